	.target	sm_100a

	.elftype	@"ET_EXEC"


//--------------------- .note.nv.tkinfo           --------------------------
	.section	.note.nv.tkinfo,"",@"SHT_NOTE"
	.sectionflags	@"SHF_NOTE_NV_TKINFO"
	.tkinfo
        /*0018*/ 	.word	0x00000002
        /*0030*/ 	.string	""
        /*0030*/ 	.string	"ptxas"
        /*0030*/ 	.string	"Cuda compilation tools, release 13.0, V13.0.88"
        /*0030*/ 	.string	"Build cuda_13.0.r13.0/compiler.36424714_0"
        /*0030*/ 	.string	"-arch sm_100a -m 64 "



//--------------------- .note.nv.cuinfo           --------------------------
	.section	.note.nv.cuinfo,"",@"SHT_NOTE"
	.sectionflags	@"SHF_NOTE_NV_CUINFO"
        /*0018*/ 	.short	0x0002
        /*001a*/ 	.short	0x0064
        /*001c*/ 	.short	0x0082
	.zero		2


//--------------------- .nv.info                  --------------------------
	.section	.nv.info,"",@"SHT_CUDA_INFO"
	.align	4


	//----- nvinfo : EIATTR_REGCOUNT
	.align		4
        /*0000*/ 	.byte	0x04, 0x2f
        /*0002*/ 	.short	(.L_1 - .L_0)
	.align		4
.L_0:
        /*0004*/ 	.word	index@(_ZN10layer_norm31ln_parallel_residual_bwd_kernelINS_13Kernel_traitsIfffffjLj6144ELj1ELj1ELj8ELj16ENS_18Kernel_traits_baseILj6144EfffffjLj256EEEEELb1ELb1ELb1EEEvNS_9BwdParamsE)
        /*0008*/ 	.word	0x000000e1


	//----- nvinfo : EIATTR_FRAME_SIZE
	.align		4
.L_1:
        /*000c*/ 	.byte	0x04, 0x11
        /*000e*/ 	.short	(.L_3 - .L_2)
	.align		4
.L_2:
        /*0010*/ 	.word	index@(_ZN10layer_norm31ln_parallel_residual_bwd_kernelINS_13Kernel_traitsIfffffjLj6144ELj1ELj1ELj8ELj16ENS_18Kernel_traits_baseILj6144EfffffjLj256EEEEELb1ELb1ELb1EEEvNS_9BwdParamsE)
        /*0014*/ 	.word	0x00000000


	//----- nvinfo : EIATTR_REGCOUNT
	.align		4
.L_3:
        /*0018*/ 	.byte	0x04, 0x2f
        /*001a*/ 	.short	(.L_5 - .L_4)
	.align		4
.L_4:
        /*001c*/ 	.word	index@(_ZN10layer_norm40ln_parallel_residual_bwd_finalize_kernelINS_22Kernel_traits_finalizeILj6144EfffffjLb0ELj1024ELj4ENS_18Kernel_traits_baseILj6144EfffffjLj1024EEEEELb1EEEvNS_9BwdParamsE)
        /*0020*/ 	.word	0x00000020


	//----- nvinfo : EIATTR_FRAME_SIZE
	.align		4
.L_5:
        /*0024*/ 	.byte	0x04, 0x11
        /*0026*/ 	.short	(.L_7 - .L_6)
	.align		4
.L_6:
        /*0028*/ 	.word	index@(_ZN10layer_norm40ln_parallel_residual_bwd_finalize_kernelINS_22Kernel_traits_finalizeILj6144EfffffjLb0ELj1024ELj4ENS_18Kernel_traits_baseILj6144EfffffjLj1024EEEEELb1EEEvNS_9BwdParamsE)
        /*002c*/ 	.word	0x00000000


	//----- nvinfo : EIATTR_REGCOUNT
	.align		4
.L_7:
        /*0030*/ 	.byte	0x04, 0x2f
        /*0032*/ 	.short	(.L_9 - .L_8)
	.align		4
.L_8:
        /*0034*/ 	.word	index@(_ZN10layer_norm22ln_bwd_finalize_kernelINS_22Kernel_traits_finalizeILj6144EfffffjLb0ELj1024ELj4ENS_18Kernel_traits_baseILj6144EfffffjLj1024EEEEELb0ELb1EEEvNS_9BwdParamsE)
        /*0038*/ 	.word	0x0000003f


	//----- nvinfo : EIATTR_FRAME_SIZE
	.align		4
.L_9:
        /*003c*/ 	.byte	0x04, 0x11
        /*003e*/ 	.short	(.L_11 - .L_10)
	.align		4
.L_10:
        /*0040*/ 	.word	index@(_ZN10layer_norm22ln_bwd_finalize_kernelINS_22Kernel_traits_finalizeILj6144EfffffjLb0ELj1024ELj4ENS_18Kernel_traits_baseILj6144EfffffjLj1024EEEEELb0ELb1EEEvNS_9BwdParamsE)
        /*0044*/ 	.word	0x00000000


	//----- nvinfo : EIATTR_REGCOUNT
	.align		4
.L_11:
        /*0048*/ 	.byte	0x04, 0x2f
        /*004a*/ 	.short	(.L_13 - .L_12)
	.align		4
.L_12:
        /*004c*/ 	.word	index@(_ZN10layer_norm31ln_parallel_residual_bwd_kernelINS_13Kernel_traitsIfffffjLj6144ELj1ELj1ELj8ELj16ENS_18Kernel_traits_baseILj6144EfffffjLj256EEEEELb1ELb1ELb0EEEvNS_9BwdParamsE)
        /*0050*/ 	.word	0x000000c4


	//----- nvinfo : EIATTR_FRAME_SIZE
	.align		4
.L_13:
        /*0054*/ 	.byte	0x04, 0x11
        /*0056*/ 	.short	(.L_15 - .L_14)
	.align		4
.L_14:
        /*0058*/ 	.word	index@(_ZN10layer_norm31ln_parallel_residual_bwd_kernelINS_13Kernel_traitsIfffffjLj6144ELj1ELj1ELj8ELj16ENS_18Kernel_traits_baseILj6144EfffffjLj256EEEEELb1ELb1ELb0EEEvNS_9BwdParamsE)
        /*005c*/ 	.word	0x00000000


	//----- nvinfo : EIATTR_REGCOUNT
	.align		4
.L_15:
        /*0060*/ 	.byte	0x04, 0x2f
        /*0062*/ 	.short	(.L_17 - .L_16)
	.align		4
.L_16:
        /*0064*/ 	.word	index@(_ZN10layer_norm40ln_parallel_residual_bwd_finalize_kernelINS_22Kernel_traits_finalizeILj6144EfffffjLb0ELj1024ELj4ENS_18Kernel_traits_baseILj6144EfffffjLj1024EEEEELb0EEEvNS_9BwdParamsE)
        /*0068*/ 	.word	0x00000020


	//----- nvinfo : EIATTR_FRAME_SIZE
	.align		4
.L_17:
        /*006c*/ 	.byte	0x04, 0x11
        /*006e*/ 	.short	(.L_19 - .L_18)
	.align		4
.L_18:
        /*0070*/ 	.word	index@(_ZN10layer_norm40ln_parallel_residual_bwd_finalize_kernelINS_22Kernel_traits_finalizeILj6144EfffffjLb0ELj1024ELj4ENS_18Kernel_traits_baseILj6144EfffffjLj1024EEEEELb0EEEvNS_9BwdParamsE)
        /*0074*/ 	.word	0x00000000


	//----- nvinfo : EIATTR_REGCOUNT
	.align		4
.L_19:
        /*0078*/ 	.byte	0x04, 0x2f
        /*007a*/ 	.short	(.L_21 - .L_20)
	.align		4
.L_20:
        /*007c*/ 	.word	index@(_ZN10layer_norm22ln_bwd_finalize_kernelINS_22Kernel_traits_finalizeILj6144EfffffjLb0ELj1024ELj4ENS_18Kernel_traits_baseILj6144EfffffjLj1024EEEEELb0ELb0EEEvNS_9BwdParamsE)
        /*0080*/ 	.word	0x0000003f


	//----- nvinfo : EIATTR_FRAME_SIZE
	.align		4
.L_21:
        /*0084*/ 	.byte	0x04, 0x11
        /*0086*/ 	.short	(.L_23 - .L_22)
	.align		4
.L_22:
        /*0088*/ 	.word	index@(_ZN10layer_norm22ln_bwd_finalize_kernelINS_22Kernel_traits_finalizeILj6144EfffffjLb0ELj1024ELj4ENS_18Kernel_traits_baseILj6144EfffffjLj1024EEEEELb0ELb0EEEvNS_9BwdParamsE)
        /*008c*/ 	.word	0x00000000


	//----- nvinfo : EIATTR_REGCOUNT
	.align		4
.L_23:
        /*0090*/ 	.byte	0x04, 0x2f
        /*0092*/ 	.short	(.L_25 - .L_24)
	.align		4
.L_24:
        /*0094*/ 	.word	index@(_ZN10layer_norm31ln_parallel_residual_bwd_kernelINS_13Kernel_traitsIfffffjLj6144ELj1ELj1ELj8ELj16ENS_18Kernel_traits_baseILj6144EfffffjLj256EEEEELb1ELb0ELb1EEEvNS_9BwdParamsE)
        /*0098*/ 	.word	0x000000ff


	//----- nvinfo : EIATTR_FRAME_SIZE
	.align		4
.L_25:
        /*009c*/ 	.byte	0x04, 0x11
        /*009e*/ 	.short	(.L_27 - .L_26)
	.align		4
.L_26:
        /*00a0*/ 	.word	index@(_ZN10layer_norm31ln_parallel_residual_bwd_kernelINS_13Kernel_traitsIfffffjLj6144ELj1ELj1ELj8ELj16ENS_18Kernel_traits_baseILj6144EfffffjLj256EEEEELb1ELb0ELb1EEEvNS_9BwdParamsE)
        /*00a4*/ 	.word	0x00000010


	//----- nvinfo : EIATTR_REGCOUNT
	.align		4
.L_27:
        /*00a8*/ 	.byte	0x04, 0x2f
        /*00aa*/ 	.short	(.L_29 - .L_28)
	.align		4
.L_28:
        /*00ac*/ 	.word	index@(_ZN10layer_norm31ln_parallel_residual_bwd_kernelINS_13Kernel_traitsIfffffjLj6144ELj1ELj1ELj8ELj16ENS_18Kernel_traits_baseILj6144EfffffjLj256EEEEELb1ELb0ELb0EEEvNS_9BwdParamsE)
        /*00b0*/ 	.word	0x000000ff


	//----- nvinfo : EIATTR_FRAME_SIZE
	.align		4
.L_29:
        /*00b4*/ 	.byte	0x04, 0x11
        /*00b6*/ 	.short	(.L_31 - .L_30)
	.align		4
.L_30:
        /*00b8*/ 	.word	index@(_ZN10layer_norm31ln_parallel_residual_bwd_kernelINS_13Kernel_traitsIfffffjLj6144ELj1ELj1ELj8ELj16ENS_18Kernel_traits_baseILj6144EfffffjLj256EEEEELb1ELb0ELb0EEEvNS_9BwdParamsE)
        /*00bc*/ 	.word	0x00000020


	//----- nvinfo : EIATTR_REGCOUNT
	.align		4
.L_31:
        /*00c0*/ 	.byte	0x04, 0x2f
        /*00c2*/ 	.short	(.L_33 - .L_32)
	.align		4
.L_32:
        /*00c4*/ 	.word	index@(_ZN10layer_norm31ln_parallel_residual_bwd_kernelINS_13Kernel_traitsIfffffjLj6144ELj1ELj1ELj8ELj16ENS_18Kernel_traits_baseILj6144EfffffjLj256EEEEELb0ELb1ELb1EEEvNS_9BwdParamsE)
        /*00c8*/ 	.word	0x000000ce


	//----- nvinfo : EIATTR_FRAME_SIZE
	.align		4
.L_33:
        /*00cc*/ 	.byte	0x04, 0x11
        /*00ce*/ 	.short	(.L_35 - .L_34)
	.align		4
.L_34:
        /*00d0*/ 	.word	index@(_ZN10layer_norm31ln_parallel_residual_bwd_kernelINS_13Kernel_traitsIfffffjLj6144ELj1ELj1ELj8ELj16ENS_18Kernel_traits_baseILj6144EfffffjLj256EEEEELb0ELb1ELb1EEEvNS_9BwdParamsE)
        /*00d4*/ 	.word	0x00000000


	//----- nvinfo : EIATTR_REGCOUNT
	.align		4
.L_35:
        /*00d8*/ 	.byte	0x04, 0x2f
        /*00da*/ 	.short	(.L_37 - .L_36)
	.align		4
.L_36:
        /*00dc*/ 	.word	index@(_ZN10layer_norm31ln_parallel_residual_bwd_kernelINS_13Kernel_traitsIfffffjLj6144ELj1ELj1ELj8ELj16ENS_18Kernel_traits_baseILj6144EfffffjLj256EEEEELb0ELb1ELb0EEEvNS_9BwdParamsE)
        /*00e0*/ 	.word	0x000000b5


	//----- nvinfo : EIATTR_FRAME_SIZE
	.align		4
.L_37:
        /*00e4*/ 	.byte	0x04, 0x11
        /*00e6*/ 	.short	(.L_39 - .L_38)
	.align		4
.L_38:
        /*00e8*/ 	.word	index@(_ZN10layer_norm31ln_parallel_residual_bwd_kernelINS_13Kernel_traitsIfffffjLj6144ELj1ELj1ELj8ELj16ENS_18Kernel_traits_baseILj6144EfffffjLj256EEEEELb0ELb1ELb0EEEvNS_9BwdParamsE)
        /*00ec*/ 	.word	0x00000000


	//----- nvinfo : EIATTR_REGCOUNT
	.align		4
.L_39:
        /*00f0*/ 	.byte	0x04, 0x2f
        /*00f2*/ 	.short	(.L_41 - .L_40)
	.align		4
.L_40:
        /*00f4*/ 	.word	index@(_ZN10layer_norm31ln_parallel_residual_bwd_kernelINS_13Kernel_traitsIfffffjLj6144ELj1ELj1ELj8ELj16ENS_18Kernel_traits_baseILj6144EfffffjLj256EEEEELb0ELb0ELb1EEEvNS_9BwdParamsE)
        /*00f8*/ 	.word	0x000000ff


	//----- nvinfo : EIATTR_FRAME_SIZE
	.align		4
.L_41:
        /*00fc*/ 	.byte	0x04, 0x11
        /*00fe*/ 	.short	(.L_43 - .L_42)
	.align		4
.L_42:
        /*0100*/ 	.word	index@(_ZN10layer_norm31ln_parallel_residual_bwd_kernelINS_13Kernel_traitsIfffffjLj6144ELj1ELj1ELj8ELj16ENS_18Kernel_traits_baseILj6144EfffffjLj256EEEEELb0ELb0ELb1EEEvNS_9BwdParamsE)
        /*0104*/ 	.word	0x00000008


	//----- nvinfo : EIATTR_REGCOUNT
	.align		4
.L_43:
        /*0108*/ 	.byte	0x04, 0x2f
        /*010a*/ 	.short	(.L_45 - .L_44)
	.align		4
.L_44:
        /*010c*/ 	.word	index@(_ZN10layer_norm31ln_parallel_residual_bwd_kernelINS_13Kernel_traitsIfffffjLj6144ELj1ELj1ELj8ELj16ENS_18Kernel_traits_baseILj6144EfffffjLj256EEEEELb0ELb0ELb0EEEvNS_9BwdParamsE)
        /*0110*/ 	.word	0x000000f8


	//----- nvinfo : EIATTR_FRAME_SIZE
	.align		4
.L_45:
        /*0114*/ 	.byte	0x04, 0x11
        /*0116*/ 	.short	(.L_47 - .L_46)
	.align		4
.L_46:
        /*0118*/ 	.word	index@(_ZN10layer_norm31ln_parallel_residual_bwd_kernelINS_13Kernel_traitsIfffffjLj6144ELj1ELj1ELj8ELj16ENS_18Kernel_traits_baseILj6144EfffffjLj256EEEEELb0ELb0ELb0EEEvNS_9BwdParamsE)
        /*011c*/ 	.word	0x00000000


	//----- nvinfo : EIATTR_REGCOUNT
	.align		4
.L_47:
        /*0120*/ 	.byte	0x04, 0x2f
        /*0122*/ 	.short	(.L_49 - .L_48)
	.align		4
.L_48:
        /*0124*/ 	.word	index@(_ZN10layer_norm31ln_parallel_residual_bwd_kernelINS_13Kernel_traitsI6__halfffffjLj6144ELj1ELj1ELj8ELj16ENS_18Kernel_traits_baseILj6144ES2_ffffjLj256EEEEELb1ELb1ELb1EEEvNS_9BwdParamsE)
        /*0128*/ 	.word	0x000000d9


	//----- nvinfo : EIATTR_FRAME_SIZE
	.align		4
.L_49:
        /*012c*/ 	.byte	0x04, 0x11
        /*012e*/ 	.short	(.L_51 - .L_50)
	.align		4
.L_50:
        /*0130*/ 	.word	index@(_ZN10layer_norm31ln_parallel_residual_bwd_kernelINS_13Kernel_traitsI6__halfffffjLj6144ELj1ELj1ELj8ELj16ENS_18Kernel_traits_baseILj6144ES2_ffffjLj256EEEEELb1ELb1ELb1EEEvNS_9BwdParamsE)
        /*0134*/ 	.word	0x00000000


	//----- nvinfo : EIATTR_REGCOUNT
	.align		4
.L_51:
        /*0138*/ 	.byte	0x04, 0x2f
        /*013a*/ 	.short	(.L_53 - .L_52)
	.align		4
.L_52:
        /*013c*/ 	.word	index@(_ZN10layer_norm40ln_parallel_residual_bwd_finalize_kernelINS_22Kernel_traits_finalizeILj6144E6__halfffffjLb0ELj1024ELj4ENS_18Kernel_traits_baseILj6144ES2_ffffjLj1024EEEEELb1EEEvNS_9BwdParamsE)
        /*0140*/ 	.word	0x00000020


	//----- nvinfo : EIATTR_FRAME_SIZE
	.align		4
.L_53:
        /*0144*/ 	.byte	0x04, 0x11
        /*0146*/ 	.short	(.L_55 - .L_54)
	.align		4
.L_54:
        /*0148*/ 	.word	index@(_ZN10layer_norm40ln_parallel_residual_bwd_finalize_kernelINS_22Kernel_traits_finalizeILj6144E6__halfffffjLb0ELj1024ELj4ENS_18Kernel_traits_baseILj6144ES2_ffffjLj1024EEEEELb1EEEvNS_9BwdParamsE)
        /*014c*/ 	.word	0x00000000


	//----- nvinfo : EIATTR_REGCOUNT
	.align		4
.L_55:
        /*0150*/ 	.byte	0x04, 0x2f
        /*0152*/ 	.short	(.L_57 - .L_56)
	.align		4
.L_56:
        /*0154*/ 	.word	index@(_ZN10layer_norm22ln_bwd_finalize_kernelINS_22Kernel_traits_finalizeILj6144E6__halfffffjLb0ELj1024ELj4ENS_18Kernel_traits_baseILj6144ES2_ffffjLj1024EEEEELb0ELb1EEEvNS_9BwdParamsE)
        /*0158*/ 	.word	0x0000003f


	//----- nvinfo : EIATTR_FRAME_SIZE
	.align		4
.L_57:
        /*015c*/ 	.byte	0x04, 0x11
        /*015e*/ 	.short	(.L_59 - .L_58)
	.align		4
.L_58:
        /*0160*/ 	.word	index@(_ZN10layer_norm22ln_bwd_finalize_kernelINS_22Kernel_traits_finalizeILj6144E6__halfffffjLb0ELj1024ELj4ENS_18Kernel_traits_baseILj6144ES2_ffffjLj1024EEEEELb0ELb1EEEvNS_9BwdParamsE)
        /*0164*/ 	.word	0x00000000


	//----- nvinfo : EIATTR_REGCOUNT
	.align		4
.L_59:
        /*0168*/ 	.byte	0x04, 0x2f
        /*016a*/ 	.short	(.L_61 - .L_60)
	.align		4
.L_60:
        /*016c*/ 	.word	index@(_ZN10layer_norm31ln_parallel_residual_bwd_kernelINS_13Kernel_traitsI6__halfffffjLj6144ELj1ELj1ELj8ELj16ENS_18Kernel_traits_baseILj6144ES2_ffffjLj256EEEEELb1ELb1ELb0EEEvNS_9BwdParamsE)
        /*0170*/ 	.word	0x000000b4


	//----- nvinfo : EIATTR_FRAME_SIZE
	.align		4
.L_61:
        /*0174*/ 	.byte	0x04, 0x11
        /*0176*/ 	.short	(.L_63 - .L_62)
	.align		4
.L_62:
        /*0178*/ 	.word	index@(_ZN10layer_norm31ln_parallel_residual_bwd_kernelINS_13Kernel_traitsI6__halfffffjLj6144ELj1ELj1ELj8ELj16ENS_18Kernel_traits_baseILj6144ES2_ffffjLj256EEEEELb1ELb1ELb0EEEvNS_9BwdParamsE)
        /*017c*/ 	.word	0x00000000


	//----- nvinfo : EIATTR_REGCOUNT
	.align		4
.L_63:
        /*0180*/ 	.byte	0x04, 0x2f
        /*0182*/ 	.short	(.L_65 - .L_64)
	.align		4
.L_64:
        /*0184*/ 	.word	index@(_ZN10layer_norm40ln_parallel_residual_bwd_finalize_kernelINS_22Kernel_traits_finalizeILj6144E6__halfffffjLb0ELj1024ELj4ENS_18Kernel_traits_baseILj6144ES2_ffffjLj1024EEEEELb0EEEvNS_9BwdParamsE)
        /*0188*/ 	.word	0x00000020


	//----- nvinfo : EIATTR_FRAME_SIZE
	.align		4
.L_65:
        /*018c*/ 	.byte	0x04, 0x11
        /*018e*/ 	.short	(.L_67 - .L_66)
	.align		4
.L_66:
        /*0190*/ 	.word	index@(_ZN10layer_norm40ln_parallel_residual_bwd_finalize_kernelINS_22Kernel_traits_finalizeILj6144E6__halfffffjLb0ELj1024ELj4ENS_18Kernel_traits_baseILj6144ES2_ffffjLj1024EEEEELb0EEEvNS_9BwdParamsE)
        /*0194*/ 	.word	0x00000000


	//----- nvinfo : EIATTR_REGCOUNT
	.align		4
.L_67:
        /*0198*/ 	.byte	0x04, 0x2f
        /*019a*/ 	.short	(.L_69 - .L_68)
	.align		4
.L_68:
        /*019c*/ 	.word	index@(_ZN10layer_norm22ln_bwd_finalize_kernelINS_22Kernel_traits_finalizeILj6144E6__halfffffjLb0ELj1024ELj4ENS_18Kernel_traits_baseILj6144ES2_ffffjLj1024EEEEELb0ELb0EEEvNS_9BwdParamsE)
        /*01a0*/ 	.word	0x0000003f


	//----- nvinfo : EIATTR_FRAME_SIZE
	.align		4
.L_69:
        /*01a4*/ 	.byte	0x04, 0x11
        /*01a6*/ 	.short	(.L_71 - .L_70)
	.align		4
.L_70:
        /*01a8*/ 	.word	index@(_ZN10layer_norm22ln_bwd_finalize_kernelINS_22Kernel_traits_finalizeILj6144E6__halfffffjLb0ELj1024ELj4ENS_18Kernel_traits_baseILj6144ES2_ffffjLj1024EEEEELb0ELb0EEEvNS_9BwdParamsE)
        /*01ac*/ 	.word	0x00000000


	//----- nvinfo : EIATTR_REGCOUNT
	.align		4
.L_71:
        /*01b0*/ 	.byte	0x04, 0x2f
        /*01b2*/ 	.short	(.L_73 - .L_72)
	.align		4
.L_72:
        /*01b4*/ 	.word	index@(_ZN10layer_norm31ln_parallel_residual_bwd_kernelINS_13Kernel_traitsI6__halfffffjLj6144ELj1ELj1ELj8ELj16ENS_18Kernel_traits_baseILj6144ES2_ffffjLj256EEEEELb1ELb0ELb1EEEvNS_9BwdParamsE)
        /*01b8*/ 	.word	0x000000ff


	//----- nvinfo : EIATTR_FRAME_SIZE
	.align		4
.L_73:
        /*01bc*/ 	.byte	0x04, 0x11
        /*01be*/ 	.short	(.L_75 - .L_74)
	.align		4
.L_74:
        /*01c0*/ 	.word	index@(_ZN10layer_norm31ln_parallel_residual_bwd_kernelINS_13Kernel_traitsI6__halfffffjLj6144ELj1ELj1ELj8ELj16ENS_18Kernel_traits_baseILj6144ES2_ffffjLj256EEEEELb1ELb0ELb1EEEvNS_9BwdParamsE)
        /*01c4*/ 	.word	0x00000018


	//----- nvinfo : EIATTR_REGCOUNT
	.align		4
.L_75:
        /*01c8*/ 	.byte	0x04, 0x2f
        /*01ca*/ 	.short	(.L_77 - .L_76)
	.align		4
.L_76:
        /*01cc*/ 	.word	index@(_ZN10layer_norm31ln_parallel_residual_bwd_kernelINS_13Kernel_traitsI6__halfffffjLj6144ELj1ELj1ELj8ELj16ENS_18Kernel_traits_baseILj6144ES2_ffffjLj256EEEEELb1ELb0ELb0EEEvNS_9BwdParamsE)
        /*01d0*/ 	.word	0x000000f0


	//----- nvinfo : EIATTR_FRAME_SIZE
	.align		4
.L_77:
        /*01d4*/ 	.byte	0x04, 0x11
        /*01d6*/ 	.short	(.L_79 - .L_78)
	.align		4
.L_78:
        /*01d8*/ 	.word	index@(_ZN10layer_norm31ln_parallel_residual_bwd_kernelINS_13Kernel_traitsI6__halfffffjLj6144ELj1ELj1ELj8ELj16ENS_18Kernel_traits_baseILj6144ES2_ffffjLj256EEEEELb1ELb0ELb0EEEvNS_9BwdParamsE)
        /*01dc*/ 	.word	0x00000000


	//----- nvinfo : EIATTR_REGCOUNT
	.align		4
.L_79:
        /*01e0*/ 	.byte	0x04, 0x2f
        /*01e2*/ 	.short	(.L_81 - .L_80)
	.align		4
.L_80:
        /*01e4*/ 	.word	index@(_ZN10layer_norm31ln_parallel_residual_bwd_kernelINS_13Kernel_traitsI6__halfffffjLj6144ELj1ELj1ELj8ELj16ENS_18Kernel_traits_baseILj6144ES2_ffffjLj256EEEEELb0ELb1ELb1EEEvNS_9BwdParamsE)
        /*01e8*/ 	.word	0x000000ce


	//----- nvinfo : EIATTR_FRAME_SIZE
	.align		4
.L_81:
        /*01ec*/ 	.byte	0x04, 0x11
        /*01ee*/ 	.short	(.L_83 - .L_82)
	.align		4
.L_82:
        /*01f0*/ 	.word	index@(_ZN10layer_norm31ln_parallel_residual_bwd_kernelINS_13Kernel_traitsI6__halfffffjLj6144ELj1ELj1ELj8ELj16ENS_18Kernel_traits_baseILj6144ES2_ffffjLj256EEEEELb0ELb1ELb1EEEvNS_9BwdParamsE)
        /*01f4*/ 	.word	0x00000000


	//----- nvinfo : EIATTR_REGCOUNT
	.align		4
.L_83:
        /*01f8*/ 	.byte	0x04, 0x2f
        /*01fa*/ 	.short	(.L_85 - .L_84)
	.align		4
.L_84:
        /*01fc*/ 	.word	index@(_ZN10layer_norm31ln_parallel_residual_bwd_kernelINS_13Kernel_traitsI6__halfffffjLj6144ELj1ELj1ELj8ELj16ENS_18Kernel_traits_baseILj6144ES2_ffffjLj256EEEEELb0ELb1ELb0EEEvNS_9BwdParamsE)
        /*0200*/ 	.word	0x000000a6


	//----- nvinfo : EIATTR_FRAME_SIZE
	.align		4
.L_85:
        /*0204*/ 	.byte	0x04, 0x11
        /*0206*/ 	.short	(.L_87 - .L_86)
	.align		4
.L_86:
        /*0208*/ 	.word	index@(_ZN10layer_norm31ln_parallel_residual_bwd_kernelINS_13Kernel_traitsI6__halfffffjLj6144ELj1ELj1ELj8ELj16ENS_18Kernel_traits_baseILj6144ES2_ffffjLj256EEEEELb0ELb1ELb0EEEvNS_9BwdParamsE)
        /*020c*/ 	.word	0x00000000


	//----- nvinfo : EIATTR_REGCOUNT
	.align		4
.L_87:
        /*0210*/ 	.byte	0x04, 0x2f
        /*0212*/ 	.short	(.L_89 - .L_88)
	.align		4
.L_88:
        /*0214*/ 	.word	index@(_ZN10layer_norm31ln_parallel_residual_bwd_kernelINS_13Kernel_traitsI6__halfffffjLj6144ELj1ELj1ELj8ELj16ENS_18Kernel_traits_baseILj6144ES2_ffffjLj256EEEEELb0ELb0ELb1EEEvNS_9BwdParamsE)
        /*0218*/ 	.word	0x000000ff


	//----- nvinfo : EIATTR_FRAME_SIZE
	.align		4
.L_89:
        /*021c*/ 	.byte	0x04, 0x11
        /*021e*/ 	.short	(.L_91 - .L_90)
	.align		4
.L_90:
        /*0220*/ 	.word	index@(_ZN10layer_norm31ln_parallel_residual_bwd_kernelINS_13Kernel_traitsI6__halfffffjLj6144ELj1ELj1ELj8ELj16ENS_18Kernel_traits_baseILj6144ES2_ffffjLj256EEEEELb0ELb0ELb1EEEvNS_9BwdParamsE)
        /*0224*/ 	.word	0x00000008


	//----- nvinfo : EIATTR_REGCOUNT
	.align		4
.L_91:
        /*0228*/ 	.byte	0x04, 0x2f
        /*022a*/ 	.short	(.L_93 - .L_92)
	.align		4
.L_92:
        /*022c*/ 	.word	index@(_ZN10layer_norm31ln_parallel_residual_bwd_kernelINS_13Kernel_traitsI6__halfffffjLj6144ELj1ELj1ELj8ELj16ENS_18Kernel_traits_baseILj6144ES2_ffffjLj256EEEEELb0ELb0ELb0EEEvNS_9BwdParamsE)
        /*0230*/ 	.word	0x000000e0


	//----- nvinfo : EIATTR_FRAME_SIZE
	.align		4
.L_93:
        /*0234*/ 	.byte	0x04, 0x11
        /*0236*/ 	.short	(.L_95 - .L_94)
	.align		4
.L_94:
        /*0238*/ 	.word	index@(_ZN10layer_norm31ln_parallel_residual_bwd_kernelINS_13Kernel_traitsI6__halfffffjLj6144ELj1ELj1ELj8ELj16ENS_18Kernel_traits_baseILj6144ES2_ffffjLj256EEEEELb0ELb0ELb0EEEvNS_9BwdParamsE)
        /*023c*/ 	.word	0x00000000


	//----- nvinfo : EIATTR_REGCOUNT
	.align		4
.L_95:
        /*0240*/ 	.byte	0x04, 0x2f
        /*0242*/ 	.short	(.L_97 - .L_96)
	.align		4
.L_96:
        /*0244*/ 	.word	index@(_ZN10layer_norm31ln_parallel_residual_bwd_kernelINS_13Kernel_traitsIf6__halffS2_fjLj6144ELj1ELj1ELj8ELj16ENS_18Kernel_traits_baseILj6144EfS2_fS2_fjLj256EEEEELb1ELb1ELb1EEEvNS_9BwdParamsE)
        /*0248*/ 	.word	0x000000da


	//----- nvinfo : EIATTR_FRAME_SIZE
	.align		4
.L_97:
        /*024c*/ 	.byte	0x04, 0x11
        /*024e*/ 	.short	(.L_99 - .L_98)
	.align		4
.L_98:
        /*0250*/ 	.word	index@(_ZN10layer_norm31ln_parallel_residual_bwd_kernelINS_13Kernel_traitsIf6__halffS2_fjLj6144ELj1ELj1ELj8ELj16ENS_18Kernel_traits_baseILj6144EfS2_fS2_fjLj256EEEEELb1ELb1ELb1EEEvNS_9BwdParamsE)
        /*0254*/ 	.word	0x00000000


	//----- nvinfo : EIATTR_REGCOUNT
	.align		4
.L_99:
        /*0258*/ 	.byte	0x04, 0x2f
        /*025a*/ 	.short	(.L_101 - .L_100)
	.align		4
.L_100:
        /*025c*/ 	.word	index@(_ZN10layer_norm40ln_parallel_residual_bwd_finalize_kernelINS_22Kernel_traits_finalizeILj6144Ef6__halffS2_fjLb0ELj1024ELj4ENS_18Kernel_traits_baseILj6144EfS2_fS2_fjLj1024EEEEELb1EEEvNS_9BwdParamsE)
        /*0260*/ 	.word	0x00000020


	//----- nvinfo : EIATTR_FRAME_SIZE
	.align		4
.L_101:
        /*0264*/ 	.byte	0x04, 0x11
        /*0266*/ 	.short	(.L_103 - .L_102)
	.align		4
.L_102:
        /*0268*/ 	.word	index@(_ZN10layer_norm40ln_parallel_residual_bwd_finalize_kernelINS_22Kernel_traits_finalizeILj6144Ef6__halffS2_fjLb0ELj1024ELj4ENS_18Kernel_traits_baseILj6144EfS2_fS2_fjLj1024EEEEELb1EEEvNS_9BwdParamsE)
        /*026c*/ 	.word	0x00000000


	//----- nvinfo : EIATTR_REGCOUNT
	.align		4
.L_103:
        /*0270*/ 	.byte	0x04, 0x2f
        /*0272*/ 	.short	(.L_105 - .L_104)
	.align		4
.L_104:
        /*0274*/ 	.word	index@(_ZN10layer_norm22ln_bwd_finalize_kernelINS_22Kernel_traits_finalizeILj6144Ef6__halffS2_fjLb0ELj1024ELj4ENS_18Kernel_traits_baseILj6144EfS2_fS2_fjLj1024EEEEELb0ELb1EEEvNS_9BwdParamsE)
        /*0278*/ 	.word	0x0000003f


	//----- nvinfo : EIATTR_FRAME_SIZE
	.align		4
.L_105:
        /*027c*/ 	.byte	0x04, 0x11
        /*027e*/ 	.short	(.L_107 - .L_106)
	.align		4
.L_106:
        /*0280*/ 	.word	index@(_ZN10layer_norm22ln_bwd_finalize_kernelINS_22Kernel_traits_finalizeILj6144Ef6__halffS2_fjLb0ELj1024ELj4ENS_18Kernel_traits_baseILj6144EfS2_fS2_fjLj1024EEEEELb0ELb1EEEvNS_9BwdParamsE)
        /*0284*/ 	.word	0x00000000


	//----- nvinfo : EIATTR_REGCOUNT
	.align		4
.L_107:
        /*0288*/ 	.byte	0x04, 0x2f
        /*028a*/ 	.short	(.L_109 - .L_108)
	.align		4
.L_108:
        /*028c*/ 	.word	index@(_ZN10layer_norm31ln_parallel_residual_bwd_kernelINS_13Kernel_traitsIf6__halffS2_fjLj6144ELj1ELj1ELj8ELj16ENS_18Kernel_traits_baseILj6144EfS2_fS2_fjLj256EEEEELb1ELb1ELb0EEEvNS_9BwdParamsE)
        /*0290*/ 	.word	0x000000c4


	//----- nvinfo : EIATTR_FRAME_SIZE
	.align		4
.L_109:
        /*0294*/ 	.byte	0x04, 0x11
        /*0296*/ 	.short	(.L_111 - .L_110)
	.align		4
.L_110:
        /*0298*/ 	.word	index@(_ZN10layer_norm31ln_parallel_residual_bwd_kernelINS_13Kernel_traitsIf6__halffS2_fjLj6144ELj1ELj1ELj8ELj16ENS_18Kernel_traits_baseILj6144EfS2_fS2_fjLj256EEEEELb1ELb1ELb0EEEvNS_9BwdParamsE)
        /*029c*/ 	.word	0x00000000


	//----- nvinfo : EIATTR_REGCOUNT
	.align		4
.L_111:
        /*02a0*/ 	.byte	0x04, 0x2f
        /*02a2*/ 	.short	(.L_113 - .L_112)
	.align		4
.L_112:
        /*02a4*/ 	.word	index@(_ZN10layer_norm40ln_parallel_residual_bwd_finalize_kernelINS_22Kernel_traits_finalizeILj6144Ef6__halffS2_fjLb0ELj1024ELj4ENS_18Kernel_traits_baseILj6144EfS2_fS2_fjLj1024EEEEELb0EEEvNS_9BwdParamsE)
        /*02a8*/ 	.word	0x00000020


	//----- nvinfo : EIATTR_FRAME_SIZE
	.align		4
.L_113:
        /*02ac*/ 	.byte	0x04, 0x11
        /*02ae*/ 	.short	(.L_115 - .L_114)
	.align		4
.L_114:
        /*02b0*/ 	.word	index@(_ZN10layer_norm40ln_parallel_residual_bwd_finalize_kernelINS_22Kernel_traits_finalizeILj6144Ef6__halffS2_fjLb0ELj1024ELj4ENS_18Kernel_traits_baseILj6144EfS2_fS2_fjLj1024EEEEELb0EEEvNS_9BwdParamsE)
        /*02b4*/ 	.word	0x00000000


	//----- nvinfo : EIATTR_REGCOUNT
	.align		4
.L_115:
        /*02b8*/ 	.byte	0x04, 0x2f
        /*02ba*/ 	.short	(.L_117 - .L_116)
	.align		4
.L_116:
        /*02bc*/ 	.word	index@(_ZN10layer_norm22ln_bwd_finalize_kernelINS_22Kernel_traits_finalizeILj6144Ef6__halffS2_fjLb0ELj1024ELj4ENS_18Kernel_traits_baseILj6144EfS2_fS2_fjLj1024EEEEELb0ELb0EEEvNS_9BwdParamsE)
        /*02c0*/ 	.word	0x0000003f


	//----- nvinfo : EIATTR_FRAME_SIZE
	.align		4
.L_117:
        /*02c4*/ 	.byte	0x04, 0x11
        /*02c6*/ 	.short	(.L_119 - .L_118)
	.align		4
.L_118:
        /*02c8*/ 	.word	index@(_ZN10layer_norm22ln_bwd_finalize_kernelINS_22Kernel_traits_finalizeILj6144Ef6__halffS2_fjLb0ELj1024ELj4ENS_18Kernel_traits_baseILj6144EfS2_fS2_fjLj1024EEEEELb0ELb0EEEvNS_9BwdParamsE)
        /*02cc*/ 	.word	0x00000000


	//----- nvinfo : EIATTR_REGCOUNT
	.align		4
.L_119:
        /*02d0*/ 	.byte	0x04, 0x2f
        /*02d2*/ 	.short	(.L_121 - .L_120)
	.align		4
.L_120:
        /*02d4*/ 	.word	index@(_ZN10layer_norm31ln_parallel_residual_bwd_kernelINS_13Kernel_traitsIf6__halffS2_fjLj6144ELj1ELj1ELj8ELj16ENS_18Kernel_traits_baseILj6144EfS2_fS2_fjLj256EEEEELb1ELb0ELb1EEEvNS_9BwdParamsE)
        /*02d8*/ 	.word	0x000000ff


	//----- nvinfo : EIATTR_FRAME_SIZE
	.align		4
.L_121:
        /*02dc*/ 	.byte	0x04, 0x11
        /*02de*/ 	.short	(.L_123 - .L_122)
	.align		4
.L_122:
        /*02e0*/ 	.word	index@(_ZN10layer_norm31ln_parallel_residual_bwd_kernelINS_13Kernel_traitsIf6__halffS2_fjLj6144ELj1ELj1ELj8ELj16ENS_18Kernel_traits_baseILj6144EfS2_fS2_fjLj256EEEEELb1ELb0ELb1EEEvNS_9BwdParamsE)
        /*02e4*/ 	.word	0x00000040


	//----- nvinfo : EIATTR_REGCOUNT
	.align		4
.L_123:
        /*02e8*/ 	.byte	0x04, 0x2f
        /*02ea*/ 	.short	(.L_125 - .L_124)
	.align		4
.L_124:
        /*02ec*/ 	.word	index@(_ZN10layer_norm31ln_parallel_residual_bwd_kernelINS_13Kernel_traitsIf6__halffS2_fjLj6144ELj1ELj1ELj8ELj16ENS_18Kernel_traits_baseILj6144EfS2_fS2_fjLj256EEEEELb1ELb0ELb0EEEvNS_9BwdParamsE)
        /*02f0*/ 	.word	0x000000ff


	//----- nvinfo : EIATTR_FRAME_SIZE
	.align		4
.L_125:
        /*02f4*/ 	.byte	0x04, 0x11
        /*02f6*/ 	.short	(.L_127 - .L_126)
	.align		4
.L_126:
        /*02f8*/ 	.word	index@(_ZN10layer_norm31ln_parallel_residual_bwd_kernelINS_13Kernel_traitsIf6__halffS2_fjLj6144ELj1ELj1ELj8ELj16ENS_18Kernel_traits_baseILj6144EfS2_fS2_fjLj256EEEEELb1ELb0ELb0EEEvNS_9BwdParamsE)
        /*02fc*/ 	.word	0x00000030


	//----- nvinfo : EIATTR_REGCOUNT
	.align		4
.L_127:
        /*0300*/ 	.byte	0x04, 0x2f
        /*0302*/ 	.short	(.L_129 - .L_128)
	.align		4
.L_128:
        /*0304*/ 	.word	index@(_ZN10layer_norm31ln_parallel_residual_bwd_kernelINS_13Kernel_traitsIf6__halffS2_fjLj6144ELj1ELj1ELj8ELj16ENS_18Kernel_traits_baseILj6144EfS2_fS2_fjLj256EEEEELb0ELb1ELb1EEEvNS_9BwdParamsE)
        /*0308*/ 	.word	0x000000cf


	//----- nvinfo : EIATTR_FRAME_SIZE
	.align		4
.L_129:
        /*030c*/ 	.byte	0x04, 0x11
        /*030e*/ 	.short	(.L_131 - .L_130)
	.align		4
.L_130:
        /*0310*/ 	.word	index@(_ZN10layer_norm31ln_parallel_residual_bwd_kernelINS_13Kernel_traitsIf6__halffS2_fjLj6144ELj1ELj1ELj8ELj16ENS_18Kernel_traits_baseILj6144EfS2_fS2_fjLj256EEEEELb0ELb1ELb1EEEvNS_9BwdParamsE)
        /*0314*/ 	.word	0x00000000


	//----- nvinfo : EIATTR_REGCOUNT
	.align		4
.L_131:
        /*0318*/ 	.byte	0x04, 0x2f
        /*031a*/ 	.short	(.L_133 - .L_132)
	.align		4
.L_132:
        /*031c*/ 	.word	index@(_ZN10layer_norm31ln_parallel_residual_bwd_kernelINS_13Kernel_traitsIf6__halffS2_fjLj6144ELj1ELj1ELj8ELj16ENS_18Kernel_traits_baseILj6144EfS2_fS2_fjLj256EEEEELb0ELb1ELb0EEEvNS_9BwdParamsE)
        /*0320*/ 	.word	0x000000b8


	//----- nvinfo : EIATTR_FRAME_SIZE
	.align		4
.L_133:
        /*0324*/ 	.byte	0x04, 0x11
        /*0326*/ 	.short	(.L_135 - .L_134)
	.align		4
.L_134:
        /*0328*/ 	.word	index@(_ZN10layer_norm31ln_parallel_residual_bwd_kernelINS_13Kernel_traitsIf6__halffS2_fjLj6144ELj1ELj1ELj8ELj16ENS_18Kernel_traits_baseILj6144EfS2_fS2_fjLj256EEEEELb0ELb1ELb0EEEvNS_9BwdParamsE)
        /*032c*/ 	.word	0x00000000


	//----- nvinfo : EIATTR_REGCOUNT
	.align		4
.L_135:
        /*0330*/ 	.byte	0x04, 0x2f
        /*0332*/ 	.short	(.L_137 - .L_136)
	.align		4
.L_136:
        /*0334*/ 	.word	index@(_ZN10layer_norm31ln_parallel_residual_bwd_kernelINS_13Kernel_traitsIf6__halffS2_fjLj6144ELj1ELj1ELj8ELj16ENS_18Kernel_traits_baseILj6144EfS2_fS2_fjLj256EEEEELb0ELb0ELb1EEEvNS_9BwdParamsE)
        /*0338*/ 	.word	0x000000ff


	//----- nvinfo : EIATTR_FRAME_SIZE
	.align		4
.L_137:
        /*033c*/ 	.byte	0x04, 0x11
        /*033e*/ 	.short	(.L_139 - .L_138)
	.align		4
.L_138:
        /*0340*/ 	.word	index@(_ZN10layer_norm31ln_parallel_residual_bwd_kernelINS_13Kernel_traitsIf6__halffS2_fjLj6144ELj1ELj1ELj8ELj16ENS_18Kernel_traits_baseILj6144EfS2_fS2_fjLj256EEEEELb0ELb0ELb1EEEvNS_9BwdParamsE)
        /*0344*/ 	.word	0x00000010


	//----- nvinfo : EIATTR_REGCOUNT
	.align		4
.L_139:
        /*0348*/ 	.byte	0x04, 0x2f
        /*034a*/ 	.short	(.L_141 - .L_140)
	.align		4
.L_140:
        /*034c*/ 	.word	index@(_ZN10layer_norm31ln_parallel_residual_bwd_kernelINS_13Kernel_traitsIf6__halffS2_fjLj6144ELj1ELj1ELj8ELj16ENS_18Kernel_traits_baseILj6144EfS2_fS2_fjLj256EEEEELb0ELb0ELb0EEEvNS_9BwdParamsE)
        /*0350*/ 	.word	0x000000ff


	//----- nvinfo : EIATTR_FRAME_SIZE
	.align		4
.L_141:
        /*0354*/ 	.byte	0x04, 0x11
        /*0356*/ 	.short	(.L_143 - .L_142)
	.align		4
.L_142:
        /*0358*/ 	.word	index@(_ZN10layer_norm31ln_parallel_residual_bwd_kernelINS_13Kernel_traitsIf6__halffS2_fjLj6144ELj1ELj1ELj8ELj16ENS_18Kernel_traits_baseILj6144EfS2_fS2_fjLj256EEEEELb0ELb0ELb0EEEvNS_9BwdParamsE)
        /*035c*/ 	.word	0x00000008


	//----- nvinfo : EIATTR_REGCOUNT
	.align		4
.L_143:
        /*0360*/ 	.byte	0x04, 0x2f
        /*0362*/ 	.short	(.L_145 - .L_144)
	.align		4
.L_144:
        /*0364*/ 	.word	index@(_ZN10layer_norm31ln_parallel_residual_bwd_kernelINS_13Kernel_traitsI6__halfS2_fS2_fjLj6144ELj1ELj1ELj8ELj16ENS_18Kernel_traits_baseILj6144ES2_S2_fS2_fjLj256EEEEELb1ELb1ELb1EEEvNS_9BwdParamsE)
        /*0368*/ 	.word	0x000000da


	//----- nvinfo : EIATTR_FRAME_SIZE
	.align		4
.L_145:
        /*036c*/ 	.byte	0x04, 0x11
        /*036e*/ 	.short	(.L_147 - .L_146)
	.align		4
.L_146:
        /*0370*/ 	.word	index@(_ZN10layer_norm31ln_parallel_residual_bwd_kernelINS_13Kernel_traitsI6__halfS2_fS2_fjLj6144ELj1ELj1ELj8ELj16ENS_18Kernel_traits_baseILj6144ES2_S2_fS2_fjLj256EEEEELb1ELb1ELb1EEEvNS_9BwdParamsE)
        /*0374*/ 	.word	0x00000000


	//----- nvinfo : EIATTR_REGCOUNT
	.align		4
.L_147:
        /*0378*/ 	.byte	0x04, 0x2f
        /*037a*/ 	.short	(.L_149 - .L_148)
	.align		4
.L_148:
        /*037c*/ 	.word	index@(_ZN10layer_norm40ln_parallel_residual_bwd_finalize_kernelINS_22Kernel_traits_finalizeILj6144E6__halfS2_fS2_fjLb0ELj1024ELj4ENS_18Kernel_traits_baseILj6144ES2_S2_fS2_fjLj1024EEEEELb1EEEvNS_9BwdParamsE)
        /*0380*/ 	.word	0x00000020


	//----- nvinfo : EIATTR_FRAME_SIZE
	.align		4
.L_149:
        /*0384*/ 	.byte	0x04, 0x11
        /*0386*/ 	.short	(.L_151 - .L_150)
	.align		4
.L_150:
        /*0388*/ 	.word	index@(_ZN10layer_norm40ln_parallel_residual_bwd_finalize_kernelINS_22Kernel_traits_finalizeILj6144E6__halfS2_fS2_fjLb0ELj1024ELj4ENS_18Kernel_traits_baseILj6144ES2_S2_fS2_fjLj1024EEEEELb1EEEvNS_9BwdParamsE)
        /*038c*/ 	.word	0x00000000


	//----- nvinfo : EIATTR_REGCOUNT
	.align		4
.L_151:
        /*0390*/ 	.byte	0x04, 0x2f
        /*0392*/ 	.short	(.L_153 - .L_152)
	.align		4
.L_152:
        /*0394*/ 	.word	index@(_ZN10layer_norm22ln_bwd_finalize_kernelINS_22Kernel_traits_finalizeILj6144E6__halfS2_fS2_fjLb0ELj1024ELj4ENS_18Kernel_traits_baseILj6144ES2_S2_fS2_fjLj1024EEEEELb0ELb1EEEvNS_9BwdParamsE)
        /*0398*/ 	.word	0x0000003f


	//----- nvinfo : EIATTR_FRAME_SIZE
	.align		4
.L_153:
        /*039c*/ 	.byte	0x04, 0x11
        /*039e*/ 	.short	(.L_155 - .L_154)
	.align		4
.L_154:
        /*03a0*/ 	.word	index@(_ZN10layer_norm22ln_bwd_finalize_kernelINS_22Kernel_traits_finalizeILj6144E6__halfS2_fS2_fjLb0ELj1024ELj4ENS_18Kernel_traits_baseILj6144ES2_S2_fS2_fjLj1024EEEEELb0ELb1EEEvNS_9BwdParamsE)
        /*03a4*/ 	.word	0x00000000


	//----- nvinfo : EIATTR_REGCOUNT
	.align		4
.L_155:
        /*03a8*/ 	.byte	0x04, 0x2f
        /*03aa*/ 	.short	(.L_157 - .L_156)
	.align		4
.L_156:
        /*03ac*/ 	.word	index@(_ZN10layer_norm31ln_parallel_residual_bwd_kernelINS_13Kernel_traitsI6__halfS2_fS2_fjLj6144ELj1ELj1ELj8ELj16ENS_18Kernel_traits_baseILj6144ES2_S2_fS2_fjLj256EEEEELb1ELb1ELb0EEEvNS_9BwdParamsE)
        /*03b0*/ 	.word	0x000000b8


	//----- nvinfo : EIATTR_FRAME_SIZE
	.align		4
.L_157:
        /*03b4*/ 	.byte	0x04, 0x11
        /*03b6*/ 	.short	(.L_159 - .L_158)
	.align		4
.L_158:
        /*03b8*/ 	.word	index@(_ZN10layer_norm31ln_parallel_residual_bwd_kernelINS_13Kernel_traitsI6__halfS2_fS2_fjLj6144ELj1ELj1ELj8ELj16ENS_18Kernel_traits_baseILj6144ES2_S2_fS2_fjLj256EEEEELb1ELb1ELb0EEEvNS_9BwdParamsE)
        /*03bc*/ 	.word	0x00000000


	//----- nvinfo : EIATTR_REGCOUNT
	.align		4
.L_159:
        /*03c0*/ 	.byte	0x04, 0x2f
        /*03c2*/ 	.short	(.L_161 - .L_160)
	.align		4
.L_160:
        /*03c4*/ 	.word	index@(_ZN10layer_norm40ln_parallel_residual_bwd_finalize_kernelINS_22Kernel_traits_finalizeILj6144E6__halfS2_fS2_fjLb0ELj1024ELj4ENS_18Kernel_traits_baseILj6144ES2_S2_fS2_fjLj1024EEEEELb0EEEvNS_9BwdParamsE)
        /*03c8*/ 	.word	0x00000020


	//----- nvinfo : EIATTR_FRAME_SIZE
	.align		4
.L_161:
        /*03cc*/ 	.byte	0x04, 0x11
        /*03ce*/ 	.short	(.L_163 - .L_162)
	.align		4
.L_162:
        /*03d0*/ 	.word	index@(_ZN10layer_norm40ln_parallel_residual_bwd_finalize_kernelINS_22Kernel_traits_finalizeILj6144E6__halfS2_fS2_fjLb0ELj1024ELj4ENS_18Kernel_traits_baseILj6144ES2_S2_fS2_fjLj1024EEEEELb0EEEvNS_9BwdParamsE)
        /*03d4*/ 	.word	0x00000000


	//----- nvinfo : EIATTR_REGCOUNT
	.align		4
.L_163:
        /*03d8*/ 	.byte	0x04, 0x2f
        /*03da*/ 	.short	(.L_165 - .L_164)
	.align		4
.L_164:
        /*03dc*/ 	.word	index@(_ZN10layer_norm22ln_bwd_finalize_kernelINS_22Kernel_traits_finalizeILj6144E6__halfS2_fS2_fjLb0ELj1024ELj4ENS_18Kernel_traits_baseILj6144ES2_S2_fS2_fjLj1024EEEEELb0ELb0EEEvNS_9BwdParamsE)
        /*03e0*/ 	.word	0x0000003f


	//----- nvinfo : EIATTR_FRAME_SIZE
	.align		4
.L_165:
        /*03e4*/ 	.byte	0x04, 0x11
        /*03e6*/ 	.short	(.L_167 - .L_166)
	.align		4
.L_166:
        /*03e8*/ 	.word	index@(_ZN10layer_norm22ln_bwd_finalize_kernelINS_22Kernel_traits_finalizeILj6144E6__halfS2_fS2_fjLb0ELj1024ELj4ENS_18Kernel_traits_baseILj6144ES2_S2_fS2_fjLj1024EEEEELb0ELb0EEEvNS_9BwdParamsE)
        /*03ec*/ 	.word	0x00000000


	//----- nvinfo : EIATTR_REGCOUNT
	.align		4
.L_167:
        /*03f0*/ 	.byte	0x04, 0x2f
        /*03f2*/ 	.short	(.L_169 - .L_168)
	.align		4
.L_168:
        /*03f4*/ 	.word	index@(_ZN10layer_norm31ln_parallel_residual_bwd_kernelINS_13Kernel_traitsI6__halfS2_fS2_fjLj6144ELj1ELj1ELj8ELj16ENS_18Kernel_traits_baseILj6144ES2_S2_fS2_fjLj256EEEEELb1ELb0ELb1EEEvNS_9BwdParamsE)
        /*03f8*/ 	.word	0x000000ff


	//----- nvinfo : EIATTR_FRAME_SIZE
	.align		4
.L_169:
        /*03fc*/ 	.byte	0x04, 0x11
        /*03fe*/ 	.short	(.L_171 - .L_170)
	.align		4
.L_170:
        /*0400*/ 	.word	index@(_ZN10layer_norm31ln_parallel_residual_bwd_kernelINS_13Kernel_traitsI6__halfS2_fS2_fjLj6144ELj1ELj1ELj8ELj16ENS_18Kernel_traits_baseILj6144ES2_S2_fS2_fjLj256EEEEELb1ELb0ELb1EEEvNS_9BwdParamsE)
        /*0404*/ 	.word	0x00000040


	//----- nvinfo : EIATTR_REGCOUNT
	.align		4
.L_171:
        /*0408*/ 	.byte	0x04, 0x2f
        /*040a*/ 	.short	(.L_173 - .L_172)
	.align		4
.L_172:
        /*040c*/ 	.word	index@(_ZN10layer_norm31ln_parallel_residual_bwd_kernelINS_13Kernel_traitsI6__halfS2_fS2_fjLj6144ELj1ELj1ELj8ELj16ENS_18Kernel_traits_baseILj6144ES2_S2_fS2_fjLj256EEEEELb1ELb0ELb0EEEvNS_9BwdParamsE)
        /*0410*/ 	.word	0x000000f4


	//----- nvinfo : EIATTR_FRAME_SIZE
	.align		4
.L_173:
        /*0414*/ 	.byte	0x04, 0x11
        /*0416*/ 	.short	(.L_175 - .L_174)
	.align		4
.L_174:
        /*0418*/ 	.word	index@(_ZN10layer_norm31ln_parallel_residual_bwd_kernelINS_13Kernel_traitsI6__halfS2_fS2_fjLj6144ELj1ELj1ELj8ELj16ENS_18Kernel_traits_baseILj6144ES2_S2_fS2_fjLj256EEEEELb1ELb0ELb0EEEvNS_9BwdParamsE)
        /*041c*/ 	.word	0x00000000


	//----- nvinfo : EIATTR_REGCOUNT
	.align		4
.L_175:
        /*0420*/ 	.byte	0x04, 0x2f
        /*0422*/ 	.short	(.L_177 - .L_176)
	.align		4
.L_176:
        /*0424*/ 	.word	index@(_ZN10layer_norm31ln_parallel_residual_bwd_kernelINS_13Kernel_traitsI6__halfS2_fS2_fjLj6144ELj1ELj1ELj8ELj16ENS_18Kernel_traits_baseILj6144ES2_S2_fS2_fjLj256EEEEELb0ELb1ELb1EEEvNS_9BwdParamsE)
        /*0428*/ 	.word	0x000000cf


	//----- nvinfo : EIATTR_FRAME_SIZE
	.align		4
.L_177:
        /*042c*/ 	.byte	0x04, 0x11
        /*042e*/ 	.short	(.L_179 - .L_178)
	.align		4
.L_178:
        /*0430*/ 	.word	index@(_ZN10layer_norm31ln_parallel_residual_bwd_kernelINS_13Kernel_traitsI6__halfS2_fS2_fjLj6144ELj1ELj1ELj8ELj16ENS_18Kernel_traits_baseILj6144ES2_S2_fS2_fjLj256EEEEELb0ELb1ELb1EEEvNS_9BwdParamsE)
        /*0434*/ 	.word	0x00000000


	//----- nvinfo : EIATTR_REGCOUNT
	.align		4
.L_179:
        /*0438*/ 	.byte	0x04, 0x2f
        /*043a*/ 	.short	(.L_181 - .L_180)
	.align		4
.L_180:
        /*043c*/ 	.word	index@(_ZN10layer_norm31ln_parallel_residual_bwd_kernelINS_13Kernel_traitsI6__halfS2_fS2_fjLj6144ELj1ELj1ELj8ELj16ENS_18Kernel_traits_baseILj6144ES2_S2_fS2_fjLj256EEEEELb0ELb1ELb0EEEvNS_9BwdParamsE)
        /*0440*/ 	.word	0x000000a9


	//----- nvinfo : EIATTR_FRAME_SIZE
	.align		4
.L_181:
        /*0444*/ 	.byte	0x04, 0x11
        /*0446*/ 	.short	(.L_183 - .L_182)
	.align		4
.L_182:
        /*0448*/ 	.word	index@(_ZN10layer_norm31ln_parallel_residual_bwd_kernelINS_13Kernel_traitsI6__halfS2_fS2_fjLj6144ELj1ELj1ELj8ELj16ENS_18Kernel_traits_baseILj6144ES2_S2_fS2_fjLj256EEEEELb0ELb1ELb0EEEvNS_9BwdParamsE)
        /*044c*/ 	.word	0x00000000


	//----- nvinfo : EIATTR_REGCOUNT
	.align		4
.L_183:
        /*0450*/ 	.byte	0x04, 0x2f
        /*0452*/ 	.short	(.L_185 - .L_184)
	.align		4
.L_184:
        /*0454*/ 	.word	index@(_ZN10layer_norm31ln_parallel_residual_bwd_kernelINS_13Kernel_traitsI6__halfS2_fS2_fjLj6144ELj1ELj1ELj8ELj16ENS_18Kernel_traits_baseILj6144ES2_S2_fS2_fjLj256EEEEELb0ELb0ELb1EEEvNS_9BwdParamsE)
        /*0458*/ 	.word	0x000000ff


	//----- nvinfo : EIATTR_FRAME_SIZE
	.align		4
.L_185:
        /*045c*/ 	.byte	0x04, 0x11
        /*045e*/ 	.short	(.L_187 - .L_186)
	.align		4
.L_186:
        /*0460*/ 	.word	index@(_ZN10layer_norm31ln_parallel_residual_bwd_kernelINS_13Kernel_traitsI6__halfS2_fS2_fjLj6144ELj1ELj1ELj8ELj16ENS_18Kernel_traits_baseILj6144ES2_S2_fS2_fjLj256EEEEELb0ELb0ELb1EEEvNS_9BwdParamsE)
        /*0464*/ 	.word	0x00000010


	//----- nvinfo : EIATTR_REGCOUNT
	.align		4
.L_187:
        /*0468*/ 	.byte	0x04, 0x2f
        /*046a*/ 	.short	(.L_189 - .L_188)
	.align		4
.L_188:
        /*046c*/ 	.word	index@(_ZN10layer_norm31ln_parallel_residual_bwd_kernelINS_13Kernel_traitsI6__halfS2_fS2_fjLj6144ELj1ELj1ELj8ELj16ENS_18Kernel_traits_baseILj6144ES2_S2_fS2_fjLj256EEEEELb0ELb0ELb0EEEvNS_9BwdParamsE)
        /*0470*/ 	.word	0x000000f1


	//----- nvinfo : EIATTR_FRAME_SIZE
	.align		4
.L_189:
        /*0474*/ 	.byte	0x04, 0x11
        /*0476*/ 	.short	(.L_191 - .L_190)
	.align		4
.L_190:
        /*0478*/ 	.word	index@(_ZN10layer_norm31ln_parallel_residual_bwd_kernelINS_13Kernel_traitsI6__halfS2_fS2_fjLj6144ELj1ELj1ELj8ELj16ENS_18Kernel_traits_baseILj6144ES2_S2_fS2_fjLj256EEEEELb0ELb0ELb0EEEvNS_9BwdParamsE)
        /*047c*/ 	.word	0x00000000


	//----- nvinfo : EIATTR_REGCOUNT
	.align		4
.L_191:
        /*0480*/ 	.byte	0x04, 0x2f
        /*0482*/ 	.short	(.L_193 - .L_192)
	.align		4
.L_192:
        /*0484*/ 	.word	index@(_ZN10layer_norm31ln_parallel_residual_bwd_kernelINS_13Kernel_traitsIf6__halfS2_S2_fjLj6144ELj1ELj1ELj8ELj16ENS_18Kernel_traits_baseILj6144EfS2_S2_S2_fjLj256EEEEELb1ELb1ELb1EEEvNS_9BwdParamsE)
        /*0488*/ 	.word	0x000000cb


	//----- nvinfo : EIATTR_FRAME_SIZE
	.align		4
.L_193:
        /*048c*/ 	.byte	0x04, 0x11
        /*048e*/ 	.short	(.L_195 - .L_194)
	.align		4
.L_194:
        /*0490*/ 	.word	index@(_ZN10layer_norm31ln_parallel_residual_bwd_kernelINS_13Kernel_traitsIf6__halfS2_S2_fjLj6144ELj1ELj1ELj8ELj16ENS_18Kernel_traits_baseILj6144EfS2_S2_S2_fjLj256EEEEELb1ELb1ELb1EEEvNS_9BwdParamsE)
        /*0494*/ 	.word	0x00000000


	//----- nvinfo : EIATTR_REGCOUNT
	.align		4
.L_195:
        /*0498*/ 	.byte	0x04, 0x2f
        /*049a*/ 	.short	(.L_197 - .L_196)
	.align		4
.L_196:
        /*049c*/ 	.word	index@(_ZN10layer_norm40ln_parallel_residual_bwd_finalize_kernelINS_22Kernel_traits_finalizeILj6144Ef6__halfS2_S2_fjLb0ELj1024ELj4ENS_18Kernel_traits_baseILj6144EfS2_S2_S2_fjLj1024EEEEELb1EEEvNS_9BwdParamsE)
        /*04a0*/ 	.word	0x00000020


	//----- nvinfo : EIATTR_FRAME_SIZE
	.align		4
.L_197:
        /*04a4*/ 	.byte	0x04, 0x11
        /*04a6*/ 	.short	(.L_199 - .L_198)
	.align		4
.L_198:
        /*04a8*/ 	.word	index@(_ZN10layer_norm40ln_parallel_residual_bwd_finalize_kernelINS_22Kernel_traits_finalizeILj6144Ef6__halfS2_S2_fjLb0ELj1024ELj4ENS_18Kernel_traits_baseILj6144EfS2_S2_S2_fjLj1024EEEEELb1EEEvNS_9BwdParamsE)
        /*04ac*/ 	.word	0x00000000


	//----- nvinfo : EIATTR_REGCOUNT
	.align		4
.L_199:
        /*04b0*/ 	.byte	0x04, 0x2f
        /*04b2*/ 	.short	(.L_201 - .L_200)
	.align		4
.L_200:
        /*04b4*/ 	.word	index@(_ZN10layer_norm22ln_bwd_finalize_kernelINS_22Kernel_traits_finalizeILj6144Ef6__halfS2_S2_fjLb0ELj1024ELj4ENS_18Kernel_traits_baseILj6144EfS2_S2_S2_fjLj1024EEEEELb0ELb1EEEvNS_9BwdParamsE)
        /*04b8*/ 	.word	0x0000003f


	//----- nvinfo : EIATTR_FRAME_SIZE
	.align		4
.L_201:
        /*04bc*/ 	.byte	0x04, 0x11
        /*04be*/ 	.short	(.L_203 - .L_202)
	.align		4
.L_202:
        /*04c0*/ 	.word	index@(_ZN10layer_norm22ln_bwd_finalize_kernelINS_22Kernel_traits_finalizeILj6144Ef6__halfS2_S2_fjLb0ELj1024ELj4ENS_18Kernel_traits_baseILj6144EfS2_S2_S2_fjLj1024EEEEELb0ELb1EEEvNS_9BwdParamsE)
        /*04c4*/ 	.word	0x00000000


	//----- nvinfo : EIATTR_REGCOUNT
	.align		4
.L_203:
        /*04c8*/ 	.byte	0x04, 0x2f
        /*04ca*/ 	.short	(.L_205 - .L_204)
	.align		4
.L_204:
        /*04cc*/ 	.word	index@(_ZN10layer_norm31ln_parallel_residual_bwd_kernelINS_13Kernel_traitsIf6__halfS2_S2_fjLj6144ELj1ELj1ELj8ELj16ENS_18Kernel_traits_baseILj6144EfS2_S2_S2_fjLj256EEEEELb1ELb1ELb0EEEvNS_9BwdParamsE)
        /*04d0*/ 	.word	0x000000b9


	//----- nvinfo : EIATTR_FRAME_SIZE
	.align		4
.L_205:
        /*04d4*/ 	.byte	0x04, 0x11
        /*04d6*/ 	.short	(.L_207 - .L_206)
	.align		4
.L_206:
        /*04d8*/ 	.word	index@(_ZN10layer_norm31ln_parallel_residual_bwd_kernelINS_13Kernel_traitsIf6__halfS2_S2_fjLj6144ELj1ELj1ELj8ELj16ENS_18Kernel_traits_baseILj6144EfS2_S2_S2_fjLj256EEEEELb1ELb1ELb0EEEvNS_9BwdParamsE)
        /*04dc*/ 	.word	0x00000000


	//----- nvinfo : EIATTR_REGCOUNT
	.align		4
.L_207:
        /*04e0*/ 	.byte	0x04, 0x2f
        /*04e2*/ 	.short	(.L_209 - .L_208)
	.align		4
.L_208:
        /*04e4*/ 	.word	index@(_ZN10layer_norm40ln_parallel_residual_bwd_finalize_kernelINS_22Kernel_traits_finalizeILj6144Ef6__halfS2_S2_fjLb0ELj1024ELj4ENS_18Kernel_traits_baseILj6144EfS2_S2_S2_fjLj1024EEEEELb0EEEvNS_9BwdParamsE)
        /*04e8*/ 	.word	0x00000020


	//----- nvinfo : EIATTR_FRAME_SIZE
	.align		4
.L_209:
        /*04ec*/ 	.byte	0x04, 0x11
        /*04ee*/ 	.short	(.L_211 - .L_210)
	.align		4
.L_210:
        /*04f0*/ 	.word	index@(_ZN10layer_norm40ln_parallel_residual_bwd_finalize_kernelINS_22Kernel_traits_finalizeILj6144Ef6__halfS2_S2_fjLb0ELj1024ELj4ENS_18Kernel_traits_baseILj6144EfS2_S2_S2_fjLj1024EEEEELb0EEEvNS_9BwdParamsE)
        /*04f4*/ 	.word	0x00000000


	//----- nvinfo : EIATTR_REGCOUNT
	.align		4
.L_211:
        /*04f8*/ 	.byte	0x04, 0x2f
        /*04fa*/ 	.short	(.L_213 - .L_212)
	.align		4
.L_212:
        /*04fc*/ 	.word	index@(_ZN10layer_norm22ln_bwd_finalize_kernelINS_22Kernel_traits_finalizeILj6144Ef6__halfS2_S2_fjLb0ELj1024ELj4ENS_18Kernel_traits_baseILj6144EfS2_S2_S2_fjLj1024EEEEELb0ELb0EEEvNS_9BwdParamsE)
        /*0500*/ 	.word	0x0000003f


	//----- nvinfo : EIATTR_FRAME_SIZE
	.align		4
.L_213:
        /*0504*/ 	.byte	0x04, 0x11
        /*0506*/ 	.short	(.L_215 - .L_214)
	.align		4
.L_214:
        /*0508*/ 	.word	index@(_ZN10layer_norm22ln_bwd_finalize_kernelINS_22Kernel_traits_finalizeILj6144Ef6__halfS2_S2_fjLb0ELj1024ELj4ENS_18Kernel_traits_baseILj6144EfS2_S2_S2_fjLj1024EEEEELb0ELb0EEEvNS_9BwdParamsE)
        /*050c*/ 	.word	0x00000000


	//----- nvinfo : EIATTR_REGCOUNT
	.align		4
.L_215:
        /*0510*/ 	.byte	0x04, 0x2f
        /*0512*/ 	.short	(.L_217 - .L_216)
	.align		4
.L_216:
        /*0514*/ 	.word	index@(_ZN10layer_norm31ln_parallel_residual_bwd_kernelINS_13Kernel_traitsIf6__halfS2_S2_fjLj6144ELj1ELj1ELj8ELj16ENS_18Kernel_traits_baseILj6144EfS2_S2_S2_fjLj256EEEEELb1ELb0ELb1EEEvNS_9BwdParamsE)
        /*0518*/ 	.word	0x000000ff


	//----- nvinfo : EIATTR_FRAME_SIZE
	.align		4
.L_217:
        /*051c*/ 	.byte	0x04, 0x11
        /*051e*/ 	.short	(.L_219 - .L_218)
	.align		4
.L_218:
        /*0520*/ 	.word	index@(_ZN10layer_norm31ln_parallel_residual_bwd_kernelINS_13Kernel_traitsIf6__halfS2_S2_fjLj6144ELj1ELj1ELj8ELj16ENS_18Kernel_traits_baseILj6144EfS2_S2_S2_fjLj256EEEEELb1ELb0ELb1EEEvNS_9BwdParamsE)
        /*0524*/ 	.word	0x00000000


	//----- nvinfo : EIATTR_REGCOUNT
	.align		4
.L_219:
        /*0528*/ 	.byte	0x04, 0x2f
        /*052a*/ 	.short	(.L_221 - .L_220)
	.align		4
.L_220:
        /*052c*/ 	.word	index@(_ZN10layer_norm31ln_parallel_residual_bwd_kernelINS_13Kernel_traitsIf6__halfS2_S2_fjLj6144ELj1ELj1ELj8ELj16ENS_18Kernel_traits_baseILj6144EfS2_S2_S2_fjLj256EEEEELb1ELb0ELb0EEEvNS_9BwdParamsE)
        /*0530*/ 	.word	0x000000f7


	//----- nvinfo : EIATTR_FRAME_SIZE
	.align		4
.L_221:
        /*0534*/ 	.byte	0x04, 0x11
        /*0536*/ 	.short	(.L_223 - .L_222)
	.align		4
.L_222:
        /*0538*/ 	.word	index@(_ZN10layer_norm31ln_parallel_residual_bwd_kernelINS_13Kernel_traitsIf6__halfS2_S2_fjLj6144ELj1ELj1ELj8ELj16ENS_18Kernel_traits_baseILj6144EfS2_S2_S2_fjLj256EEEEELb1ELb0ELb0EEEvNS_9BwdParamsE)
        /*053c*/ 	.word	0x00000000


	//----- nvinfo : EIATTR_REGCOUNT
	.align		4
.L_223:
        /*0540*/ 	.byte	0x04, 0x2f
        /*0542*/ 	.short	(.L_225 - .L_224)
	.align		4
.L_224:
        /*0544*/ 	.word	index@(_ZN10layer_norm31ln_parallel_residual_bwd_kernelINS_13Kernel_traitsIf6__halfS2_S2_fjLj6144ELj1ELj1ELj8ELj16ENS_18Kernel_traits_baseILj6144EfS2_S2_S2_fjLj256EEEEELb0ELb1ELb1EEEvNS_9BwdParamsE)
        /*0548*/ 	.word	0x000000ae


	//----- nvinfo : EIATTR_FRAME_SIZE
	.align		4
.L_225:
        /*054c*/ 	.byte	0x04, 0x11
        /*054e*/ 	.short	(.L_227 - .L_226)
	.align		4
.L_226:
        /*0550*/ 	.word	index@(_ZN10layer_norm31ln_parallel_residual_bwd_kernelINS_13Kernel_traitsIf6__halfS2_S2_fjLj6144ELj1ELj1ELj8ELj16ENS_18Kernel_traits_baseILj6144EfS2_S2_S2_fjLj256EEEEELb0ELb1ELb1EEEvNS_9BwdParamsE)
        /*0554*/ 	.word	0x00000000


	//----- nvinfo : EIATTR_REGCOUNT
	.align		4
.L_227:
        /*0558*/ 	.byte	0x04, 0x2f
        /*055a*/ 	.short	(.L_229 - .L_228)
	.align		4
.L_228:
        /*055c*/ 	.word	index@(_ZN10layer_norm31ln_parallel_residual_bwd_kernelINS_13Kernel_traitsIf6__halfS2_S2_fjLj6144ELj1ELj1ELj8ELj16ENS_18Kernel_traits_baseILj6144EfS2_S2_S2_fjLj256EEEEELb0ELb1ELb0EEEvNS_9BwdParamsE)
        /*0560*/ 	.word	0x000000a6


	//----- nvinfo : EIATTR_FRAME_SIZE
	.align		4
.L_229:
        /*0564*/ 	.byte	0x04, 0x11
        /*0566*/ 	.short	(.L_231 - .L_230)
	.align		4
.L_230:
        /*0568*/ 	.word	index@(_ZN10layer_norm31ln_parallel_residual_bwd_kernelINS_13Kernel_traitsIf6__halfS2_S2_fjLj6144ELj1ELj1ELj8ELj16ENS_18Kernel_traits_baseILj6144EfS2_S2_S2_fjLj256EEEEELb0ELb1ELb0EEEvNS_9BwdParamsE)
        /*056c*/ 	.word	0x00000000


	//----- nvinfo : EIATTR_REGCOUNT
	.align		4
.L_231:
        /*0570*/ 	.byte	0x04, 0x2f
        /*0572*/ 	.short	(.L_233 - .L_232)
	.align		4
.L_232:
        /*0574*/ 	.word	index@(_ZN10layer_norm31ln_parallel_residual_bwd_kernelINS_13Kernel_traitsIf6__halfS2_S2_fjLj6144ELj1ELj1ELj8ELj16ENS_18Kernel_traits_baseILj6144EfS2_S2_S2_fjLj256EEEEELb0ELb0ELb1EEEvNS_9BwdParamsE)
        /*0578*/ 	.word	0x000000ff


	//----- nvinfo : EIATTR_FRAME_SIZE
	.align		4
.L_233:
        /*057c*/ 	.byte	0x04, 0x11
        /*057e*/ 	.short	(.L_235 - .L_234)
	.align		4
.L_234:
        /*0580*/ 	.word	index@(_ZN10layer_norm31ln_parallel_residual_bwd_kernelINS_13Kernel_traitsIf6__halfS2_S2_fjLj6144ELj1ELj1ELj8ELj16ENS_18Kernel_traits_baseILj6144EfS2_S2_S2_fjLj256EEEEELb0ELb0ELb1EEEvNS_9BwdParamsE)
        /*0584*/ 	.word	0x00000000


	//----- nvinfo : EIATTR_REGCOUNT
	.align		4
.L_235:
        /*0588*/ 	.byte	0x04, 0x2f
        /*058a*/ 	.short	(.L_237 - .L_236)
	.align		4
.L_236:
        /*058c*/ 	.word	index@(_ZN10layer_norm31ln_parallel_residual_bwd_kernelINS_13Kernel_traitsIf6__halfS2_S2_fjLj6144ELj1ELj1ELj8ELj16ENS_18Kernel_traits_baseILj6144EfS2_S2_S2_fjLj256EEEEELb0ELb0ELb0EEEvNS_9BwdParamsE)
        /*0590*/ 	.word	0x000000f4


	//----- nvinfo : EIATTR_FRAME_SIZE
	.align		4
.L_237:
        /*0594*/ 	.byte	0x04, 0x11
        /*0596*/ 	.short	(.L_239 - .L_238)
	.align		4
.L_238:
        /*0598*/ 	.word	index@(_ZN10layer_norm31ln_parallel_residual_bwd_kernelINS_13Kernel_traitsIf6__halfS2_S2_fjLj6144ELj1ELj1ELj8ELj16ENS_18Kernel_traits_baseILj6144EfS2_S2_S2_fjLj256EEEEELb0ELb0ELb0EEEvNS_9BwdParamsE)
        /*059c*/ 	.word	0x00000000


	//----- nvinfo : EIATTR_REGCOUNT
	.align		4
.L_239:
        /*05a0*/ 	.byte	0x04, 0x2f
        /*05a2*/ 	.short	(.L_241 - .L_240)
	.align		4
.L_240:
        /*05a4*/ 	.word	index@(_ZN10layer_norm31ln_parallel_residual_bwd_kernelINS_13Kernel_traitsIf13__nv_bfloat16fS2_fjLj6144ELj1ELj1ELj8ELj16ENS_18Kernel_traits_baseILj6144EfS2_fS2_fjLj256EEEEELb1ELb1ELb1EEEvNS_9BwdParamsE)
        /*05a8*/ 	.word	0x000000d8


	//----- nvinfo : EIATTR_FRAME_SIZE
	.align		4
.L_241:
        /*05ac*/ 	.byte	0x04, 0x11
        /*05ae*/ 	.short	(.L_243 - .L_242)
	.align		4
.L_242:
        /*05b0*/ 	.word	index@(_ZN10layer_norm31ln_parallel_residual_bwd_kernelINS_13Kernel_traitsIf13__nv_bfloat16fS2_fjLj6144ELj1ELj1ELj8ELj16ENS_18Kernel_traits_baseILj6144EfS2_fS2_fjLj256EEEEELb1ELb1ELb1EEEvNS_9BwdParamsE)
        /*05b4*/ 	.word	0x00000000


	//----- nvinfo : EIATTR_REGCOUNT
	.align		4
.L_243:
        /*05b8*/ 	.byte	0x04, 0x2f
        /*05ba*/ 	.short	(.L_245 - .L_244)
	.align		4
.L_244:
        /*05bc*/ 	.word	index@(_ZN10layer_norm40ln_parallel_residual_bwd_finalize_kernelINS_22Kernel_traits_finalizeILj6144Ef13__nv_bfloat16fS2_fjLb0ELj1024ELj4ENS_18Kernel_traits_baseILj6144EfS2_fS2_fjLj1024EEEEELb1EEEvNS_9BwdParamsE)
        /*05c0*/ 	.word	0x00000020


	//----- nvinfo : EIATTR_FRAME_SIZE
	.align		4
.L_245:
        /*05c4*/ 	.byte	0x04, 0x11
        /*05c6*/ 	.short	(.L_247 - .L_246)
	.align		4
.L_246:
        /*05c8*/ 	.word	index@(_ZN10layer_norm40ln_parallel_residual_bwd_finalize_kernelINS_22Kernel_traits_finalizeILj6144Ef13__nv_bfloat16fS2_fjLb0ELj1024ELj4ENS_18Kernel_traits_baseILj6144EfS2_fS2_fjLj1024EEEEELb1EEEvNS_9BwdParamsE)
        /*05cc*/ 	.word	0x00000000


	//----- nvinfo : EIATTR_REGCOUNT
	.align		4
.L_247:
        /*05d0*/ 	.byte	0x04, 0x2f
        /*05d2*/ 	.short	(.L_249 - .L_248)
	.align		4
.L_248:
        /*05d4*/ 	.word	index@(_ZN10layer_norm22ln_bwd_finalize_kernelINS_22Kernel_traits_finalizeILj6144Ef13__nv_bfloat16fS2_fjLb0ELj1024ELj4ENS_18Kernel_traits_baseILj6144EfS2_fS2_fjLj1024EEEEELb0ELb1EEEvNS_9BwdParamsE)
        /*05d8*/ 	.word	0x0000003f


	//----- nvinfo : EIATTR_FRAME_SIZE
	.align		4
.L_249:
        /*05dc*/ 	.byte	0x04, 0x11
        /*05de*/ 	.short	(.L_251 - .L_250)
	.align		4
.L_250:
        /*05e0*/ 	.word	index@(_ZN10layer_norm22ln_bwd_finalize_kernelINS_22Kernel_traits_finalizeILj6144Ef13__nv_bfloat16fS2_fjLb0ELj1024ELj4ENS_18Kernel_traits_baseILj6144EfS2_fS2_fjLj1024EEEEELb0ELb1EEEvNS_9BwdParamsE)
        /*05e4*/ 	.word	0x00000000


	//----- nvinfo : EIATTR_REGCOUNT
	.align		4
.L_251:
        /*05e8*/ 	.byte	0x04, 0x2f
        /*05ea*/ 	.short	(.L_253 - .L_252)
	.align		4
.L_252:
        /*05ec*/ 	.word	index@(_ZN10layer_norm31ln_parallel_residual_bwd_kernelINS_13Kernel_traitsIf13__nv_bfloat16fS2_fjLj6144ELj1ELj1ELj8ELj16ENS_18Kernel_traits_baseILj6144EfS2_fS2_fjLj256EEEEELb1ELb1ELb0EEEvNS_9BwdParamsE)
        /*05f0*/ 	.word	0x000000c4


	//----- nvinfo : EIATTR_FRAME_SIZE
	.align		4
.L_253:
        /*05f4*/ 	.byte	0x04, 0x11
        /*05f6*/ 	.short	(.L_255 - .L_254)
	.align		4
.L_254:
        /*05f8*/ 	.word	index@(_ZN10layer_norm31ln_parallel_residual_bwd_kernelINS_13Kernel_traitsIf13__nv_bfloat16fS2_fjLj6144ELj1ELj1ELj8ELj16ENS_18Kernel_traits_baseILj6144EfS2_fS2_fjLj256EEEEELb1ELb1ELb0EEEvNS_9BwdParamsE)
        /*05fc*/ 	.word	0x00000000


	//----- nvinfo : EIATTR_REGCOUNT
	.align		4
.L_255:
        /*0600*/ 	.byte	0x04, 0x2f
        /*0602*/ 	.short	(.L_257 - .L_256)
	.align		4
.L_256:
        /*0604*/ 	.word	index@(_ZN10layer_norm40ln_parallel_residual_bwd_finalize_kernelINS_22Kernel_traits_finalizeILj6144Ef13__nv_bfloat16fS2_fjLb0ELj1024ELj4ENS_18Kernel_traits_baseILj6144EfS2_fS2_fjLj1024EEEEELb0EEEvNS_9BwdParamsE)
        /*0608*/ 	.word	0x00000020


	//----- nvinfo : EIATTR_FRAME_SIZE
	.align		4
.L_257:
        /*060c*/ 	.byte	0x04, 0x11
        /*060e*/ 	.short	(.L_259 - .L_258)
	.align		4
.L_258:
        /*0610*/ 	.word	index@(_ZN10layer_norm40ln_parallel_residual_bwd_finalize_kernelINS_22Kernel_traits_finalizeILj6144Ef13__nv_bfloat16fS2_fjLb0ELj1024ELj4ENS_18Kernel_traits_baseILj6144EfS2_fS2_fjLj1024EEEEELb0EEEvNS_9BwdParamsE)
        /*0614*/ 	.word	0x00000000


	//----- nvinfo : EIATTR_REGCOUNT
	.align		4
.L_259:
        /*0618*/ 	.byte	0x04, 0x2f
        /*061a*/ 	.short	(.L_261 - .L_260)
	.align		4
.L_260:
        /*061c*/ 	.word	index@(_ZN10layer_norm22ln_bwd_finalize_kernelINS_22Kernel_traits_finalizeILj6144Ef13__nv_bfloat16fS2_fjLb0ELj1024ELj4ENS_18Kernel_traits_baseILj6144EfS2_fS2_fjLj1024EEEEELb0ELb0EEEvNS_9BwdParamsE)
        /*0620*/ 	.word	0x0000003f


	//----- nvinfo : EIATTR_FRAME_SIZE
	.align		4
.L_261:
        /*0624*/ 	.byte	0x04, 0x11
        /*0626*/ 	.short	(.L_263 - .L_262)
	.align		4
.L_262:
        /*0628*/ 	.word	index@(_ZN10layer_norm22ln_bwd_finalize_kernelINS_22Kernel_traits_finalizeILj6144Ef13__nv_bfloat16fS2_fjLb0ELj1024ELj4ENS_18Kernel_traits_baseILj6144EfS2_fS2_fjLj1024EEEEELb0ELb0EEEvNS_9BwdParamsE)
        /*062c*/ 	.word	0x00000000


	//----- nvinfo : EIATTR_REGCOUNT
	.align		4
.L_263:
        /*0630*/ 	.byte	0x04, 0x2f
        /*0632*/ 	.short	(.L_265 - .L_264)
	.align		4
.L_264:
        /*0634*/ 	.word	index@(_ZN10layer_norm31ln_parallel_residual_bwd_kernelINS_13Kernel_traitsIf13__nv_bfloat16fS2_fjLj6144ELj1ELj1ELj8ELj16ENS_18Kernel_traits_baseILj6144EfS2_fS2_fjLj256EEEEELb1ELb0ELb1EEEvNS_9BwdParamsE)
        /*0638*/ 	.word	0x000000ff


	//----- nvinfo : EIATTR_FRAME_SIZE
	.align		4
.L_265:
        /*063c*/ 	.byte	0x04, 0x11
        /*063e*/ 	.short	(.L_267 - .L_266)
	.align		4
.L_266:
        /*0640*/ 	.word	index@(_ZN10layer_norm31ln_parallel_residual_bwd_kernelINS_13Kernel_traitsIf13__nv_bfloat16fS2_fjLj6144ELj1ELj1ELj8ELj16ENS_18Kernel_traits_baseILj6144EfS2_fS2_fjLj256EEEEELb1ELb0ELb1EEEvNS_9BwdParamsE)
        /*0644*/ 	.word	0x00000038


	//----- nvinfo : EIATTR_REGCOUNT
	.align		4
.L_267:
        /*0648*/ 	.byte	0x04, 0x2f
        /*064a*/ 	.short	(.L_269 - .L_268)
	.align		4
.L_268:
        /*064c*/ 	.word	index@(_ZN10layer_norm31ln_parallel_residual_bwd_kernelINS_13Kernel_traitsIf13__nv_bfloat16fS2_fjLj6144ELj1ELj1ELj8ELj16ENS_18Kernel_traits_baseILj6144EfS2_fS2_fjLj256EEEEELb1ELb0ELb0EEEvNS_9BwdParamsE)
        /*0650*/ 	.word	0x000000ff


	//----- nvinfo : EIATTR_FRAME_SIZE
	.align		4
.L_269:
        /*0654*/ 	.byte	0x04, 0x11
        /*0656*/ 	.short	(.L_271 - .L_270)
	.align		4
.L_270:
        /*0658*/ 	.word	index@(_ZN10layer_norm31ln_parallel_residual_bwd_kernelINS_13Kernel_traitsIf13__nv_bfloat16fS2_fjLj6144ELj1ELj1ELj8ELj16ENS_18Kernel_traits_baseILj6144EfS2_fS2_fjLj256EEEEELb1ELb0ELb0EEEvNS_9BwdParamsE)
        /*065c*/ 	.word	0x00000030


	//----- nvinfo : EIATTR_REGCOUNT
	.align		4
.L_271:
        /*0660*/ 	.byte	0x04, 0x2f
        /*0662*/ 	.short	(.L_273 - .L_272)
	.align		4
.L_272:
        /*0664*/ 	.word	index@(_ZN10layer_norm31ln_parallel_residual_bwd_kernelINS_13Kernel_traitsIf13__nv_bfloat16fS2_fjLj6144ELj1ELj1ELj8ELj16ENS_18Kernel_traits_baseILj6144EfS2_fS2_fjLj256EEEEELb0ELb1ELb1EEEvNS_9BwdParamsE)
        /*0668*/ 	.word	0x000000ce


	//----- nvinfo : EIATTR_FRAME_SIZE
	.align		4
.L_273:
        /*066c*/ 	.byte	0x04, 0x11
        /*066e*/ 	.short	(.L_275 - .L_274)
	.align		4
.L_274:
        /*0670*/ 	.word	index@(_ZN10layer_norm31ln_parallel_residual_bwd_kernelINS_13Kernel_traitsIf13__nv_bfloat16fS2_fjLj6144ELj1ELj1ELj8ELj16ENS_18Kernel_traits_baseILj6144EfS2_fS2_fjLj256EEEEELb0ELb1ELb1EEEvNS_9BwdParamsE)
        /*0674*/ 	.word	0x00000000


	//----- nvinfo : EIATTR_REGCOUNT
	.align		4
.L_275:
        /*0678*/ 	.byte	0x04, 0x2f
        /*067a*/ 	.short	(.L_277 - .L_276)
	.align		4
.L_276:
        /*067c*/ 	.word	index@(_ZN10layer_norm31ln_parallel_residual_bwd_kernelINS_13Kernel_traitsIf13__nv_bfloat16fS2_fjLj6144ELj1ELj1ELj8ELj16ENS_18Kernel_traits_baseILj6144EfS2_fS2_fjLj256EEEEELb0ELb1ELb0EEEvNS_9BwdParamsE)
        /*0680*/ 	.word	0x000000b8


	//----- nvinfo : EIATTR_FRAME_SIZE
	.align		4
.L_277:
        /*0684*/ 	.byte	0x04, 0x11
        /*0686*/ 	.short	(.L_279 - .L_278)
	.align		4
.L_278:
        /*0688*/ 	.word	index@(_ZN10layer_norm31ln_parallel_residual_bwd_kernelINS_13Kernel_traitsIf13__nv_bfloat16fS2_fjLj6144ELj1ELj1ELj8ELj16ENS_18Kernel_traits_baseILj6144EfS2_fS2_fjLj256EEEEELb0ELb1ELb0EEEvNS_9BwdParamsE)
        /*068c*/ 	.word	0x00000000


	//----- nvinfo : EIATTR_REGCOUNT
	.align		4
.L_279:
        /*0690*/ 	.byte	0x04, 0x2f
        /*0692*/ 	.short	(.L_281 - .L_280)
	.align		4
.L_280:
        /*0694*/ 	.word	index@(_ZN10layer_norm31ln_parallel_residual_bwd_kernelINS_13Kernel_traitsIf13__nv_bfloat16fS2_fjLj6144ELj1ELj1ELj8ELj16ENS_18Kernel_traits_baseILj6144EfS2_fS2_fjLj256EEEEELb0ELb0ELb1EEEvNS_9BwdParamsE)
        /*0698*/ 	.word	0x000000ff


	//----- nvinfo : EIATTR_FRAME_SIZE
	.align		4
.L_281:
        /*069c*/ 	.byte	0x04, 0x11
        /*069e*/ 	.short	(.L_283 - .L_282)
	.align		4
.L_282:
        /*06a0*/ 	.word	index@(_ZN10layer_norm31ln_parallel_residual_bwd_kernelINS_13Kernel_traitsIf13__nv_bfloat16fS2_fjLj6144ELj1ELj1ELj8ELj16ENS_18Kernel_traits_baseILj6144EfS2_fS2_fjLj256EEEEELb0ELb0ELb1EEEvNS_9BwdParamsE)
        /*06a4*/ 	.word	0x00000000


	//----- nvinfo : EIATTR_REGCOUNT
	.align		4
.L_283:
        /*06a8*/ 	.byte	0x04, 0x2f
        /*06aa*/ 	.short	(.L_285 - .L_284)
	.align		4
.L_284:
        /*06ac*/ 	.word	index@(_ZN10layer_norm31ln_parallel_residual_bwd_kernelINS_13Kernel_traitsIf13__nv_bfloat16fS2_fjLj6144ELj1ELj1ELj8ELj16ENS_18Kernel_traits_baseILj6144EfS2_fS2_fjLj256EEEEELb0ELb0ELb0EEEvNS_9BwdParamsE)
        /*06b0*/ 	.word	0x000000ff


	//----- nvinfo : EIATTR_FRAME_SIZE
	.align		4
.L_285:
        /*06b4*/ 	.byte	0x04, 0x11
        /*06b6*/ 	.short	(.L_287 - .L_286)
	.align		4
.L_286:
        /*06b8*/ 	.word	index@(_ZN10layer_norm31ln_parallel_residual_bwd_kernelINS_13Kernel_traitsIf13__nv_bfloat16fS2_fjLj6144ELj1ELj1ELj8ELj16ENS_18Kernel_traits_baseILj6144EfS2_fS2_fjLj256EEEEELb0ELb0ELb0EEEvNS_9BwdParamsE)
        /*06bc*/ 	.word	0x00000008


	//----- nvinfo : EIATTR_REGCOUNT
	.align		4
.L_287:
        /*06c0*/ 	.byte	0x04, 0x2f
        /*06c2*/ 	.short	(.L_289 - .L_288)
	.align		4
.L_288:
        /*06c4*/ 	.word	index@(_ZN10layer_norm31ln_parallel_residual_bwd_kernelINS_13Kernel_traitsI13__nv_bfloat16S2_fS2_fjLj6144ELj1ELj1ELj8ELj16ENS_18Kernel_traits_baseILj6144ES2_S2_fS2_fjLj256EEEEELb1ELb1ELb1EEEvNS_9BwdParamsE)
        /*06c8*/ 	.word	0x000000d6


	//----- nvinfo : EIATTR_FRAME_SIZE
	.align		4
.L_289:
        /*06cc*/ 	.byte	0x04, 0x11
        /*06ce*/ 	.short	(.L_291 - .L_290)
	.align		4
.L_290:
        /*06d0*/ 	.word	index@(_ZN10layer_norm31ln_parallel_residual_bwd_kernelINS_13Kernel_traitsI13__nv_bfloat16S2_fS2_fjLj6144ELj1ELj1ELj8ELj16ENS_18Kernel_traits_baseILj6144ES2_S2_fS2_fjLj256EEEEELb1ELb1ELb1EEEvNS_9BwdParamsE)
        /*06d4*/ 	.word	0x00000000


	//----- nvinfo : EIATTR_REGCOUNT
	.align		4
.L_291:
        /*06d8*/ 	.byte	0x04, 0x2f
        /*06da*/ 	.short	(.L_293 - .L_292)
	.align		4
.L_292:
        /*06dc*/ 	.word	index@(_ZN10layer_norm40ln_parallel_residual_bwd_finalize_kernelINS_22Kernel_traits_finalizeILj6144E13__nv_bfloat16S2_fS2_fjLb0ELj1024ELj4ENS_18Kernel_traits_baseILj6144ES2_S2_fS2_fjLj1024EEEEELb1EEEvNS_9BwdParamsE)
        /*06e0*/ 	.word	0x00000020


	//----- nvinfo : EIATTR_FRAME_SIZE
	.align		4
.L_293:
        /*06e4*/ 	.byte	0x04, 0x11
        /*06e6*/ 	.short	(.L_295 - .L_294)
	.align		4
.L_294:
        /*06e8*/ 	.word	index@(_ZN10layer_norm40ln_parallel_residual_bwd_finalize_kernelINS_22Kernel_traits_finalizeILj6144E13__nv_bfloat16S2_fS2_fjLb0ELj1024ELj4ENS_18Kernel_traits_baseILj6144ES2_S2_fS2_fjLj1024EEEEELb1EEEvNS_9BwdParamsE)
        /*06ec*/ 	.word	0x00000000


	//----- nvinfo : EIATTR_REGCOUNT
	.align		4
.L_295:
        /*06f0*/ 	.byte	0x04, 0x2f
        /*06f2*/ 	.short	(.L_297 - .L_296)
	.align		4
.L_296:
        /*06f4*/ 	.word	index@(_ZN10layer_norm22ln_bwd_finalize_kernelINS_22Kernel_traits_finalizeILj6144E13__nv_bfloat16S2_fS2_fjLb0ELj1024ELj4ENS_18Kernel_traits_baseILj6144ES2_S2_fS2_fjLj1024EEEEELb0ELb1EEEvNS_9BwdParamsE)
        /*06f8*/ 	.word	0x0000003f


	//----- nvinfo : EIATTR_FRAME_SIZE
	.align		4
.L_297:
        /*06fc*/ 	.byte	0x04, 0x11
        /*06fe*/ 	.short	(.L_299 - .L_298)
	.align		4
.L_298:
        /*0700*/ 	.word	index@(_ZN10layer_norm22ln_bwd_finalize_kernelINS_22Kernel_traits_finalizeILj6144E13__nv_bfloat16S2_fS2_fjLb0ELj1024ELj4ENS_18Kernel_traits_baseILj6144ES2_S2_fS2_fjLj1024EEEEELb0ELb1EEEvNS_9BwdParamsE)
        /*0704*/ 	.word	0x00000000


	//----- nvinfo : EIATTR_REGCOUNT
	.align		4
.L_299:
        /*0708*/ 	.byte	0x04, 0x2f
        /*070a*/ 	.short	(.L_301 - .L_300)
	.align		4
.L_300:
        /*070c*/ 	.word	index@(_ZN10layer_norm31ln_parallel_residual_bwd_kernelINS_13Kernel_traitsI13__nv_bfloat16S2_fS2_fjLj6144ELj1ELj1ELj8ELj16ENS_18Kernel_traits_baseILj6144ES2_S2_fS2_fjLj256EEEEELb1ELb1ELb0EEEvNS_9BwdParamsE)
        /*0710*/ 	.word	0x000000c4


	//----- nvinfo : EIATTR_FRAME_SIZE
	.align		4
.L_301:
        /*0714*/ 	.byte	0x04, 0x11
        /*0716*/ 	.short	(.L_303 - .L_302)
	.align		4
.L_302:
        /*0718*/ 	.word	index@(_ZN10layer_norm31ln_parallel_residual_bwd_kernelINS_13Kernel_traitsI13__nv_bfloat16S2_fS2_fjLj6144ELj1ELj1ELj8ELj16ENS_18Kernel_traits_baseILj6144ES2_S2_fS2_fjLj256EEEEELb1ELb1ELb0EEEvNS_9BwdParamsE)
        /*071c*/ 	.word	0x00000000


	//----- nvinfo : EIATTR_REGCOUNT
	.align		4
.L_303:
        /*0720*/ 	.byte	0x04, 0x2f
        /*0722*/ 	.short	(.L_305 - .L_304)
	.align		4
.L_304:
        /*0724*/ 	.word	index@(_ZN10layer_norm40ln_parallel_residual_bwd_finalize_kernelINS_22Kernel_traits_finalizeILj6144E13__nv_bfloat16S2_fS2_fjLb0ELj1024ELj4ENS_18Kernel_traits_baseILj6144ES2_S2_fS2_fjLj1024EEEEELb0EEEvNS_9BwdParamsE)
        /*0728*/ 	.word	0x00000020


	//----- nvinfo : EIATTR_FRAME_SIZE
	.align		4
.L_305:
        /*072c*/ 	.byte	0x04, 0x11
        /*072e*/ 	.short	(.L_307 - .L_306)
	.align		4
.L_306:
        /*0730*/ 	.word	index@(_ZN10layer_norm40ln_parallel_residual_bwd_finalize_kernelINS_22Kernel_traits_finalizeILj6144E13__nv_bfloat16S2_fS2_fjLb0ELj1024ELj4ENS_18Kernel_traits_baseILj6144ES2_S2_fS2_fjLj1024EEEEELb0EEEvNS_9BwdParamsE)
        /*0734*/ 	.word	0x00000000


	//----- nvinfo : EIATTR_REGCOUNT
	.align		4
.L_307:
        /*0738*/ 	.byte	0x04, 0x2f
        /*073a*/ 	.short	(.L_309 - .L_308)
	.align		4
.L_308:
        /*073c*/ 	.word	index@(_ZN10layer_norm22ln_bwd_finalize_kernelINS_22Kernel_traits_finalizeILj6144E13__nv_bfloat16S2_fS2_fjLb0ELj1024ELj4ENS_18Kernel_traits_baseILj6144ES2_S2_fS2_fjLj1024EEEEELb0ELb0EEEvNS_9BwdParamsE)
        /*0740*/ 	.word	0x0000003f


	//----- nvinfo : EIATTR_FRAME_SIZE
	.align		4
.L_309:
        /*0744*/ 	.byte	0x04, 0x11
        /*0746*/ 	.short	(.L_311 - .L_310)
	.align		4
.L_310:
        /*0748*/ 	.word	index@(_ZN10layer_norm22ln_bwd_finalize_kernelINS_22Kernel_traits_finalizeILj6144E13__nv_bfloat16S2_fS2_fjLb0ELj1024ELj4ENS_18Kernel_traits_baseILj6144ES2_S2_fS2_fjLj1024EEEEELb0ELb0EEEvNS_9BwdParamsE)
        /*074c*/ 	.word	0x00000000


	//----- nvinfo : EIATTR_REGCOUNT
	.align		4
.L_311:
        /*0750*/ 	.byte	0x04, 0x2f
        /*0752*/ 	.short	(.L_313 - .L_312)
	.align		4
.L_312:
        /*0754*/ 	.word	index@(_ZN10layer_norm31ln_parallel_residual_bwd_kernelINS_13Kernel_traitsI13__nv_bfloat16S2_fS2_fjLj6144ELj1ELj1ELj8ELj16ENS_18Kernel_traits_baseILj6144ES2_S2_fS2_fjLj256EEEEELb1ELb0ELb1EEEvNS_9BwdParamsE)
        /*0758*/ 	.word	0x000000ff


	//----- nvinfo : EIATTR_FRAME_SIZE
	.align		4
.L_313:
        /*075c*/ 	.byte	0x04, 0x11
        /*075e*/ 	.short	(.L_315 - .L_314)
	.align		4
.L_314:
        /*0760*/ 	.word	index@(_ZN10layer_norm31ln_parallel_residual_bwd_kernelINS_13Kernel_traitsI13__nv_bfloat16S2_fS2_fjLj6144ELj1ELj1ELj8ELj16ENS_18Kernel_traits_baseILj6144ES2_S2_fS2_fjLj256EEEEELb1ELb0ELb1EEEvNS_9BwdParamsE)
        /*0764*/ 	.word	0x00000038


	//----- nvinfo : EIATTR_REGCOUNT
	.align		4
.L_315:
        /*0768*/ 	.byte	0x04, 0x2f
        /*076a*/ 	.short	(.L_317 - .L_316)
	.align		4
.L_316:
        /*076c*/ 	.word	index@(_ZN10layer_norm31ln_parallel_residual_bwd_kernelINS_13Kernel_traitsI13__nv_bfloat16S2_fS2_fjLj6144ELj1ELj1ELj8ELj16ENS_18Kernel_traits_baseILj6144ES2_S2_fS2_fjLj256EEEEELb1ELb0ELb0EEEvNS_9BwdParamsE)
        /*0770*/ 	.word	0x000000ff


	//----- nvinfo : EIATTR_FRAME_SIZE
	.align		4
.L_317:
        /*0774*/ 	.byte	0x04, 0x11
        /*0776*/ 	.short	(.L_319 - .L_318)
	.align		4
.L_318:
        /*0778*/ 	.word	index@(_ZN10layer_norm31ln_parallel_residual_bwd_kernelINS_13Kernel_traitsI13__nv_bfloat16S2_fS2_fjLj6144ELj1ELj1ELj8ELj16ENS_18Kernel_traits_baseILj6144ES2_S2_fS2_fjLj256EEEEELb1ELb0ELb0EEEvNS_9BwdParamsE)
        /*077c*/ 	.word	0x00000000


	//----- nvinfo : EIATTR_REGCOUNT
	.align		4
.L_319:
        /*0780*/ 	.byte	0x04, 0x2f
        /*0782*/ 	.short	(.L_321 - .L_320)
	.align		4
.L_320:
        /*0784*/ 	.word	index@(_ZN10layer_norm31ln_parallel_residual_bwd_kernelINS_13Kernel_traitsI13__nv_bfloat16S2_fS2_fjLj6144ELj1ELj1ELj8ELj16ENS_18Kernel_traits_baseILj6144ES2_S2_fS2_fjLj256EEEEELb0ELb1ELb1EEEvNS_9BwdParamsE)
        /*0788*/ 	.word	0x000000cc


	//----- nvinfo : EIATTR_FRAME_SIZE
	.align		4
.L_321:
        /*078c*/ 	.byte	0x04, 0x11
        /*078e*/ 	.short	(.L_323 - .L_322)
	.align		4
.L_322:
        /*0790*/ 	.word	index@(_ZN10layer_norm31ln_parallel_residual_bwd_kernelINS_13Kernel_traitsI13__nv_bfloat16S2_fS2_fjLj6144ELj1ELj1ELj8ELj16ENS_18Kernel_traits_baseILj6144ES2_S2_fS2_fjLj256EEEEELb0ELb1ELb1EEEvNS_9BwdParamsE)
        /*0794*/ 	.word	0x00000000


	//----- nvinfo : EIATTR_REGCOUNT
	.align		4
.L_323:
        /*0798*/ 	.byte	0x04, 0x2f
        /*079a*/ 	.short	(.L_325 - .L_324)
	.align		4
.L_324:
        /*079c*/ 	.word	index@(_ZN10layer_norm31ln_parallel_residual_bwd_kernelINS_13Kernel_traitsI13__nv_bfloat16S2_fS2_fjLj6144ELj1ELj1ELj8ELj16ENS_18Kernel_traits_baseILj6144ES2_S2_fS2_fjLj256EEEEELb0ELb1ELb0EEEvNS_9BwdParamsE)
        /*07a0*/ 	.word	0x000000b8


	//----- nvinfo : EIATTR_FRAME_SIZE
	.align		4
.L_325:
        /*07a4*/ 	.byte	0x04, 0x11
        /*07a6*/ 	.short	(.L_327 - .L_326)
	.align		4
.L_326:
        /*07a8*/ 	.word	index@(_ZN10layer_norm31ln_parallel_residual_bwd_kernelINS_13Kernel_traitsI13__nv_bfloat16S2_fS2_fjLj6144ELj1ELj1ELj8ELj16ENS_18Kernel_traits_baseILj6144ES2_S2_fS2_fjLj256EEEEELb0ELb1ELb0EEEvNS_9BwdParamsE)
        /*07ac*/ 	.word	0x00000000


	//----- nvinfo : EIATTR_REGCOUNT
	.align		4
.L_327:
        /*07b0*/ 	.byte	0x04, 0x2f
        /*07b2*/ 	.short	(.L_329 - .L_328)
	.align		4
.L_328:
        /*07b4*/ 	.word	index@(_ZN10layer_norm31ln_parallel_residual_bwd_kernelINS_13Kernel_traitsI13__nv_bfloat16S2_fS2_fjLj6144ELj1ELj1ELj8ELj16ENS_18Kernel_traits_baseILj6144ES2_S2_fS2_fjLj256EEEEELb0ELb0ELb1EEEvNS_9BwdParamsE)
        /*07b8*/ 	.word	0x000000ff


	//----- nvinfo : EIATTR_FRAME_SIZE
	.align		4
.L_329:
        /*07bc*/ 	.byte	0x04, 0x11
        /*07be*/ 	.short	(.L_331 - .L_330)
	.align		4
.L_330:
        /*07c0*/ 	.word	index@(_ZN10layer_norm31ln_parallel_residual_bwd_kernelINS_13Kernel_traitsI13__nv_bfloat16S2_fS2_fjLj6144ELj1ELj1ELj8ELj16ENS_18Kernel_traits_baseILj6144ES2_S2_fS2_fjLj256EEEEELb0ELb0ELb1EEEvNS_9BwdParamsE)
        /*07c4*/ 	.word	0x00000010


	//----- nvinfo : EIATTR_REGCOUNT
	.align		4
.L_331:
        /*07c8*/ 	.byte	0x04, 0x2f
        /*07ca*/ 	.short	(.L_333 - .L_332)
	.align		4
.L_332:
        /*07cc*/ 	.word	index@(_ZN10layer_norm31ln_parallel_residual_bwd_kernelINS_13Kernel_traitsI13__nv_bfloat16S2_fS2_fjLj6144ELj1ELj1ELj8ELj16ENS_18Kernel_traits_baseILj6144ES2_S2_fS2_fjLj256EEEEELb0ELb0ELb0EEEvNS_9BwdParamsE)
        /*07d0*/ 	.word	0x000000ff


	//----- nvinfo : EIATTR_FRAME_SIZE
	.align		4
.L_333:
        /*07d4*/ 	.byte	0x04, 0x11
        /*07d6*/ 	.short	(.L_335 - .L_334)
	.align		4
.L_334:
        /*07d8*/ 	.word	index@(_ZN10layer_norm31ln_parallel_residual_bwd_kernelINS_13Kernel_traitsI13__nv_bfloat16S2_fS2_fjLj6144ELj1ELj1ELj8ELj16ENS_18Kernel_traits_baseILj6144ES2_S2_fS2_fjLj256EEEEELb0ELb0ELb0EEEvNS_9BwdParamsE)
        /*07dc*/ 	.word	0x00000000


	//----- nvinfo : EIATTR_REGCOUNT
	.align		4
.L_335:
        /*07e0*/ 	.byte	0x04, 0x2f
        /*07e2*/ 	.short	(.L_337 - .L_336)
	.align		4
.L_336:
        /*07e4*/ 	.word	index@(_ZN10layer_norm31ln_parallel_residual_bwd_kernelINS_13Kernel_traitsIf13__nv_bfloat16S2_S2_fjLj6144ELj1ELj1ELj8ELj16ENS_18Kernel_traits_baseILj6144EfS2_S2_S2_fjLj256EEEEELb1ELb1ELb1EEEvNS_9BwdParamsE)
        /*07e8*/ 	.word	0x000000cd


	//----- nvinfo : EIATTR_FRAME_SIZE
	.align		4
.L_337:
        /*07ec*/ 	.byte	0x04, 0x11
        /*07ee*/ 	.short	(.L_339 - .L_338)
	.align		4
.L_338:
        /*07f0*/ 	.word	index@(_ZN10layer_norm31ln_parallel_residual_bwd_kernelINS_13Kernel_traitsIf13__nv_bfloat16S2_S2_fjLj6144ELj1ELj1ELj8ELj16ENS_18Kernel_traits_baseILj6144EfS2_S2_S2_fjLj256EEEEELb1ELb1ELb1EEEvNS_9BwdParamsE)
        /*07f4*/ 	.word	0x00000000


	//----- nvinfo : EIATTR_REGCOUNT
	.align		4
.L_339:
        /*07f8*/ 	.byte	0x04, 0x2f
        /*07fa*/ 	.short	(.L_341 - .L_340)
	.align		4
.L_340:
        /*07fc*/ 	.word	index@(_ZN10layer_norm40ln_parallel_residual_bwd_finalize_kernelINS_22Kernel_traits_finalizeILj6144Ef13__nv_bfloat16S2_S2_fjLb0ELj1024ELj4ENS_18Kernel_traits_baseILj6144EfS2_S2_S2_fjLj1024EEEEELb1EEEvNS_9BwdParamsE)
        /*0800*/ 	.word	0x00000020


	//----- nvinfo : EIATTR_FRAME_SIZE
	.align		4
.L_341:
        /*0804*/ 	.byte	0x04, 0x11
        /*0806*/ 	.short	(.L_343 - .L_342)
	.align		4
.L_342:
        /*0808*/ 	.word	index@(_ZN10layer_norm40ln_parallel_residual_bwd_finalize_kernelINS_22Kernel_traits_finalizeILj6144Ef13__nv_bfloat16S2_S2_fjLb0ELj1024ELj4ENS_18Kernel_traits_baseILj6144EfS2_S2_S2_fjLj1024EEEEELb1EEEvNS_9BwdParamsE)
        /*080c*/ 	.word	0x00000000


	//----- nvinfo : EIATTR_REGCOUNT
	.align		4
.L_343:
        /*0810*/ 	.byte	0x04, 0x2f
        /*0812*/ 	.short	(.L_345 - .L_344)
	.align		4
.L_344:
        /*0814*/ 	.word	index@(_ZN10layer_norm22ln_bwd_finalize_kernelINS_22Kernel_traits_finalizeILj6144Ef13__nv_bfloat16S2_S2_fjLb0ELj1024ELj4ENS_18Kernel_traits_baseILj6144EfS2_S2_S2_fjLj1024EEEEELb0ELb1EEEvNS_9BwdParamsE)
        /*0818*/ 	.word	0x0000003f


	//----- nvinfo : EIATTR_FRAME_SIZE
	.align		4
.L_345:
        /*081c*/ 	.byte	0x04, 0x11
        /*081e*/ 	.short	(.L_347 - .L_346)
	.align		4
.L_346:
        /*0820*/ 	.word	index@(_ZN10layer_norm22ln_bwd_finalize_kernelINS_22Kernel_traits_finalizeILj6144Ef13__nv_bfloat16S2_S2_fjLb0ELj1024ELj4ENS_18Kernel_traits_baseILj6144EfS2_S2_S2_fjLj1024EEEEELb0ELb1EEEvNS_9BwdParamsE)
        /*0824*/ 	.word	0x00000000


	//----- nvinfo : EIATTR_REGCOUNT
	.align		4
.L_347:
        /*0828*/ 	.byte	0x04, 0x2f
        /*082a*/ 	.short	(.L_349 - .L_348)
	.align		4
.L_348:
        /*082c*/ 	.word	index@(_ZN10layer_norm31ln_parallel_residual_bwd_kernelINS_13Kernel_traitsIf13__nv_bfloat16S2_S2_fjLj6144ELj1ELj1ELj8ELj16ENS_18Kernel_traits_baseILj6144EfS2_S2_S2_fjLj256EEEEELb1ELb1ELb0EEEvNS_9BwdParamsE)
        /*0830*/ 	.word	0x000000b9


	//----- nvinfo : EIATTR_FRAME_SIZE
	.align		4
.L_349:
        /*0834*/ 	.byte	0x04, 0x11
        /*0836*/ 	.short	(.L_351 - .L_350)
	.align		4
.L_350:
        /*0838*/ 	.word	index@(_ZN10layer_norm31ln_parallel_residual_bwd_kernelINS_13Kernel_traitsIf13__nv_bfloat16S2_S2_fjLj6144ELj1ELj1ELj8ELj16ENS_18Kernel_traits_baseILj6144EfS2_S2_S2_fjLj256EEEEELb1ELb1ELb0EEEvNS_9BwdParamsE)
        /*083c*/ 	.word	0x00000000


	//----- nvinfo : EIATTR_REGCOUNT
	.align		4
.L_351:
        /*0840*/ 	.byte	0x04, 0x2f
        /*0842*/ 	.short	(.L_353 - .L_352)
	.align		4
.L_352:
        /*0844*/ 	.word	index@(_ZN10layer_norm40ln_parallel_residual_bwd_finalize_kernelINS_22Kernel_traits_finalizeILj6144Ef13__nv_bfloat16S2_S2_fjLb0ELj1024ELj4ENS_18Kernel_traits_baseILj6144EfS2_S2_S2_fjLj1024EEEEELb0EEEvNS_9BwdParamsE)
        /*0848*/ 	.word	0x00000020


	//----- nvinfo : EIATTR_FRAME_SIZE
	.align		4
.L_353:
        /*084c*/ 	.byte	0x04, 0x11
        /*084e*/ 	.short	(.L_355 - .L_354)
	.align		4
.L_354:
        /*0850*/ 	.word	index@(_ZN10layer_norm40ln_parallel_residual_bwd_finalize_kernelINS_22Kernel_traits_finalizeILj6144Ef13__nv_bfloat16S2_S2_fjLb0ELj1024ELj4ENS_18Kernel_traits_baseILj6144EfS2_S2_S2_fjLj1024EEEEELb0EEEvNS_9BwdParamsE)
        /*0854*/ 	.word	0x00000000


	//----- nvinfo : EIATTR_REGCOUNT
	.align		4
.L_355:
        /*0858*/ 	.byte	0x04, 0x2f
        /*085a*/ 	.short	(.L_357 - .L_356)
	.align		4
.L_356:
        /*085c*/ 	.word	index@(_ZN10layer_norm22ln_bwd_finalize_kernelINS_22Kernel_traits_finalizeILj6144Ef13__nv_bfloat16S2_S2_fjLb0ELj1024ELj4ENS_18Kernel_traits_baseILj6144EfS2_S2_S2_fjLj1024EEEEELb0ELb0EEEvNS_9BwdParamsE)
        /*0860*/ 	.word	0x0000003f


	//----- nvinfo : EIATTR_FRAME_SIZE
	.align		4
.L_357:
        /*0864*/ 	.byte	0x04, 0x11
        /*0866*/ 	.short	(.L_359 - .L_358)
	.align		4
.L_358:
        /*0868*/ 	.word	index@(_ZN10layer_norm22ln_bwd_finalize_kernelINS_22Kernel_traits_finalizeILj6144Ef13__nv_bfloat16S2_S2_fjLb0ELj1024ELj4ENS_18Kernel_traits_baseILj6144EfS2_S2_S2_fjLj1024EEEEELb0ELb0EEEvNS_9BwdParamsE)
        /*086c*/ 	.word	0x00000000


	//----- nvinfo : EIATTR_REGCOUNT
	.align		4
.L_359:
        /*0870*/ 	.byte	0x04, 0x2f
        /*0872*/ 	.short	(.L_361 - .L_360)
	.align		4
.L_360:
        /*0874*/ 	.word	index@(_ZN10layer_norm31ln_parallel_residual_bwd_kernelINS_13Kernel_traitsIf13__nv_bfloat16S2_S2_fjLj6144ELj1ELj1ELj8ELj16ENS_18Kernel_traits_baseILj6144EfS2_S2_S2_fjLj256EEEEELb1ELb0ELb1EEEvNS_9BwdParamsE)
        /*0878*/ 	.word	0x000000ff


	//----- nvinfo : EIATTR_FRAME_SIZE
	.align		4
.L_361:
        /*087c*/ 	.byte	0x04, 0x11
        /*087e*/ 	.short	(.L_363 - .L_362)
	.align		4
.L_362:
        /*0880*/ 	.word	index@(_ZN10layer_norm31ln_parallel_residual_bwd_kernelINS_13Kernel_traitsIf13__nv_bfloat16S2_S2_fjLj6144ELj1ELj1ELj8ELj16ENS_18Kernel_traits_baseILj6144EfS2_S2_S2_fjLj256EEEEELb1ELb0ELb1EEEvNS_9BwdParamsE)
        /*0884*/ 	.word	0x00000000


	//----- nvinfo : EIATTR_REGCOUNT
	.align		4
.L_363:
        /*0888*/ 	.byte	0x04, 0x2f
        /*088a*/ 	.short	(.L_365 - .L_364)
	.align		4
.L_364:
        /*088c*/ 	.word	index@(_ZN10layer_norm31ln_parallel_residual_bwd_kernelINS_13Kernel_traitsIf13__nv_bfloat16S2_S2_fjLj6144ELj1ELj1ELj8ELj16ENS_18Kernel_traits_baseILj6144EfS2_S2_S2_fjLj256EEEEELb1ELb0ELb0EEEvNS_9BwdParamsE)
        /*0890*/ 	.word	0x000000f8


	//----- nvinfo : EIATTR_FRAME_SIZE
	.align		4
.L_365:
        /*0894*/ 	.byte	0x04, 0x11
        /*0896*/ 	.short	(.L_367 - .L_366)
	.align		4
.L_366:
        /*0898*/ 	.word	index@(_ZN10layer_norm31ln_parallel_residual_bwd_kernelINS_13Kernel_traitsIf13__nv_bfloat16S2_S2_fjLj6144ELj1ELj1ELj8ELj16ENS_18Kernel_traits_baseILj6144EfS2_S2_S2_fjLj256EEEEELb1ELb0ELb0EEEvNS_9BwdParamsE)
        /*089c*/ 	.word	0x00000000


	//----- nvinfo : EIATTR_REGCOUNT
	.align		4
.L_367:
        /*08a0*/ 	.byte	0x04, 0x2f
        /*08a2*/ 	.short	(.L_369 - .L_368)
	.align		4
.L_368:
        /*08a4*/ 	.word	index@(_ZN10layer_norm31ln_parallel_residual_bwd_kernelINS_13Kernel_traitsIf13__nv_bfloat16S2_S2_fjLj6144ELj1ELj1ELj8ELj16ENS_18Kernel_traits_baseILj6144EfS2_S2_S2_fjLj256EEEEELb0ELb1ELb1EEEvNS_9BwdParamsE)
        /*08a8*/ 	.word	0x000000c1


	//----- nvinfo : EIATTR_FRAME_SIZE
	.align		4
.L_369:
        /*08ac*/ 	.byte	0x04, 0x11
        /*08ae*/ 	.short	(.L_371 - .L_370)
	.align		4
.L_370:
        /*08b0*/ 	.word	index@(_ZN10layer_norm31ln_parallel_residual_bwd_kernelINS_13Kernel_traitsIf13__nv_bfloat16S2_S2_fjLj6144ELj1ELj1ELj8ELj16ENS_18Kernel_traits_baseILj6144EfS2_S2_S2_fjLj256EEEEELb0ELb1ELb1EEEvNS_9BwdParamsE)
        /*08b4*/ 	.word	0x00000000


	//----- nvinfo : EIATTR_REGCOUNT
	.align		4
.L_371:
        /*08b8*/ 	.byte	0x04, 0x2f
        /*08ba*/ 	.short	(.L_373 - .L_372)
	.align		4
.L_372:
        /*08bc*/ 	.word	index@(_ZN10layer_norm31ln_parallel_residual_bwd_kernelINS_13Kernel_traitsIf13__nv_bfloat16S2_S2_fjLj6144ELj1ELj1ELj8ELj16ENS_18Kernel_traits_baseILj6144EfS2_S2_S2_fjLj256EEEEELb0ELb1ELb0EEEvNS_9BwdParamsE)
        /*08c0*/ 	.word	0x000000b4


	//----- nvinfo : EIATTR_FRAME_SIZE
	.align		4
.L_373:
        /*08c4*/ 	.byte	0x04, 0x11
        /*08c6*/ 	.short	(.L_375 - .L_374)
	.align		4
.L_374:
        /*08c8*/ 	.word	index@(_ZN10layer_norm31ln_parallel_residual_bwd_kernelINS_13Kernel_traitsIf13__nv_bfloat16S2_S2_fjLj6144ELj1ELj1ELj8ELj16ENS_18Kernel_traits_baseILj6144EfS2_S2_S2_fjLj256EEEEELb0ELb1ELb0EEEvNS_9BwdParamsE)
        /*08cc*/ 	.word	0x00000000


	//----- nvinfo : EIATTR_REGCOUNT
	.align		4
.L_375:
        /*08d0*/ 	.byte	0x04, 0x2f
        /*08d2*/ 	.short	(.L_377 - .L_376)
	.align		4
.L_376:
        /*08d4*/ 	.word	index@(_ZN10layer_norm31ln_parallel_residual_bwd_kernelINS_13Kernel_traitsIf13__nv_bfloat16S2_S2_fjLj6144ELj1ELj1ELj8ELj16ENS_18Kernel_traits_baseILj6144EfS2_S2_S2_fjLj256EEEEELb0ELb0ELb1EEEvNS_9BwdParamsE)
        /*08d8*/ 	.word	0x000000ff


	//----- nvinfo : EIATTR_FRAME_SIZE
	.align		4
.L_377:
        /*08dc*/ 	.byte	0x04, 0x11
        /*08de*/ 	.short	(.L_379 - .L_378)
	.align		4
.L_378:
        /*08e0*/ 	.word	index@(_ZN10layer_norm31ln_parallel_residual_bwd_kernelINS_13Kernel_traitsIf13__nv_bfloat16S2_S2_fjLj6144ELj1ELj1ELj8ELj16ENS_18Kernel_traits_baseILj6144EfS2_S2_S2_fjLj256EEEEELb0ELb0ELb1EEEvNS_9BwdParamsE)
        /*08e4*/ 	.word	0x00000000


	//----- nvinfo : EIATTR_REGCOUNT
	.align		4
.L_379:
        /*08e8*/ 	.byte	0x04, 0x2f
        /*08ea*/ 	.short	(.L_381 - .L_380)
	.align		4
.L_380:
        /*08ec*/ 	.word	index@(_ZN10layer_norm31ln_parallel_residual_bwd_kernelINS_13Kernel_traitsIf13__nv_bfloat16S2_S2_fjLj6144ELj1ELj1ELj8ELj16ENS_18Kernel_traits_baseILj6144EfS2_S2_S2_fjLj256EEEEELb0ELb0ELb0EEEvNS_9BwdParamsE)
        /*08f0*/ 	.word	0x000000fa


	//----- nvinfo : EIATTR_FRAME_SIZE
	.align		4
.L_381:
        /*08f4*/ 	.byte	0x04, 0x11
        /*08f6*/ 	.short	(.L_383 - .L_382)
	.align		4
.L_382:
        /*08f8*/ 	.word	index@(_ZN10layer_norm31ln_parallel_residual_bwd_kernelINS_13Kernel_traitsIf13__nv_bfloat16S2_S2_fjLj6144ELj1ELj1ELj8ELj16ENS_18Kernel_traits_baseILj6144EfS2_S2_S2_fjLj256EEEEELb0ELb0ELb0EEEvNS_9BwdParamsE)
        /*08fc*/ 	.word	0x00000000


	//----- nvinfo : EIATTR_REGCOUNT
	.align		4
.L_383:
        /*0900*/ 	.byte	0x04, 0x2f
        /*0902*/ 	.short	(.L_385 - .L_384)
	.align		4
.L_384:
        /*0904*/ 	.word	index@(_ZN10layer_norm31ln_parallel_residual_bwd_kernelINS_13Kernel_traitsI6__halfS2_S2_S2_fjLj6144ELj1ELj1ELj8ELj16ENS_18Kernel_traits_baseILj6144ES2_S2_S2_S2_fjLj256EEEEELb1ELb1ELb1EEEvNS_9BwdParamsE)
        /*0908*/ 	.word	0x000000ce


	//----- nvinfo : EIATTR_FRAME_SIZE
	.align		4
.L_385:
        /*090c*/ 	.byte	0x04, 0x11
        /*090e*/ 	.short	(.L_387 - .L_386)
	.align		4
.L_386:
        /*0910*/ 	.word	index@(_ZN10layer_norm31ln_parallel_residual_bwd_kernelINS_13Kernel_traitsI6__halfS2_S2_S2_fjLj6144ELj1ELj1ELj8ELj16ENS_18Kernel_traits_baseILj6144ES2_S2_S2_S2_fjLj256EEEEELb1ELb1ELb1EEEvNS_9BwdParamsE)
        /*0914*/ 	.word	0x00000000


	//----- nvinfo : EIATTR_REGCOUNT
	.align		4
.L_387:
        /*0918*/ 	.byte	0x04, 0x2f
        /*091a*/ 	.short	(.L_389 - .L_388)
	.align		4
.L_388:
        /*091c*/ 	.word	index@(_ZN10layer_norm40ln_parallel_residual_bwd_finalize_kernelINS_22Kernel_traits_finalizeILj6144E6__halfS2_S2_S2_fjLb0ELj1024ELj4ENS_18Kernel_traits_baseILj6144ES2_S2_S2_S2_fjLj1024EEEEELb1EEEvNS_9BwdParamsE)
        /*0920*/ 	.word	0x00000020


	//----- nvinfo : EIATTR_FRAME_SIZE
	.align		4
.L_389:
        /*0924*/ 	.byte	0x04, 0x11
        /*0926*/ 	.short	(.L_391 - .L_390)
	.align		4
.L_390:
        /*0928*/ 	.word	index@(_ZN10layer_norm40ln_parallel_residual_bwd_finalize_kernelINS_22Kernel_traits_finalizeILj6144E6__halfS2_S2_S2_fjLb0ELj1024ELj4ENS_18Kernel_traits_baseILj6144ES2_S2_S2_S2_fjLj1024EEEEELb1EEEvNS_9BwdParamsE)
        /*092c*/ 	.word	0x00000000


	//----- nvinfo : EIATTR_REGCOUNT
	.align		4
.L_391:
        /*0930*/ 	.byte	0x04, 0x2f
        /*0932*/ 	.short	(.L_393 - .L_392)
	.align		4
.L_392:
        /*0934*/ 	.word	index@(_ZN10layer_norm22ln_bwd_finalize_kernelINS_22Kernel_traits_finalizeILj6144E6__halfS2_S2_S2_fjLb0ELj1024ELj4ENS_18Kernel_traits_baseILj6144ES2_S2_S2_S2_fjLj1024EEEEELb0ELb1EEEvNS_9BwdParamsE)
        /*0938*/ 	.word	0x0000003f


	//----- nvinfo : EIATTR_FRAME_SIZE
	.align		4
.L_393:
        /*093c*/ 	.byte	0x04, 0x11
        /*093e*/ 	.short	(.L_395 - .L_394)
	.align		4
.L_394:
        /*0940*/ 	.word	index@(_ZN10layer_norm22ln_bwd_finalize_kernelINS_22Kernel_traits_finalizeILj6144E6__halfS2_S2_S2_fjLb0ELj1024ELj4ENS_18Kernel_traits_baseILj6144ES2_S2_S2_S2_fjLj1024EEEEELb0ELb1EEEvNS_9BwdParamsE)
        /*0944*/ 	.word	0x00000000


	//----- nvinfo : EIATTR_REGCOUNT
	.align		4
.L_395:
        /*0948*/ 	.byte	0x04, 0x2f
        /*094a*/ 	.short	(.L_397 - .L_396)
	.align		4
.L_396:
        /*094c*/ 	.word	index@(_ZN10layer_norm31ln_parallel_residual_bwd_kernelINS_13Kernel_traitsI6__halfS2_S2_S2_fjLj6144ELj1ELj1ELj8ELj16ENS_18Kernel_traits_baseILj6144ES2_S2_S2_S2_fjLj256EEEEELb1ELb1ELb0EEEvNS_9BwdParamsE)
        /*0950*/ 	.word	0x000000ac


	//----- nvinfo : EIATTR_FRAME_SIZE
	.align		4
.L_397:
        /*0954*/ 	.byte	0x04, 0x11
        /*0956*/ 	.short	(.L_399 - .L_398)
	.align		4
.L_398:
        /*0958*/ 	.word	index@(_ZN10layer_norm31ln_parallel_residual_bwd_kernelINS_13Kernel_traitsI6__halfS2_S2_S2_fjLj6144ELj1ELj1ELj8ELj16ENS_18Kernel_traits_baseILj6144ES2_S2_S2_S2_fjLj256EEEEELb1ELb1ELb0EEEvNS_9BwdParamsE)
        /*095c*/ 	.word	0x00000000


	//----- nvinfo : EIATTR_REGCOUNT
	.align		4
.L_399:
        /*0960*/ 	.byte	0x04, 0x2f
        /*0962*/ 	.short	(.L_401 - .L_400)
	.align		4
.L_400:
        /*0964*/ 	.word	index@(_ZN10layer_norm40ln_parallel_residual_bwd_finalize_kernelINS_22Kernel_traits_finalizeILj6144E6__halfS2_S2_S2_fjLb0ELj1024ELj4ENS_18Kernel_traits_baseILj6144ES2_S2_S2_S2_fjLj1024EEEEELb0EEEvNS_9BwdParamsE)
        /*0968*/ 	.word	0x00000020


	//----- nvinfo : EIATTR_FRAME_SIZE
	.align		4
.L_401:
        /*096c*/ 	.byte	0x04, 0x11
        /*096e*/ 	.short	(.L_403 - .L_402)
	.align		4
.L_402:
        /*0970*/ 	.word	index@(_ZN10layer_norm40ln_parallel_residual_bwd_finalize_kernelINS_22Kernel_traits_finalizeILj6144E6__halfS2_S2_S2_fjLb0ELj1024ELj4ENS_18Kernel_traits_baseILj6144ES2_S2_S2_S2_fjLj1024EEEEELb0EEEvNS_9BwdParamsE)
        /*0974*/ 	.word	0x00000000


	//----- nvinfo : EIATTR_REGCOUNT
	.align		4
.L_403:
        /*0978*/ 	.byte	0x04, 0x2f
        /*097a*/ 	.short	(.L_405 - .L_404)
	.align		4
.L_404:
        /*097c*/ 	.word	index@(_ZN10layer_norm22ln_bwd_finalize_kernelINS_22Kernel_traits_finalizeILj6144E6__halfS2_S2_S2_fjLb0ELj1024ELj4ENS_18Kernel_traits_baseILj6144ES2_S2_S2_S2_fjLj1024EEEEELb0ELb0EEEvNS_9BwdParamsE)
        /*0980*/ 	.word	0x0000003f


	//----- nvinfo : EIATTR_FRAME_SIZE
	.align		4
.L_405:
        /*0984*/ 	.byte	0x04, 0x11
        /*0986*/ 	.short	(.L_407 - .L_406)
	.align		4
.L_406:
        /*0988*/ 	.word	index@(_ZN10layer_norm22ln_bwd_finalize_kernelINS_22Kernel_traits_finalizeILj6144E6__halfS2_S2_S2_fjLb0ELj1024ELj4ENS_18Kernel_traits_baseILj6144ES2_S2_S2_S2_fjLj1024EEEEELb0ELb0EEEvNS_9BwdParamsE)
        /*098c*/ 	.word	0x00000000


	//----- nvinfo : EIATTR_REGCOUNT
	.align		4
.L_407:
        /*0990*/ 	.byte	0x04, 0x2f
        /*0992*/ 	.short	(.L_409 - .L_408)
	.align		4
.L_408:
        /*0994*/ 	.word	index@(_ZN10layer_norm31ln_parallel_residual_bwd_kernelINS_13Kernel_traitsI6__halfS2_S2_S2_fjLj6144ELj1ELj1ELj8ELj16ENS_18Kernel_traits_baseILj6144ES2_S2_S2_S2_fjLj256EEEEELb1ELb0ELb1EEEvNS_9BwdParamsE)
        /*0998*/ 	.word	0x000000ff


	//----- nvinfo : EIATTR_FRAME_SIZE
	.align		4
.L_409:
        /*099c*/ 	.byte	0x04, 0x11
        /*099e*/ 	.short	(.L_411 - .L_410)
	.align		4
.L_410:
        /*09a0*/ 	.word	index@(_ZN10layer_norm31ln_parallel_residual_bwd_kernelINS_13Kernel_traitsI6__halfS2_S2_S2_fjLj6144ELj1ELj1ELj8ELj16ENS_18Kernel_traits_baseILj6144ES2_S2_S2_S2_fjLj256EEEEELb1ELb0ELb1EEEvNS_9BwdParamsE)
        /*09a4*/ 	.word	0x00000000


	//----- nvinfo : EIATTR_REGCOUNT
	.align		4
.L_411:
        /*09a8*/ 	.byte	0x04, 0x2f
        /*09aa*/ 	.short	(.L_413 - .L_412)
	.align		4
.L_412:
        /*09ac*/ 	.word	index@(_ZN10layer_norm31ln_parallel_residual_bwd_kernelINS_13Kernel_traitsI6__halfS2_S2_S2_fjLj6144ELj1ELj1ELj8ELj16ENS_18Kernel_traits_baseILj6144ES2_S2_S2_S2_fjLj256EEEEELb1ELb0ELb0EEEvNS_9BwdParamsE)
        /*09b0*/ 	.word	0x000000eb


	//----- nvinfo : EIATTR_FRAME_SIZE
	.align		4
.L_413:
        /*09b4*/ 	.byte	0x04, 0x11
        /*09b6*/ 	.short	(.L_415 - .L_414)
	.align		4
.L_414:
        /*09b8*/ 	.word	index@(_ZN10layer_norm31ln_parallel_residual_bwd_kernelINS_13Kernel_traitsI6__halfS2_S2_S2_fjLj6144ELj1ELj1ELj8ELj16ENS_18Kernel_traits_baseILj6144ES2_S2_S2_S2_fjLj256EEEEELb1ELb0ELb0EEEvNS_9BwdParamsE)
        /*09bc*/ 	.word	0x00000000


	//----- nvinfo : EIATTR_REGCOUNT
	.align		4
.L_415:
        /*09c0*/ 	.byte	0x04, 0x2f
        /*09c2*/ 	.short	(.L_417 - .L_416)
	.align		4
.L_416:
        /*09c4*/ 	.word	index@(_ZN10layer_norm31ln_parallel_residual_bwd_kernelINS_13Kernel_traitsI6__halfS2_S2_S2_fjLj6144ELj1ELj1ELj8ELj16ENS_18Kernel_traits_baseILj6144ES2_S2_S2_S2_fjLj256EEEEELb0ELb1ELb1EEEvNS_9BwdParamsE)
        /*09c8*/ 	.word	0x000000ae


	//----- nvinfo : EIATTR_FRAME_SIZE
	.align		4
.L_417:
        /*09cc*/ 	.byte	0x04, 0x11
        /*09ce*/ 	.short	(.L_419 - .L_418)
	.align		4
.L_418:
        /*09d0*/ 	.word	index@(_ZN10layer_norm31ln_parallel_residual_bwd_kernelINS_13Kernel_traitsI6__halfS2_S2_S2_fjLj6144ELj1ELj1ELj8ELj16ENS_18Kernel_traits_baseILj6144ES2_S2_S2_S2_fjLj256EEEEELb0ELb1ELb1EEEvNS_9BwdParamsE)
        /*09d4*/ 	.word	0x00000000


	//----- nvinfo : EIATTR_REGCOUNT
	.align		4
.L_419:
        /*09d8*/ 	.byte	0x04, 0x2f
        /*09da*/ 	.short	(.L_421 - .L_420)
	.align		4
.L_420:
        /*09dc*/ 	.word	index@(_ZN10layer_norm31ln_parallel_residual_bwd_kernelINS_13Kernel_traitsI6__halfS2_S2_S2_fjLj6144ELj1ELj1ELj8ELj16ENS_18Kernel_traits_baseILj6144ES2_S2_S2_S2_fjLj256EEEEELb0ELb1ELb0EEEvNS_9BwdParamsE)
        /*09e0*/ 	.word	0x0000009e


	//----- nvinfo : EIATTR_FRAME_SIZE
	.align		4
.L_421:
        /*09e4*/ 	.byte	0x04, 0x11
        /*09e6*/ 	.short	(.L_423 - .L_422)
	.align		4
.L_422:
        /*09e8*/ 	.word	index@(_ZN10layer_norm31ln_parallel_residual_bwd_kernelINS_13Kernel_traitsI6__halfS2_S2_S2_fjLj6144ELj1ELj1ELj8ELj16ENS_18Kernel_traits_baseILj6144ES2_S2_S2_S2_fjLj256EEEEELb0ELb1ELb0EEEvNS_9BwdParamsE)
        /*09ec*/ 	.word	0x00000000


	//----- nvinfo : EIATTR_REGCOUNT
	.align		4
.L_423:
        /*09f0*/ 	.byte	0x04, 0x2f
        /*09f2*/ 	.short	(.L_425 - .L_424)
	.align		4
.L_424:
        /*09f4*/ 	.word	index@(_ZN10layer_norm31ln_parallel_residual_bwd_kernelINS_13Kernel_traitsI6__halfS2_S2_S2_fjLj6144ELj1ELj1ELj8ELj16ENS_18Kernel_traits_baseILj6144ES2_S2_S2_S2_fjLj256EEEEELb0ELb0ELb1EEEvNS_9BwdParamsE)
        /*09f8*/ 	.word	0x000000ff


	//----- nvinfo : EIATTR_FRAME_SIZE
	.align		4
.L_425:
        /*09fc*/ 	.byte	0x04, 0x11
        /*09fe*/ 	.short	(.L_427 - .L_426)
	.align		4
.L_426:
        /*0a00*/ 	.word	index@(_ZN10layer_norm31ln_parallel_residual_bwd_kernelINS_13Kernel_traitsI6__halfS2_S2_S2_fjLj6144ELj1ELj1ELj8ELj16ENS_18Kernel_traits_baseILj6144ES2_S2_S2_S2_fjLj256EEEEELb0ELb0ELb1EEEvNS_9BwdParamsE)
        /*0a04*/ 	.word	0x00000000


	//----- nvinfo : EIATTR_REGCOUNT
	.align		4
.L_427:
        /*0a08*/ 	.byte	0x04, 0x2f
        /*0a0a*/ 	.short	(.L_429 - .L_428)
	.align		4
.L_428:
        /*0a0c*/ 	.word	index@(_ZN10layer_norm31ln_parallel_residual_bwd_kernelINS_13Kernel_traitsI6__halfS2_S2_S2_fjLj6144ELj1ELj1ELj8ELj16ENS_18Kernel_traits_baseILj6144ES2_S2_S2_S2_fjLj256EEEEELb0ELb0ELb0EEEvNS_9BwdParamsE)
        /*0a10*/ 	.word	0x000000e2


	//----- nvinfo : EIATTR_FRAME_SIZE
	.align		4
.L_429:
        /*0a14*/ 	.byte	0x04, 0x11
        /*0a16*/ 	.short	(.L_431 - .L_430)
	.align		4
.L_430:
        /*0a18*/ 	.word	index@(_ZN10layer_norm31ln_parallel_residual_bwd_kernelINS_13Kernel_traitsI6__halfS2_S2_S2_fjLj6144ELj1ELj1ELj8ELj16ENS_18Kernel_traits_baseILj6144ES2_S2_S2_S2_fjLj256EEEEELb0ELb0ELb0EEEvNS_9BwdParamsE)
        /*0a1c*/ 	.word	0x00000000


	//----- nvinfo : EIATTR_REGCOUNT
	.align		4
.L_431:
        /*0a20*/ 	.byte	0x04, 0x2f
        /*0a22*/ 	.short	(.L_433 - .L_432)
	.align		4
.L_432:
        /*0a24*/ 	.word	index@(_ZN10layer_norm31ln_parallel_residual_bwd_kernelINS_13Kernel_traitsI13__nv_bfloat16S2_S2_S2_fjLj6144ELj1ELj1ELj8ELj16ENS_18Kernel_traits_baseILj6144ES2_S2_S2_S2_fjLj256EEEEELb1ELb1ELb1EEEvNS_9BwdParamsE)
        /*0a28*/ 	.word	0x000000cb


	//----- nvinfo : EIATTR_FRAME_SIZE
	.align		4
.L_433:
        /*0a2c*/ 	.byte	0x04, 0x11
        /*0a2e*/ 	.short	(.L_435 - .L_434)
	.align		4
.L_434:
        /*0a30*/ 	.word	index@(_ZN10layer_norm31ln_parallel_residual_bwd_kernelINS_13Kernel_traitsI13__nv_bfloat16S2_S2_S2_fjLj6144ELj1ELj1ELj8ELj16ENS_18Kernel_traits_baseILj6144ES2_S2_S2_S2_fjLj256EEEEELb1ELb1ELb1EEEvNS_9BwdParamsE)
        /*0a34*/ 	.word	0x00000000


	//----- nvinfo : EIATTR_REGCOUNT
	.align		4
.L_435:
        /*0a38*/ 	.byte	0x04, 0x2f
        /*0a3a*/ 	.short	(.L_437 - .L_436)
	.align		4
.L_436:
        /*0a3c*/ 	.word	index@(_ZN10layer_norm40ln_parallel_residual_bwd_finalize_kernelINS_22Kernel_traits_finalizeILj6144E13__nv_bfloat16S2_S2_S2_fjLb0ELj1024ELj4ENS_18Kernel_traits_baseILj6144ES2_S2_S2_S2_fjLj1024EEEEELb1EEEvNS_9BwdParamsE)
        /*0a40*/ 	.word	0x00000020


	//----- nvinfo : EIATTR_FRAME_SIZE
	.align		4
.L_437:
        /*0a44*/ 	.byte	0x04, 0x11
        /*0a46*/ 	.short	(.L_439 - .L_438)
	.align		4
.L_438:
        /*0a48*/ 	.word	index@(_ZN10layer_norm40ln_parallel_residual_bwd_finalize_kernelINS_22Kernel_traits_finalizeILj6144E13__nv_bfloat16S2_S2_S2_fjLb0ELj1024ELj4ENS_18Kernel_traits_baseILj6144ES2_S2_S2_S2_fjLj1024EEEEELb1EEEvNS_9BwdParamsE)
        /*0a4c*/ 	.word	0x00000000


	//----- nvinfo : EIATTR_REGCOUNT
	.align		4
.L_439:
        /*0a50*/ 	.byte	0x04, 0x2f
        /*0a52*/ 	.short	(.L_441 - .L_440)
	.align		4
.L_440:
        /*0a54*/ 	.word	index@(_ZN10layer_norm22ln_bwd_finalize_kernelINS_22Kernel_traits_finalizeILj6144E13__nv_bfloat16S2_S2_S2_fjLb0ELj1024ELj4ENS_18Kernel_traits_baseILj6144ES2_S2_S2_S2_fjLj1024EEEEELb0ELb1EEEvNS_9BwdParamsE)
        /*0a58*/ 	.word	0x0000003f


	//----- nvinfo : EIATTR_FRAME_SIZE
	.align		4
.L_441:
        /*0a5c*/ 	.byte	0x04, 0x11
        /*0a5e*/ 	.short	(.L_443 - .L_442)
	.align		4
.L_442:
        /*0a60*/ 	.word	index@(_ZN10layer_norm22ln_bwd_finalize_kernelINS_22Kernel_traits_finalizeILj6144E13__nv_bfloat16S2_S2_S2_fjLb0ELj1024ELj4ENS_18Kernel_traits_baseILj6144ES2_S2_S2_S2_fjLj1024EEEEELb0ELb1EEEvNS_9BwdParamsE)
        /*0a64*/ 	.word	0x00000000


	//----- nvinfo : EIATTR_REGCOUNT
	.align		4
.L_443:
        /*0a68*/ 	.byte	0x04, 0x2f
        /*0a6a*/ 	.short	(.L_445 - .L_444)
	.align		4
.L_444:
        /*0a6c*/ 	.word	index@(_ZN10layer_norm31ln_parallel_residual_bwd_kernelINS_13Kernel_traitsI13__nv_bfloat16S2_S2_S2_fjLj6144ELj1ELj1ELj8ELj16ENS_18Kernel_traits_baseILj6144ES2_S2_S2_S2_fjLj256EEEEELb1ELb1ELb0EEEvNS_9BwdParamsE)
        /*0a70*/ 	.word	0x000000ba


	//----- nvinfo : EIATTR_FRAME_SIZE
	.align		4
.L_445:
        /*0a74*/ 	.byte	0x04, 0x11
        /*0a76*/ 	.short	(.L_447 - .L_446)
	.align		4
.L_446:
        /*0a78*/ 	.word	index@(_ZN10layer_norm31ln_parallel_residual_bwd_kernelINS_13Kernel_traitsI13__nv_bfloat16S2_S2_S2_fjLj6144ELj1ELj1ELj8ELj16ENS_18Kernel_traits_baseILj6144ES2_S2_S2_S2_fjLj256EEEEELb1ELb1ELb0EEEvNS_9BwdParamsE)
        /*0a7c*/ 	.word	0x00000000


	//----- nvinfo : EIATTR_REGCOUNT
	.align		4
.L_447:
        /*0a80*/ 	.byte	0x04, 0x2f
        /*0a82*/ 	.short	(.L_449 - .L_448)
	.align		4
.L_448:
        /*0a84*/ 	.word	index@(_ZN10layer_norm40ln_parallel_residual_bwd_finalize_kernelINS_22Kernel_traits_finalizeILj6144E13__nv_bfloat16S2_S2_S2_fjLb0ELj1024ELj4ENS_18Kernel_traits_baseILj6144ES2_S2_S2_S2_fjLj1024EEEEELb0EEEvNS_9BwdParamsE)
        /*0a88*/ 	.word	0x00000020


	//----- nvinfo : EIATTR_FRAME_SIZE
	.align		4
.L_449:
        /*0a8c*/ 	.byte	0x04, 0x11
        /*0a8e*/ 	.short	(.L_451 - .L_450)
	.align		4
.L_450:
        /*0a90*/ 	.word	index@(_ZN10layer_norm40ln_parallel_residual_bwd_finalize_kernelINS_22Kernel_traits_finalizeILj6144E13__nv_bfloat16S2_S2_S2_fjLb0ELj1024ELj4ENS_18Kernel_traits_baseILj6144ES2_S2_S2_S2_fjLj1024EEEEELb0EEEvNS_9BwdParamsE)
        /*0a94*/ 	.word	0x00000000


	//----- nvinfo : EIATTR_REGCOUNT
	.align		4
.L_451:
        /*0a98*/ 	.byte	0x04, 0x2f
        /*0a9a*/ 	.short	(.L_453 - .L_452)
	.align		4
.L_452:
        /*0a9c*/ 	.word	index@(_ZN10layer_norm22ln_bwd_finalize_kernelINS_22Kernel_traits_finalizeILj6144E13__nv_bfloat16S2_S2_S2_fjLb0ELj1024ELj4ENS_18Kernel_traits_baseILj6144ES2_S2_S2_S2_fjLj1024EEEEELb0ELb0EEEvNS_9BwdParamsE)
        /*0aa0*/ 	.word	0x0000003f


	//----- nvinfo : EIATTR_FRAME_SIZE
	.align		4
.L_453:
        /*0aa4*/ 	.byte	0x04, 0x11
        /*0aa6*/ 	.short	(.L_455 - .L_454)
	.align		4
.L_454:
        /*0aa8*/ 	.word	index@(_ZN10layer_norm22ln_bwd_finalize_kernelINS_22Kernel_traits_finalizeILj6144E13__nv_bfloat16S2_S2_S2_fjLb0ELj1024ELj4ENS_18Kernel_traits_baseILj6144ES2_S2_S2_S2_fjLj1024EEEEELb0ELb0EEEvNS_9BwdParamsE)
        /*0aac*/ 	.word	0x00000000


	//----- nvinfo : EIATTR_REGCOUNT
	.align		4
.L_455:
        /*0ab0*/ 	.byte	0x04, 0x2f
        /*0ab2*/ 	.short	(.L_457 - .L_456)
	.align		4
.L_456:
        /*0ab4*/ 	.word	index@(_ZN10layer_norm31ln_parallel_residual_bwd_kernelINS_13Kernel_traitsI13__nv_bfloat16S2_S2_S2_fjLj6144ELj1ELj1ELj8ELj16ENS_18Kernel_traits_baseILj6144ES2_S2_S2_S2_fjLj256EEEEELb1ELb0ELb1EEEvNS_9BwdParamsE)
        /*0ab8*/ 	.word	0x000000ff


	//----- nvinfo : EIATTR_FRAME_SIZE
	.align		4
.L_457:
        /*0abc*/ 	.byte	0x04, 0x11
        /*0abe*/ 	.short	(.L_459 - .L_458)
	.align		4
.L_458:
        /*0ac0*/ 	.word	index@(_ZN10layer_norm31ln_parallel_residual_bwd_kernelINS_13Kernel_traitsI13__nv_bfloat16S2_S2_S2_fjLj6144ELj1ELj1ELj8ELj16ENS_18Kernel_traits_baseILj6144ES2_S2_S2_S2_fjLj256EEEEELb1ELb0ELb1EEEvNS_9BwdParamsE)
        /*0ac4*/ 	.word	0x00000000


	//----- nvinfo : EIATTR_REGCOUNT
	.align		4
.L_459:
        /*0ac8*/ 	.byte	0x04, 0x2f
        /*0aca*/ 	.short	(.L_461 - .L_460)
	.align		4
.L_460:
        /*0acc*/ 	.word	index@(_ZN10layer_norm31ln_parallel_residual_bwd_kernelINS_13Kernel_traitsI13__nv_bfloat16S2_S2_S2_fjLj6144ELj1ELj1ELj8ELj16ENS_18Kernel_traits_baseILj6144ES2_S2_S2_S2_fjLj256EEEEELb1ELb0ELb0EEEvNS_9BwdParamsE)
        /*0ad0*/ 	.word	0x000000fd


	//----- nvinfo : EIATTR_FRAME_SIZE
	.align		4
.L_461:
        /*0ad4*/ 	.byte	0x04, 0x11
        /*0ad6*/ 	.short	(.L_463 - .L_462)
	.align		4
.L_462:
        /*0ad8*/ 	.word	index@(_ZN10layer_norm31ln_parallel_residual_bwd_kernelINS_13Kernel_traitsI13__nv_bfloat16S2_S2_S2_fjLj6144ELj1ELj1ELj8ELj16ENS_18Kernel_traits_baseILj6144ES2_S2_S2_S2_fjLj256EEEEELb1ELb0ELb0EEEvNS_9BwdParamsE)
        /*0adc*/ 	.word	0x00000000


	//----- nvinfo : EIATTR_REGCOUNT
	.align		4
.L_463:
        /*0ae0*/ 	.byte	0x04, 0x2f
        /*0ae2*/ 	.short	(.L_465 - .L_464)
	.align		4
.L_464:
        /*0ae4*/ 	.word	index@(_ZN10layer_norm31ln_parallel_residual_bwd_kernelINS_13Kernel_traitsI13__nv_bfloat16S2_S2_S2_fjLj6144ELj1ELj1ELj8ELj16ENS_18Kernel_traits_baseILj6144ES2_S2_S2_S2_fjLj256EEEEELb0ELb1ELb1EEEvNS_9BwdParamsE)
        /*0ae8*/ 	.word	0x000000c0


	//----- nvinfo : EIATTR_FRAME_SIZE
	.align		4
.L_465:
        /*0aec*/ 	.byte	0x04, 0x11
        /*0aee*/ 	.short	(.L_467 - .L_466)
	.align		4
.L_466:
        /*0af0*/ 	.word	index@(_ZN10layer_norm31ln_parallel_residual_bwd_kernelINS_13Kernel_traitsI13__nv_bfloat16S2_S2_S2_fjLj6144ELj1ELj1ELj8ELj16ENS_18Kernel_traits_baseILj6144ES2_S2_S2_S2_fjLj256EEEEELb0ELb1ELb1EEEvNS_9BwdParamsE)
        /*0af4*/ 	.word	0x00000000


	//----- nvinfo : EIATTR_REGCOUNT
	.align		4
.L_467:
        /*0af8*/ 	.byte	0x04, 0x2f
        /*0afa*/ 	.short	(.L_469 - .L_468)
	.align		4
.L_468:
        /*0afc*/ 	.word	index@(_ZN10layer_norm31ln_parallel_residual_bwd_kernelINS_13Kernel_traitsI13__nv_bfloat16S2_S2_S2_fjLj6144ELj1ELj1ELj8ELj16ENS_18Kernel_traits_baseILj6144ES2_S2_S2_S2_fjLj256EEEEELb0ELb1ELb0EEEvNS_9BwdParamsE)
        /*0b00*/ 	.word	0x000000b4


	//----- nvinfo : EIATTR_FRAME_SIZE
	.align		4
.L_469:
        /*0b04*/ 	.byte	0x04, 0x11
        /*0b06*/ 	.short	(.L_471 - .L_470)
	.align		4
.L_470:
        /*0b08*/ 	.word	index@(_ZN10layer_norm31ln_parallel_residual_bwd_kernelINS_13Kernel_traitsI13__nv_bfloat16S2_S2_S2_fjLj6144ELj1ELj1ELj8ELj16ENS_18Kernel_traits_baseILj6144ES2_S2_S2_S2_fjLj256EEEEELb0ELb1ELb0EEEvNS_9BwdParamsE)
        /*0b0c*/ 	.word	0x00000000


	//----- nvinfo : EIATTR_REGCOUNT
	.align		4
.L_471:
        /*0b10*/ 	.byte	0x04, 0x2f
        /*0b12*/ 	.short	(.L_473 - .L_472)
	.align		4
.L_472:
        /*0b14*/ 	.word	index@(_ZN10layer_norm31ln_parallel_residual_bwd_kernelINS_13Kernel_traitsI13__nv_bfloat16S2_S2_S2_fjLj6144ELj1ELj1ELj8ELj16ENS_18Kernel_traits_baseILj6144ES2_S2_S2_S2_fjLj256EEEEELb0ELb0ELb1EEEvNS_9BwdParamsE)
        /*0b18*/ 	.word	0x000000ff


	//----- nvinfo : EIATTR_FRAME_SIZE
	.align		4
.L_473:
        /*0b1c*/ 	.byte	0x04, 0x11
        /*0b1e*/ 	.short	(.L_475 - .L_474)
	.align		4
.L_474:
        /*0b20*/ 	.word	index@(_ZN10layer_norm31ln_parallel_residual_bwd_kernelINS_13Kernel_traitsI13__nv_bfloat16S2_S2_S2_fjLj6144ELj1ELj1ELj8ELj16ENS_18Kernel_traits_baseILj6144ES2_S2_S2_S2_fjLj256EEEEELb0ELb0ELb1EEEvNS_9BwdParamsE)
        /*0b24*/ 	.word	0x00000000


	//----- nvinfo : EIATTR_REGCOUNT
	.align		4
.L_475:
        /*0b28*/ 	.byte	0x04, 0x2f
        /*0b2a*/ 	.short	(.L_477 - .L_476)
	.align		4
.L_476:
        /*0b2c*/ 	.word	index@(_ZN10layer_norm31ln_parallel_residual_bwd_kernelINS_13Kernel_traitsI13__nv_bfloat16S2_S2_S2_fjLj6144ELj1ELj1ELj8ELj16ENS_18Kernel_traits_baseILj6144ES2_S2_S2_S2_fjLj256EEEEELb0ELb0ELb0EEEvNS_9BwdParamsE)
        /*0b30*/ 	.word	0x000000f9


	//----- nvinfo : EIATTR_FRAME_SIZE
	.align		4
.L_477:
        /*0b34*/ 	.byte	0x04, 0x11
        /*0b36*/ 	.short	(.L_479 - .L_478)
	.align		4
.L_478:
        /*0b38*/ 	.word	index@(_ZN10layer_norm31ln_parallel_residual_bwd_kernelINS_13Kernel_traitsI13__nv_bfloat16S2_S2_S2_fjLj6144ELj1ELj1ELj8ELj16ENS_18Kernel_traits_baseILj6144ES2_S2_S2_S2_fjLj256EEEEELb0ELb0ELb0EEEvNS_9BwdParamsE)
        /*0b3c*/ 	.word	0x00000000


	//----- nvinfo : EIATTR_MIN_STACK_SIZE
	.align		4
.L_479:
        /*0b40*/ 	.byte	0x04, 0x12
        /*0b42*/ 	.short	(.L_481 - .L_480)
	.align		4
.L_480:
        /*0b44*/ 	.word	index@(_ZN10layer_norm31ln_parallel_residual_bwd_kernelINS_13Kernel_traitsI13__nv_bfloat16S2_S2_S2_fjLj6144ELj1ELj1ELj8ELj16ENS_18Kernel_traits_baseILj6144ES2_S2_S2_S2_fjLj256EEEEELb0ELb0ELb0EEEvNS_9BwdParamsE)
        /*0b48*/ 	.word	0x00000000


	//----- nvinfo : EIATTR_MIN_STACK_SIZE
	.align		4
.L_481:
        /*0b4c*/ 	.byte	0x04, 0x12
        /*0b4e*/ 	.short	(.L_483 - .L_482)
	.align		4
.L_482:
        /*0b50*/ 	.word	index@(_ZN10layer_norm31ln_parallel_residual_bwd_kernelINS_13Kernel_traitsI13__nv_bfloat16S2_S2_S2_fjLj6144ELj1ELj1ELj8ELj16ENS_18Kernel_traits_baseILj6144ES2_S2_S2_S2_fjLj256EEEEELb0ELb0ELb1EEEvNS_9BwdParamsE)
        /*0b54*/ 	.word	0x00000000


	//----- nvinfo : EIATTR_MIN_STACK_SIZE
	.align		4
.L_483:
        /*0b58*/ 	.byte	0x04, 0x12
        /*0b5a*/ 	.short	(.L_485 - .L_484)
	.align		4
.L_484:
        /*0b5c*/ 	.word	index@(_ZN10layer_norm31ln_parallel_residual_bwd_kernelINS_13Kernel_traitsI13__nv_bfloat16S2_S2_S2_fjLj6144ELj1ELj1ELj8ELj16ENS_18Kernel_traits_baseILj6144ES2_S2_S2_S2_fjLj256EEEEELb0ELb1ELb0EEEvNS_9BwdParamsE)
        /*0b60*/ 	.word	0x00000000


	//----- nvinfo : EIATTR_MIN_STACK_SIZE
	.align		4
.L_485:
        /*0b64*/ 	.byte	0x04, 0x12
        /*0b66*/ 	.short	(.L_487 - .L_486)
	.align		4
.L_486:
        /*0b68*/ 	.word	index@(_ZN10layer_norm31ln_parallel_residual_bwd_kernelINS_13Kernel_traitsI13__nv_bfloat16S2_S2_S2_fjLj6144ELj1ELj1ELj8ELj16ENS_18Kernel_traits_baseILj6144ES2_S2_S2_S2_fjLj256EEEEELb0ELb1ELb1EEEvNS_9BwdParamsE)
        /*0b6c*/ 	.word	0x00000000


	//----- nvinfo : EIATTR_MIN_STACK_SIZE
	.align		4
.L_487:
        /*0b70*/ 	.byte	0x04, 0x12
        /*0b72*/ 	.short	(.L_489 - .L_488)
	.align		4
.L_488:
        /*0b74*/ 	.word	index@(_ZN10layer_norm31ln_parallel_residual_bwd_kernelINS_13Kernel_traitsI13__nv_bfloat16S2_S2_S2_fjLj6144ELj1ELj1ELj8ELj16ENS_18Kernel_traits_baseILj6144ES2_S2_S2_S2_fjLj256EEEEELb1ELb0ELb0EEEvNS_9BwdParamsE)
        /*0b78*/ 	.word	0x00000000


	//----- nvinfo : EIATTR_MIN_STACK_SIZE
	.align		4
.L_489:
        /*0b7c*/ 	.byte	0x04, 0x12
        /*0b7e*/ 	.short	(.L_491 - .L_490)
	.align		4
.L_490:
        /*0b80*/ 	.word	index@(_ZN10layer_norm31ln_parallel_residual_bwd_kernelINS_13Kernel_traitsI13__nv_bfloat16S2_S2_S2_fjLj6144ELj1ELj1ELj8ELj16ENS_18Kernel_traits_baseILj6144ES2_S2_S2_S2_fjLj256EEEEELb1ELb0ELb1EEEvNS_9BwdParamsE)
        /*0b84*/ 	.word	0x00000000


	//----- nvinfo : EIATTR_MIN_STACK_SIZE
	.align		4
.L_491:
        /*0b88*/ 	.byte	0x04, 0x12
        /*0b8a*/ 	.short	(.L_493 - .L_492)
	.align		4
.L_492:
        /*0b8c*/ 	.word	index@(_ZN10layer_norm22ln_bwd_finalize_kernelINS_22Kernel_traits_finalizeILj6144E13__nv_bfloat16S2_S2_S2_fjLb0ELj1024ELj4ENS_18Kernel_traits_baseILj6144ES2_S2_S2_S2_fjLj1024EEEEELb0ELb0EEEvNS_9BwdParamsE)
        /*0b90*/ 	.word	0x00000000


	//----- nvinfo : EIATTR_MIN_STACK_SIZE
	.align		4
.L_493:
        /*0b94*/ 	.byte	0x04, 0x12
        /*0b96*/ 	.short	(.L_495 - .L_494)
	.align		4
.L_494:
        /*0b98*/ 	.word	index@(_ZN10layer_norm40ln_parallel_residual_bwd_finalize_kernelINS_22Kernel_traits_finalizeILj6144E13__nv_bfloat16S2_S2_S2_fjLb0ELj1024ELj4ENS_18Kernel_traits_baseILj6144ES2_S2_S2_S2_fjLj1024EEEEELb0EEEvNS_9BwdParamsE)
        /*0b9c*/ 	.word	0x00000000


	//----- nvinfo : EIATTR_MIN_STACK_SIZE
	.align		4
.L_495:
        /*0ba0*/ 	.byte	0x04, 0x12
        /*0ba2*/ 	.short	(.L_497 - .L_496)
	.align		4
.L_496:
        /*0ba4*/ 	.word	index@(_ZN10layer_norm31ln_parallel_residual_bwd_kernelINS_13Kernel_traitsI13__nv_bfloat16S2_S2_S2_fjLj6144ELj1ELj1ELj8ELj16ENS_18Kernel_traits_baseILj6144ES2_S2_S2_S2_fjLj256EEEEELb1ELb1ELb0EEEvNS_9BwdParamsE)
        /*0ba8*/ 	.word	0x00000000


	//----- nvinfo : EIATTR_MIN_STACK_SIZE
	.align		4
.L_497:
        /*0bac*/ 	.byte	0x04, 0x12
        /*0bae*/ 	.short	(.L_499 - .L_498)
	.align		4
.L_498:
        /*0bb0*/ 	.word	index@(_ZN10layer_norm22ln_bwd_finalize_kernelINS_22Kernel_traits_finalizeILj6144E13__nv_bfloat16S2_S2_S2_fjLb0ELj1024ELj4ENS_18Kernel_traits_baseILj6144ES2_S2_S2_S2_fjLj1024EEEEELb0ELb1EEEvNS_9BwdParamsE)
        /*0bb4*/ 	.word	0x00000000


	//----- nvinfo : EIATTR_MIN_STACK_SIZE
	.align		4
.L_499:
        /*0bb8*/ 	.byte	0x04, 0x12
        /*0bba*/ 	.short	(.L_501 - .L_500)
	.align		4
.L_500:
        /*0bbc*/ 	.word	index@(_ZN10layer_norm40ln_parallel_residual_bwd_finalize_kernelINS_22Kernel_traits_finalizeILj6144E13__nv_bfloat16S2_S2_S2_fjLb0ELj1024ELj4ENS_18Kernel_traits_baseILj6144ES2_S2_S2_S2_fjLj1024EEEEELb1EEEvNS_9BwdParamsE)
        /*0bc0*/ 	.word	0x00000000


	//----- nvinfo : EIATTR_MIN_STACK_SIZE
	.align		4
.L_501:
        /*0bc4*/ 	.byte	0x04, 0x12
        /*0bc6*/ 	.short	(.L_503 - .L_502)
	.align		4
.L_502:
        /*0bc8*/ 	.word	index@(_ZN10layer_norm31ln_parallel_residual_bwd_kernelINS_13Kernel_traitsI13__nv_bfloat16S2_S2_S2_fjLj6144ELj1ELj1ELj8ELj16ENS_18Kernel_traits_baseILj6144ES2_S2_S2_S2_fjLj256EEEEELb1ELb1ELb1EEEvNS_9BwdParamsE)
        /*0bcc*/ 	.word	0x00000000


	//----- nvinfo : EIATTR_MIN_STACK_SIZE
	.align		4
.L_503:
        /*0bd0*/ 	.byte	0x04, 0x12
        /*0bd2*/ 	.short	(.L_505 - .L_504)
	.align		4
.L_504:
        /*0bd4*/ 	.word	index@(_ZN10layer_norm31ln_parallel_residual_bwd_kernelINS_13Kernel_traitsI6__halfS2_S2_S2_fjLj6144ELj1ELj1ELj8ELj16ENS_18Kernel_traits_baseILj6144ES2_S2_S2_S2_fjLj256EEEEELb0ELb0ELb0EEEvNS_9BwdParamsE)
        /*0bd8*/ 	.word	0x00000000


	//----- nvinfo : EIATTR_MIN_STACK_SIZE
	.align		4
.L_505:
        /*0bdc*/ 	.byte	0x04, 0x12
        /*0bde*/ 	.short	(.L_507 - .L_506)
	.align		4
.L_506:
        /*0be0*/ 	.word	index@(_ZN10layer_norm31ln_parallel_residual_bwd_kernelINS_13Kernel_traitsI6__halfS2_S2_S2_fjLj6144ELj1ELj1ELj8ELj16ENS_18Kernel_traits_baseILj6144ES2_S2_S2_S2_fjLj256EEEEELb0ELb0ELb1EEEvNS_9BwdParamsE)
        /*0be4*/ 	.word	0x00000000


	//----- nvinfo : EIATTR_MIN_STACK_SIZE
	.align		4
.L_507:
        /*0be8*/ 	.byte	0x04, 0x12
        /*0bea*/ 	.short	(.L_509 - .L_508)
	.align		4
.L_508:
        /*0bec*/ 	.word	index@(_ZN10layer_norm31ln_parallel_residual_bwd_kernelINS_13Kernel_traitsI6__halfS2_S2_S2_fjLj6144ELj1ELj1ELj8ELj16ENS_18Kernel_traits_baseILj6144ES2_S2_S2_S2_fjLj256EEEEELb0ELb1ELb0EEEvNS_9BwdParamsE)
        /*0bf0*/ 	.word	0x00000000


	//----- nvinfo : EIATTR_MIN_STACK_SIZE
	.align		4
.L_509:
        /*0bf4*/ 	.byte	0x04, 0x12
        /*0bf6*/ 	.short	(.L_511 - .L_510)
	.align		4
.L_510:
        /*0bf8*/ 	.word	index@(_ZN10layer_norm31ln_parallel_residual_bwd_kernelINS_13Kernel_traitsI6__halfS2_S2_S2_fjLj6144ELj1ELj1ELj8ELj16ENS_18Kernel_traits_baseILj6144ES2_S2_S2_S2_fjLj256EEEEELb0ELb1ELb1EEEvNS_9BwdParamsE)
        /*0bfc*/ 	.word	0x00000000


	//----- nvinfo : EIATTR_MIN_STACK_SIZE
	.align		4
.L_511:
        /*0c00*/ 	.byte	0x04, 0x12
        /*0c02*/ 	.short	(.L_513 - .L_512)
	.align		4
.L_512:
        /*0c04*/ 	.word	index@(_ZN10layer_norm31ln_parallel_residual_bwd_kernelINS_13Kernel_traitsI6__halfS2_S2_S2_fjLj6144ELj1ELj1ELj8ELj16ENS_18Kernel_traits_baseILj6144ES2_S2_S2_S2_fjLj256EEEEELb1ELb0ELb0EEEvNS_9BwdParamsE)
        /*0c08*/ 	.word	0x00000000


	//----- nvinfo : EIATTR_MIN_STACK_SIZE
	.align		4
.L_513:
        /*0c0c*/ 	.byte	0x04, 0x12
        /*0c0e*/ 	.short	(.L_515 - .L_514)
	.align		4
.L_514:
        /*0c10*/ 	.word	index@(_ZN10layer_norm31ln_parallel_residual_bwd_kernelINS_13Kernel_traitsI6__halfS2_S2_S2_fjLj6144ELj1ELj1ELj8ELj16ENS_18Kernel_traits_baseILj6144ES2_S2_S2_S2_fjLj256EEEEELb1ELb0ELb1EEEvNS_9BwdParamsE)
        /*0c14*/ 	.word	0x00000000


	//----- nvinfo : EIATTR_MIN_STACK_SIZE
	.align		4
.L_515:
        /*0c18*/ 	.byte	0x04, 0x12
        /*0c1a*/ 	.short	(.L_517 - .L_516)
	.align		4
.L_516:
        /*0c1c*/ 	.word	index@(_ZN10layer_norm22ln_bwd_finalize_kernelINS_22Kernel_traits_finalizeILj6144E6__halfS2_S2_S2_fjLb0ELj1024ELj4ENS_18Kernel_traits_baseILj6144ES2_S2_S2_S2_fjLj1024EEEEELb0ELb0EEEvNS_9BwdParamsE)
        /*0c20*/ 	.word	0x00000000


	//----- nvinfo : EIATTR_MIN_STACK_SIZE
	.align		4
.L_517:
        /*0c24*/ 	.byte	0x04, 0x12
        /*0c26*/ 	.short	(.L_519 - .L_518)
	.align		4
.L_518:
        /*0c28*/ 	.word	index@(_ZN10layer_norm40ln_parallel_residual_bwd_finalize_kernelINS_22Kernel_traits_finalizeILj6144E6__halfS2_S2_S2_fjLb0ELj1024ELj4ENS_18Kernel_traits_baseILj6144ES2_S2_S2_S2_fjLj1024EEEEELb0EEEvNS_9BwdParamsE)
        /*0c2c*/ 	.word	0x00000000


	//----- nvinfo : EIATTR_MIN_STACK_SIZE
	.align		4
.L_519:
        /*0c30*/ 	.byte	0x04, 0x12
        /*0c32*/ 	.short	(.L_521 - .L_520)
	.align		4
.L_520:
        /*0c34*/ 	.word	index@(_ZN10layer_norm31ln_parallel_residual_bwd_kernelINS_13Kernel_traitsI6__halfS2_S2_S2_fjLj6144ELj1ELj1ELj8ELj16ENS_18Kernel_traits_baseILj6144ES2_S2_S2_S2_fjLj256EEEEELb1ELb1ELb0EEEvNS_9BwdParamsE)
        /*0c38*/ 	.word	0x00000000


	//----- nvinfo : EIATTR_MIN_STACK_SIZE
	.align		4
.L_521:
        /*0c3c*/ 	.byte	0x04, 0x12
        /*0c3e*/ 	.short	(.L_523 - .L_522)
	.align		4
.L_522:
        /*0c40*/ 	.word	index@(_ZN10layer_norm22ln_bwd_finalize_kernelINS_22Kernel_traits_finalizeILj6144E6__halfS2_S2_S2_fjLb0ELj1024ELj4ENS_18Kernel_traits_baseILj6144ES2_S2_S2_S2_fjLj1024EEEEELb0ELb1EEEvNS_9BwdParamsE)
        /*0c44*/ 	.word	0x00000000


	//----- nvinfo : EIATTR_MIN_STACK_SIZE
	.align		4
.L_523:
        /*0c48*/ 	.byte	0x04, 0x12
        /*0c4a*/ 	.short	(.L_525 - .L_524)
	.align		4
.L_524:
        /*0c4c*/ 	.word	index@(_ZN10layer_norm40ln_parallel_residual_bwd_finalize_kernelINS_22Kernel_traits_finalizeILj6144E6__halfS2_S2_S2_fjLb0ELj1024ELj4ENS_18Kernel_traits_baseILj6144ES2_S2_S2_S2_fjLj1024EEEEELb1EEEvNS_9BwdParamsE)
        /*0c50*/ 	.word	0x00000000


	//----- nvinfo : EIATTR_MIN_STACK_SIZE
	.align		4
.L_525:
        /*0c54*/ 	.byte	0x04, 0x12
        /*0c56*/ 	.short	(.L_527 - .L_526)
	.align		4
.L_526:
        /*0c58*/ 	.word	index@(_ZN10layer_norm31ln_parallel_residual_bwd_kernelINS_13Kernel_traitsI6__halfS2_S2_S2_fjLj6144ELj1ELj1ELj8ELj16ENS_18Kernel_traits_baseILj6144ES2_S2_S2_S2_fjLj256EEEEELb1ELb1ELb1EEEvNS_9BwdParamsE)
        /*0c5c*/ 	.word	0x00000000


	//----- nvinfo : EIATTR_MIN_STACK_SIZE
	.align		4
.L_527:
        /*0c60*/ 	.byte	0x04, 0x12
        /*0c62*/ 	.short	(.L_529 - .L_528)
	.align		4
.L_528:
        /*0c64*/ 	.word	index@(_ZN10layer_norm31ln_parallel_residual_bwd_kernelINS_13Kernel_traitsIf13__nv_bfloat16S2_S2_fjLj6144ELj1ELj1ELj8ELj16ENS_18Kernel_traits_baseILj6144EfS2_S2_S2_fjLj256EEEEELb0ELb0ELb0EEEvNS_9BwdParamsE)
        /*0c68*/ 	.word	0x00000000


	//----- nvinfo : EIATTR_MIN_STACK_SIZE
	.align		4
.L_529:
        /*0c6c*/ 	.byte	0x04, 0x12
        /*0c6e*/ 	.short	(.L_531 - .L_530)
	.align		4
.L_530:
        /*0c70*/ 	.word	index@(_ZN10layer_norm31ln_parallel_residual_bwd_kernelINS_13Kernel_traitsIf13__nv_bfloat16S2_S2_fjLj6144ELj1ELj1ELj8ELj16ENS_18Kernel_traits_baseILj6144EfS2_S2_S2_fjLj256EEEEELb0ELb0ELb1EEEvNS_9BwdParamsE)
        /*0c74*/ 	.word	0x00000000


	//----- nvinfo : EIATTR_MIN_STACK_SIZE
	.align		4
.L_531:
        /*0c78*/ 	.byte	0x04, 0x12
        /*0c7a*/ 	.short	(.L_533 - .L_532)
	.align		4
.L_532:
        /*0c7c*/ 	.word	index@(_ZN10layer_norm31ln_parallel_residual_bwd_kernelINS_13Kernel_traitsIf13__nv_bfloat16S2_S2_fjLj6144ELj1ELj1ELj8ELj16ENS_18Kernel_traits_baseILj6144EfS2_S2_S2_fjLj256EEEEELb0ELb1ELb0EEEvNS_9BwdParamsE)
        /*0c80*/ 	.word	0x00000000


	//----- nvinfo : EIATTR_MIN_STACK_SIZE
	.align		4
.L_533:
        /*0c84*/ 	.byte	0x04, 0x12
        /*0c86*/ 	.short	(.L_535 - .L_534)
	.align		4
.L_534:
        /*0c88*/ 	.word	index@(_ZN10layer_norm31ln_parallel_residual_bwd_kernelINS_13Kernel_traitsIf13__nv_bfloat16S2_S2_fjLj6144ELj1ELj1ELj8ELj16ENS_18Kernel_traits_baseILj6144EfS2_S2_S2_fjLj256EEEEELb0ELb1ELb1EEEvNS_9BwdParamsE)
        /*0c8c*/ 	.word	0x00000000


	//----- nvinfo : EIATTR_MIN_STACK_SIZE
	.align		4
.L_535:
        /*0c90*/ 	.byte	0x04, 0x12
        /*0c92*/ 	.short	(.L_537 - .L_536)
	.align		4
.L_536:
        /*0c94*/ 	.word	index@(_ZN10layer_norm31ln_parallel_residual_bwd_kernelINS_13Kernel_traitsIf13__nv_bfloat16S2_S2_fjLj6144ELj1ELj1ELj8ELj16ENS_18Kernel_traits_baseILj6144EfS2_S2_S2_fjLj256EEEEELb1ELb0ELb0EEEvNS_9BwdParamsE)
        /*0c98*/ 	.word	0x00000000


	//----- nvinfo : EIATTR_MIN_STACK_SIZE
	.align		4
.L_537:
        /*0c9c*/ 	.byte	0x04, 0x12
        /*0c9e*/ 	.short	(.L_539 - .L_538)
	.align		4
.L_538:
        /*0ca0*/ 	.word	index@(_ZN10layer_norm31ln_parallel_residual_bwd_kernelINS_13Kernel_traitsIf13__nv_bfloat16S2_S2_fjLj6144ELj1ELj1ELj8ELj16ENS_18Kernel_traits_baseILj6144EfS2_S2_S2_fjLj256EEEEELb1ELb0ELb1EEEvNS_9BwdParamsE)
        /*0ca4*/ 	.word	0x00000000


	//----- nvinfo : EIATTR_MIN_STACK_SIZE
	.align		4
.L_539:
        /*0ca8*/ 	.byte	0x04, 0x12
        /*0caa*/ 	.short	(.L_541 - .L_540)
	.align		4
.L_540:
        /*0cac*/ 	.word	index@(_ZN10layer_norm22ln_bwd_finalize_kernelINS_22Kernel_traits_finalizeILj6144Ef13__nv_bfloat16S2_S2_fjLb0ELj1024ELj4ENS_18Kernel_traits_baseILj6144EfS2_S2_S2_fjLj1024EEEEELb0ELb0EEEvNS_9BwdParamsE)
        /*0cb0*/ 	.word	0x00000000


	//----- nvinfo : EIATTR_MIN_STACK_SIZE
	.align		4
.L_541:
        /*0cb4*/ 	.byte	0x04, 0x12
        /*0cb6*/ 	.short	(.L_543 - .L_542)
	.align		4
.L_542:
        /*0cb8*/ 	.word	index@(_ZN10layer_norm40ln_parallel_residual_bwd_finalize_kernelINS_22Kernel_traits_finalizeILj6144Ef13__nv_bfloat16S2_S2_fjLb0ELj1024ELj4ENS_18Kernel_traits_baseILj6144EfS2_S2_S2_fjLj1024EEEEELb0EEEvNS_9BwdParamsE)
        /*0cbc*/ 	.word	0x00000000


	//----- nvinfo : EIATTR_MIN_STACK_SIZE
	.align		4
.L_543:
        /*0cc0*/ 	.byte	0x04, 0x12
        /*0cc2*/ 	.short	(.L_545 - .L_544)
	.align		4
.L_544:
        /*0cc4*/ 	.word	index@(_ZN10layer_norm31ln_parallel_residual_bwd_kernelINS_13Kernel_traitsIf13__nv_bfloat16S2_S2_fjLj6144ELj1ELj1ELj8ELj16ENS_18Kernel_traits_baseILj6144EfS2_S2_S2_fjLj256EEEEELb1ELb1ELb0EEEvNS_9BwdParamsE)
        /*0cc8*/ 	.word	0x00000000


	//----- nvinfo : EIATTR_MIN_STACK_SIZE
	.align		4
.L_545:
        /*0ccc*/ 	.byte	0x04, 0x12
        /*0cce*/ 	.short	(.L_547 - .L_546)
	.align		4
.L_546:
        /*0cd0*/ 	.word	index@(_ZN10layer_norm22ln_bwd_finalize_kernelINS_22Kernel_traits_finalizeILj6144Ef13__nv_bfloat16S2_S2_fjLb0ELj1024ELj4ENS_18Kernel_traits_baseILj6144EfS2_S2_S2_fjLj1024EEEEELb0ELb1EEEvNS_9BwdParamsE)
        /*0cd4*/ 	.word	0x00000000


	//----- nvinfo : EIATTR_MIN_STACK_SIZE
	.align		4
.L_547:
        /*0cd8*/ 	.byte	0x04, 0x12
        /*0cda*/ 	.short	(.L_549 - .L_548)
	.align		4
.L_548:
        /*0cdc*/ 	.word	index@(_ZN10layer_norm40ln_parallel_residual_bwd_finalize_kernelINS_22Kernel_traits_finalizeILj6144Ef13__nv_bfloat16S2_S2_fjLb0ELj1024ELj4ENS_18Kernel_traits_baseILj6144EfS2_S2_S2_fjLj1024EEEEELb1EEEvNS_9BwdParamsE)
        /*0ce0*/ 	.word	0x00000000


	//----- nvinfo : EIATTR_MIN_STACK_SIZE
	.align		4
.L_549:
        /*0ce4*/ 	.byte	0x04, 0x12
        /*0ce6*/ 	.short	(.L_551 - .L_550)
	.align		4
.L_550:
        /*0ce8*/ 	.word	index@(_ZN10layer_norm31ln_parallel_residual_bwd_kernelINS_13Kernel_traitsIf13__nv_bfloat16S2_S2_fjLj6144ELj1ELj1ELj8ELj16ENS_18Kernel_traits_baseILj6144EfS2_S2_S2_fjLj256EEEEELb1ELb1ELb1EEEvNS_9BwdParamsE)
        /*0cec*/ 	.word	0x00000000


	//----- nvinfo : EIATTR_MIN_STACK_SIZE
	.align		4
.L_551:
        /*0cf0*/ 	.byte	0x04, 0x12
        /*0cf2*/ 	.short	(.L_553 - .L_552)
	.align		4
.L_552:
        /*0cf4*/ 	.word	index@(_ZN10layer_norm31ln_parallel_residual_bwd_kernelINS_13Kernel_traitsI13__nv_bfloat16S2_fS2_fjLj6144ELj1ELj1ELj8ELj16ENS_18Kernel_traits_baseILj6144ES2_S2_fS2_fjLj256EEEEELb0ELb0ELb0EEEvNS_9BwdParamsE)
        /*0cf8*/ 	.word	0x00000000


	//----- nvinfo : EIATTR_MIN_STACK_SIZE
	.align		4
.L_553:
        /*0cfc*/ 	.byte	0x04, 0x12
        /*0cfe*/ 	.short	(.L_555 - .L_554)
	.align		4
.L_554:
        /*0d00*/ 	.word	index@(_ZN10layer_norm31ln_parallel_residual_bwd_kernelINS_13Kernel_traitsI13__nv_bfloat16S2_fS2_fjLj6144ELj1ELj1ELj8ELj16ENS_18Kernel_traits_baseILj6144ES2_S2_fS2_fjLj256EEEEELb0ELb0ELb1EEEvNS_9BwdParamsE)
        /*0d04*/ 	.word	0x00000010


	//----- nvinfo : EIATTR_MIN_STACK_SIZE
	.align		4
.L_555:
        /*0d08*/ 	.byte	0x04, 0x12
        /*0d0a*/ 	.short	(.L_557 - .L_556)
	.align		4
.L_556:
        /*0d0c*/ 	.word	index@(_ZN10layer_norm31ln_parallel_residual_bwd_kernelINS_13Kernel_traitsI13__nv_bfloat16S2_fS2_fjLj6144ELj1ELj1ELj8ELj16ENS_18Kernel_traits_baseILj6144ES2_S2_fS2_fjLj256EEEEELb0ELb1ELb0EEEvNS_9BwdParamsE)
        /*0d10*/ 	.word	0x00000000


	//----- nvinfo : EIATTR_MIN_STACK_SIZE
	.align		4
.L_557:
        /*0d14*/ 	.byte	0x04, 0x12
        /*0d16*/ 	.short	(.L_559 - .L_558)
	.align		4
.L_558:
        /*0d18*/ 	.word	index@(_ZN10layer_norm31ln_parallel_residual_bwd_kernelINS_13Kernel_traitsI13__nv_bfloat16S2_fS2_fjLj6144ELj1ELj1ELj8ELj16ENS_18Kernel_traits_baseILj6144ES2_S2_fS2_fjLj256EEEEELb0ELb1ELb1EEEvNS_9BwdParamsE)
        /*0d1c*/ 	.word	0x00000000


	//----- nvinfo : EIATTR_MIN_STACK_SIZE
	.align		4
.L_559:
        /*0d20*/ 	.byte	0x04, 0x12
        /*0d22*/ 	.short	(.L_561 - .L_560)
	.align		4
.L_560:
        /*0d24*/ 	.word	index@(_ZN10layer_norm31ln_parallel_residual_bwd_kernelINS_13Kernel_traitsI13__nv_bfloat16S2_fS2_fjLj6144ELj1ELj1ELj8ELj16ENS_18Kernel_traits_baseILj6144ES2_S2_fS2_fjLj256EEEEELb1ELb0ELb0EEEvNS_9BwdParamsE)
        /*0d28*/ 	.word	0x00000000


	//----- nvinfo : EIATTR_MIN_STACK_SIZE
	.align		4
.L_561:
        /*0d2c*/ 	.byte	0x04, 0x12
        /*0d2e*/ 	.short	(.L_563 - .L_562)
	.align		4
.L_562:
        /*0d30*/ 	.word	index@(_ZN10layer_norm31ln_parallel_residual_bwd_kernelINS_13Kernel_traitsI13__nv_bfloat16S2_fS2_fjLj6144ELj1ELj1ELj8ELj16ENS_18Kernel_traits_baseILj6144ES2_S2_fS2_fjLj256EEEEELb1ELb0ELb1EEEvNS_9BwdParamsE)
        /*0d34*/ 	.word	0x00000038


	//----- nvinfo : EIATTR_MIN_STACK_SIZE
	.align		4
.L_563:
        /*0d38*/ 	.byte	0x04, 0x12
        /*0d3a*/ 	.short	(.L_565 - .L_564)
	.align		4
.L_564:
        /*0d3c*/ 	.word	index@(_ZN10layer_norm22ln_bwd_finalize_kernelINS_22Kernel_traits_finalizeILj6144E13__nv_bfloat16S2_fS2_fjLb0ELj1024ELj4ENS_18Kernel_traits_baseILj6144ES2_S2_fS2_fjLj1024EEEEELb0ELb0EEEvNS_9BwdParamsE)
        /*0d40*/ 	.word	0x00000000


	//----- nvinfo : EIATTR_MIN_STACK_SIZE
	.align		4
.L_565:
        /*0d44*/ 	.byte	0x04, 0x12
        /*0d46*/ 	.short	(.L_567 - .L_566)
	.align		4
.L_566:
        /*0d48*/ 	.word	index@(_ZN10layer_norm40ln_parallel_residual_bwd_finalize_kernelINS_22Kernel_traits_finalizeILj6144E13__nv_bfloat16S2_fS2_fjLb0ELj1024ELj4ENS_18Kernel_traits_baseILj6144ES2_S2_fS2_fjLj1024EEEEELb0EEEvNS_9BwdParamsE)
        /*0d4c*/ 	.word	0x00000000


	//----- nvinfo : EIATTR_MIN_STACK_SIZE
	.align		4
.L_567:
        /*0d50*/ 	.byte	0x04, 0x12
        /*0d52*/ 	.short	(.L_569 - .L_568)
	.align		4
.L_568:
        /*0d54*/ 	.word	index@(_ZN10layer_norm31ln_parallel_residual_bwd_kernelINS_13Kernel_traitsI13__nv_bfloat16S2_fS2_fjLj6144ELj1ELj1ELj8ELj16ENS_18Kernel_traits_baseILj6144ES2_S2_fS2_fjLj256EEEEELb1ELb1ELb0EEEvNS_9BwdParamsE)
        /*0d58*/ 	.word	0x00000000


	//----- nvinfo : EIATTR_MIN_STACK_SIZE
	.align		4
.L_569:
        /*0d5c*/ 	.byte	0x04, 0x12
        /*0d5e*/ 	.short	(.L_571 - .L_570)
	.align		4
.L_570:
        /*0d60*/ 	.word	index@(_ZN10layer_norm22ln_bwd_finalize_kernelINS_22Kernel_traits_finalizeILj6144E13__nv_bfloat16S2_fS2_fjLb0ELj1024ELj4ENS_18Kernel_traits_baseILj6144ES2_S2_fS2_fjLj1024EEEEELb0ELb1EEEvNS_9BwdParamsE)
        /*0d64*/ 	.word	0x00000000


	//----- nvinfo : EIATTR_MIN_STACK_SIZE
	.align		4
.L_571:
        /*0d68*/ 	.byte	0x04, 0x12
        /*0d6a*/ 	.short	(.L_573 - .L_572)
	.align		4
.L_572:
        /*0d6c*/ 	.word	index@(_ZN10layer_norm40ln_parallel_residual_bwd_finalize_kernelINS_22Kernel_traits_finalizeILj6144E13__nv_bfloat16S2_fS2_fjLb0ELj1024ELj4ENS_18Kernel_traits_baseILj6144ES2_S2_fS2_fjLj1024EEEEELb1EEEvNS_9BwdParamsE)
        /*0d70*/ 	.word	0x00000000


	//----- nvinfo : EIATTR_MIN_STACK_SIZE
	.align		4
.L_573:
        /*0d74*/ 	.byte	0x04, 0x12
        /*0d76*/ 	.short	(.L_575 - .L_574)
	.align		4
.L_574:
        /*0d78*/ 	.word	index@(_ZN10layer_norm31ln_parallel_residual_bwd_kernelINS_13Kernel_traitsI13__nv_bfloat16S2_fS2_fjLj6144ELj1ELj1ELj8ELj16ENS_18Kernel_traits_baseILj6144ES2_S2_fS2_fjLj256EEEEELb1ELb1ELb1EEEvNS_9BwdParamsE)
        /*0d7c*/ 	.word	0x00000000


	//----- nvinfo : EIATTR_MIN_STACK_SIZE
	.align		4
.L_575:
        /*0d80*/ 	.byte	0x04, 0x12
        /*0d82*/ 	.short	(.L_577 - .L_576)
	.align		4
.L_576:
        /*0d84*/ 	.word	index@(_ZN10layer_norm31ln_parallel_residual_bwd_kernelINS_13Kernel_traitsIf13__nv_bfloat16fS2_fjLj6144ELj1ELj1ELj8ELj16ENS_18Kernel_traits_baseILj6144EfS2_fS2_fjLj256EEEEELb0ELb0ELb0EEEvNS_9BwdParamsE)
        /*0d88*/ 	.word	0x00000008


	//----- nvinfo : EIATTR_MIN_STACK_SIZE
	.align		4
.L_577:
        /*0d8c*/ 	.byte	0x04, 0x12
        /*0d8e*/ 	.short	(.L_579 - .L_578)
	.align		4
.L_578:
        /*0d90*/ 	.word	index@(_ZN10layer_norm31ln_parallel_residual_bwd_kernelINS_13Kernel_traitsIf13__nv_bfloat16fS2_fjLj6144ELj1ELj1ELj8ELj16ENS_18Kernel_traits_baseILj6144EfS2_fS2_fjLj256EEEEELb0ELb0ELb1EEEvNS_9BwdParamsE)
        /*0d94*/ 	.word	0x00000000


	//----- nvinfo : EIATTR_MIN_STACK_SIZE
	.align		4
.L_579:
        /*0d98*/ 	.byte	0x04, 0x12
        /*0d9a*/ 	.short	(.L_581 - .L_580)
	.align		4
.L_580:
        /*0d9c*/ 	.word	index@(_ZN10layer_norm31ln_parallel_residual_bwd_kernelINS_13Kernel_traitsIf13__nv_bfloat16fS2_fjLj6144ELj1ELj1ELj8ELj16ENS_18Kernel_traits_baseILj6144EfS2_fS2_fjLj256EEEEELb0ELb1ELb0EEEvNS_9BwdParamsE)
        /*0da0*/ 	.word	0x00000000


	//----- nvinfo : EIATTR_MIN_STACK_SIZE
	.align		4
.L_581:
        /*0da4*/ 	.byte	0x04, 0x12
        /*0da6*/ 	.short	(.L_583 - .L_582)
	.align		4
.L_582:
        /*0da8*/ 	.word	index@(_ZN10layer_norm31ln_parallel_residual_bwd_kernelINS_13Kernel_traitsIf13__nv_bfloat16fS2_fjLj6144ELj1ELj1ELj8ELj16ENS_18Kernel_traits_baseILj6144EfS2_fS2_fjLj256EEEEELb0ELb1ELb1EEEvNS_9BwdParamsE)
        /*0dac*/ 	.word	0x00000000


	//----- nvinfo : EIATTR_MIN_STACK_SIZE
	.align		4
.L_583:
        /*0db0*/ 	.byte	0x04, 0x12
        /*0db2*/ 	.short	(.L_585 - .L_584)
	.align		4
.L_584:
        /*0db4*/ 	.word	index@(_ZN10layer_norm31ln_parallel_residual_bwd_kernelINS_13Kernel_traitsIf13__nv_bfloat16fS2_fjLj6144ELj1ELj1ELj8ELj16ENS_18Kernel_traits_baseILj6144EfS2_fS2_fjLj256EEEEELb1ELb0ELb0EEEvNS_9BwdParamsE)
        /*0db8*/ 	.word	0x00000030


	//----- nvinfo : EIATTR_MIN_STACK_SIZE
	.align		4
.L_585:
        /*0dbc*/ 	.byte	0x04, 0x12
        /*0dbe*/ 	.short	(.L_587 - .L_586)
	.align		4
.L_586:
        /*0dc0*/ 	.word	index@(_ZN10layer_norm31ln_parallel_residual_bwd_kernelINS_13Kernel_traitsIf13__nv_bfloat16fS2_fjLj6144ELj1ELj1ELj8ELj16ENS_18Kernel_traits_baseILj6144EfS2_fS2_fjLj256EEEEELb1ELb0ELb1EEEvNS_9BwdParamsE)
        /*0dc4*/ 	.word	0x00000038


	//----- nvinfo : EIATTR_MIN_STACK_SIZE
	.align		4
.L_587:
        /*0dc8*/ 	.byte	0x04, 0x12
        /*0dca*/ 	.short	(.L_589 - .L_588)
	.align		4
.L_588:
        /*0dcc*/ 	.word	index@(_ZN10layer_norm22ln_bwd_finalize_kernelINS_22Kernel_traits_finalizeILj6144Ef13__nv_bfloat16fS2_fjLb0ELj1024ELj4ENS_18Kernel_traits_baseILj6144EfS2_fS2_fjLj1024EEEEELb0ELb0EEEvNS_9BwdParamsE)
        /*0dd0*/ 	.word	0x00000000


	//----- nvinfo : EIATTR_MIN_STACK_SIZE
	.align		4
.L_589:
        /*0dd4*/ 	.byte	0x04, 0x12
        /*0dd6*/ 	.short	(.L_591 - .L_590)
	.align		4
.L_590:
        /*0dd8*/ 	.word	index@(_ZN10layer_norm40ln_parallel_residual_bwd_finalize_kernelINS_22Kernel_traits_finalizeILj6144Ef13__nv_bfloat16fS2_fjLb0ELj1024ELj4ENS_18Kernel_traits_baseILj6144EfS2_fS2_fjLj1024EEEEELb0EEEvNS_9BwdParamsE)
        /*0ddc*/ 	.word	0x00000000


	//----- nvinfo : EIATTR_MIN_STACK_SIZE
	.align		4
.L_591:
        /*0de0*/ 	.byte	0x04, 0x12
        /*0de2*/ 	.short	(.L_593 - .L_592)
	.align		4
.L_592:
        /*0de4*/ 	.word	index@(_ZN10layer_norm31ln_parallel_residual_bwd_kernelINS_13Kernel_traitsIf13__nv_bfloat16fS2_fjLj6144ELj1ELj1ELj8ELj16ENS_18Kernel_traits_baseILj6144EfS2_fS2_fjLj256EEEEELb1ELb1ELb0EEEvNS_9BwdParamsE)
        /*0de8*/ 	.word	0x00000000


	//----- nvinfo : EIATTR_MIN_STACK_SIZE
	.align		4
.L_593:
        /*0dec*/ 	.byte	0x04, 0x12
        /*0dee*/ 	.short	(.L_595 - .L_594)
	.align		4
.L_594:
        /*0df0*/ 	.word	index@(_ZN10layer_norm22ln_bwd_finalize_kernelINS_22Kernel_traits_finalizeILj6144Ef13__nv_bfloat16fS2_fjLb0ELj1024ELj4ENS_18Kernel_traits_baseILj6144EfS2_fS2_fjLj1024EEEEELb0ELb1EEEvNS_9BwdParamsE)
        /*0df4*/ 	.word	0x00000000


	//----- nvinfo : EIATTR_MIN_STACK_SIZE
	.align		4
.L_595:
        /*0df8*/ 	.byte	0x04, 0x12
        /*0dfa*/ 	.short	(.L_597 - .L_596)
	.align		4
.L_596:
        /*0dfc*/ 	.word	index@(_ZN10layer_norm40ln_parallel_residual_bwd_finalize_kernelINS_22Kernel_traits_finalizeILj6144Ef13__nv_bfloat16fS2_fjLb0ELj1024ELj4ENS_18Kernel_traits_baseILj6144EfS2_fS2_fjLj1024EEEEELb1EEEvNS_9BwdParamsE)
        /*0e00*/ 	.word	0x00000000


	//----- nvinfo : EIATTR_MIN_STACK_SIZE
	.align		4
.L_597:
        /*0e04*/ 	.byte	0x04, 0x12
        /*0e06*/ 	.short	(.L_599 - .L_598)
	.align		4
.L_598:
        /*0e08*/ 	.word	index@(_ZN10layer_norm31ln_parallel_residual_bwd_kernelINS_13Kernel_traitsIf13__nv_bfloat16fS2_fjLj6144ELj1ELj1ELj8ELj16ENS_18Kernel_traits_baseILj6144EfS2_fS2_fjLj256EEEEELb1ELb1ELb1EEEvNS_9BwdParamsE)
        /*0e0c*/ 	.word	0x00000000


	//----- nvinfo : EIATTR_MIN_STACK_SIZE
	.align		4
.L_599:
        /*0e10*/ 	.byte	0x04, 0x12
        /*0e12*/ 	.short	(.L_601 - .L_600)
	.align		4
.L_600:
        /*0e14*/ 	.word	index@(_ZN10layer_norm31ln_parallel_residual_bwd_kernelINS_13Kernel_traitsIf6__halfS2_S2_fjLj6144ELj1ELj1ELj8ELj16ENS_18Kernel_traits_baseILj6144EfS2_S2_S2_fjLj256EEEEELb0ELb0ELb0EEEvNS_9BwdParamsE)
        /*0e18*/ 	.word	0x00000000


	//----- nvinfo : EIATTR_MIN_STACK_SIZE
	.align		4
.L_601:
        /*0e1c*/ 	.byte	0x04, 0x12
        /*0e1e*/ 	.short	(.L_603 - .L_602)
	.align		4
.L_602:
        /*0e20*/ 	.word	index@(_ZN10layer_norm31ln_parallel_residual_bwd_kernelINS_13Kernel_traitsIf6__halfS2_S2_fjLj6144ELj1ELj1ELj8ELj16ENS_18Kernel_traits_baseILj6144EfS2_S2_S2_fjLj256EEEEELb0ELb0ELb1EEEvNS_9BwdParamsE)
        /*0e24*/ 	.word	0x00000000


	//----- nvinfo : EIATTR_MIN_STACK_SIZE
	.align		4
.L_603:
        /*0e28*/ 	.byte	0x04, 0x12
        /*0e2a*/ 	.short	(.L_605 - .L_604)
	.align		4
.L_604:
        /*0e2c*/ 	.word	index@(_ZN10layer_norm31ln_parallel_residual_bwd_kernelINS_13Kernel_traitsIf6__halfS2_S2_fjLj6144ELj1ELj1ELj8ELj16ENS_18Kernel_traits_baseILj6144EfS2_S2_S2_fjLj256EEEEELb0ELb1ELb0EEEvNS_9BwdParamsE)
        /*0e30*/ 	.word	0x00000000


	//----- nvinfo : EIATTR_MIN_STACK_SIZE
	.align		4
.L_605:
        /*0e34*/ 	.byte	0x04, 0x12
        /*0e36*/ 	.short	(.L_607 - .L_606)
	.align		4
.L_606:
        /*0e38*/ 	.word	index@(_ZN10layer_norm31ln_parallel_residual_bwd_kernelINS_13Kernel_traitsIf6__halfS2_S2_fjLj6144ELj1ELj1ELj8ELj16ENS_18Kernel_traits_baseILj6144EfS2_S2_S2_fjLj256EEEEELb0ELb1ELb1EEEvNS_9BwdParamsE)
        /*0e3c*/ 	.word	0x00000000


	//----- nvinfo : EIATTR_MIN_STACK_SIZE
	.align		4
.L_607:
        /*0e40*/ 	.byte	0x04, 0x12
        /*0e42*/ 	.short	(.L_609 - .L_608)
	.align		4
.L_608:
        /*0e44*/ 	.word	index@(_ZN10layer_norm31ln_parallel_residual_bwd_kernelINS_13Kernel_traitsIf6__halfS2_S2_fjLj6144ELj1ELj1ELj8ELj16ENS_18Kernel_traits_baseILj6144EfS2_S2_S2_fjLj256EEEEELb1ELb0ELb0EEEvNS_9BwdParamsE)
        /*0e48*/ 	.word	0x00000000


	//----- nvinfo : EIATTR_MIN_STACK_SIZE
	.align		4
.L_609:
        /*0e4c*/ 	.byte	0x04, 0x12
        /*0e4e*/ 	.short	(.L_611 - .L_610)
	.align		4
.L_610:
        /*0e50*/ 	.word	index@(_ZN10layer_norm31ln_parallel_residual_bwd_kernelINS_13Kernel_traitsIf6__halfS2_S2_fjLj6144ELj1ELj1ELj8ELj16ENS_18Kernel_traits_baseILj6144EfS2_S2_S2_fjLj256EEEEELb1ELb0ELb1EEEvNS_9BwdParamsE)
        /*0e54*/ 	.word	0x00000000


	//----- nvinfo : EIATTR_MIN_STACK_SIZE
	.align		4
.L_611:
        /*0e58*/ 	.byte	0x04, 0x12
        /*0e5a*/ 	.short	(.L_613 - .L_612)
	.align		4
.L_612:
        /*0e5c*/ 	.word	index@(_ZN10layer_norm22ln_bwd_finalize_kernelINS_22Kernel_traits_finalizeILj6144Ef6__halfS2_S2_fjLb0ELj1024ELj4ENS_18Kernel_traits_baseILj6144EfS2_S2_S2_fjLj1024EEEEELb0ELb0EEEvNS_9BwdParamsE)
        /*0e60*/ 	.word	0x00000000


	//----- nvinfo : EIATTR_MIN_STACK_SIZE
	.align		4
.L_613:
        /*0e64*/ 	.byte	0x04, 0x12
        /*0e66*/ 	.short	(.L_615 - .L_614)
	.align		4
.L_614:
        /*0e68*/ 	.word	index@(_ZN10layer_norm40ln_parallel_residual_bwd_finalize_kernelINS_22Kernel_traits_finalizeILj6144Ef6__halfS2_S2_fjLb0ELj1024ELj4ENS_18Kernel_traits_baseILj6144EfS2_S2_S2_fjLj1024EEEEELb0EEEvNS_9BwdParamsE)
        /*0e6c*/ 	.word	0x00000000


	//----- nvinfo : EIATTR_MIN_STACK_SIZE
	.align		4
.L_615:
        /*0e70*/ 	.byte	0x04, 0x12
        /*0e72*/ 	.short	(.L_617 - .L_616)
	.align		4
.L_616:
        /*0e74*/ 	.word	index@(_ZN10layer_norm31ln_parallel_residual_bwd_kernelINS_13Kernel_traitsIf6__halfS2_S2_fjLj6144ELj1ELj1ELj8ELj16ENS_18Kernel_traits_baseILj6144EfS2_S2_S2_fjLj256EEEEELb1ELb1ELb0EEEvNS_9BwdParamsE)
        /*0e78*/ 	.word	0x00000000


	//----- nvinfo : EIATTR_MIN_STACK_SIZE
	.align		4
.L_617:
        /*0e7c*/ 	.byte	0x04, 0x12
        /*0e7e*/ 	.short	(.L_619 - .L_618)
	.align		4
.L_618:
        /*0e80*/ 	.word	index@(_ZN10layer_norm22ln_bwd_finalize_kernelINS_22Kernel_traits_finalizeILj6144Ef6__halfS2_S2_fjLb0ELj1024ELj4ENS_18Kernel_traits_baseILj6144EfS2_S2_S2_fjLj1024EEEEELb0ELb1EEEvNS_9BwdParamsE)
        /*0e84*/ 	.word	0x00000000


	//----- nvinfo : EIATTR_MIN_STACK_SIZE
	.align		4
.L_619:
        /*0e88*/ 	.byte	0x04, 0x12
        /*0e8a*/ 	.short	(.L_621 - .L_620)
	.align		4
.L_620:
        /*0e8c*/ 	.word	index@(_ZN10layer_norm40ln_parallel_residual_bwd_finalize_kernelINS_22Kernel_traits_finalizeILj6144Ef6__halfS2_S2_fjLb0ELj1024ELj4ENS_18Kernel_traits_baseILj6144EfS2_S2_S2_fjLj1024EEEEELb1EEEvNS_9BwdParamsE)
        /*0e90*/ 	.word	0x00000000


	//----- nvinfo : EIATTR_MIN_STACK_SIZE
	.align		4
.L_621:
        /*0e94*/ 	.byte	0x04, 0x12
        /*0e96*/ 	.short	(.L_623 - .L_622)
	.align		4
.L_622:
        /*0e98*/ 	.word	index@(_ZN10layer_norm31ln_parallel_residual_bwd_kernelINS_13Kernel_traitsIf6__halfS2_S2_fjLj6144ELj1ELj1ELj8ELj16ENS_18Kernel_traits_baseILj6144EfS2_S2_S2_fjLj256EEEEELb1ELb1ELb1EEEvNS_9BwdParamsE)
        /*0e9c*/ 	.word	0x00000000


	//----- nvinfo : EIATTR_MIN_STACK_SIZE
	.align		4
.L_623:
        /*0ea0*/ 	.byte	0x04, 0x12
        /*0ea2*/ 	.short	(.L_625 - .L_624)
	.align		4
.L_624:
        /*0ea4*/ 	.word	index@(_ZN10layer_norm31ln_parallel_residual_bwd_kernelINS_13Kernel_traitsI6__halfS2_fS2_fjLj6144ELj1ELj1ELj8ELj16ENS_18Kernel_traits_baseILj6144ES2_S2_fS2_fjLj256EEEEELb0ELb0ELb0EEEvNS_9BwdParamsE)
        /*0ea8*/ 	.word	0x00000000


	//----- nvinfo : EIATTR_MIN_STACK_SIZE
	.align		4
.L_625:
        /*0eac*/ 	.byte	0x04, 0x12
        /*0eae*/ 	.short	(.L_627 - .L_626)
	.align		4
.L_626:
        /*0eb0*/ 	.word	index@(_ZN10layer_norm31ln_parallel_residual_bwd_kernelINS_13Kernel_traitsI6__halfS2_fS2_fjLj6144ELj1ELj1ELj8ELj16ENS_18Kernel_traits_baseILj6144ES2_S2_fS2_fjLj256EEEEELb0ELb0ELb1EEEvNS_9BwdParamsE)
        /*0eb4*/ 	.word	0x00000010


	//----- nvinfo : EIATTR_MIN_STACK_SIZE
	.align		4
.L_627:
        /*0eb8*/ 	.byte	0x04, 0x12
        /*0eba*/ 	.short	(.L_629 - .L_628)
	.align		4
.L_628:
        /*0ebc*/ 	.word	index@(_ZN10layer_norm31ln_parallel_residual_bwd_kernelINS_13Kernel_traitsI6__halfS2_fS2_fjLj6144ELj1ELj1ELj8ELj16ENS_18Kernel_traits_baseILj6144ES2_S2_fS2_fjLj256EEEEELb0ELb1ELb0EEEvNS_9BwdParamsE)
        /*0ec0*/ 	.word	0x00000000


	//----- nvinfo : EIATTR_MIN_STACK_SIZE
	.align		4
.L_629:
        /*0ec4*/ 	.byte	0x04, 0x12
        /*0ec6*/ 	.short	(.L_631 - .L_630)
	.align		4
.L_630:
        /*0ec8*/ 	.word	index@(_ZN10layer_norm31ln_parallel_residual_bwd_kernelINS_13Kernel_traitsI6__halfS2_fS2_fjLj6144ELj1ELj1ELj8ELj16ENS_18Kernel_traits_baseILj6144ES2_S2_fS2_fjLj256EEEEELb0ELb1ELb1EEEvNS_9BwdParamsE)
        /*0ecc*/ 	.word	0x00000000


	//----- nvinfo : EIATTR_MIN_STACK_SIZE
	.align		4
.L_631:
        /*0ed0*/ 	.byte	0x04, 0x12
        /*0ed2*/ 	.short	(.L_633 - .L_632)
	.align		4
.L_632:
        /*0ed4*/ 	.word	index@(_ZN10layer_norm31ln_parallel_residual_bwd_kernelINS_13Kernel_traitsI6__halfS2_fS2_fjLj6144ELj1ELj1ELj8ELj16ENS_18Kernel_traits_baseILj6144ES2_S2_fS2_fjLj256EEEEELb1ELb0ELb0EEEvNS_9BwdParamsE)
        /*0ed8*/ 	.word	0x00000000


	//----- nvinfo : EIATTR_MIN_STACK_SIZE
	.align		4
.L_633:
        /*0edc*/ 	.byte	0x04, 0x12
        /*0ede*/ 	.short	(.L_635 - .L_634)
	.align		4
.L_634:
        /*0ee0*/ 	.word	index@(_ZN10layer_norm31ln_parallel_residual_bwd_kernelINS_13Kernel_traitsI6__halfS2_fS2_fjLj6144ELj1ELj1ELj8ELj16ENS_18Kernel_traits_baseILj6144ES2_S2_fS2_fjLj256EEEEELb1ELb0ELb1EEEvNS_9BwdParamsE)
        /*0ee4*/ 	.word	0x00000040


	//----- nvinfo : EIATTR_MIN_STACK_SIZE
	.align		4
.L_635:
        /*0ee8*/ 	.byte	0x04, 0x12
        /*0eea*/ 	.short	(.L_637 - .L_636)
	.align		4
.L_636:
        /*0eec*/ 	.word	index@(_ZN10layer_norm22ln_bwd_finalize_kernelINS_22Kernel_traits_finalizeILj6144E6__halfS2_fS2_fjLb0ELj1024ELj4ENS_18Kernel_traits_baseILj6144ES2_S2_fS2_fjLj1024EEEEELb0ELb0EEEvNS_9BwdParamsE)
        /*0ef0*/ 	.word	0x00000000


	//----- nvinfo : EIATTR_MIN_STACK_SIZE
	.align		4
.L_637:
        /*0ef4*/ 	.byte	0x04, 0x12
        /*0ef6*/ 	.short	(.L_639 - .L_638)
	.align		4
.L_638:
        /*0ef8*/ 	.word	index@(_ZN10layer_norm40ln_parallel_residual_bwd_finalize_kernelINS_22Kernel_traits_finalizeILj6144E6__halfS2_fS2_fjLb0ELj1024ELj4ENS_18Kernel_traits_baseILj6144ES2_S2_fS2_fjLj1024EEEEELb0EEEvNS_9BwdParamsE)
        /*0efc*/ 	.word	0x00000000


	//----- nvinfo : EIATTR_MIN_STACK_SIZE
	.align		4
.L_639:
        /*0f00*/ 	.byte	0x04, 0x12
        /*0f02*/ 	.short	(.L_641 - .L_640)
	.align		4
.L_640:
        /*0f04*/ 	.word	index@(_ZN10layer_norm31ln_parallel_residual_bwd_kernelINS_13Kernel_traitsI6__halfS2_fS2_fjLj6144ELj1ELj1ELj8ELj16ENS_18Kernel_traits_baseILj6144ES2_S2_fS2_fjLj256EEEEELb1ELb1ELb0EEEvNS_9BwdParamsE)
        /*0f08*/ 	.word	0x00000000


	//----- nvinfo : EIATTR_MIN_STACK_SIZE
	.align		4
.L_641:
        /*0f0c*/ 	.byte	0x04, 0x12
        /*0f0e*/ 	.short	(.L_643 - .L_642)
	.align		4
.L_642:
        /*0f10*/ 	.word	index@(_ZN10layer_norm22ln_bwd_finalize_kernelINS_22Kernel_traits_finalizeILj6144E6__halfS2_fS2_fjLb0ELj1024ELj4ENS_18Kernel_traits_baseILj6144ES2_S2_fS2_fjLj1024EEEEELb0ELb1EEEvNS_9BwdParamsE)
        /*0f14*/ 	.word	0x00000000


	//----- nvinfo : EIATTR_MIN_STACK_SIZE
	.align		4
.L_643:
        /*0f18*/ 	.byte	0x04, 0x12
        /*0f1a*/ 	.short	(.L_645 - .L_644)
	.align		4
.L_644:
        /*0f1c*/ 	.word	index@(_ZN10layer_norm40ln_parallel_residual_bwd_finalize_kernelINS_22Kernel_traits_finalizeILj6144E6__halfS2_fS2_fjLb0ELj1024ELj4ENS_18Kernel_traits_baseILj6144ES2_S2_fS2_fjLj1024EEEEELb1EEEvNS_9BwdParamsE)
        /*0f20*/ 	.word	0x00000000


	//----- nvinfo : EIATTR_MIN_STACK_SIZE
	.align		4
.L_645:
        /*0f24*/ 	.byte	0x04, 0x12
        /*0f26*/ 	.short	(.L_647 - .L_646)
	.align		4
.L_646:
        /*0f28*/ 	.word	index@(_ZN10layer_norm31ln_parallel_residual_bwd_kernelINS_13Kernel_traitsI6__halfS2_fS2_fjLj6144ELj1ELj1ELj8ELj16ENS_18Kernel_traits_baseILj6144ES2_S2_fS2_fjLj256EEEEELb1ELb1ELb1EEEvNS_9BwdParamsE)
        /*0f2c*/ 	.word	0x00000000


	//----- nvinfo : EIATTR_MIN_STACK_SIZE
	.align		4
.L_647:
        /*0f30*/ 	.byte	0x04, 0x12
        /*0f32*/ 	.short	(.L_649 - .L_648)
	.align		4
.L_648:
        /*0f34*/ 	.word	index@(_ZN10layer_norm31ln_parallel_residual_bwd_kernelINS_13Kernel_traitsIf6__halffS2_fjLj6144ELj1ELj1ELj8ELj16ENS_18Kernel_traits_baseILj6144EfS2_fS2_fjLj256EEEEELb0ELb0ELb0EEEvNS_9BwdParamsE)
        /*0f38*/ 	.word	0x00000008


	//----- nvinfo : EIATTR_MIN_STACK_SIZE
	.align		4
.L_649:
        /*0f3c*/ 	.byte	0x04, 0x12
        /*0f3e*/ 	.short	(.L_651 - .L_650)
	.align		4
.L_650:
        /*0f40*/ 	.word	index@(_ZN10layer_norm31ln_parallel_residual_bwd_kernelINS_13Kernel_traitsIf6__halffS2_fjLj6144ELj1ELj1ELj8ELj16ENS_18Kernel_traits_baseILj6144EfS2_fS2_fjLj256EEEEELb0ELb0ELb1EEEvNS_9BwdParamsE)
        /*0f44*/ 	.word	0x00000010


	//----- nvinfo : EIATTR_MIN_STACK_SIZE
	.align		4
.L_651:
        /*0f48*/ 	.byte	0x04, 0x12
        /*0f4a*/ 	.short	(.L_653 - .L_652)
	.align		4
.L_652:
        /*0f4c*/ 	.word	index@(_ZN10layer_norm31ln_parallel_residual_bwd_kernelINS_13Kernel_traitsIf6__halffS2_fjLj6144ELj1ELj1ELj8ELj16ENS_18Kernel_traits_baseILj6144EfS2_fS2_fjLj256EEEEELb0ELb1ELb0EEEvNS_9BwdParamsE)
        /*0f50*/ 	.word	0x00000000


	//----- nvinfo : EIATTR_MIN_STACK_SIZE
	.align		4
.L_653:
        /*0f54*/ 	.byte	0x04, 0x12
        /*0f56*/ 	.short	(.L_655 - .L_654)
	.align		4
.L_654:
        /*0f58*/ 	.word	index@(_ZN10layer_norm31ln_parallel_residual_bwd_kernelINS_13Kernel_traitsIf6__halffS2_fjLj6144ELj1ELj1ELj8ELj16ENS_18Kernel_traits_baseILj6144EfS2_fS2_fjLj256EEEEELb0ELb1ELb1EEEvNS_9BwdParamsE)
        /*0f5c*/ 	.word	0x00000000


	//----- nvinfo : EIATTR_MIN_STACK_SIZE
	.align		4
.L_655:
        /*0f60*/ 	.byte	0x04, 0x12
        /*0f62*/ 	.short	(.L_657 - .L_656)
	.align		4
.L_656:
        /*0f64*/ 	.word	index@(_ZN10layer_norm31ln_parallel_residual_bwd_kernelINS_13Kernel_traitsIf6__halffS2_fjLj6144ELj1ELj1ELj8ELj16ENS_18Kernel_traits_baseILj6144EfS2_fS2_fjLj256EEEEELb1ELb0ELb0EEEvNS_9BwdParamsE)
        /*0f68*/ 	.word	0x00000030


	//----- nvinfo : EIATTR_MIN_STACK_SIZE
	.align		4
.L_657:
        /*0f6c*/ 	.byte	0x04, 0x12
        /*0f6e*/ 	.short	(.L_659 - .L_658)
	.align		4
.L_658:
        /*0f70*/ 	.word	index@(_ZN10layer_norm31ln_parallel_residual_bwd_kernelINS_13Kernel_traitsIf6__halffS2_fjLj6144ELj1ELj1ELj8ELj16ENS_18Kernel_traits_baseILj6144EfS2_fS2_fjLj256EEEEELb1ELb0ELb1EEEvNS_9BwdParamsE)
        /*0f74*/ 	.word	0x00000040


	//----- nvinfo : EIATTR_MIN_STACK_SIZE
	.align		4
.L_659:
        /*0f78*/ 	.byte	0x04, 0x12
        /*0f7a*/ 	.short	(.L_661 - .L_660)
	.align		4
.L_660:
        /*0f7c*/ 	.word	index@(_ZN10layer_norm22ln_bwd_finalize_kernelINS_22Kernel_traits_finalizeILj6144Ef6__halffS2_fjLb0ELj1024ELj4ENS_18Kernel_traits_baseILj6144EfS2_fS2_fjLj1024EEEEELb0ELb0EEEvNS_9BwdParamsE)
        /*0f80*/ 	.word	0x00000000


	//----- nvinfo : EIATTR_MIN_STACK_SIZE
	.align		4
.L_661:
        /*0f84*/ 	.byte	0x04, 0x12
        /*0f86*/ 	.short	(.L_663 - .L_662)
	.align		4
.L_662:
        /*0f88*/ 	.word	index@(_ZN10layer_norm40ln_parallel_residual_bwd_finalize_kernelINS_22Kernel_traits_finalizeILj6144Ef6__halffS2_fjLb0ELj1024ELj4ENS_18Kernel_traits_baseILj6144EfS2_fS2_fjLj1024EEEEELb0EEEvNS_9BwdParamsE)
        /*0f8c*/ 	.word	0x00000000


	//----- nvinfo : EIATTR_MIN_STACK_SIZE
	.align		4
.L_663:
        /*0f90*/ 	.byte	0x04, 0x12
        /*0f92*/ 	.short	(.L_665 - .L_664)
	.align		4
.L_664:
        /*0f94*/ 	.word	index@(_ZN10layer_norm31ln_parallel_residual_bwd_kernelINS_13Kernel_traitsIf6__halffS2_fjLj6144ELj1ELj1ELj8ELj16ENS_18Kernel_traits_baseILj6144EfS2_fS2_fjLj256EEEEELb1ELb1ELb0EEEvNS_9BwdParamsE)
        /*0f98*/ 	.word	0x00000000


	//----- nvinfo : EIATTR_MIN_STACK_SIZE
	.align		4
.L_665:
        /*0f9c*/ 	.byte	0x04, 0x12
        /*0f9e*/ 	.short	(.L_667 - .L_666)
	.align		4
.L_666:
        /*0fa0*/ 	.word	index@(_ZN10layer_norm22ln_bwd_finalize_kernelINS_22Kernel_traits_finalizeILj6144Ef6__halffS2_fjLb0ELj1024ELj4ENS_18Kernel_traits_baseILj6144EfS2_fS2_fjLj1024EEEEELb0ELb1EEEvNS_9BwdParamsE)
        /*0fa4*/ 	.word	0x00000000


	//----- nvinfo : EIATTR_MIN_STACK_SIZE
	.align		4
.L_667:
        /*0fa8*/ 	.byte	0x04, 0x12
        /*0faa*/ 	.short	(.L_669 - .L_668)
	.align		4
.L_668:
        /*0fac*/ 	.word	index@(_ZN10layer_norm40ln_parallel_residual_bwd_finalize_kernelINS_22Kernel_traits_finalizeILj6144Ef6__halffS2_fjLb0ELj1024ELj4ENS_18Kernel_traits_baseILj6144EfS2_fS2_fjLj1024EEEEELb1EEEvNS_9BwdParamsE)
        /*0fb0*/ 	.word	0x00000000


	//----- nvinfo : EIATTR_MIN_STACK_SIZE
	.align		4
.L_669:
        /*0fb4*/ 	.byte	0x04, 0x12
        /*0fb6*/ 	.short	(.L_671 - .L_670)
	.align		4
.L_670:
        /*0fb8*/ 	.word	index@(_ZN10layer_norm31ln_parallel_residual_bwd_kernelINS_13Kernel_traitsIf6__halffS2_fjLj6144ELj1ELj1ELj8ELj16ENS_18Kernel_traits_baseILj6144EfS2_fS2_fjLj256EEEEELb1ELb1ELb1EEEvNS_9BwdParamsE)
        /*0fbc*/ 	.word	0x00000000


	//----- nvinfo : EIATTR_MIN_STACK_SIZE
	.align		4
.L_671:
        /*0fc0*/ 	.byte	0x04, 0x12
        /*0fc2*/ 	.short	(.L_673 - .L_672)
	.align		4
.L_672:
        /*0fc4*/ 	.word	index@(_ZN10layer_norm31ln_parallel_residual_bwd_kernelINS_13Kernel_traitsI6__halfffffjLj6144ELj1ELj1ELj8ELj16ENS_18Kernel_traits_baseILj6144ES2_ffffjLj256EEEEELb0ELb0ELb0EEEvNS_9BwdParamsE)
        /*0fc8*/ 	.word	0x00000000


	//----- nvinfo : EIATTR_MIN_STACK_SIZE
	.align		4
.L_673:
        /*0fcc*/ 	.byte	0x04, 0x12
        /*0fce*/ 	.short	(.L_675 - .L_674)
	.align		4
.L_674:
        /*0fd0*/ 	.word	index@(_ZN10layer_norm31ln_parallel_residual_bwd_kernelINS_13Kernel_traitsI6__halfffffjLj6144ELj1ELj1ELj8ELj16ENS_18Kernel_traits_baseILj6144ES2_ffffjLj256EEEEELb0ELb0ELb1EEEvNS_9BwdParamsE)
        /*0fd4*/ 	.word	0x00000008


	//----- nvinfo : EIATTR_MIN_STACK_SIZE
	.align		4
.L_675:
        /*0fd8*/ 	.byte	0x04, 0x12
        /*0fda*/ 	.short	(.L_677 - .L_676)
	.align		4
.L_676:
        /*0fdc*/ 	.word	index@(_ZN10layer_norm31ln_parallel_residual_bwd_kernelINS_13Kernel_traitsI6__halfffffjLj6144ELj1ELj1ELj8ELj16ENS_18Kernel_traits_baseILj6144ES2_ffffjLj256EEEEELb0ELb1ELb0EEEvNS_9BwdParamsE)
        /*0fe0*/ 	.word	0x00000000


	//----- nvinfo : EIATTR_MIN_STACK_SIZE
	.align		4
.L_677:
        /*0fe4*/ 	.byte	0x04, 0x12
        /*0fe6*/ 	.short	(.L_679 - .L_678)
	.align		4
.L_678:
        /*0fe8*/ 	.word	index@(_ZN10layer_norm31ln_parallel_residual_bwd_kernelINS_13Kernel_traitsI6__halfffffjLj6144ELj1ELj1ELj8ELj16ENS_18Kernel_traits_baseILj6144ES2_ffffjLj256EEEEELb0ELb1ELb1EEEvNS_9BwdParamsE)
        /*0fec*/ 	.word	0x00000000


	//----- nvinfo : EIATTR_MIN_STACK_SIZE
	.align		4
.L_679:
        /*0ff0*/ 	.byte	0x04, 0x12
        /*0ff2*/ 	.short	(.L_681 - .L_680)
	.align		4
.L_680:
        /*0ff4*/ 	.word	index@(_ZN10layer_norm31ln_parallel_residual_bwd_kernelINS_13Kernel_traitsI6__halfffffjLj6144ELj1ELj1ELj8ELj16ENS_18Kernel_traits_baseILj6144ES2_ffffjLj256EEEEELb1ELb0ELb0EEEvNS_9BwdParamsE)
        /*0ff8*/ 	.word	0x00000000


	//----- nvinfo : EIATTR_MIN_STACK_SIZE
	.align		4
.L_681:
        /*0ffc*/ 	.byte	0x04, 0x12
        /*0ffe*/ 	.short	(.L_683 - .L_682)
	.align		4
.L_682:
        /*1000*/ 	.word	index@(_ZN10layer_norm31ln_parallel_residual_bwd_kernelINS_13Kernel_traitsI6__halfffffjLj6144ELj1ELj1ELj8ELj16ENS_18Kernel_traits_baseILj6144ES2_ffffjLj256EEEEELb1ELb0ELb1EEEvNS_9BwdParamsE)
        /*1004*/ 	.word	0x00000018


	//----- nvinfo : EIATTR_MIN_STACK_SIZE
	.align		4
.L_683:
        /*1008*/ 	.byte	0x04, 0x12
        /*100a*/ 	.short	(.L_685 - .L_684)
	.align		4
.L_684:
        /*100c*/ 	.word	index@(_ZN10layer_norm22ln_bwd_finalize_kernelINS_22Kernel_traits_finalizeILj6144E6__halfffffjLb0ELj1024ELj4ENS_18Kernel_traits_baseILj6144ES2_ffffjLj1024EEEEELb0ELb0EEEvNS_9BwdParamsE)
        /*1010*/ 	.word	0x00000000


	//----- nvinfo : EIATTR_MIN_STACK_SIZE
	.align		4
.L_685:
        /*1014*/ 	.byte	0x04, 0x12
        /*1016*/ 	.short	(.L_687 - .L_686)
	.align		4
.L_686:
        /*1018*/ 	.word	index@(_ZN10layer_norm40ln_parallel_residual_bwd_finalize_kernelINS_22Kernel_traits_finalizeILj6144E6__halfffffjLb0ELj1024ELj4ENS_18Kernel_traits_baseILj6144ES2_ffffjLj1024EEEEELb0EEEvNS_9BwdParamsE)
        /*101c*/ 	.word	0x00000000


	//----- nvinfo : EIATTR_MIN_STACK_SIZE
	.align		4
.L_687:
        /*1020*/ 	.byte	0x04, 0x12
        /*1022*/ 	.short	(.L_689 - .L_688)
	.align		4
.L_688:
        /*1024*/ 	.word	index@(_ZN10layer_norm31ln_parallel_residual_bwd_kernelINS_13Kernel_traitsI6__halfffffjLj6144ELj1ELj1ELj8ELj16ENS_18Kernel_traits_baseILj6144ES2_ffffjLj256EEEEELb1ELb1ELb0EEEvNS_9BwdParamsE)
        /*1028*/ 	.word	0x00000000


	//----- nvinfo : EIATTR_MIN_STACK_SIZE
	.align		4
.L_689:
        /*102c*/ 	.byte	0x04, 0x12
        /*102e*/ 	.short	(.L_691 - .L_690)
	.align		4
.L_690:
        /*1030*/ 	.word	index@(_ZN10layer_norm22ln_bwd_finalize_kernelINS_22Kernel_traits_finalizeILj6144E6__halfffffjLb0ELj1024ELj4ENS_18Kernel_traits_baseILj6144ES2_ffffjLj1024EEEEELb0ELb1EEEvNS_9BwdParamsE)
        /*1034*/ 	.word	0x00000000


	//----- nvinfo : EIATTR_MIN_STACK_SIZE
	.align		4
.L_691:
        /*1038*/ 	.byte	0x04, 0x12
        /*103a*/ 	.short	(.L_693 - .L_692)
	.align		4
.L_692:
        /*103c*/ 	.word	index@(_ZN10layer_norm40ln_parallel_residual_bwd_finalize_kernelINS_22Kernel_traits_finalizeILj6144E6__halfffffjLb0ELj1024ELj4ENS_18Kernel_traits_baseILj6144ES2_ffffjLj1024EEEEELb1EEEvNS_9BwdParamsE)
        /*1040*/ 	.word	0x00000000


	//----- nvinfo : EIATTR_MIN_STACK_SIZE
	.align		4
.L_693:
        /*1044*/ 	.byte	0x04, 0x12
        /*1046*/ 	.short	(.L_695 - .L_694)
	.align		4
.L_694:
        /*1048*/ 	.word	index@(_ZN10layer_norm31ln_parallel_residual_bwd_kernelINS_13Kernel_traitsI6__halfffffjLj6144ELj1ELj1ELj8ELj16ENS_18Kernel_traits_baseILj6144ES2_ffffjLj256EEEEELb1ELb1ELb1EEEvNS_9BwdParamsE)
        /*104c*/ 	.word	0x00000000


	//----- nvinfo : EIATTR_MIN_STACK_SIZE
	.align		4
.L_695:
        /*1050*/ 	.byte	0x04, 0x12
        /*1052*/ 	.short	(.L_697 - .L_696)
	.align		4
.L_696:
        /*1054*/ 	.word	index@(_ZN10layer_norm31ln_parallel_residual_bwd_kernelINS_13Kernel_traitsIfffffjLj6144ELj1ELj1ELj8ELj16ENS_18Kernel_traits_baseILj6144EfffffjLj256EEEEELb0ELb0ELb0EEEvNS_9BwdParamsE)
        /*1058*/ 	.word	0x00000000


	//----- nvinfo : EIATTR_MIN_STACK_SIZE
	.align		4
.L_697:
        /*105c*/ 	.byte	0x04, 0x12
        /*105e*/ 	.short	(.L_699 - .L_698)
	.align		4
.L_698:
        /*1060*/ 	.word	index@(_ZN10layer_norm31ln_parallel_residual_bwd_kernelINS_13Kernel_traitsIfffffjLj6144ELj1ELj1ELj8ELj16ENS_18Kernel_traits_baseILj6144EfffffjLj256EEEEELb0ELb0ELb1EEEvNS_9BwdParamsE)
        /*1064*/ 	.word	0x00000008


	//----- nvinfo : EIATTR_MIN_STACK_SIZE
	.align		4
.L_699:
        /*1068*/ 	.byte	0x04, 0x12
        /*106a*/ 	.short	(.L_701 - .L_700)
	.align		4
.L_700:
        /*106c*/ 	.word	index@(_ZN10layer_norm31ln_parallel_residual_bwd_kernelINS_13Kernel_traitsIfffffjLj6144ELj1ELj1ELj8ELj16ENS_18Kernel_traits_baseILj6144EfffffjLj256EEEEELb0ELb1ELb0EEEvNS_9BwdParamsE)
        /*1070*/ 	.word	0x00000000


	//----- nvinfo : EIATTR_MIN_STACK_SIZE
	.align		4
.L_701:
        /*1074*/ 	.byte	0x04, 0x12
        /*1076*/ 	.short	(.L_703 - .L_702)
	.align		4
.L_702:
        /*1078*/ 	.word	index@(_ZN10layer_norm31ln_parallel_residual_bwd_kernelINS_13Kernel_traitsIfffffjLj6144ELj1ELj1ELj8ELj16ENS_18Kernel_traits_baseILj6144EfffffjLj256EEEEELb0ELb1ELb1EEEvNS_9BwdParamsE)
        /*107c*/ 	.word	0x00000000


	//----- nvinfo : EIATTR_MIN_STACK_SIZE
	.align		4
.L_703:
        /*1080*/ 	.byte	0x04, 0x12
        /*1082*/ 	.short	(.L_705 - .L_704)
	.align		4
.L_704:
        /*1084*/ 	.word	index@(_ZN10layer_norm31ln_parallel_residual_bwd_kernelINS_13Kernel_traitsIfffffjLj6144ELj1ELj1ELj8ELj16ENS_18Kernel_traits_baseILj6144EfffffjLj256EEEEELb1ELb0ELb0EEEvNS_9BwdParamsE)
        /*1088*/ 	.word	0x00000020


	//----- nvinfo : EIATTR_MIN_STACK_SIZE
	.align		4
.L_705:
        /*108c*/ 	.byte	0x04, 0x12
        /*108e*/ 	.short	(.L_707 - .L_706)
	.align		4
.L_706:
        /*1090*/ 	.word	index@(_ZN10layer_norm31ln_parallel_residual_bwd_kernelINS_13Kernel_traitsIfffffjLj6144ELj1ELj1ELj8ELj16ENS_18Kernel_traits_baseILj6144EfffffjLj256EEEEELb1ELb0ELb1EEEvNS_9BwdParamsE)
        /*1094*/ 	.word	0x00000010


	//----- nvinfo : EIATTR_MIN_STACK_SIZE
	.align		4
.L_707:
        /*1098*/ 	.byte	0x04, 0x12
        /*109a*/ 	.short	(.L_709 - .L_708)
	.align		4
.L_708:
        /*109c*/ 	.word	index@(_ZN10layer_norm22ln_bwd_finalize_kernelINS_22Kernel_traits_finalizeILj6144EfffffjLb0ELj1024ELj4ENS_18Kernel_traits_baseILj6144EfffffjLj1024EEEEELb0ELb0EEEvNS_9BwdParamsE)
        /*10a0*/ 	.word	0x00000000


	//----- nvinfo : EIATTR_MIN_STACK_SIZE
	.align		4
.L_709:
        /*10a4*/ 	.byte	0x04, 0x12
        /*10a6*/ 	.short	(.L_711 - .L_710)
	.align		4
.L_710:
        /*10a8*/ 	.word	index@(_ZN10layer_norm40ln_parallel_residual_bwd_finalize_kernelINS_22Kernel_traits_finalizeILj6144EfffffjLb0ELj1024ELj4ENS_18Kernel_traits_baseILj6144EfffffjLj1024EEEEELb0EEEvNS_9BwdParamsE)
        /*10ac*/ 	.word	0x00000000


	//----- nvinfo : EIATTR_MIN_STACK_SIZE
	.align		4
.L_711:
        /*10b0*/ 	.byte	0x04, 0x12
        /*10b2*/ 	.short	(.L_713 - .L_712)
	.align		4
.L_712:
        /*10b4*/ 	.word	index@(_ZN10layer_norm31ln_parallel_residual_bwd_kernelINS_13Kernel_traitsIfffffjLj6144ELj1ELj1ELj8ELj16ENS_18Kernel_traits_baseILj6144EfffffjLj256EEEEELb1ELb1ELb0EEEvNS_9BwdParamsE)
        /*10b8*/ 	.word	0x00000000


	//----- nvinfo : EIATTR_MIN_STACK_SIZE
	.align		4
.L_713:
        /*10bc*/ 	.byte	0x04, 0x12
        /*10be*/ 	.short	(.L_715 - .L_714)
	.align		4
.L_714:
        /*10c0*/ 	.word	index@(_ZN10layer_norm22ln_bwd_finalize_kernelINS_22Kernel_traits_finalizeILj6144EfffffjLb0ELj1024ELj4ENS_18Kernel_traits_baseILj6144EfffffjLj1024EEEEELb0ELb1EEEvNS_9BwdParamsE)
        /*10c4*/ 	.word	0x00000000


	//----- nvinfo : EIATTR_MIN_STACK_SIZE
	.align		4
.L_715:
        /*10c8*/ 	.byte	0x04, 0x12
        /*10ca*/ 	.short	(.L_717 - .L_716)
	.align		4
.L_716:
        /*10cc*/ 	.word	index@(_ZN10layer_norm40ln_parallel_residual_bwd_finalize_kernelINS_22Kernel_traits_finalizeILj6144EfffffjLb0ELj1024ELj4ENS_18Kernel_traits_baseILj6144EfffffjLj1024EEEEELb1EEEvNS_9BwdParamsE)
        /*10d0*/ 	.word	0x00000000


	//----- nvinfo : EIATTR_MIN_STACK_SIZE
	.align		4
.L_717:
        /*10d4*/ 	.byte	0x04, 0x12
        /*10d6*/ 	.short	(.L_719 - .L_718)
	.align		4
.L_718:
        /*10d8*/ 	.word	index@(_ZN10layer_norm31ln_parallel_residual_bwd_kernelINS_13Kernel_traitsIfffffjLj6144ELj1ELj1ELj8ELj16ENS_18Kernel_traits_baseILj6144EfffffjLj256EEEEELb1ELb1ELb1EEEvNS_9BwdParamsE)
        /*10dc*/ 	.word	0x00000000
.L_719:


//--------------------- .nv.compat                --------------------------
	.section	.nv.compat,"",@"SHT_CUDA_COMPAT_INFO"
	.align	4
        /*0000*/ 	.byte	0x02, 0x09, 0x01, 0x00, 0x02, 0x02, 0x01, 0x00, 0x02, 0x05, 0x05, 0x00, 0x03, 0x07, 0x01, 0x01
        /*0010*/ 	.byte	0x02, 0x03, 0x00, 0x00, 0x02, 0x06, 0x01, 0x00, 0x04, 0x0b, 0x08, 0x00, 0x09, 0x00, 0x00, 0x00
        /*0020*/ 	.byte	0x00, 0x00, 0x00, 0x00


//--------------------- .nv.info._ZN10layer_norm31ln_parallel_residual_bwd_kernelINS_13Kernel_traitsI13__nv_bfloat16S2_S2_S2_fjLj6144ELj1ELj1ELj8ELj16ENS_18Kernel_traits_baseILj6144ES2_S2_S2_S2_fjLj256EEEEELb0ELb0ELb0EEEvNS_9BwdParamsE --------------------------
	.section	.nv.info._ZN10layer_norm31ln_parallel_residual_bwd_kernelINS_13Kernel_traitsI13__nv_bfloat16S2_S2_S2_fjLj6144ELj1ELj1ELj8ELj16ENS_18Kernel_traits_baseILj6144ES2_S2_S2_S2_fjLj256EEEEELb0ELb0ELb0EEEvNS_9BwdParamsE,"",@"SHT_CUDA_INFO"
	.sectionflags	@""
	.align	4


	//----- nvinfo : EIATTR_CUDA_API_VERSION
	.align		4
        /*0000*/ 	.byte	0x04, 0x37
        /*0002*/ 	.short	(.L_721 - .L_720)
.L_720:
        /*0004*/ 	.word	0x00000082


	//----- nvinfo : EIATTR_KPARAM_INFO
	.align		4
.L_721:
        /*0008*/ 	.byte	0x04, 0x17
        /*000a*/ 	.short	(.L_723 - .L_722)
.L_722:
        /*000c*/ 	.word	0x00000000
        /*0010*/ 	.short	0x0000
        /*0012*/ 	.short	0x0000
        /*0014*/ 	.byte	0x00, 0xf0, 0xa1, 0x04


	//----- nvinfo : EIATTR_SPARSE_MMA_MASK
	.align		4
.L_723:
        /*0018*/ 	.byte	0x03, 0x50
        /*001a*/ 	.short	0x0000


	//----- nvinfo : EIATTR_MAXREG_COUNT
	.align		4
        /*001c*/ 	.byte	0x03, 0x1b
        /*001e*/ 	.short	0x00ff


	//----- nvinfo : EIATTR_NUM_BARRIERS
	.align		4
        /*0020*/ 	.byte	0x02, 0x4c
        /*0022*/ 	.byte	0x01
	.zero		1


	//----- nvinfo : EIATTR_MERCURY_ISA_VERSION
	.align		4
        /*0024*/ 	.byte	0x03, 0x5f
        /*0026*/ 	.short	0x0101


	//----- nvinfo : EIATTR_COOP_GROUP_MASK_REGIDS
	.align		4
        /*0028*/ 	.byte	0x04, 0x29
        /*002a*/ 	.short	(.L_725 - .L_724)


	//   ....[0]....
.L_724:
        /*002c*/ 	.word	0xffffffff


	//   ....[1]....
        /*0030*/ 	.word	0xffffffff


	//   ....[2]....
        /*0034*/ 	.word	0xffffffff


	//   ....[3]....
        /*0038*/ 	.word	0xffffffff


	//   ....[4]....
        /*003c*/ 	.word	0xffffffff


	//   ....[5]....
        /*0040*/ 	.word	0xffffffff


	//   ....[6]....
        /*0044*/ 	.word	0xffffffff


	//   ....[7]....
        /*0048*/ 	.word	0xffffffff


	//   ....[8]....
        /*004c*/ 	.word	0xffffffff


	//   ....[9]....
        /*0050*/ 	.word	0xffffffff


	//----- nvinfo : EIATTR_COOP_GROUP_INSTR_OFFSETS
	.align		4
.L_725:
        /*0054*/ 	.byte	0x04, 0x28
        /*0056*/ 	.short	(.L_727 - .L_726)


	//   ....[0]....
.L_726:
        /*0058*/ 	.word	0x00002780


	//   ....[1]....
        /*005c*/ 	.word	0x000027a0


	//   ....[2]....
        /*0060*/ 	.word	0x000027e0


	//   ....[3]....
        /*0064*/ 	.word	0x000027f0


	//   ....[4]....
        /*0068*/ 	.word	0x00002830


	//   ....[5]....
        /*006c*/ 	.word	0x00002840


	//   ....[6]....
        /*0070*/ 	.word	0x00002870


	//   ....[7]....
        /*0074*/ 	.word	0x00002880


	//   ....[8]....
        /*0078*/ 	.word	0x000028b0


	//   ....[9]....
        /*007c*/ 	.word	0x000028c0


	//----- nvinfo : EIATTR_VRC_CTA_INIT_COUNT
	.align		4
.L_727:
        /*0080*/ 	.byte	0x02, 0x4a
	.zero		1
	.zero		1


	//----- nvinfo : EIATTR_EXIT_INSTR_OFFSETS
	.align		4
        /*0084*/ 	.byte	0x04, 0x1c
        /*0086*/ 	.short	(.L_729 - .L_728)


	//   ....[0]....
.L_728:
        /*0088*/ 	.word	0x000070d0


	//   ....[1]....
        /*008c*/ 	.word	0x000071e0


	//----- nvinfo : EIATTR_MAX_THREADS
	.align		4
.L_729:
        /*0090*/ 	.byte	0x04, 0x05
        /*0092*/ 	.short	(.L_731 - .L_730)
.L_730:
        /*0094*/ 	.word	0x00000100
        /*0098*/ 	.word	0x00000001
        /*009c*/ 	.word	0x00000001


	//----- nvinfo : EIATTR_CRS_STACK_SIZE
	.align		4
.L_731:
        /*00a0*/ 	.byte	0x04, 0x1e
        /*00a2*/ 	.short	(.L_733 - .L_732)
.L_732:
        /*00a4*/ 	.word	0x00000000


	//----- nvinfo : EIATTR_CBANK_PARAM_SIZE
	.align		4
.L_733:
        /*00a8*/ 	.byte	0x03, 0x19
        /*00aa*/ 	.short	0x0128


	//----- nvinfo : EIATTR_PARAM_CBANK
	.align		4
        /*00ac*/ 	.byte	0x04, 0x0a
        /*00ae*/ 	.short	(.L_735 - .L_734)
	.align		4
.L_734:
        /*00b0*/ 	.word	index@(.nv.constant0._ZN10layer_norm31ln_parallel_residual_bwd_kernelINS_13Kernel_traitsI13__nv_bfloat16S2_S2_S2_fjLj6144ELj1ELj1ELj8ELj16ENS_18Kernel_traits_baseILj6144ES2_S2_S2_S2_fjLj256EEEEELb0ELb0ELb0EEEvNS_9BwdParamsE)
        /*00b4*/ 	.short	0x0380
        /*00b6*/ 	.short	0x0128


	//----- nvinfo : EIATTR_SW_WAR
	.align		4
.L_735:
        /*00b8*/ 	.byte	0x04, 0x36
        /*00ba*/ 	.short	(.L_737 - .L_736)
.L_736:
        /*00bc*/ 	.word	0x00000008
.L_737:


//--------------------- .nv.info._ZN10layer_norm31ln_parallel_residual_bwd_kernelINS_13Kernel_traitsI13__nv_bfloat16S2_S2_S2_fjLj6144ELj1ELj1ELj8ELj16ENS_18Kernel_traits_baseILj6144ES2_S2_S2_S2_fjLj256EEEEELb0ELb0ELb1EEEvNS_9BwdParamsE --------------------------
	.section	.nv.info._ZN10layer_norm31ln_parallel_residual_bwd_kernelINS_13Kernel_traitsI13__nv_bfloat16S2_S2_S2_fjLj6144ELj1ELj1ELj8ELj16ENS_18Kernel_traits_baseILj6144ES2_S2_S2_S2_fjLj256EEEEELb0ELb0ELb1EEEvNS_9BwdParamsE,"",@"SHT_CUDA_INFO"
	.sectionflags	@""
	.align	4


	//----- nvinfo : EIATTR_CUDA_API_VERSION
	.align		4
        /*0000*/ 	.byte	0x04, 0x37
        /*0002*/ 	.short	(.L_739 - .L_738)
.L_738:
        /*0004*/ 	.word	0x00000082


	//----- nvinfo : EIATTR_KPARAM_INFO
	.align		4
.L_739:
        /*0008*/ 	.byte	0x04, 0x17
        /*000a*/ 	.short	(.L_741 - .L_740)
.L_740:
        /*000c*/ 	.word	0x00000000
        /*0010*/ 	.short	0x0000
        /*0012*/ 	.short	0x0000
        /*0014*/ 	.byte	0x00, 0xf0, 0xa1, 0x04


	//----- nvinfo : EIATTR_SPARSE_MMA_MASK
	.align		4
.L_741:
        /*0018*/ 	.byte	0x03, 0x50
        /*001a*/ 	.short	0x0000


	//----- nvinfo : EIATTR_MAXREG_COUNT
	.align		4
        /*001c*/ 	.byte	0x03, 0x1b
        /*001e*/ 	.short	0x00ff


	//----- nvinfo : EIATTR_NUM_BARRIERS
	.align		4
        /*0020*/ 	.byte	0x02, 0x4c
        /*0022*/ 	.byte	0x01
	.zero		1


	//----- nvinfo : EIATTR_MERCURY_ISA_VERSION
	.align		4
        /*0024*/ 	.byte	0x03, 0x5f
        /*0026*/ 	.short	0x0101


	//----- nvinfo : EIATTR_COOP_GROUP_MASK_REGIDS
	.align		4
        /*0028*/ 	.byte	0x04, 0x29
        /*002a*/ 	.short	(.L_743 - .L_742)


	//   ....[0]....
.L_742:
        /*002c*/ 	.word	0xffffffff


	//   ....[1]....
        /*0030*/ 	.word	0xffffffff


	//   ....[2]....
        /*0034*/ 	.word	0xffffffff


	//   ....[3]....
        /*0038*/ 	.word	0xffffffff


	//   ....[4]....
        /*003c*/ 	.word	0xffffffff


	//   ....[5]....
        /*0040*/ 	.word	0xffffffff


	//   ....[6]....
        /*0044*/ 	.word	0xffffffff


	//   ....[7]....
        /*0048*/ 	.word	0xffffffff


	//   ....[8]....
        /*004c*/ 	.word	0xffffffff


	//   ....[9]....
        /*0050*/ 	.word	0xffffffff


	//----- nvinfo : EIATTR_COOP_GROUP_INSTR_OFFSETS
	.align		4
.L_743:
        /*0054*/ 	.byte	0x04, 0x28
        /*0056*/ 	.short	(.L_745 - .L_744)


	//   ....[0]....
.L_744:
        /*0058*/ 	.word	0x00002090


	//   ....[1]....
        /*005c*/ 	.word	0x00002130


	//   ....[2]....
        /*0060*/ 	.word	0x00002150


	//   ....[3]....
        /*0064*/ 	.word	0x00002180


	//   ....[4]....
        /*0068*/ 	.word	0x00002190


	//   ....[5]....
        /*006c*/ 	.word	0x000021c0


	//   ....[6]....
        /*0070*/ 	.word	0x000021f0


	//   ....[7]....
        /*0074*/ 	.word	0x00002200


	//   ....[8]....
        /*0078*/ 	.word	0x00002250


	//   ....[9]....
        /*007c*/ 	.word	0x00002260


	//----- nvinfo : EIATTR_VRC_CTA_INIT_COUNT
	.align		4
.L_745:
        /*0080*/ 	.byte	0x02, 0x4a
	.zero		1
	.zero		1


	//----- nvinfo : EIATTR_EXIT_INSTR_OFFSETS
	.align		4
        /*0084*/ 	.byte	0x04, 0x1c
        /*0086*/ 	.short	(.L_747 - .L_746)


	//   ....[0]....
.L_746:
        /*0088*/ 	.word	0x00007020


	//----- nvinfo : EIATTR_MAX_THREADS
	.align		4
.L_747:
        /*008c*/ 	.byte	0x04, 0x05
        /*008e*/ 	.short	(.L_749 - .L_748)
.L_748:
        /*0090*/ 	.word	0x00000100
        /*0094*/ 	.word	0x00000001
        /*0098*/ 	.word	0x00000001


	//----- nvinfo : EIATTR_CRS_STACK_SIZE
	.align		4
.L_749:
        /*009c*/ 	.byte	0x04, 0x1e
        /*009e*/ 	.short	(.L_751 - .L_750)
.L_750:
        /*00a0*/ 	.word	0x00000000


	//----- nvinfo : EIATTR_CBANK_PARAM_SIZE
	.align		4
.L_751:
        /*00a4*/ 	.byte	0x03, 0x19
        /*00a6*/ 	.short	0x0128


	//----- nvinfo : EIATTR_PARAM_CBANK
	.align		4
        /*00a8*/ 	.byte	0x04, 0x0a
        /*00aa*/ 	.short	(.L_753 - .L_752)
	.align		4
.L_752:
        /*00ac*/ 	.word	index@(.nv.constant0._ZN10layer_norm31ln_parallel_residual_bwd_kernelINS_13Kernel_traitsI13__nv_bfloat16S2_S2_S2_fjLj6144ELj1ELj1ELj8ELj16ENS_18Kernel_traits_baseILj6144ES2_S2_S2_S2_fjLj256EEEEELb0ELb0ELb1EEEvNS_9BwdParamsE)
        /*00b0*/ 	.short	0x0380
        /*00b2*/ 	.short	0x0128


	//----- nvinfo : EIATTR_SW_WAR
	.align		4
.L_753:
        /*00b4*/ 	.byte	0x04, 0x36
        /*00b6*/ 	.short	(.L_755 - .L_754)
.L_754:
        /*00b8*/ 	.word	0x00000008
.L_755:


//--------------------- .nv.info._ZN10layer_norm31ln_parallel_residual_bwd_kernelINS_13Kernel_traitsI13__nv_bfloat16S2_S2_S2_fjLj6144ELj1ELj1ELj8ELj16ENS_18Kernel_traits_baseILj6144ES2_S2_S2_S2_fjLj256EEEEELb0ELb1ELb0EEEvNS_9BwdParamsE --------------------------
	.section	.nv.info._ZN10layer_norm31ln_parallel_residual_bwd_kernelINS_13Kernel_traitsI13__nv_bfloat16S2_S2_S2_fjLj6144ELj1ELj1ELj8ELj16ENS_18Kernel_traits_baseILj6144ES2_S2_S2_S2_fjLj256EEEEELb0ELb1ELb0EEEvNS_9BwdParamsE,"",@"SHT_CUDA_INFO"
	.sectionflags	@""
	.align	4


	//----- nvinfo : EIATTR_CUDA_API_VERSION
	.align		4
        /*0000*/ 	.byte	0x04, 0x37
        /*0002*/ 	.short	(.L_757 - .L_756)
.L_756:
        /*0004*/ 	.word	0x00000082


	//----- nvinfo : EIATTR_KPARAM_INFO
	.align		4
.L_757:
        /*0008*/ 	.byte	0x04, 0x17
        /*000a*/ 	.short	(.L_759 - .L_758)
.L_758:
        /*000c*/ 	.word	0x00000000
        /*0010*/ 	.short	0x0000
        /*0012*/ 	.short	0x0000
        /*0014*/ 	.byte	0x00, 0xf0, 0xa1, 0x04


	//----- nvinfo : EIATTR_SPARSE_MMA_MASK
	.align		4
.L_759:
        /*0018*/ 	.byte	0x03, 0x50
        /*001a*/ 	.short	0x0000


	//----- nvinfo : EIATTR_MAXREG_COUNT
	.align		4
        /*001c*/ 	.byte	0x03, 0x1b
        /*001e*/ 	.short	0x00ff


	//----- nvinfo : EIATTR_NUM_BARRIERS
	.align		4
        /*0020*/ 	.byte	0x02, 0x4c
        /*0022*/ 	.byte	0x01
	.zero		1


	//----- nvinfo : EIATTR_MERCURY_ISA_VERSION
	.align		4
        /*0024*/ 	.byte	0x03, 0x5f
        /*0026*/ 	.short	0x0101


	//----- nvinfo : EIATTR_COOP_GROUP_MASK_REGIDS
	.align		4
        /*0028*/ 	.byte	0x04, 0x29
        /*002a*/ 	.short	(.L_761 - .L_760)


	//   ....[0]....
.L_760:
        /*002c*/ 	.word	0xffffffff


	//   ....[1]....
        /*0030*/ 	.word	0xffffffff


	//   ....[2]....
        /*0034*/ 	.word	0xffffffff


	//   ....[3]....
        /*0038*/ 	.word	0xffffffff


	//   ....[4]....
        /*003c*/ 	.word	0xffffffff


	//   ....[5]....
        /*0040*/ 	.word	0xffffffff


	//   ....[6]....
        /*0044*/ 	.word	0xffffffff


	//   ....[7]....
        /*0048*/ 	.word	0xffffffff


	//   ....[8]....
        /*004c*/ 	.word	0xffffffff


	//   ....[9]....
        /*0050*/ 	.word	0xffffffff


	//----- nvinfo : EIATTR_COOP_GROUP_INSTR_OFFSETS
	.align		4
.L_761:
        /*0054*/ 	.byte	0x04, 0x28
        /*0056*/ 	.short	(.L_763 - .L_762)


	//   ....[0]....
.L_762:
        /*0058*/ 	.word	0x00001a90


	//   ....[1]....
        /*005c*/ 	.word	0x00001ad0


	//   ....[2]....
        /*0060*/ 	.word	0x00001b80


	//   ....[3]....
        /*0064*/ 	.word	0x00001b90


	//   ....[4]....
        /*0068*/ 	.word	0x00001bc0


	//   ....[5]....
        /*006c*/ 	.word	0x00001bd0


	//   ....[6]....
        /*0070*/ 	.word	0x00001c10


	//   ....[7]....
        /*0074*/ 	.word	0x00001c30


	//   ....[8]....
        /*0078*/ 	.word	0x00001d20


	//   ....[9]....
        /*007c*/ 	.word	0x00001d30


	//----- nvinfo : EIATTR_VRC_CTA_INIT_COUNT
	.align		4
.L_763:
        /*0080*/ 	.byte	0x02, 0x4a
	.zero		1
	.zero		1


	//----- nvinfo : EIATTR_EXIT_INSTR_OFFSETS
	.align		4
        /*0084*/ 	.byte	0x04, 0x1c
        /*0086*/ 	.short	(.L_765 - .L_764)


	//   ....[0]....
.L_764:
        /*0088*/ 	.word	0x00006010


	//   ....[1]....
        /*008c*/ 	.word	0x000060b0


	//----- nvinfo : EIATTR_MAX_THREADS
	.align		4
.L_765:
        /*0090*/ 	.byte	0x04, 0x05
        /*0092*/ 	.short	(.L_767 - .L_766)
.L_766:
        /*0094*/ 	.word	0x00000100
        /*0098*/ 	.word	0x00000001
        /*009c*/ 	.word	0x00000001


	//----- nvinfo : EIATTR_CRS_STACK_SIZE
	.align		4
.L_767:
        /*00a0*/ 	.byte	0x04, 0x1e
        /*00a2*/ 	.short	(.L_769 - .L_768)
.L_768:
        /*00a4*/ 	.word	0x00000000


	//----- nvinfo : EIATTR_CBANK_PARAM_SIZE
	.align		4
.L_769:
        /*00a8*/ 	.byte	0x03, 0x19
        /*00aa*/ 	.short	0x0128


	//----- nvinfo : EIATTR_PARAM_CBANK
	.align		4
        /*00ac*/ 	.byte	0x04, 0x0a
        /*00ae*/ 	.short	(.L_771 - .L_770)
	.align		4
.L_770:
        /*00b0*/ 	.word	index@(.nv.constant0._ZN10layer_norm31ln_parallel_residual_bwd_kernelINS_13Kernel_traitsI13__nv_bfloat16S2_S2_S2_fjLj6144ELj1ELj1ELj8ELj16ENS_18Kernel_traits_baseILj6144ES2_S2_S2_S2_fjLj256EEEEELb0ELb1ELb0EEEvNS_9BwdParamsE)
        /*00b4*/ 	.short	0x0380
        /*00b6*/ 	.short	0x0128


	//----- nvinfo : EIATTR_SW_WAR
	.align		4
.L_771:
        /*00b8*/ 	.byte	0x04, 0x36
        /*00ba*/ 	.short	(.L_773 - .L_772)
.L_772:
        /*00bc*/ 	.word	0x00000008
.L_773:


//--------------------- .nv.info._ZN10layer_norm31ln_parallel_residual_bwd_kernelINS_13Kernel_traitsI13__nv_bfloat16S2_S2_S2_fjLj6144ELj1ELj1ELj8ELj16ENS_18Kernel_traits_baseILj6144ES2_S2_S2_S2_fjLj256EEEEELb0ELb1ELb1EEEvNS_9BwdParamsE --------------------------
	.section	.nv.info._ZN10layer_norm31ln_parallel_residual_bwd_kernelINS_13Kernel_traitsI13__nv_bfloat16S2_S2_S2_fjLj6144ELj1ELj1ELj8ELj16ENS_18Kernel_traits_baseILj6144ES2_S2_S2_S2_fjLj256EEEEELb0ELb1ELb1EEEvNS_9BwdParamsE,"",@"SHT_CUDA_INFO"
	.sectionflags	@""
	.align	4


	//----- nvinfo : EIATTR_CUDA_API_VERSION
	.align		4
        /*0000*/ 	.byte	0x04, 0x37
        /*0002*/ 	.short	(.L_775 - .L_774)
.L_774:
        /*0004*/ 	.word	0x00000082


	//----- nvinfo : EIATTR_KPARAM_INFO
	.align		4
.L_775:
        /*0008*/ 	.byte	0x04, 0x17
        /*000a*/ 	.short	(.L_777 - .L_776)
.L_776:
        /*000c*/ 	.word	0x00000000
        /*0010*/ 	.short	0x0000
        /*0012*/ 	.short	0x0000
        /*0014*/ 	.byte	0x00, 0xf0, 0xa1, 0x04


	//----- nvinfo : EIATTR_SPARSE_MMA_MASK
	.align		4
.L_777:
        /*0018*/ 	.byte	0x03, 0x50
        /*001a*/ 	.short	0x0000


	//----- nvinfo : EIATTR_MAXREG_COUNT
	.align		4
        /*001c*/ 	.byte	0x03, 0x1b
        /*001e*/ 	.short	0x00ff


	//----- nvinfo : EIATTR_NUM_BARRIERS
	.align		4
        /*0020*/ 	.byte	0x02, 0x4c
        /*0022*/ 	.byte	0x01
	.zero		1


	//----- nvinfo : EIATTR_MERCURY_ISA_VERSION
	.align		4
        /*0024*/ 	.byte	0x03, 0x5f
        /*0026*/ 	.short	0x0101


	//----- nvinfo : EIATTR_COOP_GROUP_MASK_REGIDS
	.align		4
        /*0028*/ 	.byte	0x04, 0x29
        /*002a*/ 	.short	(.L_779 - .L_778)


	//   ....[0]....
.L_778:
        /*002c*/ 	.word	0xffffffff


	//   ....[1]....
        /*0030*/ 	.word	0xffffffff


	//   ....[2]....
        /*0034*/ 	.word	0xffffffff


	//   ....[3]....
        /*0038*/ 	.word	0xffffffff


	//   ....[4]....
        /*003c*/ 	.word	0xffffffff


	//   ....[5]....
        /*0040*/ 	.word	0xffffffff


	//   ....[6]....
        /*0044*/ 	.word	0xffffffff


	//   ....[7]....
        /*0048*/ 	.word	0xffffffff


	//   ....[8]....
        /*004c*/ 	.word	0xffffffff


	//   ....[9]....
        /*0050*/ 	.word	0xffffffff


	//----- nvinfo : EIATTR_COOP_GROUP_INSTR_OFFSETS
	.align		4
.L_779:
        /*0054*/ 	.byte	0x04, 0x28
        /*0056*/ 	.short	(.L_781 - .L_780)


	//   ....[0]....
.L_780:
        /*0058*/ 	.word	0x00001570


	//   ....[1]....
        /*005c*/ 	.word	0x00001580


	//   ....[2]....
        /*0060*/ 	.word	0x000015b0


	//   ....[3]....
        /*0064*/ 	.word	0x000015c0


	//   ....[4]....
        /*0068*/ 	.word	0x000015f0


	//   ....[5]....
        /*006c*/ 	.word	0x00001600


	//   ....[6]....
        /*0070*/ 	.word	0x00001630


	//   ....[7]....
        /*0074*/ 	.word	0x00001640


	//   ....[8]....
        /*0078*/ 	.word	0x00001670


	//   ....[9]....
        /*007c*/ 	.word	0x00001680


	//----- nvinfo : EIATTR_VRC_CTA_INIT_COUNT
	.align		4
.L_781:
        /*0080*/ 	.byte	0x02, 0x4a
	.zero		1
	.zero		1


	//----- nvinfo : EIATTR_EXIT_INSTR_OFFSETS
	.align		4
        /*0084*/ 	.byte	0x04, 0x1c
        /*0086*/ 	.short	(.L_783 - .L_782)


	//   ....[0]....
.L_782:
        /*0088*/ 	.word	0x00005ae0


	//----- nvinfo : EIATTR_MAX_THREADS
	.align		4
.L_783:
        /*008c*/ 	.byte	0x04, 0x05
        /*008e*/ 	.short	(.L_785 - .L_784)
.L_784:
        /*0090*/ 	.word	0x00000100
        /*0094*/ 	.word	0x00000001
        /*0098*/ 	.word	0x00000001


	//----- nvinfo : EIATTR_CBANK_PARAM_SIZE
	.align		4
.L_785:
        /*009c*/ 	.byte	0x03, 0x19
        /*009e*/ 	.short	0x0128


	//----- nvinfo : EIATTR_PARAM_CBANK
	.align		4
        /*00a0*/ 	.byte	0x04, 0x0a
        /*00a2*/ 	.short	(.L_787 - .L_786)
	.align		4
.L_786:
        /*00a4*/ 	.word	index@(.nv.constant0._ZN10layer_norm31ln_parallel_residual_bwd_kernelINS_13Kernel_traitsI13__nv_bfloat16S2_S2_S2_fjLj6144ELj1ELj1ELj8ELj16ENS_18Kernel_traits_baseILj6144ES2_S2_S2_S2_fjLj256EEEEELb0ELb1ELb1EEEvNS_9BwdParamsE)
        /*00a8*/ 	.short	0x0380
        /*00aa*/ 	.short	0x0128


	//----- nvinfo : EIATTR_SW_WAR
	.align		4
.L_787:
        /*00ac*/ 	.byte	0x04, 0x36
        /*00ae*/ 	.short	(.L_789 - .L_788)
.L_788:
        /*00b0*/ 	.word	0x00000008
.L_789:


//--------------------- .nv.info._ZN10layer_norm31ln_parallel_residual_bwd_kernelINS_13Kernel_traitsI13__nv_bfloat16S2_S2_S2_fjLj6144ELj1ELj1ELj8ELj16ENS_18Kernel_traits_baseILj6144ES2_S2_S2_S2_fjLj256EEEEELb1ELb0ELb0EEEvNS_9BwdParamsE --------------------------
	.section	.nv.info._ZN10layer_norm31ln_parallel_residual_bwd_kernelINS_13Kernel_traitsI13__nv_bfloat16S2_S2_S2_fjLj6144ELj1ELj1ELj8ELj16ENS_18Kernel_traits_baseILj6144ES2_S2_S2_S2_fjLj256EEEEELb1ELb0ELb0EEEvNS_9BwdParamsE,"",@"SHT_CUDA_INFO"
	.sectionflags	@""
	.align	4


	//----- nvinfo : EIATTR_CUDA_API_VERSION
	.align		4
        /*0000*/ 	.byte	0x04, 0x37
        /*0002*/ 	.short	(.L_791 - .L_790)
.L_790:
        /*0004*/ 	.word	0x00000082


	//----- nvinfo : EIATTR_KPARAM_INFO
	.align		4
.L_791:
        /*0008*/ 	.byte	0x04, 0x17
        /*000a*/ 	.short	(.L_793 - .L_792)
.L_792:
        /*000c*/ 	.word	0x00000000
        /*0010*/ 	.short	0x0000
        /*0012*/ 	.short	0x0000
        /*0014*/ 	.byte	0x00, 0xf0, 0xa1, 0x04


	//----- nvinfo : EIATTR_SPARSE_MMA_MASK
	.align		4
.L_793:
        /*0018*/ 	.byte	0x03, 0x50
        /*001a*/ 	.short	0x0000


	//----- nvinfo : EIATTR_MAXREG_COUNT
	.align		4
        /*001c*/ 	.byte	0x03, 0x1b
        /*001e*/ 	.short	0x00ff


	//----- nvinfo : EIATTR_NUM_BARRIERS
	.align		4
        /*0020*/ 	.byte	0x02, 0x4c
        /*0022*/ 	.byte	0x01
	.zero		1


	//----- nvinfo : EIATTR_MERCURY_ISA_VERSION
	.align		4
        /*0024*/ 	.byte	0x03, 0x5f
        /*0026*/ 	.short	0x0101


	//----- nvinfo : EIATTR_COOP_GROUP_MASK_REGIDS
	.align		4
        /*0028*/ 	.byte	0x04, 0x29
        /*002a*/ 	.short	(.L_795 - .L_794)


	//   ....[0]....
.L_794:
        /*002c*/ 	.word	0xffffffff


	//   ....[1]....
        /*0030*/ 	.word	0xffffffff


	//   ....[2]....
        /*0034*/ 	.word	0xffffffff


	//   ....[3]....
        /*0038*/ 	.word	0xffffffff


	//   ....[4]....
        /*003c*/ 	.word	0xffffffff


	//   ....[5]....
        /*0040*/ 	.word	0xffffffff


	//   ....[6]....
        /*0044*/ 	.word	0xffffffff


	//   ....[7]....
        /*0048*/ 	.word	0xffffffff


	//   ....[8]....
        /*004c*/ 	.word	0xffffffff


	//   ....[9]....
        /*0050*/ 	.word	0xffffffff


	//----- nvinfo : EIATTR_COOP_GROUP_INSTR_OFFSETS
	.align		4
.L_795:
        /*0054*/ 	.byte	0x04, 0x28
        /*0056*/ 	.short	(.L_797 - .L_796)


	//   ....[0]....
.L_796:
        /*0058*/ 	.word	0x00002970


	//   ....[1]....
        /*005c*/ 	.word	0x00002990


	//   ....[2]....
        /*0060*/ 	.word	0x000029d0


	//   ....[3]....
        /*0064*/ 	.word	0x000029e0


	//   ....[4]....
        /*0068*/ 	.word	0x00002a20


	//   ....[5]....
        /*006c*/ 	.word	0x00002a30


	//   ....[6]....
        /*0070*/ 	.word	0x00002a60


	//   ....[7]....
        /*0074*/ 	.word	0x00002a70


	//   ....[8]....
        /*0078*/ 	.word	0x00002aa0


	//   ....[9]....
        /*007c*/ 	.word	0x00002ab0


	//----- nvinfo : EIATTR_VRC_CTA_INIT_COUNT
	.align		4
.L_797:
        /*0080*/ 	.byte	0x02, 0x4a
	.zero		1
	.zero		1


	//----- nvinfo : EIATTR_EXIT_INSTR_OFFSETS
	.align		4
        /*0084*/ 	.byte	0x04, 0x1c
        /*0086*/ 	.short	(.L_799 - .L_798)


	//   ....[0]....
.L_798:
        /*0088*/ 	.word	0x0000a4f0


	//   ....[1]....
        /*008c*/ 	.word	0x0000a600


	//----- nvinfo : EIATTR_MAX_THREADS
	.align		4
.L_799:
        /*0090*/ 	.byte	0x04, 0x05
        /*0092*/ 	.short	(.L_801 - .L_800)
.L_800:
        /*0094*/ 	.word	0x00000100
        /*0098*/ 	.word	0x00000001
        /*009c*/ 	.word	0x00000001


	//----- nvinfo : EIATTR_CRS_STACK_SIZE
	.align		4
.L_801:
        /*00a0*/ 	.byte	0x04, 0x1e
        /*00a2*/ 	.short	(.L_803 - .L_802)
.L_802:
        /*00a4*/ 	.word	0x00000000


	//----- nvinfo : EIATTR_CBANK_PARAM_SIZE
	.align		4
.L_803:
        /*00a8*/ 	.byte	0x03, 0x19
        /*00aa*/ 	.short	0x0128


	//----- nvinfo : EIATTR_PARAM_CBANK
	.align		4
        /*00ac*/ 	.byte	0x04, 0x0a
        /*00ae*/ 	.short	(.L_805 - .L_804)
	.align		4
.L_804:
        /*00b0*/ 	.word	index@(.nv.constant0._ZN10layer_norm31ln_parallel_residual_bwd_kernelINS_13Kernel_traitsI13__nv_bfloat16S2_S2_S2_fjLj6144ELj1ELj1ELj8ELj16ENS_18Kernel_traits_baseILj6144ES2_S2_S2_S2_fjLj256EEEEELb1ELb0ELb0EEEvNS_9BwdParamsE)
        /*00b4*/ 	.short	0x0380
        /*00b6*/ 	.short	0x0128


	//----- nvinfo : EIATTR_SW_WAR
	.align		4
.L_805:
        /*00b8*/ 	.byte	0x04, 0x36
        /*00ba*/ 	.short	(.L_807 - .L_806)
.L_806:
        /*00bc*/ 	.word	0x00000008
.L_807:


//--------------------- .nv.info._ZN10layer_norm31ln_parallel_residual_bwd_kernelINS_13Kernel_traitsI13__nv_bfloat16S2_S2_S2_fjLj6144ELj1ELj1ELj8ELj16ENS_18Kernel_traits_baseILj6144ES2_S2_S2_S2_fjLj256EEEEELb1ELb0ELb1EEEvNS_9BwdParamsE --------------------------
	.section	.nv.info._ZN10layer_norm31ln_parallel_residual_bwd_kernelINS_13Kernel_traitsI13__nv_bfloat16S2_S2_S2_fjLj6144ELj1ELj1ELj8ELj16ENS_18Kernel_traits_baseILj6144ES2_S2_S2_S2_fjLj256EEEEELb1ELb0ELb1EEEvNS_9BwdParamsE,"",@"SHT_CUDA_INFO"
	.sectionflags	@""
	.align	4


	//----- nvinfo : EIATTR_CUDA_API_VERSION
	.align		4
        /*0000*/ 	.byte	0x04, 0x37
        /*0002*/ 	.short	(.L_809 - .L_808)
.L_808:
        /*0004*/ 	.word	0x00000082


	//----- nvinfo : EIATTR_KPARAM_INFO
	.align		4
.L_809:
        /*0008*/ 	.byte	0x04, 0x17
        /*000a*/ 	.short	(.L_811 - .L_810)
.L_810:
        /*000c*/ 	.word	0x00000000
        /*0010*/ 	.short	0x0000
        /*0012*/ 	.short	0x0000
        /*0014*/ 	.byte	0x00, 0xf0, 0xa1, 0x04


	//----- nvinfo : EIATTR_SPARSE_MMA_MASK
	.align		4
.L_811:
        /*0018*/ 	.byte	0x03, 0x50
        /*001a*/ 	.short	0x0000


	//----- nvinfo : EIATTR_MAXREG_COUNT
	.align		4
        /*001c*/ 	.byte	0x03, 0x1b
        /*001e*/ 	.short	0x00ff


	//----- nvinfo : EIATTR_NUM_BARRIERS
	.align		4
        /*0020*/ 	.byte	0x02, 0x4c
        /*0022*/ 	.byte	0x01
	.zero		1


	//----- nvinfo : EIATTR_MERCURY_ISA_VERSION
	.align		4
        /*0024*/ 	.byte	0x03, 0x5f
        /*0026*/ 	.short	0x0101


	//----- nvinfo : EIATTR_COOP_GROUP_MASK_REGIDS
	.align		4
        /*0028*/ 	.byte	0x04, 0x29
        /*002a*/ 	.short	(.L_813 - .L_812)


	//   ....[0]....
.L_812:
        /*002c*/ 	.word	0xffffffff


	//   ....[1]....
        /*0030*/ 	.word	0xffffffff


	//   ....[2]....
        /*0034*/ 	.word	0xffffffff


	//   ....[3]....
        /*0038*/ 	.word	0xffffffff


	//   ....[4]....
        /*003c*/ 	.word	0xffffffff


	//   ....[5]....
        /*0040*/ 	.word	0xffffffff


	//   ....[6]....
        /*0044*/ 	.word	0xffffffff


	//   ....[7]....
        /*0048*/ 	.word	0xffffffff


	//   ....[8]....
        /*004c*/ 	.word	0xffffffff


	//   ....[9]....
        /*0050*/ 	.word	0xffffffff


	//----- nvinfo : EIATTR_COOP_GROUP_INSTR_OFFSETS
	.align		4
.L_813:
        /*0054*/ 	.byte	0x04, 0x28
        /*0056*/ 	.short	(.L_815 - .L_814)


	//   ....[0]....
.L_814:
        /*0058*/ 	.word	0x00002340


	//   ....[1]....
        /*005c*/ 	.word	0x000023f0


	//   ....[2]....
        /*0060*/ 	.word	0x00002400


	//   ....[3]....
        /*0064*/ 	.word	0x00002430


	//   ....[4]....
        /*0068*/ 	.word	0x00002440


	//   ....[5]....
        /*006c*/ 	.word	0x00002470


	//   ....[6]....
        /*0070*/ 	.word	0x00002480


	//   ....[7]....
        /*0074*/ 	.word	0x000024c0


	//   ....[8]....
        /*0078*/ 	.word	0x000024f0


	//   ....[9]....
        /*007c*/ 	.word	0x00002520


	//----- nvinfo : EIATTR_VRC_CTA_INIT_COUNT
	.align		4
.L_815:
        /*0080*/ 	.byte	0x02, 0x4a
	.zero		1
	.zero		1


	//----- nvinfo : EIATTR_EXIT_INSTR_OFFSETS
	.align		4
        /*0084*/ 	.byte	0x04, 0x1c
        /*0086*/ 	.short	(.L_817 - .L_816)


	//   ....[0]....
.L_816:
        /*0088*/ 	.word	0x0000a3b0


	//----- nvinfo : EIATTR_MAX_THREADS
	.align		4
.L_817:
        /*008c*/ 	.byte	0x04, 0x05
        /*008e*/ 	.short	(.L_819 - .L_818)
.L_818:
        /*0090*/ 	.word	0x00000100
        /*0094*/ 	.word	0x00000001
        /*0098*/ 	.word	0x00000001


	//----- nvinfo : EIATTR_CRS_STACK_SIZE
	.align		4
.L_819:
        /*009c*/ 	.byte	0x04, 0x1e
        /*009e*/ 	.short	(.L_821 - .L_820)
.L_820:
        /*00a0*/ 	.word	0x00000000


	//----- nvinfo : EIATTR_CBANK_PARAM_SIZE
	.align		4
.L_821:
        /*00a4*/ 	.byte	0x03, 0x19
        /*00a6*/ 	.short	0x0128


	//----- nvinfo : EIATTR_PARAM_CBANK
	.align		4
        /*00a8*/ 	.byte	0x04, 0x0a
        /*00aa*/ 	.short	(.L_823 - .L_822)
	.align		4
.L_822:
        /*00ac*/ 	.word	index@(.nv.constant0._ZN10layer_norm31ln_parallel_residual_bwd_kernelINS_13Kernel_traitsI13__nv_bfloat16S2_S2_S2_fjLj6144ELj1ELj1ELj8ELj16ENS_18Kernel_traits_baseILj6144ES2_S2_S2_S2_fjLj256EEEEELb1ELb0ELb1EEEvNS_9BwdParamsE)
        /*00b0*/ 	.short	0x0380
        /*00b2*/ 	.short	0x0128


	//----- nvinfo : EIATTR_SW_WAR
	.align		4
.L_823:
        /*00b4*/ 	.byte	0x04, 0x36
        /*00b6*/ 	.short	(.L_825 - .L_824)
.L_824:
        /*00b8*/ 	.word	0x00000008
.L_825:


//--------------------- .nv.info._ZN10layer_norm22ln_bwd_finalize_kernelINS_22Kernel_traits_finalizeILj6144E13__nv_bfloat16S2_S2_S2_fjLb0ELj1024ELj4ENS_18Kernel_traits_baseILj6144ES2_S2_S2_S2_fjLj1024EEEEELb0ELb0EEEvNS_9BwdParamsE --------------------------
	.section	.nv.info._ZN10layer_norm22ln_bwd_finalize_kernelINS_22Kernel_traits_finalizeILj6144E13__nv_bfloat16S2_S2_S2_fjLb0ELj1024ELj4ENS_18Kernel_traits_baseILj6144ES2_S2_S2_S2_fjLj1024EEEEELb0ELb0EEEvNS_9BwdParamsE,"",@"SHT_CUDA_INFO"
	.sectionflags	@""
	.align	4


	//----- nvinfo : EIATTR_CUDA_API_VERSION
	.align		4
        /*0000*/ 	.byte	0x04, 0x37
        /*0002*/ 	.short	(.L_827 - .L_826)
.L_826:
        /*0004*/ 	.word	0x00000082


	//----- nvinfo : EIATTR_KPARAM_INFO
	.align		4
.L_827:
        /*0008*/ 	.byte	0x04, 0x17
        /*000a*/ 	.short	(.L_829 - .L_828)
.L_828:
        /*000c*/ 	.word	0x00000000
        /*0010*/ 	.short	0x0000
        /*0012*/ 	.short	0x0000
        /*0014*/ 	.byte	0x00, 0xf0, 0xa1, 0x04


	//----- nvinfo : EIATTR_SPARSE_MMA_MASK
	.align		4
.L_829:
        /*0018*/ 	.byte	0x03, 0x50
        /*001a*/ 	.short	0x0000


	//----- nvinfo : EIATTR_MAXREG_COUNT
	.align		4
        /*001c*/ 	.byte	0x03, 0x1b
        /*001e*/ 	.short	0x0040


	//----- nvinfo : EIATTR_NUM_BARRIERS
	.align		4
        /*0020*/ 	.byte	0x02, 0x4c
        /*0022*/ 	.byte	0x01
	.zero		1


	//----- nvinfo : EIATTR_MERCURY_ISA_VERSION
	.align		4
        /*0024*/ 	.byte	0x03, 0x5f
        /*0026*/ 	.short	0x0101


	//----- nvinfo : EIATTR_COOP_GROUP_MASK_REGIDS
	.align		4
        /*0028*/ 	.byte	0x04, 0x29
        /*002a*/ 	.short	(.L_831 - .L_830)


	//   ....[0]....
.L_830:
        /*002c*/ 	.word	0xffffffff


	//   ....[1]....
        /*0030*/ 	.word	0xffffffff


	//   ....[2]....
        /*0034*/ 	.word	0xffffffff


	//   ....[3]....
        /*0038*/ 	.word	0xffffffff


	//   ....[4]....
        /*003c*/ 	.word	0xffffffff


	//   ....[5]....
        /*0040*/ 	.word	0xffffffff


	//   ....[6]....
        /*0044*/ 	.word	0xffffffff


	//   ....[7]....
        /*0048*/ 	.word	0xffffffff


	//   ....[8]....
        /*004c*/ 	.word	0xffffffff


	//   ....[9]....
        /*0050*/ 	.word	0xffffffff


	//----- nvinfo : EIATTR_COOP_GROUP_INSTR_OFFSETS
	.align		4
.L_831:
        /*0054*/ 	.byte	0x04, 0x28
        /*0056*/ 	.short	(.L_833 - .L_832)


	//   ....[0]....
.L_832:
        /*0058*/ 	.word	0x00001540


	//   ....[1]....
        /*005c*/ 	.word	0x00001550


	//   ....[2]....
        /*0060*/ 	.word	0x00001580


	//   ....[3]....
        /*0064*/ 	.word	0x00001590


	//   ....[4]....
        /*0068*/ 	.word	0x000015c0


	//   ....[5]....
        /*006c*/ 	.word	0x000015d0


	//   ....[6]....
        /*0070*/ 	.word	0x00001610


	//   ....[7]....
        /*0074*/ 	.word	0x00001630


	//   ....[8]....
        /*0078*/ 	.word	0x00001680


	//   ....[9]....
        /*007c*/ 	.word	0x00001690


	//----- nvinfo : EIATTR_VRC_CTA_INIT_COUNT
	.align		4
.L_833:
        /*0080*/ 	.byte	0x02, 0x4a
	.zero		1
	.zero		1


	//----- nvinfo : EIATTR_EXIT_INSTR_OFFSETS
	.align		4
        /*0084*/ 	.byte	0x04, 0x1c
        /*0086*/ 	.short	(.L_835 - .L_834)


	//   ....[0]....
.L_834:
        /*0088*/ 	.word	0x00000060


	//   ....[1]....
        /*008c*/ 	.word	0x000016f0


	//   ....[2]....
        /*0090*/ 	.word	0x00001720


	//   ....[3]....
        /*0094*/ 	.word	0x000017e0


	//----- nvinfo : EIATTR_MAX_THREADS
	.align		4
.L_835:
        /*0098*/ 	.byte	0x04, 0x05
        /*009a*/ 	.short	(.L_837 - .L_836)
.L_836:
        /*009c*/ 	.word	0x00000400
        /*00a0*/ 	.word	0x00000001
        /*00a4*/ 	.word	0x00000001


	//----- nvinfo : EIATTR_CRS_STACK_SIZE
	.align		4
.L_837:
        /*00a8*/ 	.byte	0x04, 0x1e
        /*00aa*/ 	.short	(.L_839 - .L_838)
.L_838:
        /*00ac*/ 	.word	0x00000000


	//----- nvinfo : EIATTR_CBANK_PARAM_SIZE
	.align		4
.L_839:
        /*00b0*/ 	.byte	0x03, 0x19
        /*00b2*/ 	.short	0x0128


	//----- nvinfo : EIATTR_PARAM_CBANK
	.align		4
        /*00b4*/ 	.byte	0x04, 0x0a
        /*00b6*/ 	.short	(.L_841 - .L_840)
	.align		4
.L_840:
        /*00b8*/ 	.word	index@(.nv.constant0._ZN10layer_norm22ln_bwd_finalize_kernelINS_22Kernel_traits_finalizeILj6144E13__nv_bfloat16S2_S2_S2_fjLb0ELj1024ELj4ENS_18Kernel_traits_baseILj6144ES2_S2_S2_S2_fjLj1024EEEEELb0ELb0EEEvNS_9BwdParamsE)
        /*00bc*/ 	.short	0x0380
        /*00be*/ 	.short	0x0128


	//----- nvinfo : EIATTR_SW_WAR
	.align		4
.L_841:
        /*00c0*/ 	.byte	0x04, 0x36
        /*00c2*/ 	.short	(.L_843 - .L_842)
.L_842:
        /*00c4*/ 	.word	0x00000008
.L_843:


//--------------------- .nv.info._ZN10layer_norm40ln_parallel_residual_bwd_finalize_kernelINS_22Kernel_traits_finalizeILj6144E13__nv_bfloat16S2_S2_S2_fjLb0ELj1024ELj4ENS_18Kernel_traits_baseILj6144ES2_S2_S2_S2_fjLj1024EEEEELb0EEEvNS_9BwdParamsE --------------------------
	.section	.nv.info._ZN10layer_norm40ln_parallel_residual_bwd_finalize_kernelINS_22Kernel_traits_finalizeILj6144E13__nv_bfloat16S2_S2_S2_fjLb0ELj1024ELj4ENS_18Kernel_traits_baseILj6144ES2_S2_S2_S2_fjLj1024EEEEELb0EEEvNS_9BwdParamsE,"",@"SHT_CUDA_INFO"
	.sectionflags	@""
	.align	4


	//----- nvinfo : EIATTR_CUDA_API_VERSION
	.align		4
        /*0000*/ 	.byte	0x04, 0x37
        /*0002*/ 	.short	(.L_845 - .L_844)
.L_844:
        /*0004*/ 	.word	0x00000082


	//----- nvinfo : EIATTR_KPARAM_INFO
	.align		4
.L_845:
        /*0008*/ 	.byte	0x04, 0x17
        /*000a*/ 	.short	(.L_847 - .L_846)
.L_846:
        /*000c*/ 	.word	0x00000000
        /*0010*/ 	.short	0x0000
        /*0012*/ 	.short	0x0000
        /*0014*/ 	.byte	0x00, 0xf0, 0xa1, 0x04


	//----- nvinfo : EIATTR_SPARSE_MMA_MASK
	.align		4
.L_847:
        /*0018*/ 	.byte	0x03, 0x50
        /*001a*/ 	.short	0x0000


	//----- nvinfo : EIATTR_MAXREG_COUNT
	.align		4
        /*001c*/ 	.byte	0x03, 0x1b
        /*001e*/ 	.short	0x0040


	//----- nvinfo : EIATTR_NUM_BARRIERS
	.align		4
        /*0020*/ 	.byte	0x02, 0x4c
        /*0022*/ 	.byte	0x01
	.zero		1


	//----- nvinfo : EIATTR_MERCURY_ISA_VERSION
	.align		4
        /*0024*/ 	.byte	0x03, 0x5f
        /*0026*/ 	.short	0x0101


	//----- nvinfo : EIATTR_COOP_GROUP_MASK_REGIDS
	.align		4
        /*0028*/ 	.byte	0x04, 0x29
        /*002a*/ 	.short	(.L_849 - .L_848)


	//   ....[0]....
.L_848:
        /*002c*/ 	.word	0xffffffff


	//   ....[1]....
        /*0030*/ 	.word	0xffffffff


	//   ....[2]....
        /*0034*/ 	.word	0xffffffff


	//   ....[3]....
        /*0038*/ 	.word	0xffffffff


	//   ....[4]....
        /*003c*/ 	.word	0xffffffff


	//   ....[5]....
        /*0040*/ 	.word	0xffffffff


	//   ....[6]....
        /*0044*/ 	.word	0xffffffff


	//   ....[7]....
        /*0048*/ 	.word	0xffffffff


	//   ....[8]....
        /*004c*/ 	.word	0xffffffff


	//   ....[9]....
        /*0050*/ 	.word	0xffffffff


	//   ....[10]....
        /*0054*/ 	.word	0xffffffff


	//   ....[11]....
        /*0058*/ 	.word	0xffffffff


	//   ....[12]....
        /*005c*/ 	.word	0xffffffff


	//   ....[13]....
        /*0060*/ 	.word	0xffffffff


	//   ....[14]....
        /*0064*/ 	.word	0xffffffff


	//   ....[15]....
        /*0068*/ 	.word	0xffffffff


	//   ....[16]....
        /*006c*/ 	.word	0xffffffff


	//   ....[17]....
        /*0070*/ 	.word	0xffffffff


	//   ....[18]....
        /*0074*/ 	.word	0xffffffff


	//   ....[19]....
        /*0078*/ 	.word	0xffffffff


	//----- nvinfo : EIATTR_COOP_GROUP_INSTR_OFFSETS
	.align		4
.L_849:
        /*007c*/ 	.byte	0x04, 0x28
        /*007e*/ 	.short	(.L_851 - .L_850)


	//   ....[0]....
.L_850:
        /*0080*/ 	.word	0x000013a0


	//   ....[1]....
        /*0084*/ 	.word	0x000013b0


	//   ....[2]....
        /*0088*/ 	.word	0x000013c0


	//   ....[3]....
        /*008c*/ 	.word	0x000013d0


	//   ....[4]....
        /*0090*/ 	.word	0x00001400


	//   ....[5]....
        /*0094*/ 	.word	0x00001430


	//   ....[6]....
        /*0098*/ 	.word	0x00001440


	//   ....[7]....
        /*009c*/ 	.word	0x00001450


	//   ....[8]....
        /*00a0*/ 	.word	0x00001470


	//   ....[9]....
        /*00a4*/ 	.word	0x000014b0


	//   ....[10]....
        /*00a8*/ 	.word	0x000014e0


	//   ....[11]....
        /*00ac*/ 	.word	0x000014f0


	//   ....[12]....
        /*00b0*/ 	.word	0x00001510


	//   ....[13]....
        /*00b4*/ 	.word	0x00001540


	//   ....[14]....
        /*00b8*/ 	.word	0x00001560


	//   ....[15]....
        /*00bc*/ 	.word	0x00001570


	//   ....[16]....
        /*00c0*/ 	.word	0x000015b0


	//   ....[17]....
        /*00c4*/ 	.word	0x000015e0


	//   ....[18]....
        /*00c8*/ 	.word	0x00001600


	//   ....[19]....
        /*00cc*/ 	.word	0x00001610


	//----- nvinfo : EIATTR_VRC_CTA_INIT_COUNT
	.align		4
.L_851:
        /*00d0*/ 	.byte	0x02, 0x4a
	.zero		1
	.zero		1


	//----- nvinfo : EIATTR_EXIT_INSTR_OFFSETS
	.align		4
        /*00d4*/ 	.byte	0x04, 0x1c
        /*00d6*/ 	.short	(.L_853 - .L_852)


	//   ....[0]....
.L_852:
        /*00d8*/ 	.word	0x00000060


	//   ....[1]....
        /*00dc*/ 	.word	0x000016c0


	//   ....[2]....
        /*00e0*/ 	.word	0x000016f0


	//   ....[3]....
        /*00e4*/ 	.word	0x00001850


	//----- nvinfo : EIATTR_MAX_THREADS
	.align		4
.L_853:
        /*00e8*/ 	.byte	0x04, 0x05
        /*00ea*/ 	.short	(.L_855 - .L_854)
.L_854:
        /*00ec*/ 	.word	0x00000400
        /*00f0*/ 	.word	0x00000001
        /*00f4*/ 	.word	0x00000001


	//----- nvinfo : EIATTR_CRS_STACK_SIZE
	.align		4
.L_855:
        /*00f8*/ 	.byte	0x04, 0x1e
        /*00fa*/ 	.short	(.L_857 - .L_856)
.L_856:
        /*00fc*/ 	.word	0x00000000


	//----- nvinfo : EIATTR_CBANK_PARAM_SIZE
	.align		4
.L_857:
        /*0100*/ 	.byte	0x03, 0x19
        /*0102*/ 	.short	0x0128


	//----- nvinfo : EIATTR_PARAM_CBANK
	.align		4
        /*0104*/ 	.byte	0x04, 0x0a
        /*0106*/ 	.short	(.L_859 - .L_858)
	.align		4
.L_858:
        /*0108*/ 	.word	index@(.nv.constant0._ZN10layer_norm40ln_parallel_residual_bwd_finalize_kernelINS_22Kernel_traits_finalizeILj6144E13__nv_bfloat16S2_S2_S2_fjLb0ELj1024ELj4ENS_18Kernel_traits_baseILj6144ES2_S2_S2_S2_fjLj1024EEEEELb0EEEvNS_9BwdParamsE)
        /*010c*/ 	.short	0x0380
        /*010e*/ 	.short	0x0128


	//----- nvinfo : EIATTR_SW_WAR
	.align		4
.L_859:
        /*0110*/ 	.byte	0x04, 0x36
        /*0112*/ 	.short	(.L_861 - .L_860)
.L_860:
        /*0114*/ 	.word	0x00000008
.L_861:


//--------------------- .nv.info._ZN10layer_norm31ln_parallel_residual_bwd_kernelINS_13Kernel_traitsI13__nv_bfloat16S2_S2_S2_fjLj6144ELj1ELj1ELj8ELj16ENS_18Kernel_traits_baseILj6144ES2_S2_S2_S2_fjLj256EEEEELb1ELb1ELb0EEEvNS_9BwdParamsE --------------------------
	.section	.nv.info._ZN10layer_norm31ln_parallel_residual_bwd_kernelINS_13Kernel_traitsI13__nv_bfloat16S2_S2_S2_fjLj6144ELj1ELj1ELj8ELj16ENS_18Kernel_traits_baseILj6144ES2_S2_S2_S2_fjLj256EEEEELb1ELb1ELb0EEEvNS_9BwdParamsE,"",@"SHT_CUDA_INFO"
	.sectionflags	@""
	.align	4


	//----- nvinfo : EIATTR_CUDA_API_VERSION
	.align		4
        /*0000*/ 	.byte	0x04, 0x37
        /*0002*/ 	.short	(.L_863 - .L_862)
.L_862:
        /*0004*/ 	.word	0x00000082


	//----- nvinfo : EIATTR_KPARAM_INFO
	.align		4
.L_863:
        /*0008*/ 	.byte	0x04, 0x17
        /*000a*/ 	.short	(.L_865 - .L_864)
.L_864:
        /*000c*/ 	.word	0x00000000
        /*0010*/ 	.short	0x0000
        /*0012*/ 	.short	0x0000
        /*0014*/ 	.byte	0x00, 0xf0, 0xa1, 0x04


	//----- nvinfo : EIATTR_SPARSE_MMA_MASK
	.align		4
.L_865:
        /*0018*/ 	.byte	0x03, 0x50
        /*001a*/ 	.short	0x0000


	//----- nvinfo : EIATTR_MAXREG_COUNT
	.align		4
        /*001c*/ 	.byte	0x03, 0x1b
        /*001e*/ 	.short	0x00ff


	//----- nvinfo : EIATTR_NUM_BARRIERS
	.align		4
        /*0020*/ 	.byte	0x02, 0x4c
        /*0022*/ 	.byte	0x01
	.zero		1


	//----- nvinfo : EIATTR_MERCURY_ISA_VERSION
	.align		4
        /*0024*/ 	.byte	0x03, 0x5f
        /*0026*/ 	.short	0x0101


	//----- nvinfo : EIATTR_COOP_GROUP_MASK_REGIDS
	.align		4
        /*0028*/ 	.byte	0x04, 0x29
        /*002a*/ 	.short	(.L_867 - .L_866)


	//   ....[0]....
.L_866:
        /*002c*/ 	.word	0xffffffff


	//   ....[1]....
        /*0030*/ 	.word	0xffffffff


	//   ....[2]....
        /*0034*/ 	.word	0xffffffff


	//   ....[3]....
        /*0038*/ 	.word	0xffffffff


	//   ....[4]....
        /*003c*/ 	.word	0xffffffff


	//   ....[5]....
        /*0040*/ 	.word	0xffffffff


	//   ....[6]....
        /*0044*/ 	.word	0xffffffff


	//   ....[7]....
        /*0048*/ 	.word	0xffffffff


	//   ....[8]....
        /*004c*/ 	.word	0xffffffff


	//   ....[9]....
        /*0050*/ 	.word	0xffffffff


	//----- nvinfo : EIATTR_COOP_GROUP_INSTR_OFFSETS
	.align		4
.L_867:
        /*0054*/ 	.byte	0x04, 0x28
        /*0056*/ 	.short	(.L_869 - .L_868)


	//   ....[0]....
.L_868:
        /*0058*/ 	.word	0x00001c10


	//   ....[1]....
        /*005c*/ 	.word	0x00001c50


	//   ....[2]....
        /*0060*/ 	.word	0x00001ca0


	//   ....[3]....
        /*0064*/ 	.word	0x00001cb0


	//   ....[4]....
        /*0068*/ 	.word	0x00001ce0


	//   ....[5]....
        /*006c*/ 	.word	0x00001cf0


	//   ....[6]....
        /*0070*/ 	.word	0x00001d30


	//   ....[7]....
        /*0074*/ 	.word	0x00001d50


	//   ....[8]....
        /*0078*/ 	.word	0x00001e30


	//   ....[9]....
        /*007c*/ 	.word	0x00001e40


	//----- nvinfo : EIATTR_VRC_CTA_INIT_COUNT
	.align		4
.L_869:
        /*0080*/ 	.byte	0x02, 0x4a
	.zero		1
	.zero		1


	//----- nvinfo : EIATTR_EXIT_INSTR_OFFSETS
	.align		4
        /*0084*/ 	.byte	0x04, 0x1c
        /*0086*/ 	.short	(.L_871 - .L_870)


	//   ....[0]....
.L_870:
        /*0088*/ 	.word	0x000094d0


	//   ....[1]....
        /*008c*/ 	.word	0x00009570


	//----- nvinfo : EIATTR_MAX_THREADS
	.align		4
.L_871:
        /*0090*/ 	.byte	0x04, 0x05
        /*0092*/ 	.short	(.L_873 - .L_872)
.L_872:
        /*0094*/ 	.word	0x00000100
        /*0098*/ 	.word	0x00000001
        /*009c*/ 	.word	0x00000001


	//----- nvinfo : EIATTR_CRS_STACK_SIZE
	.align		4
.L_873:
        /*00a0*/ 	.byte	0x04, 0x1e
        /*00a2*/ 	.short	(.L_875 - .L_874)
.L_874:
        /*00a4*/ 	.word	0x00000000


	//----- nvinfo : EIATTR_CBANK_PARAM_SIZE
	.align		4
.L_875:
        /*00a8*/ 	.byte	0x03, 0x19
        /*00aa*/ 	.short	0x0128


	//----- nvinfo : EIATTR_PARAM_CBANK
	.align		4
        /*00ac*/ 	.byte	0x04, 0x0a
        /*00ae*/ 	.short	(.L_877 - .L_876)
	.align		4
.L_876:
        /*00b0*/ 	.word	index@(.nv.constant0._ZN10layer_norm31ln_parallel_residual_bwd_kernelINS_13Kernel_traitsI13__nv_bfloat16S2_S2_S2_fjLj6144ELj1ELj1ELj8ELj16ENS_18Kernel_traits_baseILj6144ES2_S2_S2_S2_fjLj256EEEEELb1ELb1ELb0EEEvNS_9BwdParamsE)
        /*00b4*/ 	.short	0x0380
        /*00b6*/ 	.short	0x0128


	//----- nvinfo : EIATTR_SW_WAR
	.align		4
.L_877:
        /*00b8*/ 	.byte	0x04, 0x36
        /*00ba*/ 	.short	(.L_879 - .L_878)
.L_878:
        /*00bc*/ 	.word	0x00000008
.L_879:


//--------------------- .nv.info._ZN10layer_norm22ln_bwd_finalize_kernelINS_22Kernel_traits_finalizeILj6144E13__nv_bfloat16S2_S2_S2_fjLb0ELj1024ELj4ENS_18Kernel_traits_baseILj6144ES2_S2_S2_S2_fjLj1024EEEEELb0ELb1EEEvNS_9BwdParamsE --------------------------
	.section	.nv.info._ZN10layer_norm22ln_bwd_finalize_kernelINS_22Kernel_traits_finalizeILj6144E13__nv_bfloat16S2_S2_S2_fjLb0ELj1024ELj4ENS_18Kernel_traits_baseILj6144ES2_S2_S2_S2_fjLj1024EEEEELb0ELb1EEEvNS_9BwdParamsE,"",@"SHT_CUDA_INFO"
	.sectionflags	@""
	.align	4


	//----- nvinfo : EIATTR_CUDA_API_VERSION
	.align		4
        /*0000*/ 	.byte	0x04, 0x37
        /*0002*/ 	.short	(.L_881 - .L_880)
.L_880:
        /*0004*/ 	.word	0x00000082


	//----- nvinfo : EIATTR_KPARAM_INFO
	.align		4
.L_881:
        /*0008*/ 	.byte	0x04, 0x17
        /*000a*/ 	.short	(.L_883 - .L_882)
.L_882:
        /*000c*/ 	.word	0x00000000
        /*0010*/ 	.short	0x0000
        /*0012*/ 	.short	0x0000
        /*0014*/ 	.byte	0x00, 0xf0, 0xa1, 0x04


	//----- nvinfo : EIATTR_SPARSE_MMA_MASK
	.align		4
.L_883:
        /*0018*/ 	.byte	0x03, 0x50
        /*001a*/ 	.short	0x0000


	//----- nvinfo : EIATTR_MAXREG_COUNT
	.align		4
        /*001c*/ 	.byte	0x03, 0x1b
        /*001e*/ 	.short	0x0040


	//----- nvinfo : EIATTR_NUM_BARRIERS
	.align		4
        /*0020*/ 	.byte	0x02, 0x4c
        /*0022*/ 	.byte	0x01
	.zero		1


	//----- nvinfo : EIATTR_MERCURY_ISA_VERSION
	.align		4
        /*0024*/ 	.byte	0x03, 0x5f
        /*0026*/ 	.short	0x0101


	//----- nvinfo : EIATTR_COOP_GROUP_MASK_REGIDS
	.align		4
        /*0028*/ 	.byte	0x04, 0x29
        /*002a*/ 	.short	(.L_885 - .L_884)


	//   ....[0]....
.L_884:
        /*002c*/ 	.word	0xffffffff


	//   ....[1]....
        /*0030*/ 	.word	0xffffffff


	//   ....[2]....
        /*0034*/ 	.word	0xffffffff


	//   ....[3]....
        /*0038*/ 	.word	0xffffffff


	//   ....[4]....
        /*003c*/ 	.word	0xffffffff


	//   ....[5]....
        /*0040*/ 	.word	0xffffffff


	//   ....[6]....
        /*0044*/ 	.word	0xffffffff


	//   ....[7]....
        /*0048*/ 	.word	0xffffffff


	//   ....[8]....
        /*004c*/ 	.word	0xffffffff


	//   ....[9]....
        /*0050*/ 	.word	0xffffffff


	//----- nvinfo : EIATTR_COOP_GROUP_INSTR_OFFSETS
	.align		4
.L_885:
        /*0054*/ 	.byte	0x04, 0x28
        /*0056*/ 	.short	(.L_887 - .L_886)


	//   ....[0]....
.L_886:
        /*0058*/ 	.word	0x00001560


	//   ....[1]....
        /*005c*/ 	.word	0x00001570


	//   ....[2]....
        /*0060*/ 	.word	0x000015a0


	//   ....[3]....
        /*0064*/ 	.word	0x000015b0


	//   ....[4]....
        /*0068*/ 	.word	0x000015e0


	//   ....[5]....
        /*006c*/ 	.word	0x000015f0


	//   ....[6]....
        /*0070*/ 	.word	0x00001620


	//   ....[7]....
        /*0074*/ 	.word	0x00001640


	//   ....[8]....
        /*0078*/ 	.word	0x00001670


	//   ....[9]....
        /*007c*/ 	.word	0x00001680


	//----- nvinfo : EIATTR_VRC_CTA_INIT_COUNT
	.align		4
.L_887:
        /*0080*/ 	.byte	0x02, 0x4a
	.zero		1
	.zero		1


	//----- nvinfo : EIATTR_EXIT_INSTR_OFFSETS
	.align		4
        /*0084*/ 	.byte	0x04, 0x1c
        /*0086*/ 	.short	(.L_889 - .L_888)


	//   ....[0]....
.L_888:
        /*0088*/ 	.word	0x00000060


	//   ....[1]....
        /*008c*/ 	.word	0x000016e0


	//   ....[2]....
        /*0090*/ 	.word	0x000017d0


	//----- nvinfo : EIATTR_MAX_THREADS
	.align		4
.L_889:
        /*0094*/ 	.byte	0x04, 0x05
        /*0096*/ 	.short	(.L_891 - .L_890)
.L_890:
        /*0098*/ 	.word	0x00000400
        /*009c*/ 	.word	0x00000001
        /*00a0*/ 	.word	0x00000001


	//----- nvinfo : EIATTR_CRS_STACK_SIZE
	.align		4
.L_891:
        /*00a4*/ 	.byte	0x04, 0x1e
        /*00a6*/ 	.short	(.L_893 - .L_892)
.L_892:
        /*00a8*/ 	.word	0x00000000


	//----- nvinfo : EIATTR_CBANK_PARAM_SIZE
	.align		4
.L_893:
        /*00ac*/ 	.byte	0x03, 0x19
        /*00ae*/ 	.short	0x0128


	//----- nvinfo : EIATTR_PARAM_CBANK
	.align		4
        /*00b0*/ 	.byte	0x04, 0x0a
        /*00b2*/ 	.short	(.L_895 - .L_894)
	.align		4
.L_894:
        /*00b4*/ 	.word	index@(.nv.constant0._ZN10layer_norm22ln_bwd_finalize_kernelINS_22Kernel_traits_finalizeILj6144E13__nv_bfloat16S2_S2_S2_fjLb0ELj1024ELj4ENS_18Kernel_traits_baseILj6144ES2_S2_S2_S2_fjLj1024EEEEELb0ELb1EEEvNS_9BwdParamsE)
        /*00b8*/ 	.short	0x0380
        /*00ba*/ 	.short	0x0128


	//----- nvinfo : EIATTR_SW_WAR
	.align		4
.L_895:
        /*00bc*/ 	.byte	0x04, 0x36
        /*00be*/ 	.short	(.L_897 - .L_896)
.L_896:
        /*00c0*/ 	.word	0x00000008
.L_897:


//--------------------- .nv.info._ZN10layer_norm40ln_parallel_residual_bwd_finalize_kernelINS_22Kernel_traits_finalizeILj6144E13__nv_bfloat16S2_S2_S2_fjLb0ELj1024ELj4ENS_18Kernel_traits_baseILj6144ES2_S2_S2_S2_fjLj1024EEEEELb1EEEvNS_9BwdParamsE --------------------------
	.section	.nv.info._ZN10layer_norm40ln_parallel_residual_bwd_finalize_kernelINS_22Kernel_traits_finalizeILj6144E13__nv_bfloat16S2_S2_S2_fjLb0ELj1024ELj4ENS_18Kernel_traits_baseILj6144ES2_S2_S2_S2_fjLj1024EEEEELb1EEEvNS_9BwdParamsE,"",@"SHT_CUDA_INFO"
	.sectionflags	@""
	.align	4


	//----- nvinfo : EIATTR_CUDA_API_VERSION
	.align		4
        /*0000*/ 	.byte	0x04, 0x37
        /*0002*/ 	.short	(.L_899 - .L_898)
.L_898:
        /*0004*/ 	.word	0x00000082


	//----- nvinfo : EIATTR_KPARAM_INFO
	.align		4
.L_899:
        /*0008*/ 	.byte	0x04, 0x17
        /*000a*/ 	.short	(.L_901 - .L_900)
.L_900:
        /*000c*/ 	.word	0x00000000
        /*0010*/ 	.short	0x0000
        /*0012*/ 	.short	0x0000
        /*0014*/ 	.byte	0x00, 0xf0, 0xa1, 0x04


	//----- nvinfo : EIATTR_SPARSE_MMA_MASK
	.align		4
.L_901:
        /*0018*/ 	.byte	0x03, 0x50
        /*001a*/ 	.short	0x0000


	//----- nvinfo : EIATTR_MAXREG_COUNT
	.align		4
        /*001c*/ 	.byte	0x03, 0x1b
        /*001e*/ 	.short	0x0040


	//----- nvinfo : EIATTR_NUM_BARRIERS
	.align		4
        /*0020*/ 	.byte	0x02, 0x4c
        /*0022*/ 	.byte	0x01
	.zero		1


	//----- nvinfo : EIATTR_MERCURY_ISA_VERSION
	.align		4
        /*0024*/ 	.byte	0x03, 0x5f
        /*0026*/ 	.short	0x0101


	//----- nvinfo : EIATTR_COOP_GROUP_MASK_REGIDS
	.align		4
        /*0028*/ 	.byte	0x04, 0x29
        /*002a*/ 	.short	(.L_903 - .L_902)


	//   ....[0]....
.L_902:
        /*002c*/ 	.word	0xffffffff


	//   ....[1]....
        /*0030*/ 	.word	0xffffffff


	//   ....[2]....
        /*0034*/ 	.word	0xffffffff


	//   ....[3]....
        /*0038*/ 	.word	0xffffffff


	//   ....[4]....
        /*003c*/ 	.word	0xffffffff


	//   ....[5]....
        /*0040*/ 	.word	0xffffffff


	//   ....[6]....
        /*0044*/ 	.word	0xffffffff


	//   ....[7]....
        /*0048*/ 	.word	0xffffffff


	//   ....[8]....
        /*004c*/ 	.word	0xffffffff


	//   ....[9]....
        /*0050*/ 	.word	0xffffffff


	//   ....[10]....
        /*0054*/ 	.word	0xffffffff


	//   ....[11]....
        /*0058*/ 	.word	0xffffffff


	//   ....[12]....
        /*005c*/ 	.word	0xffffffff


	//   ....[13]....
        /*0060*/ 	.word	0xffffffff


	//   ....[14]....
        /*0064*/ 	.word	0xffffffff


	//   ....[15]....
        /*0068*/ 	.word	0xffffffff


	//   ....[16]....
        /*006c*/ 	.word	0xffffffff


	//   ....[17]....
        /*0070*/ 	.word	0xffffffff


	//   ....[18]....
        /*0074*/ 	.word	0xffffffff


	//   ....[19]....
        /*0078*/ 	.word	0xffffffff


	//----- nvinfo : EIATTR_COOP_GROUP_INSTR_OFFSETS
	.align		4
.L_903:
        /*007c*/ 	.byte	0x04, 0x28
        /*007e*/ 	.short	(.L_905 - .L_904)


	//   ....[0]....
.L_904:
        /*0080*/ 	.word	0x000013e0


	//   ....[1]....
        /*0084*/ 	.word	0x000013f0


	//   ....[2]....
        /*0088*/ 	.word	0x00001400


	//   ....[3]....
        /*008c*/ 	.word	0x00001410


	//   ....[4]....
        /*0090*/ 	.word	0x00001450


	//   ....[5]....
        /*0094*/ 	.word	0x00001470


	//   ....[6]....
        /*0098*/ 	.word	0x00001480


	//   ....[7]....
        /*009c*/ 	.word	0x00001490


	//   ....[8]....
        /*00a0*/ 	.word	0x000014d0


	//   ....[9]....
        /*00a4*/ 	.word	0x000014f0


	//   ....[10]....
        /*00a8*/ 	.word	0x00001500


	//   ....[11]....
        /*00ac*/ 	.word	0x00001510


	//   ....[12]....
        /*00b0*/ 	.word	0x00001540


	//   ....[13]....
        /*00b4*/ 	.word	0x00001560


	//   ....[14]....
        /*00b8*/ 	.word	0x00001580


	//   ....[15]....
        /*00bc*/ 	.word	0x00001590


	//   ....[16]....
        /*00c0*/ 	.word	0x000015c0


	//   ....[17]....
        /*00c4*/ 	.word	0x000015e0


	//   ....[18]....
        /*00c8*/ 	.word	0x00001600


	//   ....[19]....
        /*00cc*/ 	.word	0x00001610


	//----- nvinfo : EIATTR_VRC_CTA_INIT_COUNT
	.align		4
.L_905:
        /*00d0*/ 	.byte	0x02, 0x4a
	.zero		1
	.zero		1


	//----- nvinfo : EIATTR_EXIT_INSTR_OFFSETS
	.align		4
        /*00d4*/ 	.byte	0x04, 0x1c
        /*00d6*/ 	.short	(.L_907 - .L_906)


	//   ....[0]....
.L_906:
        /*00d8*/ 	.word	0x00000060


	//   ....[1]....
        /*00dc*/ 	.word	0x000016b0


	//   ....[2]....
        /*00e0*/ 	.word	0x00001840


	//----- nvinfo : EIATTR_MAX_THREADS
	.align		4
.L_907:
        /*00e4*/ 	.byte	0x04, 0x05
        /*00e6*/ 	.short	(.L_909 - .L_908)
.L_908:
        /*00e8*/ 	.word	0x00000400
        /*00ec*/ 	.word	0x00000001
        /*00f0*/ 	.word	0x00000001


	//----- nvinfo : EIATTR_CRS_STACK_SIZE
	.align		4
.L_909:
        /*00f4*/ 	.byte	0x04, 0x1e
        /*00f6*/ 	.short	(.L_911 - .L_910)
.L_910:
        /*00f8*/ 	.word	0x00000000


	//----- nvinfo : EIATTR_CBANK_PARAM_SIZE
	.align		4
.L_911:
        /*00fc*/ 	.byte	0x03, 0x19
        /*00fe*/ 	.short	0x0128


	//----- nvinfo : EIATTR_PARAM_CBANK
	.align		4
        /*0100*/ 	.byte	0x04, 0x0a
        /*0102*/ 	.short	(.L_913 - .L_912)
	.align		4
.L_912:
        /*0104*/ 	.word	index@(.nv.constant0._ZN10layer_norm40ln_parallel_residual_bwd_finalize_kernelINS_22Kernel_traits_finalizeILj6144E13__nv_bfloat16S2_S2_S2_fjLb0ELj1024ELj4ENS_18Kernel_traits_baseILj6144ES2_S2_S2_S2_fjLj1024EEEEELb1EEEvNS_9BwdParamsE)
        /*0108*/ 	.short	0x0380
        /*010a*/ 	.short	0x0128


	//----- nvinfo : EIATTR_SW_WAR
	.align		4
.L_913:
        /*010c*/ 	.byte	0x04, 0x36
        /*010e*/ 	.short	(.L_915 - .L_914)
.L_914:
        /*0110*/ 	.word	0x00000008
.L_915:


//--------------------- .nv.info._ZN10layer_norm31ln_parallel_residual_bwd_kernelINS_13Kernel_traitsI13__nv_bfloat16S2_S2_S2_fjLj6144ELj1ELj1ELj8ELj16ENS_18Kernel_traits_baseILj6144ES2_S2_S2_S2_fjLj256EEEEELb1ELb1ELb1EEEvNS_9BwdParamsE --------------------------
	.section	.nv.info._ZN10layer_norm31ln_parallel_residual_bwd_kernelINS_13Kernel_traitsI13__nv_bfloat16S2_S2_S2_fjLj6144ELj1ELj1ELj8ELj16ENS_18Kernel_traits_baseILj6144ES2_S2_S2_S2_fjLj256EEEEELb1ELb1ELb1EEEvNS_9BwdParamsE,"",@"SHT_CUDA_INFO"
	.sectionflags	@""
	.align	4


	//----- nvinfo : EIATTR_CUDA_API_VERSION
	.align		4
        /*0000*/ 	.byte	0x04, 0x37
        /*0002*/ 	.short	(.L_917 - .L_916)
.L_916:
        /*0004*/ 	.word	0x00000082


	//----- nvinfo : EIATTR_KPARAM_INFO
	.align		4
.L_917:
        /*0008*/ 	.byte	0x04, 0x17
        /*000a*/ 	.short	(.L_919 - .L_918)
.L_918:
        /*000c*/ 	.word	0x00000000
        /*0010*/ 	.short	0x0000
        /*0012*/ 	.short	0x0000
        /*0014*/ 	.byte	0x00, 0xf0, 0xa1, 0x04


	//----- nvinfo : EIATTR_SPARSE_MMA_MASK
	.align		4
.L_919:
        /*0018*/ 	.byte	0x03, 0x50
        /*001a*/ 	.short	0x0000


	//----- nvinfo : EIATTR_MAXREG_COUNT
	.align		4
        /*001c*/ 	.byte	0x03, 0x1b
        /*001e*/ 	.short	0x00ff


	//----- nvinfo : EIATTR_NUM_BARRIERS
	.align		4
        /*0020*/ 	.byte	0x02, 0x4c
        /*0022*/ 	.byte	0x01
	.zero		1


	//----- nvinfo : EIATTR_MERCURY_ISA_VERSION
	.align		4
        /*0024*/ 	.byte	0x03, 0x5f
        /*0026*/ 	.short	0x0101


	//----- nvinfo : EIATTR_COOP_GROUP_MASK_REGIDS
	.align		4
        /*0028*/ 	.byte	0x04, 0x29
        /*002a*/ 	.short	(.L_921 - .L_920)


	//   ....[0]....
.L_920:
        /*002c*/ 	.word	0xffffffff


	//   ....[1]....
        /*0030*/ 	.word	0xffffffff


	//   ....[2]....
        /*0034*/ 	.word	0xffffffff


	//   ....[3]....
        /*0038*/ 	.word	0xffffffff


	//   ....[4]....
        /*003c*/ 	.word	0xffffffff


	//   ....[5]....
        /*0040*/ 	.word	0xffffffff


	//   ....[6]....
        /*0044*/ 	.word	0xffffffff


	//   ....[7]....
        /*0048*/ 	.word	0xffffffff


	//   ....[8]....
        /*004c*/ 	.word	0xffffffff


	//   ....[9]....
        /*0050*/ 	.word	0xffffffff


	//----- nvinfo : EIATTR_COOP_GROUP_INSTR_OFFSETS
	.align		4
.L_921:
        /*0054*/ 	.byte	0x04, 0x28
        /*0056*/ 	.short	(.L_923 - .L_922)


	//   ....[0]....
.L_922:
        /*0058*/ 	.word	0x00001640


	//   ....[1]....
        /*005c*/ 	.word	0x00001650


	//   ....[2]....
        /*0060*/ 	.word	0x000016c0


	//   ....[3]....
        /*0064*/ 	.word	0x000016d0


	//   ....[4]....
        /*0068*/ 	.word	0x00001700


	//   ....[5]....
        /*006c*/ 	.word	0x00001710


	//   ....[6]....
        /*0070*/ 	.word	0x00001740


	//   ....[7]....
        /*0074*/ 	.word	0x00001750


	//   ....[8]....
        /*0078*/ 	.word	0x000017b0


	//   ....[9]....
        /*007c*/ 	.word	0x000017c0


	//----- nvinfo : EIATTR_VRC_CTA_INIT_COUNT
	.align		4
.L_923:
        /*0080*/ 	.byte	0x02, 0x4a
	.zero		1
	.zero		1


	//----- nvinfo : EIATTR_EXIT_INSTR_OFFSETS
	.align		4
        /*0084*/ 	.byte	0x04, 0x1c
        /*0086*/ 	.short	(.L_925 - .L_924)


	//   ....[0]....
.L_924:
        /*0088*/ 	.word	0x00009160


	//----- nvinfo : EIATTR_MAX_THREADS
	.align		4
.L_925:
        /*008c*/ 	.byte	0x04, 0x05
        /*008e*/ 	.short	(.L_927 - .L_926)
.L_926:
        /*0090*/ 	.word	0x00000100
        /*0094*/ 	.word	0x00000001
        /*0098*/ 	.word	0x00000001


	//----- nvinfo : EIATTR_CBANK_PARAM_SIZE
	.align		4
.L_927:
        /*009c*/ 	.byte	0x03, 0x19
        /*009e*/ 	.short	0x0128


	//----- nvinfo : EIATTR_PARAM_CBANK
	.align		4
        /*00a0*/ 	.byte	0x04, 0x0a
        /*00a2*/ 	.short	(.L_929 - .L_928)
	.align		4
.L_928:
        /*00a4*/ 	.word	index@(.nv.constant0._ZN10layer_norm31ln_parallel_residual_bwd_kernelINS_13Kernel_traitsI13__nv_bfloat16S2_S2_S2_fjLj6144ELj1ELj1ELj8ELj16ENS_18Kernel_traits_baseILj6144ES2_S2_S2_S2_fjLj256EEEEELb1ELb1ELb1EEEvNS_9BwdParamsE)
        /*00a8*/ 	.short	0x0380
        /*00aa*/ 	.short	0x0128


	//----- nvinfo : EIATTR_SW_WAR
	.align		4
.L_929:
        /*00ac*/ 	.byte	0x04, 0x36
        /*00ae*/ 	.short	(.L_931 - .L_930)
.L_930:
        /*00b0*/ 	.word	0x00000008
.L_931:


//--------------------- .nv.info._ZN10layer_norm31ln_parallel_residual_bwd_kernelINS_13Kernel_traitsI6__halfS2_S2_S2_fjLj6144ELj1ELj1ELj8ELj16ENS_18Kernel_traits_baseILj6144ES2_S2_S2_S2_fjLj256EEEEELb0ELb0ELb0EEEvNS_9BwdParamsE --------------------------
	.section	.nv.info._ZN10layer_norm31ln_parallel_residual_bwd_kernelINS_13Kernel_traitsI6__halfS2_S2_S2_fjLj6144ELj1ELj1ELj8ELj16ENS_18Kernel_traits_baseILj6144ES2_S2_S2_S2_fjLj256EEEEELb0ELb0ELb0EEEvNS_9BwdParamsE,"",@"SHT_CUDA_INFO"
	.sectionflags	@""
	.align	4


	//----- nvinfo : EIATTR_CUDA_API_VERSION
	.align		4
        /*0000*/ 	.byte	0x04, 0x37
        /*0002*/ 	.short	(.L_933 - .L_932)
.L_932:
        /*0004*/ 	.word	0x00000082


	//----- nvinfo : EIATTR_KPARAM_INFO
	.align		4
.L_933:
        /*0008*/ 	.byte	0x04, 0x17
        /*000a*/ 	.short	(.L_935 - .L_934)
.L_934:
        /*000c*/ 	.word	0x00000000
        /*0010*/ 	.short	0x0000
        /*0012*/ 	.short	0x0000
        /*0014*/ 	.byte	0x00, 0xf0, 0xa1, 0x04


	//----- nvinfo : EIATTR_SPARSE_MMA_MASK
	.align		4
.L_935:
        /*0018*/ 	.byte	0x03, 0x50
        /*001a*/ 	.short	0x0000


	//----- nvinfo : EIATTR_MAXREG_COUNT
	.align		4
        /*001c*/ 	.byte	0x03, 0x1b
        /*001e*/ 	.short	0x00ff


	//----- nvinfo : EIATTR_NUM_BARRIERS
	.align		4
        /*0020*/ 	.byte	0x02, 0x4c
        /*0022*/ 	.byte	0x01
	.zero		1


	//----- nvinfo : EIATTR_MERCURY_ISA_VERSION
	.align		4
        /*0024*/ 	.byte	0x03, 0x5f
        /*0026*/ 	.short	0x0101


	//----- nvinfo : EIATTR_COOP_GROUP_MASK_REGIDS
	.align		4
        /*0028*/ 	.byte	0x04, 0x29
        /*002a*/ 	.short	(.L_937 - .L_936)


	//   ....[0]....
.L_936:
        /*002c*/ 	.word	0xffffffff


	//   ....[1]....
        /*0030*/ 	.word	0xffffffff


	//   ....[2]....
        /*0034*/ 	.word	0xffffffff


	//   ....[3]....
        /*0038*/ 	.word	0xffffffff


	//   ....[4]....
        /*003c*/ 	.word	0xffffffff


	//   ....[5]....
        /*0040*/ 	.word	0xffffffff


	//   ....[6]....
        /*0044*/ 	.word	0xffffffff


	//   ....[7]....
        /*0048*/ 	.word	0xffffffff


	//   ....[8]....
        /*004c*/ 	.word	0xffffffff


	//   ....[9]....
        /*0050*/ 	.word	0xffffffff


	//----- nvinfo : EIATTR_COOP_GROUP_INSTR_OFFSETS
	.align		4
.L_937:
        /*0054*/ 	.byte	0x04, 0x28
        /*0056*/ 	.short	(.L_939 - .L_938)


	//   ....[0]....
.L_938:
        /*0058*/ 	.word	0x000023c0


	//   ....[1]....
        /*005c*/ 	.word	0x000023e0


	//   ....[2]....
        /*0060*/ 	.word	0x00002420


	//   ....[3]....
        /*0064*/ 	.word	0x00002430


	//   ....[4]....
        /*0068*/ 	.word	0x00002470


	//   ....[5]....
        /*006c*/ 	.word	0x00002480


	//   ....[6]....
        /*0070*/ 	.word	0x000024b0


	//   ....[7]....
        /*0074*/ 	.word	0x000024c0


	//   ....[8]....
        /*0078*/ 	.word	0x000024f0


	//   ....[9]....
        /*007c*/ 	.word	0x00002500


	//----- nvinfo : EIATTR_VRC_CTA_INIT_COUNT
	.align		4
.L_939:
        /*0080*/ 	.byte	0x02, 0x4a
	.zero		1
	.zero		1


	//----- nvinfo : EIATTR_EXIT_INSTR_OFFSETS
	.align		4
        /*0084*/ 	.byte	0x04, 0x1c
        /*0086*/ 	.short	(.L_941 - .L_940)


	//   ....[0]....
.L_940:
        /*0088*/ 	.word	0x00006a10


	//   ....[1]....
        /*008c*/ 	.word	0x00006b20


	//----- nvinfo : EIATTR_MAX_THREADS
	.align		4
.L_941:
        /*0090*/ 	.byte	0x04, 0x05
        /*0092*/ 	.short	(.L_943 - .L_942)
.L_942:
        /*0094*/ 	.word	0x00000100
        /*0098*/ 	.word	0x00000001
        /*009c*/ 	.word	0x00000001


	//----- nvinfo : EIATTR_CRS_STACK_SIZE
	.align		4
.L_943:
        /*00a0*/ 	.byte	0x04, 0x1e
        /*00a2*/ 	.short	(.L_945 - .L_944)
.L_944:
        /*00a4*/ 	.word	0x00000000


	//----- nvinfo : EIATTR_CBANK_PARAM_SIZE
	.align		4
.L_945:
        /*00a8*/ 	.byte	0x03, 0x19
        /*00aa*/ 	.short	0x0128


	//----- nvinfo : EIATTR_PARAM_CBANK
	.align		4
        /*00ac*/ 	.byte	0x04, 0x0a
        /*00ae*/ 	.short	(.L_947 - .L_946)
	.align		4
.L_946:
        /*00b0*/ 	.word	index@(.nv.constant0._ZN10layer_norm31ln_parallel_residual_bwd_kernelINS_13Kernel_traitsI6__halfS2_S2_S2_fjLj6144ELj1ELj1ELj8ELj16ENS_18Kernel_traits_baseILj6144ES2_S2_S2_S2_fjLj256EEEEELb0ELb0ELb0EEEvNS_9BwdParamsE)
        /*00b4*/ 	.short	0x0380
        /*00b6*/ 	.short	0x0128


	//----- nvinfo : EIATTR_SW_WAR
	.align		4
.L_947:
        /*00b8*/ 	.byte	0x04, 0x36
        /*00ba*/ 	.short	(.L_949 - .L_948)
.L_948:
        /*00bc*/ 	.word	0x00000008
.L_949:


//--------------------- .nv.info._ZN10layer_norm31ln_parallel_residual_bwd_kernelINS_13Kernel_traitsI6__halfS2_S2_S2_fjLj6144ELj1ELj1ELj8ELj16ENS_18Kernel_traits_baseILj6144ES2_S2_S2_S2_fjLj256EEEEELb0ELb0ELb1EEEvNS_9BwdParamsE --------------------------
	.section	.nv.info._ZN10layer_norm31ln_parallel_residual_bwd_kernelINS_13Kernel_traitsI6__halfS2_S2_S2_fjLj6144ELj1ELj1ELj8ELj16ENS_18Kernel_traits_baseILj6144ES2_S2_S2_S2_fjLj256EEEEELb0ELb0ELb1EEEvNS_9BwdParamsE,"",@"SHT_CUDA_INFO"
	.sectionflags	@""
	.align	4


	//----- nvinfo : EIATTR_CUDA_API_VERSION
	.align		4
        /*0000*/ 	.byte	0x04, 0x37
        /*0002*/ 	.short	(.L_951 - .L_950)
.L_950:
        /*0004*/ 	.word	0x00000082


	//----- nvinfo : EIATTR_KPARAM_INFO
	.align		4
.L_951:
        /*0008*/ 	.byte	0x04, 0x17
        /*000a*/ 	.short	(.L_953 - .L_952)
.L_952:
        /*000c*/ 	.word	0x00000000
        /*0010*/ 	.short	0x0000
        /*0012*/ 	.short	0x0000
        /*0014*/ 	.byte	0x00, 0xf0, 0xa1, 0x04


	//----- nvinfo : EIATTR_SPARSE_MMA_MASK
	.align		4
.L_953:
        /*0018*/ 	.byte	0x03, 0x50
        /*001a*/ 	.short	0x0000


	//----- nvinfo : EIATTR_MAXREG_COUNT
	.align		4
        /*001c*/ 	.byte	0x03, 0x1b
        /*001e*/ 	.short	0x00ff


	//----- nvinfo : EIATTR_NUM_BARRIERS
	.align		4
        /*0020*/ 	.byte	0x02, 0x4c
        /*0022*/ 	.byte	0x01
	.zero		1


	//----- nvinfo : EIATTR_MERCURY_ISA_VERSION
	.align		4
        /*0024*/ 	.byte	0x03, 0x5f
        /*0026*/ 	.short	0x0101


	//----- nvinfo : EIATTR_COOP_GROUP_MASK_REGIDS
	.align		4
        /*0028*/ 	.byte	0x04, 0x29
        /*002a*/ 	.short	(.L_955 - .L_954)


	//   ....[0]....
.L_954:
        /*002c*/ 	.word	0xffffffff


	//   ....[1]....
        /*0030*/ 	.word	0xffffffff


	//   ....[2]....
        /*0034*/ 	.word	0xffffffff


	//   ....[3]....
        /*0038*/ 	.word	0xffffffff


	//   ....[4]....
        /*003c*/ 	.word	0xffffffff


	//   ....[5]....
        /*0040*/ 	.word	0xffffffff


	//   ....[6]....
        /*0044*/ 	.word	0xffffffff


	//   ....[7]....
        /*0048*/ 	.word	0xffffffff


	//   ....[8]....
        /*004c*/ 	.word	0xffffffff


	//   ....[9]....
        /*0050*/ 	.word	0xffffffff


	//----- nvinfo : EIATTR_COOP_GROUP_INSTR_OFFSETS
	.align		4
.L_955:
        /*0054*/ 	.byte	0x04, 0x28
        /*0056*/ 	.short	(.L_957 - .L_956)


	//   ....[0]....
.L_956:
        /*0058*/ 	.word	0x00001cd0


	//   ....[1]....
        /*005c*/ 	.word	0x00001d80


	//   ....[2]....
        /*0060*/ 	.word	0x00001d90


	//   ....[3]....
        /*0064*/ 	.word	0x00001db0


	//   ....[4]....
        /*0068*/ 	.word	0x00001de0


	//   ....[5]....
        /*006c*/ 	.word	0x00001e00


	//   ....[6]....
        /*0070*/ 	.word	0x00001e10


	//   ....[7]....
        /*0074*/ 	.word	0x00001e40


	//   ....[8]....
        /*0078*/ 	.word	0x00001e70


	//   ....[9]....
        /*007c*/ 	.word	0x00001eb0


	//----- nvinfo : EIATTR_VRC_CTA_INIT_COUNT
	.align		4
.L_957:
        /*0080*/ 	.byte	0x02, 0x4a
	.zero		1
	.zero		1


	//----- nvinfo : EIATTR_EXIT_INSTR_OFFSETS
	.align		4
        /*0084*/ 	.byte	0x04, 0x1c
        /*0086*/ 	.short	(.L_959 - .L_958)


	//   ....[0]....
.L_958:
        /*0088*/ 	.word	0x00006960


	//----- nvinfo : EIATTR_MAX_THREADS
	.align		4
.L_959:
        /*008c*/ 	.byte	0x04, 0x05
        /*008e*/ 	.short	(.L_961 - .L_960)
.L_960:
        /*0090*/ 	.word	0x00000100
        /*0094*/ 	.word	0x00000001
        /*0098*/ 	.word	0x00000001


	//----- nvinfo : EIATTR_CRS_STACK_SIZE
	.align		4
.L_961:
        /*009c*/ 	.byte	0x04, 0x1e
        /*009e*/ 	.short	(.L_963 - .L_962)
.L_962:
        /*00a0*/ 	.word	0x00000000


	//----- nvinfo : EIATTR_CBANK_PARAM_SIZE
	.align		4
.L_963:
        /*00a4*/ 	.byte	0x03, 0x19
        /*00a6*/ 	.short	0x0128


	//----- nvinfo : EIATTR_PARAM_CBANK
	.align		4
        /*00a8*/ 	.byte	0x04, 0x0a
        /*00aa*/ 	.short	(.L_965 - .L_964)
	.align		4
.L_964:
        /*00ac*/ 	.word	index@(.nv.constant0._ZN10layer_norm31ln_parallel_residual_bwd_kernelINS_13Kernel_traitsI6__halfS2_S2_S2_fjLj6144ELj1ELj1ELj8ELj16ENS_18Kernel_traits_baseILj6144ES2_S2_S2_S2_fjLj256EEEEELb0ELb0ELb1EEEvNS_9BwdParamsE)
        /*00b0*/ 	.short	0x0380
        /*00b2*/ 	.short	0x0128


	//----- nvinfo : EIATTR_SW_WAR
	.align		4
.L_965:
        /*00b4*/ 	.byte	0x04, 0x36
        /*00b6*/ 	.short	(.L_967 - .L_966)
.L_966:
        /*00b8*/ 	.word	0x00000008
.L_967:


//--------------------- .nv.info._ZN10layer_norm31ln_parallel_residual_bwd_kernelINS_13Kernel_traitsI6__halfS2_S2_S2_fjLj6144ELj1ELj1ELj8ELj16ENS_18Kernel_traits_baseILj6144ES2_S2_S2_S2_fjLj256EEEEELb0ELb1ELb0EEEvNS_9BwdParamsE --------------------------
	.section	.nv.info._ZN10layer_norm31ln_parallel_residual_bwd_kernelINS_13Kernel_traitsI6__halfS2_S2_S2_fjLj6144ELj1ELj1ELj8ELj16ENS_18Kernel_traits_baseILj6144ES2_S2_S2_S2_fjLj256EEEEELb0ELb1ELb0EEEvNS_9BwdParamsE,"",@"SHT_CUDA_INFO"
	.sectionflags	@""
	.align	4


	//----- nvinfo : EIATTR_CUDA_API_VERSION
	.align		4
        /*0000*/ 	.byte	0x04, 0x37
        /*0002*/ 	.short	(.L_969 - .L_968)
.L_968:
        /*0004*/ 	.word	0x00000082


	//----- nvinfo : EIATTR_KPARAM_INFO
	.align		4
.L_969:
        /*0008*/ 	.byte	0x04, 0x17
        /*000a*/ 	.short	(.L_971 - .L_970)
.L_970:
        /*000c*/ 	.word	0x00000000
        /*0010*/ 	.short	0x0000
        /*0012*/ 	.short	0x0000
        /*0014*/ 	.byte	0x00, 0xf0, 0xa1, 0x04


	//----- nvinfo : EIATTR_SPARSE_MMA_MASK
	.align		4
.L_971:
        /*0018*/ 	.byte	0x03, 0x50
        /*001a*/ 	.short	0x0000


	//----- nvinfo : EIATTR_MAXREG_COUNT
	.align		4
        /*001c*/ 	.byte	0x03, 0x1b
        /*001e*/ 	.short	0x00ff


	//----- nvinfo : EIATTR_NUM_BARRIERS
	.align		4
        /*0020*/ 	.byte	0x02, 0x4c
        /*0022*/ 	.byte	0x01
	.zero		1


	//----- nvinfo : EIATTR_MERCURY_ISA_VERSION
	.align		4
        /*0024*/ 	.byte	0x03, 0x5f
        /*0026*/ 	.short	0x0101


	//----- nvinfo : EIATTR_COOP_GROUP_MASK_REGIDS
	.align		4
        /*0028*/ 	.byte	0x04, 0x29
        /*002a*/ 	.short	(.L_973 - .L_972)


	//   ....[0]....
.L_972:
        /*002c*/ 	.word	0xffffffff


	//   ....[1]....
        /*0030*/ 	.word	0xffffffff


	//   ....[2]....
        /*0034*/ 	.word	0xffffffff


	//   ....[3]....
        /*0038*/ 	.word	0xffffffff


	//   ....[4]....
        /*003c*/ 	.word	0xffffffff


	//   ....[5]....
        /*0040*/ 	.word	0xffffffff


	//   ....[6]....
        /*0044*/ 	.word	0xffffffff


	//   ....[7]....
        /*0048*/ 	.word	0xffffffff


	//   ....[8]....
        /*004c*/ 	.word	0xffffffff


	//   ....[9]....
        /*0050*/ 	.word	0xffffffff


	//----- nvinfo : EIATTR_COOP_GROUP_INSTR_OFFSETS
	.align		4
.L_973:
        /*0054*/ 	.byte	0x04, 0x28
        /*0056*/ 	.short	(.L_975 - .L_974)


	//   ....[0]....
.L_974:
        /*0058*/ 	.word	0x00001850


	//   ....[1]....
        /*005c*/ 	.word	0x00001890


	//   ....[2]....
        /*0060*/ 	.word	0x00001900


	//   ....[3]....
        /*0064*/ 	.word	0x00001920


	//   ....[4]....
        /*0068*/ 	.word	0x00001960


	//   ....[5]....
        /*006c*/ 	.word	0x00001970


	//   ....[6]....
        /*0070*/ 	.word	0x000019b0


	//   ....[7]....
        /*0074*/ 	.word	0x000019d0


	//   ....[8]....
        /*0078*/ 	.word	0x00001ac0


	//   ....[9]....
        /*007c*/ 	.word	0x00001ad0


	//----- nvinfo : EIATTR_VRC_CTA_INIT_COUNT
	.align		4
.L_975:
        /*0080*/ 	.byte	0x02, 0x4a
	.zero		1
	.zero		1


	//----- nvinfo : EIATTR_EXIT_INSTR_OFFSETS
	.align		4
        /*0084*/ 	.byte	0x04, 0x1c
        /*0086*/ 	.short	(.L_977 - .L_976)


	//   ....[0]....
.L_976:
        /*0088*/ 	.word	0x00005c90


	//   ....[1]....
        /*008c*/ 	.word	0x00005d30


	//----- nvinfo : EIATTR_MAX_THREADS
	.align		4
.L_977:
        /*0090*/ 	.byte	0x04, 0x05
        /*0092*/ 	.short	(.L_979 - .L_978)
.L_978:
        /*0094*/ 	.word	0x00000100
        /*0098*/ 	.word	0x00000001
        /*009c*/ 	.word	0x00000001


	//----- nvinfo : EIATTR_CRS_STACK_SIZE
	.align		4
.L_979:
        /*00a0*/ 	.byte	0x04, 0x1e
        /*00a2*/ 	.short	(.L_981 - .L_980)
.L_980:
        /*00a4*/ 	.word	0x00000000


	//----- nvinfo : EIATTR_CBANK_PARAM_SIZE
	.align		4
.L_981:
        /*00a8*/ 	.byte	0x03, 0x19
        /*00aa*/ 	.short	0x0128


	//----- nvinfo : EIATTR_PARAM_CBANK
	.align		4
        /*00ac*/ 	.byte	0x04, 0x0a
        /*00ae*/ 	.short	(.L_983 - .L_982)
	.align		4
.L_982:
        /*00b0*/ 	.word	index@(.nv.constant0._ZN10layer_norm31ln_parallel_residual_bwd_kernelINS_13Kernel_traitsI6__halfS2_S2_S2_fjLj6144ELj1ELj1ELj8ELj16ENS_18Kernel_traits_baseILj6144ES2_S2_S2_S2_fjLj256EEEEELb0ELb1ELb0EEEvNS_9BwdParamsE)
        /*00b4*/ 	.short	0x0380
        /*00b6*/ 	.short	0x0128


	//----- nvinfo : EIATTR_SW_WAR
	.align		4
.L_983:
        /*00b8*/ 	.byte	0x04, 0x36
        /*00ba*/ 	.short	(.L_985 - .L_984)
.L_984:
        /*00bc*/ 	.word	0x00000008
.L_985:


//--------------------- .nv.info._ZN10layer_norm31ln_parallel_residual_bwd_kernelINS_13Kernel_traitsI6__halfS2_S2_S2_fjLj6144ELj1ELj1ELj8ELj16ENS_18Kernel_traits_baseILj6144ES2_S2_S2_S2_fjLj256EEEEELb0ELb1ELb1EEEvNS_9BwdParamsE --------------------------
	.section	.nv.info._ZN10layer_norm31ln_parallel_residual_bwd_kernelINS_13Kernel_traitsI6__halfS2_S2_S2_fjLj6144ELj1ELj1ELj8ELj16ENS_18Kernel_traits_baseILj6144ES2_S2_S2_S2_fjLj256EEEEELb0ELb1ELb1EEEvNS_9BwdParamsE,"",@"SHT_CUDA_INFO"
	.sectionflags	@""
	.align	4


	//----- nvinfo : EIATTR_CUDA_API_VERSION
	.align		4
        /*0000*/ 	.byte	0x04, 0x37
        /*0002*/ 	.short	(.L_987 - .L_986)
.L_986:
        /*0004*/ 	.word	0x00000082


	//----- nvinfo : EIATTR_KPARAM_INFO
	.align		4
.L_987:
        /*0008*/ 	.byte	0x04, 0x17
        /*000a*/ 	.short	(.L_989 - .L_988)
.L_988:
        /*000c*/ 	.word	0x00000000
        /*0010*/ 	.short	0x0000
        /*0012*/ 	.short	0x0000
        /*0014*/ 	.byte	0x00, 0xf0, 0xa1, 0x04


	//----- nvinfo : EIATTR_SPARSE_MMA_MASK
	.align		4
.L_989:
        /*0018*/ 	.byte	0x03, 0x50
        /*001a*/ 	.short	0x0000


	//----- nvinfo : EIATTR_MAXREG_COUNT
	.align		4
        /*001c*/ 	.byte	0x03, 0x1b
        /*001e*/ 	.short	0x00ff


	//----- nvinfo : EIATTR_NUM_BARRIERS
	.align		4
        /*0020*/ 	.byte	0x02, 0x4c
        /*0022*/ 	.byte	0x01
	.zero		1


	//----- nvinfo : EIATTR_MERCURY_ISA_VERSION
	.align		4
        /*0024*/ 	.byte	0x03, 0x5f
        /*0026*/ 	.short	0x0101


	//----- nvinfo : EIATTR_COOP_GROUP_MASK_REGIDS
	.align		4
        /*0028*/ 	.byte	0x04, 0x29
        /*002a*/ 	.short	(.L_991 - .L_990)


	//   ....[0]....
.L_990:
        /*002c*/ 	.word	0xffffffff


	//   ....[1]....
        /*0030*/ 	.word	0xffffffff


	//   ....[2]....
        /*0034*/ 	.word	0xffffffff


	//   ....[3]....
        /*0038*/ 	.word	0xffffffff


	//   ....[4]....
        /*003c*/ 	.word	0xffffffff


	//   ....[5]....
        /*0040*/ 	.word	0xffffffff


	//   ....[6]....
        /*0044*/ 	.word	0xffffffff


	//   ....[7]....
        /*0048*/ 	.word	0xffffffff


	//   ....[8]....
        /*004c*/ 	.word	0xffffffff


	//   ....[9]....
        /*0050*/ 	.word	0xffffffff


	//----- nvinfo : EIATTR_COOP_GROUP_INSTR_OFFSETS
	.align		4
.L_991:
        /*0054*/ 	.byte	0x04, 0x28
        /*0056*/ 	.short	(.L_993 - .L_992)


	//   ....[0]....
.L_992:
        /*0058*/ 	.word	0x00001440


	//   ....[1]....
        /*005c*/ 	.word	0x00001460


	//   ....[2]....
        /*0060*/ 	.word	0x00001480


	//   ....[3]....
        /*0064*/ 	.word	0x000014a0


	//   ....[4]....
        /*0068*/ 	.word	0x000014c0


	//   ....[5]....
        /*006c*/ 	.word	0x000014e0


	//   ....[6]....
        /*0070*/ 	.word	0x00001520


	//   ....[7]....
        /*0074*/ 	.word	0x00001540


	//   ....[8]....
        /*0078*/ 	.word	0x00001570


	//   ....[9]....
        /*007c*/ 	.word	0x00001590


	//----- nvinfo : EIATTR_VRC_CTA_INIT_COUNT
	.align		4
.L_993:
        /*0080*/ 	.byte	0x02, 0x4a
	.zero		1
	.zero		1


	//----- nvinfo : EIATTR_EXIT_INSTR_OFFSETS
	.align		4
        /*0084*/ 	.byte	0x04, 0x1c
        /*0086*/ 	.short	(.L_995 - .L_994)


	//   ....[0]....
.L_994:
        /*0088*/ 	.word	0x000059a0


	//----- nvinfo : EIATTR_MAX_THREADS
	.align		4
.L_995:
        /*008c*/ 	.byte	0x04, 0x05
        /*008e*/ 	.short	(.L_997 - .L_996)
.L_996:
        /*0090*/ 	.word	0x00000100
        /*0094*/ 	.word	0x00000001
        /*0098*/ 	.word	0x00000001


	//----- nvinfo : EIATTR_CBANK_PARAM_SIZE
	.align		4
.L_997:
        /*009c*/ 	.byte	0x03, 0x19
        /*009e*/ 	.short	0x0128


	//----- nvinfo : EIATTR_PARAM_CBANK
	.align		4
        /*00a0*/ 	.byte	0x04, 0x0a
        /*00a2*/ 	.short	(.L_999 - .L_998)
	.align		4
.L_998:
        /*00a4*/ 	.word	index@(.nv.constant0._ZN10layer_norm31ln_parallel_residual_bwd_kernelINS_13Kernel_traitsI6__halfS2_S2_S2_fjLj6144ELj1ELj1ELj8ELj16ENS_18Kernel_traits_baseILj6144ES2_S2_S2_S2_fjLj256EEEEELb0ELb1ELb1EEEvNS_9BwdParamsE)
        /*00a8*/ 	.short	0x0380
        /*00aa*/ 	.short	0x0128


	//----- nvinfo : EIATTR_SW_WAR
	.align		4
.L_999:
        /*00ac*/ 	.byte	0x04, 0x36
        /*00ae*/ 	.short	(.L_1001 - .L_1000)
.L_1000:
        /*00b0*/ 	.word	0x00000008
.L_1001:


//--------------------- .nv.info._ZN10layer_norm31ln_parallel_residual_bwd_kernelINS_13Kernel_traitsI6__halfS2_S2_S2_fjLj6144ELj1ELj1ELj8ELj16ENS_18Kernel_traits_baseILj6144ES2_S2_S2_S2_fjLj256EEEEELb1ELb0ELb0EEEvNS_9BwdParamsE --------------------------
	.section	.nv.info._ZN10layer_norm31ln_parallel_residual_bwd_kernelINS_13Kernel_traitsI6__halfS2_S2_S2_fjLj6144ELj1ELj1ELj8ELj16ENS_18Kernel_traits_baseILj6144ES2_S2_S2_S2_fjLj256EEEEELb1ELb0ELb0EEEvNS_9BwdParamsE,"",@"SHT_CUDA_INFO"
	.sectionflags	@""
	.align	4


	//----- nvinfo : EIATTR_CUDA_API_VERSION
	.align		4
        /*0000*/ 	.byte	0x04, 0x37
        /*0002*/ 	.short	(.L_1003 - .L_1002)
.L_1002:
        /*0004*/ 	.word	0x00000082


	//----- nvinfo : EIATTR_KPARAM_INFO
	.align		4
.L_1003:
        /*0008*/ 	.byte	0x04, 0x17
        /*000a*/ 	.short	(.L_1005 - .L_1004)
.L_1004:
        /*000c*/ 	.word	0x00000000
        /*0010*/ 	.short	0x0000
        /*0012*/ 	.short	0x0000
        /*0014*/ 	.byte	0x00, 0xf0, 0xa1, 0x04


	//----- nvinfo : EIATTR_SPARSE_MMA_MASK
	.align		4
.L_1005:
        /*0018*/ 	.byte	0x03, 0x50
        /*001a*/ 	.short	0x0000


	//----- nvinfo : EIATTR_MAXREG_COUNT
	.align		4
        /*001c*/ 	.byte	0x03, 0x1b
        /*001e*/ 	.short	0x00ff


	//----- nvinfo : EIATTR_NUM_BARRIERS
	.align		4
        /*0020*/ 	.byte	0x02, 0x4c
        /*0022*/ 	.byte	0x01
	.zero		1


	//----- nvinfo : EIATTR_MERCURY_ISA_VERSION
	.align		4
        /*0024*/ 	.byte	0x03, 0x5f
        /*0026*/ 	.short	0x0101


	//----- nvinfo : EIATTR_COOP_GROUP_MASK_REGIDS
	.align		4
        /*0028*/ 	.byte	0x04, 0x29
        /*002a*/ 	.short	(.L_1007 - .L_1006)


	//   ....[0]....
.L_1006:
        /*002c*/ 	.word	0xffffffff


	//   ....[1]....
        /*0030*/ 	.word	0xffffffff


	//   ....[2]....
        /*0034*/ 	.word	0xffffffff


	//   ....[3]....
        /*0038*/ 	.word	0xffffffff


	//   ....[4]....
        /*003c*/ 	.word	0xffffffff


	//   ....[5]....
        /*0040*/ 	.word	0xffffffff


	//   ....[6]....
        /*0044*/ 	.word	0xffffffff


	//   ....[7]....
        /*0048*/ 	.word	0xffffffff


	//   ....[8]....
        /*004c*/ 	.word	0xffffffff


	//   ....[9]....
        /*0050*/ 	.word	0xffffffff


	//----- nvinfo : EIATTR_COOP_GROUP_INSTR_OFFSETS
	.align		4
.L_1007:
        /*0054*/ 	.byte	0x04, 0x28
        /*0056*/ 	.short	(.L_1009 - .L_1008)


	//   ....[0]....
.L_1008:
        /*0058*/ 	.word	0x00002550


	//   ....[1]....
        /*005c*/ 	.word	0x00002570


	//   ....[2]....
        /*0060*/ 	.word	0x000025a0


	//   ....[3]....
        /*0064*/ 	.word	0x000025b0


	//   ....[4]....
        /*0068*/ 	.word	0x000025f0


	//   ....[5]....
        /*006c*/ 	.word	0x00002600


	//   ....[6]....
        /*0070*/ 	.word	0x00002640


	//   ....[7]....
        /*0074*/ 	.word	0x00002650


	//   ....[8]....
        /*0078*/ 	.word	0x00002680


	//   ....[9]....
        /*007c*/ 	.word	0x00002690


	//----- nvinfo : EIATTR_VRC_CTA_INIT_COUNT
	.align		4
.L_1009:
        /*0080*/ 	.byte	0x02, 0x4a
	.zero		1
	.zero		1


	//----- nvinfo : EIATTR_EXIT_INSTR_OFFSETS
	.align		4
        /*0084*/ 	.byte	0x04, 0x1c
        /*0086*/ 	.short	(.L_1011 - .L_1010)


	//   ....[0]....
.L_1010:
        /*0088*/ 	.word	0x00009e00


	//   ....[1]....
        /*008c*/ 	.word	0x00009f10


	//----- nvinfo : EIATTR_MAX_THREADS
	.align		4
.L_1011:
        /*0090*/ 	.byte	0x04, 0x05
        /*0092*/ 	.short	(.L_1013 - .L_1012)
.L_1012:
        /*0094*/ 	.word	0x00000100
        /*0098*/ 	.word	0x00000001
        /*009c*/ 	.word	0x00000001


	//----- nvinfo : EIATTR_CRS_STACK_SIZE
	.align		4
.L_1013:
        /*00a0*/ 	.byte	0x04, 0x1e
        /*00a2*/ 	.short	(.L_1015 - .L_1014)
.L_1014:
        /*00a4*/ 	.word	0x00000000


	//----- nvinfo : EIATTR_CBANK_PARAM_SIZE
	.align		4
.L_1015:
        /*00a8*/ 	.byte	0x03, 0x19
        /*00aa*/ 	.short	0x0128


	//----- nvinfo : EIATTR_PARAM_CBANK
	.align		4
        /*00ac*/ 	.byte	0x04, 0x0a
        /*00ae*/ 	.short	(.L_1017 - .L_1016)
	.align		4
.L_1016:
        /*00b0*/ 	.word	index@(.nv.constant0._ZN10layer_norm31ln_parallel_residual_bwd_kernelINS_13Kernel_traitsI6__halfS2_S2_S2_fjLj6144ELj1ELj1ELj8ELj16ENS_18Kernel_traits_baseILj6144ES2_S2_S2_S2_fjLj256EEEEELb1ELb0ELb0EEEvNS_9BwdParamsE)
        /*00b4*/ 	.short	0x0380
        /*00b6*/ 	.short	0x0128


	//----- nvinfo : EIATTR_SW_WAR
	.align		4
.L_1017:
        /*00b8*/ 	.byte	0x04, 0x36
        /*00ba*/ 	.short	(.L_1019 - .L_1018)
.L_1018:
        /*00bc*/ 	.word	0x00000008
.L_1019:


//--------------------- .nv.info._ZN10layer_norm31ln_parallel_residual_bwd_kernelINS_13Kernel_traitsI6__halfS2_S2_S2_fjLj6144ELj1ELj1ELj8ELj16ENS_18Kernel_traits_baseILj6144ES2_S2_S2_S2_fjLj256EEEEELb1ELb0ELb1EEEvNS_9BwdParamsE --------------------------
	.section	.nv.info._ZN10layer_norm31ln_parallel_residual_bwd_kernelINS_13Kernel_traitsI6__halfS2_S2_S2_fjLj6144ELj1ELj1ELj8ELj16ENS_18Kernel_traits_baseILj6144ES2_S2_S2_S2_fjLj256EEEEELb1ELb0ELb1EEEvNS_9BwdParamsE,"",@"SHT_CUDA_INFO"
	.sectionflags	@""
	.align	4


	//----- nvinfo : EIATTR_CUDA_API_VERSION
	.align		4
        /*0000*/ 	.byte	0x04, 0x37
        /*0002*/ 	.short	(.L_1021 - .L_1020)
.L_1020:
        /*0004*/ 	.word	0x00000082


	//----- nvinfo : EIATTR_KPARAM_INFO
	.align		4
.L_1021:
        /*0008*/ 	.byte	0x04, 0x17
        /*000a*/ 	.short	(.L_1023 - .L_1022)
.L_1022:
        /*000c*/ 	.word	0x00000000
        /*0010*/ 	.short	0x0000
        /*0012*/ 	.short	0x0000
        /*0014*/ 	.byte	0x00, 0xf0, 0xa1, 0x04


	//----- nvinfo : EIATTR_SPARSE_MMA_MASK
	.align		4
.L_1023:
        /*0018*/ 	.byte	0x03, 0x50
        /*001a*/ 	.short	0x0000


	//----- nvinfo : EIATTR_MAXREG_COUNT
	.align		4
        /*001c*/ 	.byte	0x03, 0x1b
        /*001e*/ 	.short	0x00ff


	//----- nvinfo : EIATTR_NUM_BARRIERS
	.align		4
        /*0020*/ 	.byte	0x02, 0x4c
        /*0022*/ 	.byte	0x01
	.zero		1


	//----- nvinfo : EIATTR_MERCURY_ISA_VERSION
	.align		4
        /*0024*/ 	.byte	0x03, 0x5f
        /*0026*/ 	.short	0x0101


	//----- nvinfo : EIATTR_COOP_GROUP_MASK_REGIDS
	.align		4
        /*0028*/ 	.byte	0x04, 0x29
        /*002a*/ 	.short	(.L_1025 - .L_1024)


	//   ....[0]....
.L_1024:
        /*002c*/ 	.word	0xffffffff


	//   ....[1]....
        /*0030*/ 	.word	0xffffffff


	//   ....[2]....
        /*0034*/ 	.word	0xffffffff


	//   ....[3]....
        /*0038*/ 	.word	0xffffffff


	//   ....[4]....
        /*003c*/ 	.word	0xffffffff


	//   ....[5]....
        /*0040*/ 	.word	0xffffffff


	//   ....[6]....
        /*0044*/ 	.word	0xffffffff


	//   ....[7]....
        /*0048*/ 	.word	0xffffffff


	//   ....[8]....
        /*004c*/ 	.word	0xffffffff


	//   ....[9]....
        /*0050*/ 	.word	0xffffffff


	//----- nvinfo : EIATTR_COOP_GROUP_INSTR_OFFSETS
	.align		4
.L_1025:
        /*0054*/ 	.byte	0x04, 0x28
        /*0056*/ 	.short	(.L_1027 - .L_1026)


	//   ....[0]....
.L_1026:
        /*0058*/ 	.word	0x00001f80


	//   ....[1]....
        /*005c*/ 	.word	0x00002030


	//   ....[2]....
        /*0060*/ 	.word	0x00002040


	//   ....[3]....
        /*0064*/ 	.word	0x00002070


	//   ....[4]....
        /*0068*/ 	.word	0x00002080


	//   ....[5]....
        /*006c*/ 	.word	0x000020b0


	//   ....[6]....
        /*0070*/ 	.word	0x000020c0


	//   ....[7]....
        /*0074*/ 	.word	0x00002120


	//   ....[8]....
        /*0078*/ 	.word	0x00002130


	//   ....[9]....
        /*007c*/ 	.word	0x00002160


	//----- nvinfo : EIATTR_VRC_CTA_INIT_COUNT
	.align		4
.L_1027:
        /*0080*/ 	.byte	0x02, 0x4a
	.zero		1
	.zero		1


	//----- nvinfo : EIATTR_EXIT_INSTR_OFFSETS
	.align		4
        /*0084*/ 	.byte	0x04, 0x1c
        /*0086*/ 	.short	(.L_1029 - .L_1028)


	//   ....[0]....
.L_1028:
        /*0088*/ 	.word	0x00009cf0


	//----- nvinfo : EIATTR_MAX_THREADS
	.align		4
.L_1029:
        /*008c*/ 	.byte	0x04, 0x05
        /*008e*/ 	.short	(.L_1031 - .L_1030)
.L_1030:
        /*0090*/ 	.word	0x00000100
        /*0094*/ 	.word	0x00000001
        /*0098*/ 	.word	0x00000001


	//----- nvinfo : EIATTR_CRS_STACK_SIZE
	.align		4
.L_1031:
        /*009c*/ 	.byte	0x04, 0x1e
        /*009e*/ 	.short	(.L_1033 - .L_1032)
.L_1032:
        /*00a0*/ 	.word	0x00000000


	//----- nvinfo : EIATTR_CBANK_PARAM_SIZE
	.align		4
.L_1033:
        /*00a4*/ 	.byte	0x03, 0x19
        /*00a6*/ 	.short	0x0128


	//----- nvinfo : EIATTR_PARAM_CBANK
	.align		4
        /*00a8*/ 	.byte	0x04, 0x0a
        /*00aa*/ 	.short	(.L_1035 - .L_1034)
	.align		4
.L_1034:
        /*00ac*/ 	.word	index@(.nv.constant0._ZN10layer_norm31ln_parallel_residual_bwd_kernelINS_13Kernel_traitsI6__halfS2_S2_S2_fjLj6144ELj1ELj1ELj8ELj16ENS_18Kernel_traits_baseILj6144ES2_S2_S2_S2_fjLj256EEEEELb1ELb0ELb1EEEvNS_9BwdParamsE)
        /*00b0*/ 	.short	0x0380
        /*00b2*/ 	.short	0x0128


	//----- nvinfo : EIATTR_SW_WAR
	.align		4
.L_1035:
        /*00b4*/ 	.byte	0x04, 0x36
        /*00b6*/ 	.short	(.L_1037 - .L_1036)
.L_1036:
        /*00b8*/ 	.word	0x00000008
.L_1037:


//--------------------- .nv.info._ZN10layer_norm22ln_bwd_finalize_kernelINS_22Kernel_traits_finalizeILj6144E6__halfS2_S2_S2_fjLb0ELj1024ELj4ENS_18Kernel_traits_baseILj6144ES2_S2_S2_S2_fjLj1024EEEEELb0ELb0EEEvNS_9BwdParamsE --------------------------
	.section	.nv.info._ZN10layer_norm22ln_bwd_finalize_kernelINS_22Kernel_traits_finalizeILj6144E6__halfS2_S2_S2_fjLb0ELj1024ELj4ENS_18Kernel_traits_baseILj6144ES2_S2_S2_S2_fjLj1024EEEEELb0ELb0EEEvNS_9BwdParamsE,"",@"SHT_CUDA_INFO"
	.sectionflags	@""
	.align	4


	//----- nvinfo : EIATTR_CUDA_API_VERSION
	.align		4
        /*0000*/ 	.byte	0x04, 0x37
        /*0002*/ 	.short	(.L_1039 - .L_1038)
.L_1038:
        /*0004*/ 	.word	0x00000082


	//----- nvinfo : EIATTR_KPARAM_INFO
	.align		4
.L_1039:
        /*0008*/ 	.byte	0x04, 0x17
        /*000a*/ 	.short	(.L_1041 - .L_1040)
.L_1040:
        /*000c*/ 	.word	0x00000000
        /*0010*/ 	.short	0x0000
        /*0012*/ 	.short	0x0000
        /*0014*/ 	.byte	0x00, 0xf0, 0xa1, 0x04


	//----- nvinfo : EIATTR_SPARSE_MMA_MASK
	.align		4
.L_1041:
        /*0018*/ 	.byte	0x03, 0x50
        /*001a*/ 	.short	0x0000


	//----- nvinfo : EIATTR_MAXREG_COUNT
	.align		4
        /*001c*/ 	.byte	0x03, 0x1b
        /*001e*/ 	.short	0x0040


	//----- nvinfo : EIATTR_NUM_BARRIERS
	.align		4
        /*0020*/ 	.byte	0x02, 0x4c
        /*0022*/ 	.byte	0x01
	.zero		1


	//----- nvinfo : EIATTR_MERCURY_ISA_VERSION
	.align		4
        /*0024*/ 	.byte	0x03, 0x5f
        /*0026*/ 	.short	0x0101


	//----- nvinfo : EIATTR_COOP_GROUP_MASK_REGIDS
	.align		4
        /*0028*/ 	.byte	0x04, 0x29
        /*002a*/ 	.short	(.L_1043 - .L_1042)


	//   ....[0]....
.L_1042:
        /*002c*/ 	.word	0xffffffff


	//   ....[1]....
        /*0030*/ 	.word	0xffffffff


	//   ....[2]....
        /*0034*/ 	.word	0xffffffff


	//   ....[3]....
        /*0038*/ 	.word	0xffffffff


	//   ....[4]....
        /*003c*/ 	.word	0xffffffff


	//   ....[5]....
        /*0040*/ 	.word	0xffffffff


	//   ....[6]....
        /*0044*/ 	.word	0xffffffff


	//   ....[7]....
        /*0048*/ 	.word	0xffffffff


	//   ....[8]....
        /*004c*/ 	.word	0xffffffff


	//   ....[9]....
        /*0050*/ 	.word	0xffffffff


	//----- nvinfo : EIATTR_COOP_GROUP_INSTR_OFFSETS
	.align		4
.L_1043:
        /*0054*/ 	.byte	0x04, 0x28
        /*0056*/ 	.short	(.L_1045 - .L_1044)


	//   ....[0]....
.L_1044:
        /*0058*/ 	.word	0x00001540


	//   ....[1]....
        /*005c*/ 	.word	0x00001550


	//   ....[2]....
        /*0060*/ 	.word	0x00001580


	//   ....[3]....
        /*0064*/ 	.word	0x00001590


	//   ....[4]....
        /*0068*/ 	.word	0x000015c0


	//   ....[5]....
        /*006c*/ 	.word	0x000015d0


	//   ....[6]....
        /*0070*/ 	.word	0x00001610


	//   ....[7]....
        /*0074*/ 	.word	0x00001630


	//   ....[8]....
        /*0078*/ 	.word	0x00001680


	//   ....[9]....
        /*007c*/ 	.word	0x00001690


	//----- nvinfo : EIATTR_VRC_CTA_INIT_COUNT
	.align		4
.L_1045:
        /*0080*/ 	.byte	0x02, 0x4a
	.zero		1
	.zero		1


	//----- nvinfo : EIATTR_EXIT_INSTR_OFFSETS
	.align		4
        /*0084*/ 	.byte	0x04, 0x1c
        /*0086*/ 	.short	(.L_1047 - .L_1046)


	//   ....[0]....
.L_1046:
        /*0088*/ 	.word	0x00000060


	//   ....[1]....
        /*008c*/ 	.word	0x000016f0


	//   ....[2]....
        /*0090*/ 	.word	0x00001720


	//   ....[3]....
        /*0094*/ 	.word	0x000017e0


	//----- nvinfo : EIATTR_MAX_THREADS
	.align		4
.L_1047:
        /*0098*/ 	.byte	0x04, 0x05
        /*009a*/ 	.short	(.L_1049 - .L_1048)
.L_1048:
        /*009c*/ 	.word	0x00000400
        /*00a0*/ 	.word	0x00000001
        /*00a4*/ 	.word	0x00000001


	//----- nvinfo : EIATTR_CRS_STACK_SIZE
	.align		4
.L_1049:
        /*00a8*/ 	.byte	0x04, 0x1e
        /*00aa*/ 	.short	(.L_1051 - .L_1050)
.L_1050:
        /*00ac*/ 	.word	0x00000000


	//----- nvinfo : EIATTR_CBANK_PARAM_SIZE
	.align		4
.L_1051:
        /*00b0*/ 	.byte	0x03, 0x19
        /*00b2*/ 	.short	0x0128


	//----- nvinfo : EIATTR_PARAM_CBANK
	.align		4
        /*00b4*/ 	.byte	0x04, 0x0a
        /*00b6*/ 	.short	(.L_1053 - .L_1052)
	.align		4
.L_1052:
        /*00b8*/ 	.word	index@(.nv.constant0._ZN10layer_norm22ln_bwd_finalize_kernelINS_22Kernel_traits_finalizeILj6144E6__halfS2_S2_S2_fjLb0ELj1024ELj4ENS_18Kernel_traits_baseILj6144ES2_S2_S2_S2_fjLj1024EEEEELb0ELb0EEEvNS_9BwdParamsE)
        /*00bc*/ 	.short	0x0380
        /*00be*/ 	.short	0x0128


	//----- nvinfo : EIATTR_SW_WAR
	.align		4
.L_1053:
        /*00c0*/ 	.byte	0x04, 0x36
        /*00c2*/ 	.short	(.L_1055 - .L_1054)
.L_1054:
        /*00c4*/ 	.word	0x00000008
.L_1055:


//--------------------- .nv.info._ZN10layer_norm40ln_parallel_residual_bwd_finalize_kernelINS_22Kernel_traits_finalizeILj6144E6__halfS2_S2_S2_fjLb0ELj1024ELj4ENS_18Kernel_traits_baseILj6144ES2_S2_S2_S2_fjLj1024EEEEELb0EEEvNS_9BwdParamsE --------------------------
	.section	.nv.info._ZN10layer_norm40ln_parallel_residual_bwd_finalize_kernelINS_22Kernel_traits_finalizeILj6144E6__halfS2_S2_S2_fjLb0ELj1024ELj4ENS_18Kernel_traits_baseILj6144ES2_S2_S2_S2_fjLj1024EEEEELb0EEEvNS_9BwdParamsE,"",@"SHT_CUDA_INFO"
	.sectionflags	@""
	.align	4


	//----- nvinfo : EIATTR_CUDA_API_VERSION
	.align		4
        /*0000*/ 	.byte	0x04, 0x37
        /*0002*/ 	.short	(.L_1057 - .L_1056)
.L_1056:
        /*0004*/ 	.word	0x00000082


	//----- nvinfo : EIATTR_KPARAM_INFO
	.align		4
.L_1057:
        /*0008*/ 	.byte	0x04, 0x17
        /*000a*/ 	.short	(.L_1059 - .L_1058)
.L_1058:
        /*000c*/ 	.word	0x00000000
        /*0010*/ 	.short	0x0000
        /*0012*/ 	.short	0x0000
        /*0014*/ 	.byte	0x00, 0xf0, 0xa1, 0x04


	//----- nvinfo : EIATTR_SPARSE_MMA_MASK
	.align		4
.L_1059:
        /*0018*/ 	.byte	0x03, 0x50
        /*001a*/ 	.short	0x0000


	//----- nvinfo : EIATTR_MAXREG_COUNT
	.align		4
        /*001c*/ 	.byte	0x03, 0x1b
        /*001e*/ 	.short	0x0040


	//----- nvinfo : EIATTR_NUM_BARRIERS
	.align		4
        /*0020*/ 	.byte	0x02, 0x4c
        /*0022*/ 	.byte	0x01
	.zero		1


	//----- nvinfo : EIATTR_MERCURY_ISA_VERSION
	.align		4
        /*0024*/ 	.byte	0x03, 0x5f
        /*0026*/ 	.short	0x0101


	//----- nvinfo : EIATTR_COOP_GROUP_MASK_REGIDS
	.align		4
        /*0028*/ 	.byte	0x04, 0x29
        /*002a*/ 	.short	(.L_1061 - .L_1060)


	//   ....[0]....
.L_1060:
        /*002c*/ 	.word	0xffffffff


	//   ....[1]....
        /*0030*/ 	.word	0xffffffff


	//   ....[2]....
        /*0034*/ 	.word	0xffffffff


	//   ....[3]....
        /*0038*/ 	.word	0xffffffff


	//   ....[4]....
        /*003c*/ 	.word	0xffffffff


	//   ....[5]....
        /*0040*/ 	.word	0xffffffff


	//   ....[6]....
        /*0044*/ 	.word	0xffffffff


	//   ....[7]....
        /*0048*/ 	.word	0xffffffff


	//   ....[8]....
        /*004c*/ 	.word	0xffffffff


	//   ....[9]....
        /*0050*/ 	.word	0xffffffff


	//   ....[10]....
        /*0054*/ 	.word	0xffffffff


	//   ....[11]....
        /*0058*/ 	.word	0xffffffff


	//   ....[12]....
        /*005c*/ 	.word	0xffffffff


	//   ....[13]....
        /*0060*/ 	.word	0xffffffff


	//   ....[14]....
        /*0064*/ 	.word	0xffffffff


	//   ....[15]....
        /*0068*/ 	.word	0xffffffff


	//   ....[16]....
        /*006c*/ 	.word	0xffffffff


	//   ....[17]....
        /*0070*/ 	.word	0xffffffff


	//   ....[18]....
        /*0074*/ 	.word	0xffffffff


	//   ....[19]....
        /*0078*/ 	.word	0xffffffff


	//----- nvinfo : EIATTR_COOP_GROUP_INSTR_OFFSETS
	.align		4
.L_1061:
        /*007c*/ 	.byte	0x04, 0x28
        /*007e*/ 	.short	(.L_1063 - .L_1062)


	//   ....[0]....
.L_1062:
        /*0080*/ 	.word	0x000013a0


	//   ....[1]....
        /*0084*/ 	.word	0x000013b0


	//   ....[2]....
        /*0088*/ 	.word	0x000013c0


	//   ....[3]....
        /*008c*/ 	.word	0x000013d0


	//   ....[4]....
        /*0090*/ 	.word	0x00001400


	//   ....[5]....
        /*0094*/ 	.word	0x00001430


	//   ....[6]....
        /*0098*/ 	.word	0x00001440


	//   ....[7]....
        /*009c*/ 	.word	0x00001450


	//   ....[8]....
        /*00a0*/ 	.word	0x00001470


	//   ....[9]....
        /*00a4*/ 	.word	0x000014b0


	//   ....[10]....
        /*00a8*/ 	.word	0x000014e0


	//   ....[11]....
        /*00ac*/ 	.word	0x000014f0


	//   ....[12]....
        /*00b0*/ 	.word	0x00001510


	//   ....[13]....
        /*00b4*/ 	.word	0x00001540


	//   ....[14]....
        /*00b8*/ 	.word	0x00001560


	//   ....[15]....
        /*00bc*/ 	.word	0x00001570


	//   ....[16]....
        /*00c0*/ 	.word	0x000015b0


	//   ....[17]....
        /*00c4*/ 	.word	0x000015e0


	//   ....[18]....
        /*00c8*/ 	.word	0x00001600


	//   ....[19]....
        /*00cc*/ 	.word	0x00001610


	//----- nvinfo : EIATTR_VRC_CTA_INIT_COUNT
	.align		4
.L_1063:
        /*00d0*/ 	.byte	0x02, 0x4a
	.zero		1
	.zero		1


	//----- nvinfo : EIATTR_EXIT_INSTR_OFFSETS
	.align		4
        /*00d4*/ 	.byte	0x04, 0x1c
        /*00d6*/ 	.short	(.L_1065 - .L_1064)


	//   ....[0]....
.L_1064:
        /*00d8*/ 	.word	0x00000060


	//   ....[1]....
        /*00dc*/ 	.word	0x000016c0


	//   ....[2]....
        /*00e0*/ 	.word	0x000016f0


	//   ....[3]....
        /*00e4*/ 	.word	0x00001850


	//----- nvinfo : EIATTR_MAX_THREADS
	.align		4
.L_1065:
        /*00e8*/ 	.byte	0x04, 0x05
        /*00ea*/ 	.short	(.L_1067 - .L_1066)
.L_1066:
        /*00ec*/ 	.word	0x00000400
        /*00f0*/ 	.word	0x00000001
        /*00f4*/ 	.word	0x00000001


	//----- nvinfo : EIATTR_CRS_STACK_SIZE
	.align		4
.L_1067:
        /*00f8*/ 	.byte	0x04, 0x1e
        /*00fa*/ 	.short	(.L_1069 - .L_1068)
.L_1068:
        /*00fc*/ 	.word	0x00000000


	//----- nvinfo : EIATTR_CBANK_PARAM_SIZE
	.align		4
.L_1069:
        /*0100*/ 	.byte	0x03, 0x19
        /*0102*/ 	.short	0x0128


	//----- nvinfo : EIATTR_PARAM_CBANK
	.align		4
        /*0104*/ 	.byte	0x04, 0x0a
        /*0106*/ 	.short	(.L_1071 - .L_1070)
	.align		4
.L_1070:
        /*0108*/ 	.word	index@(.nv.constant0._ZN10layer_norm40ln_parallel_residual_bwd_finalize_kernelINS_22Kernel_traits_finalizeILj6144E6__halfS2_S2_S2_fjLb0ELj1024ELj4ENS_18Kernel_traits_baseILj6144ES2_S2_S2_S2_fjLj1024EEEEELb0EEEvNS_9BwdParamsE)
        /*010c*/ 	.short	0x0380
        /*010e*/ 	.short	0x0128


	//----- nvinfo : EIATTR_SW_WAR
	.align		4
.L_1071:
        /*0110*/ 	.byte	0x04, 0x36
        /*0112*/ 	.short	(.L_1073 - .L_1072)
.L_1072:
        /*0114*/ 	.word	0x00000008
.L_1073:


//--------------------- .nv.info._ZN10layer_norm31ln_parallel_residual_bwd_kernelINS_13Kernel_traitsI6__halfS2_S2_S2_fjLj6144ELj1ELj1ELj8ELj16ENS_18Kernel_traits_baseILj6144ES2_S2_S2_S2_fjLj256EEEEELb1ELb1ELb0EEEvNS_9BwdParamsE --------------------------
	.section	.nv.info._ZN10layer_norm31ln_parallel_residual_bwd_kernelINS_13Kernel_traitsI6__halfS2_S2_S2_fjLj6144ELj1ELj1ELj8ELj16ENS_18Kernel_traits_baseILj6144ES2_S2_S2_S2_fjLj256EEEEELb1ELb1ELb0EEEvNS_9BwdParamsE,"",@"SHT_CUDA_INFO"
	.sectionflags	@""
	.align	4


	//----- nvinfo : EIATTR_CUDA_API_VERSION
	.align		4
        /*0000*/ 	.byte	0x04, 0x37
        /*0002*/ 	.short	(.L_1075 - .L_1074)
.L_1074:
        /*0004*/ 	.word	0x00000082


	//----- nvinfo : EIATTR_KPARAM_INFO
	.align		4
.L_1075:
        /*0008*/ 	.byte	0x04, 0x17
        /*000a*/ 	.short	(.L_1077 - .L_1076)
.L_1076:
        /*000c*/ 	.word	0x00000000
        /*0010*/ 	.short	0x0000
        /*0012*/ 	.short	0x0000
        /*0014*/ 	.byte	0x00, 0xf0, 0xa1, 0x04


	//----- nvinfo : EIATTR_SPARSE_MMA_MASK
	.align		4
.L_1077:
        /*0018*/ 	.byte	0x03, 0x50
        /*001a*/ 	.short	0x0000


	//----- nvinfo : EIATTR_MAXREG_COUNT
	.align		4
        /*001c*/ 	.byte	0x03, 0x1b
        /*001e*/ 	.short	0x00ff


	//----- nvinfo : EIATTR_NUM_BARRIERS
	.align		4
        /*0020*/ 	.byte	0x02, 0x4c
        /*0022*/ 	.byte	0x01
	.zero		1


	//----- nvinfo : EIATTR_MERCURY_ISA_VERSION
	.align		4
        /*0024*/ 	.byte	0x03, 0x5f
        /*0026*/ 	.short	0x0101


	//----- nvinfo : EIATTR_COOP_GROUP_MASK_REGIDS
	.align		4
        /*0028*/ 	.byte	0x04, 0x29
        /*002a*/ 	.short	(.L_1079 - .L_1078)


	//   ....[0]....
.L_1078:
        /*002c*/ 	.word	0xffffffff


	//   ....[1]....
        /*0030*/ 	.word	0xffffffff


	//   ....[2]....
        /*0034*/ 	.word	0xffffffff


	//   ....[3]....
        /*0038*/ 	.word	0xffffffff


	//   ....[4]....
        /*003c*/ 	.word	0xffffffff


	//   ....[5]....
        /*0040*/ 	.word	0xffffffff


	//   ....[6]....
        /*0044*/ 	.word	0xffffffff


	//   ....[7]....
        /*0048*/ 	.word	0xffffffff


	//   ....[8]....
        /*004c*/ 	.word	0xffffffff


	//   ....[9]....
        /*0050*/ 	.word	0xffffffff


	//----- nvinfo : EIATTR_COOP_GROUP_INSTR_OFFSETS
	.align		4
.L_1079:
        /*0054*/ 	.byte	0x04, 0x28
        /*0056*/ 	.short	(.L_1081 - .L_1080)


	//   ....[0]....
.L_1080:
        /*0058*/ 	.word	0x00001a20


	//   ....[1]....
        /*005c*/ 	.word	0x00001a60


	//   ....[2]....
        /*0060*/ 	.word	0x00001ac0


	//   ....[3]....
        /*0064*/ 	.word	0x00001ad0


	//   ....[4]....
        /*0068*/ 	.word	0x00001b10


	//   ....[5]....
        /*006c*/ 	.word	0x00001b30


	//   ....[6]....
        /*0070*/ 	.word	0x00001b60


	//   ....[7]....
        /*0074*/ 	.word	0x00001b70


	//   ....[8]....
        /*0078*/ 	.word	0x00001bb0


	//   ....[9]....
        /*007c*/ 	.word	0x00001be0


	//----- nvinfo : EIATTR_VRC_CTA_INIT_COUNT
	.align		4
.L_1081:
        /*0080*/ 	.byte	0x02, 0x4a
	.zero		1
	.zero		1


	//----- nvinfo : EIATTR_EXIT_INSTR_OFFSETS
	.align		4
        /*0084*/ 	.byte	0x04, 0x1c
        /*0086*/ 	.short	(.L_1083 - .L_1082)


	//   ....[0]....
.L_1082:
        /*0088*/ 	.word	0x00009030


	//   ....[1]....
        /*008c*/ 	.word	0x000090d0


	//----- nvinfo : EIATTR_MAX_THREADS
	.align		4
.L_1083:
        /*0090*/ 	.byte	0x04, 0x05
        /*0092*/ 	.short	(.L_1085 - .L_1084)
.L_1084:
        /*0094*/ 	.word	0x00000100
        /*0098*/ 	.word	0x00000001
        /*009c*/ 	.word	0x00000001


	//----- nvinfo : EIATTR_CRS_STACK_SIZE
	.align		4
.L_1085:
        /*00a0*/ 	.byte	0x04, 0x1e
        /*00a2*/ 	.short	(.L_1087 - .L_1086)
.L_1086:
        /*00a4*/ 	.word	0x00000000


	//----- nvinfo : EIATTR_CBANK_PARAM_SIZE
	.align		4
.L_1087:
        /*00a8*/ 	.byte	0x03, 0x19
        /*00aa*/ 	.short	0x0128


	//----- nvinfo : EIATTR_PARAM_CBANK
	.align		4
        /*00ac*/ 	.byte	0x04, 0x0a
        /*00ae*/ 	.short	(.L_1089 - .L_1088)
	.align		4
.L_1088:
        /*00b0*/ 	.word	index@(.nv.constant0._ZN10layer_norm31ln_parallel_residual_bwd_kernelINS_13Kernel_traitsI6__halfS2_S2_S2_fjLj6144ELj1ELj1ELj8ELj16ENS_18Kernel_traits_baseILj6144ES2_S2_S2_S2_fjLj256EEEEELb1ELb1ELb0EEEvNS_9BwdParamsE)
        /*00b4*/ 	.short	0x0380
        /*00b6*/ 	.short	0x0128


	//----- nvinfo : EIATTR_SW_WAR
	.align		4
.L_1089:
        /*00b8*/ 	.byte	0x04, 0x36
        /*00ba*/ 	.short	(.L_1091 - .L_1090)
.L_1090:
        /*00bc*/ 	.word	0x00000008
.L_1091:


//--------------------- .nv.info._ZN10layer_norm22ln_bwd_finalize_kernelINS_22Kernel_traits_finalizeILj6144E6__halfS2_S2_S2_fjLb0ELj1024ELj4ENS_18Kernel_traits_baseILj6144ES2_S2_S2_S2_fjLj1024EEEEELb0ELb1EEEvNS_9BwdParamsE --------------------------
	.section	.nv.info._ZN10layer_norm22ln_bwd_finalize_kernelINS_22Kernel_traits_finalizeILj6144E6__halfS2_S2_S2_fjLb0ELj1024ELj4ENS_18Kernel_traits_baseILj6144ES2_S2_S2_S2_fjLj1024EEEEELb0ELb1EEEvNS_9BwdParamsE,"",@"SHT_CUDA_INFO"
	.sectionflags	@""
	.align	4


	//----- nvinfo : EIATTR_CUDA_API_VERSION
	.align		4
        /*0000*/ 	.byte	0x04, 0x37
        /*0002*/ 	.short	(.L_1093 - .L_1092)
.L_1092:
        /*0004*/ 	.word	0x00000082


	//----- nvinfo : EIATTR_KPARAM_INFO
	.align		4
.L_1093:
        /*0008*/ 	.byte	0x04, 0x17
        /*000a*/ 	.short	(.L_1095 - .L_1094)
.L_1094:
        /*000c*/ 	.word	0x00000000
        /*0010*/ 	.short	0x0000
        /*0012*/ 	.short	0x0000
        /*0014*/ 	.byte	0x00, 0xf0, 0xa1, 0x04


	//----- nvinfo : EIATTR_SPARSE_MMA_MASK
	.align		4
.L_1095:
        /*0018*/ 	.byte	0x03, 0x50
        /*001a*/ 	.short	0x0000


	//----- nvinfo : EIATTR_MAXREG_COUNT
	.align		4
        /*001c*/ 	.byte	0x03, 0x1b
        /*001e*/ 	.short	0x0040


	//----- nvinfo : EIATTR_NUM_BARRIERS
	.align		4
        /*0020*/ 	.byte	0x02, 0x4c
        /*0022*/ 	.byte	0x01
	.zero		1


	//----- nvinfo : EIATTR_MERCURY_ISA_VERSION
	.align		4
        /*0024*/ 	.byte	0x03, 0x5f
        /*0026*/ 	.short	0x0101


	//----- nvinfo : EIATTR_COOP_GROUP_MASK_REGIDS
	.align		4
        /*0028*/ 	.byte	0x04, 0x29
        /*002a*/ 	.short	(.L_1097 - .L_1096)


	//   ....[0]....
.L_1096:
        /*002c*/ 	.word	0xffffffff


	//   ....[1]....
        /*0030*/ 	.word	0xffffffff


	//   ....[2]....
        /*0034*/ 	.word	0xffffffff


	//   ....[3]....
        /*0038*/ 	.word	0xffffffff


	//   ....[4]....
        /*003c*/ 	.word	0xffffffff


	//   ....[5]....
        /*0040*/ 	.word	0xffffffff


	//   ....[6]....
        /*0044*/ 	.word	0xffffffff


	//   ....[7]....
        /*0048*/ 	.word	0xffffffff


	//   ....[8]....
        /*004c*/ 	.word	0xffffffff


	//   ....[9]....
        /*0050*/ 	.word	0xffffffff


	//----- nvinfo : EIATTR_COOP_GROUP_INSTR_OFFSETS
	.align		4
.L_1097:
        /*0054*/ 	.byte	0x04, 0x28
        /*0056*/ 	.short	(.L_1099 - .L_1098)


	//   ....[0]....
.L_1098:
        /*0058*/ 	.word	0x00001560


	//   ....[1]....
        /*005c*/ 	.word	0x00001570


	//   ....[2]....
        /*0060*/ 	.word	0x000015a0


	//   ....[3]....
        /*0064*/ 	.word	0x000015b0


	//   ....[4]....
        /*0068*/ 	.word	0x000015e0


	//   ....[5]....
        /*006c*/ 	.word	0x000015f0


	//   ....[6]....
        /*0070*/ 	.word	0x00001620


	//   ....[7]....
        /*0074*/ 	.word	0x00001640


	//   ....[8]....
        /*0078*/ 	.word	0x00001670


	//   ....[9]....
        /*007c*/ 	.word	0x00001680


	//----- nvinfo : EIATTR_VRC_CTA_INIT_COUNT
	.align		4
.L_1099:
        /*0080*/ 	.byte	0x02, 0x4a
	.zero		1
	.zero		1


	//----- nvinfo : EIATTR_EXIT_INSTR_OFFSETS
	.align		4
        /*0084*/ 	.byte	0x04, 0x1c
        /*0086*/ 	.short	(.L_1101 - .L_1100)


	//   ....[0]....
.L_1100:
        /*0088*/ 	.word	0x00000060


	//   ....[1]....
        /*008c*/ 	.word	0x000016e0


	//   ....[2]....
        /*0090*/ 	.word	0x000017d0


	//----- nvinfo : EIATTR_MAX_THREADS
	.align		4
.L_1101:
        /*0094*/ 	.byte	0x04, 0x05
        /*0096*/ 	.short	(.L_1103 - .L_1102)
.L_1102:
        /*0098*/ 	.word	0x00000400
        /*009c*/ 	.word	0x00000001
        /*00a0*/ 	.word	0x00000001


	//----- nvinfo : EIATTR_CRS_STACK_SIZE
	.align		4
.L_1103:
        /*00a4*/ 	.byte	0x04, 0x1e
        /*00a6*/ 	.short	(.L_1105 - .L_1104)
.L_1104:
        /*00a8*/ 	.word	0x00000000


	//----- nvinfo : EIATTR_CBANK_PARAM_SIZE
	.align		4
.L_1105:
        /*00ac*/ 	.byte	0x03, 0x19
        /*00ae*/ 	.short	0x0128


	//----- nvinfo : EIATTR_PARAM_CBANK
	.align		4
        /*00b0*/ 	.byte	0x04, 0x0a
        /*00b2*/ 	.short	(.L_1107 - .L_1106)
	.align		4
.L_1106:
        /*00b4*/ 	.word	index@(.nv.constant0._ZN10layer_norm22ln_bwd_finalize_kernelINS_22Kernel_traits_finalizeILj6144E6__halfS2_S2_S2_fjLb0ELj1024ELj4ENS_18Kernel_traits_baseILj6144ES2_S2_S2_S2_fjLj1024EEEEELb0ELb1EEEvNS_9BwdParamsE)
        /*00b8*/ 	.short	0x0380
        /*00ba*/ 	.short	0x0128


	//----- nvinfo : EIATTR_SW_WAR
	.align		4
.L_1107:
        /*00bc*/ 	.byte	0x04, 0x36
        /*00be*/ 	.short	(.L_1109 - .L_1108)
.L_1108:
        /*00c0*/ 	.word	0x00000008
.L_1109:


//--------------------- .nv.info._ZN10layer_norm40ln_parallel_residual_bwd_finalize_kernelINS_22Kernel_traits_finalizeILj6144E6__halfS2_S2_S2_fjLb0ELj1024ELj4ENS_18Kernel_traits_baseILj6144ES2_S2_S2_S2_fjLj1024EEEEELb1EEEvNS_9BwdParamsE --------------------------
	.section	.nv.info._ZN10layer_norm40ln_parallel_residual_bwd_finalize_kernelINS_22Kernel_traits_finalizeILj6144E6__halfS2_S2_S2_fjLb0ELj1024ELj4ENS_18Kernel_traits_baseILj6144ES2_S2_S2_S2_fjLj1024EEEEELb1EEEvNS_9BwdParamsE,"",@"SHT_CUDA_INFO"
	.sectionflags	@""
	.align	4


	//----- nvinfo : EIATTR_CUDA_API_VERSION
	.align		4
        /*0000*/ 	.byte	0x04, 0x37
        /*0002*/ 	.short	(.L_1111 - .L_1110)
.L_1110:
        /*0004*/ 	.word	0x00000082


	//----- nvinfo : EIATTR_KPARAM_INFO
	.align		4
.L_1111:
        /*0008*/ 	.byte	0x04, 0x17
        /*000a*/ 	.short	(.L_1113 - .L_1112)
.L_1112:
        /*000c*/ 	.word	0x00000000
        /*0010*/ 	.short	0x0000
        /*0012*/ 	.short	0x0000
        /*0014*/ 	.byte	0x00, 0xf0, 0xa1, 0x04


	//----- nvinfo : EIATTR_SPARSE_MMA_MASK
	.align		4
.L_1113:
        /*0018*/ 	.byte	0x03, 0x50
        /*001a*/ 	.short	0x0000


	//----- nvinfo : EIATTR_MAXREG_COUNT
	.align		4
        /*001c*/ 	.byte	0x03, 0x1b
        /*001e*/ 	.short	0x0040


	//----- nvinfo : EIATTR_NUM_BARRIERS
	.align		4
        /*0020*/ 	.byte	0x02, 0x4c
        /*0022*/ 	.byte	0x01
	.zero		1


	//----- nvinfo : EIATTR_MERCURY_ISA_VERSION
	.align		4
        /*0024*/ 	.byte	0x03, 0x5f
        /*0026*/ 	.short	0x0101


	//----- nvinfo : EIATTR_COOP_GROUP_MASK_REGIDS
	.align		4
        /*0028*/ 	.byte	0x04, 0x29
        /*002a*/ 	.short	(.L_1115 - .L_1114)


	//   ....[0]....
.L_1114:
        /*002c*/ 	.word	0xffffffff


	//   ....[1]....
        /*0030*/ 	.word	0xffffffff


	//   ....[2]....
        /*0034*/ 	.word	0xffffffff


	//   ....[3]....
        /*0038*/ 	.word	0xffffffff


	//   ....[4]....
        /*003c*/ 	.word	0xffffffff


	//   ....[5]....
        /*0040*/ 	.word	0xffffffff


	//   ....[6]....
        /*0044*/ 	.word	0xffffffff


	//   ....[7]....
        /*0048*/ 	.word	0xffffffff


	//   ....[8]....
        /*004c*/ 	.word	0xffffffff


	//   ....[9]....
        /*0050*/ 	.word	0xffffffff


	//   ....[10]....
        /*0054*/ 	.word	0xffffffff


	//   ....[11]....
        /*0058*/ 	.word	0xffffffff


	//   ....[12]....
        /*005c*/ 	.word	0xffffffff


	//   ....[13]....
        /*0060*/ 	.word	0xffffffff


	//   ....[14]....
        /*0064*/ 	.word	0xffffffff


	//   ....[15]....
        /*0068*/ 	.word	0xffffffff


	//   ....[16]....
        /*006c*/ 	.word	0xffffffff


	//   ....[17]....
        /*0070*/ 	.word	0xffffffff


	//   ....[18]....
        /*0074*/ 	.word	0xffffffff


	//   ....[19]....
        /*0078*/ 	.word	0xffffffff


	//----- nvinfo : EIATTR_COOP_GROUP_INSTR_OFFSETS
	.align		4
.L_1115:
        /*007c*/ 	.byte	0x04, 0x28
        /*007e*/ 	.short	(.L_1117 - .L_1116)


	//   ....[0]....
.L_1116:
        /*0080*/ 	.word	0x000013e0


	//   ....[1]....
        /*0084*/ 	.word	0x000013f0


	//   ....[2]....
        /*0088*/ 	.word	0x00001400


	//   ....[3]....
        /*008c*/ 	.word	0x00001410


	//   ....[4]....
        /*0090*/ 	.word	0x00001450


	//   ....[5]....
        /*0094*/ 	.word	0x00001470


	//   ....[6]....
        /*0098*/ 	.word	0x00001480


	//   ....[7]....
        /*009c*/ 	.word	0x00001490


	//   ....[8]....
        /*00a0*/ 	.word	0x000014d0


	//   ....[9]....
        /*00a4*/ 	.word	0x000014f0


	//   ....[10]....
        /*00a8*/ 	.word	0x00001500


	//   ....[11]....
        /*00ac*/ 	.word	0x00001510


	//   ....[12]....
        /*00b0*/ 	.word	0x00001540


	//   ....[13]....
        /*00b4*/ 	.word	0x00001560


	//   ....[14]....
        /*00b8*/ 	.word	0x00001580


	//   ....[15]....
        /*00bc*/ 	.word	0x00001590


	//   ....[16]....
        /*00c0*/ 	.word	0x000015c0


	//   ....[17]....
        /*00c4*/ 	.word	0x000015e0


	//   ....[18]....
        /*00c8*/ 	.word	0x00001600


	//   ....[19]....
        /*00cc*/ 	.word	0x00001610


	//----- nvinfo : EIATTR_VRC_CTA_INIT_COUNT
	.align		4
.L_1117:
        /*00d0*/ 	.byte	0x02, 0x4a
	.zero		1
	.zero		1


	//----- nvinfo : EIATTR_EXIT_INSTR_OFFSETS
	.align		4
        /*00d4*/ 	.byte	0x04, 0x1c
        /*00d6*/ 	.short	(.L_1119 - .L_1118)


	//   ....[0]....
.L_1118:
        /*00d8*/ 	.word	0x00000060


	//   ....[1]....
        /*00dc*/ 	.word	0x000016b0


	//   ....[2]....
        /*00e0*/ 	.word	0x00001840


	//----- nvinfo : EIATTR_MAX_THREADS
	.align		4
.L_1119:
        /*00e4*/ 	.byte	0x04, 0x05
        /*00e6*/ 	.short	(.L_1121 - .L_1120)
.L_1120:
        /*00e8*/ 	.word	0x00000400
        /*00ec*/ 	.word	0x00000001
        /*00f0*/ 	.word	0x00000001


	//----- nvinfo : EIATTR_CRS_STACK_SIZE
	.align		4
.L_1121:
        /*00f4*/ 	.byte	0x04, 0x1e
        /*00f6*/ 	.short	(.L_1123 - .L_1122)
.L_1122:
        /*00f8*/ 	.word	0x00000000


	//----- nvinfo : EIATTR_CBANK_PARAM_SIZE
	.align		4
.L_1123:
        /*00fc*/ 	.byte	0x03, 0x19
        /*00fe*/ 	.short	0x0128


	//----- nvinfo : EIATTR_PARAM_CBANK
	.align		4
        /*0100*/ 	.byte	0x04, 0x0a
        /*0102*/ 	.short	(.L_1125 - .L_1124)
	.align		4
.L_1124:
        /*0104*/ 	.word	index@(.nv.constant0._ZN10layer_norm40ln_parallel_residual_bwd_finalize_kernelINS_22Kernel_traits_finalizeILj6144E6__halfS2_S2_S2_fjLb0ELj1024ELj4ENS_18Kernel_traits_baseILj6144ES2_S2_S2_S2_fjLj1024EEEEELb1EEEvNS_9BwdParamsE)
        /*0108*/ 	.short	0x0380
        /*010a*/ 	.short	0x0128


	//----- nvinfo : EIATTR_SW_WAR
	.align		4
.L_1125:
        /*010c*/ 	.byte	0x04, 0x36
        /*010e*/ 	.short	(.L_1127 - .L_1126)
.L_1126:
        /*0110*/ 	.word	0x00000008
.L_1127:


//--------------------- .nv.info._ZN10layer_norm31ln_parallel_residual_bwd_kernelINS_13Kernel_traitsI6__halfS2_S2_S2_fjLj6144ELj1ELj1ELj8ELj16ENS_18Kernel_traits_baseILj6144ES2_S2_S2_S2_fjLj256EEEEELb1ELb1ELb1EEEvNS_9BwdParamsE --------------------------
	.section	.nv.info._ZN10layer_norm31ln_parallel_residual_bwd_kernelINS_13Kernel_traitsI6__halfS2_S2_S2_fjLj6144ELj1ELj1ELj8ELj16ENS_18Kernel_traits_baseILj6144ES2_S2_S2_S2_fjLj256EEEEELb1ELb1ELb1EEEvNS_9BwdParamsE,"",@"SHT_CUDA_INFO"
	.sectionflags	@""
	.align	4


	//----- nvinfo : EIATTR_CUDA_API_VERSION
	.align		4
        /*0000*/ 	.byte	0x04, 0x37
        /*0002*/ 	.short	(.L_1129 - .L_1128)
.L_1128:
        /*0004*/ 	.word	0x00000082


	//----- nvinfo : EIATTR_KPARAM_INFO
	.align		4
.L_1129:
        /*0008*/ 	.byte	0x04, 0x17
        /*000a*/ 	.short	(.L_1131 - .L_1130)
.L_1130:
        /*000c*/ 	.word	0x00000000
        /*0010*/ 	.short	0x0000
        /*0012*/ 	.short	0x0000
        /*0014*/ 	.byte	0x00, 0xf0, 0xa1, 0x04


	//----- nvinfo : EIATTR_SPARSE_MMA_MASK
	.align		4
.L_1131:
        /*0018*/ 	.byte	0x03, 0x50
        /*001a*/ 	.short	0x0000


	//----- nvinfo : EIATTR_MAXREG_COUNT
	.align		4
        /*001c*/ 	.byte	0x03, 0x1b
        /*001e*/ 	.short	0x00ff


	//----- nvinfo : EIATTR_NUM_BARRIERS
	.align		4
        /*0020*/ 	.byte	0x02, 0x4c
        /*0022*/ 	.byte	0x01
	.zero		1


	//----- nvinfo : EIATTR_MERCURY_ISA_VERSION
	.align		4
        /*0024*/ 	.byte	0x03, 0x5f
        /*0026*/ 	.short	0x0101


	//----- nvinfo : EIATTR_COOP_GROUP_MASK_REGIDS
	.align		4
        /*0028*/ 	.byte	0x04, 0x29
        /*002a*/ 	.short	(.L_1133 - .L_1132)


	//   ....[0]....
.L_1132:
        /*002c*/ 	.word	0xffffffff


	//   ....[1]....
        /*0030*/ 	.word	0xffffffff


	//   ....[2]....
        /*0034*/ 	.word	0xffffffff


	//   ....[3]....
        /*0038*/ 	.word	0xffffffff


	//   ....[4]....
        /*003c*/ 	.word	0xffffffff


	//   ....[5]....
        /*0040*/ 	.word	0xffffffff


	//   ....[6]....
        /*0044*/ 	.word	0xffffffff


	//   ....[7]....
        /*0048*/ 	.word	0xffffffff


	//   ....[8]....
        /*004c*/ 	.word	0xffffffff


	//   ....[9]....
        /*0050*/ 	.word	0xffffffff


	//----- nvinfo : EIATTR_COOP_GROUP_INSTR_OFFSETS
	.align		4
.L_1133:
        /*0054*/ 	.byte	0x04, 0x28
        /*0056*/ 	.short	(.L_1135 - .L_1134)


	//   ....[0]....
.L_1134:
        /*0058*/ 	.word	0x000012b0


	//   ....[1]....
        /*005c*/ 	.word	0x000012c0


	//   ....[2]....
        /*0060*/ 	.word	0x000013d0


	//   ....[3]....
        /*0064*/ 	.word	0x000013e0


	//   ....[4]....
        /*0068*/ 	.word	0x00001430


	//   ....[5]....
        /*006c*/ 	.word	0x00001440


	//   ....[6]....
        /*0070*/ 	.word	0x00001490


	//   ....[7]....
        /*0074*/ 	.word	0x000014a0


	//   ....[8]....
        /*0078*/ 	.word	0x00001520


	//   ....[9]....
        /*007c*/ 	.word	0x00001540


	//----- nvinfo : EIATTR_VRC_CTA_INIT_COUNT
	.align		4
.L_1135:
        /*0080*/ 	.byte	0x02, 0x4a
	.zero		1
	.zero		1


	//----- nvinfo : EIATTR_EXIT_INSTR_OFFSETS
	.align		4
        /*0084*/ 	.byte	0x04, 0x1c
        /*0086*/ 	.short	(.L_1137 - .L_1136)


	//   ....[0]....
.L_1136:
        /*0088*/ 	.word	0x00008d50


	//----- nvinfo : EIATTR_MAX_THREADS
	.align		4
.L_1137:
        /*008c*/ 	.byte	0x04, 0x05
        /*008e*/ 	.short	(.L_1139 - .L_1138)
.L_1138:
        /*0090*/ 	.word	0x00000100
        /*0094*/ 	.word	0x00000001
        /*0098*/ 	.word	0x00000001


	//----- nvinfo : EIATTR_CBANK_PARAM_SIZE
	.align		4
.L_1139:
        /*009c*/ 	.byte	0x03, 0x19
        /*009e*/ 	.short	0x0128


	//----- nvinfo : EIATTR_PARAM_CBANK
	.align		4
        /*00a0*/ 	.byte	0x04, 0x0a
        /*00a2*/ 	.short	(.L_1141 - .L_1140)
	.align		4
.L_1140:
        /*00a4*/ 	.word	index@(.nv.constant0._ZN10layer_norm31ln_parallel_residual_bwd_kernelINS_13Kernel_traitsI6__halfS2_S2_S2_fjLj6144ELj1ELj1ELj8ELj16ENS_18Kernel_traits_baseILj6144ES2_S2_S2_S2_fjLj256EEEEELb1ELb1ELb1EEEvNS_9BwdParamsE)
        /*00a8*/ 	.short	0x0380
        /*00aa*/ 	.short	0x0128


	//----- nvinfo : EIATTR_SW_WAR
	.align		4
.L_1141:
        /*00ac*/ 	.byte	0x04, 0x36
        /*00ae*/ 	.short	(.L_1143 - .L_1142)
.L_1142:
        /*00b0*/ 	.word	0x00000008
.L_1143:


//--------------------- .nv.info._ZN10layer_norm31ln_parallel_residual_bwd_kernelINS_13Kernel_traitsIf13__nv_bfloat16S2_S2_fjLj6144ELj1ELj1ELj8ELj16ENS_18Kernel_traits_baseILj6144EfS2_S2_S2_fjLj256EEEEELb0ELb0ELb0EEEvNS_9BwdParamsE --------------------------
	.section	.nv.info._ZN10layer_norm31ln_parallel_residual_bwd_kernelINS_13Kernel_traitsIf13__nv_bfloat16S2_S2_fjLj6144ELj1ELj1ELj8ELj16ENS_18Kernel_traits_baseILj6144EfS2_S2_S2_fjLj256EEEEELb0ELb0ELb0EEEvNS_9BwdParamsE,"",@"SHT_CUDA_INFO"
	.sectionflags	@""
	.align	4


	//----- nvinfo : EIATTR_CUDA_API_VERSION
	.align		4
        /*0000*/ 	.byte	0x04, 0x37
        /*0002*/ 	.short	(.L_1145 - .L_1144)
.L_1144:
        /*0004*/ 	.word	0x00000082


	//----- nvinfo : EIATTR_KPARAM_INFO
	.align		4
.L_1145:
        /*0008*/ 	.byte	0x04, 0x17
        /*000a*/ 	.short	(.L_1147 - .L_1146)
.L_1146:
        /*000c*/ 	.word	0x00000000
        /*0010*/ 	.short	0x0000
        /*0012*/ 	.short	0x0000
        /*0014*/ 	.byte	0x00, 0xf0, 0xa1, 0x04


	//----- nvinfo : EIATTR_SPARSE_MMA_MASK
	.align		4
.L_1147:
        /*0018*/ 	.byte	0x03, 0x50
        /*001a*/ 	.short	0x0000


	//----- nvinfo : EIATTR_MAXREG_COUNT
	.align		4
        /*001c*/ 	.byte	0x03, 0x1b
        /*001e*/ 	.short	0x00ff


	//----- nvinfo : EIATTR_NUM_BARRIERS
	.align		4
        /*0020*/ 	.byte	0x02, 0x4c
        /*0022*/ 	.byte	0x01
	.zero		1


	//----- nvinfo : EIATTR_MERCURY_ISA_VERSION
	.align		4
        /*0024*/ 	.byte	0x03, 0x5f
        /*0026*/ 	.short	0x0101


	//----- nvinfo : EIATTR_COOP_GROUP_MASK_REGIDS
	.align		4
        /*0028*/ 	.byte	0x04, 0x29
        /*002a*/ 	.short	(.L_1149 - .L_1148)


	//   ....[0]....
.L_1148:
        /*002c*/ 	.word	0xffffffff


	//   ....[1]....
        /*0030*/ 	.word	0xffffffff


	//   ....[2]....
        /*0034*/ 	.word	0xffffffff


	//   ....[3]....
        /*0038*/ 	.word	0xffffffff


	//   ....[4]....
        /*003c*/ 	.word	0xffffffff


	//   ....[5]....
        /*0040*/ 	.word	0xffffffff


	//   ....[6]....
        /*0044*/ 	.word	0xffffffff


	//   ....[7]....
        /*0048*/ 	.word	0xffffffff


	//   ....[8]....
        /*004c*/ 	.word	0xffffffff


	//   ....[9]....
        /*0050*/ 	.word	0xffffffff


	//----- nvinfo : EIATTR_COOP_GROUP_INSTR_OFFSETS
	.align		4
.L_1149:
        /*0054*/ 	.byte	0x04, 0x28
        /*0056*/ 	.short	(.L_1151 - .L_1150)


	//   ....[0]....
.L_1150:
        /*0058*/ 	.word	0x00002360


	//   ....[1]....
        /*005c*/ 	.word	0x00002380


	//   ....[2]....
        /*0060*/ 	.word	0x000023c0


	//   ....[3]....
        /*0064*/ 	.word	0x000023d0


	//   ....[4]....
        /*0068*/ 	.word	0x00002410


	//   ....[5]....
        /*006c*/ 	.word	0x00002420


	//   ....[6]....
        /*0070*/ 	.word	0x00002450


	//   ....[7]....
        /*0074*/ 	.word	0x00002460


	//   ....[8]....
        /*0078*/ 	.word	0x00002490


	//   ....[9]....
        /*007c*/ 	.word	0x000024a0


	//----- nvinfo : EIATTR_VRC_CTA_INIT_COUNT
	.align		4
.L_1151:
        /*0080*/ 	.byte	0x02, 0x4a
	.zero		1
	.zero		1


	//----- nvinfo : EIATTR_EXIT_INSTR_OFFSETS
	.align		4
        /*0084*/ 	.byte	0x04, 0x1c
        /*0086*/ 	.short	(.L_1153 - .L_1152)


	//   ....[0]....
.L_1152:
        /*0088*/ 	.word	0x00006cb0


	//   ....[1]....
        /*008c*/ 	.word	0x00006dc0


	//----- nvinfo : EIATTR_MAX_THREADS
	.align		4
.L_1153:
        /*0090*/ 	.byte	0x04, 0x05
        /*0092*/ 	.short	(.L_1155 - .L_1154)
.L_1154:
        /*0094*/ 	.word	0x00000100
        /*0098*/ 	.word	0x00000001
        /*009c*/ 	.word	0x00000001


	//----- nvinfo : EIATTR_CRS_STACK_SIZE
	.align		4
.L_1155:
        /*00a0*/ 	.byte	0x04, 0x1e
        /*00a2*/ 	.short	(.L_1157 - .L_1156)
.L_1156:
        /*00a4*/ 	.word	0x00000000


	//----- nvinfo : EIATTR_CBANK_PARAM_SIZE
	.align		4
.L_1157:
        /*00a8*/ 	.byte	0x03, 0x19
        /*00aa*/ 	.short	0x0128


	//----- nvinfo : EIATTR_PARAM_CBANK
	.align		4
        /*00ac*/ 	.byte	0x04, 0x0a
        /*00ae*/ 	.short	(.L_1159 - .L_1158)
	.align		4
.L_1158:
        /*00b0*/ 	.word	index@(.nv.constant0._ZN10layer_norm31ln_parallel_residual_bwd_kernelINS_13Kernel_traitsIf13__nv_bfloat16S2_S2_fjLj6144ELj1ELj1ELj8ELj16ENS_18Kernel_traits_baseILj6144EfS2_S2_S2_fjLj256EEEEELb0ELb0ELb0EEEvNS_9BwdParamsE)
        /*00b4*/ 	.short	0x0380
        /*00b6*/ 	.short	0x0128


	//----- nvinfo : EIATTR_SW_WAR
	.align		4
.L_1159:
        /*00b8*/ 	.byte	0x04, 0x36
        /*00ba*/ 	.short	(.L_1161 - .L_1160)
.L_1160:
        /*00bc*/ 	.word	0x00000008
.L_1161:


//--------------------- .nv.info._ZN10layer_norm31ln_parallel_residual_bwd_kernelINS_13Kernel_traitsIf13__nv_bfloat16S2_S2_fjLj6144ELj1ELj1ELj8ELj16ENS_18Kernel_traits_baseILj6144EfS2_S2_S2_fjLj256EEEEELb0ELb0ELb1EEEvNS_9BwdParamsE --------------------------
	.section	.nv.info._ZN10layer_norm31ln_parallel_residual_bwd_kernelINS_13Kernel_traitsIf13__nv_bfloat16S2_S2_fjLj6144ELj1ELj1ELj8ELj16ENS_18Kernel_traits_baseILj6144EfS2_S2_S2_fjLj256EEEEELb0ELb0ELb1EEEvNS_9BwdParamsE,"",@"SHT_CUDA_INFO"
	.sectionflags	@""
	.align	4


	//----- nvinfo : EIATTR_CUDA_API_VERSION
	.align		4
        /*0000*/ 	.byte	0x04, 0x37
        /*0002*/ 	.short	(.L_1163 - .L_1162)
.L_1162:
        /*0004*/ 	.word	0x00000082


	//----- nvinfo : EIATTR_KPARAM_INFO
	.align		4
.L_1163:
        /*0008*/ 	.byte	0x04, 0x17
        /*000a*/ 	.short	(.L_1165 - .L_1164)
.L_1164:
        /*000c*/ 	.word	0x00000000
        /*0010*/ 	.short	0x0000
        /*0012*/ 	.short	0x0000
        /*0014*/ 	.byte	0x00, 0xf0, 0xa1, 0x04


	//----- nvinfo : EIATTR_SPARSE_MMA_MASK
	.align		4
.L_1165:
        /*0018*/ 	.byte	0x03, 0x50
        /*001a*/ 	.short	0x0000


	//----- nvinfo : EIATTR_MAXREG_COUNT
	.align		4
        /*001c*/ 	.byte	0x03, 0x1b
        /*001e*/ 	.short	0x00ff


	//----- nvinfo : EIATTR_NUM_BARRIERS
	.align		4
        /*0020*/ 	.byte	0x02, 0x4c
        /*0022*/ 	.byte	0x01
	.zero		1


	//----- nvinfo : EIATTR_MERCURY_ISA_VERSION
	.align		4
        /*0024*/ 	.byte	0x03, 0x5f
        /*0026*/ 	.short	0x0101


	//----- nvinfo : EIATTR_COOP_GROUP_MASK_REGIDS
	.align		4
        /*0028*/ 	.byte	0x04, 0x29
        /*002a*/ 	.short	(.L_1167 - .L_1166)


	//   ....[0]....
.L_1166:
        /*002c*/ 	.word	0xffffffff


	//   ....[1]....
        /*0030*/ 	.word	0xffffffff


	//   ....[2]....
        /*0034*/ 	.word	0xffffffff


	//   ....[3]....
        /*0038*/ 	.word	0xffffffff


	//   ....[4]....
        /*003c*/ 	.word	0xffffffff


	//   ....[5]....
        /*0040*/ 	.word	0xffffffff


	//   ....[6]....
        /*0044*/ 	.word	0xffffffff


	//   ....[7]....
        /*0048*/ 	.word	0xffffffff


	//   ....[8]....
        /*004c*/ 	.word	0xffffffff


	//   ....[9]....
        /*0050*/ 	.word	0xffffffff


	//----- nvinfo : EIATTR_COOP_GROUP_INSTR_OFFSETS
	.align		4
.L_1167:
        /*0054*/ 	.byte	0x04, 0x28
        /*0056*/ 	.short	(.L_1169 - .L_1168)


	//   ....[0]....
.L_1168:
        /*0058*/ 	.word	0x00001c70


	//   ....[1]....
        /*005c*/ 	.word	0x00001d10


	//   ....[2]....
        /*0060*/ 	.word	0x00001d30


	//   ....[3]....
        /*0064*/ 	.word	0x00001d60


	//   ....[4]....
        /*0068*/ 	.word	0x00001d70


	//   ....[5]....
        /*006c*/ 	.word	0x00001da0


	//   ....[6]....
        /*0070*/ 	.word	0x00001dd0


	//   ....[7]....
        /*0074*/ 	.word	0x00001de0


	//   ....[8]....
        /*0078*/ 	.word	0x00001e30


	//   ....[9]....
        /*007c*/ 	.word	0x00001e40


	//----- nvinfo : EIATTR_VRC_CTA_INIT_COUNT
	.align		4
.L_1169:
        /*0080*/ 	.byte	0x02, 0x4a
	.zero		1
	.zero		1


	//----- nvinfo : EIATTR_EXIT_INSTR_OFFSETS
	.align		4
        /*0084*/ 	.byte	0x04, 0x1c
        /*0086*/ 	.short	(.L_1171 - .L_1170)


	//   ....[0]....
.L_1170:
        /*0088*/ 	.word	0x00006c00


	//----- nvinfo : EIATTR_MAX_THREADS
	.align		4
.L_1171:
        /*008c*/ 	.byte	0x04, 0x05
        /*008e*/ 	.short	(.L_1173 - .L_1172)
.L_1172:
        /*0090*/ 	.word	0x00000100
        /*0094*/ 	.word	0x00000001
        /*0098*/ 	.word	0x00000001


	//----- nvinfo : EIATTR_CRS_STACK_SIZE
	.align		4
.L_1173:
        /*009c*/ 	.byte	0x04, 0x1e
        /*009e*/ 	.short	(.L_1175 - .L_1174)
.L_1174:
        /*00a0*/ 	.word	0x00000000


	//----- nvinfo : EIATTR_CBANK_PARAM_SIZE
	.align		4
.L_1175:
        /*00a4*/ 	.byte	0x03, 0x19
        /*00a6*/ 	.short	0x0128


	//----- nvinfo : EIATTR_PARAM_CBANK
	.align		4
        /*00a8*/ 	.byte	0x04, 0x0a
        /*00aa*/ 	.short	(.L_1177 - .L_1176)
	.align		4
.L_1176:
        /*00ac*/ 	.word	index@(.nv.constant0._ZN10layer_norm31ln_parallel_residual_bwd_kernelINS_13Kernel_traitsIf13__nv_bfloat16S2_S2_fjLj6144ELj1ELj1ELj8ELj16ENS_18Kernel_traits_baseILj6144EfS2_S2_S2_fjLj256EEEEELb0ELb0ELb1EEEvNS_9BwdParamsE)
        /*00b0*/ 	.short	0x0380
        /*00b2*/ 	.short	0x0128


	//----- nvinfo : EIATTR_SW_WAR
	.align		4
.L_1177:
        /*00b4*/ 	.byte	0x04, 0x36
        /*00b6*/ 	.short	(.L_1179 - .L_1178)
.L_1178:
        /*00b8*/ 	.word	0x00000008
.L_1179:


//--------------------- .nv.info._ZN10layer_norm31ln_parallel_residual_bwd_kernelINS_13Kernel_traitsIf13__nv_bfloat16S2_S2_fjLj6144ELj1ELj1ELj8ELj16ENS_18Kernel_traits_baseILj6144EfS2_S2_S2_fjLj256EEEEELb0ELb1ELb0EEEvNS_9BwdParamsE --------------------------
	.section	.nv.info._ZN10layer_norm31ln_parallel_residual_bwd_kernelINS_13Kernel_traitsIf13__nv_bfloat16S2_S2_fjLj6144ELj1ELj1ELj8ELj16ENS_18Kernel_traits_baseILj6144EfS2_S2_S2_fjLj256EEEEELb0ELb1ELb0EEEvNS_9BwdParamsE,"",@"SHT_CUDA_INFO"
	.sectionflags	@""
	.align	4


	//----- nvinfo : EIATTR_CUDA_API_VERSION
	.align		4
        /*0000*/ 	.byte	0x04, 0x37
        /*0002*/ 	.short	(.L_1181 - .L_1180)
.L_1180:
        /*0004*/ 	.word	0x00000082


	//----- nvinfo : EIATTR_KPARAM_INFO
	.align		4
.L_1181:
        /*0008*/ 	.byte	0x04, 0x17
        /*000a*/ 	.short	(.L_1183 - .L_1182)
.L_1182:
        /*000c*/ 	.word	0x00000000
        /*0010*/ 	.short	0x0000
        /*0012*/ 	.short	0x0000
        /*0014*/ 	.byte	0x00, 0xf0, 0xa1, 0x04


	//----- nvinfo : EIATTR_SPARSE_MMA_MASK
	.align		4
.L_1183:
        /*0018*/ 	.byte	0x03, 0x50
        /*001a*/ 	.short	0x0000


	//----- nvinfo : EIATTR_MAXREG_COUNT
	.align		4
        /*001c*/ 	.byte	0x03, 0x1b
        /*001e*/ 	.short	0x00ff


	//----- nvinfo : EIATTR_NUM_BARRIERS
	.align		4
        /*0020*/ 	.byte	0x02, 0x4c
        /*0022*/ 	.byte	0x01
	.zero		1


	//----- nvinfo : EIATTR_MERCURY_ISA_VERSION
	.align		4
        /*0024*/ 	.byte	0x03, 0x5f
        /*0026*/ 	.short	0x0101


	//----- nvinfo : EIATTR_COOP_GROUP_MASK_REGIDS
	.align		4
        /*0028*/ 	.byte	0x04, 0x29
        /*002a*/ 	.short	(.L_1185 - .L_1184)


	//   ....[0]....
.L_1184:
        /*002c*/ 	.word	0xffffffff


	//   ....[1]....
        /*0030*/ 	.word	0xffffffff


	//   ....[2]....
        /*0034*/ 	.word	0xffffffff


	//   ....[3]....
        /*0038*/ 	.word	0xffffffff


	//   ....[4]....
        /*003c*/ 	.word	0xffffffff


	//   ....[5]....
        /*0040*/ 	.word	0xffffffff


	//   ....[6]....
        /*0044*/ 	.word	0xffffffff


	//   ....[7]....
        /*0048*/ 	.word	0xffffffff


	//   ....[8]....
        /*004c*/ 	.word	0xffffffff


	//   ....[9]....
        /*0050*/ 	.word	0xffffffff


	//----- nvinfo : EIATTR_COOP_GROUP_INSTR_OFFSETS
	.align		4
.L_1185:
        /*0054*/ 	.byte	0x04, 0x28
        /*0056*/ 	.short	(.L_1187 - .L_1186)


	//   ....[0]....
.L_1186:
        /*0058*/ 	.word	0x00001880


	//   ....[1]....
        /*005c*/ 	.word	0x000018c0


	//   ....[2]....
        /*0060*/ 	.word	0x00001970


	//   ....[3]....
        /*0064*/ 	.word	0x00001980


	//   ....[4]....
        /*0068*/ 	.word	0x000019b0


	//   ....[5]....
        /*006c*/ 	.word	0x000019c0


	//   ....[6]....
        /*0070*/ 	.word	0x00001a00


	//   ....[7]....
        /*0074*/ 	.word	0x00001a20


	//   ....[8]....
        /*0078*/ 	.word	0x00001b10


	//   ....[9]....
        /*007c*/ 	.word	0x00001b20


	//----- nvinfo : EIATTR_VRC_CTA_INIT_COUNT
	.align		4
.L_1187:
        /*0080*/ 	.byte	0x02, 0x4a
	.zero		1
	.zero		1


	//----- nvinfo : EIATTR_EXIT_INSTR_OFFSETS
	.align		4
        /*0084*/ 	.byte	0x04, 0x1c
        /*0086*/ 	.short	(.L_1189 - .L_1188)


	//   ....[0]....
.L_1188:
        /*0088*/ 	.word	0x00005e00


	//   ....[1]....
        /*008c*/ 	.word	0x00005ea0


	//----- nvinfo : EIATTR_MAX_THREADS
	.align		4
.L_1189:
        /*0090*/ 	.byte	0x04, 0x05
        /*0092*/ 	.short	(.L_1191 - .L_1190)
.L_1190:
        /*0094*/ 	.word	0x00000100
        /*0098*/ 	.word	0x00000001
        /*009c*/ 	.word	0x00000001


	//----- nvinfo : EIATTR_CRS_STACK_SIZE
	.align		4
.L_1191:
        /*00a0*/ 	.byte	0x04, 0x1e
        /*00a2*/ 	.short	(.L_1193 - .L_1192)
.L_1192:
        /*00a4*/ 	.word	0x00000000


	//----- nvinfo : EIATTR_CBANK_PARAM_SIZE
	.align		4
.L_1193:
        /*00a8*/ 	.byte	0x03, 0x19
        /*00aa*/ 	.short	0x0128


	//----- nvinfo : EIATTR_PARAM_CBANK
	.align		4
        /*00ac*/ 	.byte	0x04, 0x0a
        /*00ae*/ 	.short	(.L_1195 - .L_1194)
	.align		4
.L_1194:
        /*00b0*/ 	.word	index@(.nv.constant0._ZN10layer_norm31ln_parallel_residual_bwd_kernelINS_13Kernel_traitsIf13__nv_bfloat16S2_S2_fjLj6144ELj1ELj1ELj8ELj16ENS_18Kernel_traits_baseILj6144EfS2_S2_S2_fjLj256EEEEELb0ELb1ELb0EEEvNS_9BwdParamsE)
        /*00b4*/ 	.short	0x0380
        /*00b6*/ 	.short	0x0128


	//----- nvinfo : EIATTR_SW_WAR
	.align		4
.L_1195:
        /*00b8*/ 	.byte	0x04, 0x36
        /*00ba*/ 	.short	(.L_1197 - .L_1196)
.L_1196:
        /*00bc*/ 	.word	0x00000008
.L_1197:


//--------------------- .nv.info._ZN10layer_norm31ln_parallel_residual_bwd_kernelINS_13Kernel_traitsIf13__nv_bfloat16S2_S2_fjLj6144ELj1ELj1ELj8ELj16ENS_18Kernel_traits_baseILj6144EfS2_S2_S2_fjLj256EEEEELb0ELb1ELb1EEEvNS_9BwdParamsE --------------------------
	.section	.nv.info._ZN10layer_norm31ln_parallel_residual_bwd_kernelINS_13Kernel_traitsIf13__nv_bfloat16S2_S2_fjLj6144ELj1ELj1ELj8ELj16ENS_18Kernel_traits_baseILj6144EfS2_S2_S2_fjLj256EEEEELb0ELb1ELb1EEEvNS_9BwdParamsE,"",@"SHT_CUDA_INFO"
	.sectionflags	@""
	.align	4


	//----- nvinfo : EIATTR_CUDA_API_VERSION
	.align		4
        /*0000*/ 	.byte	0x04, 0x37
        /*0002*/ 	.short	(.L_1199 - .L_1198)
.L_1198:
        /*0004*/ 	.word	0x00000082


	//----- nvinfo : EIATTR_KPARAM_INFO
	.align		4
.L_1199:
        /*0008*/ 	.byte	0x04, 0x17
        /*000a*/ 	.short	(.L_1201 - .L_1200)
.L_1200:
        /*000c*/ 	.word	0x00000000
        /*0010*/ 	.short	0x0000
        /*0012*/ 	.short	0x0000
        /*0014*/ 	.byte	0x00, 0xf0, 0xa1, 0x04


	//----- nvinfo : EIATTR_SPARSE_MMA_MASK
	.align		4
.L_1201:
        /*0018*/ 	.byte	0x03, 0x50
        /*001a*/ 	.short	0x0000


	//----- nvinfo : EIATTR_MAXREG_COUNT
	.align		4
        /*001c*/ 	.byte	0x03, 0x1b
        /*001e*/ 	.short	0x00ff


	//----- nvinfo : EIATTR_NUM_BARRIERS
	.align		4
        /*0020*/ 	.byte	0x02, 0x4c
        /*0022*/ 	.byte	0x01
	.zero		1


	//----- nvinfo : EIATTR_MERCURY_ISA_VERSION
	.align		4
        /*0024*/ 	.byte	0x03, 0x5f
        /*0026*/ 	.short	0x0101


	//----- nvinfo : EIATTR_COOP_GROUP_MASK_REGIDS
	.align		4
        /*0028*/ 	.byte	0x04, 0x29
        /*002a*/ 	.short	(.L_1203 - .L_1202)


	//   ....[0]....
.L_1202:
        /*002c*/ 	.word	0xffffffff


	//   ....[1]....
        /*0030*/ 	.word	0xffffffff


	//   ....[2]....
        /*0034*/ 	.word	0xffffffff


	//   ....[3]....
        /*0038*/ 	.word	0xffffffff


	//   ....[4]....
        /*003c*/ 	.word	0xffffffff


	//   ....[5]....
        /*0040*/ 	.word	0xffffffff


	//   ....[6]....
        /*0044*/ 	.word	0xffffffff


	//   ....[7]....
        /*0048*/ 	.word	0xffffffff


	//   ....[8]....
        /*004c*/ 	.word	0xffffffff


	//   ....[9]....
        /*0050*/ 	.word	0xffffffff


	//----- nvinfo : EIATTR_COOP_GROUP_INSTR_OFFSETS
	.align		4
.L_1203:
        /*0054*/ 	.byte	0x04, 0x28
        /*0056*/ 	.short	(.L_1205 - .L_1204)


	//   ....[0]....
.L_1204:
        /*0058*/ 	.word	0x00001350


	//   ....[1]....
        /*005c*/ 	.word	0x00001360


	//   ....[2]....
        /*0060*/ 	.word	0x00001390


	//   ....[3]....
        /*0064*/ 	.word	0x000013a0


	//   ....[4]....
        /*0068*/ 	.word	0x000013d0


	//   ....[5]....
        /*006c*/ 	.word	0x000013e0


	//   ....[6]....
        /*0070*/ 	.word	0x00001420


	//   ....[7]....
        /*0074*/ 	.word	0x00001430


	//   ....[8]....
        /*0078*/ 	.word	0x00001470


	//   ....[9]....
        /*007c*/ 	.word	0x00001480


	//----- nvinfo : EIATTR_VRC_CTA_INIT_COUNT
	.align		4
.L_1205:
        /*0080*/ 	.byte	0x02, 0x4a
	.zero		1
	.zero		1


	//----- nvinfo : EIATTR_EXIT_INSTR_OFFSETS
	.align		4
        /*0084*/ 	.byte	0x04, 0x1c
        /*0086*/ 	.short	(.L_1207 - .L_1206)


	//   ....[0]....
.L_1206:
        /*0088*/ 	.word	0x000058c0


	//----- nvinfo : EIATTR_MAX_THREADS
	.align		4
.L_1207:
        /*008c*/ 	.byte	0x04, 0x05
        /*008e*/ 	.short	(.L_1209 - .L_1208)
.L_1208:
        /*0090*/ 	.word	0x00000100
        /*0094*/ 	.word	0x00000001
        /*0098*/ 	.word	0x00000001


	//----- nvinfo : EIATTR_CBANK_PARAM_SIZE
	.align		4
.L_1209:
        /*009c*/ 	.byte	0x03, 0x19
        /*009e*/ 	.short	0x0128


	//----- nvinfo : EIATTR_PARAM_CBANK
	.align		4
        /*00a0*/ 	.byte	0x04, 0x0a
        /*00a2*/ 	.short	(.L_1211 - .L_1210)
	.align		4
.L_1210:
        /*00a4*/ 	.word	index@(.nv.constant0._ZN10layer_norm31ln_parallel_residual_bwd_kernelINS_13Kernel_traitsIf13__nv_bfloat16S2_S2_fjLj6144ELj1ELj1ELj8ELj16ENS_18Kernel_traits_baseILj6144EfS2_S2_S2_fjLj256EEEEELb0ELb1ELb1EEEvNS_9BwdParamsE)
        /*00a8*/ 	.short	0x0380
        /*00aa*/ 	.short	0x0128


	//----- nvinfo : EIATTR_SW_WAR
	.align		4
.L_1211:
        /*00ac*/ 	.byte	0x04, 0x36
        /*00ae*/ 	.short	(.L_1213 - .L_1212)
.L_1212:
        /*00b0*/ 	.word	0x00000008
.L_1213:


//--------------------- .nv.info._ZN10layer_norm31ln_parallel_residual_bwd_kernelINS_13Kernel_traitsIf13__nv_bfloat16S2_S2_fjLj6144ELj1ELj1ELj8ELj16ENS_18Kernel_traits_baseILj6144EfS2_S2_S2_fjLj256EEEEELb1ELb0ELb0EEEvNS_9BwdParamsE --------------------------
	.section	.nv.info._ZN10layer_norm31ln_parallel_residual_bwd_kernelINS_13Kernel_traitsIf13__nv_bfloat16S2_S2_fjLj6144ELj1ELj1ELj8ELj16ENS_18Kernel_traits_baseILj6144EfS2_S2_S2_fjLj256EEEEELb1ELb0ELb0EEEvNS_9BwdParamsE,"",@"SHT_CUDA_INFO"
	.sectionflags	@""
	.align	4


	//----- nvinfo : EIATTR_CUDA_API_VERSION
	.align		4
        /*0000*/ 	.byte	0x04, 0x37
        /*0002*/ 	.short	(.L_1215 - .L_1214)
.L_1214:
        /*0004*/ 	.word	0x00000082


	//----- nvinfo : EIATTR_KPARAM_INFO
	.align		4
.L_1215:
        /*0008*/ 	.byte	0x04, 0x17
        /*000a*/ 	.short	(.L_1217 - .L_1216)
.L_1216:
        /*000c*/ 	.word	0x00000000
        /*0010*/ 	.short	0x0000
        /*0012*/ 	.short	0x0000
        /*0014*/ 	.byte	0x00, 0xf0, 0xa1, 0x04


	//----- nvinfo : EIATTR_SPARSE_MMA_MASK
	.align		4
.L_1217:
        /*0018*/ 	.byte	0x03, 0x50
        /*001a*/ 	.short	0x0000


	//----- nvinfo : EIATTR_MAXREG_COUNT
	.align		4
        /*001c*/ 	.byte	0x03, 0x1b
        /*001e*/ 	.short	0x00ff


	//----- nvinfo : EIATTR_NUM_BARRIERS
	.align		4
        /*0020*/ 	.byte	0x02, 0x4c
        /*0022*/ 	.byte	0x01
	.zero		1


	//----- nvinfo : EIATTR_MERCURY_ISA_VERSION
	.align		4
        /*0024*/ 	.byte	0x03, 0x5f
        /*0026*/ 	.short	0x0101


	//----- nvinfo : EIATTR_COOP_GROUP_MASK_REGIDS
	.align		4
        /*0028*/ 	.byte	0x04, 0x29
        /*002a*/ 	.short	(.L_1219 - .L_1218)


	//   ....[0]....
.L_1218:
        /*002c*/ 	.word	0xffffffff


	//   ....[1]....
        /*0030*/ 	.word	0xffffffff


	//   ....[2]....
        /*0034*/ 	.word	0xffffffff


	//   ....[3]....
        /*0038*/ 	.word	0xffffffff


	//   ....[4]....
        /*003c*/ 	.word	0xffffffff


	//   ....[5]....
        /*0040*/ 	.word	0xffffffff


	//   ....[6]....
        /*0044*/ 	.word	0xffffffff


	//   ....[7]....
        /*0048*/ 	.word	0xffffffff


	//   ....[8]....
        /*004c*/ 	.word	0xffffffff


	//   ....[9]....
        /*0050*/ 	.word	0xffffffff


	//----- nvinfo : EIATTR_COOP_GROUP_INSTR_OFFSETS
	.align		4
.L_1219:
        /*0054*/ 	.byte	0x04, 0x28
        /*0056*/ 	.short	(.L_1221 - .L_1220)


	//   ....[0]....
.L_1220:
        /*0058*/ 	.word	0x00002540


	//   ....[1]....
        /*005c*/ 	.word	0x00002560


	//   ....[2]....
        /*0060*/ 	.word	0x000025a0


	//   ....[3]....
        /*0064*/ 	.word	0x000025b0


	//   ....[4]....
        /*0068*/ 	.word	0x000025f0


	//   ....[5]....
        /*006c*/ 	.word	0x00002600


	//   ....[6]....
        /*0070*/ 	.word	0x00002630


	//   ....[7]....
        /*0074*/ 	.word	0x00002640


	//   ....[8]....
        /*0078*/ 	.word	0x00002670


	//   ....[9]....
        /*007c*/ 	.word	0x00002680


	//----- nvinfo : EIATTR_VRC_CTA_INIT_COUNT
	.align		4
.L_1221:
        /*0080*/ 	.byte	0x02, 0x4a
	.zero		1
	.zero		1


	//----- nvinfo : EIATTR_EXIT_INSTR_OFFSETS
	.align		4
        /*0084*/ 	.byte	0x04, 0x1c
        /*0086*/ 	.short	(.L_1223 - .L_1222)


	//   ....[0]....
.L_1222:
        /*0088*/ 	.word	0x0000a0c0


	//   ....[1]....
        /*008c*/ 	.word	0x0000a1d0


	//----- nvinfo : EIATTR_MAX_THREADS
	.align		4
.L_1223:
        /*0090*/ 	.byte	0x04, 0x05
        /*0092*/ 	.short	(.L_1225 - .L_1224)
.L_1224:
        /*0094*/ 	.word	0x00000100
        /*0098*/ 	.word	0x00000001
        /*009c*/ 	.word	0x00000001


	//----- nvinfo : EIATTR_CRS_STACK_SIZE
	.align		4
.L_1225:
        /*00a0*/ 	.byte	0x04, 0x1e
        /*00a2*/ 	.short	(.L_1227 - .L_1226)
.L_1226:
        /*00a4*/ 	.word	0x00000000


	//----- nvinfo : EIATTR_CBANK_PARAM_SIZE
	.align		4
.L_1227:
        /*00a8*/ 	.byte	0x03, 0x19
        /*00aa*/ 	.short	0x0128


	//----- nvinfo : EIATTR_PARAM_CBANK
	.align		4
        /*00ac*/ 	.byte	0x04, 0x0a
        /*00ae*/ 	.short	(.L_1229 - .L_1228)
	.align		4
.L_1228:
        /*00b0*/ 	.word	index@(.nv.constant0._ZN10layer_norm31ln_parallel_residual_bwd_kernelINS_13Kernel_traitsIf13__nv_bfloat16S2_S2_fjLj6144ELj1ELj1ELj8ELj16ENS_18Kernel_traits_baseILj6144EfS2_S2_S2_fjLj256EEEEELb1ELb0ELb0EEEvNS_9BwdParamsE)
        /*00b4*/ 	.short	0x0380
        /*00b6*/ 	.short	0x0128


	//----- nvinfo : EIATTR_SW_WAR
	.align		4
.L_1229:
        /*00b8*/ 	.byte	0x04, 0x36
        /*00ba*/ 	.short	(.L_1231 - .L_1230)
.L_1230:
        /*00bc*/ 	.word	0x00000008
.L_1231:


//--------------------- .nv.info._ZN10layer_norm31ln_parallel_residual_bwd_kernelINS_13Kernel_traitsIf13__nv_bfloat16S2_S2_fjLj6144ELj1ELj1ELj8ELj16ENS_18Kernel_traits_baseILj6144EfS2_S2_S2_fjLj256EEEEELb1ELb0ELb1EEEvNS_9BwdParamsE --------------------------
	.section	.nv.info._ZN10layer_norm31ln_parallel_residual_bwd_kernelINS_13Kernel_traitsIf13__nv_bfloat16S2_S2_fjLj6144ELj1ELj1ELj8ELj16ENS_18Kernel_traits_baseILj6144EfS2_S2_S2_fjLj256EEEEELb1ELb0ELb1EEEvNS_9BwdParamsE,"",@"SHT_CUDA_INFO"
	.sectionflags	@""
	.align	4


	//----- nvinfo : EIATTR_CUDA_API_VERSION
	.align		4
        /*0000*/ 	.byte	0x04, 0x37
        /*0002*/ 	.short	(.L_1233 - .L_1232)
.L_1232:
        /*0004*/ 	.word	0x00000082


	//----- nvinfo : EIATTR_KPARAM_INFO
	.align		4
.L_1233:
        /*0008*/ 	.byte	0x04, 0x17
        /*000a*/ 	.short	(.L_1235 - .L_1234)
.L_1234:
        /*000c*/ 	.word	0x00000000
        /*0010*/ 	.short	0x0000
        /*0012*/ 	.short	0x0000
        /*0014*/ 	.byte	0x00, 0xf0, 0xa1, 0x04


	//----- nvinfo : EIATTR_SPARSE_MMA_MASK
	.align		4
.L_1235:
        /*0018*/ 	.byte	0x03, 0x50
        /*001a*/ 	.short	0x0000


	//----- nvinfo : EIATTR_MAXREG_COUNT
	.align		4
        /*001c*/ 	.byte	0x03, 0x1b
        /*001e*/ 	.short	0x00ff


	//----- nvinfo : EIATTR_NUM_BARRIERS
	.align		4
        /*0020*/ 	.byte	0x02, 0x4c
        /*0022*/ 	.byte	0x01
	.zero		1


	//----- nvinfo : EIATTR_MERCURY_ISA_VERSION
	.align		4
        /*0024*/ 	.byte	0x03, 0x5f
        /*0026*/ 	.short	0x0101


	//----- nvinfo : EIATTR_COOP_GROUP_MASK_REGIDS
	.align		4
        /*0028*/ 	.byte	0x04, 0x29
        /*002a*/ 	.short	(.L_1237 - .L_1236)


	//   ....[0]....
.L_1236:
        /*002c*/ 	.word	0xffffffff


	//   ....[1]....
        /*0030*/ 	.word	0xffffffff


	//   ....[2]....
        /*0034*/ 	.word	0xffffffff


	//   ....[3]....
        /*0038*/ 	.word	0xffffffff


	//   ....[4]....
        /*003c*/ 	.word	0xffffffff


	//   ....[5]....
        /*0040*/ 	.word	0xffffffff


	//   ....[6]....
        /*0044*/ 	.word	0xffffffff


	//   ....[7]....
        /*0048*/ 	.word	0xffffffff


	//   ....[8]....
        /*004c*/ 	.word	0xffffffff


	//   ....[9]....
        /*0050*/ 	.word	0xffffffff


	//----- nvinfo : EIATTR_COOP_GROUP_INSTR_OFFSETS
	.align		4
.L_1237:
        /*0054*/ 	.byte	0x04, 0x28
        /*0056*/ 	.short	(.L_1239 - .L_1238)


	//   ....[0]....
.L_1238:
        /*0058*/ 	.word	0x00001f20


	//   ....[1]....
        /*005c*/ 	.word	0x00001fd0


	//   ....[2]....
        /*0060*/ 	.word	0x00001fe0


	//   ....[3]....
        /*0064*/ 	.word	0x00002010


	//   ....[4]....
        /*0068*/ 	.word	0x00002020


	//   ....[5]....
        /*006c*/ 	.word	0x00002050


	//   ....[6]....
        /*0070*/ 	.word	0x00002060


	//   ....[7]....
        /*0074*/ 	.word	0x00002090


	//   ....[8]....
        /*0078*/ 	.word	0x000020d0


	//   ....[9]....
        /*007c*/ 	.word	0x000020f0


	//----- nvinfo : EIATTR_VRC_CTA_INIT_COUNT
	.align		4
.L_1239:
        /*0080*/ 	.byte	0x02, 0x4a
	.zero		1
	.zero		1


	//----- nvinfo : EIATTR_EXIT_INSTR_OFFSETS
	.align		4
        /*0084*/ 	.byte	0x04, 0x1c
        /*0086*/ 	.short	(.L_1241 - .L_1240)


	//   ....[0]....
.L_1240:
        /*0088*/ 	.word	0x00009f90


	//----- nvinfo : EIATTR_MAX_THREADS
	.align		4
.L_1241:
        /*008c*/ 	.byte	0x04, 0x05
        /*008e*/ 	.short	(.L_1243 - .L_1242)
.L_1242:
        /*0090*/ 	.word	0x00000100
        /*0094*/ 	.word	0x00000001
        /*0098*/ 	.word	0x00000001


	//----- nvinfo : EIATTR_CRS_STACK_SIZE
	.align		4
.L_1243:
        /*009c*/ 	.byte	0x04, 0x1e
        /*009e*/ 	.short	(.L_1245 - .L_1244)
.L_1244:
        /*00a0*/ 	.word	0x00000000


	//----- nvinfo : EIATTR_CBANK_PARAM_SIZE
	.align		4
.L_1245:
        /*00a4*/ 	.byte	0x03, 0x19
        /*00a6*/ 	.short	0x0128


	//----- nvinfo : EIATTR_PARAM_CBANK
	.align		4
        /*00a8*/ 	.byte	0x04, 0x0a
        /*00aa*/ 	.short	(.L_1247 - .L_1246)
	.align		4
.L_1246:
        /*00ac*/ 	.word	index@(.nv.constant0._ZN10layer_norm31ln_parallel_residual_bwd_kernelINS_13Kernel_traitsIf13__nv_bfloat16S2_S2_fjLj6144ELj1ELj1ELj8ELj16ENS_18Kernel_traits_baseILj6144EfS2_S2_S2_fjLj256EEEEELb1ELb0ELb1EEEvNS_9BwdParamsE)
        /*00b0*/ 	.short	0x0380
        /*00b2*/ 	.short	0x0128


	//----- nvinfo : EIATTR_SW_WAR
	.align		4
.L_1247:
        /*00b4*/ 	.byte	0x04, 0x36
        /*00b6*/ 	.short	(.L_1249 - .L_1248)
.L_1248:
        /*00b8*/ 	.word	0x00000008
.L_1249:


//--------------------- .nv.info._ZN10layer_norm22ln_bwd_finalize_kernelINS_22Kernel_traits_finalizeILj6144Ef13__nv_bfloat16S2_S2_fjLb0ELj1024ELj4ENS_18Kernel_traits_baseILj6144EfS2_S2_S2_fjLj1024EEEEELb0ELb0EEEvNS_9BwdParamsE --------------------------
	.section	.nv.info._ZN10layer_norm22ln_bwd_finalize_kernelINS_22Kernel_traits_finalizeILj6144Ef13__nv_bfloat16S2_S2_fjLb0ELj1024ELj4ENS_18Kernel_traits_baseILj6144EfS2_S2_S2_fjLj1024EEEEELb0ELb0EEEvNS_9BwdParamsE,"",@"SHT_CUDA_INFO"
	.sectionflags	@""
	.align	4


	//----- nvinfo : EIATTR_CUDA_API_VERSION
	.align		4
        /*0000*/ 	.byte	0x04, 0x37
        /*0002*/ 	.short	(.L_1251 - .L_1250)
.L_1250:
        /*0004*/ 	.word	0x00000082


	//----- nvinfo : EIATTR_KPARAM_INFO
	.align		4
.L_1251:
        /*0008*/ 	.byte	0x04, 0x17
        /*000a*/ 	.short	(.L_1253 - .L_1252)
.L_1252:
        /*000c*/ 	.word	0x00000000
        /*0010*/ 	.short	0x0000
        /*0012*/ 	.short	0x0000
        /*0014*/ 	.byte	0x00, 0xf0, 0xa1, 0x04


	//----- nvinfo : EIATTR_SPARSE_MMA_MASK
	.align		4
.L_1253:
        /*0018*/ 	.byte	0x03, 0x50
        /*001a*/ 	.short	0x0000


	//----- nvinfo : EIATTR_MAXREG_COUNT
	.align		4
        /*001c*/ 	.byte	0x03, 0x1b
        /*001e*/ 	.short	0x0040


	//----- nvinfo : EIATTR_NUM_BARRIERS
	.align		4
        /*0020*/ 	.byte	0x02, 0x4c
        /*0022*/ 	.byte	0x01
	.zero		1


	//----- nvinfo : EIATTR_MERCURY_ISA_VERSION
	.align		4
        /*0024*/ 	.byte	0x03, 0x5f
        /*0026*/ 	.short	0x0101


	//----- nvinfo : EIATTR_COOP_GROUP_MASK_REGIDS
	.align		4
        /*0028*/ 	.byte	0x04, 0x29
        /*002a*/ 	.short	(.L_1255 - .L_1254)


	//   ....[0]....
.L_1254:
        /*002c*/ 	.word	0xffffffff


	//   ....[1]....
        /*0030*/ 	.word	0xffffffff


	//   ....[2]....
        /*0034*/ 	.word	0xffffffff


	//   ....[3]....
        /*0038*/ 	.word	0xffffffff


	//   ....[4]....
        /*003c*/ 	.word	0xffffffff


	//   ....[5]....
        /*0040*/ 	.word	0xffffffff


	//   ....[6]....
        /*0044*/ 	.word	0xffffffff


	//   ....[7]....
        /*0048*/ 	.word	0xffffffff


	//   ....[8]....
        /*004c*/ 	.word	0xffffffff


	//   ....[9]....
        /*0050*/ 	.word	0xffffffff


	//----- nvinfo : EIATTR_COOP_GROUP_INSTR_OFFSETS
	.align		4
.L_1255:
        /*0054*/ 	.byte	0x04, 0x28
        /*0056*/ 	.short	(.L_1257 - .L_1256)


	//   ....[0]....
.L_1256:
        /*0058*/ 	.word	0x00001550


	//   ....[1]....
        /*005c*/ 	.word	0x00001560


	//   ....[2]....
        /*0060*/ 	.word	0x00001590


	//   ....[3]....
        /*0064*/ 	.word	0x000015a0


	//   ....[4]....
        /*0068*/ 	.word	0x000015d0


	//   ....[5]....
        /*006c*/ 	.word	0x000015e0


	//   ....[6]....
        /*0070*/ 	.word	0x00001610


	//   ....[7]....
        /*0074*/ 	.word	0x00001630


	//   ....[8]....
        /*0078*/ 	.word	0x00001680


	//   ....[9]....
        /*007c*/ 	.word	0x00001690


	//----- nvinfo : EIATTR_VRC_CTA_INIT_COUNT
	.align		4
.L_1257:
        /*0080*/ 	.byte	0x02, 0x4a
	.zero		1
	.zero		1


	//----- nvinfo : EIATTR_EXIT_INSTR_OFFSETS
	.align		4
        /*0084*/ 	.byte	0x04, 0x1c
        /*0086*/ 	.short	(.L_1259 - .L_1258)


	//   ....[0]....
.L_1258:
        /*0088*/ 	.word	0x00000060


	//   ....[1]....
        /*008c*/ 	.word	0x000016f0


	//   ....[2]....
        /*0090*/ 	.word	0x00001720


	//   ....[3]....
        /*0094*/ 	.word	0x000017c0


	//----- nvinfo : EIATTR_MAX_THREADS
	.align		4
.L_1259:
        /*0098*/ 	.byte	0x04, 0x05
        /*009a*/ 	.short	(.L_1261 - .L_1260)
.L_1260:
        /*009c*/ 	.word	0x00000400
        /*00a0*/ 	.word	0x00000001
        /*00a4*/ 	.word	0x00000001


	//----- nvinfo : EIATTR_CRS_STACK_SIZE
	.align		4
.L_1261:
        /*00a8*/ 	.byte	0x04, 0x1e
        /*00aa*/ 	.short	(.L_1263 - .L_1262)
.L_1262:
        /*00ac*/ 	.word	0x00000000


	//----- nvinfo : EIATTR_CBANK_PARAM_SIZE
	.align		4
.L_1263:
        /*00b0*/ 	.byte	0x03, 0x19
        /*00b2*/ 	.short	0x0128


	//----- nvinfo : EIATTR_PARAM_CBANK
	.align		4
        /*00b4*/ 	.byte	0x04, 0x0a
        /*00b6*/ 	.short	(.L_1265 - .L_1264)
	.align		4
.L_1264:
        /*00b8*/ 	.word	index@(.nv.constant0._ZN10layer_norm22ln_bwd_finalize_kernelINS_22Kernel_traits_finalizeILj6144Ef13__nv_bfloat16S2_S2_fjLb0ELj1024ELj4ENS_18Kernel_traits_baseILj6144EfS2_S2_S2_fjLj1024EEEEELb0ELb0EEEvNS_9BwdParamsE)
        /*00bc*/ 	.short	0x0380
        /*00be*/ 	.short	0x0128


	//----- nvinfo : EIATTR_SW_WAR
	.align		4
.L_1265:
        /*00c0*/ 	.byte	0x04, 0x36
        /*00c2*/ 	.short	(.L_1267 - .L_1266)
.L_1266:
        /*00c4*/ 	.word	0x00000008
.L_1267:


//--------------------- .nv.info._ZN10layer_norm40ln_parallel_residual_bwd_finalize_kernelINS_22Kernel_traits_finalizeILj6144Ef13__nv_bfloat16S2_S2_fjLb0ELj1024ELj4ENS_18Kernel_traits_baseILj6144EfS2_S2_S2_fjLj1024EEEEELb0EEEvNS_9BwdParamsE --------------------------
	.section	.nv.info._ZN10layer_norm40ln_parallel_residual_bwd_finalize_kernelINS_22Kernel_traits_finalizeILj6144Ef13__nv_bfloat16S2_S2_fjLb0ELj1024ELj4ENS_18Kernel_traits_baseILj6144EfS2_S2_S2_fjLj1024EEEEELb0EEEvNS_9BwdParamsE,"",@"SHT_CUDA_INFO"
	.sectionflags	@""
	.align	4


	//----- nvinfo : EIATTR_CUDA_API_VERSION
	.align		4
        /*0000*/ 	.byte	0x04, 0x37
        /*0002*/ 	.short	(.L_1269 - .L_1268)
.L_1268:
        /*0004*/ 	.word	0x00000082


	//----- nvinfo : EIATTR_KPARAM_INFO
	.align		4
.L_1269:
        /*0008*/ 	.byte	0x04, 0x17
        /*000a*/ 	.short	(.L_1271 - .L_1270)
.L_1270:
        /*000c*/ 	.word	0x00000000
        /*0010*/ 	.short	0x0000
        /*0012*/ 	.short	0x0000
        /*0014*/ 	.byte	0x00, 0xf0, 0xa1, 0x04


	//----- nvinfo : EIATTR_SPARSE_MMA_MASK
	.align		4
.L_1271:
        /*0018*/ 	.byte	0x03, 0x50
        /*001a*/ 	.short	0x0000


	//----- nvinfo : EIATTR_MAXREG_COUNT
	.align		4
        /*001c*/ 	.byte	0x03, 0x1b
        /*001e*/ 	.short	0x0040


	//----- nvinfo : EIATTR_NUM_BARRIERS
	.align		4
        /*0020*/ 	.byte	0x02, 0x4c
        /*0022*/ 	.byte	0x01
	.zero		1


	//----- nvinfo : EIATTR_MERCURY_ISA_VERSION
	.align		4
        /*0024*/ 	.byte	0x03, 0x5f
        /*0026*/ 	.short	0x0101


	//----- nvinfo : EIATTR_COOP_GROUP_MASK_REGIDS
	.align		4
        /*0028*/ 	.byte	0x04, 0x29
        /*002a*/ 	.short	(.L_1273 - .L_1272)


	//   ....[0]....
.L_1272:
        /*002c*/ 	.word	0xffffffff


	//   ....[1]....
        /*0030*/ 	.word	0xffffffff


	//   ....[2]....
        /*0034*/ 	.word	0xffffffff


	//   ....[3]....
        /*0038*/ 	.word	0xffffffff


	//   ....[4]....
        /*003c*/ 	.word	0xffffffff


	//   ....[5]....
        /*0040*/ 	.word	0xffffffff


	//   ....[6]....
        /*0044*/ 	.word	0xffffffff


	//   ....[7]....
        /*0048*/ 	.word	0xffffffff


	//   ....[8]....
        /*004c*/ 	.word	0xffffffff


	//   ....[9]....
        /*0050*/ 	.word	0xffffffff


	//   ....[10]....
        /*0054*/ 	.word	0xffffffff


	//   ....[11]....
        /*0058*/ 	.word	0xffffffff


	//   ....[12]....
        /*005c*/ 	.word	0xffffffff


	//   ....[13]....
        /*0060*/ 	.word	0xffffffff


	//   ....[14]....
        /*0064*/ 	.word	0xffffffff


	//   ....[15]....
        /*0068*/ 	.word	0xffffffff


	//   ....[16]....
        /*006c*/ 	.word	0xffffffff


	//   ....[17]....
        /*0070*/ 	.word	0xffffffff


	//   ....[18]....
        /*0074*/ 	.word	0xffffffff


	//   ....[19]....
        /*0078*/ 	.word	0xffffffff


	//----- nvinfo : EIATTR_COOP_GROUP_INSTR_OFFSETS
	.align		4
.L_1273:
        /*007c*/ 	.byte	0x04, 0x28
        /*007e*/ 	.short	(.L_1275 - .L_1274)


	//   ....[0]....
.L_1274:
        /*0080*/ 	.word	0x000013a0


	//   ....[1]....
        /*0084*/ 	.word	0x000013b0


	//   ....[2]....
        /*0088*/ 	.word	0x000013c0


	//   ....[3]....
        /*008c*/ 	.word	0x000013d0


	//   ....[4]....
        /*0090*/ 	.word	0x00001410


	//   ....[5]....
        /*0094*/ 	.word	0x00001430


	//   ....[6]....
        /*0098*/ 	.word	0x00001440


	//   ....[7]....
        /*009c*/ 	.word	0x00001450


	//   ....[8]....
        /*00a0*/ 	.word	0x00001480


	//   ....[9]....
        /*00a4*/ 	.word	0x000014b0


	//   ....[10]....
        /*00a8*/ 	.word	0x000014e0


	//   ....[11]....
        /*00ac*/ 	.word	0x000014f0


	//   ....[12]....
        /*00b0*/ 	.word	0x00001520


	//   ....[13]....
        /*00b4*/ 	.word	0x00001540


	//   ....[14]....
        /*00b8*/ 	.word	0x00001560


	//   ....[15]....
        /*00bc*/ 	.word	0x00001570


	//   ....[16]....
        /*00c0*/ 	.word	0x000015b0


	//   ....[17]....
        /*00c4*/ 	.word	0x000015e0


	//   ....[18]....
        /*00c8*/ 	.word	0x00001600


	//   ....[19]....
        /*00cc*/ 	.word	0x00001610


	//----- nvinfo : EIATTR_VRC_CTA_INIT_COUNT
	.align		4
.L_1275:
        /*00d0*/ 	.byte	0x02, 0x4a
	.zero		1
	.zero		1


	//----- nvinfo : EIATTR_EXIT_INSTR_OFFSETS
	.align		4
        /*00d4*/ 	.byte	0x04, 0x1c
        /*00d6*/ 	.short	(.L_1277 - .L_1276)


	//   ....[0]....
.L_1276:
        /*00d8*/ 	.word	0x00000060


	//   ....[1]....
        /*00dc*/ 	.word	0x000016c0


	//   ....[2]....
        /*00e0*/ 	.word	0x000016f0


	//   ....[3]....
        /*00e4*/ 	.word	0x00001810


	//----- nvinfo : EIATTR_MAX_THREADS
	.align		4
.L_1277:
        /*00e8*/ 	.byte	0x04, 0x05
        /*00ea*/ 	.short	(.L_1279 - .L_1278)
.L_1278:
        /*00ec*/ 	.word	0x00000400
        /*00f0*/ 	.word	0x00000001
        /*00f4*/ 	.word	0x00000001


	//----- nvinfo : EIATTR_CRS_STACK_SIZE
	.align		4
.L_1279:
        /*00f8*/ 	.byte	0x04, 0x1e
        /*00fa*/ 	.short	(.L_1281 - .L_1280)
.L_1280:
        /*00fc*/ 	.word	0x00000000


	//----- nvinfo : EIATTR_CBANK_PARAM_SIZE
	.align		4
.L_1281:
        /*0100*/ 	.byte	0x03, 0x19
        /*0102*/ 	.short	0x0128


	//----- nvinfo : EIATTR_PARAM_CBANK
	.align		4
        /*0104*/ 	.byte	0x04, 0x0a
        /*0106*/ 	.short	(.L_1283 - .L_1282)
	.align		4
.L_1282:
        /*0108*/ 	.word	index@(.nv.constant0._ZN10layer_norm40ln_parallel_residual_bwd_finalize_kernelINS_22Kernel_traits_finalizeILj6144Ef13__nv_bfloat16S2_S2_fjLb0ELj1024ELj4ENS_18Kernel_traits_baseILj6144EfS2_S2_S2_fjLj1024EEEEELb0EEEvNS_9BwdParamsE)
        /*010c*/ 	.short	0x0380
        /*010e*/ 	.short	0x0128


	//----- nvinfo : EIATTR_SW_WAR
	.align		4
.L_1283:
        /*0110*/ 	.byte	0x04, 0x36
        /*0112*/ 	.short	(.L_1285 - .L_1284)
.L_1284:
        /*0114*/ 	.word	0x00000008
.L_1285:


//--------------------- .nv.info._ZN10layer_norm31ln_parallel_residual_bwd_kernelINS_13Kernel_traitsIf13__nv_bfloat16S2_S2_fjLj6144ELj1ELj1ELj8ELj16ENS_18Kernel_traits_baseILj6144EfS2_S2_S2_fjLj256EEEEELb1ELb1ELb0EEEvNS_9BwdParamsE --------------------------
	.section	.nv.info._ZN10layer_norm31ln_parallel_residual_bwd_kernelINS_13Kernel_traitsIf13__nv_bfloat16S2_S2_fjLj6144ELj1ELj1ELj8ELj16ENS_18Kernel_traits_baseILj6144EfS2_S2_S2_fjLj256EEEEELb1ELb1ELb0EEEvNS_9BwdParamsE,"",@"SHT_CUDA_INFO"
	.sectionflags	@""
	.align	4


	//----- nvinfo : EIATTR_CUDA_API_VERSION
	.align		4
        /*0000*/ 	.byte	0x04, 0x37
        /*0002*/ 	.short	(.L_1287 - .L_1286)
.L_1286:
        /*0004*/ 	.word	0x00000082


	//----- nvinfo : EIATTR_KPARAM_INFO
	.align		4
.L_1287:
        /*0008*/ 	.byte	0x04, 0x17
        /*000a*/ 	.short	(.L_1289 - .L_1288)
.L_1288:
        /*000c*/ 	.word	0x00000000
        /*0010*/ 	.short	0x0000
        /*0012*/ 	.short	0x0000
        /*0014*/ 	.byte	0x00, 0xf0, 0xa1, 0x04


	//----- nvinfo : EIATTR_SPARSE_MMA_MASK
	.align		4
.L_1289:
        /*0018*/ 	.byte	0x03, 0x50
        /*001a*/ 	.short	0x0000


	//----- nvinfo : EIATTR_MAXREG_COUNT
	.align		4
        /*001c*/ 	.byte	0x03, 0x1b
        /*001e*/ 	.short	0x00ff


	//----- nvinfo : EIATTR_NUM_BARRIERS
	.align		4
        /*0020*/ 	.byte	0x02, 0x4c
        /*0022*/ 	.byte	0x01
	.zero		1


	//----- nvinfo : EIATTR_MERCURY_ISA_VERSION
	.align		4
        /*0024*/ 	.byte	0x03, 0x5f
        /*0026*/ 	.short	0x0101


	//----- nvinfo : EIATTR_COOP_GROUP_MASK_REGIDS
	.align		4
        /*0028*/ 	.byte	0x04, 0x29
        /*002a*/ 	.short	(.L_1291 - .L_1290)


	//   ....[0]....
.L_1290:
        /*002c*/ 	.word	0xffffffff


	//   ....[1]....
        /*0030*/ 	.word	0xffffffff


	//   ....[2]....
        /*0034*/ 	.word	0xffffffff


	//   ....[3]....
        /*0038*/ 	.word	0xffffffff


	//   ....[4]....
        /*003c*/ 	.word	0xffffffff


	//   ....[5]....
        /*0040*/ 	.word	0xffffffff


	//   ....[6]....
        /*0044*/ 	.word	0xffffffff


	//   ....[7]....
        /*0048*/ 	.word	0xffffffff


	//   ....[8]....
        /*004c*/ 	.word	0xffffffff


	//   ....[9]....
        /*0050*/ 	.word	0xffffffff


	//----- nvinfo : EIATTR_COOP_GROUP_INSTR_OFFSETS
	.align		4
.L_1291:
        /*0054*/ 	.byte	0x04, 0x28
        /*0056*/ 	.short	(.L_1293 - .L_1292)


	//   ....[0]....
.L_1292:
        /*0058*/ 	.word	0x00001a00


	//   ....[1]....
        /*005c*/ 	.word	0x00001a40


	//   ....[2]....
        /*0060*/ 	.word	0x00001a90


	//   ....[3]....
        /*0064*/ 	.word	0x00001aa0


	//   ....[4]....
        /*0068*/ 	.word	0x00001ad0


	//   ....[5]....
        /*006c*/ 	.word	0x00001ae0


	//   ....[6]....
        /*0070*/ 	.word	0x00001b20


	//   ....[7]....
        /*0074*/ 	.word	0x00001b40


	//   ....[8]....
        /*0078*/ 	.word	0x00001c20


	//   ....[9]....
        /*007c*/ 	.word	0x00001c30


	//----- nvinfo : EIATTR_VRC_CTA_INIT_COUNT
	.align		4
.L_1293:
        /*0080*/ 	.byte	0x02, 0x4a
	.zero		1
	.zero		1


	//----- nvinfo : EIATTR_EXIT_INSTR_OFFSETS
	.align		4
        /*0084*/ 	.byte	0x04, 0x1c
        /*0086*/ 	.short	(.L_1295 - .L_1294)


	//   ....[0]....
.L_1294:
        /*0088*/ 	.word	0x000092b0


	//   ....[1]....
        /*008c*/ 	.word	0x00009350


	//----- nvinfo : EIATTR_MAX_THREADS
	.align		4
.L_1295:
        /*0090*/ 	.byte	0x04, 0x05
        /*0092*/ 	.short	(.L_1297 - .L_1296)
.L_1296:
        /*0094*/ 	.word	0x00000100
        /*0098*/ 	.word	0x00000001
        /*009c*/ 	.word	0x00000001


	//----- nvinfo : EIATTR_CRS_STACK_SIZE
	.align		4
.L_1297:
        /*00a0*/ 	.byte	0x04, 0x1e
        /*00a2*/ 	.short	(.L_1299 - .L_1298)
.L_1298:
        /*00a4*/ 	.word	0x00000000


	//----- nvinfo : EIATTR_CBANK_PARAM_SIZE
	.align		4
.L_1299:
        /*00a8*/ 	.byte	0x03, 0x19
        /*00aa*/ 	.short	0x0128


	//----- nvinfo : EIATTR_PARAM_CBANK
	.align		4
        /*00ac*/ 	.byte	0x04, 0x0a
        /*00ae*/ 	.short	(.L_1301 - .L_1300)
	.align		4
.L_1300:
        /*00b0*/ 	.word	index@(.nv.constant0._ZN10layer_norm31ln_parallel_residual_bwd_kernelINS_13Kernel_traitsIf13__nv_bfloat16S2_S2_fjLj6144ELj1ELj1ELj8ELj16ENS_18Kernel_traits_baseILj6144EfS2_S2_S2_fjLj256EEEEELb1ELb1ELb0EEEvNS_9BwdParamsE)
        /*00b4*/ 	.short	0x0380
        /*00b6*/ 	.short	0x0128


	//----- nvinfo : EIATTR_SW_WAR
	.align		4
.L_1301:
        /*00b8*/ 	.byte	0x04, 0x36
        /*00ba*/ 	.short	(.L_1303 - .L_1302)
.L_1302:
        /*00bc*/ 	.word	0x00000008
.L_1303:


//--------------------- .nv.info._ZN10layer_norm22ln_bwd_finalize_kernelINS_22Kernel_traits_finalizeILj6144Ef13__nv_bfloat16S2_S2_fjLb0ELj1024ELj4ENS_18Kernel_traits_baseILj6144EfS2_S2_S2_fjLj1024EEEEELb0ELb1EEEvNS_9BwdParamsE --------------------------
	.section	.nv.info._ZN10layer_norm22ln_bwd_finalize_kernelINS_22Kernel_traits_finalizeILj6144Ef13__nv_bfloat16S2_S2_fjLb0ELj1024ELj4ENS_18Kernel_traits_baseILj6144EfS2_S2_S2_fjLj1024EEEEELb0ELb1EEEvNS_9BwdParamsE,"",@"SHT_CUDA_INFO"
	.sectionflags	@""
	.align	4


	//----- nvinfo : EIATTR_CUDA_API_VERSION
	.align		4
        /*0000*/ 	.byte	0x04, 0x37
        /*0002*/ 	.short	(.L_1305 - .L_1304)
.L_1304:
        /*0004*/ 	.word	0x00000082


	//----- nvinfo : EIATTR_KPARAM_INFO
	.align		4
.L_1305:
        /*0008*/ 	.byte	0x04, 0x17
        /*000a*/ 	.short	(.L_1307 - .L_1306)
.L_1306:
        /*000c*/ 	.word	0x00000000
        /*0010*/ 	.short	0x0000
        /*0012*/ 	.short	0x0000
        /*0014*/ 	.byte	0x00, 0xf0, 0xa1, 0x04


	//----- nvinfo : EIATTR_SPARSE_MMA_MASK
	.align		4
.L_1307:
        /*0018*/ 	.byte	0x03, 0x50
        /*001a*/ 	.short	0x0000


	//----- nvinfo : EIATTR_MAXREG_COUNT
	.align		4
        /*001c*/ 	.byte	0x03, 0x1b
        /*001e*/ 	.short	0x0040


	//----- nvinfo : EIATTR_NUM_BARRIERS
	.align		4
        /*0020*/ 	.byte	0x02, 0x4c
        /*0022*/ 	.byte	0x01
	.zero		1


	//----- nvinfo : EIATTR_MERCURY_ISA_VERSION
	.align		4
        /*0024*/ 	.byte	0x03, 0x5f
        /*0026*/ 	.short	0x0101


	//----- nvinfo : EIATTR_COOP_GROUP_MASK_REGIDS
	.align		4
        /*0028*/ 	.byte	0x04, 0x29
        /*002a*/ 	.short	(.L_1309 - .L_1308)


	//   ....[0]....
.L_1308:
        /*002c*/ 	.word	0xffffffff


	//   ....[1]....
        /*0030*/ 	.word	0xffffffff


	//   ....[2]....
        /*0034*/ 	.word	0xffffffff


	//   ....[3]....
        /*0038*/ 	.word	0xffffffff


	//   ....[4]....
        /*003c*/ 	.word	0xffffffff


	//   ....[5]....
        /*0040*/ 	.word	0xffffffff


	//   ....[6]....
        /*0044*/ 	.word	0xffffffff


	//   ....[7]....
        /*0048*/ 	.word	0xffffffff


	//   ....[8]....
        /*004c*/ 	.word	0xffffffff


	//   ....[9]....
        /*0050*/ 	.word	0xffffffff


	//----- nvinfo : EIATTR_COOP_GROUP_INSTR_OFFSETS
	.align		4
.L_1309:
        /*0054*/ 	.byte	0x04, 0x28
        /*0056*/ 	.short	(.L_1311 - .L_1310)


	//   ....[0]....
.L_1310:
        /*0058*/ 	.word	0x00001560


	//   ....[1]....
        /*005c*/ 	.word	0x00001570


	//   ....[2]....
        /*0060*/ 	.word	0x000015a0


	//   ....[3]....
        /*0064*/ 	.word	0x000015b0


	//   ....[4]....
        /*0068*/ 	.word	0x000015e0


	//   ....[5]....
        /*006c*/ 	.word	0x000015f0


	//   ....[6]....
        /*0070*/ 	.word	0x00001620


	//   ....[7]....
        /*0074*/ 	.word	0x00001640


	//   ....[8]....
        /*0078*/ 	.word	0x00001670


	//   ....[9]....
        /*007c*/ 	.word	0x00001680


	//----- nvinfo : EIATTR_VRC_CTA_INIT_COUNT
	.align		4
.L_1311:
        /*0080*/ 	.byte	0x02, 0x4a
	.zero		1
	.zero		1


	//----- nvinfo : EIATTR_EXIT_INSTR_OFFSETS
	.align		4
        /*0084*/ 	.byte	0x04, 0x1c
        /*0086*/ 	.short	(.L_1313 - .L_1312)


	//   ....[0]....
.L_1312:
        /*0088*/ 	.word	0x00000060


	//   ....[1]....
        /*008c*/ 	.word	0x000016e0


	//   ....[2]....
        /*0090*/ 	.word	0x000017b0


	//----- nvinfo : EIATTR_MAX_THREADS
	.align		4
.L_1313:
        /*0094*/ 	.byte	0x04, 0x05
        /*0096*/ 	.short	(.L_1315 - .L_1314)
.L_1314:
        /*0098*/ 	.word	0x00000400
        /*009c*/ 	.word	0x00000001
        /*00a0*/ 	.word	0x00000001


	//----- nvinfo : EIATTR_CRS_STACK_SIZE
	.align		4
.L_1315:
        /*00a4*/ 	.byte	0x04, 0x1e
        /*00a6*/ 	.short	(.L_1317 - .L_1316)
.L_1316:
        /*00a8*/ 	.word	0x00000000


	//----- nvinfo : EIATTR_CBANK_PARAM_SIZE
	.align		4
.L_1317:
        /*00ac*/ 	.byte	0x03, 0x19
        /*00ae*/ 	.short	0x0128


	//----- nvinfo : EIATTR_PARAM_CBANK
	.align		4
        /*00b0*/ 	.byte	0x04, 0x0a
        /*00b2*/ 	.short	(.L_1319 - .L_1318)
	.align		4
.L_1318:
        /*00b4*/ 	.word	index@(.nv.constant0._ZN10layer_norm22ln_bwd_finalize_kernelINS_22Kernel_traits_finalizeILj6144Ef13__nv_bfloat16S2_S2_fjLb0ELj1024ELj4ENS_18Kernel_traits_baseILj6144EfS2_S2_S2_fjLj1024EEEEELb0ELb1EEEvNS_9BwdParamsE)
        /*00b8*/ 	.short	0x0380
        /*00ba*/ 	.short	0x0128


	//----- nvinfo : EIATTR_SW_WAR
	.align		4
.L_1319:
        /*00bc*/ 	.byte	0x04, 0x36
        /*00be*/ 	.short	(.L_1321 - .L_1320)
.L_1320:
        /*00c0*/ 	.word	0x00000008
.L_1321:


//--------------------- .nv.info._ZN10layer_norm40ln_parallel_residual_bwd_finalize_kernelINS_22Kernel_traits_finalizeILj6144Ef13__nv_bfloat16S2_S2_fjLb0ELj1024ELj4ENS_18Kernel_traits_baseILj6144EfS2_S2_S2_fjLj1024EEEEELb1EEEvNS_9BwdParamsE --------------------------
	.section	.nv.info._ZN10layer_norm40ln_parallel_residual_bwd_finalize_kernelINS_22Kernel_traits_finalizeILj6144Ef13__nv_bfloat16S2_S2_fjLb0ELj1024ELj4ENS_18Kernel_traits_baseILj6144EfS2_S2_S2_fjLj1024EEEEELb1EEEvNS_9BwdParamsE,"",@"SHT_CUDA_INFO"
	.sectionflags	@""
	.align	4


	//----- nvinfo : EIATTR_CUDA_API_VERSION
	.align		4
        /*0000*/ 	.byte	0x04, 0x37
        /*0002*/ 	.short	(.L_1323 - .L_1322)
.L_1322:
        /*0004*/ 	.word	0x00000082


	//----- nvinfo : EIATTR_KPARAM_INFO
	.align		4
.L_1323:
        /*0008*/ 	.byte	0x04, 0x17
        /*000a*/ 	.short	(.L_1325 - .L_1324)
.L_1324:
        /*000c*/ 	.word	0x00000000
        /*0010*/ 	.short	0x0000
        /*0012*/ 	.short	0x0000
        /*0014*/ 	.byte	0x00, 0xf0, 0xa1, 0x04


	//----- nvinfo : EIATTR_SPARSE_MMA_MASK
	.align		4
.L_1325:
        /*0018*/ 	.byte	0x03, 0x50
        /*001a*/ 	.short	0x0000


	//----- nvinfo : EIATTR_MAXREG_COUNT
	.align		4
        /*001c*/ 	.byte	0x03, 0x1b
        /*001e*/ 	.short	0x0040


	//----- nvinfo : EIATTR_NUM_BARRIERS
	.align		4
        /*0020*/ 	.byte	0x02, 0x4c
        /*0022*/ 	.byte	0x01
	.zero		1


	//----- nvinfo : EIATTR_MERCURY_ISA_VERSION
	.align		4
        /*0024*/ 	.byte	0x03, 0x5f
        /*0026*/ 	.short	0x0101


	//----- nvinfo : EIATTR_COOP_GROUP_MASK_REGIDS
	.align		4
        /*0028*/ 	.byte	0x04, 0x29
        /*002a*/ 	.short	(.L_1327 - .L_1326)


	//   ....[0]....
.L_1326:
        /*002c*/ 	.word	0xffffffff


	//   ....[1]....
        /*0030*/ 	.word	0xffffffff


	//   ....[2]....
        /*0034*/ 	.word	0xffffffff


	//   ....[3]....
        /*0038*/ 	.word	0xffffffff


	//   ....[4]....
        /*003c*/ 	.word	0xffffffff


	//   ....[5]....
        /*0040*/ 	.word	0xffffffff


	//   ....[6]....
        /*0044*/ 	.word	0xffffffff


	//   ....[7]....
        /*0048*/ 	.word	0xffffffff


	//   ....[8]....
        /*004c*/ 	.word	0xffffffff


	//   ....[9]....
        /*0050*/ 	.word	0xffffffff


	//   ....[10]....
        /*0054*/ 	.word	0xffffffff


	//   ....[11]....
        /*0058*/ 	.word	0xffffffff


	//   ....[12]....
        /*005c*/ 	.word	0xffffffff


	//   ....[13]....
        /*0060*/ 	.word	0xffffffff


	//   ....[14]....
        /*0064*/ 	.word	0xffffffff


	//   ....[15]....
        /*0068*/ 	.word	0xffffffff


	//   ....[16]....
        /*006c*/ 	.word	0xffffffff


	//   ....[17]....
        /*0070*/ 	.word	0xffffffff


	//   ....[18]....
        /*0074*/ 	.word	0xffffffff


	//   ....[19]....
        /*0078*/ 	.word	0xffffffff


	//----- nvinfo : EIATTR_COOP_GROUP_INSTR_OFFSETS
	.align		4
.L_1327:
        /*007c*/ 	.byte	0x04, 0x28
        /*007e*/ 	.short	(.L_1329 - .L_1328)


	//   ....[0]....
.L_1328:
        /*0080*/ 	.word	0x000013e0


	//   ....[1]....
        /*0084*/ 	.word	0x000013f0


	//   ....[2]....
        /*0088*/ 	.word	0x00001400


	//   ....[3]....
        /*008c*/ 	.word	0x00001410


	//   ....[4]....
        /*0090*/ 	.word	0x00001450


	//   ....[5]....
        /*0094*/ 	.word	0x00001470


	//   ....[6]....
        /*0098*/ 	.word	0x00001480


	//   ....[7]....
        /*009c*/ 	.word	0x00001490


	//   ....[8]....
        /*00a0*/ 	.word	0x000014d0


	//   ....[9]....
        /*00a4*/ 	.word	0x000014f0


	//   ....[10]....
        /*00a8*/ 	.word	0x00001500


	//   ....[11]....
        /*00ac*/ 	.word	0x00001510


	//   ....[12]....
        /*00b0*/ 	.word	0x00001540


	//   ....[13]....
        /*00b4*/ 	.word	0x00001560


	//   ....[14]....
        /*00b8*/ 	.word	0x00001580


	//   ....[15]....
        /*00bc*/ 	.word	0x00001590


	//   ....[16]....
        /*00c0*/ 	.word	0x000015c0


	//   ....[17]....
        /*00c4*/ 	.word	0x000015e0


	//   ....[18]....
        /*00c8*/ 	.word	0x00001600


	//   ....[19]....
        /*00cc*/ 	.word	0x00001610


	//----- nvinfo : EIATTR_VRC_CTA_INIT_COUNT
	.align		4
.L_1329:
        /*00d0*/ 	.byte	0x02, 0x4a
	.zero		1
	.zero		1


	//----- nvinfo : EIATTR_EXIT_INSTR_OFFSETS
	.align		4
        /*00d4*/ 	.byte	0x04, 0x1c
        /*00d6*/ 	.short	(.L_1331 - .L_1330)


	//   ....[0]....
.L_1330:
        /*00d8*/ 	.word	0x00000060


	//   ....[1]....
        /*00dc*/ 	.word	0x000016b0


	//   ....[2]....
        /*00e0*/ 	.word	0x00001800


	//----- nvinfo : EIATTR_MAX_THREADS
	.align		4
.L_1331:
        /*00e4*/ 	.byte	0x04, 0x05
        /*00e6*/ 	.short	(.L_1333 - .L_1332)
.L_1332:
        /*00e8*/ 	.word	0x00000400
        /*00ec*/ 	.word	0x00000001
        /*00f0*/ 	.word	0x00000001


	//----- nvinfo : EIATTR_CRS_STACK_SIZE
	.align		4
.L_1333:
        /*00f4*/ 	.byte	0x04, 0x1e
        /*00f6*/ 	.short	(.L_1335 - .L_1334)
.L_1334:
        /*00f8*/ 	.word	0x00000000


	//----- nvinfo : EIATTR_CBANK_PARAM_SIZE
	.align		4
.L_1335:
        /*00fc*/ 	.byte	0x03, 0x19
        /*00fe*/ 	.short	0x0128


	//----- nvinfo : EIATTR_PARAM_CBANK
	.align		4
        /*0100*/ 	.byte	0x04, 0x0a
        /*0102*/ 	.short	(.L_1337 - .L_1336)
	.align		4
.L_1336:
        /*0104*/ 	.word	index@(.nv.constant0._ZN10layer_norm40ln_parallel_residual_bwd_finalize_kernelINS_22Kernel_traits_finalizeILj6144Ef13__nv_bfloat16S2_S2_fjLb0ELj1024ELj4ENS_18Kernel_traits_baseILj6144EfS2_S2_S2_fjLj1024EEEEELb1EEEvNS_9BwdParamsE)
        /*0108*/ 	.short	0x0380
        /*010a*/ 	.short	0x0128


	//----- nvinfo : EIATTR_SW_WAR
	.align		4
.L_1337:
        /*010c*/ 	.byte	0x04, 0x36
        /*010e*/ 	.short	(.L_1339 - .L_1338)
.L_1338:
        /*0110*/ 	.word	0x00000008
.L_1339:


//--------------------- .nv.info._ZN10layer_norm31ln_parallel_residual_bwd_kernelINS_13Kernel_traitsIf13__nv_bfloat16S2_S2_fjLj6144ELj1ELj1ELj8ELj16ENS_18Kernel_traits_baseILj6144EfS2_S2_S2_fjLj256EEEEELb1ELb1ELb1EEEvNS_9BwdParamsE --------------------------
	.section	.nv.info._ZN10layer_norm31ln_parallel_residual_bwd_kernelINS_13Kernel_traitsIf13__nv_bfloat16S2_S2_fjLj6144ELj1ELj1ELj8ELj16ENS_18Kernel_traits_baseILj6144EfS2_S2_S2_fjLj256EEEEELb1ELb1ELb1EEEvNS_9BwdParamsE,"",@"SHT_CUDA_INFO"
	.sectionflags	@""
	.align	4


	//----- nvinfo : EIATTR_CUDA_API_VERSION
	.align		4
        /*0000*/ 	.byte	0x04, 0x37
        /*0002*/ 	.short	(.L_1341 - .L_1340)
.L_1340:
        /*0004*/ 	.word	0x00000082


	//----- nvinfo : EIATTR_KPARAM_INFO
	.align		4
.L_1341:
        /*0008*/ 	.byte	0x04, 0x17
        /*000a*/ 	.short	(.L_1343 - .L_1342)
.L_1342:
        /*000c*/ 	.word	0x00000000
        /*0010*/ 	.short	0x0000
        /*0012*/ 	.short	0x0000
        /*0014*/ 	.byte	0x00, 0xf0, 0xa1, 0x04


	//----- nvinfo : EIATTR_SPARSE_MMA_MASK
	.align		4
.L_1343:
        /*0018*/ 	.byte	0x03, 0x50
        /*001a*/ 	.short	0x0000


	//----- nvinfo : EIATTR_MAXREG_COUNT
	.align		4
        /*001c*/ 	.byte	0x03, 0x1b
        /*001e*/ 	.short	0x00ff


	//----- nvinfo : EIATTR_NUM_BARRIERS
	.align		4
        /*0020*/ 	.byte	0x02, 0x4c
        /*0022*/ 	.byte	0x01
	.zero		1


	//----- nvinfo : EIATTR_MERCURY_ISA_VERSION
	.align		4
        /*0024*/ 	.byte	0x03, 0x5f
        /*0026*/ 	.short	0x0101


	//----- nvinfo : EIATTR_COOP_GROUP_MASK_REGIDS
	.align		4
        /*0028*/ 	.byte	0x04, 0x29
        /*002a*/ 	.short	(.L_1345 - .L_1344)


	//   ....[0]....
.L_1344:
        /*002c*/ 	.word	0xffffffff


	//   ....[1]....
        /*0030*/ 	.word	0xffffffff


	//   ....[2]....
        /*0034*/ 	.word	0xffffffff


	//   ....[3]....
        /*0038*/ 	.word	0xffffffff


	//   ....[4]....
        /*003c*/ 	.word	0xffffffff


	//   ....[5]....
        /*0040*/ 	.word	0xffffffff


	//   ....[6]....
        /*0044*/ 	.word	0xffffffff


	//   ....[7]....
        /*0048*/ 	.word	0xffffffff


	//   ....[8]....
        /*004c*/ 	.word	0xffffffff


	//   ....[9]....
        /*0050*/ 	.word	0xffffffff


	//----- nvinfo : EIATTR_COOP_GROUP_INSTR_OFFSETS
	.align		4
.L_1345:
        /*0054*/ 	.byte	0x04, 0x28
        /*0056*/ 	.short	(.L_1347 - .L_1346)


	//   ....[0]....
.L_1346:
        /*0058*/ 	.word	0x00001440


	//   ....[1]....
        /*005c*/ 	.word	0x00001450


	//   ....[2]....
        /*0060*/ 	.word	0x000014a0


	//   ....[3]....
        /*0064*/ 	.word	0x000014b0


	//   ....[4]....
        /*0068*/ 	.word	0x000014e0


	//   ....[5]....
        /*006c*/ 	.word	0x000014f0


	//   ....[6]....
        /*0070*/ 	.word	0x00001530


	//   ....[7]....
        /*0074*/ 	.word	0x00001540


	//   ....[8]....
        /*0078*/ 	.word	0x000015a0


	//   ....[9]....
        /*007c*/ 	.word	0x000015b0


	//----- nvinfo : EIATTR_VRC_CTA_INIT_COUNT
	.align		4
.L_1347:
        /*0080*/ 	.byte	0x02, 0x4a
	.zero		1
	.zero		1


	//----- nvinfo : EIATTR_EXIT_INSTR_OFFSETS
	.align		4
        /*0084*/ 	.byte	0x04, 0x1c
        /*0086*/ 	.short	(.L_1349 - .L_1348)


	//   ....[0]....
.L_1348:
        /*0088*/ 	.word	0x00008f50


	//----- nvinfo : EIATTR_MAX_THREADS
	.align		4
.L_1349:
        /*008c*/ 	.byte	0x04, 0x05
        /*008e*/ 	.short	(.L_1351 - .L_1350)
.L_1350:
        /*0090*/ 	.word	0x00000100
        /*0094*/ 	.word	0x00000001
        /*0098*/ 	.word	0x00000001


	//----- nvinfo : EIATTR_CBANK_PARAM_SIZE
	.align		4
.L_1351:
        /*009c*/ 	.byte	0x03, 0x19
        /*009e*/ 	.short	0x0128


	//----- nvinfo : EIATTR_PARAM_CBANK
	.align		4
        /*00a0*/ 	.byte	0x04, 0x0a
        /*00a2*/ 	.short	(.L_1353 - .L_1352)
	.align		4
.L_1352:
        /*00a4*/ 	.word	index@(.nv.constant0._ZN10layer_norm31ln_parallel_residual_bwd_kernelINS_13Kernel_traitsIf13__nv_bfloat16S2_S2_fjLj6144ELj1ELj1ELj8ELj16ENS_18Kernel_traits_baseILj6144EfS2_S2_S2_fjLj256EEEEELb1ELb1ELb1EEEvNS_9BwdParamsE)
        /*00a8*/ 	.short	0x0380
        /*00aa*/ 	.short	0x0128


	//----- nvinfo : EIATTR_SW_WAR
	.align		4
.L_1353:
        /*00ac*/ 	.byte	0x04, 0x36
        /*00ae*/ 	.short	(.L_1355 - .L_1354)
.L_1354:
        /*00b0*/ 	.word	0x00000008
.L_1355:


//--------------------- .nv.info._ZN10layer_norm31ln_parallel_residual_bwd_kernelINS_13Kernel_traitsI13__nv_bfloat16S2_fS2_fjLj6144ELj1ELj1ELj8ELj16ENS_18Kernel_traits_baseILj6144ES2_S2_fS2_fjLj256EEEEELb0ELb0ELb0EEEvNS_9BwdParamsE --------------------------
	.section	.nv.info._ZN10layer_norm31ln_parallel_residual_bwd_kernelINS_13Kernel_traitsI13__nv_bfloat16S2_fS2_fjLj6144ELj1ELj1ELj8ELj16ENS_18Kernel_traits_baseILj6144ES2_S2_fS2_fjLj256EEEEELb0ELb0ELb0EEEvNS_9BwdParamsE,"",@"SHT_CUDA_INFO"
	.sectionflags	@""
	.align	4


	//----- nvinfo : EIATTR_CUDA_API_VERSION
	.align		4
        /*0000*/ 	.byte	0x04, 0x37
        /*0002*/ 	.short	(.L_1357 - .L_1356)
.L_1356:
        /*0004*/ 	.word	0x00000082


	//----- nvinfo : EIATTR_KPARAM_INFO
	.align		4
.L_1357:
        /*0008*/ 	.byte	0x04, 0x17
        /*000a*/ 	.short	(.L_1359 - .L_1358)
.L_1358:
        /*000c*/ 	.word	0x00000000
        /*0010*/ 	.short	0x0000
        /*0012*/ 	.short	0x0000
        /*0014*/ 	.byte	0x00, 0xf0, 0xa1, 0x04


	//----- nvinfo : EIATTR_SPARSE_MMA_MASK
	.align		4
.L_1359:
        /*0018*/ 	.byte	0x03, 0x50
        /*001a*/ 	.short	0x0000


	//----- nvinfo : EIATTR_MAXREG_COUNT
	.align		4
        /*001c*/ 	.byte	0x03, 0x1b
        /*001e*/ 	.short	0x00ff


	//----- nvinfo : EIATTR_NUM_BARRIERS
	.align		4
        /*0020*/ 	.byte	0x02, 0x4c
        /*0022*/ 	.byte	0x01
	.zero		1


	//----- nvinfo : EIATTR_MERCURY_ISA_VERSION
	.align		4
        /*0024*/ 	.byte	0x03, 0x5f
        /*0026*/ 	.short	0x0101


	//----- nvinfo : EIATTR_COOP_GROUP_MASK_REGIDS
	.align		4
        /*0028*/ 	.byte	0x04, 0x29
        /*002a*/ 	.short	(.L_1361 - .L_1360)


	//   ....[0]....
.L_1360:
        /*002c*/ 	.word	0xffffffff


	//   ....[1]....
        /*0030*/ 	.word	0xffffffff


	//   ....[2]....
        /*0034*/ 	.word	0xffffffff


	//   ....[3]....
        /*0038*/ 	.word	0xffffffff


	//   ....[4]....
        /*003c*/ 	.word	0xffffffff


	//   ....[5]....
        /*0040*/ 	.word	0xffffffff


	//   ....[6]....
        /*0044*/ 	.word	0xffffffff


	//   ....[7]....
        /*0048*/ 	.word	0xffffffff


	//   ....[8]....
        /*004c*/ 	.word	0xffffffff


	//   ....[9]....
        /*0050*/ 	.word	0xffffffff


	//----- nvinfo : EIATTR_COOP_GROUP_INSTR_OFFSETS
	.align		4
.L_1361:
        /*0054*/ 	.byte	0x04, 0x28
        /*0056*/ 	.short	(.L_1363 - .L_1362)


	//   ....[0]....
.L_1362:
        /*0058*/ 	.word	0x00002590


	//   ....[1]....
        /*005c*/ 	.word	0x000025b0


	//   ....[2]....
        /*0060*/ 	.word	0x000025f0


	//   ....[3]....
        /*0064*/ 	.word	0x00002600


	//   ....[4]....
        /*0068*/ 	.word	0x00002640


	//   ....[5]....
        /*006c*/ 	.word	0x00002650


	//   ....[6]....
        /*0070*/ 	.word	0x00002680


	//   ....[7]....
        /*0074*/ 	.word	0x00002690


	//   ....[8]....
        /*0078*/ 	.word	0x000026c0


	//   ....[9]....
        /*007c*/ 	.word	0x000026d0


	//----- nvinfo : EIATTR_VRC_CTA_INIT_COUNT
	.align		4
.L_1363:
        /*0080*/ 	.byte	0x02, 0x4a
	.zero		1
	.zero		1


	//----- nvinfo : EIATTR_EXIT_INSTR_OFFSETS
	.align		4
        /*0084*/ 	.byte	0x04, 0x1c
        /*0086*/ 	.short	(.L_1365 - .L_1364)


	//   ....[0]....
.L_1364:
        /*0088*/ 	.word	0x00006310


	//   ....[1]....
        /*008c*/ 	.word	0x00006420


	//----- nvinfo : EIATTR_MAX_THREADS
	.align		4
.L_1365:
        /*0090*/ 	.byte	0x04, 0x05
        /*0092*/ 	.short	(.L_1367 - .L_1366)
.L_1366:
        /*0094*/ 	.word	0x00000100
        /*0098*/ 	.word	0x00000001
        /*009c*/ 	.word	0x00000001


	//----- nvinfo : EIATTR_CRS_STACK_SIZE
	.align		4
.L_1367:
        /*00a0*/ 	.byte	0x04, 0x1e
        /*00a2*/ 	.short	(.L_1369 - .L_1368)
.L_1368:
        /*00a4*/ 	.word	0x00000000


	//----- nvinfo : EIATTR_CBANK_PARAM_SIZE
	.align		4
.L_1369:
        /*00a8*/ 	.byte	0x03, 0x19
        /*00aa*/ 	.short	0x0128


	//----- nvinfo : EIATTR_PARAM_CBANK
	.align		4
        /*00ac*/ 	.byte	0x04, 0x0a
        /*00ae*/ 	.short	(.L_1371 - .L_1370)
	.align		4
.L_1370:
        /*00b0*/ 	.word	index@(.nv.constant0._ZN10layer_norm31ln_parallel_residual_bwd_kernelINS_13Kernel_traitsI13__nv_bfloat16S2_fS2_fjLj6144ELj1ELj1ELj8ELj16ENS_18Kernel_traits_baseILj6144ES2_S2_fS2_fjLj256EEEEELb0ELb0ELb0EEEvNS_9BwdParamsE)
        /*00b4*/ 	.short	0x0380
        /*00b6*/ 	.short	0x0128


	//----- nvinfo : EIATTR_SW_WAR
	.align		4
.L_1371:
        /*00b8*/ 	.byte	0x04, 0x36
        /*00ba*/ 	.short	(.L_1373 - .L_1372)
.L_1372:
        /*00bc*/ 	.word	0x00000008
.L_1373:


//--------------------- .nv.info._ZN10layer_norm31ln_parallel_residual_bwd_kernelINS_13Kernel_traitsI13__nv_bfloat16S2_fS2_fjLj6144ELj1ELj1ELj8ELj16ENS_18Kernel_traits_baseILj6144ES2_S2_fS2_fjLj256EEEEELb0ELb0ELb1EEEvNS_9BwdParamsE --------------------------
	.section	.nv.info._ZN10layer_norm31ln_parallel_residual_bwd_kernelINS_13Kernel_traitsI13__nv_bfloat16S2_fS2_fjLj6144ELj1ELj1ELj8ELj16ENS_18Kernel_traits_baseILj6144ES2_S2_fS2_fjLj256EEEEELb0ELb0ELb1EEEvNS_9BwdParamsE,"",@"SHT_CUDA_INFO"
	.sectionflags	@""
	.align	4


	//----- nvinfo : EIATTR_CUDA_API_VERSION
	.align		4
        /*0000*/ 	.byte	0x04, 0x37
        /*0002*/ 	.short	(.L_1375 - .L_1374)
.L_1374:
        /*0004*/ 	.word	0x00000082


	//----- nvinfo : EIATTR_KPARAM_INFO
	.align		4
.L_1375:
        /*0008*/ 	.byte	0x04, 0x17
        /*000a*/ 	.short	(.L_1377 - .L_1376)
.L_1376:
        /*000c*/ 	.word	0x00000000
        /*0010*/ 	.short	0x0000
        /*0012*/ 	.short	0x0000
        /*0014*/ 	.byte	0x00, 0xf0, 0xa1, 0x04


	//----- nvinfo : EIATTR_SPARSE_MMA_MASK
	.align		4
.L_1377:
        /*0018*/ 	.byte	0x03, 0x50
        /*001a*/ 	.short	0x0000


	//----- nvinfo : EIATTR_MAXREG_COUNT
	.align		4
        /*001c*/ 	.byte	0x03, 0x1b
        /*001e*/ 	.short	0x00ff


	//----- nvinfo : EIATTR_NUM_BARRIERS
	.align		4
        /*0020*/ 	.byte	0x02, 0x4c
        /*0022*/ 	.byte	0x01
	.zero		1


	//----- nvinfo : EIATTR_ANNOTATIONS
	.align		4
        /*0024*/ 	.byte	0x04, 0x55
        /*0026*/ 	.short	(.L_1379 - .L_1378)


	//   ....[0]....
.L_1378:
        /*0028*/ 	.word	0x00000001
        /*002c*/ 	.byte	0x80, 0x07, 0x00, 0x00, 0x01, 0x00, 0x00, 0x00, 0xb0, 0x07, 0x00, 0x00, 0x01, 0x00, 0x00, 0x00
        /*003c*/ 	.byte	0xc0, 0x07, 0x00, 0x00, 0x01, 0x00, 0x00, 0x00, 0xa0, 0x0c, 0x00, 0x00, 0x01, 0x00, 0x00, 0x00
        /*004c*/ 	.byte	0xb0, 0x0c, 0x00, 0x00, 0x01, 0x00, 0x00, 0x00, 0xd0, 0x0c, 0x00, 0x00


	//----- nvinfo : EIATTR_MERCURY_ISA_VERSION
	.align		4
.L_1379:
        /*0058*/ 	.byte	0x03, 0x5f
        /*005a*/ 	.short	0x0101


	//----- nvinfo : EIATTR_COOP_GROUP_MASK_REGIDS
	.align		4
        /*005c*/ 	.byte	0x04, 0x29
        /*005e*/ 	.short	(.L_1381 - .L_1380)


	//   ....[0]....
.L_1380:
        /*0060*/ 	.word	0xffffffff


	//   ....[1]....
        /*0064*/ 	.word	0xffffffff


	//   ....[2]....
        /*0068*/ 	.word	0xffffffff


	//   ....[3]....
        /*006c*/ 	.word	0xffffffff


	//   ....[4]....
        /*0070*/ 	.word	0xffffffff


	//   ....[5]....
        /*0074*/ 	.word	0xffffffff


	//   ....[6]....
        /*0078*/ 	.word	0xffffffff


	//   ....[7]....
        /*007c*/ 	.word	0xffffffff


	//   ....[8]....
        /*0080*/ 	.word	0xffffffff


	//   ....[9]....
        /*0084*/ 	.word	0xffffffff


	//----- nvinfo : EIATTR_COOP_GROUP_INSTR_OFFSETS
	.align		4
.L_1381:
        /*0088*/ 	.byte	0x04, 0x28
        /*008a*/ 	.short	(.L_1383 - .L_1382)


	//   ....[0]....
.L_1382:
        /*008c*/ 	.word	0x00002120


	//   ....[1]....
        /*0090*/ 	.word	0x00002210


	//   ....[2]....
        /*0094*/ 	.word	0x00002220


	//   ....[3]....
        /*0098*/ 	.word	0x00002270


	//   ....[4]....
        /*009c*/ 	.word	0x00002290


	//   ....[5]....
        /*00a0*/ 	.word	0x000022a0


	//   ....[6]....
        /*00a4*/ 	.word	0x000022e0


	//   ....[7]....
        /*00a8*/ 	.word	0x000022f0


	//   ....[8]....
        /*00ac*/ 	.word	0x00002330


	//   ....[9]....
        /*00b0*/ 	.word	0x00002340


	//----- nvinfo : EIATTR_VRC_CTA_INIT_COUNT
	.align		4
.L_1383:
        /*00b4*/ 	.byte	0x02, 0x4a
	.zero		1
	.zero		1


	//----- nvinfo : EIATTR_EXIT_INSTR_OFFSETS
	.align		4
        /*00b8*/ 	.byte	0x04, 0x1c
        /*00ba*/ 	.short	(.L_1385 - .L_1384)


	//   ....[0]....
.L_1384:
        /*00bc*/ 	.word	0x00006320


	//----- nvinfo : EIATTR_MAX_THREADS
	.align		4
.L_1385:
        /*00c0*/ 	.byte	0x04, 0x05
        /*00c2*/ 	.short	(.L_1387 - .L_1386)
.L_1386:
        /*00c4*/ 	.word	0x00000100
        /*00c8*/ 	.word	0x00000001
        /*00cc*/ 	.word	0x00000001


	//----- nvinfo : EIATTR_CRS_STACK_SIZE
	.align		4
.L_1387:
        /*00d0*/ 	.byte	0x04, 0x1e
        /*00d2*/ 	.short	(.L_1389 - .L_1388)
.L_1388:
        /*00d4*/ 	.word	0x00000000


	//----- nvinfo : EIATTR_CBANK_PARAM_SIZE
	.align		4
.L_1389:
        /*00d8*/ 	.byte	0x03, 0x19
        /*00da*/ 	.short	0x0128


	//----- nvinfo : EIATTR_PARAM_CBANK
	.align		4
        /*00dc*/ 	.byte	0x04, 0x0a
        /*00de*/ 	.short	(.L_1391 - .L_1390)
	.align		4
.L_1390:
        /*00e0*/ 	.word	index@(.nv.constant0._ZN10layer_norm31ln_parallel_residual_bwd_kernelINS_13Kernel_traitsI13__nv_bfloat16S2_fS2_fjLj6144ELj1ELj1ELj8ELj16ENS_18Kernel_traits_baseILj6144ES2_S2_fS2_fjLj256EEEEELb0ELb0ELb1EEEvNS_9BwdParamsE)
        /*00e4*/ 	.short	0x0380
        /*00e6*/ 	.short	0x0128


	//----- nvinfo : EIATTR_SW_WAR
	.align		4
.L_1391:
        /*00e8*/ 	.byte	0x04, 0x36
        /*00ea*/ 	.short	(.L_1393 - .L_1392)
.L_1392:
        /*00ec*/ 	.word	0x00000008
.L_1393:


//--------------------- .nv.info._ZN10layer_norm31ln_parallel_residual_bwd_kernelINS_13Kernel_traitsI13__nv_bfloat16S2_fS2_fjLj6144ELj1ELj1ELj8ELj16ENS_18Kernel_traits_baseILj6144ES2_S2_fS2_fjLj256EEEEELb0ELb1ELb0EEEvNS_9BwdParamsE --------------------------
	.section	.nv.info._ZN10layer_norm31ln_parallel_residual_bwd_kernelINS_13Kernel_traitsI13__nv_bfloat16S2_fS2_fjLj6144ELj1ELj1ELj8ELj16ENS_18Kernel_traits_baseILj6144ES2_S2_fS2_fjLj256EEEEELb0ELb1ELb0EEEvNS_9BwdParamsE,"",@"SHT_CUDA_INFO"
	.sectionflags	@""
	.align	4


	//----- nvinfo : EIATTR_CUDA_API_VERSION
	.align		4
        /*0000*/ 	.byte	0x04, 0x37
        /*0002*/ 	.short	(.L_1395 - .L_1394)
.L_1394:
        /*0004*/ 	.word	0x00000082


	//----- nvinfo : EIATTR_KPARAM_INFO
	.align		4
.L_1395:
        /*0008*/ 	.byte	0x04, 0x17
        /*000a*/ 	.short	(.L_1397 - .L_1396)
.L_1396:
        /*000c*/ 	.word	0x00000000
        /*0010*/ 	.short	0x0000
        /*0012*/ 	.short	0x0000
        /*0014*/ 	.byte	0x00, 0xf0, 0xa1, 0x04


	//----- nvinfo : EIATTR_SPARSE_MMA_MASK
	.align		4
.L_1397:
        /*0018*/ 	.byte	0x03, 0x50
        /*001a*/ 	.short	0x0000


	//----- nvinfo : EIATTR_MAXREG_COUNT
	.align		4
        /*001c*/ 	.byte	0x03, 0x1b
        /*001e*/ 	.short	0x00ff


	//----- nvinfo : EIATTR_NUM_BARRIERS
	.align		4
        /*0020*/ 	.byte	0x02, 0x4c
        /*0022*/ 	.byte	0x01
	.zero		1


	//----- nvinfo : EIATTR_MERCURY_ISA_VERSION
	.align		4
        /*0024*/ 	.byte	0x03, 0x5f
        /*0026*/ 	.short	0x0101


	//----- nvinfo : EIATTR_COOP_GROUP_MASK_REGIDS
	.align		4
        /*0028*/ 	.byte	0x04, 0x29
        /*002a*/ 	.short	(.L_1399 - .L_1398)


	//   ....[0]....
.L_1398:
        /*002c*/ 	.word	0xffffffff


	//   ....[1]....
        /*0030*/ 	.word	0xffffffff


	//   ....[2]....
        /*0034*/ 	.word	0xffffffff


	//   ....[3]....
        /*0038*/ 	.word	0xffffffff


	//   ....[4]....
        /*003c*/ 	.word	0xffffffff


	//   ....[5]....
        /*0040*/ 	.word	0xffffffff


	//   ....[6]....
        /*0044*/ 	.word	0xffffffff


	//   ....[7]....
        /*0048*/ 	.word	0xffffffff


	//   ....[8]....
        /*004c*/ 	.word	0xffffffff


	//   ....[9]....
        /*0050*/ 	.word	0xffffffff


	//----- nvinfo : EIATTR_COOP_GROUP_INSTR_OFFSETS
	.align		4
.L_1399:
        /*0054*/ 	.byte	0x04, 0x28
        /*0056*/ 	.short	(.L_1401 - .L_1400)


	//   ....[0]....
.L_1400:
        /*0058*/ 	.word	0x00001870


	//   ....[1]....
        /*005c*/ 	.word	0x00001890


	//   ....[2]....
        /*0060*/ 	.word	0x000018d0


	//   ....[3]....
        /*0064*/ 	.word	0x000018e0


	//   ....[4]....
        /*0068*/ 	.word	0x00001920


	//   ....[5]....
        /*006c*/ 	.word	0x00001930


	//   ....[6]....
        /*0070*/ 	.word	0x00001960


	//   ....[7]....
        /*0074*/ 	.word	0x00001970


	//   ....[8]....
        /*0078*/ 	.word	0x000019a0


	//   ....[9]....
        /*007c*/ 	.word	0x000019b0


	//----- nvinfo : EIATTR_VRC_CTA_INIT_COUNT
	.align		4
.L_1401:
        /*0080*/ 	.byte	0x02, 0x4a
	.zero		1
	.zero		1


	//----- nvinfo : EIATTR_EXIT_INSTR_OFFSETS
	.align		4
        /*0084*/ 	.byte	0x04, 0x1c
        /*0086*/ 	.short	(.L_1403 - .L_1402)


	//   ....[0]....
.L_1402:
        /*0088*/ 	.word	0x00005480


	//   ....[1]....
        /*008c*/ 	.word	0x00005520


	//----- nvinfo : EIATTR_MAX_THREADS
	.align		4
.L_1403:
        /*0090*/ 	.byte	0x04, 0x05
        /*0092*/ 	.short	(.L_1405 - .L_1404)
.L_1404:
        /*0094*/ 	.word	0x00000100
        /*0098*/ 	.word	0x00000001
        /*009c*/ 	.word	0x00000001


	//----- nvinfo : EIATTR_CRS_STACK_SIZE
	.align		4
.L_1405:
        /*00a0*/ 	.byte	0x04, 0x1e
        /*00a2*/ 	.short	(.L_1407 - .L_1406)
.L_1406:
        /*00a4*/ 	.word	0x00000000


	//----- nvinfo : EIATTR_CBANK_PARAM_SIZE
	.align		4
.L_1407:
        /*00a8*/ 	.byte	0x03, 0x19
        /*00aa*/ 	.short	0x0128


	//----- nvinfo : EIATTR_PARAM_CBANK
	.align		4
        /*00ac*/ 	.byte	0x04, 0x0a
        /*00ae*/ 	.short	(.L_1409 - .L_1408)
	.align		4
.L_1408:
        /*00b0*/ 	.word	index@(.nv.constant0._ZN10layer_norm31ln_parallel_residual_bwd_kernelINS_13Kernel_traitsI13__nv_bfloat16S2_fS2_fjLj6144ELj1ELj1ELj8ELj16ENS_18Kernel_traits_baseILj6144ES2_S2_fS2_fjLj256EEEEELb0ELb1ELb0EEEvNS_9BwdParamsE)
        /*00b4*/ 	.short	0x0380
        /*00b6*/ 	.short	0x0128


	//----- nvinfo : EIATTR_SW_WAR
	.align		4
.L_1409:
        /*00b8*/ 	.byte	0x04, 0x36
        /*00ba*/ 	.short	(.L_1411 - .L_1410)
.L_1410:
        /*00bc*/ 	.word	0x00000008
.L_1411:


//--------------------- .nv.info._ZN10layer_norm31ln_parallel_residual_bwd_kernelINS_13Kernel_traitsI13__nv_bfloat16S2_fS2_fjLj6144ELj1ELj1ELj8ELj16ENS_18Kernel_traits_baseILj6144ES2_S2_fS2_fjLj256EEEEELb0ELb1ELb1EEEvNS_9BwdParamsE --------------------------
	.section	.nv.info._ZN10layer_norm31ln_parallel_residual_bwd_kernelINS_13Kernel_traitsI13__nv_bfloat16S2_fS2_fjLj6144ELj1ELj1ELj8ELj16ENS_18Kernel_traits_baseILj6144ES2_S2_fS2_fjLj256EEEEELb0ELb1ELb1EEEvNS_9BwdParamsE,"",@"SHT_CUDA_INFO"
	.sectionflags	@""
	.align	4


	//----- nvinfo : EIATTR_CUDA_API_VERSION
	.align		4
        /*0000*/ 	.byte	0x04, 0x37
        /*0002*/ 	.short	(.L_1413 - .L_1412)
.L_1412:
        /*0004*/ 	.word	0x00000082


	//----- nvinfo : EIATTR_KPARAM_INFO
	.align		4
.L_1413:
        /*0008*/ 	.byte	0x04, 0x17
        /*000a*/ 	.short	(.L_1415 - .L_1414)
.L_1414:
        /*000c*/ 	.word	0x00000000
        /*0010*/ 	.short	0x0000
        /*0012*/ 	.short	0x0000
        /*0014*/ 	.byte	0x00, 0xf0, 0xa1, 0x04


	//----- nvinfo : EIATTR_SPARSE_MMA_MASK
	.align		4
.L_1415:
        /*0018*/ 	.byte	0x03, 0x50
        /*001a*/ 	.short	0x0000


	//----- nvinfo : EIATTR_MAXREG_COUNT
	.align		4
        /*001c*/ 	.byte	0x03, 0x1b
        /*001e*/ 	.short	0x00ff


	//----- nvinfo : EIATTR_NUM_BARRIERS
	.align		4
        /*0020*/ 	.byte	0x02, 0x4c
        /*0022*/ 	.byte	0x01
	.zero		1


	//----- nvinfo : EIATTR_MERCURY_ISA_VERSION
	.align		4
        /*0024*/ 	.byte	0x03, 0x5f
        /*0026*/ 	.short	0x0101


	//----- nvinfo : EIATTR_COOP_GROUP_MASK_REGIDS
	.align		4
        /*0028*/ 	.byte	0x04, 0x29
        /*002a*/ 	.short	(.L_1417 - .L_1416)


	//   ....[0]....
.L_1416:
        /*002c*/ 	.word	0xffffffff


	//   ....[1]....
        /*0030*/ 	.word	0xffffffff


	//   ....[2]....
        /*0034*/ 	.word	0xffffffff


	//   ....[3]....
        /*0038*/ 	.word	0xffffffff


	//   ....[4]....
        /*003c*/ 	.word	0xffffffff


	//   ....[5]....
        /*0040*/ 	.word	0xffffffff


	//   ....[6]....
        /*0044*/ 	.word	0xffffffff


	//   ....[7]....
        /*0048*/ 	.word	0xffffffff


	//   ....[8]....
        /*004c*/ 	.word	0xffffffff


	//   ....[9]....
        /*0050*/ 	.word	0xffffffff


	//----- nvinfo : EIATTR_COOP_GROUP_INSTR_OFFSETS
	.align		4
.L_1417:
        /*0054*/ 	.byte	0x04, 0x28
        /*0056*/ 	.short	(.L_1419 - .L_1418)


	//   ....[0]....
.L_1418:
        /*0058*/ 	.word	0x00001320


	//   ....[1]....
        /*005c*/ 	.word	0x00001330


	//   ....[2]....
        /*0060*/ 	.word	0x00001360


	//   ....[3]....
        /*0064*/ 	.word	0x00001370


	//   ....[4]....
        /*0068*/ 	.word	0x000013a0


	//   ....[5]....
        /*006c*/ 	.word	0x000013b0


	//   ....[6]....
        /*0070*/ 	.word	0x000013f0


	//   ....[7]....
        /*0074*/ 	.word	0x00001400


	//   ....[8]....
        /*0078*/ 	.word	0x00001430


	//   ....[9]....
        /*007c*/ 	.word	0x00001440


	//----- nvinfo : EIATTR_VRC_CTA_INIT_COUNT
	.align		4
.L_1419:
        /*0080*/ 	.byte	0x02, 0x4a
	.zero		1
	.zero		1


	//----- nvinfo : EIATTR_EXIT_INSTR_OFFSETS
	.align		4
        /*0084*/ 	.byte	0x04, 0x1c
        /*0086*/ 	.short	(.L_1421 - .L_1420)


	//   ....[0]....
.L_1420:
        /*0088*/ 	.word	0x000051b0


	//----- nvinfo : EIATTR_MAX_THREADS
	.align		4
.L_1421:
        /*008c*/ 	.byte	0x04, 0x05
        /*008e*/ 	.short	(.L_1423 - .L_1422)
.L_1422:
        /*0090*/ 	.word	0x00000100
        /*0094*/ 	.word	0x00000001
        /*0098*/ 	.word	0x00000001


	//----- nvinfo : EIATTR_CRS_STACK_SIZE
	.align		4
.L_1423:
        /*009c*/ 	.byte	0x04, 0x1e
        /*009e*/ 	.short	(.L_1425 - .L_1424)
.L_1424:
        /*00a0*/ 	.word	0x00000000


	//----- nvinfo : EIATTR_CBANK_PARAM_SIZE
	.align		4
.L_1425:
        /*00a4*/ 	.byte	0x03, 0x19
        /*00a6*/ 	.short	0x0128


	//----- nvinfo : EIATTR_PARAM_CBANK
	.align		4
        /*00a8*/ 	.byte	0x04, 0x0a
        /*00aa*/ 	.short	(.L_1427 - .L_1426)
	.align		4
.L_1426:
        /*00ac*/ 	.word	index@(.nv.constant0._ZN10layer_norm31ln_parallel_residual_bwd_kernelINS_13Kernel_traitsI13__nv_bfloat16S2_fS2_fjLj6144ELj1ELj1ELj8ELj16ENS_18Kernel_traits_baseILj6144ES2_S2_fS2_fjLj256EEEEELb0ELb1ELb1EEEvNS_9BwdParamsE)
        /*00b0*/ 	.short	0x0380
        /*00b2*/ 	.short	0x0128


	//----- nvinfo : EIATTR_SW_WAR
	.align		4
.L_1427:
        /*00b4*/ 	.byte	0x04, 0x36
        /*00b6*/ 	.short	(.L_1429 - .L_1428)
.L_1428:
        /*00b8*/ 	.word	0x00000008
.L_1429:


//--------------------- .nv.info._ZN10layer_norm31ln_parallel_residual_bwd_kernelINS_13Kernel_traitsI13__nv_bfloat16S2_fS2_fjLj6144ELj1ELj1ELj8ELj16ENS_18Kernel_traits_baseILj6144ES2_S2_fS2_fjLj256EEEEELb1ELb0ELb0EEEvNS_9BwdParamsE --------------------------
	.section	.nv.info._ZN10layer_norm31ln_parallel_residual_bwd_kernelINS_13Kernel_traitsI13__nv_bfloat16S2_fS2_fjLj6144ELj1ELj1ELj8ELj16ENS_18Kernel_traits_baseILj6144ES2_S2_fS2_fjLj256EEEEELb1ELb0ELb0EEEvNS_9BwdParamsE,"",@"SHT_CUDA_INFO"
	.sectionflags	@""
	.align	4


	//----- nvinfo : EIATTR_CUDA_API_VERSION
	.align		4
        /*0000*/ 	.byte	0x04, 0x37
        /*0002*/ 	.short	(.L_1431 - .L_1430)
.L_1430:
        /*0004*/ 	.word	0x00000082


	//----- nvinfo : EIATTR_KPARAM_INFO
	.align		4
.L_1431:
        /*0008*/ 	.byte	0x04, 0x17
        /*000a*/ 	.short	(.L_1433 - .L_1432)
.L_1432:
        /*000c*/ 	.word	0x00000000
        /*0010*/ 	.short	0x0000
        /*0012*/ 	.short	0x0000
        /*0014*/ 	.byte	0x00, 0xf0, 0xa1, 0x04


	//----- nvinfo : EIATTR_SPARSE_MMA_MASK
	.align		4
.L_1433:
        /*0018*/ 	.byte	0x03, 0x50
        /*001a*/ 	.short	0x0000


	//----- nvinfo : EIATTR_MAXREG_COUNT
	.align		4
        /*001c*/ 	.byte	0x03, 0x1b
        /*001e*/ 	.short	0x00ff


	//----- nvinfo : EIATTR_NUM_BARRIERS
	.align		4
        /*0020*/ 	.byte	0x02, 0x4c
        /*0022*/ 	.byte	0x01
	.zero		1


	//----- nvinfo : EIATTR_MERCURY_ISA_VERSION
	.align		4
        /*0024*/ 	.byte	0x03, 0x5f
        /*0026*/ 	.short	0x0101


	//----- nvinfo : EIATTR_COOP_GROUP_MASK_REGIDS
	.align		4
        /*0028*/ 	.byte	0x04, 0x29
        /*002a*/ 	.short	(.L_1435 - .L_1434)


	//   ....[0]....
.L_1434:
        /*002c*/ 	.word	0xffffffff


	//   ....[1]....
        /*0030*/ 	.word	0xffffffff


	//   ....[2]....
        /*0034*/ 	.word	0xffffffff


	//   ....[3]....
        /*0038*/ 	.word	0xffffffff


	//   ....[4]....
        /*003c*/ 	.word	0xffffffff


	//   ....[5]....
        /*0040*/ 	.word	0xffffffff


	//   ....[6]....
        /*0044*/ 	.word	0xffffffff


	//   ....[7]....
        /*0048*/ 	.word	0xffffffff


	//   ....[8]....
        /*004c*/ 	.word	0xffffffff


	//   ....[9]....
        /*0050*/ 	.word	0xffffffff


	//----- nvinfo : EIATTR_COOP_GROUP_INSTR_OFFSETS
	.align		4
.L_1435:
        /*0054*/ 	.byte	0x04, 0x28
        /*0056*/ 	.short	(.L_1437 - .L_1436)


	//   ....[0]....
.L_1436:
        /*0058*/ 	.word	0x00002790


	//   ....[1]....
        /*005c*/ 	.word	0x000027b0


	//   ....[2]....
        /*0060*/ 	.word	0x000027f0


	//   ....[3]....
        /*0064*/ 	.word	0x00002800


	//   ....[4]....
        /*0068*/ 	.word	0x00002840


	//   ....[5]....
        /*006c*/ 	.word	0x00002850


	//   ....[6]....
        /*0070*/ 	.word	0x00002880


	//   ....[7]....
        /*0074*/ 	.word	0x00002890


	//   ....[8]....
        /*0078*/ 	.word	0x000028c0


	//   ....[9]....
        /*007c*/ 	.word	0x000028d0


	//----- nvinfo : EIATTR_VRC_CTA_INIT_COUNT
	.align		4
.L_1437:
        /*0080*/ 	.byte	0x02, 0x4a
	.zero		1
	.zero		1


	//----- nvinfo : EIATTR_EXIT_INSTR_OFFSETS
	.align		4
        /*0084*/ 	.byte	0x04, 0x1c
        /*0086*/ 	.short	(.L_1439 - .L_1438)


	//   ....[0]....
.L_1438:
        /*0088*/ 	.word	0x00009760


	//   ....[1]....
        /*008c*/ 	.word	0x00009870


	//----- nvinfo : EIATTR_MAX_THREADS
	.align		4
.L_1439:
        /*0090*/ 	.byte	0x04, 0x05
        /*0092*/ 	.short	(.L_1441 - .L_1440)
.L_1440:
        /*0094*/ 	.word	0x00000100
        /*0098*/ 	.word	0x00000001
        /*009c*/ 	.word	0x00000001


	//----- nvinfo : EIATTR_CRS_STACK_SIZE
	.align		4
.L_1441:
        /*00a0*/ 	.byte	0x04, 0x1e
        /*00a2*/ 	.short	(.L_1443 - .L_1442)
.L_1442:
        /*00a4*/ 	.word	0x00000000


	//----- nvinfo : EIATTR_CBANK_PARAM_SIZE
	.align		4
.L_1443:
        /*00a8*/ 	.byte	0x03, 0x19
        /*00aa*/ 	.short	0x0128


	//----- nvinfo : EIATTR_PARAM_CBANK
	.align		4
        /*00ac*/ 	.byte	0x04, 0x0a
        /*00ae*/ 	.short	(.L_1445 - .L_1444)
	.align		4
.L_1444:
        /*00b0*/ 	.word	index@(.nv.constant0._ZN10layer_norm31ln_parallel_residual_bwd_kernelINS_13Kernel_traitsI13__nv_bfloat16S2_fS2_fjLj6144ELj1ELj1ELj8ELj16ENS_18Kernel_traits_baseILj6144ES2_S2_fS2_fjLj256EEEEELb1ELb0ELb0EEEvNS_9BwdParamsE)
        /*00b4*/ 	.short	0x0380
        /*00b6*/ 	.short	0x0128


	//----- nvinfo : EIATTR_SW_WAR
	.align		4
.L_1445:
        /*00b8*/ 	.byte	0x04, 0x36
        /*00ba*/ 	.short	(.L_1447 - .L_1446)
.L_1446:
        /*00bc*/ 	.word	0x00000008
.L_1447:


//--------------------- .nv.info._ZN10layer_norm31ln_parallel_residual_bwd_kernelINS_13Kernel_traitsI13__nv_bfloat16S2_fS2_fjLj6144ELj1ELj1ELj8ELj16ENS_18Kernel_traits_baseILj6144ES2_S2_fS2_fjLj256EEEEELb1ELb0ELb1EEEvNS_9BwdParamsE --------------------------
	.section	.nv.info._ZN10layer_norm31ln_parallel_residual_bwd_kernelINS_13Kernel_traitsI13__nv_bfloat16S2_fS2_fjLj6144ELj1ELj1ELj8ELj16ENS_18Kernel_traits_baseILj6144ES2_S2_fS2_fjLj256EEEEELb1ELb0ELb1EEEvNS_9BwdParamsE,"",@"SHT_CUDA_INFO"
	.sectionflags	@""
	.align	4


	//----- nvinfo : EIATTR_CUDA_API_VERSION
	.align		4
        /*0000*/ 	.byte	0x04, 0x37
        /*0002*/ 	.short	(.L_1449 - .L_1448)
.L_1448:
        /*0004*/ 	.word	0x00000082


	//----- nvinfo : EIATTR_KPARAM_INFO
	.align		4
.L_1449:
        /*0008*/ 	.byte	0x04, 0x17
        /*000a*/ 	.short	(.L_1451 - .L_1450)
.L_1450:
        /*000c*/ 	.word	0x00000000
        /*0010*/ 	.short	0x0000
        /*0012*/ 	.short	0x0000
        /*0014*/ 	.byte	0x00, 0xf0, 0xa1, 0x04


	//----- nvinfo : EIATTR_SPARSE_MMA_MASK
	.align		4
.L_1451:
        /*0018*/ 	.byte	0x03, 0x50
        /*001a*/ 	.short	0x0000


	//----- nvinfo : EIATTR_MAXREG_COUNT
	.align		4
        /*001c*/ 	.byte	0x03, 0x1b
        /*001e*/ 	.short	0x00ff


	//----- nvinfo : EIATTR_NUM_BARRIERS
	.align		4
        /*0020*/ 	.byte	0x02, 0x4c
        /*0022*/ 	.byte	0x01
	.zero		1


	//----- nvinfo : EIATTR_ANNOTATIONS
	.align		4
        /*0024*/ 	.byte	0x04, 0x55
        /*0026*/ 	.short	(.L_1453 - .L_1452)


	//   ....[0]....
.L_1452:
        /*0028*/ 	.word	0x00000001
        /*002c*/ 	.byte	0x40, 0x07, 0x00, 0x00, 0x01, 0x00, 0x00, 0x00, 0x50, 0x07, 0x00, 0x00, 0x01, 0x00, 0x00, 0x00
        /* <DEDUP_REMOVED lines=12> */
        /*00fc*/ 	.byte	0x20, 0x18, 0x00, 0x00, 0x01, 0x00, 0x00, 0x00, 0xd0, 0x18, 0x00, 0x00


	//----- nvinfo : EIATTR_MERCURY_ISA_VERSION
	.align		4
.L_1453:
        /*0108*/ 	.byte	0x03, 0x5f
        /*010a*/ 	.short	0x0101


	//----- nvinfo : EIATTR_COOP_GROUP_MASK_REGIDS
	.align		4
        /*010c*/ 	.byte	0x04, 0x29
        /*010e*/ 	.short	(.L_1455 - .L_1454)


	//   ....[0]....
.L_1454:
        /*0110*/ 	.word	0xffffffff


	//   ....[1]....
        /*0114*/ 	.word	0xffffffff


	//   ....[2]....
        /*0118*/ 	.word	0xffffffff


	//   ....[3]....
        /*011c*/ 	.word	0xffffffff


	//   ....[4]....
        /*0120*/ 	.word	0xffffffff


	//   ....[5]....
        /*0124*/ 	.word	0xffffffff


	//   ....[6]....
        /*0128*/ 	.word	0xffffffff


	//   ....[7]....
        /*012c*/ 	.word	0xffffffff


	//   ....[8]....
        /*0130*/ 	.word	0xffffffff


	//   ....[9]....
        /*0134*/ 	.word	0xffffffff


	//----- nvinfo : EIATTR_COOP_GROUP_INSTR_OFFSETS
	.align		4
.L_1455:
        /*0138*/ 	.byte	0x04, 0x28
        /*013a*/ 	.short	(.L_1457 - .L_1456)


	//   ....[0]....
.L_1456:
        /*013c*/ 	.word	0x000024c0


	//   ....[1]....
        /*0140*/ 	.word	0x00002570


	//   ....[2]....
        /*0144*/ 	.word	0x00002580


	//   ....[3]....
        /*0148*/ 	.word	0x000025a0


	//   ....[4]....
        /*014c*/ 	.word	0x000025c0


	//   ....[5]....
        /*0150*/ 	.word	0x000025e0


	//   ....[6]....
        /*0154*/ 	.word	0x00002620


	//   ....[7]....
        /*0158*/ 	.word	0x00002630


	//   ....[8]....
        /*015c*/ 	.word	0x000026a0


	//   ....[9]....
        /*0160*/ 	.word	0x000026b0


	//----- nvinfo : EIATTR_VRC_CTA_INIT_COUNT
	.align		4
.L_1457:
        /*0164*/ 	.byte	0x02, 0x4a
	.zero		1
	.zero		1


	//----- nvinfo : EIATTR_EXIT_INSTR_OFFSETS
	.align		4
        /*0168*/ 	.byte	0x04, 0x1c
        /*016a*/ 	.short	(.L_1459 - .L_1458)


	//   ....[0]....
.L_1458:
        /*016c*/ 	.word	0x000097f0


	//----- nvinfo : EIATTR_MAX_THREADS
	.align		4
.L_1459:
        /*0170*/ 	.byte	0x04, 0x05
        /*0172*/ 	.short	(.L_1461 - .L_1460)
.L_1460:
        /*0174*/ 	.word	0x00000100
        /*0178*/ 	.word	0x00000001
        /*017c*/ 	.word	0x00000001


	//----- nvinfo : EIATTR_CRS_STACK_SIZE
	.align		4
.L_1461:
        /*0180*/ 	.byte	0x04, 0x1e
        /*0182*/ 	.short	(.L_1463 - .L_1462)
.L_1462:
        /*0184*/ 	.word	0x00000000


	//----- nvinfo : EIATTR_CBANK_PARAM_SIZE
	.align		4
.L_1463:
        /*0188*/ 	.byte	0x03, 0x19
        /*018a*/ 	.short	0x0128


	//----- nvinfo : EIATTR_PARAM_CBANK
	.align		4
        /*018c*/ 	.byte	0x04, 0x0a
        /*018e*/ 	.short	(.L_1465 - .L_1464)
	.align		4
.L_1464:
        /*0190*/ 	.word	index@(.nv.constant0._ZN10layer_norm31ln_parallel_residual_bwd_kernelINS_13Kernel_traitsI13__nv_bfloat16S2_fS2_fjLj6144ELj1ELj1ELj8ELj16ENS_18Kernel_traits_baseILj6144ES2_S2_fS2_fjLj256EEEEELb1ELb0ELb1EEEvNS_9BwdParamsE)
        /*0194*/ 	.short	0x0380
        /*0196*/ 	.short	0x0128


	//----- nvinfo : EIATTR_SW_WAR
	.align		4
.L_1465:
        /*0198*/ 	.byte	0x04, 0x36
        /*019a*/ 	.short	(.L_1467 - .L_1466)
.L_1466:
        /*019c*/ 	.word	0x00000008
.L_1467:


//--------------------- .nv.info._ZN10layer_norm22ln_bwd_finalize_kernelINS_22Kernel_traits_finalizeILj6144E13__nv_bfloat16S2_fS2_fjLb0ELj1024ELj4ENS_18Kernel_traits_baseILj6144ES2_S2_fS2_fjLj1024EEEEELb0ELb0EEEvNS_9BwdParamsE --------------------------
	.section	.nv.info._ZN10layer_norm22ln_bwd_finalize_kernelINS_22Kernel_traits_finalizeILj6144E13__nv_bfloat16S2_fS2_fjLb0ELj1024ELj4ENS_18Kernel_traits_baseILj6144ES2_S2_fS2_fjLj1024EEEEELb0ELb0EEEvNS_9BwdParamsE,"",@"SHT_CUDA_INFO"
	.sectionflags	@""
	.align	4


	//----- nvinfo : EIATTR_CUDA_API_VERSION
	.align		4
        /*0000*/ 	.byte	0x04, 0x37
        /*0002*/ 	.short	(.L_1469 - .L_1468)
.L_1468:
        /*0004*/ 	.word	0x00000082


	//----- nvinfo : EIATTR_KPARAM_INFO
	.align		4
.L_1469:
        /*0008*/ 	.byte	0x04, 0x17
        /*000a*/ 	.short	(.L_1471 - .L_1470)
.L_1470:
        /*000c*/ 	.word	0x00000000
        /*0010*/ 	.short	0x0000
        /*0012*/ 	.short	0x0000
        /*0014*/ 	.byte	0x00, 0xf0, 0xa1, 0x04


	//----- nvinfo : EIATTR_SPARSE_MMA_MASK
	.align		4
.L_1471:
        /*0018*/ 	.byte	0x03, 0x50
        /*001a*/ 	.short	0x0000


	//----- nvinfo : EIATTR_MAXREG_COUNT
	.align		4
        /*001c*/ 	.byte	0x03, 0x1b
        /*001e*/ 	.short	0x0040


	//----- nvinfo : EIATTR_NUM_BARRIERS
	.align		4
        /*0020*/ 	.byte	0x02, 0x4c
        /*0022*/ 	.byte	0x01
	.zero		1


	//----- nvinfo : EIATTR_MERCURY_ISA_VERSION
	.align		4
        /*0024*/ 	.byte	0x03, 0x5f
        /*0026*/ 	.short	0x0101


	//----- nvinfo : EIATTR_COOP_GROUP_MASK_REGIDS
	.align		4
        /*0028*/ 	.byte	0x04, 0x29
        /*002a*/ 	.short	(.L_1473 - .L_1472)


	//   ....[0]....
.L_1472:
        /*002c*/ 	.word	0xffffffff


	//   ....[1]....
        /*0030*/ 	.word	0xffffffff


	//   ....[2]....
        /*0034*/ 	.word	0xffffffff


	//   ....[3]....
        /*0038*/ 	.word	0xffffffff


	//   ....[4]....
        /*003c*/ 	.word	0xffffffff


	//   ....[5]....
        /*0040*/ 	.word	0xffffffff


	//   ....[6]....
        /*0044*/ 	.word	0xffffffff


	//   ....[7]....
        /*0048*/ 	.word	0xffffffff


	//   ....[8]....
        /*004c*/ 	.word	0xffffffff


	//   ....[9]....
        /*0050*/ 	.word	0xffffffff


	//----- nvinfo : EIATTR_COOP_GROUP_INSTR_OFFSETS
	.align		4
.L_1473:
        /*0054*/ 	.byte	0x04, 0x28
        /*0056*/ 	.short	(.L_1475 - .L_1474)


	//   ....[0]....
.L_1474:
        /*0058*/ 	.word	0x00001540


	//   ....[1]....
        /*005c*/ 	.word	0x00001550


	//   ....[2]....
        /*0060*/ 	.word	0x00001580


	//   ....[3]....
        /*0064*/ 	.word	0x00001590


	//   ....[4]....
        /*0068*/ 	.word	0x000015c0


	//   ....[5]....
        /*006c*/ 	.word	0x000015d0


	//   ....[6]....
        /*0070*/ 	.word	0x00001610


	//   ....[7]....
        /*0074*/ 	.word	0x00001630


	//   ....[8]....
        /*0078*/ 	.word	0x00001680


	//   ....[9]....
        /*007c*/ 	.word	0x00001690


	//----- nvinfo : EIATTR_VRC_CTA_INIT_COUNT
	.align		4
.L_1475:
        /*0080*/ 	.byte	0x02, 0x4a
	.zero		1
	.zero		1


	//----- nvinfo : EIATTR_EXIT_INSTR_OFFSETS
	.align		4
        /*0084*/ 	.byte	0x04, 0x1c
        /*0086*/ 	.short	(.L_1477 - .L_1476)


	//   ....[0]....
.L_1476:
        /*0088*/ 	.word	0x00000060


	//   ....[1]....
        /*008c*/ 	.word	0x000016f0


	//   ....[2]....
        /*0090*/ 	.word	0x00001720


	//   ....[3]....
        /*0094*/ 	.word	0x000017e0


	//----- nvinfo : EIATTR_MAX_THREADS
	.align		4
.L_1477:
        /*0098*/ 	.byte	0x04, 0x05
        /*009a*/ 	.short	(.L_1479 - .L_1478)
.L_1478:
        /*009c*/ 	.word	0x00000400
        /*00a0*/ 	.word	0x00000001
        /*00a4*/ 	.word	0x00000001


	//----- nvinfo : EIATTR_CRS_STACK_SIZE
	.align		4
.L_1479:
        /*00a8*/ 	.byte	0x04, 0x1e
        /*00aa*/ 	.short	(.L_1481 - .L_1480)
.L_1480:
        /*00ac*/ 	.word	0x00000000


	//----- nvinfo : EIATTR_CBANK_PARAM_SIZE
	.align		4
.L_1481:
        /*00b0*/ 	.byte	0x03, 0x19
        /*00b2*/ 	.short	0x0128


	//----- nvinfo : EIATTR_PARAM_CBANK
	.align		4
        /*00b4*/ 	.byte	0x04, 0x0a
        /*00b6*/ 	.short	(.L_1483 - .L_1482)
	.align		4
.L_1482:
        /*00b8*/ 	.word	index@(.nv.constant0._ZN10layer_norm22ln_bwd_finalize_kernelINS_22Kernel_traits_finalizeILj6144E13__nv_bfloat16S2_fS2_fjLb0ELj1024ELj4ENS_18Kernel_traits_baseILj6144ES2_S2_fS2_fjLj1024EEEEELb0ELb0EEEvNS_9BwdParamsE)
        /*00bc*/ 	.short	0x0380
        /*00be*/ 	.short	0x0128


	//----- nvinfo : EIATTR_SW_WAR
	.align		4
.L_1483:
        /*00c0*/ 	.byte	0x04, 0x36
        /*00c2*/ 	.short	(.L_1485 - .L_1484)
.L_1484:
        /*00c4*/ 	.word	0x00000008
.L_1485:


//--------------------- .nv.info._ZN10layer_norm40ln_parallel_residual_bwd_finalize_kernelINS_22Kernel_traits_finalizeILj6144E13__nv_bfloat16S2_fS2_fjLb0ELj1024ELj4ENS_18Kernel_traits_baseILj6144ES2_S2_fS2_fjLj1024EEEEELb0EEEvNS_9BwdParamsE --------------------------
	.section	.nv.info._ZN10layer_norm40ln_parallel_residual_bwd_finalize_kernelINS_22Kernel_traits_finalizeILj6144E13__nv_bfloat16S2_fS2_fjLb0ELj1024ELj4ENS_18Kernel_traits_baseILj6144ES2_S2_fS2_fjLj1024EEEEELb0EEEvNS_9BwdParamsE,"",@"SHT_CUDA_INFO"
	.sectionflags	@""
	.align	4


	//----- nvinfo : EIATTR_CUDA_API_VERSION
	.align		4
        /*0000*/ 	.byte	0x04, 0x37
        /*0002*/ 	.short	(.L_1487 - .L_1486)
.L_1486:
        /*0004*/ 	.word	0x00000082


	//----- nvinfo : EIATTR_KPARAM_INFO
	.align		4
.L_1487:
        /*0008*/ 	.byte	0x04, 0x17
        /*000a*/ 	.short	(.L_1489 - .L_1488)
.L_1488:
        /*000c*/ 	.word	0x00000000
        /*0010*/ 	.short	0x0000
        /*0012*/ 	.short	0x0000
        /*0014*/ 	.byte	0x00, 0xf0, 0xa1, 0x04


	//----- nvinfo : EIATTR_SPARSE_MMA_MASK
	.align		4
.L_1489:
        /*0018*/ 	.byte	0x03, 0x50
        /*001a*/ 	.short	0x0000


	//----- nvinfo : EIATTR_MAXREG_COUNT
	.align		4
        /*001c*/ 	.byte	0x03, 0x1b
        /*001e*/ 	.short	0x0040


	//----- nvinfo : EIATTR_NUM_BARRIERS
	.align		4
        /*0020*/ 	.byte	0x02, 0x4c
        /*0022*/ 	.byte	0x01
	.zero		1


	//----- nvinfo : EIATTR_MERCURY_ISA_VERSION
	.align		4
        /*0024*/ 	.byte	0x03, 0x5f
        /*0026*/ 	.short	0x0101


	//----- nvinfo : EIATTR_COOP_GROUP_MASK_REGIDS
	.align		4
        /*0028*/ 	.byte	0x04, 0x29
        /*002a*/ 	.short	(.L_1491 - .L_1490)


	//   ....[0]....
.L_1490:
        /*002c*/ 	.word	0xffffffff


	//   ....[1]....
        /*0030*/ 	.word	0xffffffff


	//   ....[2]....
        /*0034*/ 	.word	0xffffffff


	//   ....[3]....
        /*0038*/ 	.word	0xffffffff


	//   ....[4]....
        /*003c*/ 	.word	0xffffffff


	//   ....[5]....
        /*0040*/ 	.word	0xffffffff


	//   ....[6]....
        /*0044*/ 	.word	0xffffffff


	//   ....[7]....
        /*0048*/ 	.word	0xffffffff


	//   ....[8]....
        /*004c*/ 	.word	0xffffffff


	//   ....[9]....
        /*0050*/ 	.word	0xffffffff


	//   ....[10]....
        /*0054*/ 	.word	0xffffffff


	//   ....[11]....
        /*0058*/ 	.word	0xffffffff


	//   ....[12]....
        /*005c*/ 	.word	0xffffffff


	//   ....[13]....
        /*0060*/ 	.word	0xffffffff


	//   ....[14]....
        /*0064*/ 	.word	0xffffffff


	//   ....[15]....
        /*0068*/ 	.word	0xffffffff


	//   ....[16]....
        /*006c*/ 	.word	0xffffffff


	//   ....[17]....
        /*0070*/ 	.word	0xffffffff


	//   ....[18]....
        /*0074*/ 	.word	0xffffffff


	//   ....[19]....
        /*0078*/ 	.word	0xffffffff


	//----- nvinfo : EIATTR_COOP_GROUP_INSTR_OFFSETS
	.align		4
.L_1491:
        /*007c*/ 	.byte	0x04, 0x28
        /*007e*/ 	.short	(.L_1493 - .L_1492)


	//   ....[0]....
.L_1492:
        /*0080*/ 	.word	0x000013a0


	//   ....[1]....
        /*0084*/ 	.word	0x000013b0


	//   ....[2]....
        /*0088*/ 	.word	0x000013c0


	//   ....[3]....
        /*008c*/ 	.word	0x000013d0


	//   ....[4]....
        /*0090*/ 	.word	0x00001400


	//   ....[5]....
        /*0094*/ 	.word	0x00001430


	//   ....[6]....
        /*0098*/ 	.word	0x00001440


	//   ....[7]....
        /*009c*/ 	.word	0x00001450


	//   ....[8]....
        /*00a0*/ 	.word	0x00001470


	//   ....[9]....
        /*00a4*/ 	.word	0x000014b0


	//   ....[10]....
        /*00a8*/ 	.word	0x000014e0


	//   ....[11]....
        /*00ac*/ 	.word	0x000014f0


	//   ....[12]....
        /*00b0*/ 	.word	0x00001510


	//   ....[13]....
        /*00b4*/ 	.word	0x00001540


	//   ....[14]....
        /*00b8*/ 	.word	0x00001560


	//   ....[15]....
        /*00bc*/ 	.word	0x00001570


	//   ....[16]....
        /*00c0*/ 	.word	0x000015b0


	//   ....[17]....
        /*00c4*/ 	.word	0x000015e0


	//   ....[18]....
        /*00c8*/ 	.word	0x00001600


	//   ....[19]....
        /*00cc*/ 	.word	0x00001610


	//----- nvinfo : EIATTR_VRC_CTA_INIT_COUNT
	.align		4
.L_1493:
        /*00d0*/ 	.byte	0x02, 0x4a
	.zero		1
	.zero		1


	//----- nvinfo : EIATTR_EXIT_INSTR_OFFSETS
	.align		4
        /*00d4*/ 	.byte	0x04, 0x1c
        /*00d6*/ 	.short	(.L_1495 - .L_1494)


	//   ....[0]....
.L_1494:
        /*00d8*/ 	.word	0x00000060


	//   ....[1]....
        /*00dc*/ 	.word	0x000016c0


	//   ....[2]....
        /*00e0*/ 	.word	0x000016f0


	//   ....[3]....
        /*00e4*/ 	.word	0x00001850


	//----- nvinfo : EIATTR_MAX_THREADS
	.align		4
.L_1495:
        /*00e8*/ 	.byte	0x04, 0x05
        /*00ea*/ 	.short	(.L_1497 - .L_1496)
.L_1496:
        /*00ec*/ 	.word	0x00000400
        /*00f0*/ 	.word	0x00000001
        /*00f4*/ 	.word	0x00000001


	//----- nvinfo : EIATTR_CRS_STACK_SIZE
	.align		4
.L_1497:
        /*00f8*/ 	.byte	0x04, 0x1e
        /*00fa*/ 	.short	(.L_1499 - .L_1498)
.L_1498:
        /*00fc*/ 	.word	0x00000000


	//----- nvinfo : EIATTR_CBANK_PARAM_SIZE
	.align		4
.L_1499:
        /*0100*/ 	.byte	0x03, 0x19
        /*0102*/ 	.short	0x0128


	//----- nvinfo : EIATTR_PARAM_CBANK
	.align		4
        /*0104*/ 	.byte	0x04, 0x0a
        /*0106*/ 	.short	(.L_1501 - .L_1500)
	.align		4
.L_1500:
        /*0108*/ 	.word	index@(.nv.constant0._ZN10layer_norm40ln_parallel_residual_bwd_finalize_kernelINS_22Kernel_traits_finalizeILj6144E13__nv_bfloat16S2_fS2_fjLb0ELj1024ELj4ENS_18Kernel_traits_baseILj6144ES2_S2_fS2_fjLj1024EEEEELb0EEEvNS_9BwdParamsE)
        /*010c*/ 	.short	0x0380
        /*010e*/ 	.short	0x0128


	//----- nvinfo : EIATTR_SW_WAR
	.align		4
.L_1501:
        /*0110*/ 	.byte	0x04, 0x36
        /*0112*/ 	.short	(.L_1503 - .L_1502)
.L_1502:
        /*0114*/ 	.word	0x00000008
.L_1503:


//--------------------- .nv.info._ZN10layer_norm31ln_parallel_residual_bwd_kernelINS_13Kernel_traitsI13__nv_bfloat16S2_fS2_fjLj6144ELj1ELj1ELj8ELj16ENS_18Kernel_traits_baseILj6144ES2_S2_fS2_fjLj256EEEEELb1ELb1ELb0EEEvNS_9BwdParamsE --------------------------
	.section	.nv.info._ZN10layer_norm31ln_parallel_residual_bwd_kernelINS_13Kernel_traitsI13__nv_bfloat16S2_fS2_fjLj6144ELj1ELj1ELj8ELj16ENS_18Kernel_traits_baseILj6144ES2_S2_fS2_fjLj256EEEEELb1ELb1ELb0EEEvNS_9BwdParamsE,"",@"SHT_CUDA_INFO"
	.sectionflags	@""
	.align	4


	//----- nvinfo : EIATTR_CUDA_API_VERSION
	.align		4
        /*0000*/ 	.byte	0x04, 0x37
        /*0002*/ 	.short	(.L_1505 - .L_1504)
.L_1504:
        /*0004*/ 	.word	0x00000082


	//----- nvinfo : EIATTR_KPARAM_INFO
	.align		4
.L_1505:
        /*0008*/ 	.byte	0x04, 0x17
        /*000a*/ 	.short	(.L_1507 - .L_1506)
.L_1506:
        /*000c*/ 	.word	0x00000000
        /*0010*/ 	.short	0x0000
        /*0012*/ 	.short	0x0000
        /*0014*/ 	.byte	0x00, 0xf0, 0xa1, 0x04


	//----- nvinfo : EIATTR_SPARSE_MMA_MASK
	.align		4
.L_1507:
        /*0018*/ 	.byte	0x03, 0x50
        /*001a*/ 	.short	0x0000


	//----- nvinfo : EIATTR_MAXREG_COUNT
	.align		4
        /*001c*/ 	.byte	0x03, 0x1b
        /*001e*/ 	.short	0x00ff


	//----- nvinfo : EIATTR_NUM_BARRIERS
	.align		4
        /*0020*/ 	.byte	0x02, 0x4c
        /*0022*/ 	.byte	0x01
	.zero		1


	//----- nvinfo : EIATTR_MERCURY_ISA_VERSION
	.align		4
        /*0024*/ 	.byte	0x03, 0x5f
        /*0026*/ 	.short	0x0101


	//----- nvinfo : EIATTR_COOP_GROUP_MASK_REGIDS
	.align		4
        /*0028*/ 	.byte	0x04, 0x29
        /*002a*/ 	.short	(.L_1509 - .L_1508)


	//   ....[0]....
.L_1508:
        /*002c*/ 	.word	0xffffffff


	//   ....[1]....
        /*0030*/ 	.word	0xffffffff


	//   ....[2]....
        /*0034*/ 	.word	0xffffffff


	//   ....[3]....
        /*0038*/ 	.word	0xffffffff


	//   ....[4]....
        /*003c*/ 	.word	0xffffffff


	//   ....[5]....
        /*0040*/ 	.word	0xffffffff


	//   ....[6]....
        /*0044*/ 	.word	0xffffffff


	//   ....[7]....
        /*0048*/ 	.word	0xffffffff


	//   ....[8]....
        /*004c*/ 	.word	0xffffffff


	//   ....[9]....
        /*0050*/ 	.word	0xffffffff


	//----- nvinfo : EIATTR_COOP_GROUP_INSTR_OFFSETS
	.align		4
.L_1509:
        /*0054*/ 	.byte	0x04, 0x28
        /*0056*/ 	.short	(.L_1511 - .L_1510)


	//   ....[0]....
.L_1510:
        /*0058*/ 	.word	0x00001a00


	//   ....[1]....
        /*005c*/ 	.word	0x00001a20


	//   ....[2]....
        /*0060*/ 	.word	0x00001a60


	//   ....[3]....
        /*0064*/ 	.word	0x00001a70


	//   ....[4]....
        /*0068*/ 	.word	0x00001ab0


	//   ....[5]....
        /*006c*/ 	.word	0x00001ac0


	//   ....[6]....
        /*0070*/ 	.word	0x00001af0


	//   ....[7]....
        /*0074*/ 	.word	0x00001b00


	//   ....[8]....
        /*0078*/ 	.word	0x00001b30


	//   ....[9]....
        /*007c*/ 	.word	0x00001b40


	//----- nvinfo : EIATTR_VRC_CTA_INIT_COUNT
	.align		4
.L_1511:
        /*0080*/ 	.byte	0x02, 0x4a
	.zero		1
	.zero		1


	//----- nvinfo : EIATTR_EXIT_INSTR_OFFSETS
	.align		4
        /*0084*/ 	.byte	0x04, 0x1c
        /*0086*/ 	.short	(.L_1513 - .L_1512)


	//   ....[0]....
.L_1512:
        /*0088*/ 	.word	0x00008870


	//   ....[1]....
        /*008c*/ 	.word	0x00008910


	//----- nvinfo : EIATTR_MAX_THREADS
	.align		4
.L_1513:
        /*0090*/ 	.byte	0x04, 0x05
        /*0092*/ 	.short	(.L_1515 - .L_1514)
.L_1514:
        /*0094*/ 	.word	0x00000100
        /*0098*/ 	.word	0x00000001
        /*009c*/ 	.word	0x00000001


	//----- nvinfo : EIATTR_CRS_STACK_SIZE
	.align		4
.L_1515:
        /*00a0*/ 	.byte	0x04, 0x1e
        /*00a2*/ 	.short	(.L_1517 - .L_1516)
.L_1516:
        /*00a4*/ 	.word	0x00000000


	//----- nvinfo : EIATTR_CBANK_PARAM_SIZE
	.align		4
.L_1517:
        /*00a8*/ 	.byte	0x03, 0x19
        /*00aa*/ 	.short	0x0128


	//----- nvinfo : EIATTR_PARAM_CBANK
	.align		4
        /*00ac*/ 	.byte	0x04, 0x0a
        /*00ae*/ 	.short	(.L_1519 - .L_1518)
	.align		4
.L_1518:
        /*00b0*/ 	.word	index@(.nv.constant0._ZN10layer_norm31ln_parallel_residual_bwd_kernelINS_13Kernel_traitsI13__nv_bfloat16S2_fS2_fjLj6144ELj1ELj1ELj8ELj16ENS_18Kernel_traits_baseILj6144ES2_S2_fS2_fjLj256EEEEELb1ELb1ELb0EEEvNS_9BwdParamsE)
        /*00b4*/ 	.short	0x0380
        /*00b6*/ 	.short	0x0128


	//----- nvinfo : EIATTR_SW_WAR
	.align		4
.L_1519:
        /*00b8*/ 	.byte	0x04, 0x36
        /*00ba*/ 	.short	(.L_1521 - .L_1520)
.L_1520:
        /*00bc*/ 	.word	0x00000008
.L_1521:


//--------------------- .nv.info._ZN10layer_norm22ln_bwd_finalize_kernelINS_22Kernel_traits_finalizeILj6144E13__nv_bfloat16S2_fS2_fjLb0ELj1024ELj4ENS_18Kernel_traits_baseILj6144ES2_S2_fS2_fjLj1024EEEEELb0ELb1EEEvNS_9BwdParamsE --------------------------
	.section	.nv.info._ZN10layer_norm22ln_bwd_finalize_kernelINS_22Kernel_traits_finalizeILj6144E13__nv_bfloat16S2_fS2_fjLb0ELj1024ELj4ENS_18Kernel_traits_baseILj6144ES2_S2_fS2_fjLj1024EEEEELb0ELb1EEEvNS_9BwdParamsE,"",@"SHT_CUDA_INFO"
	.sectionflags	@""
	.align	4


	//----- nvinfo : EIATTR_CUDA_API_VERSION
	.align		4
        /*0000*/ 	.byte	0x04, 0x37
        /*0002*/ 	.short	(.L_1523 - .L_1522)
.L_1522:
        /*0004*/ 	.word	0x00000082


	//----- nvinfo : EIATTR_KPARAM_INFO
	.align		4
.L_1523:
        /*0008*/ 	.byte	0x04, 0x17
        /*000a*/ 	.short	(.L_1525 - .L_1524)
.L_1524:
        /*000c*/ 	.word	0x00000000
        /*0010*/ 	.short	0x0000
        /*0012*/ 	.short	0x0000
        /*0014*/ 	.byte	0x00, 0xf0, 0xa1, 0x04


	//----- nvinfo : EIATTR_SPARSE_MMA_MASK
	.align		4
.L_1525:
        /*0018*/ 	.byte	0x03, 0x50
        /*001a*/ 	.short	0x0000


	//----- nvinfo : EIATTR_MAXREG_COUNT
	.align		4
        /*001c*/ 	.byte	0x03, 0x1b
        /*001e*/ 	.short	0x0040


	//----- nvinfo : EIATTR_NUM_BARRIERS
	.align		4
        /*0020*/ 	.byte	0x02, 0x4c
        /*0022*/ 	.byte	0x01
	.zero		1


	//----- nvinfo : EIATTR_MERCURY_ISA_VERSION
	.align		4
        /*0024*/ 	.byte	0x03, 0x5f
        /*0026*/ 	.short	0x0101


	//----- nvinfo : EIATTR_COOP_GROUP_MASK_REGIDS
	.align		4
        /*0028*/ 	.byte	0x04, 0x29
        /*002a*/ 	.short	(.L_1527 - .L_1526)


	//   ....[0]....
.L_1526:
        /*002c*/ 	.word	0xffffffff


	//   ....[1]....
        /*0030*/ 	.word	0xffffffff


	//   ....[2]....
        /*0034*/ 	.word	0xffffffff


	//   ....[3]....
        /*0038*/ 	.word	0xffffffff


	//   ....[4]....
        /*003c*/ 	.word	0xffffffff


	//   ....[5]....
        /*0040*/ 	.word	0xffffffff


	//   ....[6]....
        /*0044*/ 	.word	0xffffffff


	//   ....[7]....
        /*0048*/ 	.word	0xffffffff


	//   ....[8]....
        /*004c*/ 	.word	0xffffffff


	//   ....[9]....
        /*0050*/ 	.word	0xffffffff


	//----- nvinfo : EIATTR_COOP_GROUP_INSTR_OFFSETS
	.align		4
.L_1527:
        /*0054*/ 	.byte	0x04, 0x28
        /*0056*/ 	.short	(.L_1529 - .L_1528)


	//   ....[0]....
.L_1528:
        /*0058*/ 	.word	0x00001560


	//   ....[1]....
        /*005c*/ 	.word	0x00001570


	//   ....[2]....
        /*0060*/ 	.word	0x000015a0


	//   ....[3]....
        /*0064*/ 	.word	0x000015b0


	//   ....[4]....
        /*0068*/ 	.word	0x000015e0


	//   ....[5]....
        /*006c*/ 	.word	0x000015f0


	//   ....[6]....
        /*0070*/ 	.word	0x00001620


	//   ....[7]....
        /*0074*/ 	.word	0x00001640


	//   ....[8]....
        /*0078*/ 	.word	0x00001670


	//   ....[9]....
        /*007c*/ 	.word	0x00001680


	//----- nvinfo : EIATTR_VRC_CTA_INIT_COUNT
	.align		4
.L_1529:
        /*0080*/ 	.byte	0x02, 0x4a
	.zero		1
	.zero		1


	//----- nvinfo : EIATTR_EXIT_INSTR_OFFSETS
	.align		4
        /*0084*/ 	.byte	0x04, 0x1c
        /*0086*/ 	.short	(.L_1531 - .L_1530)


	//   ....[0]....
.L_1530:
        /*0088*/ 	.word	0x00000060


	//   ....[1]....
        /*008c*/ 	.word	0x000016e0


	//   ....[2]....
        /*0090*/ 	.word	0x000017d0


	//----- nvinfo : EIATTR_MAX_THREADS
	.align		4
.L_1531:
        /*0094*/ 	.byte	0x04, 0x05
        /*0096*/ 	.short	(.L_1533 - .L_1532)
.L_1532:
        /*0098*/ 	.word	0x00000400
        /*009c*/ 	.word	0x00000001
        /*00a0*/ 	.word	0x00000001


	//----- nvinfo : EIATTR_CRS_STACK_SIZE
	.align		4
.L_1533:
        /*00a4*/ 	.byte	0x04, 0x1e
        /*00a6*/ 	.short	(.L_1535 - .L_1534)
.L_1534:
        /*00a8*/ 	.word	0x00000000


	//----- nvinfo : EIATTR_CBANK_PARAM_SIZE
	.align		4
.L_1535:
        /*00ac*/ 	.byte	0x03, 0x19
        /*00ae*/ 	.short	0x0128


	//----- nvinfo : EIATTR_PARAM_CBANK
	.align		4
        /*00b0*/ 	.byte	0x04, 0x0a
        /*00b2*/ 	.short	(.L_1537 - .L_1536)
	.align		4
.L_1536:
        /*00b4*/ 	.word	index@(.nv.constant0._ZN10layer_norm22ln_bwd_finalize_kernelINS_22Kernel_traits_finalizeILj6144E13__nv_bfloat16S2_fS2_fjLb0ELj1024ELj4ENS_18Kernel_traits_baseILj6144ES2_S2_fS2_fjLj1024EEEEELb0ELb1EEEvNS_9BwdParamsE)
        /*00b8*/ 	.short	0x0380
        /*00ba*/ 	.short	0x0128


	//----- nvinfo : EIATTR_SW_WAR
	.align		4
.L_1537:
        /*00bc*/ 	.byte	0x04, 0x36
        /*00be*/ 	.short	(.L_1539 - .L_1538)
.L_1538:
        /*00c0*/ 	.word	0x00000008
.L_1539:


//--------------------- .nv.info._ZN10layer_norm40ln_parallel_residual_bwd_finalize_kernelINS_22Kernel_traits_finalizeILj6144E13__nv_bfloat16S2_fS2_fjLb0ELj1024ELj4ENS_18Kernel_traits_baseILj6144ES2_S2_fS2_fjLj1024EEEEELb1EEEvNS_9BwdParamsE --------------------------
	.section	.nv.info._ZN10layer_norm40ln_parallel_residual_bwd_finalize_kernelINS_22Kernel_traits_finalizeILj6144E13__nv_bfloat16S2_fS2_fjLb0ELj1024ELj4ENS_18Kernel_traits_baseILj6144ES2_S2_fS2_fjLj1024EEEEELb1EEEvNS_9BwdParamsE,"",@"SHT_CUDA_INFO"
	.sectionflags	@""
	.align	4


	//----- nvinfo : EIATTR_CUDA_API_VERSION
	.align		4
        /*0000*/ 	.byte	0x04, 0x37
        /*0002*/ 	.short	(.L_1541 - .L_1540)
.L_1540:
        /*0004*/ 	.word	0x00000082


	//----- nvinfo : EIATTR_KPARAM_INFO
	.align		4
.L_1541:
        /*0008*/ 	.byte	0x04, 0x17
        /*000a*/ 	.short	(.L_1543 - .L_1542)
.L_1542:
        /*000c*/ 	.word	0x00000000
        /*0010*/ 	.short	0x0000
        /*0012*/ 	.short	0x0000
        /*0014*/ 	.byte	0x00, 0xf0, 0xa1, 0x04


	//----- nvinfo : EIATTR_SPARSE_MMA_MASK
	.align		4
.L_1543:
        /*0018*/ 	.byte	0x03, 0x50
        /*001a*/ 	.short	0x0000


	//----- nvinfo : EIATTR_MAXREG_COUNT
	.align		4
        /*001c*/ 	.byte	0x03, 0x1b
        /*001e*/ 	.short	0x0040


	//----- nvinfo : EIATTR_NUM_BARRIERS
	.align		4
        /*0020*/ 	.byte	0x02, 0x4c
        /*0022*/ 	.byte	0x01
	.zero		1


	//----- nvinfo : EIATTR_MERCURY_ISA_VERSION
	.align		4
        /*0024*/ 	.byte	0x03, 0x5f
        /*0026*/ 	.short	0x0101


	//----- nvinfo : EIATTR_COOP_GROUP_MASK_REGIDS
	.align		4
        /*0028*/ 	.byte	0x04, 0x29
        /*002a*/ 	.short	(.L_1545 - .L_1544)


	//   ....[0]....
.L_1544:
        /*002c*/ 	.word	0xffffffff


	//   ....[1]....
        /*0030*/ 	.word	0xffffffff


	//   ....[2]....
        /*0034*/ 	.word	0xffffffff


	//   ....[3]....
        /*0038*/ 	.word	0xffffffff


	//   ....[4]....
        /*003c*/ 	.word	0xffffffff


	//   ....[5]....
        /*0040*/ 	.word	0xffffffff


	//   ....[6]....
        /*0044*/ 	.word	0xffffffff


	//   ....[7]....
        /*0048*/ 	.word	0xffffffff


	//   ....[8]....
        /*004c*/ 	.word	0xffffffff


	//   ....[9]....
        /*0050*/ 	.word	0xffffffff


	//   ....[10]....
        /*0054*/ 	.word	0xffffffff


	//   ....[11]....
        /*0058*/ 	.word	0xffffffff


	//   ....[12]....
        /*005c*/ 	.word	0xffffffff


	//   ....[13]....
        /*0060*/ 	.word	0xffffffff


	//   ....[14]....
        /*0064*/ 	.word	0xffffffff


	//   ....[15]....
        /*0068*/ 	.word	0xffffffff


	//   ....[16]....
        /*006c*/ 	.word	0xffffffff


	//   ....[17]....
        /*0070*/ 	.word	0xffffffff


	//   ....[18]....
        /*0074*/ 	.word	0xffffffff


	//   ....[19]....
        /*0078*/ 	.word	0xffffffff


	//----- nvinfo : EIATTR_COOP_GROUP_INSTR_OFFSETS
	.align		4
.L_1545:
        /*007c*/ 	.byte	0x04, 0x28
        /*007e*/ 	.short	(.L_1547 - .L_1546)


	//   ....[0]....
.L_1546:
        /*0080*/ 	.word	0x000013e0


	//   ....[1]....
        /*0084*/ 	.word	0x000013f0


	//   ....[2]....
        /*0088*/ 	.word	0x00001400


	//   ....[3]....
        /*008c*/ 	.word	0x00001410


	//   ....[4]....
        /*0090*/ 	.word	0x00001450


	//   ....[5]....
        /*0094*/ 	.word	0x00001470


	//   ....[6]....
        /*0098*/ 	.word	0x00001480


	//   ....[7]....
        /*009c*/ 	.word	0x00001490


	//   ....[8]....
        /*00a0*/ 	.word	0x000014d0


	//   ....[9]....
        /*00a4*/ 	.word	0x000014f0


	//   ....[10]....
        /*00a8*/ 	.word	0x00001500


	//   ....[11]....
        /*00ac*/ 	.word	0x00001510


	//   ....[12]....
        /*00b0*/ 	.word	0x00001540


	//   ....[13]....
        /*00b4*/ 	.word	0x00001560


	//   ....[14]....
        /*00b8*/ 	.word	0x00001580


	//   ....[15]....
        /*00bc*/ 	.word	0x00001590


	//   ....[16]....
        /*00c0*/ 	.word	0x000015c0


	//   ....[17]....
        /*00c4*/ 	.word	0x000015e0


	//   ....[18]....
        /*00c8*/ 	.word	0x00001600


	//   ....[19]....
        /*00cc*/ 	.word	0x00001610


	//----- nvinfo : EIATTR_VRC_CTA_INIT_COUNT
	.align		4
.L_1547:
        /*00d0*/ 	.byte	0x02, 0x4a
	.zero		1
	.zero		1


	//----- nvinfo : EIATTR_EXIT_INSTR_OFFSETS
	.align		4
        /*00d4*/ 	.byte	0x04, 0x1c
        /*00d6*/ 	.short	(.L_1549 - .L_1548)


	//   ....[0]....
.L_1548:
        /*00d8*/ 	.word	0x00000060


	//   ....[1]....
        /*00dc*/ 	.word	0x000016b0


	//   ....[2]....
        /*00e0*/ 	.word	0x00001840


	//----- nvinfo : EIATTR_MAX_THREADS
	.align		4
.L_1549:
        /*00e4*/ 	.byte	0x04, 0x05
        /*00e6*/ 	.short	(.L_1551 - .L_1550)
.L_1550:
        /*00e8*/ 	.word	0x00000400
        /*00ec*/ 	.word	0x00000001
        /*00f0*/ 	.word	0x00000001


	//----- nvinfo : EIATTR_CRS_STACK_SIZE
	.align		4
.L_1551:
        /*00f4*/ 	.byte	0x04, 0x1e
        /*00f6*/ 	.short	(.L_1553 - .L_1552)
.L_1552:
        /*00f8*/ 	.word	0x00000000


	//----- nvinfo : EIATTR_CBANK_PARAM_SIZE
	.align		4
.L_1553:
        /*00fc*/ 	.byte	0x03, 0x19
        /*00fe*/ 	.short	0x0128


	//----- nvinfo : EIATTR_PARAM_CBANK
	.align		4
        /*0100*/ 	.byte	0x04, 0x0a
        /*0102*/ 	.short	(.L_1555 - .L_1554)
	.align		4
.L_1554:
        /*0104*/ 	.word	index@(.nv.constant0._ZN10layer_norm40ln_parallel_residual_bwd_finalize_kernelINS_22Kernel_traits_finalizeILj6144E13__nv_bfloat16S2_fS2_fjLb0ELj1024ELj4ENS_18Kernel_traits_baseILj6144ES2_S2_fS2_fjLj1024EEEEELb1EEEvNS_9BwdParamsE)
        /*0108*/ 	.short	0x0380
        /*010a*/ 	.short	0x0128


	//----- nvinfo : EIATTR_SW_WAR
	.align		4
.L_1555:
        /*010c*/ 	.byte	0x04, 0x36
        /*010e*/ 	.short	(.L_1557 - .L_1556)
.L_1556:
        /*0110*/ 	.word	0x00000008
.L_1557:


//--------------------- .nv.info._ZN10layer_norm31ln_parallel_residual_bwd_kernelINS_13Kernel_traitsI13__nv_bfloat16S2_fS2_fjLj6144ELj1ELj1ELj8ELj16ENS_18Kernel_traits_baseILj6144ES2_S2_fS2_fjLj256EEEEELb1ELb1ELb1EEEvNS_9BwdParamsE --------------------------
	.section	.nv.info._ZN10layer_norm31ln_parallel_residual_bwd_kernelINS_13Kernel_traitsI13__nv_bfloat16S2_fS2_fjLj6144ELj1ELj1ELj8ELj16ENS_18Kernel_traits_baseILj6144ES2_S2_fS2_fjLj256EEEEELb1ELb1ELb1EEEvNS_9BwdParamsE,"",@"SHT_CUDA_INFO"
	.sectionflags	@""
	.align	4


	//----- nvinfo : EIATTR_CUDA_API_VERSION
	.align		4
        /*0000*/ 	.byte	0x04, 0x37
        /*0002*/ 	.short	(.L_1559 - .L_1558)
.L_1558:
        /*0004*/ 	.word	0x00000082


	//----- nvinfo : EIATTR_KPARAM_INFO
	.align		4
.L_1559:
        /*0008*/ 	.byte	0x04, 0x17
        /*000a*/ 	.short	(.L_1561 - .L_1560)
.L_1560:
        /*000c*/ 	.word	0x00000000
        /*0010*/ 	.short	0x0000
        /*0012*/ 	.short	0x0000
        /*0014*/ 	.byte	0x00, 0xf0, 0xa1, 0x04


	//----- nvinfo : EIATTR_SPARSE_MMA_MASK
	.align		4
.L_1561:
        /*0018*/ 	.byte	0x03, 0x50
        /*001a*/ 	.short	0x0000


	//----- nvinfo : EIATTR_MAXREG_COUNT
	.align		4
        /*001c*/ 	.byte	0x03, 0x1b
        /*001e*/ 	.short	0x00ff


	//----- nvinfo : EIATTR_NUM_BARRIERS
	.align		4
        /*0020*/ 	.byte	0x02, 0x4c
        /*0022*/ 	.byte	0x01
	.zero		1


	//----- nvinfo : EIATTR_MERCURY_ISA_VERSION
	.align		4
        /*0024*/ 	.byte	0x03, 0x5f
        /*0026*/ 	.short	0x0101


	//----- nvinfo : EIATTR_COOP_GROUP_MASK_REGIDS
	.align		4
        /*0028*/ 	.byte	0x04, 0x29
        /*002a*/ 	.short	(.L_1563 - .L_1562)


	//   ....[0]....
.L_1562:
        /*002c*/ 	.word	0xffffffff


	//   ....[1]....
        /*0030*/ 	.word	0xffffffff


	//   ....[2]....
        /*0034*/ 	.word	0xffffffff


	//   ....[3]....
        /*0038*/ 	.word	0xffffffff


	//   ....[4]....
        /*003c*/ 	.word	0xffffffff


	//   ....[5]....
        /*0040*/ 	.word	0xffffffff


	//   ....[6]....
        /*0044*/ 	.word	0xffffffff


	//   ....[7]....
        /*0048*/ 	.word	0xffffffff


	//   ....[8]....
        /*004c*/ 	.word	0xffffffff


	//   ....[9]....
        /*0050*/ 	.word	0xffffffff


	//----- nvinfo : EIATTR_COOP_GROUP_INSTR_OFFSETS
	.align		4
.L_1563:
        /*0054*/ 	.byte	0x04, 0x28
        /*0056*/ 	.short	(.L_1565 - .L_1564)


	//   ....[0]....
.L_1564:
        /*0058*/ 	.word	0x00001450


	//   ....[1]....
        /*005c*/ 	.word	0x00001460


	//   ....[2]....
        /*0060*/ 	.word	0x00001490


	//   ....[3]....
        /*0064*/ 	.word	0x000014a0


	//   ....[4]....
        /*0068*/ 	.word	0x000014d0


	//   ....[5]....
        /*006c*/ 	.word	0x000014e0


	//   ....[6]....
        /*0070*/ 	.word	0x00001520


	//   ....[7]....
        /*0074*/ 	.word	0x00001530


	//   ....[8]....
        /*0078*/ 	.word	0x00001560


	//   ....[9]....
        /*007c*/ 	.word	0x00001570


	//----- nvinfo : EIATTR_VRC_CTA_INIT_COUNT
	.align		4
.L_1565:
        /*0080*/ 	.byte	0x02, 0x4a
	.zero		1
	.zero		1


	//----- nvinfo : EIATTR_EXIT_INSTR_OFFSETS
	.align		4
        /*0084*/ 	.byte	0x04, 0x1c
        /*0086*/ 	.short	(.L_1567 - .L_1566)


	//   ....[0]....
.L_1566:
        /*0088*/ 	.word	0x000082c0


	//----- nvinfo : EIATTR_MAX_THREADS
	.align		4
.L_1567:
        /*008c*/ 	.byte	0x04, 0x05
        /*008e*/ 	.short	(.L_1569 - .L_1568)
.L_1568:
        /*0090*/ 	.word	0x00000100
        /*0094*/ 	.word	0x00000001
        /*0098*/ 	.word	0x00000001


	//----- nvinfo : EIATTR_CRS_STACK_SIZE
	.align		4
.L_1569:
        /*009c*/ 	.byte	0x04, 0x1e
        /*009e*/ 	.short	(.L_1571 - .L_1570)
.L_1570:
        /*00a0*/ 	.word	0x00000000


	//----- nvinfo : EIATTR_CBANK_PARAM_SIZE
	.align		4
.L_1571:
        /*00a4*/ 	.byte	0x03, 0x19
        /*00a6*/ 	.short	0x0128


	//----- nvinfo : EIATTR_PARAM_CBANK
	.align		4
        /*00a8*/ 	.byte	0x04, 0x0a
        /*00aa*/ 	.short	(.L_1573 - .L_1572)
	.align		4
.L_1572:
        /*00ac*/ 	.word	index@(.nv.constant0._ZN10layer_norm31ln_parallel_residual_bwd_kernelINS_13Kernel_traitsI13__nv_bfloat16S2_fS2_fjLj6144ELj1ELj1ELj8ELj16ENS_18Kernel_traits_baseILj6144ES2_S2_fS2_fjLj256EEEEELb1ELb1ELb1EEEvNS_9BwdParamsE)
        /*00b0*/ 	.short	0x0380
        /*00b2*/ 	.short	0x0128


	//----- nvinfo : EIATTR_SW_WAR
	.align		4
.L_1573:
        /*00b4*/ 	.byte	0x04, 0x36
        /*00b6*/ 	.short	(.L_1575 - .L_1574)
.L_1574:
        /*00b8*/ 	.word	0x00000008
.L_1575:


//--------------------- .nv.info._ZN10layer_norm31ln_parallel_residual_bwd_kernelINS_13Kernel_traitsIf13__nv_bfloat16fS2_fjLj6144ELj1ELj1ELj8ELj16ENS_18Kernel_traits_baseILj6144EfS2_fS2_fjLj256EEEEELb0ELb0ELb0EEEvNS_9BwdParamsE --------------------------
	.section	.nv.info._ZN10layer_norm31ln_parallel_residual_bwd_kernelINS_13Kernel_traitsIf13__nv_bfloat16fS2_fjLj6144ELj1ELj1ELj8ELj16ENS_18Kernel_traits_baseILj6144EfS2_fS2_fjLj256EEEEELb0ELb0ELb0EEEvNS_9BwdParamsE,"",@"SHT_CUDA_INFO"
	.sectionflags	@""
	.align	4


	//----- nvinfo : EIATTR_CUDA_API_VERSION
	.align		4
        /*0000*/ 	.byte	0x04, 0x37
        /*0002*/ 	.short	(.L_1577 - .L_1576)
.L_1576:
        /*0004*/ 	.word	0x00000082


	//----- nvinfo : EIATTR_KPARAM_INFO
	.align		4
.L_1577:
        /*0008*/ 	.byte	0x04, 0x17
        /*000a*/ 	.short	(.L_1579 - .L_1578)
.L_1578:
        /*000c*/ 	.word	0x00000000
        /*0010*/ 	.short	0x0000
        /*0012*/ 	.short	0x0000
        /*0014*/ 	.byte	0x00, 0xf0, 0xa1, 0x04


	//----- nvinfo : EIATTR_SPARSE_MMA_MASK
	.align		4
.L_1579:
        /*0018*/ 	.byte	0x03, 0x50
        /*001a*/ 	.short	0x0000


	//----- nvinfo : EIATTR_MAXREG_COUNT
	.align		4
        /*001c*/ 	.byte	0x03, 0x1b
        /*001e*/ 	.short	0x00ff


	//----- nvinfo : EIATTR_NUM_BARRIERS
	.align		4
        /*0020*/ 	.byte	0x02, 0x4c
        /*0022*/ 	.byte	0x01
	.zero		1


	//----- nvinfo : EIATTR_ANNOTATIONS
	.align		4
        /*0024*/ 	.byte	0x04, 0x55
        /*0026*/ 	.short	(.L_1581 - .L_1580)


	//   ....[0]....
.L_1580:
        /*0028*/ 	.word	0x00000001
        /*002c*/ 	.byte	0xb0, 0x00, 0x00, 0x00, 0x01, 0x00, 0x00, 0x00, 0xc0, 0x09, 0x00, 0x00, 0x01, 0x00, 0x00, 0x00
        /*003c*/ 	.byte	0x80, 0x5c, 0x00, 0x00


	//----- nvinfo : EIATTR_MERCURY_ISA_VERSION
	.align		4
.L_1581:
        /*0040*/ 	.byte	0x03, 0x5f
        /*0042*/ 	.short	0x0101


	//----- nvinfo : EIATTR_COOP_GROUP_MASK_REGIDS
	.align		4
        /*0044*/ 	.byte	0x04, 0x29
        /*0046*/ 	.short	(.L_1583 - .L_1582)


	//   ....[0]....
.L_1582:
        /*0048*/ 	.word	0xffffffff


	//   ....[1]....
        /*004c*/ 	.word	0xffffffff


	//   ....[2]....
        /*0050*/ 	.word	0xffffffff


	//   ....[3]....
        /*0054*/ 	.word	0xffffffff


	//   ....[4]....
        /*0058*/ 	.word	0xffffffff


	//   ....[5]....
        /*005c*/ 	.word	0xffffffff


	//   ....[6]....
        /*0060*/ 	.word	0xffffffff


	//   ....[7]....
        /*0064*/ 	.word	0xffffffff


	//   ....[8]....
        /*0068*/ 	.word	0xffffffff


	//   ....[9]....
        /*006c*/ 	.word	0xffffffff


	//----- nvinfo : EIATTR_COOP_GROUP_INSTR_OFFSETS
	.align		4
.L_1583:
        /*0070*/ 	.byte	0x04, 0x28
        /*0072*/ 	.short	(.L_1585 - .L_1584)


	//   ....[0]....
.L_1584:
        /*0074*/ 	.word	0x000021b0


	//   ....[1]....
        /*0078*/ 	.word	0x000021d0


	//   ....[2]....
        /*007c*/ 	.word	0x00002210


	//   ....[3]....
        /*0080*/ 	.word	0x00002220


	//   ....[4]....
        /*0084*/ 	.word	0x00002260


	//   ....[5]....
        /*0088*/ 	.word	0x00002270


	//   ....[6]....
        /*008c*/ 	.word	0x000022a0


	//   ....[7]....
        /*0090*/ 	.word	0x000022b0


	//   ....[8]....
        /*0094*/ 	.word	0x000022e0


	//   ....[9]....
        /*0098*/ 	.word	0x000022f0


	//----- nvinfo : EIATTR_VRC_CTA_INIT_COUNT
	.align		4
.L_1585:
        /*009c*/ 	.byte	0x02, 0x4a
	.zero		1
	.zero		1


	//----- nvinfo : EIATTR_EXIT_INSTR_OFFSETS
	.align		4
        /*00a0*/ 	.byte	0x04, 0x1c
        /*00a2*/ 	.short	(.L_1587 - .L_1586)


	//   ....[0]....
.L_1586:
        /*00a4*/ 	.word	0x00005f40


	//   ....[1]....
        /*00a8*/ 	.word	0x00006050


	//----- nvinfo : EIATTR_MAX_THREADS
	.align		4
.L_1587:
        /*00ac*/ 	.byte	0x04, 0x05
        /*00ae*/ 	.short	(.L_1589 - .L_1588)
.L_1588:
        /*00b0*/ 	.word	0x00000100
        /*00b4*/ 	.word	0x00000001
        /*00b8*/ 	.word	0x00000001


	//----- nvinfo : EIATTR_CRS_STACK_SIZE
	.align		4
.L_1589:
        /*00bc*/ 	.byte	0x04, 0x1e
        /*00be*/ 	.short	(.L_1591 - .L_1590)
.L_1590:
        /*00c0*/ 	.word	0x00000000


	//----- nvinfo : EIATTR_CBANK_PARAM_SIZE
	.align		4
.L_1591:
        /*00c4*/ 	.byte	0x03, 0x19
        /*00c6*/ 	.short	0x0128


	//----- nvinfo : EIATTR_PARAM_CBANK
	.align		4
        /*00c8*/ 	.byte	0x04, 0x0a
        /*00ca*/ 	.short	(.L_1593 - .L_1592)
	.align		4
.L_1592:
        /*00cc*/ 	.word	index@(.nv.constant0._ZN10layer_norm31ln_parallel_residual_bwd_kernelINS_13Kernel_traitsIf13__nv_bfloat16fS2_fjLj6144ELj1ELj1ELj8ELj16ENS_18Kernel_traits_baseILj6144EfS2_fS2_fjLj256EEEEELb0ELb0ELb0EEEvNS_9BwdParamsE)
        /*00d0*/ 	.short	0x0380
        /*00d2*/ 	.short	0x0128


	//----- nvinfo : EIATTR_SW_WAR
	.align		4
.L_1593:
        /*00d4*/ 	.byte	0x04, 0x36
        /*00d6*/ 	.short	(.L_1595 - .L_1594)
.L_1594:
        /*00d8*/ 	.word	0x00000008
.L_1595:


//--------------------- .nv.info._ZN10layer_norm31ln_parallel_residual_bwd_kernelINS_13Kernel_traitsIf13__nv_bfloat16fS2_fjLj6144ELj1ELj1ELj8ELj16ENS_18Kernel_traits_baseILj6144EfS2_fS2_fjLj256EEEEELb0ELb0ELb1EEEvNS_9BwdParamsE --------------------------
	.section	.nv.info._ZN10layer_norm31ln_parallel_residual_bwd_kernelINS_13Kernel_traitsIf13__nv_bfloat16fS2_fjLj6144ELj1ELj1ELj8ELj16ENS_18Kernel_traits_baseILj6144EfS2_fS2_fjLj256EEEEELb0ELb0ELb1EEEvNS_9BwdParamsE,"",@"SHT_CUDA_INFO"
	.sectionflags	@""
	.align	4


	//----- nvinfo : EIATTR_CUDA_API_VERSION
	.align		4
        /*0000*/ 	.byte	0x04, 0x37
        /*0002*/ 	.short	(.L_1597 - .L_1596)
.L_1596:
        /*0004*/ 	.word	0x00000082


	//----- nvinfo : EIATTR_KPARAM_INFO
	.align		4
.L_1597:
        /*0008*/ 	.byte	0x04, 0x17
        /*000a*/ 	.short	(.L_1599 - .L_1598)
.L_1598:
        /*000c*/ 	.word	0x00000000
        /*0010*/ 	.short	0x0000
        /*0012*/ 	.short	0x0000
        /*0014*/ 	.byte	0x00, 0xf0, 0xa1, 0x04


	//----- nvinfo : EIATTR_SPARSE_MMA_MASK
	.align		4
.L_1599:
        /*0018*/ 	.byte	0x03, 0x50
        /*001a*/ 	.short	0x0000


	//----- nvinfo : EIATTR_MAXREG_COUNT
	.align		4
        /*001c*/ 	.byte	0x03, 0x1b
        /*001e*/ 	.short	0x00ff


	//----- nvinfo : EIATTR_NUM_BARRIERS
	.align		4
        /*0020*/ 	.byte	0x02, 0x4c
        /*0022*/ 	.byte	0x01
	.zero		1


	//----- nvinfo : EIATTR_MERCURY_ISA_VERSION
	.align		4
        /*0024*/ 	.byte	0x03, 0x5f
        /*0026*/ 	.short	0x0101


	//----- nvinfo : EIATTR_COOP_GROUP_MASK_REGIDS
	.align		4
        /*0028*/ 	.byte	0x04, 0x29
        /*002a*/ 	.short	(.L_1601 - .L_1600)


	//   ....[0]....
.L_1600:
        /*002c*/ 	.word	0xffffffff


	//   ....[1]....
        /*0030*/ 	.word	0xffffffff


	//   ....[2]....
        /*0034*/ 	.word	0xffffffff


	//   ....[3]....
        /*0038*/ 	.word	0xffffffff


	//   ....[4]....
        /*003c*/ 	.word	0xffffffff


	//   ....[5]....
        /*0040*/ 	.word	0xffffffff


	//   ....[6]....
        /*0044*/ 	.word	0xffffffff


	//   ....[7]....
        /*0048*/ 	.word	0xffffffff


	//   ....[8]....
        /*004c*/ 	.word	0xffffffff


	//   ....[9]....
        /*0050*/ 	.word	0xffffffff


	//----- nvinfo : EIATTR_COOP_GROUP_INSTR_OFFSETS
	.align		4
.L_1601:
        /*0054*/ 	.byte	0x04, 0x28
        /*0056*/ 	.short	(.L_1603 - .L_1602)


	//   ....[0]....
.L_1602:
        /*0058*/ 	.word	0x00001d30


	//   ....[1]....
        /*005c*/ 	.word	0x00001e00


	//   ....[2]....
        /*0060*/ 	.word	0x00001e10


	//   ....[3]....
        /*0064*/ 	.word	0x00001e40


	//   ....[4]....
        /*0068*/ 	.word	0x00001e60


	//   ....[5]....
        /*006c*/ 	.word	0x00001e70


	//   ....[6]....
        /*0070*/ 	.word	0x00001e90


	//   ....[7]....
        /*0074*/ 	.word	0x00001ed0


	//   ....[8]....
        /*0078*/ 	.word	0x00001f00


	//   ....[9]....
        /*007c*/ 	.word	0x00001f10


	//----- nvinfo : EIATTR_VRC_CTA_INIT_COUNT
	.align		4
.L_1603:
        /*0080*/ 	.byte	0x02, 0x4a
	.zero		1
	.zero		1


	//----- nvinfo : EIATTR_EXIT_INSTR_OFFSETS
	.align		4
        /*0084*/ 	.byte	0x04, 0x1c
        /*0086*/ 	.short	(.L_1605 - .L_1604)


	//   ....[0]....
.L_1604:
        /*0088*/ 	.word	0x00005df0


	//----- nvinfo : EIATTR_MAX_THREADS
	.align		4
.L_1605:
        /*008c*/ 	.byte	0x04, 0x05
        /*008e*/ 	.short	(.L_1607 - .L_1606)
.L_1606:
        /*0090*/ 	.word	0x00000100
        /*0094*/ 	.word	0x00000001
        /*0098*/ 	.word	0x00000001


	//----- nvinfo : EIATTR_CRS_STACK_SIZE
	.align		4
.L_1607:
        /*009c*/ 	.byte	0x04, 0x1e
        /*009e*/ 	.short	(.L_1609 - .L_1608)
.L_1608:
        /*00a0*/ 	.word	0x00000000


	//----- nvinfo : EIATTR_CBANK_PARAM_SIZE
	.align		4
.L_1609:
        /*00a4*/ 	.byte	0x03, 0x19
        /*00a6*/ 	.short	0x0128


	//----- nvinfo : EIATTR_PARAM_CBANK
	.align		4
        /*00a8*/ 	.byte	0x04, 0x0a
        /*00aa*/ 	.short	(.L_1611 - .L_1610)
	.align		4
.L_1610:
        /*00ac*/ 	.word	index@(.nv.constant0._ZN10layer_norm31ln_parallel_residual_bwd_kernelINS_13Kernel_traitsIf13__nv_bfloat16fS2_fjLj6144ELj1ELj1ELj8ELj16ENS_18Kernel_traits_baseILj6144EfS2_fS2_fjLj256EEEEELb0ELb0ELb1EEEvNS_9BwdParamsE)
        /*00b0*/ 	.short	0x0380
        /*00b2*/ 	.short	0x0128


	//----- nvinfo : EIATTR_SW_WAR
	.align		4
.L_1611:
        /*00b4*/ 	.byte	0x04, 0x36
        /*00b6*/ 	.short	(.L_1613 - .L_1612)
.L_1612:
        /*00b8*/ 	.word	0x00000008
.L_1613:


//--------------------- .nv.info._ZN10layer_norm31ln_parallel_residual_bwd_kernelINS_13Kernel_traitsIf13__nv_bfloat16fS2_fjLj6144ELj1ELj1ELj8ELj16ENS_18Kernel_traits_baseILj6144EfS2_fS2_fjLj256EEEEELb0ELb1ELb0EEEvNS_9BwdParamsE --------------------------
	.section	.nv.info._ZN10layer_norm31ln_parallel_residual_bwd_kernelINS_13Kernel_traitsIf13__nv_bfloat16fS2_fjLj6144ELj1ELj1ELj8ELj16ENS_18Kernel_traits_baseILj6144EfS2_fS2_fjLj256EEEEELb0ELb1ELb0EEEvNS_9BwdParamsE,"",@"SHT_CUDA_INFO"
	.sectionflags	@""
	.align	4


	//----- nvinfo : EIATTR_CUDA_API_VERSION
	.align		4
        /*0000*/ 	.byte	0x04, 0x37
        /*0002*/ 	.short	(.L_1615 - .L_1614)
.L_1614:
        /*0004*/ 	.word	0x00000082


	//----- nvinfo : EIATTR_KPARAM_INFO
	.align		4
.L_1615:
        /*0008*/ 	.byte	0x04, 0x17
        /*000a*/ 	.short	(.L_1617 - .L_1616)
.L_1616:
        /*000c*/ 	.word	0x00000000
        /*0010*/ 	.short	0x0000
        /*0012*/ 	.short	0x0000
        /*0014*/ 	.byte	0x00, 0xf0, 0xa1, 0x04


	//----- nvinfo : EIATTR_SPARSE_MMA_MASK
	.align		4
.L_1617:
        /*0018*/ 	.byte	0x03, 0x50
        /*001a*/ 	.short	0x0000


	//----- nvinfo : EIATTR_MAXREG_COUNT
	.align		4
        /*001c*/ 	.byte	0x03, 0x1b
        /*001e*/ 	.short	0x00ff


	//----- nvinfo : EIATTR_NUM_BARRIERS
	.align		4
        /*0020*/ 	.byte	0x02, 0x4c
        /*0022*/ 	.byte	0x01
	.zero		1


	//----- nvinfo : EIATTR_MERCURY_ISA_VERSION
	.align		4
        /*0024*/ 	.byte	0x03, 0x5f
        /*0026*/ 	.short	0x0101


	//----- nvinfo : EIATTR_COOP_GROUP_MASK_REGIDS
	.align		4
        /*0028*/ 	.byte	0x04, 0x29
        /*002a*/ 	.short	(.L_1619 - .L_1618)


	//   ....[0]....
.L_1618:
        /*002c*/ 	.word	0xffffffff


	//   ....[1]....
        /*0030*/ 	.word	0xffffffff


	//   ....[2]....
        /*0034*/ 	.word	0xffffffff


	//   ....[3]....
        /*0038*/ 	.word	0xffffffff


	//   ....[4]....
        /*003c*/ 	.word	0xffffffff


	//   ....[5]....
        /*0040*/ 	.word	0xffffffff


	//   ....[6]....
        /*0044*/ 	.word	0xffffffff


	//   ....[7]....
        /*0048*/ 	.word	0xffffffff


	//   ....[8]....
        /*004c*/ 	.word	0xffffffff


	//   ....[9]....
        /*0050*/ 	.word	0xffffffff


	//----- nvinfo : EIATTR_COOP_GROUP_INSTR_OFFSETS
	.align		4
.L_1619:
        /*0054*/ 	.byte	0x04, 0x28
        /*0056*/ 	.short	(.L_1621 - .L_1620)


	//   ....[0]....
.L_1620:
        /*0058*/ 	.word	0x00001670


	//   ....[1]....
        /*005c*/ 	.word	0x00001690


	//   ....[2]....
        /*0060*/ 	.word	0x000016d0


	//   ....[3]....
        /*0064*/ 	.word	0x000016e0


	//   ....[4]....
        /*0068*/ 	.word	0x00001720


	//   ....[5]....
        /*006c*/ 	.word	0x00001730


	//   ....[6]....
        /*0070*/ 	.word	0x00001760


	//   ....[7]....
        /*0074*/ 	.word	0x00001770


	//   ....[8]....
        /*0078*/ 	.word	0x000017a0


	//   ....[9]....
        /*007c*/ 	.word	0x000017b0


	//----- nvinfo : EIATTR_VRC_CTA_INIT_COUNT
	.align		4
.L_1621:
        /*0080*/ 	.byte	0x02, 0x4a
	.zero		1
	.zero		1


	//----- nvinfo : EIATTR_EXIT_INSTR_OFFSETS
	.align		4
        /*0084*/ 	.byte	0x04, 0x1c
        /*0086*/ 	.short	(.L_1623 - .L_1622)


	//   ....[0]....
.L_1622:
        /*0088*/ 	.word	0x00005280


	//   ....[1]....
        /*008c*/ 	.word	0x00005320


	//----- nvinfo : EIATTR_MAX_THREADS
	.align		4
.L_1623:
        /*0090*/ 	.byte	0x04, 0x05
        /*0092*/ 	.short	(.L_1625 - .L_1624)
.L_1624:
        /*0094*/ 	.word	0x00000100
        /*0098*/ 	.word	0x00000001
        /*009c*/ 	.word	0x00000001


	//----- nvinfo : EIATTR_CRS_STACK_SIZE
	.align		4
.L_1625:
        /*00a0*/ 	.byte	0x04, 0x1e
        /*00a2*/ 	.short	(.L_1627 - .L_1626)
.L_1626:
        /*00a4*/ 	.word	0x00000000


	//----- nvinfo : EIATTR_CBANK_PARAM_SIZE
	.align		4
.L_1627:
        /*00a8*/ 	.byte	0x03, 0x19
        /*00aa*/ 	.short	0x0128


	//----- nvinfo : EIATTR_PARAM_CBANK
	.align		4
        /*00ac*/ 	.byte	0x04, 0x0a
        /*00ae*/ 	.short	(.L_1629 - .L_1628)
	.align		4
.L_1628:
        /*00b0*/ 	.word	index@(.nv.constant0._ZN10layer_norm31ln_parallel_residual_bwd_kernelINS_13Kernel_traitsIf13__nv_bfloat16fS2_fjLj6144ELj1ELj1ELj8ELj16ENS_18Kernel_traits_baseILj6144EfS2_fS2_fjLj256EEEEELb0ELb1ELb0EEEvNS_9BwdParamsE)
        /*00b4*/ 	.short	0x0380
        /*00b6*/ 	.short	0x0128


	//----- nvinfo : EIATTR_SW_WAR
	.align		4
.L_1629:
        /*00b8*/ 	.byte	0x04, 0x36
        /*00ba*/ 	.short	(.L_1631 - .L_1630)
.L_1630:
        /*00bc*/ 	.word	0x00000008
.L_1631:


//--------------------- .nv.info._ZN10layer_norm31ln_parallel_residual_bwd_kernelINS_13Kernel_traitsIf13__nv_bfloat16fS2_fjLj6144ELj1ELj1ELj8ELj16ENS_18Kernel_traits_baseILj6144EfS2_fS2_fjLj256EEEEELb0ELb1ELb1EEEvNS_9BwdParamsE --------------------------
	.section	.nv.info._ZN10layer_norm31ln_parallel_residual_bwd_kernelINS_13Kernel_traitsIf13__nv_bfloat16fS2_fjLj6144ELj1ELj1ELj8ELj16ENS_18Kernel_traits_baseILj6144EfS2_fS2_fjLj256EEEEELb0ELb1ELb1EEEvNS_9BwdParamsE,"",@"SHT_CUDA_INFO"
	.sectionflags	@""
	.align	4


	//----- nvinfo : EIATTR_CUDA_API_VERSION
	.align		4
        /*0000*/ 	.byte	0x04, 0x37
        /*0002*/ 	.short	(.L_1633 - .L_1632)
.L_1632:
        /*0004*/ 	.word	0x00000082


	//----- nvinfo : EIATTR_KPARAM_INFO
	.align		4
.L_1633:
        /*0008*/ 	.byte	0x04, 0x17
        /*000a*/ 	.short	(.L_1635 - .L_1634)
.L_1634:
        /*000c*/ 	.word	0x00000000
        /*0010*/ 	.short	0x0000
        /*0012*/ 	.short	0x0000
        /*0014*/ 	.byte	0x00, 0xf0, 0xa1, 0x04


	//----- nvinfo : EIATTR_SPARSE_MMA_MASK
	.align		4
.L_1635:
        /*0018*/ 	.byte	0x03, 0x50
        /*001a*/ 	.short	0x0000


	//----- nvinfo : EIATTR_MAXREG_COUNT
	.align		4
        /*001c*/ 	.byte	0x03, 0x1b
        /*001e*/ 	.short	0x00ff


	//----- nvinfo : EIATTR_NUM_BARRIERS
	.align		4
        /*0020*/ 	.byte	0x02, 0x4c
        /*0022*/ 	.byte	0x01
	.zero		1


	//----- nvinfo : EIATTR_MERCURY_ISA_VERSION
	.align		4
        /*0024*/ 	.byte	0x03, 0x5f
        /*0026*/ 	.short	0x0101


	//----- nvinfo : EIATTR_COOP_GROUP_MASK_REGIDS
	.align		4
        /*0028*/ 	.byte	0x04, 0x29
        /*002a*/ 	.short	(.L_1637 - .L_1636)


	//   ....[0]....
.L_1636:
        /*002c*/ 	.word	0xffffffff


	//   ....[1]....
        /*0030*/ 	.word	0xffffffff


	//   ....[2]....
        /*0034*/ 	.word	0xffffffff


	//   ....[3]....
        /*0038*/ 	.word	0xffffffff


	//   ....[4]....
        /*003c*/ 	.word	0xffffffff


	//   ....[5]....
        /*0040*/ 	.word	0xffffffff


	//   ....[6]....
        /*0044*/ 	.word	0xffffffff


	//   ....[7]....
        /*0048*/ 	.word	0xffffffff


	//   ....[8]....
        /*004c*/ 	.word	0xffffffff


	//   ....[9]....
        /*0050*/ 	.word	0xffffffff


	//----- nvinfo : EIATTR_COOP_GROUP_INSTR_OFFSETS
	.align		4
.L_1637:
        /*0054*/ 	.byte	0x04, 0x28
        /*0056*/ 	.short	(.L_1639 - .L_1638)


	//   ....[0]....
.L_1638:
        /*0058*/ 	.word	0x00001110


	//   ....[1]....
        /*005c*/ 	.word	0x00001120


	//   ....[2]....
        /*0060*/ 	.word	0x00001150


	//   ....[3]....
        /*0064*/ 	.word	0x00001160


	//   ....[4]....
        /*0068*/ 	.word	0x00001190


	//   ....[5]....
        /*006c*/ 	.word	0x000011a0


	//   ....[6]....
        /*0070*/ 	.word	0x000011e0


	//   ....[7]....
        /*0074*/ 	.word	0x000011f0


	//   ....[8]....
        /*0078*/ 	.word	0x00001220


	//   ....[9]....
        /*007c*/ 	.word	0x00001230


	//----- nvinfo : EIATTR_VRC_CTA_INIT_COUNT
	.align		4
.L_1639:
        /*0080*/ 	.byte	0x02, 0x4a
	.zero		1
	.zero		1


	//----- nvinfo : EIATTR_EXIT_INSTR_OFFSETS
	.align		4
        /*0084*/ 	.byte	0x04, 0x1c
        /*0086*/ 	.short	(.L_1641 - .L_1640)


	//   ....[0]....
.L_1640:
        /*0088*/ 	.word	0x00004d20


	//----- nvinfo : EIATTR_MAX_THREADS
	.align		4
.L_1641:
        /*008c*/ 	.byte	0x04, 0x05
        /*008e*/ 	.short	(.L_1643 - .L_1642)
.L_1642:
        /*0090*/ 	.word	0x00000100
        /*0094*/ 	.word	0x00000001
        /*0098*/ 	.word	0x00000001


	//----- nvinfo : EIATTR_CRS_STACK_SIZE
	.align		4
.L_1643:
        /*009c*/ 	.byte	0x04, 0x1e
        /*009e*/ 	.short	(.L_1645 - .L_1644)
.L_1644:
        /*00a0*/ 	.word	0x00000000


	//----- nvinfo : EIATTR_CBANK_PARAM_SIZE
	.align		4
.L_1645:
        /*00a4*/ 	.byte	0x03, 0x19
        /*00a6*/ 	.short	0x0128


	//----- nvinfo : EIATTR_PARAM_CBANK
	.align		4
        /*00a8*/ 	.byte	0x04, 0x0a
        /*00aa*/ 	.short	(.L_1647 - .L_1646)
	.align		4
.L_1646:
        /*00ac*/ 	.word	index@(.nv.constant0._ZN10layer_norm31ln_parallel_residual_bwd_kernelINS_13Kernel_traitsIf13__nv_bfloat16fS2_fjLj6144ELj1ELj1ELj8ELj16ENS_18Kernel_traits_baseILj6144EfS2_fS2_fjLj256EEEEELb0ELb1ELb1EEEvNS_9BwdParamsE)
        /*00b0*/ 	.short	0x0380
        /*00b2*/ 	.short	0x0128


	//----- nvinfo : EIATTR_SW_WAR
	.align		4
.L_1647:
        /*00b4*/ 	.byte	0x04, 0x36
        /*00b6*/ 	.short	(.L_1649 - .L_1648)
.L_1648:
        /*00b8*/ 	.word	0x00000008
.L_1649:


//--------------------- .nv.info._ZN10layer_norm31ln_parallel_residual_bwd_kernelINS_13Kernel_traitsIf13__nv_bfloat16fS2_fjLj6144ELj1ELj1ELj8ELj16ENS_18Kernel_traits_baseILj6144EfS2_fS2_fjLj256EEEEELb1ELb0ELb0EEEvNS_9BwdParamsE --------------------------
	.section	.nv.info._ZN10layer_norm31ln_parallel_residual_bwd_kernelINS_13Kernel_traitsIf13__nv_bfloat16fS2_fjLj6144ELj1ELj1ELj8ELj16ENS_18Kernel_traits_baseILj6144EfS2_fS2_fjLj256EEEEELb1ELb0ELb0EEEvNS_9BwdParamsE,"",@"SHT_CUDA_INFO"
	.sectionflags	@""
	.align	4


	//----- nvinfo : EIATTR_CUDA_API_VERSION
	.align		4
        /*0000*/ 	.byte	0x04, 0x37
        /*0002*/ 	.short	(.L_1651 - .L_1650)
.L_1650:
        /*0004*/ 	.word	0x00000082


	//----- nvinfo : EIATTR_KPARAM_INFO
	.align		4
.L_1651:
        /*0008*/ 	.byte	0x04, 0x17
        /*000a*/ 	.short	(.L_1653 - .L_1652)
.L_1652:
        /*000c*/ 	.word	0x00000000
        /*0010*/ 	.short	0x0000
        /*0012*/ 	.short	0x0000
        /*0014*/ 	.byte	0x00, 0xf0, 0xa1, 0x04


	//----- nvinfo : EIATTR_SPARSE_MMA_MASK
	.align		4
.L_1653:
        /*0018*/ 	.byte	0x03, 0x50
        /*001a*/ 	.short	0x0000


	//----- nvinfo : EIATTR_MAXREG_COUNT
	.align		4
        /*001c*/ 	.byte	0x03, 0x1b
        /*001e*/ 	.short	0x00ff


	//----- nvinfo : EIATTR_NUM_BARRIERS
	.align		4
        /*0020*/ 	.byte	0x02, 0x4c
        /*0022*/ 	.byte	0x01
	.zero		1


	//----- nvinfo : EIATTR_ANNOTATIONS
	.align		4
        /*0024*/ 	.byte	0x04, 0x55
        /*0026*/ 	.short	(.L_1655 - .L_1654)


	//   ....[0]....
.L_1654:
        /* <DEDUP_REMOVED lines=13> */


	//----- nvinfo : EIATTR_MERCURY_ISA_VERSION
	.align		4
.L_1655:
        /*00e8*/ 	.byte	0x03, 0x5f
        /*00ea*/ 	.short	0x0101


	//----- nvinfo : EIATTR_COOP_GROUP_MASK_REGIDS
	.align		4
        /*00ec*/ 	.byte	0x04, 0x29
        /*00ee*/ 	.short	(.L_1657 - .L_1656)


	//   ....[0]....
.L_1656:
        /*00f0*/ 	.word	0xffffffff


	//   ....[1]....
        /*00f4*/ 	.word	0xffffffff


	//   ....[2]....
        /*00f8*/ 	.word	0xffffffff


	//   ....[3]....
        /*00fc*/ 	.word	0xffffffff


	//   ....[4]....
        /*0100*/ 	.word	0xffffffff


	//   ....[5]....
        /*0104*/ 	.word	0xffffffff


	//   ....[6]....
        /*0108*/ 	.word	0xffffffff


	//   ....[7]....
        /*010c*/ 	.word	0xffffffff


	//   ....[8]....
        /*0110*/ 	.word	0xffffffff


	//   ....[9]....
        /*0114*/ 	.word	0xffffffff


	//----- nvinfo : EIATTR_COOP_GROUP_INSTR_OFFSETS
	.align		4
.L_1657:
        /*0118*/ 	.byte	0x04, 0x28
        /*011a*/ 	.short	(.L_1659 - .L_1658)


	//   ....[0]....
.L_1658:
        /*011c*/ 	.word	0x00002500


	//   ....[1]....
        /*0120*/ 	.word	0x00002520


	//   ....[2]....
        /*0124*/ 	.word	0x00002560


	//   ....[3]....
        /*0128*/ 	.word	0x00002570


	//   ....[4]....
        /*012c*/ 	.word	0x000025b0


	//   ....[5]....
        /*0130*/ 	.word	0x000025c0


	//   ....[6]....
        /*0134*/ 	.word	0x000025f0


	//   ....[7]....
        /*0138*/ 	.word	0x00002600


	//   ....[8]....
        /*013c*/ 	.word	0x00002630


	//   ....[9]....
        /*0140*/ 	.word	0x00002640


	//----- nvinfo : EIATTR_VRC_CTA_INIT_COUNT
	.align		4
.L_1659:
        /*0144*/ 	.byte	0x02, 0x4a
	.zero		1
	.zero		1


	//----- nvinfo : EIATTR_EXIT_INSTR_OFFSETS
	.align		4
        /*0148*/ 	.byte	0x04, 0x1c
        /*014a*/ 	.short	(.L_1661 - .L_1660)


	//   ....[0]....
.L_1660:
        /*014c*/ 	.word	0x000094d0


	//   ....[1]....
        /*0150*/ 	.word	0x000095e0


	//----- nvinfo : EIATTR_MAX_THREADS
	.align		4
.L_1661:
        /*0154*/ 	.byte	0x04, 0x05
        /*0156*/ 	.short	(.L_1663 - .L_1662)
.L_1662:
        /*0158*/ 	.word	0x00000100
        /*015c*/ 	.word	0x00000001
        /*0160*/ 	.word	0x00000001


	//----- nvinfo : EIATTR_CRS_STACK_SIZE
	.align		4
.L_1663:
        /*0164*/ 	.byte	0x04, 0x1e
        /*0166*/ 	.short	(.L_1665 - .L_1664)
.L_1664:
        /*0168*/ 	.word	0x00000000


	//----- nvinfo : EIATTR_CBANK_PARAM_SIZE
	.align		4
.L_1665:
        /*016c*/ 	.byte	0x03, 0x19
        /*016e*/ 	.short	0x0128


	//----- nvinfo : EIATTR_PARAM_CBANK
	.align		4
        /*0170*/ 	.byte	0x04, 0x0a
        /*0172*/ 	.short	(.L_1667 - .L_1666)
	.align		4
.L_1666:
        /*0174*/ 	.word	index@(.nv.constant0._ZN10layer_norm31ln_parallel_residual_bwd_kernelINS_13Kernel_traitsIf13__nv_bfloat16fS2_fjLj6144ELj1ELj1ELj8ELj16ENS_18Kernel_traits_baseILj6144EfS2_fS2_fjLj256EEEEELb1ELb0ELb0EEEvNS_9BwdParamsE)
        /*0178*/ 	.short	0x0380
        /*017a*/ 	.short	0x0128


	//----- nvinfo : EIATTR_SW_WAR
	.align		4
.L_1667:
        /*017c*/ 	.byte	0x04, 0x36
        /*017e*/ 	.short	(.L_1669 - .L_1668)
.L_1668:
        /*0180*/ 	.word	0x00000008
.L_1669:


//--------------------- .nv.info._ZN10layer_norm31ln_parallel_residual_bwd_kernelINS_13Kernel_traitsIf13__nv_bfloat16fS2_fjLj6144ELj1ELj1ELj8ELj16ENS_18Kernel_traits_baseILj6144EfS2_fS2_fjLj256EEEEELb1ELb0ELb1EEEvNS_9BwdParamsE --------------------------
	.section	.nv.info._ZN10layer_norm31ln_parallel_residual_bwd_kernelINS_13Kernel_traitsIf13__nv_bfloat16fS2_fjLj6144ELj1ELj1ELj8ELj16ENS_18Kernel_traits_baseILj6144EfS2_fS2_fjLj256EEEEELb1ELb0ELb1EEEvNS_9BwdParamsE,"",@"SHT_CUDA_INFO"
	.sectionflags	@""
	.align	4


	//----- nvinfo : EIATTR_CUDA_API_VERSION
	.align		4
        /*0000*/ 	.byte	0x04, 0x37
        /*0002*/ 	.short	(.L_1671 - .L_1670)
.L_1670:
        /*0004*/ 	.word	0x00000082


	//----- nvinfo : EIATTR_KPARAM_INFO
	.align		4
.L_1671:
        /*0008*/ 	.byte	0x04, 0x17
        /*000a*/ 	.short	(.L_1673 - .L_1672)
.L_1672:
        /*000c*/ 	.word	0x00000000
        /*0010*/ 	.short	0x0000
        /*0012*/ 	.short	0x0000
        /*0014*/ 	.byte	0x00, 0xf0, 0xa1, 0x04


	//----- nvinfo : EIATTR_SPARSE_MMA_MASK
	.align		4
.L_1673:
        /*0018*/ 	.byte	0x03, 0x50
        /*001a*/ 	.short	0x0000


	//----- nvinfo : EIATTR_MAXREG_COUNT
	.align		4
        /*001c*/ 	.byte	0x03, 0x1b
        /*001e*/ 	.short	0x00ff


	//----- nvinfo : EIATTR_NUM_BARRIERS
	.align		4
        /*0020*/ 	.byte	0x02, 0x4c
        /*0022*/ 	.byte	0x01
	.zero		1


	//----- nvinfo : EIATTR_ANNOTATIONS
	.align		4
        /*0024*/ 	.byte	0x04, 0x55
        /*0026*/ 	.short	(.L_1675 - .L_1674)


	//   ....[0]....
.L_1674:
        /* <DEDUP_REMOVED lines=27> */


	//----- nvinfo : EIATTR_MERCURY_ISA_VERSION
	.align		4
.L_1675:
        /*01c8*/ 	.byte	0x03, 0x5f
        /*01ca*/ 	.short	0x0101


	//----- nvinfo : EIATTR_COOP_GROUP_MASK_REGIDS
	.align		4
        /*01cc*/ 	.byte	0x04, 0x29
        /*01ce*/ 	.short	(.L_1677 - .L_1676)


	//   ....[0]....
.L_1676:
        /*01d0*/ 	.word	0xffffffff


	//   ....[1]....
        /*01d4*/ 	.word	0xffffffff


	//   ....[2]....
        /*01d8*/ 	.word	0xffffffff


	//   ....[3]....
        /*01dc*/ 	.word	0xffffffff


	//   ....[4]....
        /*01e0*/ 	.word	0xffffffff


	//   ....[5]....
        /*01e4*/ 	.word	0xffffffff


	//   ....[6]....
        /*01e8*/ 	.word	0xffffffff


	//   ....[7]....
        /*01ec*/ 	.word	0xffffffff


	//   ....[8]....
        /*01f0*/ 	.word	0xffffffff


	//   ....[9]....
        /*01f4*/ 	.word	0xffffffff


	//----- nvinfo : EIATTR_COOP_GROUP_INSTR_OFFSETS
	.align		4
.L_1677:
        /*01f8*/ 	.byte	0x04, 0x28
        /*01fa*/ 	.short	(.L_1679 - .L_1678)


	//   ....[0]....
.L_1678:
        /*01fc*/ 	.word	0x00002180


	//   ....[1]....
        /*0200*/ 	.word	0x00002190


	//   ....[2]....
        /*0204*/ 	.word	0x000021b0


	//   ....[3]....
        /*0208*/ 	.word	0x000021d0


	//   ....[4]....
        /*020c*/ 	.word	0x000021f0


	//   ....[5]....
        /*0210*/ 	.word	0x00002210


	//   ....[6]....
        /*0214*/ 	.word	0x00002230


	//   ....[7]....
        /*0218*/ 	.word	0x00002250


	//   ....[8]....
        /*021c*/ 	.word	0x000022b0


	//   ....[9]....
        /*0220*/ 	.word	0x000022c0


	//----- nvinfo : EIATTR_VRC_CTA_INIT_COUNT
	.align		4
.L_1679:
        /*0224*/ 	.byte	0x02, 0x4a
	.zero		1
	.zero		1


	//----- nvinfo : EIATTR_EXIT_INSTR_OFFSETS
	.align		4
        /*0228*/ 	.byte	0x04, 0x1c
        /*022a*/ 	.short	(.L_1681 - .L_1680)


	//   ....[0]....
.L_1680:
        /*022c*/ 	.word	0x00009420


	//----- nvinfo : EIATTR_MAX_THREADS
	.align		4
.L_1681:
        /*0230*/ 	.byte	0x04, 0x05
        /*0232*/ 	.short	(.L_1683 - .L_1682)
.L_1682:
        /*0234*/ 	.word	0x00000100
        /*0238*/ 	.word	0x00000001
        /*023c*/ 	.word	0x00000001


	//----- nvinfo : EIATTR_CRS_STACK_SIZE
	.align		4
.L_1683:
        /*0240*/ 	.byte	0x04, 0x1e
        /*0242*/ 	.short	(.L_1685 - .L_1684)
.L_1684:
        /*0244*/ 	.word	0x00000000


	//----- nvinfo : EIATTR_CBANK_PARAM_SIZE
	.align		4
.L_1685:
        /*0248*/ 	.byte	0x03, 0x19
        /*024a*/ 	.short	0x0128


	//----- nvinfo : EIATTR_PARAM_CBANK
	.align		4
        /*024c*/ 	.byte	0x04, 0x0a
        /*024e*/ 	.short	(.L_1687 - .L_1686)
	.align		4
.L_1686:
        /*0250*/ 	.word	index@(.nv.constant0._ZN10layer_norm31ln_parallel_residual_bwd_kernelINS_13Kernel_traitsIf13__nv_bfloat16fS2_fjLj6144ELj1ELj1ELj8ELj16ENS_18Kernel_traits_baseILj6144EfS2_fS2_fjLj256EEEEELb1ELb0ELb1EEEvNS_9BwdParamsE)
        /*0254*/ 	.short	0x0380
        /*0256*/ 	.short	0x0128


	//----- nvinfo : EIATTR_SW_WAR
	.align		4
.L_1687:
        /*0258*/ 	.byte	0x04, 0x36
        /*025a*/ 	.short	(.L_1689 - .L_1688)
.L_1688:
        /*025c*/ 	.word	0x00000008
.L_1689:


//--------------------- .nv.info._ZN10layer_norm22ln_bwd_finalize_kernelINS_22Kernel_traits_finalizeILj6144Ef13__nv_bfloat16fS2_fjLb0ELj1024ELj4ENS_18Kernel_traits_baseILj6144EfS2_fS2_fjLj1024EEEEELb0ELb0EEEvNS_9BwdParamsE --------------------------
	.section	.nv.info._ZN10layer_norm22ln_bwd_finalize_kernelINS_22Kernel_traits_finalizeILj6144Ef13__nv_bfloat16fS2_fjLb0ELj1024ELj4ENS_18Kernel_traits_baseILj6144EfS2_fS2_fjLj1024EEEEELb0ELb0EEEvNS_9BwdParamsE,"",@"SHT_CUDA_INFO"
	.sectionflags	@""
	.align	4


	//----- nvinfo : EIATTR_CUDA_API_VERSION
	.align		4
        /*0000*/ 	.byte	0x04, 0x37
        /*0002*/ 	.short	(.L_1691 - .L_1690)
.L_1690:
        /*0004*/ 	.word	0x00000082


	//----- nvinfo : EIATTR_KPARAM_INFO
	.align		4
.L_1691:
        /*0008*/ 	.byte	0x04, 0x17
        /*000a*/ 	.short	(.L_1693 - .L_1692)
.L_1692:
        /*000c*/ 	.word	0x00000000
        /*0010*/ 	.short	0x0000
        /*0012*/ 	.short	0x0000
        /*0014*/ 	.byte	0x00, 0xf0, 0xa1, 0x04


	//----- nvinfo : EIATTR_SPARSE_MMA_MASK
	.align		4
.L_1693:
        /*0018*/ 	.byte	0x03, 0x50
        /*001a*/ 	.short	0x0000


	//----- nvinfo : EIATTR_MAXREG_COUNT
	.align		4
        /*001c*/ 	.byte	0x03, 0x1b
        /*001e*/ 	.short	0x0040


	//----- nvinfo : EIATTR_NUM_BARRIERS
	.align		4
        /*0020*/ 	.byte	0x02, 0x4c
        /*0022*/ 	.byte	0x01
	.zero		1


	//----- nvinfo : EIATTR_MERCURY_ISA_VERSION
	.align		4
        /*0024*/ 	.byte	0x03, 0x5f
        /*0026*/ 	.short	0x0101


	//----- nvinfo : EIATTR_COOP_GROUP_MASK_REGIDS
	.align		4
        /*0028*/ 	.byte	0x04, 0x29
        /*002a*/ 	.short	(.L_1695 - .L_1694)


	//   ....[0]....
.L_1694:
        /*002c*/ 	.word	0xffffffff


	//   ....[1]....
        /*0030*/ 	.word	0xffffffff


	//   ....[2]....
        /*0034*/ 	.word	0xffffffff


	//   ....[3]....
        /*0038*/ 	.word	0xffffffff


	//   ....[4]....
        /*003c*/ 	.word	0xffffffff


	//   ....[5]....
        /*0040*/ 	.word	0xffffffff


	//   ....[6]....
        /*0044*/ 	.word	0xffffffff


	//   ....[7]....
        /*0048*/ 	.word	0xffffffff


	//   ....[8]....
        /*004c*/ 	.word	0xffffffff


	//   ....[9]....
        /*0050*/ 	.word	0xffffffff


	//----- nvinfo : EIATTR_COOP_GROUP_INSTR_OFFSETS
	.align		4
.L_1695:
        /*0054*/ 	.byte	0x04, 0x28
        /*0056*/ 	.short	(.L_1697 - .L_1696)


	//   ....[0]....
.L_1696:
        /*0058*/ 	.word	0x00001550


	//   ....[1]....
        /*005c*/ 	.word	0x00001560


	//   ....[2]....
        /*0060*/ 	.word	0x00001590


	//   ....[3]....
        /*0064*/ 	.word	0x000015a0


	//   ....[4]....
        /*0068*/ 	.word	0x000015d0


	//   ....[5]....
        /*006c*/ 	.word	0x000015e0


	//   ....[6]....
        /*0070*/ 	.word	0x00001610


	//   ....[7]....
        /*0074*/ 	.word	0x00001630


	//   ....[8]....
        /*0078*/ 	.word	0x00001680


	//   ....[9]....
        /*007c*/ 	.word	0x00001690


	//----- nvinfo : EIATTR_VRC_CTA_INIT_COUNT
	.align		4
.L_1697:
        /*0080*/ 	.byte	0x02, 0x4a
	.zero		1
	.zero		1


	//----- nvinfo : EIATTR_EXIT_INSTR_OFFSETS
	.align		4
        /*0084*/ 	.byte	0x04, 0x1c
        /*0086*/ 	.short	(.L_1699 - .L_1698)


	//   ....[0]....
.L_1698:
        /*0088*/ 	.word	0x00000060


	//   ....[1]....
        /*008c*/ 	.word	0x000016f0


	//   ....[2]....
        /*0090*/ 	.word	0x00001720


	//   ....[3]....
        /*0094*/ 	.word	0x000017c0


	//----- nvinfo : EIATTR_MAX_THREADS
	.align		4
.L_1699:
        /*0098*/ 	.byte	0x04, 0x05
        /*009a*/ 	.short	(.L_1701 - .L_1700)
.L_1700:
        /*009c*/ 	.word	0x00000400
        /*00a0*/ 	.word	0x00000001
        /*00a4*/ 	.word	0x00000001


	//----- nvinfo : EIATTR_CRS_STACK_SIZE
	.align		4
.L_1701:
        /*00a8*/ 	.byte	0x04, 0x1e
        /*00aa*/ 	.short	(.L_1703 - .L_1702)
.L_1702:
        /*00ac*/ 	.word	0x00000000


	//----- nvinfo : EIATTR_CBANK_PARAM_SIZE
	.align		4
.L_1703:
        /*00b0*/ 	.byte	0x03, 0x19
        /*00b2*/ 	.short	0x0128


	//----- nvinfo : EIATTR_PARAM_CBANK
	.align		4
        /*00b4*/ 	.byte	0x04, 0x0a
        /*00b6*/ 	.short	(.L_1705 - .L_1704)
	.align		4
.L_1704:
        /*00b8*/ 	.word	index@(.nv.constant0._ZN10layer_norm22ln_bwd_finalize_kernelINS_22Kernel_traits_finalizeILj6144Ef13__nv_bfloat16fS2_fjLb0ELj1024ELj4ENS_18Kernel_traits_baseILj6144EfS2_fS2_fjLj1024EEEEELb0ELb0EEEvNS_9BwdParamsE)
        /*00bc*/ 	.short	0x0380
        /*00be*/ 	.short	0x0128


	//----- nvinfo : EIATTR_SW_WAR
	.align		4
.L_1705:
        /*00c0*/ 	.byte	0x04, 0x36
        /*00c2*/ 	.short	(.L_1707 - .L_1706)
.L_1706:
        /*00c4*/ 	.word	0x00000008
.L_1707:


//--------------------- .nv.info._ZN10layer_norm40ln_parallel_residual_bwd_finalize_kernelINS_22Kernel_traits_finalizeILj6144Ef13__nv_bfloat16fS2_fjLb0ELj1024ELj4ENS_18Kernel_traits_baseILj6144EfS2_fS2_fjLj1024EEEEELb0EEEvNS_9BwdParamsE --------------------------
	.section	.nv.info._ZN10layer_norm40ln_parallel_residual_bwd_finalize_kernelINS_22Kernel_traits_finalizeILj6144Ef13__nv_bfloat16fS2_fjLb0ELj1024ELj4ENS_18Kernel_traits_baseILj6144EfS2_fS2_fjLj1024EEEEELb0EEEvNS_9BwdParamsE,"",@"SHT_CUDA_INFO"
	.sectionflags	@""
	.align	4


	//----- nvinfo : EIATTR_CUDA_API_VERSION
	.align		4
        /*0000*/ 	.byte	0x04, 0x37
        /*0002*/ 	.short	(.L_1709 - .L_1708)
.L_1708:
        /*0004*/ 	.word	0x00000082


	//----- nvinfo : EIATTR_KPARAM_INFO
	.align		4
.L_1709:
        /*0008*/ 	.byte	0x04, 0x17
        /*000a*/ 	.short	(.L_1711 - .L_1710)
.L_1710:
        /*000c*/ 	.word	0x00000000
        /*0010*/ 	.short	0x0000
        /*0012*/ 	.short	0x0000
        /*0014*/ 	.byte	0x00, 0xf0, 0xa1, 0x04


	//----- nvinfo : EIATTR_SPARSE_MMA_MASK
	.align		4
.L_1711:
        /*0018*/ 	.byte	0x03, 0x50
        /*001a*/ 	.short	0x0000


	//----- nvinfo : EIATTR_MAXREG_COUNT
	.align		4
        /*001c*/ 	.byte	0x03, 0x1b
        /*001e*/ 	.short	0x0040


	//----- nvinfo : EIATTR_NUM_BARRIERS
	.align		4
        /*0020*/ 	.byte	0x02, 0x4c
        /*0022*/ 	.byte	0x01
	.zero		1


	//----- nvinfo : EIATTR_MERCURY_ISA_VERSION
	.align		4
        /*0024*/ 	.byte	0x03, 0x5f
        /*0026*/ 	.short	0x0101


	//----- nvinfo : EIATTR_COOP_GROUP_MASK_REGIDS
	.align		4
        /*0028*/ 	.byte	0x04, 0x29
        /*002a*/ 	.short	(.L_1713 - .L_1712)


	//   ....[0]....
.L_1712:
        /*002c*/ 	.word	0xffffffff


	//   ....[1]....
        /*0030*/ 	.word	0xffffffff


	//   ....[2]....
        /*0034*/ 	.word	0xffffffff


	//   ....[3]....
        /*0038*/ 	.word	0xffffffff


	//   ....[4]....
        /*003c*/ 	.word	0xffffffff


	//   ....[5]....
        /*0040*/ 	.word	0xffffffff


	//   ....[6]....
        /*0044*/ 	.word	0xffffffff


	//   ....[7]....
        /*0048*/ 	.word	0xffffffff


	//   ....[8]....
        /*004c*/ 	.word	0xffffffff


	//   ....[9]....
        /*0050*/ 	.word	0xffffffff


	//   ....[10]....
        /*0054*/ 	.word	0xffffffff


	//   ....[11]....
        /*0058*/ 	.word	0xffffffff


	//   ....[12]....
        /*005c*/ 	.word	0xffffffff


	//   ....[13]....
        /*0060*/ 	.word	0xffffffff


	//   ....[14]....
        /*0064*/ 	.word	0xffffffff


	//   ....[15]....
        /*0068*/ 	.word	0xffffffff


	//   ....[16]....
        /*006c*/ 	.word	0xffffffff


	//   ....[17]....
        /*0070*/ 	.word	0xffffffff


	//   ....[18]....
        /*0074*/ 	.word	0xffffffff


	//   ....[19]....
        /*0078*/ 	.word	0xffffffff


	//----- nvinfo : EIATTR_COOP_GROUP_INSTR_OFFSETS
	.align		4
.L_1713:
        /*007c*/ 	.byte	0x04, 0x28
        /*007e*/ 	.short	(.L_1715 - .L_1714)


	//   ....[0]....
.L_1714:
        /*0080*/ 	.word	0x000013a0


	//   ....[1]....
        /*0084*/ 	.word	0x000013b0


	//   ....[2]....
        /*0088*/ 	.word	0x000013c0


	//   ....[3]....
        /*008c*/ 	.word	0x000013d0


	//   ....[4]....
        /*0090*/ 	.word	0x00001410


	//   ....[5]....
        /*0094*/ 	.word	0x00001430


	//   ....[6]....
        /*0098*/ 	.word	0x00001440


	//   ....[7]....
        /*009c*/ 	.word	0x00001450


	//   ....[8]....
        /*00a0*/ 	.word	0x00001480


	//   ....[9]....
        /*00a4*/ 	.word	0x000014b0


	//   ....[10]....
        /*00a8*/ 	.word	0x000014e0


	//   ....[11]....
        /*00ac*/ 	.word	0x000014f0


	//   ....[12]....
        /*00b0*/ 	.word	0x00001520


	//   ....[13]....
        /*00b4*/ 	.word	0x00001540


	//   ....[14]....
        /*00b8*/ 	.word	0x00001560


	//   ....[15]....
        /*00bc*/ 	.word	0x00001570


	//   ....[16]....
        /*00c0*/ 	.word	0x000015b0


	//   ....[17]....
        /*00c4*/ 	.word	0x000015e0


	//   ....[18]....
        /*00c8*/ 	.word	0x00001600


	//   ....[19]....
        /*00cc*/ 	.word	0x00001610


	//----- nvinfo : EIATTR_VRC_CTA_INIT_COUNT
	.align		4
.L_1715:
        /*00d0*/ 	.byte	0x02, 0x4a
	.zero		1
	.zero		1


	//----- nvinfo : EIATTR_EXIT_INSTR_OFFSETS
	.align		4
        /*00d4*/ 	.byte	0x04, 0x1c
        /*00d6*/ 	.short	(.L_1717 - .L_1716)


	//   ....[0]....
.L_1716:
        /*00d8*/ 	.word	0x00000060


	//   ....[1]....
        /*00dc*/ 	.word	0x000016c0


	//   ....[2]....
        /*00e0*/ 	.word	0x000016f0


	//   ....[3]....
        /*00e4*/ 	.word	0x00001810


	//----- nvinfo : EIATTR_MAX_THREADS
	.align		4
.L_1717:
        /*00e8*/ 	.byte	0x04, 0x05
        /*00ea*/ 	.short	(.L_1719 - .L_1718)
.L_1718:
        /*00ec*/ 	.word	0x00000400
        /*00f0*/ 	.word	0x00000001
        /*00f4*/ 	.word	0x00000001


	//----- nvinfo : EIATTR_CRS_STACK_SIZE
	.align		4
.L_1719:
        /*00f8*/ 	.byte	0x04, 0x1e
        /*00fa*/ 	.short	(.L_1721 - .L_1720)
.L_1720:
        /*00fc*/ 	.word	0x00000000


	//----- nvinfo : EIATTR_CBANK_PARAM_SIZE
	.align		4
.L_1721:
        /*0100*/ 	.byte	0x03, 0x19
        /*0102*/ 	.short	0x0128


	//----- nvinfo : EIATTR_PARAM_CBANK
	.align		4
        /*0104*/ 	.byte	0x04, 0x0a
        /*0106*/ 	.short	(.L_1723 - .L_1722)
	.align		4
.L_1722:
        /*0108*/ 	.word	index@(.nv.constant0._ZN10layer_norm40ln_parallel_residual_bwd_finalize_kernelINS_22Kernel_traits_finalizeILj6144Ef13__nv_bfloat16fS2_fjLb0ELj1024ELj4ENS_18Kernel_traits_baseILj6144EfS2_fS2_fjLj1024EEEEELb0EEEvNS_9BwdParamsE)
        /*010c*/ 	.short	0x0380
        /*010e*/ 	.short	0x0128


	//----- nvinfo : EIATTR_SW_WAR
	.align		4
.L_1723:
        /*0110*/ 	.byte	0x04, 0x36
        /*0112*/ 	.short	(.L_1725 - .L_1724)
.L_1724:
        /*0114*/ 	.word	0x00000008
.L_1725:


//--------------------- .nv.info._ZN10layer_norm31ln_parallel_residual_bwd_kernelINS_13Kernel_traitsIf13__nv_bfloat16fS2_fjLj6144ELj1ELj1ELj8ELj16ENS_18Kernel_traits_baseILj6144EfS2_fS2_fjLj256EEEEELb1ELb1ELb0EEEvNS_9BwdParamsE --------------------------
	.section	.nv.info._ZN10layer_norm31ln_parallel_residual_bwd_kernelINS_13Kernel_traitsIf13__nv_bfloat16fS2_fjLj6144ELj1ELj1ELj8ELj16ENS_18Kernel_traits_baseILj6144EfS2_fS2_fjLj256EEEEELb1ELb1ELb0EEEvNS_9BwdParamsE,"",@"SHT_CUDA_INFO"
	.sectionflags	@""
	.align	4


	//----- nvinfo : EIATTR_CUDA_API_VERSION
	.align		4
        /*0000*/ 	.byte	0x04, 0x37
        /*0002*/ 	.short	(.L_1727 - .L_1726)
.L_1726:
        /*0004*/ 	.word	0x00000082


	//----- nvinfo : EIATTR_KPARAM_INFO
	.align		4
.L_1727:
        /*0008*/ 	.byte	0x04, 0x17
        /*000a*/ 	.short	(.L_1729 - .L_1728)
.L_1728:
        /*000c*/ 	.word	0x00000000
        /*0010*/ 	.short	0x0000
        /*0012*/ 	.short	0x0000
        /*0014*/ 	.byte	0x00, 0xf0, 0xa1, 0x04


	//----- nvinfo : EIATTR_SPARSE_MMA_MASK
	.align		4
.L_1729:
        /*0018*/ 	.byte	0x03, 0x50
        /*001a*/ 	.short	0x0000


	//----- nvinfo : EIATTR_MAXREG_COUNT
	.align		4
        /*001c*/ 	.byte	0x03, 0x1b
        /*001e*/ 	.short	0x00ff


	//----- nvinfo : EIATTR_NUM_BARRIERS
	.align		4
        /*0020*/ 	.byte	0x02, 0x4c
        /*0022*/ 	.byte	0x01
	.zero		1


	//----- nvinfo : EIATTR_MERCURY_ISA_VERSION
	.align		4
        /*0024*/ 	.byte	0x03, 0x5f
        /*0026*/ 	.short	0x0101


	//----- nvinfo : EIATTR_COOP_GROUP_MASK_REGIDS
	.align		4
        /*0028*/ 	.byte	0x04, 0x29
        /*002a*/ 	.short	(.L_1731 - .L_1730)


	//   ....[0]....
.L_1730:
        /*002c*/ 	.word	0xffffffff


	//   ....[1]....
        /*0030*/ 	.word	0xffffffff


	//   ....[2]....
        /*0034*/ 	.word	0xffffffff


	//   ....[3]....
        /*0038*/ 	.word	0xffffffff


	//   ....[4]....
        /*003c*/ 	.word	0xffffffff


	//   ....[5]....
        /*0040*/ 	.word	0xffffffff


	//   ....[6]....
        /*0044*/ 	.word	0xffffffff


	//   ....[7]....
        /*0048*/ 	.word	0xffffffff


	//   ....[8]....
        /*004c*/ 	.word	0xffffffff


	//   ....[9]....
        /*0050*/ 	.word	0xffffffff


	//----- nvinfo : EIATTR_COOP_GROUP_INSTR_OFFSETS
	.align		4
.L_1731:
        /*0054*/ 	.byte	0x04, 0x28
        /*0056*/ 	.short	(.L_1733 - .L_1732)


	//   ....[0]....
.L_1732:
        /*0058*/ 	.word	0x000017f0


	//   ....[1]....
        /*005c*/ 	.word	0x00001810


	//   ....[2]....
        /*0060*/ 	.word	0x00001850


	//   ....[3]....
        /*0064*/ 	.word	0x00001860


	//   ....[4]....
        /*0068*/ 	.word	0x000018a0


	//   ....[5]....
        /*006c*/ 	.word	0x000018b0


	//   ....[6]....
        /*0070*/ 	.word	0x000018e0


	//   ....[7]....
        /*0074*/ 	.word	0x000018f0


	//   ....[8]....
        /*0078*/ 	.word	0x00001920


	//   ....[9]....
        /*007c*/ 	.word	0x00001930


	//----- nvinfo : EIATTR_VRC_CTA_INIT_COUNT
	.align		4
.L_1733:
        /*0080*/ 	.byte	0x02, 0x4a
	.zero		1
	.zero		1


	//----- nvinfo : EIATTR_EXIT_INSTR_OFFSETS
	.align		4
        /*0084*/ 	.byte	0x04, 0x1c
        /*0086*/ 	.short	(.L_1735 - .L_1734)


	//   ....[0]....
.L_1734:
        /*0088*/ 	.word	0x00008660


	//   ....[1]....
        /*008c*/ 	.word	0x00008700


	//----- nvinfo : EIATTR_MAX_THREADS
	.align		4
.L_1735:
        /*0090*/ 	.byte	0x04, 0x05
        /*0092*/ 	.short	(.L_1737 - .L_1736)
.L_1736:
        /*0094*/ 	.word	0x00000100
        /*0098*/ 	.word	0x00000001
        /*009c*/ 	.word	0x00000001


	//----- nvinfo : EIATTR_CRS_STACK_SIZE
	.align		4
.L_1737:
        /*00a0*/ 	.byte	0x04, 0x1e
        /*00a2*/ 	.short	(.L_1739 - .L_1738)
.L_1738:
        /*00a4*/ 	.word	0x00000000


	//----- nvinfo : EIATTR_CBANK_PARAM_SIZE
	.align		4
.L_1739:
        /*00a8*/ 	.byte	0x03, 0x19
        /*00aa*/ 	.short	0x0128


	//----- nvinfo : EIATTR_PARAM_CBANK
	.align		4
        /*00ac*/ 	.byte	0x04, 0x0a
        /*00ae*/ 	.short	(.L_1741 - .L_1740)
	.align		4
.L_1740:
        /*00b0*/ 	.word	index@(.nv.constant0._ZN10layer_norm31ln_parallel_residual_bwd_kernelINS_13Kernel_traitsIf13__nv_bfloat16fS2_fjLj6144ELj1ELj1ELj8ELj16ENS_18Kernel_traits_baseILj6144EfS2_fS2_fjLj256EEEEELb1ELb1ELb0EEEvNS_9BwdParamsE)
        /*00b4*/ 	.short	0x0380
        /*00b6*/ 	.short	0x0128


	//----- nvinfo : EIATTR_SW_WAR
	.align		4
.L_1741:
        /*00b8*/ 	.byte	0x04, 0x36
        /*00ba*/ 	.short	(.L_1743 - .L_1742)
.L_1742:
        /*00bc*/ 	.word	0x00000008
.L_1743:


//--------------------- .nv.info._ZN10layer_norm22ln_bwd_finalize_kernelINS_22Kernel_traits_finalizeILj6144Ef13__nv_bfloat16fS2_fjLb0ELj1024ELj4ENS_18Kernel_traits_baseILj6144EfS2_fS2_fjLj1024EEEEELb0ELb1EEEvNS_9BwdParamsE --------------------------
	.section	.nv.info._ZN10layer_norm22ln_bwd_finalize_kernelINS_22Kernel_traits_finalizeILj6144Ef13__nv_bfloat16fS2_fjLb0ELj1024ELj4ENS_18Kernel_traits_baseILj6144EfS2_fS2_fjLj1024EEEEELb0ELb1EEEvNS_9BwdParamsE,"",@"SHT_CUDA_INFO"
	.sectionflags	@""
	.align	4


	//----- nvinfo : EIATTR_CUDA_API_VERSION
	.align		4
        /*0000*/ 	.byte	0x04, 0x37
        /*0002*/ 	.short	(.L_1745 - .L_1744)
.L_1744:
        /*0004*/ 	.word	0x00000082


	//----- nvinfo : EIATTR_KPARAM_INFO
	.align		4
.L_1745:
        /*0008*/ 	.byte	0x04, 0x17
        /*000a*/ 	.short	(.L_1747 - .L_1746)
.L_1746:
        /*000c*/ 	.word	0x00000000
        /*0010*/ 	.short	0x0000
        /*0012*/ 	.short	0x0000
        /*0014*/ 	.byte	0x00, 0xf0, 0xa1, 0x04


	//----- nvinfo : EIATTR_SPARSE_MMA_MASK
	.align		4
.L_1747:
        /*0018*/ 	.byte	0x03, 0x50
        /*001a*/ 	.short	0x0000


	//----- nvinfo : EIATTR_MAXREG_COUNT
	.align		4
        /*001c*/ 	.byte	0x03, 0x1b
        /*001e*/ 	.short	0x0040


	//----- nvinfo : EIATTR_NUM_BARRIERS
	.align		4
        /*0020*/ 	.byte	0x02, 0x4c
        /*0022*/ 	.byte	0x01
	.zero		1


	//----- nvinfo : EIATTR_MERCURY_ISA_VERSION
	.align		4
        /*0024*/ 	.byte	0x03, 0x5f
        /*0026*/ 	.short	0x0101


	//----- nvinfo : EIATTR_COOP_GROUP_MASK_REGIDS
	.align		4
        /*0028*/ 	.byte	0x04, 0x29
        /*002a*/ 	.short	(.L_1749 - .L_1748)


	//   ....[0]....
.L_1748:
        /*002c*/ 	.word	0xffffffff


	//   ....[1]....
        /*0030*/ 	.word	0xffffffff


	//   ....[2]....
        /*0034*/ 	.word	0xffffffff


	//   ....[3]....
        /*0038*/ 	.word	0xffffffff


	//   ....[4]....
        /*003c*/ 	.word	0xffffffff


	//   ....[5]....
        /*0040*/ 	.word	0xffffffff


	//   ....[6]....
        /*0044*/ 	.word	0xffffffff


	//   ....[7]....
        /*0048*/ 	.word	0xffffffff


	//   ....[8]....
        /*004c*/ 	.word	0xffffffff


	//   ....[9]....
        /*0050*/ 	.word	0xffffffff


	//----- nvinfo : EIATTR_COOP_GROUP_INSTR_OFFSETS
	.align		4
.L_1749:
        /*0054*/ 	.byte	0x04, 0x28
        /*0056*/ 	.short	(.L_1751 - .L_1750)


	//   ....[0]....
.L_1750:
        /*0058*/ 	.word	0x00001560


	//   ....[1]....
        /*005c*/ 	.word	0x00001570


	//   ....[2]....
        /*0060*/ 	.word	0x000015a0


	//   ....[3]....
        /*0064*/ 	.word	0x000015b0


	//   ....[4]....
        /*0068*/ 	.word	0x000015e0


	//   ....[5]....
        /*006c*/ 	.word	0x000015f0


	//   ....[6]....
        /*0070*/ 	.word	0x00001620


	//   ....[7]....
        /*0074*/ 	.word	0x00001640


	//   ....[8]....
        /*0078*/ 	.word	0x00001670


	//   ....[9]....
        /*007c*/ 	.word	0x00001680


	//----- nvinfo : EIATTR_VRC_CTA_INIT_COUNT
	.align		4
.L_1751:
        /*0080*/ 	.byte	0x02, 0x4a
	.zero		1
	.zero		1


	//----- nvinfo : EIATTR_EXIT_INSTR_OFFSETS
	.align		4
        /*0084*/ 	.byte	0x04, 0x1c
        /*0086*/ 	.short	(.L_1753 - .L_1752)


	//   ....[0]....
.L_1752:
        /*0088*/ 	.word	0x00000060


	//   ....[1]....
        /*008c*/ 	.word	0x000016e0


	//   ....[2]....
        /*0090*/ 	.word	0x000017b0


	//----- nvinfo : EIATTR_MAX_THREADS
	.align		4
.L_1753:
        /*0094*/ 	.byte	0x04, 0x05
        /*0096*/ 	.short	(.L_1755 - .L_1754)
.L_1754:
        /*0098*/ 	.word	0x00000400
        /*009c*/ 	.word	0x00000001
        /*00a0*/ 	.word	0x00000001


	//----- nvinfo : EIATTR_CRS_STACK_SIZE
	.align		4
.L_1755:
        /*00a4*/ 	.byte	0x04, 0x1e
        /*00a6*/ 	.short	(.L_1757 - .L_1756)
.L_1756:
        /*00a8*/ 	.word	0x00000000


	//----- nvinfo : EIATTR_CBANK_PARAM_SIZE
	.align		4
.L_1757:
        /*00ac*/ 	.byte	0x03, 0x19
        /*00ae*/ 	.short	0x0128


	//----- nvinfo : EIATTR_PARAM_CBANK
	.align		4
        /*00b0*/ 	.byte	0x04, 0x0a
        /*00b2*/ 	.short	(.L_1759 - .L_1758)
	.align		4
.L_1758:
        /*00b4*/ 	.word	index@(.nv.constant0._ZN10layer_norm22ln_bwd_finalize_kernelINS_22Kernel_traits_finalizeILj6144Ef13__nv_bfloat16fS2_fjLb0ELj1024ELj4ENS_18Kernel_traits_baseILj6144EfS2_fS2_fjLj1024EEEEELb0ELb1EEEvNS_9BwdParamsE)
        /*00b8*/ 	.short	0x0380
        /*00ba*/ 	.short	0x0128


	//----- nvinfo : EIATTR_SW_WAR
	.align		4
.L_1759:
        /*00bc*/ 	.byte	0x04, 0x36
        /*00be*/ 	.short	(.L_1761 - .L_1760)
.L_1760:
        /*00c0*/ 	.word	0x00000008
.L_1761:


//--------------------- .nv.info._ZN10layer_norm40ln_parallel_residual_bwd_finalize_kernelINS_22Kernel_traits_finalizeILj6144Ef13__nv_bfloat16fS2_fjLb0ELj1024ELj4ENS_18Kernel_traits_baseILj6144EfS2_fS2_fjLj1024EEEEELb1EEEvNS_9BwdParamsE --------------------------
	.section	.nv.info._ZN10layer_norm40ln_parallel_residual_bwd_finalize_kernelINS_22Kernel_traits_finalizeILj6144Ef13__nv_bfloat16fS2_fjLb0ELj1024ELj4ENS_18Kernel_traits_baseILj6144EfS2_fS2_fjLj1024EEEEELb1EEEvNS_9BwdParamsE,"",@"SHT_CUDA_INFO"
	.sectionflags	@""
	.align	4


	//----- nvinfo : EIATTR_CUDA_API_VERSION
	.align		4
        /*0000*/ 	.byte	0x04, 0x37
        /*0002*/ 	.short	(.L_1763 - .L_1762)
.L_1762:
        /*0004*/ 	.word	0x00000082


	//----- nvinfo : EIATTR_KPARAM_INFO
	.align		4
.L_1763:
        /*0008*/ 	.byte	0x04, 0x17
        /*000a*/ 	.short	(.L_1765 - .L_1764)
.L_1764:
        /*000c*/ 	.word	0x00000000
        /*0010*/ 	.short	0x0000
        /*0012*/ 	.short	0x0000
        /*0014*/ 	.byte	0x00, 0xf0, 0xa1, 0x04


	//----- nvinfo : EIATTR_SPARSE_MMA_MASK
	.align		4
.L_1765:
        /*0018*/ 	.byte	0x03, 0x50
        /*001a*/ 	.short	0x0000


	//----- nvinfo : EIATTR_MAXREG_COUNT
	.align		4
        /*001c*/ 	.byte	0x03, 0x1b
        /*001e*/ 	.short	0x0040


	//----- nvinfo : EIATTR_NUM_BARRIERS
	.align		4
        /*0020*/ 	.byte	0x02, 0x4c
        /*0022*/ 	.byte	0x01
	.zero		1


	//----- nvinfo : EIATTR_MERCURY_ISA_VERSION
	.align		4
        /*0024*/ 	.byte	0x03, 0x5f
        /*0026*/ 	.short	0x0101


	//----- nvinfo : EIATTR_COOP_GROUP_MASK_REGIDS
	.align		4
        /*0028*/ 	.byte	0x04, 0x29
        /*002a*/ 	.short	(.L_1767 - .L_1766)


	//   ....[0]....
.L_1766:
        /*002c*/ 	.word	0xffffffff


	//   ....[1]....
        /*0030*/ 	.word	0xffffffff


	//   ....[2]....
        /*0034*/ 	.word	0xffffffff


	//   ....[3]....
        /*0038*/ 	.word	0xffffffff


	//   ....[4]....
        /*003c*/ 	.word	0xffffffff


	//   ....[5]....
        /*0040*/ 	.word	0xffffffff


	//   ....[6]....
        /*0044*/ 	.word	0xffffffff


	//   ....[7]....
        /*0048*/ 	.word	0xffffffff


	//   ....[8]....
        /*004c*/ 	.word	0xffffffff


	//   ....[9]....
        /*0050*/ 	.word	0xffffffff


	//   ....[10]....
        /*0054*/ 	.word	0xffffffff


	//   ....[11]....
        /*0058*/ 	.word	0xffffffff


	//   ....[12]....
        /*005c*/ 	.word	0xffffffff


	//   ....[13]....
        /*0060*/ 	.word	0xffffffff


	//   ....[14]....
        /*0064*/ 	.word	0xffffffff


	//   ....[15]....
        /*0068*/ 	.word	0xffffffff


	//   ....[16]....
        /*006c*/ 	.word	0xffffffff


	//   ....[17]....
        /*0070*/ 	.word	0xffffffff


	//   ....[18]....
        /*0074*/ 	.word	0xffffffff


	//   ....[19]....
        /*0078*/ 	.word	0xffffffff


	//----- nvinfo : EIATTR_COOP_GROUP_INSTR_OFFSETS
	.align		4
.L_1767:
        /*007c*/ 	.byte	0x04, 0x28
        /*007e*/ 	.short	(.L_1769 - .L_1768)


	//   ....[0]....
.L_1768:
        /*0080*/ 	.word	0x000013e0


	//   ....[1]....
        /*0084*/ 	.word	0x000013f0


	//   ....[2]....
        /*0088*/ 	.word	0x00001400


	//   ....[3]....
        /*008c*/ 	.word	0x00001410


	//   ....[4]....
        /*0090*/ 	.word	0x00001450


	//   ....[5]....
        /*0094*/ 	.word	0x00001470


	//   ....[6]....
        /*0098*/ 	.word	0x00001480


	//   ....[7]....
        /*009c*/ 	.word	0x00001490


	//   ....[8]....
        /*00a0*/ 	.word	0x000014d0


	//   ....[9]....
        /*00a4*/ 	.word	0x000014f0


	//   ....[10]....
        /*00a8*/ 	.word	0x00001500


	//   ....[11]....
        /*00ac*/ 	.word	0x00001510


	//   ....[12]....
        /*00b0*/ 	.word	0x00001540


	//   ....[13]....
        /*00b4*/ 	.word	0x00001560


	//   ....[14]....
        /*00b8*/ 	.word	0x00001580


	//   ....[15]....
        /*00bc*/ 	.word	0x00001590


	//   ....[16]....
        /*00c0*/ 	.word	0x000015c0


	//   ....[17]....
        /*00c4*/ 	.word	0x000015e0


	//   ....[18]....
        /*00c8*/ 	.word	0x00001600


	//   ....[19]....
        /*00cc*/ 	.word	0x00001610


	//----- nvinfo : EIATTR_VRC_CTA_INIT_COUNT
	.align		4
.L_1769:
        /*00d0*/ 	.byte	0x02, 0x4a
	.zero		1
	.zero		1


	//----- nvinfo : EIATTR_EXIT_INSTR_OFFSETS
	.align		4
        /*00d4*/ 	.byte	0x04, 0x1c
        /*00d6*/ 	.short	(.L_1771 - .L_1770)


	//   ....[0]....
.L_1770:
        /*00d8*/ 	.word	0x00000060


	//   ....[1]....
        /*00dc*/ 	.word	0x000016b0


	//   ....[2]....
        /*00e0*/ 	.word	0x00001800


	//----- nvinfo : EIATTR_MAX_THREADS
	.align		4
.L_1771:
        /*00e4*/ 	.byte	0x04, 0x05
        /*00e6*/ 	.short	(.L_1773 - .L_1772)
.L_1772:
        /*00e8*/ 	.word	0x00000400
        /*00ec*/ 	.word	0x00000001
        /*00f0*/ 	.word	0x00000001


	//----- nvinfo : EIATTR_CRS_STACK_SIZE
	.align		4
.L_1773:
        /*00f4*/ 	.byte	0x04, 0x1e
        /*00f6*/ 	.short	(.L_1775 - .L_1774)
.L_1774:
        /*00f8*/ 	.word	0x00000000


	//----- nvinfo : EIATTR_CBANK_PARAM_SIZE
	.align		4
.L_1775:
        /*00fc*/ 	.byte	0x03, 0x19
        /*00fe*/ 	.short	0x0128


	//----- nvinfo : EIATTR_PARAM_CBANK
	.align		4
        /*0100*/ 	.byte	0x04, 0x0a
        /*0102*/ 	.short	(.L_1777 - .L_1776)
	.align		4
.L_1776:
        /*0104*/ 	.word	index@(.nv.constant0._ZN10layer_norm40ln_parallel_residual_bwd_finalize_kernelINS_22Kernel_traits_finalizeILj6144Ef13__nv_bfloat16fS2_fjLb0ELj1024ELj4ENS_18Kernel_traits_baseILj6144EfS2_fS2_fjLj1024EEEEELb1EEEvNS_9BwdParamsE)
        /*0108*/ 	.short	0x0380
        /*010a*/ 	.short	0x0128


	//----- nvinfo : EIATTR_SW_WAR
	.align		4
.L_1777:
        /*010c*/ 	.byte	0x04, 0x36
        /*010e*/ 	.short	(.L_1779 - .L_1778)
.L_1778:
        /*0110*/ 	.word	0x00000008
.L_1779:


//--------------------- .nv.info._ZN10layer_norm31ln_parallel_residual_bwd_kernelINS_13Kernel_traitsIf13__nv_bfloat16fS2_fjLj6144ELj1ELj1ELj8ELj16ENS_18Kernel_traits_baseILj6144EfS2_fS2_fjLj256EEEEELb1ELb1ELb1EEEvNS_9BwdParamsE --------------------------
	.section	.nv.info._ZN10layer_norm31ln_parallel_residual_bwd_kernelINS_13Kernel_traitsIf13__nv_bfloat16fS2_fjLj6144ELj1ELj1ELj8ELj16ENS_18Kernel_traits_baseILj6144EfS2_fS2_fjLj256EEEEELb1ELb1ELb1EEEvNS_9BwdParamsE,"",@"SHT_CUDA_INFO"
	.sectionflags	@""
	.align	4


	//----- nvinfo : EIATTR_CUDA_API_VERSION
	.align		4
        /*0000*/ 	.byte	0x04, 0x37
        /*0002*/ 	.short	(.L_1781 - .L_1780)
.L_1780:
        /*0004*/ 	.word	0x00000082


	//----- nvinfo : EIATTR_KPARAM_INFO
	.align		4
.L_1781:
        /*0008*/ 	.byte	0x04, 0x17
        /*000a*/ 	.short	(.L_1783 - .L_1782)
.L_1782:
        /*000c*/ 	.word	0x00000000
        /*0010*/ 	.short	0x0000
        /*0012*/ 	.short	0x0000
        /*0014*/ 	.byte	0x00, 0xf0, 0xa1, 0x04


	//----- nvinfo : EIATTR_SPARSE_MMA_MASK
	.align		4
.L_1783:
        /*0018*/ 	.byte	0x03, 0x50
        /*001a*/ 	.short	0x0000


	//----- nvinfo : EIATTR_MAXREG_COUNT
	.align		4
        /*001c*/ 	.byte	0x03, 0x1b
        /*001e*/ 	.short	0x00ff


	//----- nvinfo : EIATTR_NUM_BARRIERS
	.align		4
        /*0020*/ 	.byte	0x02, 0x4c
        /*0022*/ 	.byte	0x01
	.zero		1


	//----- nvinfo : EIATTR_MERCURY_ISA_VERSION
	.align		4
        /*0024*/ 	.byte	0x03, 0x5f
        /*0026*/ 	.short	0x0101


	//----- nvinfo : EIATTR_COOP_GROUP_MASK_REGIDS
	.align		4
        /*0028*/ 	.byte	0x04, 0x29
        /*002a*/ 	.short	(.L_1785 - .L_1784)


	//   ....[0]....
.L_1784:
        /*002c*/ 	.word	0xffffffff


	//   ....[1]....
        /*0030*/ 	.word	0xffffffff


	//   ....[2]....
        /*0034*/ 	.word	0xffffffff


	//   ....[3]....
        /*0038*/ 	.word	0xffffffff


	//   ....[4]....
        /*003c*/ 	.word	0xffffffff


	//   ....[5]....
        /*0040*/ 	.word	0xffffffff


	//   ....[6]....
        /*0044*/ 	.word	0xffffffff


	//   ....[7]....
        /*0048*/ 	.word	0xffffffff


	//   ....[8]....
        /*004c*/ 	.word	0xffffffff


	//   ....[9]....
        /*0050*/ 	.word	0xffffffff


	//----- nvinfo : EIATTR_COOP_GROUP_INSTR_OFFSETS
	.align		4
.L_1785:
        /*0054*/ 	.byte	0x04, 0x28
        /*0056*/ 	.short	(.L_1787 - .L_1786)


	//   ....[0]....
.L_1786:
        /*0058*/ 	.word	0x00001240


	//   ....[1]....
        /*005c*/ 	.word	0x00001250


	//   ....[2]....
        /*0060*/ 	.word	0x00001280


	//   ....[3]....
        /*0064*/ 	.word	0x00001290


	//   ....[4]....
        /*0068*/ 	.word	0x000012c0


	//   ....[5]....
        /*006c*/ 	.word	0x000012d0


	//   ....[6]....
        /*0070*/ 	.word	0x00001310


	//   ....[7]....
        /*0074*/ 	.word	0x00001320


	//   ....[8]....
        /*0078*/ 	.word	0x00001350


	//   ....[9]....
        /*007c*/ 	.word	0x00001360


	//----- nvinfo : EIATTR_VRC_CTA_INIT_COUNT
	.align		4
.L_1787:
        /*0080*/ 	.byte	0x02, 0x4a
	.zero		1
	.zero		1


	//----- nvinfo : EIATTR_EXIT_INSTR_OFFSETS
	.align		4
        /*0084*/ 	.byte	0x04, 0x1c
        /*0086*/ 	.short	(.L_1789 - .L_1788)


	//   ....[0]....
.L_1788:
        /*0088*/ 	.word	0x000080b0


	//----- nvinfo : EIATTR_MAX_THREADS
	.align		4
.L_1789:
        /*008c*/ 	.byte	0x04, 0x05
        /*008e*/ 	.short	(.L_1791 - .L_1790)
.L_1790:
        /*0090*/ 	.word	0x00000100
        /*0094*/ 	.word	0x00000001
        /*0098*/ 	.word	0x00000001


	//----- nvinfo : EIATTR_CRS_STACK_SIZE
	.align		4
.L_1791:
        /*009c*/ 	.byte	0x04, 0x1e
        /*009e*/ 	.short	(.L_1793 - .L_1792)
.L_1792:
        /*00a0*/ 	.word	0x00000000


	//----- nvinfo : EIATTR_CBANK_PARAM_SIZE
	.align		4
.L_1793:
        /*00a4*/ 	.byte	0x03, 0x19
        /*00a6*/ 	.short	0x0128


	//----- nvinfo : EIATTR_PARAM_CBANK
	.align		4
        /*00a8*/ 	.byte	0x04, 0x0a
        /*00aa*/ 	.short	(.L_1795 - .L_1794)
	.align		4
.L_1794:
        /*00ac*/ 	.word	index@(.nv.constant0._ZN10layer_norm31ln_parallel_residual_bwd_kernelINS_13Kernel_traitsIf13__nv_bfloat16fS2_fjLj6144ELj1ELj1ELj8ELj16ENS_18Kernel_traits_baseILj6144EfS2_fS2_fjLj256EEEEELb1ELb1ELb1EEEvNS_9BwdParamsE)
        /*00b0*/ 	.short	0x0380
        /*00b2*/ 	.short	0x0128


	//----- nvinfo : EIATTR_SW_WAR
	.align		4
.L_1795:
        /*00b4*/ 	.byte	0x04, 0x36
        /*00b6*/ 	.short	(.L_1797 - .L_1796)
.L_1796:
        /*00b8*/ 	.word	0x00000008
.L_1797:


//--------------------- .nv.info._ZN10layer_norm31ln_parallel_residual_bwd_kernelINS_13Kernel_traitsIf6__halfS2_S2_fjLj6144ELj1ELj1ELj8ELj16ENS_18Kernel_traits_baseILj6144EfS2_S2_S2_fjLj256EEEEELb0ELb0ELb0EEEvNS_9BwdParamsE --------------------------
	.section	.nv.info._ZN10layer_norm31ln_parallel_residual_bwd_kernelINS_13Kernel_traitsIf6__halfS2_S2_fjLj6144ELj1ELj1ELj8ELj16ENS_18Kernel_traits_baseILj6144EfS2_S2_S2_fjLj256EEEEELb0ELb0ELb0EEEvNS_9BwdParamsE,"",@"SHT_CUDA_INFO"
	.sectionflags	@""
	.align	4


	//----- nvinfo : EIATTR_CUDA_API_VERSION
	.align		4
        /*0000*/ 	.byte	0x04, 0x37
        /*0002*/ 	.short	(.L_1799 - .L_1798)
.L_1798:
        /*0004*/ 	.word	0x00000082


	//----- nvinfo : EIATTR_KPARAM_INFO
	.align		4
.L_1799:
        /*0008*/ 	.byte	0x04, 0x17
        /*000a*/ 	.short	(.L_1801 - .L_1800)
.L_1800:
        /*000c*/ 	.word	0x00000000
        /*0010*/ 	.short	0x0000
        /*0012*/ 	.short	0x0000
        /*0014*/ 	.byte	0x00, 0xf0, 0xa1, 0x04


	//----- nvinfo : EIATTR_SPARSE_MMA_MASK
	.align		4
.L_1801:
        /*0018*/ 	.byte	0x03, 0x50
        /*001a*/ 	.short	0x0000


	//----- nvinfo : EIATTR_MAXREG_COUNT
	.align		4
        /*001c*/ 	.byte	0x03, 0x1b
        /*001e*/ 	.short	0x00ff


	//----- nvinfo : EIATTR_NUM_BARRIERS
	.align		4
        /*0020*/ 	.byte	0x02, 0x4c
        /*0022*/ 	.byte	0x01
	.zero		1


	//----- nvinfo : EIATTR_MERCURY_ISA_VERSION
	.align		4
        /*0024*/ 	.byte	0x03, 0x5f
        /*0026*/ 	.short	0x0101


	//----- nvinfo : EIATTR_COOP_GROUP_MASK_REGIDS
	.align		4
        /*0028*/ 	.byte	0x04, 0x29
        /*002a*/ 	.short	(.L_1803 - .L_1802)


	//   ....[0]....
.L_1802:
        /*002c*/ 	.word	0xffffffff


	//   ....[1]....
        /*0030*/ 	.word	0xffffffff


	//   ....[2]....
        /*0034*/ 	.word	0xffffffff


	//   ....[3]....
        /*0038*/ 	.word	0xffffffff


	//   ....[4]....
        /*003c*/ 	.word	0xffffffff


	//   ....[5]....
        /*0040*/ 	.word	0xffffffff


	//   ....[6]....
        /*0044*/ 	.word	0xffffffff


	//   ....[7]....
        /*0048*/ 	.word	0xffffffff


	//   ....[8]....
        /*004c*/ 	.word	0xffffffff


	//   ....[9]....
        /*0050*/ 	.word	0xffffffff


	//----- nvinfo : EIATTR_COOP_GROUP_INSTR_OFFSETS
	.align		4
.L_1803:
        /*0054*/ 	.byte	0x04, 0x28
        /*0056*/ 	.short	(.L_1805 - .L_1804)


	//   ....[0]....
.L_1804:
        /*0058*/ 	.word	0x00002120


	//   ....[1]....
        /*005c*/ 	.word	0x00002140


	//   ....[2]....
        /*0060*/ 	.word	0x00002180


	//   ....[3]....
        /*0064*/ 	.word	0x00002190


	//   ....[4]....
        /*0068*/ 	.word	0x000021d0


	//   ....[5]....
        /*006c*/ 	.word	0x000021e0


	//   ....[6]....
        /*0070*/ 	.word	0x00002210


	//   ....[7]....
        /*0074*/ 	.word	0x00002220


	//   ....[8]....
        /*0078*/ 	.word	0x00002250


	//   ....[9]....
        /*007c*/ 	.word	0x00002260


	//----- nvinfo : EIATTR_VRC_CTA_INIT_COUNT
	.align		4
.L_1805:
        /*0080*/ 	.byte	0x02, 0x4a
	.zero		1
	.zero		1


	//----- nvinfo : EIATTR_EXIT_INSTR_OFFSETS
	.align		4
        /*0084*/ 	.byte	0x04, 0x1c
        /*0086*/ 	.short	(.L_1807 - .L_1806)


	//   ....[0]....
.L_1806:
        /*0088*/ 	.word	0x00006770


	//   ....[1]....
        /*008c*/ 	.word	0x00006880


	//----- nvinfo : EIATTR_MAX_THREADS
	.align		4
.L_1807:
        /*0090*/ 	.byte	0x04, 0x05
        /*0092*/ 	.short	(.L_1809 - .L_1808)
.L_1808:
        /*0094*/ 	.word	0x00000100
        /*0098*/ 	.word	0x00000001
        /*009c*/ 	.word	0x00000001


	//----- nvinfo : EIATTR_CRS_STACK_SIZE
	.align		4
.L_1809:
        /*00a0*/ 	.byte	0x04, 0x1e
        /*00a2*/ 	.short	(.L_1811 - .L_1810)
.L_1810:
        /*00a4*/ 	.word	0x00000000


	//----- nvinfo : EIATTR_CBANK_PARAM_SIZE
	.align		4
.L_1811:
        /*00a8*/ 	.byte	0x03, 0x19
        /*00aa*/ 	.short	0x0128


	//----- nvinfo : EIATTR_PARAM_CBANK
	.align		4
        /*00ac*/ 	.byte	0x04, 0x0a
        /*00ae*/ 	.short	(.L_1813 - .L_1812)
	.align		4
.L_1812:
        /*00b0*/ 	.word	index@(.nv.constant0._ZN10layer_norm31ln_parallel_residual_bwd_kernelINS_13Kernel_traitsIf6__halfS2_S2_fjLj6144ELj1ELj1ELj8ELj16ENS_18Kernel_traits_baseILj6144EfS2_S2_S2_fjLj256EEEEELb0ELb0ELb0EEEvNS_9BwdParamsE)
        /*00b4*/ 	.short	0x0380
        /*00b6*/ 	.short	0x0128


	//----- nvinfo : EIATTR_SW_WAR
	.align		4
.L_1813:
        /*00b8*/ 	.byte	0x04, 0x36
        /*00ba*/ 	.short	(.L_1815 - .L_1814)
.L_1814:
        /*00bc*/ 	.word	0x00000008
.L_1815:


//--------------------- .nv.info._ZN10layer_norm31ln_parallel_residual_bwd_kernelINS_13Kernel_traitsIf6__halfS2_S2_fjLj6144ELj1ELj1ELj8ELj16ENS_18Kernel_traits_baseILj6144EfS2_S2_S2_fjLj256EEEEELb0ELb0ELb1EEEvNS_9BwdParamsE --------------------------
	.section	.nv.info._ZN10layer_norm31ln_parallel_residual_bwd_kernelINS_13Kernel_traitsIf6__halfS2_S2_fjLj6144ELj1ELj1ELj8ELj16ENS_18Kernel_traits_baseILj6144EfS2_S2_S2_fjLj256EEEEELb0ELb0ELb1EEEvNS_9BwdParamsE,"",@"SHT_CUDA_INFO"
	.sectionflags	@""
	.align	4


	//----- nvinfo : EIATTR_CUDA_API_VERSION
	.align		4
        /*0000*/ 	.byte	0x04, 0x37
        /*0002*/ 	.short	(.L_1817 - .L_1816)
.L_1816:
        /*0004*/ 	.word	0x00000082


	//----- nvinfo : EIATTR_KPARAM_INFO
	.align		4
.L_1817:
        /*0008*/ 	.byte	0x04, 0x17
        /*000a*/ 	.short	(.L_1819 - .L_1818)
.L_1818:
        /*000c*/ 	.word	0x00000000
        /*0010*/ 	.short	0x0000
        /*0012*/ 	.short	0x0000
        /*0014*/ 	.byte	0x00, 0xf0, 0xa1, 0x04


	//----- nvinfo : EIATTR_SPARSE_MMA_MASK
	.align		4
.L_1819:
        /*0018*/ 	.byte	0x03, 0x50
        /*001a*/ 	.short	0x0000


	//----- nvinfo : EIATTR_MAXREG_COUNT
	.align		4
        /*001c*/ 	.byte	0x03, 0x1b
        /*001e*/ 	.short	0x00ff


	//----- nvinfo : EIATTR_NUM_BARRIERS
	.align		4
        /*0020*/ 	.byte	0x02, 0x4c
        /*0022*/ 	.byte	0x01
	.zero		1


	//----- nvinfo : EIATTR_MERCURY_ISA_VERSION
	.align		4
        /*0024*/ 	.byte	0x03, 0x5f
        /*0026*/ 	.short	0x0101


	//----- nvinfo : EIATTR_COOP_GROUP_MASK_REGIDS
	.align		4
        /*0028*/ 	.byte	0x04, 0x29
        /*002a*/ 	.short	(.L_1821 - .L_1820)


	//   ....[0]....
.L_1820:
        /*002c*/ 	.word	0xffffffff


	//   ....[1]....
        /*0030*/ 	.word	0xffffffff


	//   ....[2]....
        /*0034*/ 	.word	0xffffffff


	//   ....[3]....
        /*0038*/ 	.word	0xffffffff


	//   ....[4]....
        /*003c*/ 	.word	0xffffffff


	//   ....[5]....
        /*0040*/ 	.word	0xffffffff


	//   ....[6]....
        /*0044*/ 	.word	0xffffffff


	//   ....[7]....
        /*0048*/ 	.word	0xffffffff


	//   ....[8]....
        /*004c*/ 	.word	0xffffffff


	//   ....[9]....
        /*0050*/ 	.word	0xffffffff


	//----- nvinfo : EIATTR_COOP_GROUP_INSTR_OFFSETS
	.align		4
.L_1821:
        /*0054*/ 	.byte	0x04, 0x28
        /*0056*/ 	.short	(.L_1823 - .L_1822)


	//   ....[0]....
.L_1822:
        /*0058*/ 	.word	0x00001a30


	//   ....[1]....
        /*005c*/ 	.word	0x00001ae0


	//   ....[2]....
        /*0060*/ 	.word	0x00001af0


	//   ....[3]....
        /*0064*/ 	.word	0x00001b20


	//   ....[4]....
        /*0068*/ 	.word	0x00001b30


	//   ....[5]....
        /*006c*/ 	.word	0x00001b60


	//   ....[6]....
        /*0070*/ 	.word	0x00001b70


	//   ....[7]....
        /*0074*/ 	.word	0x00001b90


	//   ....[8]....
        /*0078*/ 	.word	0x00001be0


	//   ....[9]....
        /*007c*/ 	.word	0x00001c00


	//----- nvinfo : EIATTR_VRC_CTA_INIT_COUNT
	.align		4
.L_1823:
        /*0080*/ 	.byte	0x02, 0x4a
	.zero		1
	.zero		1


	//----- nvinfo : EIATTR_EXIT_INSTR_OFFSETS
	.align		4
        /*0084*/ 	.byte	0x04, 0x1c
        /*0086*/ 	.short	(.L_1825 - .L_1824)


	//   ....[0]....
.L_1824:
        /*0088*/ 	.word	0x000066c0


	//----- nvinfo : EIATTR_MAX_THREADS
	.align		4
.L_1825:
        /*008c*/ 	.byte	0x04, 0x05
        /*008e*/ 	.short	(.L_1827 - .L_1826)
.L_1826:
        /*0090*/ 	.word	0x00000100
        /*0094*/ 	.word	0x00000001
        /*0098*/ 	.word	0x00000001


	//----- nvinfo : EIATTR_CRS_STACK_SIZE
	.align		4
.L_1827:
        /*009c*/ 	.byte	0x04, 0x1e
        /*009e*/ 	.short	(.L_1829 - .L_1828)
.L_1828:
        /*00a0*/ 	.word	0x00000000


	//----- nvinfo : EIATTR_CBANK_PARAM_SIZE
	.align		4
.L_1829:
        /*00a4*/ 	.byte	0x03, 0x19
        /*00a6*/ 	.short	0x0128


	//----- nvinfo : EIATTR_PARAM_CBANK
	.align		4
        /*00a8*/ 	.byte	0x04, 0x0a
        /*00aa*/ 	.short	(.L_1831 - .L_1830)
	.align		4
.L_1830:
        /*00ac*/ 	.word	index@(.nv.constant0._ZN10layer_norm31ln_parallel_residual_bwd_kernelINS_13Kernel_traitsIf6__halfS2_S2_fjLj6144ELj1ELj1ELj8ELj16ENS_18Kernel_traits_baseILj6144EfS2_S2_S2_fjLj256EEEEELb0ELb0ELb1EEEvNS_9BwdParamsE)
        /*00b0*/ 	.short	0x0380
        /*00b2*/ 	.short	0x0128


	//----- nvinfo : EIATTR_SW_WAR
	.align		4
.L_1831:
        /*00b4*/ 	.byte	0x04, 0x36
        /*00b6*/ 	.short	(.L_1833 - .L_1832)
.L_1832:
        /*00b8*/ 	.word	0x00000008
.L_1833:


//--------------------- .nv.info._ZN10layer_norm31ln_parallel_residual_bwd_kernelINS_13Kernel_traitsIf6__halfS2_S2_fjLj6144ELj1ELj1ELj8ELj16ENS_18Kernel_traits_baseILj6144EfS2_S2_S2_fjLj256EEEEELb0ELb1ELb0EEEvNS_9BwdParamsE --------------------------
	.section	.nv.info._ZN10layer_norm31ln_parallel_residual_bwd_kernelINS_13Kernel_traitsIf6__halfS2_S2_fjLj6144ELj1ELj1ELj8ELj16ENS_18Kernel_traits_baseILj6144EfS2_S2_S2_fjLj256EEEEELb0ELb1ELb0EEEvNS_9BwdParamsE,"",@"SHT_CUDA_INFO"
	.sectionflags	@""
	.align	4


	//----- nvinfo : EIATTR_CUDA_API_VERSION
	.align		4
        /*0000*/ 	.byte	0x04, 0x37
        /*0002*/ 	.short	(.L_1835 - .L_1834)
.L_1834:
        /*0004*/ 	.word	0x00000082


	//----- nvinfo : EIATTR_KPARAM_INFO
	.align		4
.L_1835:
        /*0008*/ 	.byte	0x04, 0x17
        /*000a*/ 	.short	(.L_1837 - .L_1836)
.L_1836:
        /*000c*/ 	.word	0x00000000
        /*0010*/ 	.short	0x0000
        /*0012*/ 	.short	0x0000
        /*0014*/ 	.byte	0x00, 0xf0, 0xa1, 0x04


	//----- nvinfo : EIATTR_SPARSE_MMA_MASK
	.align		4
.L_1837:
        /*0018*/ 	.byte	0x03, 0x50
        /*001a*/ 	.short	0x0000


	//----- nvinfo : EIATTR_MAXREG_COUNT
	.align		4
        /*001c*/ 	.byte	0x03, 0x1b
        /*001e*/ 	.short	0x00ff


	//----- nvinfo : EIATTR_NUM_BARRIERS
	.align		4
        /*0020*/ 	.byte	0x02, 0x4c
        /*0022*/ 	.byte	0x01
	.zero		1


	//----- nvinfo : EIATTR_MERCURY_ISA_VERSION
	.align		4
        /*0024*/ 	.byte	0x03, 0x5f
        /*0026*/ 	.short	0x0101


	//----- nvinfo : EIATTR_COOP_GROUP_MASK_REGIDS
	.align		4
        /*0028*/ 	.byte	0x04, 0x29
        /*002a*/ 	.short	(.L_1839 - .L_1838)


	//   ....[0]....
.L_1838:
        /*002c*/ 	.word	0xffffffff


	//   ....[1]....
        /*0030*/ 	.word	0xffffffff


	//   ....[2]....
        /*0034*/ 	.word	0xffffffff


	//   ....[3]....
        /*0038*/ 	.word	0xffffffff


	//   ....[4]....
        /*003c*/ 	.word	0xffffffff


	//   ....[5]....
        /*0040*/ 	.word	0xffffffff


	//   ....[6]....
        /*0044*/ 	.word	0xffffffff


	//   ....[7]....
        /*0048*/ 	.word	0xffffffff


	//   ....[8]....
        /*004c*/ 	.word	0xffffffff


	//   ....[9]....
        /*0050*/ 	.word	0xffffffff


	//----- nvinfo : EIATTR_COOP_GROUP_INSTR_OFFSETS
	.align		4
.L_1839:
        /*0054*/ 	.byte	0x04, 0x28
        /*0056*/ 	.short	(.L_1841 - .L_1840)


	//   ....[0]....
.L_1840:
        /*0058*/ 	.word	0x00001740


	//   ....[1]....
        /*005c*/ 	.word	0x00001780


	//   ....[2]....
        /*0060*/ 	.word	0x000017f0


	//   ....[3]....
        /*0064*/ 	.word	0x00001800


	//   ....[4]....
        /*0068*/ 	.word	0x00001840


	//   ....[5]....
        /*006c*/ 	.word	0x00001860


	//   ....[6]....
        /*0070*/ 	.word	0x00001890


	//   ....[7]....
        /*0074*/ 	.word	0x000018a0


	//   ....[8]....
        /*0078*/ 	.word	0x000018e0


	//   ....[9]....
        /*007c*/ 	.word	0x00001910


	//----- nvinfo : EIATTR_VRC_CTA_INIT_COUNT
	.align		4
.L_1841:
        /*0080*/ 	.byte	0x02, 0x4a
	.zero		1
	.zero		1


	//----- nvinfo : EIATTR_EXIT_INSTR_OFFSETS
	.align		4
        /*0084*/ 	.byte	0x04, 0x1c
        /*0086*/ 	.short	(.L_1843 - .L_1842)


	//   ....[0]....
.L_1842:
        /*0088*/ 	.word	0x00005b40


	//   ....[1]....
        /*008c*/ 	.word	0x00005be0


	//----- nvinfo : EIATTR_MAX_THREADS
	.align		4
.L_1843:
        /*0090*/ 	.byte	0x04, 0x05
        /*0092*/ 	.short	(.L_1845 - .L_1844)
.L_1844:
        /*0094*/ 	.word	0x00000100
        /*0098*/ 	.word	0x00000001
        /*009c*/ 	.word	0x00000001


	//----- nvinfo : EIATTR_CRS_STACK_SIZE
	.align		4
.L_1845:
        /*00a0*/ 	.byte	0x04, 0x1e
        /*00a2*/ 	.short	(.L_1847 - .L_1846)
.L_1846:
        /*00a4*/ 	.word	0x00000000


	//----- nvinfo : EIATTR_CBANK_PARAM_SIZE
	.align		4
.L_1847:
        /*00a8*/ 	.byte	0x03, 0x19
        /*00aa*/ 	.short	0x0128


	//----- nvinfo : EIATTR_PARAM_CBANK
	.align		4
        /*00ac*/ 	.byte	0x04, 0x0a
        /*00ae*/ 	.short	(.L_1849 - .L_1848)
	.align		4
.L_1848:
        /*00b0*/ 	.word	index@(.nv.constant0._ZN10layer_norm31ln_parallel_residual_bwd_kernelINS_13Kernel_traitsIf6__halfS2_S2_fjLj6144ELj1ELj1ELj8ELj16ENS_18Kernel_traits_baseILj6144EfS2_S2_S2_fjLj256EEEEELb0ELb1ELb0EEEvNS_9BwdParamsE)
        /*00b4*/ 	.short	0x0380
        /*00b6*/ 	.short	0x0128


	//----- nvinfo : EIATTR_SW_WAR
	.align		4
.L_1849:
        /*00b8*/ 	.byte	0x04, 0x36
        /*00ba*/ 	.short	(.L_1851 - .L_1850)
.L_1850:
        /*00bc*/ 	.word	0x00000008
.L_1851:


//--------------------- .nv.info._ZN10layer_norm31ln_parallel_residual_bwd_kernelINS_13Kernel_traitsIf6__halfS2_S2_fjLj6144ELj1ELj1ELj8ELj16ENS_18Kernel_traits_baseILj6144EfS2_S2_S2_fjLj256EEEEELb0ELb1ELb1EEEvNS_9BwdParamsE --------------------------
	.section	.nv.info._ZN10layer_norm31ln_parallel_residual_bwd_kernelINS_13Kernel_traitsIf6__halfS2_S2_fjLj6144ELj1ELj1ELj8ELj16ENS_18Kernel_traits_baseILj6144EfS2_S2_S2_fjLj256EEEEELb0ELb1ELb1EEEvNS_9BwdParamsE,"",@"SHT_CUDA_INFO"
	.sectionflags	@""
	.align	4


	//----- nvinfo : EIATTR_CUDA_API_VERSION
	.align		4
        /*0000*/ 	.byte	0x04, 0x37
        /*0002*/ 	.short	(.L_1853 - .L_1852)
.L_1852:
        /*0004*/ 	.word	0x00000082


	//----- nvinfo : EIATTR_KPARAM_INFO
	.align		4
.L_1853:
        /*0008*/ 	.byte	0x04, 0x17
        /*000a*/ 	.short	(.L_1855 - .L_1854)
.L_1854:
        /*000c*/ 	.word	0x00000000
        /*0010*/ 	.short	0x0000
        /*0012*/ 	.short	0x0000
        /*0014*/ 	.byte	0x00, 0xf0, 0xa1, 0x04


	//----- nvinfo : EIATTR_SPARSE_MMA_MASK
	.align		4
.L_1855:
        /*0018*/ 	.byte	0x03, 0x50
        /*001a*/ 	.short	0x0000


	//----- nvinfo : EIATTR_MAXREG_COUNT
	.align		4
        /*001c*/ 	.byte	0x03, 0x1b
        /*001e*/ 	.short	0x00ff


	//----- nvinfo : EIATTR_NUM_BARRIERS
	.align		4
        /*0020*/ 	.byte	0x02, 0x4c
        /*0022*/ 	.byte	0x01
	.zero		1


	//----- nvinfo : EIATTR_MERCURY_ISA_VERSION
	.align		4
        /*0024*/ 	.byte	0x03, 0x5f
        /*0026*/ 	.short	0x0101


	//----- nvinfo : EIATTR_COOP_GROUP_MASK_REGIDS
	.align		4
        /*0028*/ 	.byte	0x04, 0x29
        /*002a*/ 	.short	(.L_1857 - .L_1856)


	//   ....[0]....
.L_1856:
        /*002c*/ 	.word	0xffffffff


	//   ....[1]....
        /*0030*/ 	.word	0xffffffff


	//   ....[2]....
        /*0034*/ 	.word	0xffffffff


	//   ....[3]....
        /*0038*/ 	.word	0xffffffff


	//   ....[4]....
        /*003c*/ 	.word	0xffffffff


	//   ....[5]....
        /*0040*/ 	.word	0xffffffff


	//   ....[6]....
        /*0044*/ 	.word	0xffffffff


	//   ....[7]....
        /*0048*/ 	.word	0xffffffff


	//   ....[8]....
        /*004c*/ 	.word	0xffffffff


	//   ....[9]....
        /*0050*/ 	.word	0xffffffff


	//----- nvinfo : EIATTR_COOP_GROUP_INSTR_OFFSETS
	.align		4
.L_1857:
        /*0054*/ 	.byte	0x04, 0x28
        /*0056*/ 	.short	(.L_1859 - .L_1858)


	//   ....[0]....
.L_1858:
        /*0058*/ 	.word	0x000012c0


	//   ....[1]....
        /*005c*/ 	.word	0x000012e0


	//   ....[2]....
        /*0060*/ 	.word	0x00001300


	//   ....[3]....
        /*0064*/ 	.word	0x00001320


	//   ....[4]....
        /*0068*/ 	.word	0x00001340


	//   ....[5]....
        /*006c*/ 	.word	0x00001360


	//   ....[6]....
        /*0070*/ 	.word	0x00001400


	//   ....[7]....
        /*0074*/ 	.word	0x00001420


	//   ....[8]....
        /*0078*/ 	.word	0x00001450


	//   ....[9]....
        /*007c*/ 	.word	0x00001480


	//----- nvinfo : EIATTR_VRC_CTA_INIT_COUNT
	.align		4
.L_1859:
        /*0080*/ 	.byte	0x02, 0x4a
	.zero		1
	.zero		1


	//----- nvinfo : EIATTR_EXIT_INSTR_OFFSETS
	.align		4
        /*0084*/ 	.byte	0x04, 0x1c
        /*0086*/ 	.short	(.L_1861 - .L_1860)


	//   ....[0]....
.L_1860:
        /*0088*/ 	.word	0x000057f0


	//----- nvinfo : EIATTR_MAX_THREADS
	.align		4
.L_1861:
        /*008c*/ 	.byte	0x04, 0x05
        /*008e*/ 	.short	(.L_1863 - .L_1862)
.L_1862:
        /*0090*/ 	.word	0x00000100
        /*0094*/ 	.word	0x00000001
        /*0098*/ 	.word	0x00000001


	//----- nvinfo : EIATTR_CBANK_PARAM_SIZE
	.align		4
.L_1863:
        /*009c*/ 	.byte	0x03, 0x19
        /*009e*/ 	.short	0x0128


	//----- nvinfo : EIATTR_PARAM_CBANK
	.align		4
        /*00a0*/ 	.byte	0x04, 0x0a
        /*00a2*/ 	.short	(.L_1865 - .L_1864)
	.align		4
.L_1864:
        /*00a4*/ 	.word	index@(.nv.constant0._ZN10layer_norm31ln_parallel_residual_bwd_kernelINS_13Kernel_traitsIf6__halfS2_S2_fjLj6144ELj1ELj1ELj8ELj16ENS_18Kernel_traits_baseILj6144EfS2_S2_S2_fjLj256EEEEELb0ELb1ELb1EEEvNS_9BwdParamsE)
        /*00a8*/ 	.short	0x0380
        /*00aa*/ 	.short	0x0128


	//----- nvinfo : EIATTR_SW_WAR
	.align		4
.L_1865:
        /*00ac*/ 	.byte	0x04, 0x36
        /*00ae*/ 	.short	(.L_1867 - .L_1866)
.L_1866:
        /*00b0*/ 	.word	0x00000008
.L_1867:


//--------------------- .nv.info._ZN10layer_norm31ln_parallel_residual_bwd_kernelINS_13Kernel_traitsIf6__halfS2_S2_fjLj6144ELj1ELj1ELj8ELj16ENS_18Kernel_traits_baseILj6144EfS2_S2_S2_fjLj256EEEEELb1ELb0ELb0EEEvNS_9BwdParamsE --------------------------
	.section	.nv.info._ZN10layer_norm31ln_parallel_residual_bwd_kernelINS_13Kernel_traitsIf6__halfS2_S2_fjLj6144ELj1ELj1ELj8ELj16ENS_18Kernel_traits_baseILj6144EfS2_S2_S2_fjLj256EEEEELb1ELb0ELb0EEEvNS_9BwdParamsE,"",@"SHT_CUDA_INFO"
	.sectionflags	@""
	.align	4


	//----- nvinfo : EIATTR_CUDA_API_VERSION
	.align		4
        /*0000*/ 	.byte	0x04, 0x37
        /*0002*/ 	.short	(.L_1869 - .L_1868)
.L_1868:
        /*0004*/ 	.word	0x00000082


	//----- nvinfo : EIATTR_KPARAM_INFO
	.align		4
.L_1869:
        /*0008*/ 	.byte	0x04, 0x17
        /*000a*/ 	.short	(.L_1871 - .L_1870)
.L_1870:
        /*000c*/ 	.word	0x00000000
        /*0010*/ 	.short	0x0000
        /*0012*/ 	.short	0x0000
        /*0014*/ 	.byte	0x00, 0xf0, 0xa1, 0x04


	//----- nvinfo : EIATTR_SPARSE_MMA_MASK
	.align		4
.L_1871:
        /*0018*/ 	.byte	0x03, 0x50
        /*001a*/ 	.short	0x0000


	//----- nvinfo : EIATTR_MAXREG_COUNT
	.align		4
        /*001c*/ 	.byte	0x03, 0x1b
        /*001e*/ 	.short	0x00ff


	//----- nvinfo : EIATTR_NUM_BARRIERS
	.align		4
        /*0020*/ 	.byte	0x02, 0x4c
        /*0022*/ 	.byte	0x01
	.zero		1


	//----- nvinfo : EIATTR_MERCURY_ISA_VERSION
	.align		4
        /*0024*/ 	.byte	0x03, 0x5f
        /*0026*/ 	.short	0x0101


	//----- nvinfo : EIATTR_COOP_GROUP_MASK_REGIDS
	.align		4
        /*0028*/ 	.byte	0x04, 0x29
        /*002a*/ 	.short	(.L_1873 - .L_1872)


	//   ....[0]....
.L_1872:
        /*002c*/ 	.word	0xffffffff


	//   ....[1]....
        /*0030*/ 	.word	0xffffffff


	//   ....[2]....
        /*0034*/ 	.word	0xffffffff


	//   ....[3]....
        /*0038*/ 	.word	0xffffffff


	//   ....[4]....
        /*003c*/ 	.word	0xffffffff


	//   ....[5]....
        /*0040*/ 	.word	0xffffffff


	//   ....[6]....
        /*0044*/ 	.word	0xffffffff


	//   ....[7]....
        /*0048*/ 	.word	0xffffffff


	//   ....[8]....
        /*004c*/ 	.word	0xffffffff


	//   ....[9]....
        /*0050*/ 	.word	0xffffffff


	//----- nvinfo : EIATTR_COOP_GROUP_INSTR_OFFSETS
	.align		4
.L_1873:
        /*0054*/ 	.byte	0x04, 0x28
        /*0056*/ 	.short	(.L_1875 - .L_1874)


	//   ....[0]....
.L_1874:
        /*0058*/ 	.word	0x00002300


	//   ....[1]....
        /*005c*/ 	.word	0x00002320


	//   ....[2]....
        /*0060*/ 	.word	0x00002360


	//   ....[3]....
        /*0064*/ 	.word	0x00002370


	//   ....[4]....
        /*0068*/ 	.word	0x000023b0


	//   ....[5]....
        /*006c*/ 	.word	0x000023c0


	//   ....[6]....
        /*0070*/ 	.word	0x000023f0


	//   ....[7]....
        /*0074*/ 	.word	0x00002400


	//   ....[8]....
        /*0078*/ 	.word	0x00002430


	//   ....[9]....
        /*007c*/ 	.word	0x00002440


	//----- nvinfo : EIATTR_VRC_CTA_INIT_COUNT
	.align		4
.L_1875:
        /*0080*/ 	.byte	0x02, 0x4a
	.zero		1
	.zero		1


	//----- nvinfo : EIATTR_EXIT_INSTR_OFFSETS
	.align		4
        /*0084*/ 	.byte	0x04, 0x1c
        /*0086*/ 	.short	(.L_1877 - .L_1876)


	//   ....[0]....
.L_1876:
        /*0088*/ 	.word	0x00009b80


	//   ....[1]....
        /*008c*/ 	.word	0x00009c90


	//----- nvinfo : EIATTR_MAX_THREADS
	.align		4
.L_1877:
        /*0090*/ 	.byte	0x04, 0x05
        /*0092*/ 	.short	(.L_1879 - .L_1878)
.L_1878:
        /*0094*/ 	.word	0x00000100
        /*0098*/ 	.word	0x00000001
        /*009c*/ 	.word	0x00000001


	//----- nvinfo : EIATTR_CRS_STACK_SIZE
	.align		4
.L_1879:
        /*00a0*/ 	.byte	0x04, 0x1e
        /*00a2*/ 	.short	(.L_1881 - .L_1880)
.L_1880:
        /*00a4*/ 	.word	0x00000000


	//----- nvinfo : EIATTR_CBANK_PARAM_SIZE
	.align		4
.L_1881:
        /*00a8*/ 	.byte	0x03, 0x19
        /*00aa*/ 	.short	0x0128


	//----- nvinfo : EIATTR_PARAM_CBANK
	.align		4
        /*00ac*/ 	.byte	0x04, 0x0a
        /*00ae*/ 	.short	(.L_1883 - .L_1882)
	.align		4
.L_1882:
        /*00b0*/ 	.word	index@(.nv.constant0._ZN10layer_norm31ln_parallel_residual_bwd_kernelINS_13Kernel_traitsIf6__halfS2_S2_fjLj6144ELj1ELj1ELj8ELj16ENS_18Kernel_traits_baseILj6144EfS2_S2_S2_fjLj256EEEEELb1ELb0ELb0EEEvNS_9BwdParamsE)
        /*00b4*/ 	.short	0x0380
        /*00b6*/ 	.short	0x0128


	//----- nvinfo : EIATTR_SW_WAR
	.align		4
.L_1883:
        /*00b8*/ 	.byte	0x04, 0x36
        /*00ba*/ 	.short	(.L_1885 - .L_1884)
.L_1884:
        /*00bc*/ 	.word	0x00000008
.L_1885:


//--------------------- .nv.info._ZN10layer_norm31ln_parallel_residual_bwd_kernelINS_13Kernel_traitsIf6__halfS2_S2_fjLj6144ELj1ELj1ELj8ELj16ENS_18Kernel_traits_baseILj6144EfS2_S2_S2_fjLj256EEEEELb1ELb0ELb1EEEvNS_9BwdParamsE --------------------------
	.section	.nv.info._ZN10layer_norm31ln_parallel_residual_bwd_kernelINS_13Kernel_traitsIf6__halfS2_S2_fjLj6144ELj1ELj1ELj8ELj16ENS_18Kernel_traits_baseILj6144EfS2_S2_S2_fjLj256EEEEELb1ELb0ELb1EEEvNS_9BwdParamsE,"",@"SHT_CUDA_INFO"
	.sectionflags	@""
	.align	4


	//----- nvinfo : EIATTR_CUDA_API_VERSION
	.align		4
        /*0000*/ 	.byte	0x04, 0x37
        /*0002*/ 	.short	(.L_1887 - .L_1886)
.L_1886:
        /*0004*/ 	.word	0x00000082


	//----- nvinfo : EIATTR_KPARAM_INFO
	.align		4
.L_1887:
        /*0008*/ 	.byte	0x04, 0x17
        /*000a*/ 	.short	(.L_1889 - .L_1888)
.L_1888:
        /*000c*/ 	.word	0x00000000
        /*0010*/ 	.short	0x0000
        /*0012*/ 	.short	0x0000
        /*0014*/ 	.byte	0x00, 0xf0, 0xa1, 0x04


	//----- nvinfo : EIATTR_SPARSE_MMA_MASK
	.align		4
.L_1889:
        /*0018*/ 	.byte	0x03, 0x50
        /*001a*/ 	.short	0x0000


	//----- nvinfo : EIATTR_MAXREG_COUNT
	.align		4
        /*001c*/ 	.byte	0x03, 0x1b
        /*001e*/ 	.short	0x00ff


	//----- nvinfo : EIATTR_NUM_BARRIERS
	.align		4
        /*0020*/ 	.byte	0x02, 0x4c
        /*0022*/ 	.byte	0x01
	.zero		1


	//----- nvinfo : EIATTR_MERCURY_ISA_VERSION
	.align		4
        /*0024*/ 	.byte	0x03, 0x5f
        /*0026*/ 	.short	0x0101


	//----- nvinfo : EIATTR_COOP_GROUP_MASK_REGIDS
	.align		4
        /*0028*/ 	.byte	0x04, 0x29
        /*002a*/ 	.short	(.L_1891 - .L_1890)


	//   ....[0]....
.L_1890:
        /*002c*/ 	.word	0xffffffff


	//   ....[1]....
        /*0030*/ 	.word	0xffffffff


	//   ....[2]....
        /*0034*/ 	.word	0xffffffff


	//   ....[3]....
        /*0038*/ 	.word	0xffffffff


	//   ....[4]....
        /*003c*/ 	.word	0xffffffff


	//   ....[5]....
        /*0040*/ 	.word	0xffffffff


	//   ....[6]....
        /*0044*/ 	.word	0xffffffff


	//   ....[7]....
        /*0048*/ 	.word	0xffffffff


	//   ....[8]....
        /*004c*/ 	.word	0xffffffff


	//   ....[9]....
        /*0050*/ 	.word	0xffffffff


	//----- nvinfo : EIATTR_COOP_GROUP_INSTR_OFFSETS
	.align		4
.L_1891:
        /*0054*/ 	.byte	0x04, 0x28
        /*0056*/ 	.short	(.L_1893 - .L_1892)


	//   ....[0]....
.L_1892:
        /*0058*/ 	.word	0x00001ce0


	//   ....[1]....
        /*005c*/ 	.word	0x00001d90


	//   ....[2]....
        /*0060*/ 	.word	0x00001da0


	//   ....[3]....
        /*0064*/ 	.word	0x00001dd0


	//   ....[4]....
        /*0068*/ 	.word	0x00001de0


	//   ....[5]....
        /*006c*/ 	.word	0x00001e10


	//   ....[6]....
        /*0070*/ 	.word	0x00001e20


	//   ....[7]....
        /*0074*/ 	.word	0x00001e80


	//   ....[8]....
        /*0078*/ 	.word	0x00001e90


	//   ....[9]....
        /*007c*/ 	.word	0x00001ec0


	//----- nvinfo : EIATTR_VRC_CTA_INIT_COUNT
	.align		4
.L_1893:
        /*0080*/ 	.byte	0x02, 0x4a
	.zero		1
	.zero		1


	//----- nvinfo : EIATTR_EXIT_INSTR_OFFSETS
	.align		4
        /*0084*/ 	.byte	0x04, 0x1c
        /*0086*/ 	.short	(.L_1895 - .L_1894)


	//   ....[0]....
.L_1894:
        /*0088*/ 	.word	0x00009a50


	//----- nvinfo : EIATTR_MAX_THREADS
	.align		4
.L_1895:
        /*008c*/ 	.byte	0x04, 0x05
        /*008e*/ 	.short	(.L_1897 - .L_1896)
.L_1896:
        /*0090*/ 	.word	0x00000100
        /*0094*/ 	.word	0x00000001
        /*0098*/ 	.word	0x00000001


	//----- nvinfo : EIATTR_CRS_STACK_SIZE
	.align		4
.L_1897:
        /*009c*/ 	.byte	0x04, 0x1e
        /*009e*/ 	.short	(.L_1899 - .L_1898)
.L_1898:
        /*00a0*/ 	.word	0x00000000


	//----- nvinfo : EIATTR_CBANK_PARAM_SIZE
	.align		4
.L_1899:
        /*00a4*/ 	.byte	0x03, 0x19
        /*00a6*/ 	.short	0x0128


	//----- nvinfo : EIATTR_PARAM_CBANK
	.align		4
        /*00a8*/ 	.byte	0x04, 0x0a
        /*00aa*/ 	.short	(.L_1901 - .L_1900)
	.align		4
.L_1900:
        /*00ac*/ 	.word	index@(.nv.constant0._ZN10layer_norm31ln_parallel_residual_bwd_kernelINS_13Kernel_traitsIf6__halfS2_S2_fjLj6144ELj1ELj1ELj8ELj16ENS_18Kernel_traits_baseILj6144EfS2_S2_S2_fjLj256EEEEELb1ELb0ELb1EEEvNS_9BwdParamsE)
        /*00b0*/ 	.short	0x0380
        /*00b2*/ 	.short	0x0128


	//----- nvinfo : EIATTR_SW_WAR
	.align		4
.L_1901:
        /*00b4*/ 	.byte	0x04, 0x36
        /*00b6*/ 	.short	(.L_1903 - .L_1902)
.L_1902:
        /*00b8*/ 	.word	0x00000008
.L_1903:


//--------------------- .nv.info._ZN10layer_norm22ln_bwd_finalize_kernelINS_22Kernel_traits_finalizeILj6144Ef6__halfS2_S2_fjLb0ELj1024ELj4ENS_18Kernel_traits_baseILj6144EfS2_S2_S2_fjLj1024EEEEELb0ELb0EEEvNS_9BwdParamsE --------------------------
	.section	.nv.info._ZN10layer_norm22ln_bwd_finalize_kernelINS_22Kernel_traits_finalizeILj6144Ef6__halfS2_S2_fjLb0ELj1024ELj4ENS_18Kernel_traits_baseILj6144EfS2_S2_S2_fjLj1024EEEEELb0ELb0EEEvNS_9BwdParamsE,"",@"SHT_CUDA_INFO"
	.sectionflags	@""
	.align	4


	//----- nvinfo : EIATTR_CUDA_API_VERSION
	.align		4
        /*0000*/ 	.byte	0x04, 0x37
        /*0002*/ 	.short	(.L_1905 - .L_1904)
.L_1904:
        /*0004*/ 	.word	0x00000082


	//----- nvinfo : EIATTR_KPARAM_INFO
	.align		4
.L_1905:
        /*0008*/ 	.byte	0x04, 0x17
        /*000a*/ 	.short	(.L_1907 - .L_1906)
.L_1906:
        /*000c*/ 	.word	0x00000000
        /*0010*/ 	.short	0x0000
        /*0012*/ 	.short	0x0000
        /*0014*/ 	.byte	0x00, 0xf0, 0xa1, 0x04


	//----- nvinfo : EIATTR_SPARSE_MMA_MASK
	.align		4
.L_1907:
        /*0018*/ 	.byte	0x03, 0x50
        /*001a*/ 	.short	0x0000


	//----- nvinfo : EIATTR_MAXREG_COUNT
	.align		4
        /*001c*/ 	.byte	0x03, 0x1b
        /*001e*/ 	.short	0x0040


	//----- nvinfo : EIATTR_NUM_BARRIERS
	.align		4
        /*0020*/ 	.byte	0x02, 0x4c
        /*0022*/ 	.byte	0x01
	.zero		1


	//----- nvinfo : EIATTR_MERCURY_ISA_VERSION
	.align		4
        /*0024*/ 	.byte	0x03, 0x5f
        /*0026*/ 	.short	0x0101


	//----- nvinfo : EIATTR_COOP_GROUP_MASK_REGIDS
	.align		4
        /*0028*/ 	.byte	0x04, 0x29
        /*002a*/ 	.short	(.L_1909 - .L_1908)


	//   ....[0]....
.L_1908:
        /*002c*/ 	.word	0xffffffff


	//   ....[1]....
        /*0030*/ 	.word	0xffffffff


	//   ....[2]....
        /*0034*/ 	.word	0xffffffff


	//   ....[3]....
        /*0038*/ 	.word	0xffffffff


	//   ....[4]....
        /*003c*/ 	.word	0xffffffff


	//   ....[5]....
        /*0040*/ 	.word	0xffffffff


	//   ....[6]....
        /*0044*/ 	.word	0xffffffff


	//   ....[7]....
        /*0048*/ 	.word	0xffffffff


	//   ....[8]....
        /*004c*/ 	.word	0xffffffff


	//   ....[9]....
        /*0050*/ 	.word	0xffffffff


	//----- nvinfo : EIATTR_COOP_GROUP_INSTR_OFFSETS
	.align		4
.L_1909:
        /*0054*/ 	.byte	0x04, 0x28
        /*0056*/ 	.short	(.L_1911 - .L_1910)


	//   ....[0]....
.L_1910:
        /*0058*/ 	.word	0x00001550


	//   ....[1]....
        /*005c*/ 	.word	0x00001560


	//   ....[2]....
        /*0060*/ 	.word	0x00001590


	//   ....[3]....
        /*0064*/ 	.word	0x000015a0


	//   ....[4]....
        /*0068*/ 	.word	0x000015d0


	//   ....[5]....
        /*006c*/ 	.word	0x000015e0


	//   ....[6]....
        /*0070*/ 	.word	0x00001610


	//   ....[7]....
        /*0074*/ 	.word	0x00001630


	//   ....[8]....
        /*0078*/ 	.word	0x00001680


	//   ....[9]....
        /*007c*/ 	.word	0x00001690


	//----- nvinfo : EIATTR_VRC_CTA_INIT_COUNT
	.align		4
.L_1911:
        /*0080*/ 	.byte	0x02, 0x4a
	.zero		1
	.zero		1


	//----- nvinfo : EIATTR_EXIT_INSTR_OFFSETS
	.align		4
        /*0084*/ 	.byte	0x04, 0x1c
        /*0086*/ 	.short	(.L_1913 - .L_1912)


	//   ....[0]....
.L_1912:
        /*0088*/ 	.word	0x00000060


	//   ....[1]....
        /*008c*/ 	.word	0x000016f0


	//   ....[2]....
        /*0090*/ 	.word	0x00001720


	//   ....[3]....
        /*0094*/ 	.word	0x000017c0


	//----- nvinfo : EIATTR_MAX_THREADS
	.align		4
.L_1913:
        /*0098*/ 	.byte	0x04, 0x05
        /*009a*/ 	.short	(.L_1915 - .L_1914)
.L_1914:
        /*009c*/ 	.word	0x00000400
        /*00a0*/ 	.word	0x00000001
        /*00a4*/ 	.word	0x00000001


	//----- nvinfo : EIATTR_CRS_STACK_SIZE
	.align		4
.L_1915:
        /*00a8*/ 	.byte	0x04, 0x1e
        /*00aa*/ 	.short	(.L_1917 - .L_1916)
.L_1916:
        /*00ac*/ 	.word	0x00000000


	//----- nvinfo : EIATTR_CBANK_PARAM_SIZE
	.align		4
.L_1917:
        /*00b0*/ 	.byte	0x03, 0x19
        /*00b2*/ 	.short	0x0128


	//----- nvinfo : EIATTR_PARAM_CBANK
	.align		4
        /*00b4*/ 	.byte	0x04, 0x0a
        /*00b6*/ 	.short	(.L_1919 - .L_1918)
	.align		4
.L_1918:
        /*00b8*/ 	.word	index@(.nv.constant0._ZN10layer_norm22ln_bwd_finalize_kernelINS_22Kernel_traits_finalizeILj6144Ef6__halfS2_S2_fjLb0ELj1024ELj4ENS_18Kernel_traits_baseILj6144EfS2_S2_S2_fjLj1024EEEEELb0ELb0EEEvNS_9BwdParamsE)
        /*00bc*/ 	.short	0x0380
        /*00be*/ 	.short	0x0128


	//----- nvinfo : EIATTR_SW_WAR
	.align		4
.L_1919:
        /*00c0*/ 	.byte	0x04, 0x36
        /*00c2*/ 	.short	(.L_1921 - .L_1920)
.L_1920:
        /*00c4*/ 	.word	0x00000008
.L_1921:


//--------------------- .nv.info._ZN10layer_norm40ln_parallel_residual_bwd_finalize_kernelINS_22Kernel_traits_finalizeILj6144Ef6__halfS2_S2_fjLb0ELj1024ELj4ENS_18Kernel_traits_baseILj6144EfS2_S2_S2_fjLj1024EEEEELb0EEEvNS_9BwdParamsE --------------------------
	.section	.nv.info._ZN10layer_norm40ln_parallel_residual_bwd_finalize_kernelINS_22Kernel_traits_finalizeILj6144Ef6__halfS2_S2_fjLb0ELj1024ELj4ENS_18Kernel_traits_baseILj6144EfS2_S2_S2_fjLj1024EEEEELb0EEEvNS_9BwdParamsE,"",@"SHT_CUDA_INFO"
	.sectionflags	@""
	.align	4


	//----- nvinfo : EIATTR_CUDA_API_VERSION
	.align		4
        /*0000*/ 	.byte	0x04, 0x37
        /*0002*/ 	.short	(.L_1923 - .L_1922)
.L_1922:
        /*0004*/ 	.word	0x00000082


	//----- nvinfo : EIATTR_KPARAM_INFO
	.align		4
.L_1923:
        /*0008*/ 	.byte	0x04, 0x17
        /*000a*/ 	.short	(.L_1925 - .L_1924)
.L_1924:
        /*000c*/ 	.word	0x00000000
        /*0010*/ 	.short	0x0000
        /*0012*/ 	.short	0x0000
        /*0014*/ 	.byte	0x00, 0xf0, 0xa1, 0x04


	//----- nvinfo : EIATTR_SPARSE_MMA_MASK
	.align		4
.L_1925:
        /*0018*/ 	.byte	0x03, 0x50
        /*001a*/ 	.short	0x0000


	//----- nvinfo : EIATTR_MAXREG_COUNT
	.align		4
        /*001c*/ 	.byte	0x03, 0x1b
        /*001e*/ 	.short	0x0040


	//----- nvinfo : EIATTR_NUM_BARRIERS
	.align		4
        /*0020*/ 	.byte	0x02, 0x4c
        /*0022*/ 	.byte	0x01
	.zero		1


	//----- nvinfo : EIATTR_MERCURY_ISA_VERSION
	.align		4
        /*0024*/ 	.byte	0x03, 0x5f
        /*0026*/ 	.short	0x0101


	//----- nvinfo : EIATTR_COOP_GROUP_MASK_REGIDS
	.align		4
        /*0028*/ 	.byte	0x04, 0x29
        /*002a*/ 	.short	(.L_1927 - .L_1926)


	//   ....[0]....
.L_1926:
        /*002c*/ 	.word	0xffffffff


	//   ....[1]....
        /*0030*/ 	.word	0xffffffff


	//   ....[2]....
        /*0034*/ 	.word	0xffffffff


	//   ....[3]....
        /*0038*/ 	.word	0xffffffff


	//   ....[4]....
        /*003c*/ 	.word	0xffffffff


	//   ....[5]....
        /*0040*/ 	.word	0xffffffff


	//   ....[6]....
        /*0044*/ 	.word	0xffffffff


	//   ....[7]....
        /*0048*/ 	.word	0xffffffff


	//   ....[8]....
        /*004c*/ 	.word	0xffffffff


	//   ....[9]....
        /*0050*/ 	.word	0xffffffff


	//   ....[10]....
        /*0054*/ 	.word	0xffffffff


	//   ....[11]....
        /*0058*/ 	.word	0xffffffff


	//   ....[12]....
        /*005c*/ 	.word	0xffffffff


	//   ....[13]....
        /*0060*/ 	.word	0xffffffff


	//   ....[14]....
        /*0064*/ 	.word	0xffffffff


	//   ....[15]....
        /*0068*/ 	.word	0xffffffff


	//   ....[16]....
        /*006c*/ 	.word	0xffffffff


	//   ....[17]....
        /*0070*/ 	.word	0xffffffff


	//   ....[18]....
        /*0074*/ 	.word	0xffffffff


	//   ....[19]....
        /*0078*/ 	.word	0xffffffff


	//----- nvinfo : EIATTR_COOP_GROUP_INSTR_OFFSETS
	.align		4
.L_1927:
        /*007c*/ 	.byte	0x04, 0x28
        /*007e*/ 	.short	(.L_1929 - .L_1928)


	//   ....[0]....
.L_1928:
        /*0080*/ 	.word	0x000013a0


	//   ....[1]....
        /*0084*/ 	.word	0x000013b0


	//   ....[2]....
        /*0088*/ 	.word	0x000013c0


	//   ....[3]....
        /*008c*/ 	.word	0x000013d0


	//   ....[4]....
        /*0090*/ 	.word	0x00001410


	//   ....[5]....
        /*0094*/ 	.word	0x00001430


	//   ....[6]....
        /*0098*/ 	.word	0x00001440


	//   ....[7]....
        /*009c*/ 	.word	0x00001450


	//   ....[8]....
        /*00a0*/ 	.word	0x00001480


	//   ....[9]....
        /*00a4*/ 	.word	0x000014b0


	//   ....[10]....
        /*00a8*/ 	.word	0x000014e0


	//   ....[11]....
        /*00ac*/ 	.word	0x000014f0


	//   ....[12]....
        /*00b0*/ 	.word	0x00001520


	//   ....[13]....
        /*00b4*/ 	.word	0x00001540


	//   ....[14]....
        /*00b8*/ 	.word	0x00001560


	//   ....[15]....
        /*00bc*/ 	.word	0x00001570


	//   ....[16]....
        /*00c0*/ 	.word	0x000015b0


	//   ....[17]....
        /*00c4*/ 	.word	0x000015e0


	//   ....[18]....
        /*00c8*/ 	.word	0x00001600


	//   ....[19]....
        /*00cc*/ 	.word	0x00001610


	//----- nvinfo : EIATTR_VRC_CTA_INIT_COUNT
	.align		4
.L_1929:
        /*00d0*/ 	.byte	0x02, 0x4a
	.zero		1
	.zero		1


	//----- nvinfo : EIATTR_EXIT_INSTR_OFFSETS
	.align		4
        /*00d4*/ 	.byte	0x04, 0x1c
        /*00d6*/ 	.short	(.L_1931 - .L_1930)


	//   ....[0]....
.L_1930:
        /*00d8*/ 	.word	0x00000060


	//   ....[1]....
        /*00dc*/ 	.word	0x000016c0


	//   ....[2]....
        /*00e0*/ 	.word	0x000016f0


	//   ....[3]....
        /*00e4*/ 	.word	0x00001810


	//----- nvinfo : EIATTR_MAX_THREADS
	.align		4
.L_1931:
        /*00e8*/ 	.byte	0x04, 0x05
        /*00ea*/ 	.short	(.L_1933 - .L_1932)
.L_1932:
        /*00ec*/ 	.word	0x00000400
        /*00f0*/ 	.word	0x00000001
        /*00f4*/ 	.word	0x00000001


	//----- nvinfo : EIATTR_CRS_STACK_SIZE
	.align		4
.L_1933:
        /*00f8*/ 	.byte	0x04, 0x1e
        /*00fa*/ 	.short	(.L_1935 - .L_1934)
.L_1934:
        /*00fc*/ 	.word	0x00000000


	//----- nvinfo : EIATTR_CBANK_PARAM_SIZE
	.align		4
.L_1935:
        /*0100*/ 	.byte	0x03, 0x19
        /*0102*/ 	.short	0x0128


	//----- nvinfo : EIATTR_PARAM_CBANK
	.align		4
        /*0104*/ 	.byte	0x04, 0x0a
        /*0106*/ 	.short	(.L_1937 - .L_1936)
	.align		4
.L_1936:
        /*0108*/ 	.word	index@(.nv.constant0._ZN10layer_norm40ln_parallel_residual_bwd_finalize_kernelINS_22Kernel_traits_finalizeILj6144Ef6__halfS2_S2_fjLb0ELj1024ELj4ENS_18Kernel_traits_baseILj6144EfS2_S2_S2_fjLj1024EEEEELb0EEEvNS_9BwdParamsE)
        /*010c*/ 	.short	0x0380
        /*010e*/ 	.short	0x0128


	//----- nvinfo : EIATTR_SW_WAR
	.align		4
.L_1937:
        /*0110*/ 	.byte	0x04, 0x36
        /*0112*/ 	.short	(.L_1939 - .L_1938)
.L_1938:
        /*0114*/ 	.word	0x00000008
.L_1939:


//--------------------- .nv.info._ZN10layer_norm31ln_parallel_residual_bwd_kernelINS_13Kernel_traitsIf6__halfS2_S2_fjLj6144ELj1ELj1ELj8ELj16ENS_18Kernel_traits_baseILj6144EfS2_S2_S2_fjLj256EEEEELb1ELb1ELb0EEEvNS_9BwdParamsE --------------------------
	.section	.nv.info._ZN10layer_norm31ln_parallel_residual_bwd_kernelINS_13Kernel_traitsIf6__halfS2_S2_fjLj6144ELj1ELj1ELj8ELj16ENS_18Kernel_traits_baseILj6144EfS2_S2_S2_fjLj256EEEEELb1ELb1ELb0EEEvNS_9BwdParamsE,"",@"SHT_CUDA_INFO"
	.sectionflags	@""
	.align	4


	//----- nvinfo : EIATTR_CUDA_API_VERSION
	.align		4
        /*0000*/ 	.byte	0x04, 0x37
        /*0002*/ 	.short	(.L_1941 - .L_1940)
.L_1940:
        /*0004*/ 	.word	0x00000082


	//----- nvinfo : EIATTR_KPARAM_INFO
	.align		4
.L_1941:
        /*0008*/ 	.byte	0x04, 0x17
        /*000a*/ 	.short	(.L_1943 - .L_1942)
.L_1942:
        /*000c*/ 	.word	0x00000000
        /*0010*/ 	.short	0x0000
        /*0012*/ 	.short	0x0000
        /*0014*/ 	.byte	0x00, 0xf0, 0xa1, 0x04


	//----- nvinfo : EIATTR_SPARSE_MMA_MASK
	.align		4
.L_1943:
        /*0018*/ 	.byte	0x03, 0x50
        /*001a*/ 	.short	0x0000


	//----- nvinfo : EIATTR_MAXREG_COUNT
	.align		4
        /*001c*/ 	.byte	0x03, 0x1b
        /*001e*/ 	.short	0x00ff


	//----- nvinfo : EIATTR_NUM_BARRIERS
	.align		4
        /*0020*/ 	.byte	0x02, 0x4c
        /*0022*/ 	.byte	0x01
	.zero		1


	//----- nvinfo : EIATTR_MERCURY_ISA_VERSION
	.align		4
        /*0024*/ 	.byte	0x03, 0x5f
        /*0026*/ 	.short	0x0101


	//----- nvinfo : EIATTR_COOP_GROUP_MASK_REGIDS
	.align		4
        /*0028*/ 	.byte	0x04, 0x29
        /*002a*/ 	.short	(.L_1945 - .L_1944)


	//   ....[0]....
.L_1944:
        /*002c*/ 	.word	0xffffffff


	//   ....[1]....
        /*0030*/ 	.word	0xffffffff


	//   ....[2]....
        /*0034*/ 	.word	0xffffffff


	//   ....[3]....
        /*0038*/ 	.word	0xffffffff


	//   ....[4]....
        /*003c*/ 	.word	0xffffffff


	//   ....[5]....
        /*0040*/ 	.word	0xffffffff


	//   ....[6]....
        /*0044*/ 	.word	0xffffffff


	//   ....[7]....
        /*0048*/ 	.word	0xffffffff


	//   ....[8]....
        /*004c*/ 	.word	0xffffffff


	//   ....[9]....
        /*0050*/ 	.word	0xffffffff


	//----- nvinfo : EIATTR_COOP_GROUP_INSTR_OFFSETS
	.align		4
.L_1945:
        /*0054*/ 	.byte	0x04, 0x28
        /*0056*/ 	.short	(.L_1947 - .L_1946)


	//   ....[0]....
.L_1946:
        /*0058*/ 	.word	0x00001880


	//   ....[1]....
        /*005c*/ 	.word	0x000018c0


	//   ....[2]....
        /*0060*/ 	.word	0x00001910


	//   ....[3]....
        /*0064*/ 	.word	0x00001920


	//   ....[4]....
        /*0068*/ 	.word	0x00001950


	//   ....[5]....
        /*006c*/ 	.word	0x00001960


	//   ....[6]....
        /*0070*/ 	.word	0x000019a0


	//   ....[7]....
        /*0074*/ 	.word	0x000019c0


	//   ....[8]....
        /*0078*/ 	.word	0x00001aa0


	//   ....[9]....
        /*007c*/ 	.word	0x00001ab0


	//----- nvinfo : EIATTR_VRC_CTA_INIT_COUNT
	.align		4
.L_1947:
        /*0080*/ 	.byte	0x02, 0x4a
	.zero		1
	.zero		1


	//----- nvinfo : EIATTR_EXIT_INSTR_OFFSETS
	.align		4
        /*0084*/ 	.byte	0x04, 0x1c
        /*0086*/ 	.short	(.L_1949 - .L_1948)


	//   ....[0]....
.L_1948:
        /*0088*/ 	.word	0x00008ed0


	//   ....[1]....
        /*008c*/ 	.word	0x00008f70


	//----- nvinfo : EIATTR_MAX_THREADS
	.align		4
.L_1949:
        /*0090*/ 	.byte	0x04, 0x05
        /*0092*/ 	.short	(.L_1951 - .L_1950)
.L_1950:
        /*0094*/ 	.word	0x00000100
        /*0098*/ 	.word	0x00000001
        /*009c*/ 	.word	0x00000001


	//----- nvinfo : EIATTR_CRS_STACK_SIZE
	.align		4
.L_1951:
        /*00a0*/ 	.byte	0x04, 0x1e
        /*00a2*/ 	.short	(.L_1953 - .L_1952)
.L_1952:
        /*00a4*/ 	.word	0x00000000


	//----- nvinfo : EIATTR_CBANK_PARAM_SIZE
	.align		4
.L_1953:
        /*00a8*/ 	.byte	0x03, 0x19
        /*00aa*/ 	.short	0x0128


	//----- nvinfo : EIATTR_PARAM_CBANK
	.align		4
        /*00ac*/ 	.byte	0x04, 0x0a
        /*00ae*/ 	.short	(.L_1955 - .L_1954)
	.align		4
.L_1954:
        /*00b0*/ 	.word	index@(.nv.constant0._ZN10layer_norm31ln_parallel_residual_bwd_kernelINS_13Kernel_traitsIf6__halfS2_S2_fjLj6144ELj1ELj1ELj8ELj16ENS_18Kernel_traits_baseILj6144EfS2_S2_S2_fjLj256EEEEELb1ELb1ELb0EEEvNS_9BwdParamsE)
        /*00b4*/ 	.short	0x0380
        /*00b6*/ 	.short	0x0128


	//----- nvinfo : EIATTR_SW_WAR
	.align		4
.L_1955:
        /*00b8*/ 	.byte	0x04, 0x36
        /*00ba*/ 	.short	(.L_1957 - .L_1956)
.L_1956:
        /*00bc*/ 	.word	0x00000008
.L_1957:


//--------------------- .nv.info._ZN10layer_norm22ln_bwd_finalize_kernelINS_22Kernel_traits_finalizeILj6144Ef6__halfS2_S2_fjLb0ELj1024ELj4ENS_18Kernel_traits_baseILj6144EfS2_S2_S2_fjLj1024EEEEELb0ELb1EEEvNS_9BwdParamsE --------------------------
	.section	.nv.info._ZN10layer_norm22ln_bwd_finalize_kernelINS_22Kernel_traits_finalizeILj6144Ef6__halfS2_S2_fjLb0ELj1024ELj4ENS_18Kernel_traits_baseILj6144EfS2_S2_S2_fjLj1024EEEEELb0ELb1EEEvNS_9BwdParamsE,"",@"SHT_CUDA_INFO"
	.sectionflags	@""
	.align	4


	//----- nvinfo : EIATTR_CUDA_API_VERSION
	.align		4
        /*0000*/ 	.byte	0x04, 0x37
        /*0002*/ 	.short	(.L_1959 - .L_1958)
.L_1958:
        /*0004*/ 	.word	0x00000082


	//----- nvinfo : EIATTR_KPARAM_INFO
	.align		4
.L_1959:
        /*0008*/ 	.byte	0x04, 0x17
        /*000a*/ 	.short	(.L_1961 - .L_1960)
.L_1960:
        /*000c*/ 	.word	0x00000000
        /*0010*/ 	.short	0x0000
        /*0012*/ 	.short	0x0000
        /*0014*/ 	.byte	0x00, 0xf0, 0xa1, 0x04


	//----- nvinfo : EIATTR_SPARSE_MMA_MASK
	.align		4
.L_1961:
        /*0018*/ 	.byte	0x03, 0x50
        /*001a*/ 	.short	0x0000


	//----- nvinfo : EIATTR_MAXREG_COUNT
	.align		4
        /*001c*/ 	.byte	0x03, 0x1b
        /*001e*/ 	.short	0x0040


	//----- nvinfo : EIATTR_NUM_BARRIERS
	.align		4
        /*0020*/ 	.byte	0x02, 0x4c
        /*0022*/ 	.byte	0x01
	.zero		1


	//----- nvinfo : EIATTR_MERCURY_ISA_VERSION
	.align		4
        /*0024*/ 	.byte	0x03, 0x5f
        /*0026*/ 	.short	0x0101


	//----- nvinfo : EIATTR_COOP_GROUP_MASK_REGIDS
	.align		4
        /*0028*/ 	.byte	0x04, 0x29
        /*002a*/ 	.short	(.L_1963 - .L_1962)


	//   ....[0]....
.L_1962:
        /*002c*/ 	.word	0xffffffff


	//   ....[1]....
        /*0030*/ 	.word	0xffffffff


	//   ....[2]....
        /*0034*/ 	.word	0xffffffff


	//   ....[3]....
        /*0038*/ 	.word	0xffffffff


	//   ....[4]....
        /*003c*/ 	.word	0xffffffff


	//   ....[5]....
        /*0040*/ 	.word	0xffffffff


	//   ....[6]....
        /*0044*/ 	.word	0xffffffff


	//   ....[7]....
        /*0048*/ 	.word	0xffffffff


	//   ....[8]....
        /*004c*/ 	.word	0xffffffff


	//   ....[9]....
        /*0050*/ 	.word	0xffffffff


	//----- nvinfo : EIATTR_COOP_GROUP_INSTR_OFFSETS
	.align		4
.L_1963:
        /*0054*/ 	.byte	0x04, 0x28
        /*0056*/ 	.short	(.L_1965 - .L_1964)


	//   ....[0]....
.L_1964:
        /*0058*/ 	.word	0x00001560


	//   ....[1]....
        /*005c*/ 	.word	0x00001570


	//   ....[2]....
        /*0060*/ 	.word	0x000015a0


	//   ....[3]....
        /*0064*/ 	.word	0x000015b0


	//   ....[4]....
        /*0068*/ 	.word	0x000015e0


	//   ....[5]....
        /*006c*/ 	.word	0x000015f0


	//   ....[6]....
        /*0070*/ 	.word	0x00001620


	//   ....[7]....
        /*0074*/ 	.word	0x00001640


	//   ....[8]....
        /*0078*/ 	.word	0x00001670


	//   ....[9]....
        /*007c*/ 	.word	0x00001680


	//----- nvinfo : EIATTR_VRC_CTA_INIT_COUNT
	.align		4
.L_1965:
        /*0080*/ 	.byte	0x02, 0x4a
	.zero		1
	.zero		1


	//----- nvinfo : EIATTR_EXIT_INSTR_OFFSETS
	.align		4
        /*0084*/ 	.byte	0x04, 0x1c
        /*0086*/ 	.short	(.L_1967 - .L_1966)


	//   ....[0]....
.L_1966:
        /*0088*/ 	.word	0x00000060


	//   ....[1]....
        /*008c*/ 	.word	0x000016e0


	//   ....[2]....
        /*0090*/ 	.word	0x000017b0


	//----- nvinfo : EIATTR_MAX_THREADS
	.align		4
.L_1967:
        /*0094*/ 	.byte	0x04, 0x05
        /*0096*/ 	.short	(.L_1969 - .L_1968)
.L_1968:
        /*0098*/ 	.word	0x00000400
        /*009c*/ 	.word	0x00000001
        /*00a0*/ 	.word	0x00000001


	//----- nvinfo : EIATTR_CRS_STACK_SIZE
	.align		4
.L_1969:
        /*00a4*/ 	.byte	0x04, 0x1e
        /*00a6*/ 	.short	(.L_1971 - .L_1970)
.L_1970:
        /*00a8*/ 	.word	0x00000000


	//----- nvinfo : EIATTR_CBANK_PARAM_SIZE
	.align		4
.L_1971:
        /*00ac*/ 	.byte	0x03, 0x19
        /*00ae*/ 	.short	0x0128


	//----- nvinfo : EIATTR_PARAM_CBANK
	.align		4
        /*00b0*/ 	.byte	0x04, 0x0a
        /*00b2*/ 	.short	(.L_1973 - .L_1972)
	.align		4
.L_1972:
        /*00b4*/ 	.word	index@(.nv.constant0._ZN10layer_norm22ln_bwd_finalize_kernelINS_22Kernel_traits_finalizeILj6144Ef6__halfS2_S2_fjLb0ELj1024ELj4ENS_18Kernel_traits_baseILj6144EfS2_S2_S2_fjLj1024EEEEELb0ELb1EEEvNS_9BwdParamsE)
        /*00b8*/ 	.short	0x0380
        /*00ba*/ 	.short	0x0128


	//----- nvinfo : EIATTR_SW_WAR
	.align		4
.L_1973:
        /*00bc*/ 	.byte	0x04, 0x36
        /*00be*/ 	.short	(.L_1975 - .L_1974)
.L_1974:
        /*00c0*/ 	.word	0x00000008
.L_1975:


//--------------------- .nv.info._ZN10layer_norm40ln_parallel_residual_bwd_finalize_kernelINS_22Kernel_traits_finalizeILj6144Ef6__halfS2_S2_fjLb0ELj1024ELj4ENS_18Kernel_traits_baseILj6144EfS2_S2_S2_fjLj1024EEEEELb1EEEvNS_9BwdParamsE --------------------------
	.section	.nv.info._ZN10layer_norm40ln_parallel_residual_bwd_finalize_kernelINS_22Kernel_traits_finalizeILj6144Ef6__halfS2_S2_fjLb0ELj1024ELj4ENS_18Kernel_traits_baseILj6144EfS2_S2_S2_fjLj1024EEEEELb1EEEvNS_9BwdParamsE,"",@"SHT_CUDA_INFO"
	.sectionflags	@""
	.align	4


	//----- nvinfo : EIATTR_CUDA_API_VERSION
	.align		4
        /*0000*/ 	.byte	0x04, 0x37
        /*0002*/ 	.short	(.L_1977 - .L_1976)
.L_1976:
        /*0004*/ 	.word	0x00000082


	//----- nvinfo : EIATTR_KPARAM_INFO
	.align		4
.L_1977:
        /*0008*/ 	.byte	0x04, 0x17
        /*000a*/ 	.short	(.L_1979 - .L_1978)
.L_1978:
        /*000c*/ 	.word	0x00000000
        /*0010*/ 	.short	0x0000
        /*0012*/ 	.short	0x0000
        /*0014*/ 	.byte	0x00, 0xf0, 0xa1, 0x04


	//----- nvinfo : EIATTR_SPARSE_MMA_MASK
	.align		4
.L_1979:
        /*0018*/ 	.byte	0x03, 0x50
        /*001a*/ 	.short	0x0000


	//----- nvinfo : EIATTR_MAXREG_COUNT
	.align		4
        /*001c*/ 	.byte	0x03, 0x1b
        /*001e*/ 	.short	0x0040


	//----- nvinfo : EIATTR_NUM_BARRIERS
	.align		4
        /*0020*/ 	.byte	0x02, 0x4c
        /*0022*/ 	.byte	0x01
	.zero		1


	//----- nvinfo : EIATTR_MERCURY_ISA_VERSION
	.align		4
        /*0024*/ 	.byte	0x03, 0x5f
        /*0026*/ 	.short	0x0101


	//----- nvinfo : EIATTR_COOP_GROUP_MASK_REGIDS
	.align		4
        /*0028*/ 	.byte	0x04, 0x29
        /*002a*/ 	.short	(.L_1981 - .L_1980)


	//   ....[0]....
.L_1980:
        /*002c*/ 	.word	0xffffffff


	//   ....[1]....
        /*0030*/ 	.word	0xffffffff


	//   ....[2]....
        /*0034*/ 	.word	0xffffffff


	//   ....[3]....
        /*0038*/ 	.word	0xffffffff


	//   ....[4]....
        /*003c*/ 	.word	0xffffffff


	//   ....[5]....
        /*0040*/ 	.word	0xffffffff


	//   ....[6]....
        /*0044*/ 	.word	0xffffffff


	//   ....[7]....
        /*0048*/ 	.word	0xffffffff


	//   ....[8]....
        /*004c*/ 	.word	0xffffffff


	//   ....[9]....
        /*0050*/ 	.word	0xffffffff


	//   ....[10]....
        /*0054*/ 	.word	0xffffffff


	//   ....[11]....
        /*0058*/ 	.word	0xffffffff


	//   ....[12]....
        /*005c*/ 	.word	0xffffffff


	//   ....[13]....
        /*0060*/ 	.word	0xffffffff


	//   ....[14]....
        /*0064*/ 	.word	0xffffffff


	//   ....[15]....
        /*0068*/ 	.word	0xffffffff


	//   ....[16]....
        /*006c*/ 	.word	0xffffffff


	//   ....[17]....
        /*0070*/ 	.word	0xffffffff


	//   ....[18]....
        /*0074*/ 	.word	0xffffffff


	//   ....[19]....
        /*0078*/ 	.word	0xffffffff


	//----- nvinfo : EIATTR_COOP_GROUP_INSTR_OFFSETS
	.align		4
.L_1981:
        /*007c*/ 	.byte	0x04, 0x28
        /*007e*/ 	.short	(.L_1983 - .L_1982)


	//   ....[0]....
.L_1982:
        /*0080*/ 	.word	0x000013e0


	//   ....[1]....
        /*0084*/ 	.word	0x000013f0


	//   ....[2]....
        /*0088*/ 	.word	0x00001400


	//   ....[3]....
        /*008c*/ 	.word	0x00001410


	//   ....[4]....
        /*0090*/ 	.word	0x00001450


	//   ....[5]....
        /*0094*/ 	.word	0x00001470


	//   ....[6]....
        /*0098*/ 	.word	0x00001480


	//   ....[7]....
        /*009c*/ 	.word	0x00001490


	//   ....[8]....
        /*00a0*/ 	.word	0x000014d0


	//   ....[9]....
        /*00a4*/ 	.word	0x000014f0


	//   ....[10]....
        /*00a8*/ 	.word	0x00001500


	//   ....[11]....
        /*00ac*/ 	.word	0x00001510


	//   ....[12]....
        /*00b0*/ 	.word	0x00001540


	//   ....[13]....
        /*00b4*/ 	.word	0x00001560


	//   ....[14]....
        /*00b8*/ 	.word	0x00001580


	//   ....[15]....
        /*00bc*/ 	.word	0x00001590


	//   ....[16]....
        /*00c0*/ 	.word	0x000015c0


	//   ....[17]....
        /*00c4*/ 	.word	0x000015e0


	//   ....[18]....
        /*00c8*/ 	.word	0x00001600


	//   ....[19]....
        /*00cc*/ 	.word	0x00001610


	//----- nvinfo : EIATTR_VRC_CTA_INIT_COUNT
	.align		4
.L_1983:
        /*00d0*/ 	.byte	0x02, 0x4a
	.zero		1
	.zero		1


	//----- nvinfo : EIATTR_EXIT_INSTR_OFFSETS
	.align		4
        /*00d4*/ 	.byte	0x04, 0x1c
        /*00d6*/ 	.short	(.L_1985 - .L_1984)


	//   ....[0]....
.L_1984:
        /*00d8*/ 	.word	0x00000060


	//   ....[1]....
        /*00dc*/ 	.word	0x000016b0


	//   ....[2]....
        /*00e0*/ 	.word	0x00001800


	//----- nvinfo : EIATTR_MAX_THREADS
	.align		4
.L_1985:
        /*00e4*/ 	.byte	0x04, 0x05
        /*00e6*/ 	.short	(.L_1987 - .L_1986)
.L_1986:
        /*00e8*/ 	.word	0x00000400
        /*00ec*/ 	.word	0x00000001
        /*00f0*/ 	.word	0x00000001


	//----- nvinfo : EIATTR_CRS_STACK_SIZE
	.align		4
.L_1987:
        /*00f4*/ 	.byte	0x04, 0x1e
        /*00f6*/ 	.short	(.L_1989 - .L_1988)
.L_1988:
        /*00f8*/ 	.word	0x00000000


	//----- nvinfo : EIATTR_CBANK_PARAM_SIZE
	.align		4
.L_1989:
        /*00fc*/ 	.byte	0x03, 0x19
        /*00fe*/ 	.short	0x0128


	//----- nvinfo : EIATTR_PARAM_CBANK
	.align		4
        /*0100*/ 	.byte	0x04, 0x0a
        /*0102*/ 	.short	(.L_1991 - .L_1990)
	.align		4
.L_1990:
        /*0104*/ 	.word	index@(.nv.constant0._ZN10layer_norm40ln_parallel_residual_bwd_finalize_kernelINS_22Kernel_traits_finalizeILj6144Ef6__halfS2_S2_fjLb0ELj1024ELj4ENS_18Kernel_traits_baseILj6144EfS2_S2_S2_fjLj1024EEEEELb1EEEvNS_9BwdParamsE)
        /*0108*/ 	.short	0x0380
        /*010a*/ 	.short	0x0128


	//----- nvinfo : EIATTR_SW_WAR
	.align		4
.L_1991:
        /*010c*/ 	.byte	0x04, 0x36
        /*010e*/ 	.short	(.L_1993 - .L_1992)
.L_1992:
        /*0110*/ 	.word	0x00000008
.L_1993:


//--------------------- .nv.info._ZN10layer_norm31ln_parallel_residual_bwd_kernelINS_13Kernel_traitsIf6__halfS2_S2_fjLj6144ELj1ELj1ELj8ELj16ENS_18Kernel_traits_baseILj6144EfS2_S2_S2_fjLj256EEEEELb1ELb1ELb1EEEvNS_9BwdParamsE --------------------------
	.section	.nv.info._ZN10layer_norm31ln_parallel_residual_bwd_kernelINS_13Kernel_traitsIf6__halfS2_S2_fjLj6144ELj1ELj1ELj8ELj16ENS_18Kernel_traits_baseILj6144EfS2_S2_S2_fjLj256EEEEELb1ELb1ELb1EEEvNS_9BwdParamsE,"",@"SHT_CUDA_INFO"
	.sectionflags	@""
	.align	4


	//----- nvinfo : EIATTR_CUDA_API_VERSION
	.align		4
        /*0000*/ 	.byte	0x04, 0x37
        /*0002*/ 	.short	(.L_1995 - .L_1994)
.L_1994:
        /*0004*/ 	.word	0x00000082


	//----- nvinfo : EIATTR_KPARAM_INFO
	.align		4
.L_1995:
        /*0008*/ 	.byte	0x04, 0x17
        /*000a*/ 	.short	(.L_1997 - .L_1996)
.L_1996:
        /*000c*/ 	.word	0x00000000
        /*0010*/ 	.short	0x0000
        /*0012*/ 	.short	0x0000
        /*0014*/ 	.byte	0x00, 0xf0, 0xa1, 0x04


	//----- nvinfo : EIATTR_SPARSE_MMA_MASK
	.align		4
.L_1997:
        /*0018*/ 	.byte	0x03, 0x50
        /*001a*/ 	.short	0x0000


	//----- nvinfo : EIATTR_MAXREG_COUNT
	.align		4
        /*001c*/ 	.byte	0x03, 0x1b
        /*001e*/ 	.short	0x00ff


	//----- nvinfo : EIATTR_NUM_BARRIERS
	.align		4
        /*0020*/ 	.byte	0x02, 0x4c
        /*0022*/ 	.byte	0x01
	.zero		1


	//----- nvinfo : EIATTR_MERCURY_ISA_VERSION
	.align		4
        /*0024*/ 	.byte	0x03, 0x5f
        /*0026*/ 	.short	0x0101


	//----- nvinfo : EIATTR_COOP_GROUP_MASK_REGIDS
	.align		4
        /*0028*/ 	.byte	0x04, 0x29
        /*002a*/ 	.short	(.L_1999 - .L_1998)


	//   ....[0]....
.L_1998:
        /*002c*/ 	.word	0xffffffff


	//   ....[1]....
        /*0030*/ 	.word	0xffffffff


	//   ....[2]....
        /*0034*/ 	.word	0xffffffff


	//   ....[3]....
        /*0038*/ 	.word	0xffffffff


	//   ....[4]....
        /*003c*/ 	.word	0xffffffff


	//   ....[5]....
        /*0040*/ 	.word	0xffffffff


	//   ....[6]....
        /*0044*/ 	.word	0xffffffff


	//   ....[7]....
        /*0048*/ 	.word	0xffffffff


	//   ....[8]....
        /*004c*/ 	.word	0xffffffff


	//   ....[9]....
        /*0050*/ 	.word	0xffffffff


	//----- nvinfo : EIATTR_COOP_GROUP_INSTR_OFFSETS
	.align		4
.L_1999:
        /*0054*/ 	.byte	0x04, 0x28
        /*0056*/ 	.short	(.L_2001 - .L_2000)


	//   ....[0]....
.L_2000:
        /*0058*/ 	.word	0x00001190


	//   ....[1]....
        /*005c*/ 	.word	0x000011a0


	//   ....[2]....
        /*0060*/ 	.word	0x000012a0


	//   ....[3]....
        /*0064*/ 	.word	0x000012b0


	//   ....[4]....
        /*0068*/ 	.word	0x00001300


	//   ....[5]....
        /*006c*/ 	.word	0x00001310


	//   ....[6]....
        /*0070*/ 	.word	0x00001360


	//   ....[7]....
        /*0074*/ 	.word	0x00001370


	//   ....[8]....
        /*0078*/ 	.word	0x000013f0


	//   ....[9]....
        /*007c*/ 	.word	0x00001410


	//----- nvinfo : EIATTR_VRC_CTA_INIT_COUNT
	.align		4
.L_2001:
        /*0080*/ 	.byte	0x02, 0x4a
	.zero		1
	.zero		1


	//----- nvinfo : EIATTR_EXIT_INSTR_OFFSETS
	.align		4
        /*0084*/ 	.byte	0x04, 0x1c
        /*0086*/ 	.short	(.L_2003 - .L_2002)


	//   ....[0]....
.L_2002:
        /*0088*/ 	.word	0x00008c20


	//----- nvinfo : EIATTR_MAX_THREADS
	.align		4
.L_2003:
        /*008c*/ 	.byte	0x04, 0x05
        /*008e*/ 	.short	(.L_2005 - .L_2004)
.L_2004:
        /*0090*/ 	.word	0x00000100
        /*0094*/ 	.word	0x00000001
        /*0098*/ 	.word	0x00000001


	//----- nvinfo : EIATTR_CBANK_PARAM_SIZE
	.align		4
.L_2005:
        /*009c*/ 	.byte	0x03, 0x19
        /*009e*/ 	.short	0x0128


	//----- nvinfo : EIATTR_PARAM_CBANK
	.align		4
        /*00a0*/ 	.byte	0x04, 0x0a
        /*00a2*/ 	.short	(.L_2007 - .L_2006)
	.align		4
.L_2006:
        /*00a4*/ 	.word	index@(.nv.constant0._ZN10layer_norm31ln_parallel_residual_bwd_kernelINS_13Kernel_traitsIf6__halfS2_S2_fjLj6144ELj1ELj1ELj8ELj16ENS_18Kernel_traits_baseILj6144EfS2_S2_S2_fjLj256EEEEELb1ELb1ELb1EEEvNS_9BwdParamsE)
        /*00a8*/ 	.short	0x0380
        /*00aa*/ 	.short	0x0128


	//----- nvinfo : EIATTR_SW_WAR
	.align		4
.L_2007:
        /*00ac*/ 	.byte	0x04, 0x36
        /*00ae*/ 	.short	(.L_2009 - .L_2008)
.L_2008:
        /*00b0*/ 	.word	0x00000008
.L_2009:


//--------------------- .nv.info._ZN10layer_norm31ln_parallel_residual_bwd_kernelINS_13Kernel_traitsI6__halfS2_fS2_fjLj6144ELj1ELj1ELj8ELj16ENS_18Kernel_traits_baseILj6144ES2_S2_fS2_fjLj256EEEEELb0ELb0ELb0EEEvNS_9BwdParamsE --------------------------
	.section	.nv.info._ZN10layer_norm31ln_parallel_residual_bwd_kernelINS_13Kernel_traitsI6__halfS2_fS2_fjLj6144ELj1ELj1ELj8ELj16ENS_18Kernel_traits_baseILj6144ES2_S2_fS2_fjLj256EEEEELb0ELb0ELb0EEEvNS_9BwdParamsE,"",@"SHT_CUDA_INFO"
	.sectionflags	@""
	.align	4


	//----- nvinfo : EIATTR_CUDA_API_VERSION
	.align		4
        /*0000*/ 	.byte	0x04, 0x37
        /*0002*/ 	.short	(.L_2011 - .L_2010)
.L_2010:
        /*0004*/ 	.word	0x00000082


	//----- nvinfo : EIATTR_KPARAM_INFO
	.align		4
.L_2011:
        /*0008*/ 	.byte	0x04, 0x17
        /*000a*/ 	.short	(.L_2013 - .L_2012)
.L_2012:
        /*000c*/ 	.word	0x00000000
        /*0010*/ 	.short	0x0000
        /*0012*/ 	.short	0x0000
        /*0014*/ 	.byte	0x00, 0xf0, 0xa1, 0x04


	//----- nvinfo : EIATTR_SPARSE_MMA_MASK
	.align		4
.L_2013:
        /*0018*/ 	.byte	0x03, 0x50
        /*001a*/ 	.short	0x0000


	//----- nvinfo : EIATTR_MAXREG_COUNT
	.align		4
        /*001c*/ 	.byte	0x03, 0x1b
        /*001e*/ 	.short	0x00ff


	//----- nvinfo : EIATTR_NUM_BARRIERS
	.align		4
        /*0020*/ 	.byte	0x02, 0x4c
        /*0022*/ 	.byte	0x01
	.zero		1


	//----- nvinfo : EIATTR_MERCURY_ISA_VERSION
	.align		4
        /*0024*/ 	.byte	0x03, 0x5f
        /*0026*/ 	.short	0x0101


	//----- nvinfo : EIATTR_COOP_GROUP_MASK_REGIDS
	.align		4
        /*0028*/ 	.byte	0x04, 0x29
        /*002a*/ 	.short	(.L_2015 - .L_2014)


	//   ....[0]....
.L_2014:
        /*002c*/ 	.word	0xffffffff


	//   ....[1]....
        /*0030*/ 	.word	0xffffffff


	//   ....[2]....
        /*0034*/ 	.word	0xffffffff


	//   ....[3]....
        /*0038*/ 	.word	0xffffffff


	//   ....[4]....
        /*003c*/ 	.word	0xffffffff


	//   ....[5]....
        /*0040*/ 	.word	0xffffffff


	//   ....[6]....
        /*0044*/ 	.word	0xffffffff


	//   ....[7]....
        /*0048*/ 	.word	0xffffffff


	//   ....[8]....
        /*004c*/ 	.word	0xffffffff


	//   ....[9]....
        /*0050*/ 	.word	0xffffffff


	//----- nvinfo : EIATTR_COOP_GROUP_INSTR_OFFSETS
	.align		4
.L_2015:
        /*0054*/ 	.byte	0x04, 0x28
        /*0056*/ 	.short	(.L_2017 - .L_2016)


	//   ....[0]....
.L_2016:
        /*0058*/ 	.word	0x000022a0


	//   ....[1]....
        /*005c*/ 	.word	0x000022c0


	//   ....[2]....
        /*0060*/ 	.word	0x000022f0


	//   ....[3]....
        /*0064*/ 	.word	0x00002300


	//   ....[4]....
        /*0068*/ 	.word	0x00002340


	//   ....[5]....
        /*006c*/ 	.word	0x00002350


	//   ....[6]....
        /*0070*/ 	.word	0x00002390


	//   ....[7]....
        /*0074*/ 	.word	0x000023a0


	//   ....[8]....
        /*0078*/ 	.word	0x000023d0


	//   ....[9]....
        /*007c*/ 	.word	0x000023e0


	//----- nvinfo : EIATTR_VRC_CTA_INIT_COUNT
	.align		4
.L_2017:
        /*0080*/ 	.byte	0x02, 0x4a
	.zero		1
	.zero		1


	//----- nvinfo : EIATTR_EXIT_INSTR_OFFSETS
	.align		4
        /*0084*/ 	.byte	0x04, 0x1c
        /*0086*/ 	.short	(.L_2019 - .L_2018)


	//   ....[0]....
.L_2018:
        /*0088*/ 	.word	0x00006020


	//   ....[1]....
        /*008c*/ 	.word	0x00006130


	//----- nvinfo : EIATTR_MAX_THREADS
	.align		4
.L_2019:
        /*0090*/ 	.byte	0x04, 0x05
        /*0092*/ 	.short	(.L_2021 - .L_2020)
.L_2020:
        /*0094*/ 	.word	0x00000100
        /*0098*/ 	.word	0x00000001
        /*009c*/ 	.word	0x00000001


	//----- nvinfo : EIATTR_CRS_STACK_SIZE
	.align		4
.L_2021:
        /*00a0*/ 	.byte	0x04, 0x1e
        /*00a2*/ 	.short	(.L_2023 - .L_2022)
.L_2022:
        /*00a4*/ 	.word	0x00000000


	//----- nvinfo : EIATTR_CBANK_PARAM_SIZE
	.align		4
.L_2023:
        /*00a8*/ 	.byte	0x03, 0x19
        /*00aa*/ 	.short	0x0128


	//----- nvinfo : EIATTR_PARAM_CBANK
	.align		4
        /*00ac*/ 	.byte	0x04, 0x0a
        /*00ae*/ 	.short	(.L_2025 - .L_2024)
	.align		4
.L_2024:
        /*00b0*/ 	.word	index@(.nv.constant0._ZN10layer_norm31ln_parallel_residual_bwd_kernelINS_13Kernel_traitsI6__halfS2_fS2_fjLj6144ELj1ELj1ELj8ELj16ENS_18Kernel_traits_baseILj6144ES2_S2_fS2_fjLj256EEEEELb0ELb0ELb0EEEvNS_9BwdParamsE)
        /*00b4*/ 	.short	0x0380
        /*00b6*/ 	.short	0x0128


	//----- nvinfo : EIATTR_SW_WAR
	.align		4
.L_2025:
        /*00b8*/ 	.byte	0x04, 0x36
        /*00ba*/ 	.short	(.L_2027 - .L_2026)
.L_2026:
        /*00bc*/ 	.word	0x00000008
.L_2027:


//--------------------- .nv.info._ZN10layer_norm31ln_parallel_residual_bwd_kernelINS_13Kernel_traitsI6__halfS2_fS2_fjLj6144ELj1ELj1ELj8ELj16ENS_18Kernel_traits_baseILj6144ES2_S2_fS2_fjLj256EEEEELb0ELb0ELb1EEEvNS_9BwdParamsE --------------------------
	.section	.nv.info._ZN10layer_norm31ln_parallel_residual_bwd_kernelINS_13Kernel_traitsI6__halfS2_fS2_fjLj6144ELj1ELj1ELj8ELj16ENS_18Kernel_traits_baseILj6144ES2_S2_fS2_fjLj256EEEEELb0ELb0ELb1EEEvNS_9BwdParamsE,"",@"SHT_CUDA_INFO"
	.sectionflags	@""
	.align	4


	//----- nvinfo : EIATTR_CUDA_API_VERSION
	.align		4
        /*0000*/ 	.byte	0x04, 0x37
        /*0002*/ 	.short	(.L_2029 - .L_2028)
.L_2028:
        /*0004*/ 	.word	0x00000082


	//----- nvinfo : EIATTR_KPARAM_INFO
	.align		4
.L_2029:
        /*0008*/ 	.byte	0x04, 0x17
        /*000a*/ 	.short	(.L_2031 - .L_2030)
.L_2030:
        /*000c*/ 	.word	0x00000000
        /*0010*/ 	.short	0x0000
        /*0012*/ 	.short	0x0000
        /*0014*/ 	.byte	0x00, 0xf0, 0xa1, 0x04


	//----- nvinfo : EIATTR_SPARSE_MMA_MASK
	.align		4
.L_2031:
        /*0018*/ 	.byte	0x03, 0x50
        /*001a*/ 	.short	0x0000


	//----- nvinfo : EIATTR_MAXREG_COUNT
	.align		4
        /*001c*/ 	.byte	0x03, 0x1b
        /*001e*/ 	.short	0x00ff


	//----- nvinfo : EIATTR_NUM_BARRIERS
	.align		4
        /*0020*/ 	.byte	0x02, 0x4c
        /*0022*/ 	.byte	0x01
	.zero		1


	//----- nvinfo : EIATTR_ANNOTATIONS
	.align		4
        /*0024*/ 	.byte	0x04, 0x55
        /*0026*/ 	.short	(.L_2033 - .L_2032)


	//   ....[0]....
.L_2032:
        /*0028*/ 	.word	0x00000001
        /*002c*/ 	.byte	0x80, 0x07, 0x00, 0x00, 0x01, 0x00, 0x00, 0x00, 0xb0, 0x07, 0x00, 0x00, 0x01, 0x00, 0x00, 0x00
        /*003c*/ 	.byte	0x20, 0x08, 0x00, 0x00, 0x01, 0x00, 0x00, 0x00, 0x50, 0x08, 0x00, 0x00, 0x01, 0x00, 0x00, 0x00
        /*004c*/ 	.byte	0x30, 0x0b, 0x00, 0x00, 0x01, 0x00, 0x00, 0x00, 0x40, 0x0b, 0x00, 0x00, 0x01, 0x00, 0x00, 0x00
        /*005c*/ 	.byte	0x60, 0x0b, 0x00, 0x00, 0x01, 0x00, 0x00, 0x00, 0x70, 0x0b, 0x00, 0x00


	//----- nvinfo : EIATTR_MERCURY_ISA_VERSION
	.align		4
.L_2033:
        /*0068*/ 	.byte	0x03, 0x5f
        /*006a*/ 	.short	0x0101


	//----- nvinfo : EIATTR_COOP_GROUP_MASK_REGIDS
	.align		4
        /*006c*/ 	.byte	0x04, 0x29
        /*006e*/ 	.short	(.L_2035 - .L_2034)


	//   ....[0]....
.L_2034:
        /*0070*/ 	.word	0xffffffff


	//   ....[1]....
        /*0074*/ 	.word	0xffffffff


	//   ....[2]....
        /*0078*/ 	.word	0xffffffff


	//   ....[3]....
        /*007c*/ 	.word	0xffffffff


	//   ....[4]....
        /*0080*/ 	.word	0xffffffff


	//   ....[5]....
        /*0084*/ 	.word	0xffffffff


	//   ....[6]....
        /*0088*/ 	.word	0xffffffff


	//   ....[7]....
        /*008c*/ 	.word	0xffffffff


	//   ....[8]....
        /*0090*/ 	.word	0xffffffff


	//   ....[9]....
        /*0094*/ 	.word	0xffffffff


	//----- nvinfo : EIATTR_COOP_GROUP_INSTR_OFFSETS
	.align		4
.L_2035:
        /*0098*/ 	.byte	0x04, 0x28
        /*009a*/ 	.short	(.L_2037 - .L_2036)


	//   ....[0]....
.L_2036:
        /*009c*/ 	.word	0x00001e40


	//   ....[1]....
        /*00a0*/ 	.word	0x00001f30


	//   ....[2]....
        /*00a4*/ 	.word	0x00001f40


	//   ....[3]....
        /*00a8*/ 	.word	0x00001f60


	//   ....[4]....
        /*00ac*/ 	.word	0x00001fa0


	//   ....[5]....
        /*00b0*/ 	.word	0x00001fc0


	//   ....[6]....
        /*00b4*/ 	.word	0x00001fe0


	//   ....[7]....
        /*00b8*/ 	.word	0x00002010


	//   ....[8]....
        /*00bc*/ 	.word	0x00002030


	//   ....[9]....
        /*00c0*/ 	.word	0x00002060


	//----- nvinfo : EIATTR_VRC_CTA_INIT_COUNT
	.align		4
.L_2037:
        /*00c4*/ 	.byte	0x02, 0x4a
	.zero		1
	.zero		1


	//----- nvinfo : EIATTR_EXIT_INSTR_OFFSETS
	.align		4
        /*00c8*/ 	.byte	0x04, 0x1c
        /*00ca*/ 	.short	(.L_2039 - .L_2038)


	//   ....[0]....
.L_2038:
        /*00cc*/ 	.word	0x00006000


	//----- nvinfo : EIATTR_MAX_THREADS
	.align		4
.L_2039:
        /*00d0*/ 	.byte	0x04, 0x05
        /*00d2*/ 	.short	(.L_2041 - .L_2040)
.L_2040:
        /*00d4*/ 	.word	0x00000100
        /*00d8*/ 	.word	0x00000001
        /*00dc*/ 	.word	0x00000001


	//----- nvinfo : EIATTR_CRS_STACK_SIZE
	.align		4
.L_2041:
        /*00e0*/ 	.byte	0x04, 0x1e
        /*00e2*/ 	.short	(.L_2043 - .L_2042)
.L_2042:
        /*00e4*/ 	.word	0x00000000


	//----- nvinfo : EIATTR_CBANK_PARAM_SIZE
	.align		4
.L_2043:
        /*00e8*/ 	.byte	0x03, 0x19
        /*00ea*/ 	.short	0x0128


	//----- nvinfo : EIATTR_PARAM_CBANK
	.align		4
        /*00ec*/ 	.byte	0x04, 0x0a
        /*00ee*/ 	.short	(.L_2045 - .L_2044)
	.align		4
.L_2044:
        /*00f0*/ 	.word	index@(.nv.constant0._ZN10layer_norm31ln_parallel_residual_bwd_kernelINS_13Kernel_traitsI6__halfS2_fS2_fjLj6144ELj1ELj1ELj8ELj16ENS_18Kernel_traits_baseILj6144ES2_S2_fS2_fjLj256EEEEELb0ELb0ELb1EEEvNS_9BwdParamsE)
        /*00f4*/ 	.short	0x0380
        /*00f6*/ 	.short	0x0128


	//----- nvinfo : EIATTR_SW_WAR
	.align		4
.L_2045:
        /*00f8*/ 	.byte	0x04, 0x36
        /*00fa*/ 	.short	(.L_2047 - .L_2046)
.L_2046:
        /*00fc*/ 	.word	0x00000008
.L_2047:


//--------------------- .nv.info._ZN10layer_norm31ln_parallel_residual_bwd_kernelINS_13Kernel_traitsI6__halfS2_fS2_fjLj6144ELj1ELj1ELj8ELj16ENS_18Kernel_traits_baseILj6144ES2_S2_fS2_fjLj256EEEEELb0ELb1ELb0EEEvNS_9BwdParamsE --------------------------
	.section	.nv.info._ZN10layer_norm31ln_parallel_residual_bwd_kernelINS_13Kernel_traitsI6__halfS2_fS2_fjLj6144ELj1ELj1ELj8ELj16ENS_18Kernel_traits_baseILj6144ES2_S2_fS2_fjLj256EEEEELb0ELb1ELb0EEEvNS_9BwdParamsE,"",@"SHT_CUDA_INFO"
	.sectionflags	@""
	.align	4


	//----- nvinfo : EIATTR_CUDA_API_VERSION
	.align		4
        /*0000*/ 	.byte	0x04, 0x37
        /*0002*/ 	.short	(.L_2049 - .L_2048)
.L_2048:
        /*0004*/ 	.word	0x00000082


	//----- nvinfo : EIATTR_KPARAM_INFO
	.align		4
.L_2049:
        /*0008*/ 	.byte	0x04, 0x17
        /*000a*/ 	.short	(.L_2051 - .L_2050)
.L_2050:
        /*000c*/ 	.word	0x00000000
        /*0010*/ 	.short	0x0000
        /*0012*/ 	.short	0x0000
        /*0014*/ 	.byte	0x00, 0xf0, 0xa1, 0x04


	//----- nvinfo : EIATTR_SPARSE_MMA_MASK
	.align		4
.L_2051:
        /*0018*/ 	.byte	0x03, 0x50
        /*001a*/ 	.short	0x0000


	//----- nvinfo : EIATTR_MAXREG_COUNT
	.align		4
        /*001c*/ 	.byte	0x03, 0x1b
        /*001e*/ 	.short	0x00ff


	//----- nvinfo : EIATTR_NUM_BARRIERS
	.align		4
        /*0020*/ 	.byte	0x02, 0x4c
        /*0022*/ 	.byte	0x01
	.zero		1


	//----- nvinfo : EIATTR_MERCURY_ISA_VERSION
	.align		4
        /*0024*/ 	.byte	0x03, 0x5f
        /*0026*/ 	.short	0x0101


	//----- nvinfo : EIATTR_COOP_GROUP_MASK_REGIDS
	.align		4
        /*0028*/ 	.byte	0x04, 0x29
        /*002a*/ 	.short	(.L_2053 - .L_2052)


	//   ....[0]....
.L_2052:
        /*002c*/ 	.word	0xffffffff


	//   ....[1]....
        /*0030*/ 	.word	0xffffffff


	//   ....[2]....
        /*0034*/ 	.word	0xffffffff


	//   ....[3]....
        /*0038*/ 	.word	0xffffffff


	//   ....[4]....
        /*003c*/ 	.word	0xffffffff


	//   ....[5]....
        /*0040*/ 	.word	0xffffffff


	//   ....[6]....
        /*0044*/ 	.word	0xffffffff


	//   ....[7]....
        /*0048*/ 	.word	0xffffffff


	//   ....[8]....
        /*004c*/ 	.word	0xffffffff


	//   ....[9]....
        /*0050*/ 	.word	0xffffffff


	//----- nvinfo : EIATTR_COOP_GROUP_INSTR_OFFSETS
	.align		4
.L_2053:
        /*0054*/ 	.byte	0x04, 0x28
        /*0056*/ 	.short	(.L_2055 - .L_2054)


	//   ....[0]....
.L_2054:
        /*0058*/ 	.word	0x00001700


	//   ....[1]....
        /*005c*/ 	.word	0x00001720


	//   ....[2]....
        /*0060*/ 	.word	0x00001760


	//   ....[3]....
        /*0064*/ 	.word	0x00001770


	//   ....[4]....
        /*0068*/ 	.word	0x000017b0


	//   ....[5]....
        /*006c*/ 	.word	0x000017c0


	//   ....[6]....
        /*0070*/ 	.word	0x000017f0


	//   ....[7]....
        /*0074*/ 	.word	0x00001800


	//   ....[8]....
        /*0078*/ 	.word	0x00001830


	//   ....[9]....
        /*007c*/ 	.word	0x00001840


	//----- nvinfo : EIATTR_VRC_CTA_INIT_COUNT
	.align		4
.L_2055:
        /*0080*/ 	.byte	0x02, 0x4a
	.zero		1
	.zero		1


	//----- nvinfo : EIATTR_EXIT_INSTR_OFFSETS
	.align		4
        /*0084*/ 	.byte	0x04, 0x1c
        /*0086*/ 	.short	(.L_2057 - .L_2056)


	//   ....[0]....
.L_2056:
        /*0088*/ 	.word	0x00005310


	//   ....[1]....
        /*008c*/ 	.word	0x000053b0


	//----- nvinfo : EIATTR_MAX_THREADS
	.align		4
.L_2057:
        /*0090*/ 	.byte	0x04, 0x05
        /*0092*/ 	.short	(.L_2059 - .L_2058)
.L_2058:
        /*0094*/ 	.word	0x00000100
        /*0098*/ 	.word	0x00000001
        /*009c*/ 	.word	0x00000001


	//----- nvinfo : EIATTR_CRS_STACK_SIZE
	.align		4
.L_2059:
        /*00a0*/ 	.byte	0x04, 0x1e
        /*00a2*/ 	.short	(.L_2061 - .L_2060)
.L_2060:
        /*00a4*/ 	.word	0x00000000


	//----- nvinfo : EIATTR_CBANK_PARAM_SIZE
	.align		4
.L_2061:
        /*00a8*/ 	.byte	0x03, 0x19
        /*00aa*/ 	.short	0x0128


	//----- nvinfo : EIATTR_PARAM_CBANK
	.align		4
        /*00ac*/ 	.byte	0x04, 0x0a
        /*00ae*/ 	.short	(.L_2063 - .L_2062)
	.align		4
.L_2062:
        /*00b0*/ 	.word	index@(.nv.constant0._ZN10layer_norm31ln_parallel_residual_bwd_kernelINS_13Kernel_traitsI6__halfS2_fS2_fjLj6144ELj1ELj1ELj8ELj16ENS_18Kernel_traits_baseILj6144ES2_S2_fS2_fjLj256EEEEELb0ELb1ELb0EEEvNS_9BwdParamsE)
        /*00b4*/ 	.short	0x0380
        /*00b6*/ 	.short	0x0128


	//----- nvinfo : EIATTR_SW_WAR
	.align		4
.L_2063:
        /*00b8*/ 	.byte	0x04, 0x36
        /*00ba*/ 	.short	(.L_2065 - .L_2064)
.L_2064:
        /*00bc*/ 	.word	0x00000008
.L_2065:


//--------------------- .nv.info._ZN10layer_norm31ln_parallel_residual_bwd_kernelINS_13Kernel_traitsI6__halfS2_fS2_fjLj6144ELj1ELj1ELj8ELj16ENS_18Kernel_traits_baseILj6144ES2_S2_fS2_fjLj256EEEEELb0ELb1ELb1EEEvNS_9BwdParamsE --------------------------
	.section	.nv.info._ZN10layer_norm31ln_parallel_residual_bwd_kernelINS_13Kernel_traitsI6__halfS2_fS2_fjLj6144ELj1ELj1ELj8ELj16ENS_18Kernel_traits_baseILj6144ES2_S2_fS2_fjLj256EEEEELb0ELb1ELb1EEEvNS_9BwdParamsE,"",@"SHT_CUDA_INFO"
	.sectionflags	@""
	.align	4


	//----- nvinfo : EIATTR_CUDA_API_VERSION
	.align		4
        /*0000*/ 	.byte	0x04, 0x37
        /*0002*/ 	.short	(.L_2067 - .L_2066)
.L_2066:
        /*0004*/ 	.word	0x00000082


	//----- nvinfo : EIATTR_KPARAM_INFO
	.align		4
.L_2067:
        /*0008*/ 	.byte	0x04, 0x17
        /*000a*/ 	.short	(.L_2069 - .L_2068)
.L_2068:
        /*000c*/ 	.word	0x00000000
        /*0010*/ 	.short	0x0000
        /*0012*/ 	.short	0x0000
        /*0014*/ 	.byte	0x00, 0xf0, 0xa1, 0x04


	//----- nvinfo : EIATTR_SPARSE_MMA_MASK
	.align		4
.L_2069:
        /*0018*/ 	.byte	0x03, 0x50
        /*001a*/ 	.short	0x0000


	//----- nvinfo : EIATTR_MAXREG_COUNT
	.align		4
        /*001c*/ 	.byte	0x03, 0x1b
        /*001e*/ 	.short	0x00ff


	//----- nvinfo : EIATTR_NUM_BARRIERS
	.align		4
        /*0020*/ 	.byte	0x02, 0x4c
        /*0022*/ 	.byte	0x01
	.zero		1


	//----- nvinfo : EIATTR_MERCURY_ISA_VERSION
	.align		4
        /*0024*/ 	.byte	0x03, 0x5f
        /*0026*/ 	.short	0x0101


	//----- nvinfo : EIATTR_COOP_GROUP_MASK_REGIDS
	.align		4
        /*0028*/ 	.byte	0x04, 0x29
        /*002a*/ 	.short	(.L_2071 - .L_2070)


	//   ....[0]....
.L_2070:
        /*002c*/ 	.word	0xffffffff


	//   ....[1]....
        /*0030*/ 	.word	0xffffffff


	//   ....[2]....
        /*0034*/ 	.word	0xffffffff


	//   ....[3]....
        /*0038*/ 	.word	0xffffffff


	//   ....[4]....
        /*003c*/ 	.word	0xffffffff


	//   ....[5]....
        /*0040*/ 	.word	0xffffffff


	//   ....[6]....
        /*0044*/ 	.word	0xffffffff


	//   ....[7]....
        /*0048*/ 	.word	0xffffffff


	//   ....[8]....
        /*004c*/ 	.word	0xffffffff


	//   ....[9]....
        /*0050*/ 	.word	0xffffffff


	//----- nvinfo : EIATTR_COOP_GROUP_INSTR_OFFSETS
	.align		4
.L_2071:
        /*0054*/ 	.byte	0x04, 0x28
        /*0056*/ 	.short	(.L_2073 - .L_2072)


	//   ....[0]....
.L_2072:
        /*0058*/ 	.word	0x000011a0


	//   ....[1]....
        /*005c*/ 	.word	0x000011b0


	//   ....[2]....
        /*0060*/ 	.word	0x000011e0


	//   ....[3]....
        /*0064*/ 	.word	0x000011f0


	//   ....[4]....
        /*0068*/ 	.word	0x00001220


	//   ....[5]....
        /*006c*/ 	.word	0x00001230


	//   ....[6]....
        /*0070*/ 	.word	0x00001270


	//   ....[7]....
        /*0074*/ 	.word	0x00001280


	//   ....[8]....
        /*0078*/ 	.word	0x000012b0


	//   ....[9]....
        /*007c*/ 	.word	0x000012c0


	//----- nvinfo : EIATTR_VRC_CTA_INIT_COUNT
	.align		4
.L_2073:
        /*0080*/ 	.byte	0x02, 0x4a
	.zero		1
	.zero		1


	//----- nvinfo : EIATTR_EXIT_INSTR_OFFSETS
	.align		4
        /*0084*/ 	.byte	0x04, 0x1c
        /*0086*/ 	.short	(.L_2075 - .L_2074)


	//   ....[0]....
.L_2074:
        /*0088*/ 	.word	0x00004db0


	//----- nvinfo : EIATTR_MAX_THREADS
	.align		4
.L_2075:
        /*008c*/ 	.byte	0x04, 0x05
        /*008e*/ 	.short	(.L_2077 - .L_2076)
.L_2076:
        /*0090*/ 	.word	0x00000100
        /*0094*/ 	.word	0x00000001
        /*0098*/ 	.word	0x00000001


	//----- nvinfo : EIATTR_CRS_STACK_SIZE
	.align		4
.L_2077:
        /*009c*/ 	.byte	0x04, 0x1e
        /*009e*/ 	.short	(.L_2079 - .L_2078)
.L_2078:
        /*00a0*/ 	.word	0x00000000


	//----- nvinfo : EIATTR_CBANK_PARAM_SIZE
	.align		4
.L_2079:
        /*00a4*/ 	.byte	0x03, 0x19
        /*00a6*/ 	.short	0x0128


	//----- nvinfo : EIATTR_PARAM_CBANK
	.align		4
        /*00a8*/ 	.byte	0x04, 0x0a
        /*00aa*/ 	.short	(.L_2081 - .L_2080)
	.align		4
.L_2080:
        /*00ac*/ 	.word	index@(.nv.constant0._ZN10layer_norm31ln_parallel_residual_bwd_kernelINS_13Kernel_traitsI6__halfS2_fS2_fjLj6144ELj1ELj1ELj8ELj16ENS_18Kernel_traits_baseILj6144ES2_S2_fS2_fjLj256EEEEELb0ELb1ELb1EEEvNS_9BwdParamsE)
        /*00b0*/ 	.short	0x0380
        /*00b2*/ 	.short	0x0128


	//----- nvinfo : EIATTR_SW_WAR
	.align		4
.L_2081:
        /*00b4*/ 	.byte	0x04, 0x36
        /*00b6*/ 	.short	(.L_2083 - .L_2082)
.L_2082:
        /*00b8*/ 	.word	0x00000008
.L_2083:


//--------------------- .nv.info._ZN10layer_norm31ln_parallel_residual_bwd_kernelINS_13Kernel_traitsI6__halfS2_fS2_fjLj6144ELj1ELj1ELj8ELj16ENS_18Kernel_traits_baseILj6144ES2_S2_fS2_fjLj256EEEEELb1ELb0ELb0EEEvNS_9BwdParamsE --------------------------
	.section	.nv.info._ZN10layer_norm31ln_parallel_residual_bwd_kernelINS_13Kernel_traitsI6__halfS2_fS2_fjLj6144ELj1ELj1ELj8ELj16ENS_18Kernel_traits_baseILj6144ES2_S2_fS2_fjLj256EEEEELb1ELb0ELb0EEEvNS_9BwdParamsE,"",@"SHT_CUDA_INFO"
	.sectionflags	@""
	.align	4


	//----- nvinfo : EIATTR_CUDA_API_VERSION
	.align		4
        /*0000*/ 	.byte	0x04, 0x37
        /*0002*/ 	.short	(.L_2085 - .L_2084)
.L_2084:
        /*0004*/ 	.word	0x00000082


	//----- nvinfo : EIATTR_KPARAM_INFO
	.align		4
.L_2085:
        /*0008*/ 	.byte	0x04, 0x17
        /*000a*/ 	.short	(.L_2087 - .L_2086)
.L_2086:
        /*000c*/ 	.word	0x00000000
        /*0010*/ 	.short	0x0000
        /*0012*/ 	.short	0x0000
        /*0014*/ 	.byte	0x00, 0xf0, 0xa1, 0x04


	//----- nvinfo : EIATTR_SPARSE_MMA_MASK
	.align		4
.L_2087:
        /*0018*/ 	.byte	0x03, 0x50
        /*001a*/ 	.short	0x0000


	//----- nvinfo : EIATTR_MAXREG_COUNT
	.align		4
        /*001c*/ 	.byte	0x03, 0x1b
        /*001e*/ 	.short	0x00ff


	//----- nvinfo : EIATTR_NUM_BARRIERS
	.align		4
        /*0020*/ 	.byte	0x02, 0x4c
        /*0022*/ 	.byte	0x01
	.zero		1


	//----- nvinfo : EIATTR_MERCURY_ISA_VERSION
	.align		4
        /*0024*/ 	.byte	0x03, 0x5f
        /*0026*/ 	.short	0x0101


	//----- nvinfo : EIATTR_COOP_GROUP_MASK_REGIDS
	.align		4
        /*0028*/ 	.byte	0x04, 0x29
        /*002a*/ 	.short	(.L_2089 - .L_2088)


	//   ....[0]....
.L_2088:
        /*002c*/ 	.word	0xffffffff


	//   ....[1]....
        /*0030*/ 	.word	0xffffffff


	//   ....[2]....
        /*0034*/ 	.word	0xffffffff


	//   ....[3]....
        /*0038*/ 	.word	0xffffffff


	//   ....[4]....
        /*003c*/ 	.word	0xffffffff


	//   ....[5]....
        /*0040*/ 	.word	0xffffffff


	//   ....[6]....
        /*0044*/ 	.word	0xffffffff


	//   ....[7]....
        /*0048*/ 	.word	0xffffffff


	//   ....[8]....
        /*004c*/ 	.word	0xffffffff


	//   ....[9]....
        /*0050*/ 	.word	0xffffffff


	//----- nvinfo : EIATTR_COOP_GROUP_INSTR_OFFSETS
	.align		4
.L_2089:
        /*0054*/ 	.byte	0x04, 0x28
        /*0056*/ 	.short	(.L_2091 - .L_2090)


	//   ....[0]....
.L_2090:
        /*0058*/ 	.word	0x00002490


	//   ....[1]....
        /*005c*/ 	.word	0x000024b0


	//   ....[2]....
        /*0060*/ 	.word	0x000024f0


	//   ....[3]....
        /*0064*/ 	.word	0x00002500


	//   ....[4]....
        /*0068*/ 	.word	0x00002540


	//   ....[5]....
        /*006c*/ 	.word	0x00002550


	//   ....[6]....
        /*0070*/ 	.word	0x00002580


	//   ....[7]....
        /*0074*/ 	.word	0x00002590


	//   ....[8]....
        /*0078*/ 	.word	0x000025c0


	//   ....[9]....
        /*007c*/ 	.word	0x000025d0


	//----- nvinfo : EIATTR_VRC_CTA_INIT_COUNT
	.align		4
.L_2091:
        /*0080*/ 	.byte	0x02, 0x4a
	.zero		1
	.zero		1


	//----- nvinfo : EIATTR_EXIT_INSTR_OFFSETS
	.align		4
        /*0084*/ 	.byte	0x04, 0x1c
        /*0086*/ 	.short	(.L_2093 - .L_2092)


	//   ....[0]....
.L_2092:
        /*0088*/ 	.word	0x00009460


	//   ....[1]....
        /*008c*/ 	.word	0x00009570


	//----- nvinfo : EIATTR_MAX_THREADS
	.align		4
.L_2093:
        /*0090*/ 	.byte	0x04, 0x05
        /*0092*/ 	.short	(.L_2095 - .L_2094)
.L_2094:
        /*0094*/ 	.word	0x00000100
        /*0098*/ 	.word	0x00000001
        /*009c*/ 	.word	0x00000001


	//----- nvinfo : EIATTR_CRS_STACK_SIZE
	.align		4
.L_2095:
        /*00a0*/ 	.byte	0x04, 0x1e
        /*00a2*/ 	.short	(.L_2097 - .L_2096)
.L_2096:
        /*00a4*/ 	.word	0x00000000


	//----- nvinfo : EIATTR_CBANK_PARAM_SIZE
	.align		4
.L_2097:
        /*00a8*/ 	.byte	0x03, 0x19
        /*00aa*/ 	.short	0x0128


	//----- nvinfo : EIATTR_PARAM_CBANK
	.align		4
        /*00ac*/ 	.byte	0x04, 0x0a
        /*00ae*/ 	.short	(.L_2099 - .L_2098)
	.align		4
.L_2098:
        /*00b0*/ 	.word	index@(.nv.constant0._ZN10layer_norm31ln_parallel_residual_bwd_kernelINS_13Kernel_traitsI6__halfS2_fS2_fjLj6144ELj1ELj1ELj8ELj16ENS_18Kernel_traits_baseILj6144ES2_S2_fS2_fjLj256EEEEELb1ELb0ELb0EEEvNS_9BwdParamsE)
        /*00b4*/ 	.short	0x0380
        /*00b6*/ 	.short	0x0128


	//----- nvinfo : EIATTR_SW_WAR
	.align		4
.L_2099:
        /*00b8*/ 	.byte	0x04, 0x36
        /*00ba*/ 	.short	(.L_2101 - .L_2100)
.L_2100:
        /*00bc*/ 	.word	0x00000008
.L_2101:


//--------------------- .nv.info._ZN10layer_norm31ln_parallel_residual_bwd_kernelINS_13Kernel_traitsI6__halfS2_fS2_fjLj6144ELj1ELj1ELj8ELj16ENS_18Kernel_traits_baseILj6144ES2_S2_fS2_fjLj256EEEEELb1ELb0ELb1EEEvNS_9BwdParamsE --------------------------
	.section	.nv.info._ZN10layer_norm31ln_parallel_residual_bwd_kernelINS_13Kernel_traitsI6__halfS2_fS2_fjLj6144ELj1ELj1ELj8ELj16ENS_18Kernel_traits_baseILj6144ES2_S2_fS2_fjLj256EEEEELb1ELb0ELb1EEEvNS_9BwdParamsE,"",@"SHT_CUDA_INFO"
	.sectionflags	@""
	.align	4


	//----- nvinfo : EIATTR_CUDA_API_VERSION
	.align		4
        /*0000*/ 	.byte	0x04, 0x37
        /*0002*/ 	.short	(.L_2103 - .L_2102)
.L_2102:
        /*0004*/ 	.word	0x00000082


	//----- nvinfo : EIATTR_KPARAM_INFO
	.align		4
.L_2103:
        /*0008*/ 	.byte	0x04, 0x17
        /*000a*/ 	.short	(.L_2105 - .L_2104)
.L_2104:
        /*000c*/ 	.word	0x00000000
        /*0010*/ 	.short	0x0000
        /*0012*/ 	.short	0x0000
        /*0014*/ 	.byte	0x00, 0xf0, 0xa1, 0x04


	//----- nvinfo : EIATTR_SPARSE_MMA_MASK
	.align		4
.L_2105:
        /*0018*/ 	.byte	0x03, 0x50
        /*001a*/ 	.short	0x0000


	//----- nvinfo : EIATTR_MAXREG_COUNT
	.align		4
        /*001c*/ 	.byte	0x03, 0x1b
        /*001e*/ 	.short	0x00ff


	//----- nvinfo : EIATTR_NUM_BARRIERS
	.align		4
        /*0020*/ 	.byte	0x02, 0x4c
        /*0022*/ 	.byte	0x01
	.zero		1


	//----- nvinfo : EIATTR_ANNOTATIONS
	.align		4
        /*0024*/ 	.byte	0x04, 0x55
        /*0026*/ 	.short	(.L_2107 - .L_2106)


	//   ....[0]....
.L_2106:
        /* <DEDUP_REMOVED lines=16> */


	//----- nvinfo : EIATTR_MERCURY_ISA_VERSION
	.align		4
.L_2107:
        /*0118*/ 	.byte	0x03, 0x5f
        /*011a*/ 	.short	0x0101


	//----- nvinfo : EIATTR_COOP_GROUP_MASK_REGIDS
	.align		4
        /*011c*/ 	.byte	0x04, 0x29
        /*011e*/ 	.short	(.L_2109 - .L_2108)


	//   ....[0]....
.L_2108:
        /*0120*/ 	.word	0xffffffff


	//   ....[1]....
        /*0124*/ 	.word	0xffffffff


	//   ....[2]....
        /*0128*/ 	.word	0xffffffff


	//   ....[3]....
        /*012c*/ 	.word	0xffffffff


	//   ....[4]....
        /*0130*/ 	.word	0xffffffff


	//   ....[5]....
        /*0134*/ 	.word	0xffffffff


	//   ....[6]....
        /*0138*/ 	.word	0xffffffff


	//   ....[7]....
        /*013c*/ 	.word	0xffffffff


	//   ....[8]....
        /*0140*/ 	.word	0xffffffff


	//   ....[9]....
        /*0144*/ 	.word	0xffffffff


	//----- nvinfo : EIATTR_COOP_GROUP_INSTR_OFFSETS
	.align		4
.L_2109:
        /*0148*/ 	.byte	0x04, 0x28
        /*014a*/ 	.short	(.L_2111 - .L_2110)


	//   ....[0]....
.L_2110:
        /*014c*/ 	.word	0x00002230


	//   ....[1]....
        /*0150*/ 	.word	0x000022c0


	//   ....[2]....
        /*0154*/ 	.word	0x000022e0


	//   ....[3]....
        /*0158*/ 	.word	0x00002300


	//   ....[4]....
        /*015c*/ 	.word	0x00002320


	//   ....[5]....
        /*0160*/ 	.word	0x00002340


	//   ....[6]....
        /*0164*/ 	.word	0x00002360


	//   ....[7]....
        /*0168*/ 	.word	0x00002380


	//   ....[8]....
        /*016c*/ 	.word	0x000023b0


	//   ....[9]....
        /*0170*/ 	.word	0x000023d0


	//----- nvinfo : EIATTR_VRC_CTA_INIT_COUNT
	.align		4
.L_2111:
        /*0174*/ 	.byte	0x02, 0x4a
	.zero		1
	.zero		1


	//----- nvinfo : EIATTR_EXIT_INSTR_OFFSETS
	.align		4
        /*0178*/ 	.byte	0x04, 0x1c
        /*017a*/ 	.short	(.L_2113 - .L_2112)


	//   ....[0]....
.L_2112:
        /*017c*/ 	.word	0x000094f0


	//----- nvinfo : EIATTR_MAX_THREADS
	.align		4
.L_2113:
        /*0180*/ 	.byte	0x04, 0x05
        /*0182*/ 	.short	(.L_2115 - .L_2114)
.L_2114:
        /*0184*/ 	.word	0x00000100
        /*0188*/ 	.word	0x00000001
        /*018c*/ 	.word	0x00000001


	//----- nvinfo : EIATTR_CRS_STACK_SIZE
	.align		4
.L_2115:
        /*0190*/ 	.byte	0x04, 0x1e
        /*0192*/ 	.short	(.L_2117 - .L_2116)
.L_2116:
        /*0194*/ 	.word	0x00000000


	//----- nvinfo : EIATTR_CBANK_PARAM_SIZE
	.align		4
.L_2117:
        /*0198*/ 	.byte	0x03, 0x19
        /*019a*/ 	.short	0x0128


	//----- nvinfo : EIATTR_PARAM_CBANK
	.align		4
        /*019c*/ 	.byte	0x04, 0x0a
        /*019e*/ 	.short	(.L_2119 - .L_2118)
	.align		4
.L_2118:
        /*01a0*/ 	.word	index@(.nv.constant0._ZN10layer_norm31ln_parallel_residual_bwd_kernelINS_13Kernel_traitsI6__halfS2_fS2_fjLj6144ELj1ELj1ELj8ELj16ENS_18Kernel_traits_baseILj6144ES2_S2_fS2_fjLj256EEEEELb1ELb0ELb1EEEvNS_9BwdParamsE)
        /*01a4*/ 	.short	0x0380
        /*01a6*/ 	.short	0x0128


	//----- nvinfo : EIATTR_SW_WAR
	.align		4
.L_2119:
        /*01a8*/ 	.byte	0x04, 0x36
        /*01aa*/ 	.short	(.L_2121 - .L_2120)
.L_2120:
        /*01ac*/ 	.word	0x00000008
.L_2121:


//--------------------- .nv.info._ZN10layer_norm22ln_bwd_finalize_kernelINS_22Kernel_traits_finalizeILj6144E6__halfS2_fS2_fjLb0ELj1024ELj4ENS_18Kernel_traits_baseILj6144ES2_S2_fS2_fjLj1024EEEEELb0ELb0EEEvNS_9BwdParamsE --------------------------
	.section	.nv.info._ZN10layer_norm22ln_bwd_finalize_kernelINS_22Kernel_traits_finalizeILj6144E6__halfS2_fS2_fjLb0ELj1024ELj4ENS_18Kernel_traits_baseILj6144ES2_S2_fS2_fjLj1024EEEEELb0ELb0EEEvNS_9BwdParamsE,"",@"SHT_CUDA_INFO"
	.sectionflags	@""
	.align	4


	//----- nvinfo : EIATTR_CUDA_API_VERSION
	.align		4
        /*0000*/ 	.byte	0x04, 0x37
        /*0002*/ 	.short	(.L_2123 - .L_2122)
.L_2122:
        /*0004*/ 	.word	0x00000082


	//----- nvinfo : EIATTR_KPARAM_INFO
	.align		4
.L_2123:
        /*0008*/ 	.byte	0x04, 0x17
        /*000a*/ 	.short	(.L_2125 - .L_2124)
.L_2124:
        /*000c*/ 	.word	0x00000000
        /*0010*/ 	.short	0x0000
        /*0012*/ 	.short	0x0000
        /*0014*/ 	.byte	0x00, 0xf0, 0xa1, 0x04


	//----- nvinfo : EIATTR_SPARSE_MMA_MASK
	.align		4
.L_2125:
        /*0018*/ 	.byte	0x03, 0x50
        /*001a*/ 	.short	0x0000


	//----- nvinfo : EIATTR_MAXREG_COUNT
	.align		4
        /*001c*/ 	.byte	0x03, 0x1b
        /*001e*/ 	.short	0x0040


	//----- nvinfo : EIATTR_NUM_BARRIERS
	.align		4
        /*0020*/ 	.byte	0x02, 0x4c
        /*0022*/ 	.byte	0x01
	.zero		1


	//----- nvinfo : EIATTR_MERCURY_ISA_VERSION
	.align		4
        /*0024*/ 	.byte	0x03, 0x5f
        /*0026*/ 	.short	0x0101


	//----- nvinfo : EIATTR_COOP_GROUP_MASK_REGIDS
	.align		4
        /*0028*/ 	.byte	0x04, 0x29
        /*002a*/ 	.short	(.L_2127 - .L_2126)


	//   ....[0]....
.L_2126:
        /*002c*/ 	.word	0xffffffff


	//   ....[1]....
        /*0030*/ 	.word	0xffffffff


	//   ....[2]....
        /*0034*/ 	.word	0xffffffff


	//   ....[3]....
        /*0038*/ 	.word	0xffffffff


	//   ....[4]....
        /*003c*/ 	.word	0xffffffff


	//   ....[5]....
        /*0040*/ 	.word	0xffffffff


	//   ....[6]....
        /*0044*/ 	.word	0xffffffff


	//   ....[7]....
        /*0048*/ 	.word	0xffffffff


	//   ....[8]....
        /*004c*/ 	.word	0xffffffff


	//   ....[9]....
        /*0050*/ 	.word	0xffffffff


	//----- nvinfo : EIATTR_COOP_GROUP_INSTR_OFFSETS
	.align		4
.L_2127:
        /*0054*/ 	.byte	0x04, 0x28
        /*0056*/ 	.short	(.L_2129 - .L_2128)


	//   ....[0]....
.L_2128:
        /*0058*/ 	.word	0x00001540


	//   ....[1]....
        /*005c*/ 	.word	0x00001550


	//   ....[2]....
        /*0060*/ 	.word	0x00001580


	//   ....[3]....
        /*0064*/ 	.word	0x00001590


	//   ....[4]....
        /*0068*/ 	.word	0x000015c0


	//   ....[5]....
        /*006c*/ 	.word	0x000015d0


	//   ....[6]....
        /*0070*/ 	.word	0x00001610


	//   ....[7]....
        /*0074*/ 	.word	0x00001630


	//   ....[8]....
        /*0078*/ 	.word	0x00001680


	//   ....[9]....
        /*007c*/ 	.word	0x00001690


	//----- nvinfo : EIATTR_VRC_CTA_INIT_COUNT
	.align		4
.L_2129:
        /*0080*/ 	.byte	0x02, 0x4a
	.zero		1
	.zero		1


	//----- nvinfo : EIATTR_EXIT_INSTR_OFFSETS
	.align		4
        /*0084*/ 	.byte	0x04, 0x1c
        /*0086*/ 	.short	(.L_2131 - .L_2130)


	//   ....[0]....
.L_2130:
        /*0088*/ 	.word	0x00000060


	//   ....[1]....
        /*008c*/ 	.word	0x000016f0


	//   ....[2]....
        /*0090*/ 	.word	0x00001720


	//   ....[3]....
        /*0094*/ 	.word	0x000017e0


	//----- nvinfo : EIATTR_MAX_THREADS
	.align		4
.L_2131:
        /*0098*/ 	.byte	0x04, 0x05
        /*009a*/ 	.short	(.L_2133 - .L_2132)
.L_2132:
        /*009c*/ 	.word	0x00000400
        /*00a0*/ 	.word	0x00000001
        /*00a4*/ 	.word	0x00000001


	//----- nvinfo : EIATTR_CRS_STACK_SIZE
	.align		4
.L_2133:
        /*00a8*/ 	.byte	0x04, 0x1e
        /*00aa*/ 	.short	(.L_2135 - .L_2134)
.L_2134:
        /*00ac*/ 	.word	0x00000000


	//----- nvinfo : EIATTR_CBANK_PARAM_SIZE
	.align		4
.L_2135:
        /*00b0*/ 	.byte	0x03, 0x19
        /*00b2*/ 	.short	0x0128


	//----- nvinfo : EIATTR_PARAM_CBANK
	.align		4
        /*00b4*/ 	.byte	0x04, 0x0a
        /*00b6*/ 	.short	(.L_2137 - .L_2136)
	.align		4
.L_2136:
        /*00b8*/ 	.word	index@(.nv.constant0._ZN10layer_norm22ln_bwd_finalize_kernelINS_22Kernel_traits_finalizeILj6144E6__halfS2_fS2_fjLb0ELj1024ELj4ENS_18Kernel_traits_baseILj6144ES2_S2_fS2_fjLj1024EEEEELb0ELb0EEEvNS_9BwdParamsE)
        /*00bc*/ 	.short	0x0380
        /*00be*/ 	.short	0x0128


	//----- nvinfo : EIATTR_SW_WAR
	.align		4
.L_2137:
        /*00c0*/ 	.byte	0x04, 0x36
        /*00c2*/ 	.short	(.L_2139 - .L_2138)
.L_2138:
        /*00c4*/ 	.word	0x00000008
.L_2139:


//--------------------- .nv.info._ZN10layer_norm40ln_parallel_residual_bwd_finalize_kernelINS_22Kernel_traits_finalizeILj6144E6__halfS2_fS2_fjLb0ELj1024ELj4ENS_18Kernel_traits_baseILj6144ES2_S2_fS2_fjLj1024EEEEELb0EEEvNS_9BwdParamsE --------------------------
	.section	.nv.info._ZN10layer_norm40ln_parallel_residual_bwd_finalize_kernelINS_22Kernel_traits_finalizeILj6144E6__halfS2_fS2_fjLb0ELj1024ELj4ENS_18Kernel_traits_baseILj6144ES2_S2_fS2_fjLj1024EEEEELb0EEEvNS_9BwdParamsE,"",@"SHT_CUDA_INFO"
	.sectionflags	@""
	.align	4


	//----- nvinfo : EIATTR_CUDA_API_VERSION
	.align		4
        /*0000*/ 	.byte	0x04, 0x37
        /*0002*/ 	.short	(.L_2141 - .L_2140)
.L_2140:
        /*0004*/ 	.word	0x00000082


	//----- nvinfo : EIATTR_KPARAM_INFO
	.align		4
.L_2141:
        /*0008*/ 	.byte	0x04, 0x17
        /*000a*/ 	.short	(.L_2143 - .L_2142)
.L_2142:
        /*000c*/ 	.word	0x00000000
        /*0010*/ 	.short	0x0000
        /*0012*/ 	.short	0x0000
        /*0014*/ 	.byte	0x00, 0xf0, 0xa1, 0x04


	//----- nvinfo : EIATTR_SPARSE_MMA_MASK
	.align		4
.L_2143:
        /*0018*/ 	.byte	0x03, 0x50
        /*001a*/ 	.short	0x0000


	//----- nvinfo : EIATTR_MAXREG_COUNT
	.align		4
        /*001c*/ 	.byte	0x03, 0x1b
        /*001e*/ 	.short	0x0040


	//----- nvinfo : EIATTR_NUM_BARRIERS
	.align		4
        /*0020*/ 	.byte	0x02, 0x4c
        /*0022*/ 	.byte	0x01
	.zero		1


	//----- nvinfo : EIATTR_MERCURY_ISA_VERSION
	.align		4
        /*0024*/ 	.byte	0x03, 0x5f
        /*0026*/ 	.short	0x0101


	//----- nvinfo : EIATTR_COOP_GROUP_MASK_REGIDS
	.align		4
        /*0028*/ 	.byte	0x04, 0x29
        /*002a*/ 	.short	(.L_2145 - .L_2144)


	//   ....[0]....
.L_2144:
        /*002c*/ 	.word	0xffffffff


	//   ....[1]....
        /*0030*/ 	.word	0xffffffff


	//   ....[2]....
        /*0034*/ 	.word	0xffffffff


	//   ....[3]....
        /*0038*/ 	.word	0xffffffff


	//   ....[4]....
        /*003c*/ 	.word	0xffffffff


	//   ....[5]....
        /*0040*/ 	.word	0xffffffff


	//   ....[6]....
        /*0044*/ 	.word	0xffffffff


	//   ....[7]....
        /*0048*/ 	.word	0xffffffff


	//   ....[8]....
        /*004c*/ 	.word	0xffffffff


	//   ....[9]....
        /*0050*/ 	.word	0xffffffff


	//   ....[10]....
        /*0054*/ 	.word	0xffffffff


	//   ....[11]....
        /*0058*/ 	.word	0xffffffff


	//   ....[12]....
        /*005c*/ 	.word	0xffffffff


	//   ....[13]....
        /*0060*/ 	.word	0xffffffff


	//   ....[14]....
        /*0064*/ 	.word	0xffffffff


	//   ....[15]....
        /*0068*/ 	.word	0xffffffff


	//   ....[16]....
        /*006c*/ 	.word	0xffffffff


	//   ....[17]....
        /*0070*/ 	.word	0xffffffff


	//   ....[18]....
        /*0074*/ 	.word	0xffffffff


	//   ....[19]....
        /*0078*/ 	.word	0xffffffff


	//----- nvinfo : EIATTR_COOP_GROUP_INSTR_OFFSETS
	.align		4
.L_2145:
        /*007c*/ 	.byte	0x04, 0x28
        /*007e*/ 	.short	(.L_2147 - .L_2146)


	//   ....[0]....
.L_2146:
        /*0080*/ 	.word	0x000013a0


	//   ....[1]....
        /*0084*/ 	.word	0x000013b0


	//   ....[2]....
        /*0088*/ 	.word	0x000013c0


	//   ....[3]....
        /*008c*/ 	.word	0x000013d0


	//   ....[4]....
        /*0090*/ 	.word	0x00001400


	//   ....[5]....
        /*0094*/ 	.word	0x00001430


	//   ....[6]....
        /*0098*/ 	.word	0x00001440


	//   ....[7]....
        /*009c*/ 	.word	0x00001450


	//   ....[8]....
        /*00a0*/ 	.word	0x00001470


	//   ....[9]....
        /*00a4*/ 	.word	0x000014b0


	//   ....[10]....
        /*00a8*/ 	.word	0x000014e0


	//   ....[11]....
        /*00ac*/ 	.word	0x000014f0


	//   ....[12]....
        /*00b0*/ 	.word	0x00001510


	//   ....[13]....
        /*00b4*/ 	.word	0x00001540


	//   ....[14]....
        /*00b8*/ 	.word	0x00001560


	//   ....[15]....
        /*00bc*/ 	.word	0x00001570


	//   ....[16]....
        /*00c0*/ 	.word	0x000015b0


	//   ....[17]....
        /*00c4*/ 	.word	0x000015e0


	//   ....[18]....
        /*00c8*/ 	.word	0x00001600


	//   ....[19]....
        /*00cc*/ 	.word	0x00001610


	//----- nvinfo : EIATTR_VRC_CTA_INIT_COUNT
	.align		4
.L_2147:
        /*00d0*/ 	.byte	0x02, 0x4a
	.zero		1
	.zero		1


	//----- nvinfo : EIATTR_EXIT_INSTR_OFFSETS
	.align		4
        /*00d4*/ 	.byte	0x04, 0x1c
        /*00d6*/ 	.short	(.L_2149 - .L_2148)


	//   ....[0]....
.L_2148:
        /*00d8*/ 	.word	0x00000060


	//   ....[1]....
        /*00dc*/ 	.word	0x000016c0


	//   ....[2]....
        /*00e0*/ 	.word	0x000016f0


	//   ....[3]....
        /*00e4*/ 	.word	0x00001850


	//----- nvinfo : EIATTR_MAX_THREADS
	.align		4
.L_2149:
        /*00e8*/ 	.byte	0x04, 0x05
        /*00ea*/ 	.short	(.L_2151 - .L_2150)
.L_2150:
        /*00ec*/ 	.word	0x00000400
        /*00f0*/ 	.word	0x00000001
        /*00f4*/ 	.word	0x00000001


	//----- nvinfo : EIATTR_CRS_STACK_SIZE
	.align		4
.L_2151:
        /*00f8*/ 	.byte	0x04, 0x1e
        /*00fa*/ 	.short	(.L_2153 - .L_2152)
.L_2152:
        /*00fc*/ 	.word	0x00000000


	//----- nvinfo : EIATTR_CBANK_PARAM_SIZE
	.align		4
.L_2153:
        /*0100*/ 	.byte	0x03, 0x19
        /*0102*/ 	.short	0x0128


	//----- nvinfo : EIATTR_PARAM_CBANK
	.align		4
        /*0104*/ 	.byte	0x04, 0x0a
        /*0106*/ 	.short	(.L_2155 - .L_2154)
	.align		4
.L_2154:
        /*0108*/ 	.word	index@(.nv.constant0._ZN10layer_norm40ln_parallel_residual_bwd_finalize_kernelINS_22Kernel_traits_finalizeILj6144E6__halfS2_fS2_fjLb0ELj1024ELj4ENS_18Kernel_traits_baseILj6144ES2_S2_fS2_fjLj1024EEEEELb0EEEvNS_9BwdParamsE)
        /*010c*/ 	.short	0x0380
        /*010e*/ 	.short	0x0128


	//----- nvinfo : EIATTR_SW_WAR
	.align		4
.L_2155:
        /*0110*/ 	.byte	0x04, 0x36
        /*0112*/ 	.short	(.L_2157 - .L_2156)
.L_2156:
        /*0114*/ 	.word	0x00000008
.L_2157:


//--------------------- .nv.info._ZN10layer_norm31ln_parallel_residual_bwd_kernelINS_13Kernel_traitsI6__halfS2_fS2_fjLj6144ELj1ELj1ELj8ELj16ENS_18Kernel_traits_baseILj6144ES2_S2_fS2_fjLj256EEEEELb1ELb1ELb0EEEvNS_9BwdParamsE --------------------------
	.section	.nv.info._ZN10layer_norm31ln_parallel_residual_bwd_kernelINS_13Kernel_traitsI6__halfS2_fS2_fjLj6144ELj1ELj1ELj8ELj16ENS_18Kernel_traits_baseILj6144ES2_S2_fS2_fjLj256EEEEELb1ELb1ELb0EEEvNS_9BwdParamsE,"",@"SHT_CUDA_INFO"
	.sectionflags	@""
	.align	4


	//----- nvinfo : EIATTR_CUDA_API_VERSION
	.align		4
        /*0000*/ 	.byte	0x04, 0x37
        /*0002*/ 	.short	(.L_2159 - .L_2158)
.L_2158:
        /*0004*/ 	.word	0x00000082


	//----- nvinfo : EIATTR_KPARAM_INFO
	.align		4
.L_2159:
        /*0008*/ 	.byte	0x04, 0x17
        /*000a*/ 	.short	(.L_2161 - .L_2160)
.L_2160:
        /*000c*/ 	.word	0x00000000
        /*0010*/ 	.short	0x0000
        /*0012*/ 	.short	0x0000
        /*0014*/ 	.byte	0x00, 0xf0, 0xa1, 0x04


	//----- nvinfo : EIATTR_SPARSE_MMA_MASK
	.align		4
.L_2161:
        /*0018*/ 	.byte	0x03, 0x50
        /*001a*/ 	.short	0x0000


	//----- nvinfo : EIATTR_MAXREG_COUNT
	.align		4
        /*001c*/ 	.byte	0x03, 0x1b
        /*001e*/ 	.short	0x00ff


	//----- nvinfo : EIATTR_NUM_BARRIERS
	.align		4
        /*0020*/ 	.byte	0x02, 0x4c
        /*0022*/ 	.byte	0x01
	.zero		1


	//----- nvinfo : EIATTR_MERCURY_ISA_VERSION
	.align		4
        /*0024*/ 	.byte	0x03, 0x5f
        /*0026*/ 	.short	0x0101


	//----- nvinfo : EIATTR_COOP_GROUP_MASK_REGIDS
	.align		4
        /*0028*/ 	.byte	0x04, 0x29
        /*002a*/ 	.short	(.L_2163 - .L_2162)


	//   ....[0]....
.L_2162:
        /*002c*/ 	.word	0xffffffff


	//   ....[1]....
        /*0030*/ 	.word	0xffffffff


	//   ....[2]....
        /*0034*/ 	.word	0xffffffff


	//   ....[3]....
        /*0038*/ 	.word	0xffffffff


	//   ....[4]....
        /*003c*/ 	.word	0xffffffff


	//   ....[5]....
        /*0040*/ 	.word	0xffffffff


	//   ....[6]....
        /*0044*/ 	.word	0xffffffff


	//   ....[7]....
        /*0048*/ 	.word	0xffffffff


	//   ....[8]....
        /*004c*/ 	.word	0xffffffff


	//   ....[9]....
        /*0050*/ 	.word	0xffffffff


	//----- nvinfo : EIATTR_COOP_GROUP_INSTR_OFFSETS
	.align		4
.L_2163:
        /*0054*/ 	.byte	0x04, 0x28
        /*0056*/ 	.short	(.L_2165 - .L_2164)


	//   ....[0]....
.L_2164:
        /*0058*/ 	.word	0x00001880


	//   ....[1]....
        /*005c*/ 	.word	0x000018a0


	//   ....[2]....
        /*0060*/ 	.word	0x000018e0


	//   ....[3]....
        /*0064*/ 	.word	0x000018f0


	//   ....[4]....
        /*0068*/ 	.word	0x00001930


	//   ....[5]....
        /*006c*/ 	.word	0x00001940


	//   ....[6]....
        /*0070*/ 	.word	0x00001970


	//   ....[7]....
        /*0074*/ 	.word	0x00001980


	//   ....[8]....
        /*0078*/ 	.word	0x000019b0


	//   ....[9]....
        /*007c*/ 	.word	0x000019c0


	//----- nvinfo : EIATTR_VRC_CTA_INIT_COUNT
	.align		4
.L_2165:
        /*0080*/ 	.byte	0x02, 0x4a
	.zero		1
	.zero		1


	//----- nvinfo : EIATTR_EXIT_INSTR_OFFSETS
	.align		4
        /*0084*/ 	.byte	0x04, 0x1c
        /*0086*/ 	.short	(.L_2167 - .L_2166)


	//   ....[0]....
.L_2166:
        /*0088*/ 	.word	0x000086f0


	//   ....[1]....
        /*008c*/ 	.word	0x00008790


	//----- nvinfo : EIATTR_MAX_THREADS
	.align		4
.L_2167:
        /*0090*/ 	.byte	0x04, 0x05
        /*0092*/ 	.short	(.L_2169 - .L_2168)
.L_2168:
        /*0094*/ 	.word	0x00000100
        /*0098*/ 	.word	0x00000001
        /*009c*/ 	.word	0x00000001


	//----- nvinfo : EIATTR_CRS_STACK_SIZE
	.align		4
.L_2169:
        /*00a0*/ 	.byte	0x04, 0x1e
        /*00a2*/ 	.short	(.L_2171 - .L_2170)
.L_2170:
        /*00a4*/ 	.word	0x00000000


	//----- nvinfo : EIATTR_CBANK_PARAM_SIZE
	.align		4
.L_2171:
        /*00a8*/ 	.byte	0x03, 0x19
        /*00aa*/ 	.short	0x0128


	//----- nvinfo : EIATTR_PARAM_CBANK
	.align		4
        /*00ac*/ 	.byte	0x04, 0x0a
        /*00ae*/ 	.short	(.L_2173 - .L_2172)
	.align		4
.L_2172:
        /*00b0*/ 	.word	index@(.nv.constant0._ZN10layer_norm31ln_parallel_residual_bwd_kernelINS_13Kernel_traitsI6__halfS2_fS2_fjLj6144ELj1ELj1ELj8ELj16ENS_18Kernel_traits_baseILj6144ES2_S2_fS2_fjLj256EEEEELb1ELb1ELb0EEEvNS_9BwdParamsE)
        /*00b4*/ 	.short	0x0380
        /*00b6*/ 	.short	0x0128


	//----- nvinfo : EIATTR_SW_WAR
	.align		4
.L_2173:
        /*00b8*/ 	.byte	0x04, 0x36
        /*00ba*/ 	.short	(.L_2175 - .L_2174)
.L_2174:
        /*00bc*/ 	.word	0x00000008
.L_2175:


//--------------------- .nv.info._ZN10layer_norm22ln_bwd_finalize_kernelINS_22Kernel_traits_finalizeILj6144E6__halfS2_fS2_fjLb0ELj1024ELj4ENS_18Kernel_traits_baseILj6144ES2_S2_fS2_fjLj1024EEEEELb0ELb1EEEvNS_9BwdParamsE --------------------------
	.section	.nv.info._ZN10layer_norm22ln_bwd_finalize_kernelINS_22Kernel_traits_finalizeILj6144E6__halfS2_fS2_fjLb0ELj1024ELj4ENS_18Kernel_traits_baseILj6144ES2_S2_fS2_fjLj1024EEEEELb0ELb1EEEvNS_9BwdParamsE,"",@"SHT_CUDA_INFO"
	.sectionflags	@""
	.align	4


	//----- nvinfo : EIATTR_CUDA_API_VERSION
	.align		4
        /*0000*/ 	.byte	0x04, 0x37
        /*0002*/ 	.short	(.L_2177 - .L_2176)
.L_2176:
        /*0004*/ 	.word	0x00000082


	//----- nvinfo : EIATTR_KPARAM_INFO
	.align		4
.L_2177:
        /*0008*/ 	.byte	0x04, 0x17
        /*000a*/ 	.short	(.L_2179 - .L_2178)
.L_2178:
        /*000c*/ 	.word	0x00000000
        /*0010*/ 	.short	0x0000
        /*0012*/ 	.short	0x0000
        /*0014*/ 	.byte	0x00, 0xf0, 0xa1, 0x04


	//----- nvinfo : EIATTR_SPARSE_MMA_MASK
	.align		4
.L_2179:
        /*0018*/ 	.byte	0x03, 0x50
        /*001a*/ 	.short	0x0000


	//----- nvinfo : EIATTR_MAXREG_COUNT
	.align		4
        /*001c*/ 	.byte	0x03, 0x1b
        /*001e*/ 	.short	0x0040


	//----- nvinfo : EIATTR_NUM_BARRIERS
	.align		4
        /*0020*/ 	.byte	0x02, 0x4c
        /*0022*/ 	.byte	0x01
	.zero		1


	//----- nvinfo : EIATTR_MERCURY_ISA_VERSION
	.align		4
        /*0024*/ 	.byte	0x03, 0x5f
        /*0026*/ 	.short	0x0101


	//----- nvinfo : EIATTR_COOP_GROUP_MASK_REGIDS
	.align		4
        /*0028*/ 	.byte	0x04, 0x29
        /*002a*/ 	.short	(.L_2181 - .L_2180)


	//   ....[0]....
.L_2180:
        /*002c*/ 	.word	0xffffffff


	//   ....[1]....
        /*0030*/ 	.word	0xffffffff


	//   ....[2]....
        /*0034*/ 	.word	0xffffffff


	//   ....[3]....
        /*0038*/ 	.word	0xffffffff


	//   ....[4]....
        /*003c*/ 	.word	0xffffffff


	//   ....[5]....
        /*0040*/ 	.word	0xffffffff


	//   ....[6]....
        /*0044*/ 	.word	0xffffffff


	//   ....[7]....
        /*0048*/ 	.word	0xffffffff


	//   ....[8]....
        /*004c*/ 	.word	0xffffffff


	//   ....[9]....
        /*0050*/ 	.word	0xffffffff


	//----- nvinfo : EIATTR_COOP_GROUP_INSTR_OFFSETS
	.align		4
.L_2181:
        /*0054*/ 	.byte	0x04, 0x28
        /*0056*/ 	.short	(.L_2183 - .L_2182)


	//   ....[0]....
.L_2182:
        /*0058*/ 	.word	0x00001560


	//   ....[1]....
        /*005c*/ 	.word	0x00001570


	//   ....[2]....
        /*0060*/ 	.word	0x000015a0


	//   ....[3]....
        /*0064*/ 	.word	0x000015b0


	//   ....[4]....
        /*0068*/ 	.word	0x000015e0


	//   ....[5]....
        /*006c*/ 	.word	0x000015f0


	//   ....[6]....
        /*0070*/ 	.word	0x00001620


	//   ....[7]....
        /*0074*/ 	.word	0x00001640


	//   ....[8]....
        /*0078*/ 	.word	0x00001670


	//   ....[9]....
        /*007c*/ 	.word	0x00001680


	//----- nvinfo : EIATTR_VRC_CTA_INIT_COUNT
	.align		4
.L_2183:
        /*0080*/ 	.byte	0x02, 0x4a
	.zero		1
	.zero		1


	//----- nvinfo : EIATTR_EXIT_INSTR_OFFSETS
	.align		4
        /*0084*/ 	.byte	0x04, 0x1c
        /*0086*/ 	.short	(.L_2185 - .L_2184)


	//   ....[0]....
.L_2184:
        /*0088*/ 	.word	0x00000060


	//   ....[1]....
        /*008c*/ 	.word	0x000016e0


	//   ....[2]....
        /*0090*/ 	.word	0x000017d0


	//----- nvinfo : EIATTR_MAX_THREADS
	.align		4
.L_2185:
        /*0094*/ 	.byte	0x04, 0x05
        /*0096*/ 	.short	(.L_2187 - .L_2186)
.L_2186:
        /*0098*/ 	.word	0x00000400
        /*009c*/ 	.word	0x00000001
        /*00a0*/ 	.word	0x00000001


	//----- nvinfo : EIATTR_CRS_STACK_SIZE
	.align		4
.L_2187:
        /*00a4*/ 	.byte	0x04, 0x1e
        /*00a6*/ 	.short	(.L_2189 - .L_2188)
.L_2188:
        /*00a8*/ 	.word	0x00000000


	//----- nvinfo : EIATTR_CBANK_PARAM_SIZE
	.align		4
.L_2189:
        /*00ac*/ 	.byte	0x03, 0x19
        /*00ae*/ 	.short	0x0128


	//----- nvinfo : EIATTR_PARAM_CBANK
	.align		4
        /*00b0*/ 	.byte	0x04, 0x0a
        /*00b2*/ 	.short	(.L_2191 - .L_2190)
	.align		4
.L_2190:
        /*00b4*/ 	.word	index@(.nv.constant0._ZN10layer_norm22ln_bwd_finalize_kernelINS_22Kernel_traits_finalizeILj6144E6__halfS2_fS2_fjLb0ELj1024ELj4ENS_18Kernel_traits_baseILj6144ES2_S2_fS2_fjLj1024EEEEELb0ELb1EEEvNS_9BwdParamsE)
        /*00b8*/ 	.short	0x0380
        /*00ba*/ 	.short	0x0128


	//----- nvinfo : EIATTR_SW_WAR
	.align		4
.L_2191:
        /*00bc*/ 	.byte	0x04, 0x36
        /*00be*/ 	.short	(.L_2193 - .L_2192)
.L_2192:
        /*00c0*/ 	.word	0x00000008
.L_2193:


//--------------------- .nv.info._ZN10layer_norm40ln_parallel_residual_bwd_finalize_kernelINS_22Kernel_traits_finalizeILj6144E6__halfS2_fS2_fjLb0ELj1024ELj4ENS_18Kernel_traits_baseILj6144ES2_S2_fS2_fjLj1024EEEEELb1EEEvNS_9BwdParamsE --------------------------
	.section	.nv.info._ZN10layer_norm40ln_parallel_residual_bwd_finalize_kernelINS_22Kernel_traits_finalizeILj6144E6__halfS2_fS2_fjLb0ELj1024ELj4ENS_18Kernel_traits_baseILj6144ES2_S2_fS2_fjLj1024EEEEELb1EEEvNS_9BwdParamsE,"",@"SHT_CUDA_INFO"
	.sectionflags	@""
	.align	4


	//----- nvinfo : EIATTR_CUDA_API_VERSION
	.align		4
        /*0000*/ 	.byte	0x04, 0x37
        /*0002*/ 	.short	(.L_2195 - .L_2194)
.L_2194:
        /*0004*/ 	.word	0x00000082


	//----- nvinfo : EIATTR_KPARAM_INFO
	.align		4
.L_2195:
        /*0008*/ 	.byte	0x04, 0x17
        /*000a*/ 	.short	(.L_2197 - .L_2196)
.L_2196:
        /*000c*/ 	.word	0x00000000
        /*0010*/ 	.short	0x0000
        /*0012*/ 	.short	0x0000
        /*0014*/ 	.byte	0x00, 0xf0, 0xa1, 0x04


	//----- nvinfo : EIATTR_SPARSE_MMA_MASK
	.align		4
.L_2197:
        /*0018*/ 	.byte	0x03, 0x50
        /*001a*/ 	.short	0x0000


	//----- nvinfo : EIATTR_MAXREG_COUNT
	.align		4
        /*001c*/ 	.byte	0x03, 0x1b
        /*001e*/ 	.short	0x0040


	//----- nvinfo : EIATTR_NUM_BARRIERS
	.align		4
        /*0020*/ 	.byte	0x02, 0x4c
        /*0022*/ 	.byte	0x01
	.zero		1


	//----- nvinfo : EIATTR_MERCURY_ISA_VERSION
	.align		4
        /*0024*/ 	.byte	0x03, 0x5f
        /*0026*/ 	.short	0x0101


	//----- nvinfo : EIATTR_COOP_GROUP_MASK_REGIDS
	.align		4
        /*0028*/ 	.byte	0x04, 0x29
        /*002a*/ 	.short	(.L_2199 - .L_2198)


	//   ....[0]....
.L_2198:
        /*002c*/ 	.word	0xffffffff


	//   ....[1]....
        /*0030*/ 	.word	0xffffffff


	//   ....[2]....
        /*0034*/ 	.word	0xffffffff


	//   ....[3]....
        /*0038*/ 	.word	0xffffffff


	//   ....[4]....
        /*003c*/ 	.word	0xffffffff


	//   ....[5]....
        /*0040*/ 	.word	0xffffffff


	//   ....[6]....
        /*0044*/ 	.word	0xffffffff


	//   ....[7]....
        /*0048*/ 	.word	0xffffffff


	//   ....[8]....
        /*004c*/ 	.word	0xffffffff


	//   ....[9]....
        /*0050*/ 	.word	0xffffffff


	//   ....[10]....
        /*0054*/ 	.word	0xffffffff


	//   ....[11]....
        /*0058*/ 	.word	0xffffffff


	//   ....[12]....
        /*005c*/ 	.word	0xffffffff


	//   ....[13]....
        /*0060*/ 	.word	0xffffffff


	//   ....[14]....
        /*0064*/ 	.word	0xffffffff


	//   ....[15]....
        /*0068*/ 	.word	0xffffffff


	//   ....[16]....
        /*006c*/ 	.word	0xffffffff


	//   ....[17]....
        /*0070*/ 	.word	0xffffffff


	//   ....[18]....
        /*0074*/ 	.word	0xffffffff


	//   ....[19]....
        /*0078*/ 	.word	0xffffffff


	//----- nvinfo : EIATTR_COOP_GROUP_INSTR_OFFSETS
	.align		4
.L_2199:
        /*007c*/ 	.byte	0x04, 0x28
        /*007e*/ 	.short	(.L_2201 - .L_2200)


	//   ....[0]....
.L_2200:
        /*0080*/ 	.word	0x000013e0


	//   ....[1]....
        /*0084*/ 	.word	0x000013f0


	//   ....[2]....
        /*0088*/ 	.word	0x00001400


	//   ....[3]....
        /*008c*/ 	.word	0x00001410


	//   ....[4]....
        /*0090*/ 	.word	0x00001450


	//   ....[5]....
        /*0094*/ 	.word	0x00001470


	//   ....[6]....
        /*0098*/ 	.word	0x00001480


	//   ....[7]....
        /*009c*/ 	.word	0x00001490


	//   ....[8]....
        /*00a0*/ 	.word	0x000014d0


	//   ....[9]....
        /*00a4*/ 	.word	0x000014f0


	//   ....[10]....
        /*00a8*/ 	.word	0x00001500


	//   ....[11]....
        /*00ac*/ 	.word	0x00001510


	//   ....[12]....
        /*00b0*/ 	.word	0x00001540


	//   ....[13]....
        /*00b4*/ 	.word	0x00001560


	//   ....[14]....
        /*00b8*/ 	.word	0x00001580


	//   ....[15]....
        /*00bc*/ 	.word	0x00001590


	//   ....[16]....
        /*00c0*/ 	.word	0x000015c0


	//   ....[17]....
        /*00c4*/ 	.word	0x000015e0


	//   ....[18]....
        /*00c8*/ 	.word	0x00001600


	//   ....[19]....
        /*00cc*/ 	.word	0x00001610


	//----- nvinfo : EIATTR_VRC_CTA_INIT_COUNT
	.align		4
.L_2201:
        /*00d0*/ 	.byte	0x02, 0x4a
	.zero		1
	.zero		1


	//----- nvinfo : EIATTR_EXIT_INSTR_OFFSETS
	.align		4
        /*00d4*/ 	.byte	0x04, 0x1c
        /*00d6*/ 	.short	(.L_2203 - .L_2202)


	//   ....[0]....
.L_2202:
        /*00d8*/ 	.word	0x00000060


	//   ....[1]....
        /*00dc*/ 	.word	0x000016b0


	//   ....[2]....
        /*00e0*/ 	.word	0x00001840


	//----- nvinfo : EIATTR_MAX_THREADS
	.align		4
.L_2203:
        /*00e4*/ 	.byte	0x04, 0x05
        /*00e6*/ 	.short	(.L_2205 - .L_2204)
.L_2204:
        /*00e8*/ 	.word	0x00000400
        /*00ec*/ 	.word	0x00000001
        /*00f0*/ 	.word	0x00000001


	//----- nvinfo : EIATTR_CRS_STACK_SIZE
	.align		4
.L_2205:
        /*00f4*/ 	.byte	0x04, 0x1e
        /*00f6*/ 	.short	(.L_2207 - .L_2206)
.L_2206:
        /*00f8*/ 	.word	0x00000000


	//----- nvinfo : EIATTR_CBANK_PARAM_SIZE
	.align		4
.L_2207:
        /*00fc*/ 	.byte	0x03, 0x19
        /*00fe*/ 	.short	0x0128


	//----- nvinfo : EIATTR_PARAM_CBANK
	.align		4
        /*0100*/ 	.byte	0x04, 0x0a
        /*0102*/ 	.short	(.L_2209 - .L_2208)
	.align		4
.L_2208:
        /*0104*/ 	.word	index@(.nv.constant0._ZN10layer_norm40ln_parallel_residual_bwd_finalize_kernelINS_22Kernel_traits_finalizeILj6144E6__halfS2_fS2_fjLb0ELj1024ELj4ENS_18Kernel_traits_baseILj6144ES2_S2_fS2_fjLj1024EEEEELb1EEEvNS_9BwdParamsE)
        /*0108*/ 	.short	0x0380
        /*010a*/ 	.short	0x0128


	//----- nvinfo : EIATTR_SW_WAR
	.align		4
.L_2209:
        /*010c*/ 	.byte	0x04, 0x36
        /*010e*/ 	.short	(.L_2211 - .L_2210)
.L_2210:
        /*0110*/ 	.word	0x00000008
.L_2211:


//--------------------- .nv.info._ZN10layer_norm31ln_parallel_residual_bwd_kernelINS_13Kernel_traitsI6__halfS2_fS2_fjLj6144ELj1ELj1ELj8ELj16ENS_18Kernel_traits_baseILj6144ES2_S2_fS2_fjLj256EEEEELb1ELb1ELb1EEEvNS_9BwdParamsE --------------------------
	.section	.nv.info._ZN10layer_norm31ln_parallel_residual_bwd_kernelINS_13Kernel_traitsI6__halfS2_fS2_fjLj6144ELj1ELj1ELj8ELj16ENS_18Kernel_traits_baseILj6144ES2_S2_fS2_fjLj256EEEEELb1ELb1ELb1EEEvNS_9BwdParamsE,"",@"SHT_CUDA_INFO"
	.sectionflags	@""
	.align	4


	//----- nvinfo : EIATTR_CUDA_API_VERSION
	.align		4
        /*0000*/ 	.byte	0x04, 0x37
        /*0002*/ 	.short	(.L_2213 - .L_2212)
.L_2212:
        /*0004*/ 	.word	0x00000082


	//----- nvinfo : EIATTR_KPARAM_INFO
	.align		4
.L_2213:
        /*0008*/ 	.byte	0x04, 0x17
        /*000a*/ 	.short	(.L_2215 - .L_2214)
.L_2214:
        /*000c*/ 	.word	0x00000000
        /*0010*/ 	.short	0x0000
        /*0012*/ 	.short	0x0000
        /*0014*/ 	.byte	0x00, 0xf0, 0xa1, 0x04


	//----- nvinfo : EIATTR_SPARSE_MMA_MASK
	.align		4
.L_2215:
        /*0018*/ 	.byte	0x03, 0x50
        /*001a*/ 	.short	0x0000


	//----- nvinfo : EIATTR_MAXREG_COUNT
	.align		4
        /*001c*/ 	.byte	0x03, 0x1b
        /*001e*/ 	.short	0x00ff


	//----- nvinfo : EIATTR_NUM_BARRIERS
	.align		4
        /*0020*/ 	.byte	0x02, 0x4c
        /*0022*/ 	.byte	0x01
	.zero		1


	//----- nvinfo : EIATTR_MERCURY_ISA_VERSION
	.align		4
        /*0024*/ 	.byte	0x03, 0x5f
        /*0026*/ 	.short	0x0101


	//----- nvinfo : EIATTR_COOP_GROUP_MASK_REGIDS
	.align		4
        /*0028*/ 	.byte	0x04, 0x29
        /*002a*/ 	.short	(.L_2217 - .L_2216)


	//   ....[0]....
.L_2216:
        /*002c*/ 	.word	0xffffffff


	//   ....[1]....
        /*0030*/ 	.word	0xffffffff


	//   ....[2]....
        /*0034*/ 	.word	0xffffffff


	//   ....[3]....
        /*0038*/ 	.word	0xffffffff


	//   ....[4]....
        /*003c*/ 	.word	0xffffffff


	//   ....[5]....
        /*0040*/ 	.word	0xffffffff


	//   ....[6]....
        /*0044*/ 	.word	0xffffffff


	//   ....[7]....
        /*0048*/ 	.word	0xffffffff


	//   ....[8]....
        /*004c*/ 	.word	0xffffffff


	//   ....[9]....
        /*0050*/ 	.word	0xffffffff


	//----- nvinfo : EIATTR_COOP_GROUP_INSTR_OFFSETS
	.align		4
.L_2217:
        /*0054*/ 	.byte	0x04, 0x28
        /*0056*/ 	.short	(.L_2219 - .L_2218)


	//   ....[0]....
.L_2218:
        /*0058*/ 	.word	0x000012d0


	//   ....[1]....
        /*005c*/ 	.word	0x000012e0


	//   ....[2]....
        /*0060*/ 	.word	0x00001310


	//   ....[3]....
        /*0064*/ 	.word	0x00001320


	//   ....[4]....
        /*0068*/ 	.word	0x00001350


	//   ....[5]....
        /*006c*/ 	.word	0x00001360


	//   ....[6]....
        /*0070*/ 	.word	0x000013a0


	//   ....[7]....
        /*0074*/ 	.word	0x000013b0


	//   ....[8]....
        /*0078*/ 	.word	0x000013e0


	//   ....[9]....
        /*007c*/ 	.word	0x000013f0


	//----- nvinfo : EIATTR_VRC_CTA_INIT_COUNT
	.align		4
.L_2219:
        /*0080*/ 	.byte	0x02, 0x4a
	.zero		1
	.zero		1


	//----- nvinfo : EIATTR_EXIT_INSTR_OFFSETS
	.align		4
        /*0084*/ 	.byte	0x04, 0x1c
        /*0086*/ 	.short	(.L_2221 - .L_2220)


	//   ....[0]....
.L_2220:
        /*0088*/ 	.word	0x00008140


	//----- nvinfo : EIATTR_MAX_THREADS
	.align		4
.L_2221:
        /*008c*/ 	.byte	0x04, 0x05
        /*008e*/ 	.short	(.L_2223 - .L_2222)
.L_2222:
        /*0090*/ 	.word	0x00000100
        /*0094*/ 	.word	0x00000001
        /*0098*/ 	.word	0x00000001


	//----- nvinfo : EIATTR_CRS_STACK_SIZE
	.align		4
.L_2223:
        /*009c*/ 	.byte	0x04, 0x1e
        /*009e*/ 	.short	(.L_2225 - .L_2224)
.L_2224:
        /*00a0*/ 	.word	0x00000000


	//----- nvinfo : EIATTR_CBANK_PARAM_SIZE
	.align		4
.L_2225:
        /*00a4*/ 	.byte	0x03, 0x19
        /*00a6*/ 	.short	0x0128


	//----- nvinfo : EIATTR_PARAM_CBANK
	.align		4
        /*00a8*/ 	.byte	0x04, 0x0a
        /*00aa*/ 	.short	(.L_2227 - .L_2226)
	.align		4
.L_2226:
        /*00ac*/ 	.word	index@(.nv.constant0._ZN10layer_norm31ln_parallel_residual_bwd_kernelINS_13Kernel_traitsI6__halfS2_fS2_fjLj6144ELj1ELj1ELj8ELj16ENS_18Kernel_traits_baseILj6144ES2_S2_fS2_fjLj256EEEEELb1ELb1ELb1EEEvNS_9BwdParamsE)
        /*00b0*/ 	.short	0x0380
        /*00b2*/ 	.short	0x0128


	//----- nvinfo : EIATTR_SW_WAR
	.align		4
.L_2227:
        /*00b4*/ 	.byte	0x04, 0x36
        /*00b6*/ 	.short	(.L_2229 - .L_2228)
.L_2228:
        /*00b8*/ 	.word	0x00000008
.L_2229:


//--------------------- .nv.info._ZN10layer_norm31ln_parallel_residual_bwd_kernelINS_13Kernel_traitsIf6__halffS2_fjLj6144ELj1ELj1ELj8ELj16ENS_18Kernel_traits_baseILj6144EfS2_fS2_fjLj256EEEEELb0ELb0ELb0EEEvNS_9BwdParamsE --------------------------
	.section	.nv.info._ZN10layer_norm31ln_parallel_residual_bwd_kernelINS_13Kernel_traitsIf6__halffS2_fjLj6144ELj1ELj1ELj8ELj16ENS_18Kernel_traits_baseILj6144EfS2_fS2_fjLj256EEEEELb0ELb0ELb0EEEvNS_9BwdParamsE,"",@"SHT_CUDA_INFO"
	.sectionflags	@""
	.align	4


	//----- nvinfo : EIATTR_CUDA_API_VERSION
	.align		4
        /*0000*/ 	.byte	0x04, 0x37
        /*0002*/ 	.short	(.L_2231 - .L_2230)
.L_2230:
        /*0004*/ 	.word	0x00000082


	//----- nvinfo : EIATTR_KPARAM_INFO
	.align		4
.L_2231:
        /*0008*/ 	.byte	0x04, 0x17
        /*000a*/ 	.short	(.L_2233 - .L_2232)
.L_2232:
        /*000c*/ 	.word	0x00000000
        /*0010*/ 	.short	0x0000
        /*0012*/ 	.short	0x0000
        /*0014*/ 	.byte	0x00, 0xf0, 0xa1, 0x04


	//----- nvinfo : EIATTR_SPARSE_MMA_MASK
	.align		4
.L_2233:
        /*0018*/ 	.byte	0x03, 0x50
        /*001a*/ 	.short	0x0000


	//----- nvinfo : EIATTR_MAXREG_COUNT
	.align		4
        /*001c*/ 	.byte	0x03, 0x1b
        /*001e*/ 	.short	0x00ff


	//----- nvinfo : EIATTR_NUM_BARRIERS
	.align		4
        /*0020*/ 	.byte	0x02, 0x4c
        /*0022*/ 	.byte	0x01
	.zero		1


	//----- nvinfo : EIATTR_ANNOTATIONS
	.align		4
        /*0024*/ 	.byte	0x04, 0x55
        /*0026*/ 	.short	(.L_2235 - .L_2234)


	//   ....[0]....
.L_2234:
        /*0028*/ 	.word	0x00000001
        /*002c*/ 	.byte	0xb0, 0x00, 0x00, 0x00, 0x01, 0x00, 0x00, 0x00, 0xc0, 0x09, 0x00, 0x00, 0x01, 0x00, 0x00, 0x00
        /*003c*/ 	.byte	0x00, 0x5b, 0x00, 0x00


	//----- nvinfo : EIATTR_MERCURY_ISA_VERSION
	.align		4
.L_2235:
        /*0040*/ 	.byte	0x03, 0x5f
        /*0042*/ 	.short	0x0101


	//----- nvinfo : EIATTR_COOP_GROUP_MASK_REGIDS
	.align		4
        /*0044*/ 	.byte	0x04, 0x29
        /*0046*/ 	.short	(.L_2237 - .L_2236)


	//   ....[0]....
.L_2236:
        /*0048*/ 	.word	0xffffffff


	//   ....[1]....
        /*004c*/ 	.word	0xffffffff


	//   ....[2]....
        /*0050*/ 	.word	0xffffffff


	//   ....[3]....
        /*0054*/ 	.word	0xffffffff


	//   ....[4]....
        /*0058*/ 	.word	0xffffffff


	//   ....[5]....
        /*005c*/ 	.word	0xffffffff


	//   ....[6]....
        /*0060*/ 	.word	0xffffffff


	//   ....[7]....
        /*0064*/ 	.word	0xffffffff


	//   ....[8]....
        /*0068*/ 	.word	0xffffffff


	//   ....[9]....
        /*006c*/ 	.word	0xffffffff


	//----- nvinfo : EIATTR_COOP_GROUP_INSTR_OFFSETS
	.align		4
.L_2237:
        /*0070*/ 	.byte	0x04, 0x28
        /*0072*/ 	.short	(.L_2239 - .L_2238)


	//   ....[0]....
.L_2238:
        /*0074*/ 	.word	0x00002030


	//   ....[1]....
        /*0078*/ 	.word	0x00002050


	//   ....[2]....
        /*007c*/ 	.word	0x00002090


	//   ....[3]....
        /*0080*/ 	.word	0x000020a0


	//   ....[4]....
        /*0084*/ 	.word	0x000020e0


	//   ....[5]....
        /*0088*/ 	.word	0x000020f0


	//   ....[6]....
        /*008c*/ 	.word	0x00002120


	//   ....[7]....
        /*0090*/ 	.word	0x00002130


	//   ....[8]....
        /*0094*/ 	.word	0x00002160


	//   ....[9]....
        /*0098*/ 	.word	0x00002170


	//----- nvinfo : EIATTR_VRC_CTA_INIT_COUNT
	.align		4
.L_2239:
        /*009c*/ 	.byte	0x02, 0x4a
	.zero		1
	.zero		1


	//----- nvinfo : EIATTR_EXIT_INSTR_OFFSETS
	.align		4
        /*00a0*/ 	.byte	0x04, 0x1c
        /*00a2*/ 	.short	(.L_2241 - .L_2240)


	//   ....[0]....
.L_2240:
        /*00a4*/ 	.word	0x00005dc0


	//   ....[1]....
        /*00a8*/ 	.word	0x00005ed0


	//----- nvinfo : EIATTR_MAX_THREADS
	.align		4
.L_2241:
        /*00ac*/ 	.byte	0x04, 0x05
        /*00ae*/ 	.short	(.L_2243 - .L_2242)
.L_2242:
        /*00b0*/ 	.word	0x00000100
        /*00b4*/ 	.word	0x00000001
        /*00b8*/ 	.word	0x00000001


	//----- nvinfo : EIATTR_CRS_STACK_SIZE
	.align		4
.L_2243:
        /*00bc*/ 	.byte	0x04, 0x1e
        /*00be*/ 	.short	(.L_2245 - .L_2244)
.L_2244:
        /*00c0*/ 	.word	0x00000000


	//----- nvinfo : EIATTR_CBANK_PARAM_SIZE
	.align		4
.L_2245:
        /*00c4*/ 	.byte	0x03, 0x19
        /*00c6*/ 	.short	0x0128


	//----- nvinfo : EIATTR_PARAM_CBANK
	.align		4
        /*00c8*/ 	.byte	0x04, 0x0a
        /*00ca*/ 	.short	(.L_2247 - .L_2246)
	.align		4
.L_2246:
        /*00cc*/ 	.word	index@(.nv.constant0._ZN10layer_norm31ln_parallel_residual_bwd_kernelINS_13Kernel_traitsIf6__halffS2_fjLj6144ELj1ELj1ELj8ELj16ENS_18Kernel_traits_baseILj6144EfS2_fS2_fjLj256EEEEELb0ELb0ELb0EEEvNS_9BwdParamsE)
        /*00d0*/ 	.short	0x0380
        /*00d2*/ 	.short	0x0128


	//----- nvinfo : EIATTR_SW_WAR
	.align		4
.L_2247:
        /*00d4*/ 	.byte	0x04, 0x36
        /*00d6*/ 	.short	(.L_2249 - .L_2248)
.L_2248:
        /*00d8*/ 	.word	0x00000008
.L_2249:


//--------------------- .nv.info._ZN10layer_norm31ln_parallel_residual_bwd_kernelINS_13Kernel_traitsIf6__halffS2_fjLj6144ELj1ELj1ELj8ELj16ENS_18Kernel_traits_baseILj6144EfS2_fS2_fjLj256EEEEELb0ELb0ELb1EEEvNS_9BwdParamsE --------------------------
	.section	.nv.info._ZN10layer_norm31ln_parallel_residual_bwd_kernelINS_13Kernel_traitsIf6__halffS2_fjLj6144ELj1ELj1ELj8ELj16ENS_18Kernel_traits_baseILj6144EfS2_fS2_fjLj256EEEEELb0ELb0ELb1EEEvNS_9BwdParamsE,"",@"SHT_CUDA_INFO"
	.sectionflags	@""
	.align	4


	//----- nvinfo : EIATTR_CUDA_API_VERSION
	.align		4
        /*0000*/ 	.byte	0x04, 0x37
        /*0002*/ 	.short	(.L_2251 - .L_2250)
.L_2250:
        /*0004*/ 	.word	0x00000082


	//----- nvinfo : EIATTR_KPARAM_INFO
	.align		4
.L_2251:
        /*0008*/ 	.byte	0x04, 0x17
        /*000a*/ 	.short	(.L_2253 - .L_2252)
.L_2252:
        /*000c*/ 	.word	0x00000000
        /*0010*/ 	.short	0x0000
        /*0012*/ 	.short	0x0000
        /*0014*/ 	.byte	0x00, 0xf0, 0xa1, 0x04


	//----- nvinfo : EIATTR_SPARSE_MMA_MASK
	.align		4
.L_2253:
        /*0018*/ 	.byte	0x03, 0x50
        /*001a*/ 	.short	0x0000


	//----- nvinfo : EIATTR_MAXREG_COUNT
	.align		4
        /*001c*/ 	.byte	0x03, 0x1b
        /*001e*/ 	.short	0x00ff


	//----- nvinfo : EIATTR_NUM_BARRIERS
	.align		4
        /*0020*/ 	.byte	0x02, 0x4c
        /*0022*/ 	.byte	0x01
	.zero		1


	//----- nvinfo : EIATTR_ANNOTATIONS
	.align		4
        /*0024*/ 	.byte	0x04, 0x55
        /*0026*/ 	.short	(.L_2255 - .L_2254)


	//   ....[0]....
.L_2254:
        /*0028*/ 	.word	0x00000001
        /*002c*/ 	.byte	0xa0, 0x03, 0x00, 0x00, 0x01, 0x00, 0x00, 0x00, 0xd0, 0x03, 0x00, 0x00, 0x01, 0x00, 0x00, 0x00
        /*003c*/ 	.byte	0x00, 0x04, 0x00, 0x00, 0x01, 0x00, 0x00, 0x00, 0xb0, 0x1e, 0x00, 0x00, 0x01, 0x00, 0x00, 0x00
        /*004c*/ 	.byte	0xc0, 0x1e, 0x00, 0x00, 0x01, 0x00, 0x00, 0x00, 0xd0, 0x1e, 0x00, 0x00, 0x01, 0x00, 0x00, 0x00
        /*005c*/ 	.byte	0xb0, 0x22, 0x00, 0x00, 0x01, 0x00, 0x00, 0x00, 0xd0, 0x22, 0x00, 0x00, 0x01, 0x00, 0x00, 0x00
        /*006c*/ 	.byte	0xe0, 0x22, 0x00, 0x00


	//----- nvinfo : EIATTR_MERCURY_ISA_VERSION
	.align		4
.L_2255:
        /*0070*/ 	.byte	0x03, 0x5f
        /*0072*/ 	.short	0x0101


	//----- nvinfo : EIATTR_COOP_GROUP_MASK_REGIDS
	.align		4
        /*0074*/ 	.byte	0x04, 0x29
        /*0076*/ 	.short	(.L_2257 - .L_2256)


	//   ....[0]....
.L_2256:
        /*0078*/ 	.word	0xffffffff


	//   ....[1]....
        /*007c*/ 	.word	0xffffffff


	//   ....[2]....
        /*0080*/ 	.word	0xffffffff


	//   ....[3]....
        /*0084*/ 	.word	0xffffffff


	//   ....[4]....
        /*0088*/ 	.word	0xffffffff


	//   ....[5]....
        /*008c*/ 	.word	0xffffffff


	//   ....[6]....
        /*0090*/ 	.word	0xffffffff


	//   ....[7]....
        /*0094*/ 	.word	0xffffffff


	//   ....[8]....
        /*0098*/ 	.word	0xffffffff


	//   ....[9]....
        /*009c*/ 	.word	0xffffffff


	//----- nvinfo : EIATTR_COOP_GROUP_INSTR_OFFSETS
	.align		4
.L_2257:
        /*00a0*/ 	.byte	0x04, 0x28
        /*00a2*/ 	.short	(.L_2259 - .L_2258)


	//   ....[0]....
.L_2258:
        /*00a4*/ 	.word	0x00001ba0


	//   ....[1]....
        /*00a8*/ 	.word	0x00001c80


	//   ....[2]....
        /*00ac*/ 	.word	0x00001cb0


	//   ....[3]....
        /*00b0*/ 	.word	0x00001cd0


	//   ....[4]....
        /*00b4*/ 	.word	0x00001cf0


	//   ....[5]....
        /*00b8*/ 	.word	0x00001d10


	//   ....[6]....
        /*00bc*/ 	.word	0x00001d30


	//   ....[7]....
        /*00c0*/ 	.word	0x00001d60


	//   ....[8]....
        /*00c4*/ 	.word	0x00001d80


	//   ....[9]....
        /*00c8*/ 	.word	0x00001db0


	//----- nvinfo : EIATTR_VRC_CTA_INIT_COUNT
	.align		4
.L_2259:
        /*00cc*/ 	.byte	0x02, 0x4a
	.zero		1
	.zero		1


	//----- nvinfo : EIATTR_EXIT_INSTR_OFFSETS
	.align		4
        /*00d0*/ 	.byte	0x04, 0x1c
        /*00d2*/ 	.short	(.L_2261 - .L_2260)


	//   ....[0]....
.L_2260:
        /*00d4*/ 	.word	0x00005c90


	//----- nvinfo : EIATTR_MAX_THREADS
	.align		4
.L_2261:
        /*00d8*/ 	.byte	0x04, 0x05
        /*00da*/ 	.short	(.L_2263 - .L_2262)
.L_2262:
        /*00dc*/ 	.word	0x00000100
        /*00e0*/ 	.word	0x00000001
        /*00e4*/ 	.word	0x00000001


	//----- nvinfo : EIATTR_CRS_STACK_SIZE
	.align		4
.L_2263:
        /*00e8*/ 	.byte	0x04, 0x1e
        /*00ea*/ 	.short	(.L_2265 - .L_2264)
.L_2264:
        /*00ec*/ 	.word	0x00000000


	//----- nvinfo : EIATTR_CBANK_PARAM_SIZE
	.align		4
.L_2265:
        /*00f0*/ 	.byte	0x03, 0x19
        /*00f2*/ 	.short	0x0128


	//----- nvinfo : EIATTR_PARAM_CBANK
	.align		4
        /*00f4*/ 	.byte	0x04, 0x0a
        /*00f6*/ 	.short	(.L_2267 - .L_2266)
	.align		4
.L_2266:
        /*00f8*/ 	.word	index@(.nv.constant0._ZN10layer_norm31ln_parallel_residual_bwd_kernelINS_13Kernel_traitsIf6__halffS2_fjLj6144ELj1ELj1ELj8ELj16ENS_18Kernel_traits_baseILj6144EfS2_fS2_fjLj256EEEEELb0ELb0ELb1EEEvNS_9BwdParamsE)
        /*00fc*/ 	.short	0x0380
        /*00fe*/ 	.short	0x0128


	//----- nvinfo : EIATTR_SW_WAR
	.align		4
.L_2267:
        /*0100*/ 	.byte	0x04, 0x36
        /*0102*/ 	.short	(.L_2269 - .L_2268)
.L_2268:
        /*0104*/ 	.word	0x00000008
.L_2269:


//--------------------- .nv.info._ZN10layer_norm31ln_parallel_residual_bwd_kernelINS_13Kernel_traitsIf6__halffS2_fjLj6144ELj1ELj1ELj8ELj16ENS_18Kernel_traits_baseILj6144EfS2_fS2_fjLj256EEEEELb0ELb1ELb0EEEvNS_9BwdParamsE --------------------------
	.section	.nv.info._ZN10layer_norm31ln_parallel_residual_bwd_kernelINS_13Kernel_traitsIf6__halffS2_fjLj6144ELj1ELj1ELj8ELj16ENS_18Kernel_traits_baseILj6144EfS2_fS2_fjLj256EEEEELb0ELb1ELb0EEEvNS_9BwdParamsE,"",@"SHT_CUDA_INFO"
	.sectionflags	@""
	.align	4


	//----- nvinfo : EIATTR_CUDA_API_VERSION
	.align		4
        /*0000*/ 	.byte	0x04, 0x37
        /*0002*/ 	.short	(.L_2271 - .L_2270)
.L_2270:
        /*0004*/ 	.word	0x00000082


	//----- nvinfo : EIATTR_KPARAM_INFO
	.align		4
.L_2271:
        /*0008*/ 	.byte	0x04, 0x17
        /*000a*/ 	.short	(.L_2273 - .L_2272)
.L_2272:
        /*000c*/ 	.word	0x00000000
        /*0010*/ 	.short	0x0000
        /*0012*/ 	.short	0x0000
        /*0014*/ 	.byte	0x00, 0xf0, 0xa1, 0x04


	//----- nvinfo : EIATTR_SPARSE_MMA_MASK
	.align		4
.L_2273:
        /*0018*/ 	.byte	0x03, 0x50
        /*001a*/ 	.short	0x0000


	//----- nvinfo : EIATTR_MAXREG_COUNT
	.align		4
        /*001c*/ 	.byte	0x03, 0x1b
        /*001e*/ 	.short	0x00ff


	//----- nvinfo : EIATTR_NUM_BARRIERS
	.align		4
        /*0020*/ 	.byte	0x02, 0x4c
        /*0022*/ 	.byte	0x01
	.zero		1


	//----- nvinfo : EIATTR_MERCURY_ISA_VERSION
	.align		4
        /*0024*/ 	.byte	0x03, 0x5f
        /*0026*/ 	.short	0x0101


	//----- nvinfo : EIATTR_COOP_GROUP_MASK_REGIDS
	.align		4
        /*0028*/ 	.byte	0x04, 0x29
        /*002a*/ 	.short	(.L_2275 - .L_2274)


	//   ....[0]....
.L_2274:
        /*002c*/ 	.word	0xffffffff


	//   ....[1]....
        /*0030*/ 	.word	0xffffffff


	//   ....[2]....
        /*0034*/ 	.word	0xffffffff


	//   ....[3]....
        /*0038*/ 	.word	0xffffffff


	//   ....[4]....
        /*003c*/ 	.word	0xffffffff


	//   ....[5]....
        /*0040*/ 	.word	0xffffffff


	//   ....[6]....
        /*0044*/ 	.word	0xffffffff


	//   ....[7]....
        /*0048*/ 	.word	0xffffffff


	//   ....[8]....
        /*004c*/ 	.word	0xffffffff


	//   ....[9]....
        /*0050*/ 	.word	0xffffffff


	//----- nvinfo : EIATTR_COOP_GROUP_INSTR_OFFSETS
	.align		4
.L_2275:
        /*0054*/ 	.byte	0x04, 0x28
        /*0056*/ 	.short	(.L_2277 - .L_2276)


	//   ....[0]....
.L_2276:
        /*0058*/ 	.word	0x000015b0


	//   ....[1]....
        /*005c*/ 	.word	0x000015d0


	//   ....[2]....
        /*0060*/ 	.word	0x00001610


	//   ....[3]....
        /*0064*/ 	.word	0x00001620


	//   ....[4]....
        /*0068*/ 	.word	0x00001660


	//   ....[5]....
        /*006c*/ 	.word	0x00001670


	//   ....[6]....
        /*0070*/ 	.word	0x000016a0


	//   ....[7]....
        /*0074*/ 	.word	0x000016b0


	//   ....[8]....
        /*0078*/ 	.word	0x000016e0


	//   ....[9]....
        /*007c*/ 	.word	0x000016f0


	//----- nvinfo : EIATTR_VRC_CTA_INIT_COUNT
	.align		4
.L_2277:
        /*0080*/ 	.byte	0x02, 0x4a
	.zero		1
	.zero		1


	//----- nvinfo : EIATTR_EXIT_INSTR_OFFSETS
	.align		4
        /*0084*/ 	.byte	0x04, 0x1c
        /*0086*/ 	.short	(.L_2279 - .L_2278)


	//   ....[0]....
.L_2278:
        /*0088*/ 	.word	0x000051c0


	//   ....[1]....
        /*008c*/ 	.word	0x00005260


	//----- nvinfo : EIATTR_MAX_THREADS
	.align		4
.L_2279:
        /*0090*/ 	.byte	0x04, 0x05
        /*0092*/ 	.short	(.L_2281 - .L_2280)
.L_2280:
        /*0094*/ 	.word	0x00000100
        /*0098*/ 	.word	0x00000001
        /*009c*/ 	.word	0x00000001


	//----- nvinfo : EIATTR_CRS_STACK_SIZE
	.align		4
.L_2281:
        /*00a0*/ 	.byte	0x04, 0x1e
        /*00a2*/ 	.short	(.L_2283 - .L_2282)
.L_2282:
        /*00a4*/ 	.word	0x00000000


	//----- nvinfo : EIATTR_CBANK_PARAM_SIZE
	.align		4
.L_2283:
        /*00a8*/ 	.byte	0x03, 0x19
        /*00aa*/ 	.short	0x0128


	//----- nvinfo : EIATTR_PARAM_CBANK
	.align		4
        /*00ac*/ 	.byte	0x04, 0x0a
        /*00ae*/ 	.short	(.L_2285 - .L_2284)
	.align		4
.L_2284:
        /*00b0*/ 	.word	index@(.nv.constant0._ZN10layer_norm31ln_parallel_residual_bwd_kernelINS_13Kernel_traitsIf6__halffS2_fjLj6144ELj1ELj1ELj8ELj16ENS_18Kernel_traits_baseILj6144EfS2_fS2_fjLj256EEEEELb0ELb1ELb0EEEvNS_9BwdParamsE)
        /*00b4*/ 	.short	0x0380
        /*00b6*/ 	.short	0x0128


	//----- nvinfo : EIATTR_SW_WAR
	.align		4
.L_2285:
        /*00b8*/ 	.byte	0x04, 0x36
        /*00ba*/ 	.short	(.L_2287 - .L_2286)
.L_2286:
        /*00bc*/ 	.word	0x00000008
.L_2287:


//--------------------- .nv.info._ZN10layer_norm31ln_parallel_residual_bwd_kernelINS_13Kernel_traitsIf6__halffS2_fjLj6144ELj1ELj1ELj8ELj16ENS_18Kernel_traits_baseILj6144EfS2_fS2_fjLj256EEEEELb0ELb1ELb1EEEvNS_9BwdParamsE --------------------------
	.section	.nv.info._ZN10layer_norm31ln_parallel_residual_bwd_kernelINS_13Kernel_traitsIf6__halffS2_fjLj6144ELj1ELj1ELj8ELj16ENS_18Kernel_traits_baseILj6144EfS2_fS2_fjLj256EEEEELb0ELb1ELb1EEEvNS_9BwdParamsE,"",@"SHT_CUDA_INFO"
	.sectionflags	@""
	.align	4


	//----- nvinfo : EIATTR_CUDA_API_VERSION
	.align		4
        /*0000*/ 	.byte	0x04, 0x37
        /*0002*/ 	.short	(.L_2289 - .L_2288)
.L_2288:
        /*0004*/ 	.word	0x00000082


	//----- nvinfo : EIATTR_KPARAM_INFO
	.align		4
.L_2289:
        /*0008*/ 	.byte	0x04, 0x17
        /*000a*/ 	.short	(.L_2291 - .L_2290)
.L_2290:
        /*000c*/ 	.word	0x00000000
        /*0010*/ 	.short	0x0000
        /*0012*/ 	.short	0x0000
        /*0014*/ 	.byte	0x00, 0xf0, 0xa1, 0x04


	//----- nvinfo : EIATTR_SPARSE_MMA_MASK
	.align		4
.L_2291:
        /*0018*/ 	.byte	0x03, 0x50
        /*001a*/ 	.short	0x0000


	//----- nvinfo : EIATTR_MAXREG_COUNT
	.align		4
        /*001c*/ 	.byte	0x03, 0x1b
        /*001e*/ 	.short	0x00ff


	//----- nvinfo : EIATTR_NUM_BARRIERS
	.align		4
        /*0020*/ 	.byte	0x02, 0x4c
        /*0022*/ 	.byte	0x01
	.zero		1


	//----- nvinfo : EIATTR_MERCURY_ISA_VERSION
	.align		4
        /*0024*/ 	.byte	0x03, 0x5f
        /*0026*/ 	.short	0x0101


	//----- nvinfo : EIATTR_COOP_GROUP_MASK_REGIDS
	.align		4
        /*0028*/ 	.byte	0x04, 0x29
        /*002a*/ 	.short	(.L_2293 - .L_2292)


	//   ....[0]....
.L_2292:
        /*002c*/ 	.word	0xffffffff


	//   ....[1]....
        /*0030*/ 	.word	0xffffffff


	//   ....[2]....
        /*0034*/ 	.word	0xffffffff


	//   ....[3]....
        /*0038*/ 	.word	0xffffffff


	//   ....[4]....
        /*003c*/ 	.word	0xffffffff


	//   ....[5]....
        /*0040*/ 	.word	0xffffffff


	//   ....[6]....
        /*0044*/ 	.word	0xffffffff


	//   ....[7]....
        /*0048*/ 	.word	0xffffffff


	//   ....[8]....
        /*004c*/ 	.word	0xffffffff


	//   ....[9]....
        /*0050*/ 	.word	0xffffffff


	//----- nvinfo : EIATTR_COOP_GROUP_INSTR_OFFSETS
	.align		4
.L_2293:
        /*0054*/ 	.byte	0x04, 0x28
        /*0056*/ 	.short	(.L_2295 - .L_2294)


	//   ....[0]....
.L_2294:
        /*0058*/ 	.word	0x00001050


	//   ....[1]....
        /*005c*/ 	.word	0x00001060


	//   ....[2]....
        /*0060*/ 	.word	0x00001090


	//   ....[3]....
        /*0064*/ 	.word	0x000010a0


	//   ....[4]....
        /*0068*/ 	.word	0x000010d0


	//   ....[5]....
        /*006c*/ 	.word	0x000010e0


	//   ....[6]....
        /*0070*/ 	.word	0x00001120


	//   ....[7]....
        /*0074*/ 	.word	0x00001130


	//   ....[8]....
        /*0078*/ 	.word	0x00001160


	//   ....[9]....
        /*007c*/ 	.word	0x00001170


	//----- nvinfo : EIATTR_VRC_CTA_INIT_COUNT
	.align		4
.L_2295:
        /*0080*/ 	.byte	0x02, 0x4a
	.zero		1
	.zero		1


	//----- nvinfo : EIATTR_EXIT_INSTR_OFFSETS
	.align		4
        /*0084*/ 	.byte	0x04, 0x1c
        /*0086*/ 	.short	(.L_2297 - .L_2296)


	//   ....[0]....
.L_2296:
        /*0088*/ 	.word	0x00004c60


	//----- nvinfo : EIATTR_MAX_THREADS
	.align		4
.L_2297:
        /*008c*/ 	.byte	0x04, 0x05
        /*008e*/ 	.short	(.L_2299 - .L_2298)
.L_2298:
        /*0090*/ 	.word	0x00000100
        /*0094*/ 	.word	0x00000001
        /*0098*/ 	.word	0x00000001


	//----- nvinfo : EIATTR_CRS_STACK_SIZE
	.align		4
.L_2299:
        /*009c*/ 	.byte	0x04, 0x1e
        /*009e*/ 	.short	(.L_2301 - .L_2300)
.L_2300:
        /*00a0*/ 	.word	0x00000000


	//----- nvinfo : EIATTR_CBANK_PARAM_SIZE
	.align		4
.L_2301:
        /*00a4*/ 	.byte	0x03, 0x19
        /*00a6*/ 	.short	0x0128


	//----- nvinfo : EIATTR_PARAM_CBANK
	.align		4
        /*00a8*/ 	.byte	0x04, 0x0a
        /*00aa*/ 	.short	(.L_2303 - .L_2302)
	.align		4
.L_2302:
        /*00ac*/ 	.word	index@(.nv.constant0._ZN10layer_norm31ln_parallel_residual_bwd_kernelINS_13Kernel_traitsIf6__halffS2_fjLj6144ELj1ELj1ELj8ELj16ENS_18Kernel_traits_baseILj6144EfS2_fS2_fjLj256EEEEELb0ELb1ELb1EEEvNS_9BwdParamsE)
        /*00b0*/ 	.short	0x0380
        /*00b2*/ 	.short	0x0128


	//----- nvinfo : EIATTR_SW_WAR
	.align		4
.L_2303:
        /*00b4*/ 	.byte	0x04, 0x36
        /*00b6*/ 	.short	(.L_2305 - .L_2304)
.L_2304:
        /*00b8*/ 	.word	0x00000008
.L_2305:


//--------------------- .nv.info._ZN10layer_norm31ln_parallel_residual_bwd_kernelINS_13Kernel_traitsIf6__halffS2_fjLj6144ELj1ELj1ELj8ELj16ENS_18Kernel_traits_baseILj6144EfS2_fS2_fjLj256EEEEELb1ELb0ELb0EEEvNS_9BwdParamsE --------------------------
	.section	.nv.info._ZN10layer_norm31ln_parallel_residual_bwd_kernelINS_13Kernel_traitsIf6__halffS2_fjLj6144ELj1ELj1ELj8ELj16ENS_18Kernel_traits_baseILj6144EfS2_fS2_fjLj256EEEEELb1ELb0ELb0EEEvNS_9BwdParamsE,"",@"SHT_CUDA_INFO"
	.sectionflags	@""
	.align	4


	//----- nvinfo : EIATTR_CUDA_API_VERSION
	.align		4
        /*0000*/ 	.byte	0x04, 0x37
        /*0002*/ 	.short	(.L_2307 - .L_2306)
.L_2306:
        /*0004*/ 	.word	0x00000082


	//----- nvinfo : EIATTR_KPARAM_INFO
	.align		4
.L_2307:
        /*0008*/ 	.byte	0x04, 0x17
        /*000a*/ 	.short	(.L_2309 - .L_2308)
.L_2308:
        /*000c*/ 	.word	0x00000000
        /*0010*/ 	.short	0x0000
        /*0012*/ 	.short	0x0000
        /*0014*/ 	.byte	0x00, 0xf0, 0xa1, 0x04


	//----- nvinfo : EIATTR_SPARSE_MMA_MASK
	.align		4
.L_2309:
        /*0018*/ 	.byte	0x03, 0x50
        /*001a*/ 	.short	0x0000


	//----- nvinfo : EIATTR_MAXREG_COUNT
	.align		4
        /*001c*/ 	.byte	0x03, 0x1b
        /*001e*/ 	.short	0x00ff


	//----- nvinfo : EIATTR_NUM_BARRIERS
	.align		4
        /*0020*/ 	.byte	0x02, 0x4c
        /*0022*/ 	.byte	0x01
	.zero		1


	//----- nvinfo : EIATTR_ANNOTATIONS
	.align		4
        /*0024*/ 	.byte	0x04, 0x55
        /*0026*/ 	.short	(.L_2311 - .L_2310)


	//   ....[0]....
.L_2310:
        /* <DEDUP_REMOVED lines=13> */


	//----- nvinfo : EIATTR_MERCURY_ISA_VERSION
	.align		4
.L_2311:
        /*00e8*/ 	.byte	0x03, 0x5f
        /*00ea*/ 	.short	0x0101


	//----- nvinfo : EIATTR_COOP_GROUP_MASK_REGIDS
	.align		4
        /*00ec*/ 	.byte	0x04, 0x29
        /*00ee*/ 	.short	(.L_2313 - .L_2312)


	//   ....[0]....
.L_2312:
        /*00f0*/ 	.word	0xffffffff


	//   ....[1]....
        /*00f4*/ 	.word	0xffffffff


	//   ....[2]....
        /*00f8*/ 	.word	0xffffffff


	//   ....[3]....
        /*00fc*/ 	.word	0xffffffff


	//   ....[4]....
        /*0100*/ 	.word	0xffffffff


	//   ....[5]....
        /*0104*/ 	.word	0xffffffff


	//   ....[6]....
        /*0108*/ 	.word	0xffffffff


	//   ....[7]....
        /*010c*/ 	.word	0xffffffff


	//   ....[8]....
        /*0110*/ 	.word	0xffffffff


	//   ....[9]....
        /*0114*/ 	.word	0xffffffff


	//----- nvinfo : EIATTR_COOP_GROUP_INSTR_OFFSETS
	.align		4
.L_2313:
        /*0118*/ 	.byte	0x04, 0x28
        /*011a*/ 	.short	(.L_2315 - .L_2314)


	//   ....[0]....
.L_2314:
        /*011c*/ 	.word	0x00002380


	//   ....[1]....
        /*0120*/ 	.word	0x000023a0


	//   ....[2]....
        /*0124*/ 	.word	0x000023e0


	//   ....[3]....
        /*0128*/ 	.word	0x000023f0


	//   ....[4]....
        /*012c*/ 	.word	0x00002430


	//   ....[5]....
        /*0130*/ 	.word	0x00002440


	//   ....[6]....
        /*0134*/ 	.word	0x00002470


	//   ....[7]....
        /*0138*/ 	.word	0x00002480


	//   ....[8]....
        /*013c*/ 	.word	0x000024b0


	//   ....[9]....
        /*0140*/ 	.word	0x000024c0


	//----- nvinfo : EIATTR_VRC_CTA_INIT_COUNT
	.align		4
.L_2315:
        /*0144*/ 	.byte	0x02, 0x4a
	.zero		1
	.zero		1


	//----- nvinfo : EIATTR_EXIT_INSTR_OFFSETS
	.align		4
        /*0148*/ 	.byte	0x04, 0x1c
        /*014a*/ 	.short	(.L_2317 - .L_2316)


	//   ....[0]....
.L_2316:
        /*014c*/ 	.word	0x00009350


	//   ....[1]....
        /*0150*/ 	.word	0x00009460


	//----- nvinfo : EIATTR_MAX_THREADS
	.align		4
.L_2317:
        /*0154*/ 	.byte	0x04, 0x05
        /*0156*/ 	.short	(.L_2319 - .L_2318)
.L_2318:
        /*0158*/ 	.word	0x00000100
        /*015c*/ 	.word	0x00000001
        /*0160*/ 	.word	0x00000001


	//----- nvinfo : EIATTR_CRS_STACK_SIZE
	.align		4
.L_2319:
        /*0164*/ 	.byte	0x04, 0x1e
        /*0166*/ 	.short	(.L_2321 - .L_2320)
.L_2320:
        /*0168*/ 	.word	0x00000000


	//----- nvinfo : EIATTR_CBANK_PARAM_SIZE
	.align		4
.L_2321:
        /*016c*/ 	.byte	0x03, 0x19
        /*016e*/ 	.short	0x0128


	//----- nvinfo : EIATTR_PARAM_CBANK
	.align		4
        /*0170*/ 	.byte	0x04, 0x0a
        /*0172*/ 	.short	(.L_2323 - .L_2322)
	.align		4
.L_2322:
        /*0174*/ 	.word	index@(.nv.constant0._ZN10layer_norm31ln_parallel_residual_bwd_kernelINS_13Kernel_traitsIf6__halffS2_fjLj6144ELj1ELj1ELj8ELj16ENS_18Kernel_traits_baseILj6144EfS2_fS2_fjLj256EEEEELb1ELb0ELb0EEEvNS_9BwdParamsE)
        /*0178*/ 	.short	0x0380
        /*017a*/ 	.short	0x0128


	//----- nvinfo : EIATTR_SW_WAR
	.align		4
.L_2323:
        /*017c*/ 	.byte	0x04, 0x36
        /*017e*/ 	.short	(.L_2325 - .L_2324)
.L_2324:
        /*0180*/ 	.word	0x00000008
.L_2325:


//--------------------- .nv.info._ZN10layer_norm31ln_parallel_residual_bwd_kernelINS_13Kernel_traitsIf6__halffS2_fjLj6144ELj1ELj1ELj8ELj16ENS_18Kernel_traits_baseILj6144EfS2_fS2_fjLj256EEEEELb1ELb0ELb1EEEvNS_9BwdParamsE --------------------------
	.section	.nv.info._ZN10layer_norm31ln_parallel_residual_bwd_kernelINS_13Kernel_traitsIf6__halffS2_fjLj6144ELj1ELj1ELj8ELj16ENS_18Kernel_traits_baseILj6144EfS2_fS2_fjLj256EEEEELb1ELb0ELb1EEEvNS_9BwdParamsE,"",@"SHT_CUDA_INFO"
	.sectionflags	@""
	.align	4


	//----- nvinfo : EIATTR_CUDA_API_VERSION
	.align		4
        /*0000*/ 	.byte	0x04, 0x37
        /*0002*/ 	.short	(.L_2327 - .L_2326)
.L_2326:
        /*0004*/ 	.word	0x00000082


	//----- nvinfo : EIATTR_KPARAM_INFO
	.align		4
.L_2327:
        /*0008*/ 	.byte	0x04, 0x17
        /*000a*/ 	.short	(.L_2329 - .L_2328)
.L_2328:
        /*000c*/ 	.word	0x00000000
        /*0010*/ 	.short	0x0000
        /*0012*/ 	.short	0x0000
        /*0014*/ 	.byte	0x00, 0xf0, 0xa1, 0x04


	//----- nvinfo : EIATTR_SPARSE_MMA_MASK
	.align		4
.L_2329:
        /*0018*/ 	.byte	0x03, 0x50
        /*001a*/ 	.short	0x0000


	//----- nvinfo : EIATTR_MAXREG_COUNT
	.align		4
        /*001c*/ 	.byte	0x03, 0x1b
        /*001e*/ 	.short	0x00ff


	//----- nvinfo : EIATTR_NUM_BARRIERS
	.align		4
        /*0020*/ 	.byte	0x02, 0x4c
        /*0022*/ 	.byte	0x01
	.zero		1


	//----- nvinfo : EIATTR_ANNOTATIONS
	.align		4
        /*0024*/ 	.byte	0x04, 0x55
        /*0026*/ 	.short	(.L_2331 - .L_2330)


	//   ....[0]....
.L_2330:
        /* <DEDUP_REMOVED lines=29> */


	//----- nvinfo : EIATTR_MERCURY_ISA_VERSION
	.align		4
.L_2331:
        /*01e8*/ 	.byte	0x03, 0x5f
        /*01ea*/ 	.short	0x0101


	//----- nvinfo : EIATTR_COOP_GROUP_MASK_REGIDS
	.align		4
        /*01ec*/ 	.byte	0x04, 0x29
        /*01ee*/ 	.short	(.L_2333 - .L_2332)


	//   ....[0]....
.L_2332:
        /*01f0*/ 	.word	0xffffffff


	//   ....[1]....
        /*01f4*/ 	.word	0xffffffff


	//   ....[2]....
        /*01f8*/ 	.word	0xffffffff


	//   ....[3]....
        /*01fc*/ 	.word	0xffffffff


	//   ....[4]....
        /*0200*/ 	.word	0xffffffff


	//   ....[5]....
        /*0204*/ 	.word	0xffffffff


	//   ....[6]....
        /*0208*/ 	.word	0xffffffff


	//   ....[7]....
        /*020c*/ 	.word	0xffffffff


	//   ....[8]....
        /*0210*/ 	.word	0xffffffff


	//   ....[9]....
        /*0214*/ 	.word	0xffffffff


	//----- nvinfo : EIATTR_COOP_GROUP_INSTR_OFFSETS
	.align		4
.L_2333:
        /*0218*/ 	.byte	0x04, 0x28
        /*021a*/ 	.short	(.L_2335 - .L_2334)


	//   ....[0]....
.L_2334:
        /*021c*/ 	.word	0x00001ff0


	//   ....[1]....
        /*0220*/ 	.word	0x00002040


	//   ....[2]....
        /*0224*/ 	.word	0x00002070


	//   ....[3]....
        /*0228*/ 	.word	0x00002090


	//   ....[4]....
        /*022c*/ 	.word	0x000020b0


	//   ....[5]....
        /*0230*/ 	.word	0x000020d0


	//   ....[6]....
        /*0234*/ 	.word	0x000020f0


	//   ....[7]....
        /*0238*/ 	.word	0x00002110


	//   ....[8]....
        /*023c*/ 	.word	0x00002140


	//   ....[9]....
        /*0240*/ 	.word	0x00002180


	//----- nvinfo : EIATTR_VRC_CTA_INIT_COUNT
	.align		4
.L_2335:
        /*0244*/ 	.byte	0x02, 0x4a
	.zero		1
	.zero		1


	//----- nvinfo : EIATTR_EXIT_INSTR_OFFSETS
	.align		4
        /*0248*/ 	.byte	0x04, 0x1c
        /*024a*/ 	.short	(.L_2337 - .L_2336)


	//   ....[0]....
.L_2336:
        /*024c*/ 	.word	0x00009290


	//----- nvinfo : EIATTR_MAX_THREADS
	.align		4
.L_2337:
        /*0250*/ 	.byte	0x04, 0x05
        /*0252*/ 	.short	(.L_2339 - .L_2338)
.L_2338:
        /*0254*/ 	.word	0x00000100
        /*0258*/ 	.word	0x00000001
        /*025c*/ 	.word	0x00000001


	//----- nvinfo : EIATTR_CRS_STACK_SIZE
	.align		4
.L_2339:
        /*0260*/ 	.byte	0x04, 0x1e
        /*0262*/ 	.short	(.L_2341 - .L_2340)
.L_2340:
        /*0264*/ 	.word	0x00000000


	//----- nvinfo : EIATTR_CBANK_PARAM_SIZE
	.align		4
.L_2341:
        /*0268*/ 	.byte	0x03, 0x19
        /*026a*/ 	.short	0x0128


	//----- nvinfo : EIATTR_PARAM_CBANK
	.align		4
        /*026c*/ 	.byte	0x04, 0x0a
        /*026e*/ 	.short	(.L_2343 - .L_2342)
	.align		4
.L_2342:
        /*0270*/ 	.word	index@(.nv.constant0._ZN10layer_norm31ln_parallel_residual_bwd_kernelINS_13Kernel_traitsIf6__halffS2_fjLj6144ELj1ELj1ELj8ELj16ENS_18Kernel_traits_baseILj6144EfS2_fS2_fjLj256EEEEELb1ELb0ELb1EEEvNS_9BwdParamsE)
        /*0274*/ 	.short	0x0380
        /*0276*/ 	.short	0x0128


	//----- nvinfo : EIATTR_SW_WAR
	.align		4
.L_2343:
        /*0278*/ 	.byte	0x04, 0x36
        /*027a*/ 	.short	(.L_2345 - .L_2344)
.L_2344:
        /*027c*/ 	.word	0x00000008
.L_2345:


//--------------------- .nv.info._ZN10layer_norm22ln_bwd_finalize_kernelINS_22Kernel_traits_finalizeILj6144Ef6__halffS2_fjLb0ELj1024ELj4ENS_18Kernel_traits_baseILj6144EfS2_fS2_fjLj1024EEEEELb0ELb0EEEvNS_9BwdParamsE --------------------------
	.section	.nv.info._ZN10layer_norm22ln_bwd_finalize_kernelINS_22Kernel_traits_finalizeILj6144Ef6__halffS2_fjLb0ELj1024ELj4ENS_18Kernel_traits_baseILj6144EfS2_fS2_fjLj1024EEEEELb0ELb0EEEvNS_9BwdParamsE,"",@"SHT_CUDA_INFO"
	.sectionflags	@""
	.align	4


	//----- nvinfo : EIATTR_CUDA_API_VERSION
	.align		4
        /*0000*/ 	.byte	0x04, 0x37
        /*0002*/ 	.short	(.L_2347 - .L_2346)
.L_2346:
        /*0004*/ 	.word	0x00000082


	//----- nvinfo : EIATTR_KPARAM_INFO
	.align		4
.L_2347:
        /*0008*/ 	.byte	0x04, 0x17
        /*000a*/ 	.short	(.L_2349 - .L_2348)
.L_2348:
        /*000c*/ 	.word	0x00000000
        /*0010*/ 	.short	0x0000
        /*0012*/ 	.short	0x0000
        /*0014*/ 	.byte	0x00, 0xf0, 0xa1, 0x04


	//----- nvinfo : EIATTR_SPARSE_MMA_MASK
	.align		4
.L_2349:
        /*0018*/ 	.byte	0x03, 0x50
        /*001a*/ 	.short	0x0000


	//----- nvinfo : EIATTR_MAXREG_COUNT
	.align		4
        /*001c*/ 	.byte	0x03, 0x1b
        /*001e*/ 	.short	0x0040


	//----- nvinfo : EIATTR_NUM_BARRIERS
	.align		4
        /*0020*/ 	.byte	0x02, 0x4c
        /*0022*/ 	.byte	0x01
	.zero		1


	//----- nvinfo : EIATTR_MERCURY_ISA_VERSION
	.align		4
        /*0024*/ 	.byte	0x03, 0x5f
        /*0026*/ 	.short	0x0101


	//----- nvinfo : EIATTR_COOP_GROUP_MASK_REGIDS
	.align		4
        /*0028*/ 	.byte	0x04, 0x29
        /*002a*/ 	.short	(.L_2351 - .L_2350)


	//   ....[0]....
.L_2350:
        /*002c*/ 	.word	0xffffffff


	//   ....[1]....
        /*0030*/ 	.word	0xffffffff


	//   ....[2]....
        /*0034*/ 	.word	0xffffffff


	//   ....[3]....
        /*0038*/ 	.word	0xffffffff


	//   ....[4]....
        /*003c*/ 	.word	0xffffffff


	//   ....[5]....
        /*0040*/ 	.word	0xffffffff


	//   ....[6]....
        /*0044*/ 	.word	0xffffffff


	//   ....[7]....
        /*0048*/ 	.word	0xffffffff


	//   ....[8]....
        /*004c*/ 	.word	0xffffffff


	//   ....[9]....
        /*0050*/ 	.word	0xffffffff


	//----- nvinfo : EIATTR_COOP_GROUP_INSTR_OFFSETS
	.align		4
.L_2351:
        /*0054*/ 	.byte	0x04, 0x28
        /*0056*/ 	.short	(.L_2353 - .L_2352)


	//   ....[0]....
.L_2352:
        /*0058*/ 	.word	0x00001550


	//   ....[1]....
        /*005c*/ 	.word	0x00001560


	//   ....[2]....
        /*0060*/ 	.word	0x00001590


	//   ....[3]....
        /*0064*/ 	.word	0x000015a0


	//   ....[4]....
        /*0068*/ 	.word	0x000015d0


	//   ....[5]....
        /*006c*/ 	.word	0x000015e0


	//   ....[6]....
        /*0070*/ 	.word	0x00001610


	//   ....[7]....
        /*0074*/ 	.word	0x00001630


	//   ....[8]....
        /*0078*/ 	.word	0x00001680


	//   ....[9]....
        /*007c*/ 	.word	0x00001690


	//----- nvinfo : EIATTR_VRC_CTA_INIT_COUNT
	.align		4
.L_2353:
        /*0080*/ 	.byte	0x02, 0x4a
	.zero		1
	.zero		1


	//----- nvinfo : EIATTR_EXIT_INSTR_OFFSETS
	.align		4
        /*0084*/ 	.byte	0x04, 0x1c
        /*0086*/ 	.short	(.L_2355 - .L_2354)


	//   ....[0]....
.L_2354:
        /*0088*/ 	.word	0x00000060


	//   ....[1]....
        /*008c*/ 	.word	0x000016f0


	//   ....[2]....
        /*0090*/ 	.word	0x00001720


	//   ....[3]....
        /*0094*/ 	.word	0x000017c0


	//----- nvinfo : EIATTR_MAX_THREADS
	.align		4
.L_2355:
        /*0098*/ 	.byte	0x04, 0x05
        /*009a*/ 	.short	(.L_2357 - .L_2356)
.L_2356:
        /*009c*/ 	.word	0x00000400
        /*00a0*/ 	.word	0x00000001
        /*00a4*/ 	.word	0x00000001


	//----- nvinfo : EIATTR_CRS_STACK_SIZE
	.align		4
.L_2357:
        /*00a8*/ 	.byte	0x04, 0x1e
        /*00aa*/ 	.short	(.L_2359 - .L_2358)
.L_2358:
        /*00ac*/ 	.word	0x00000000


	//----- nvinfo : EIATTR_CBANK_PARAM_SIZE
	.align		4
.L_2359:
        /*00b0*/ 	.byte	0x03, 0x19
        /*00b2*/ 	.short	0x0128


	//----- nvinfo : EIATTR_PARAM_CBANK
	.align		4
        /*00b4*/ 	.byte	0x04, 0x0a
        /*00b6*/ 	.short	(.L_2361 - .L_2360)
	.align		4
.L_2360:
        /*00b8*/ 	.word	index@(.nv.constant0._ZN10layer_norm22ln_bwd_finalize_kernelINS_22Kernel_traits_finalizeILj6144Ef6__halffS2_fjLb0ELj1024ELj4ENS_18Kernel_traits_baseILj6144EfS2_fS2_fjLj1024EEEEELb0ELb0EEEvNS_9BwdParamsE)
        /*00bc*/ 	.short	0x0380
        /*00be*/ 	.short	0x0128


	//----- nvinfo : EIATTR_SW_WAR
	.align		4
.L_2361:
        /*00c0*/ 	.byte	0x04, 0x36
        /*00c2*/ 	.short	(.L_2363 - .L_2362)
.L_2362:
        /*00c4*/ 	.word	0x00000008
.L_2363:


//--------------------- .nv.info._ZN10layer_norm40ln_parallel_residual_bwd_finalize_kernelINS_22Kernel_traits_finalizeILj6144Ef6__halffS2_fjLb0ELj1024ELj4ENS_18Kernel_traits_baseILj6144EfS2_fS2_fjLj1024EEEEELb0EEEvNS_9BwdParamsE --------------------------
	.section	.nv.info._ZN10layer_norm40ln_parallel_residual_bwd_finalize_kernelINS_22Kernel_traits_finalizeILj6144Ef6__halffS2_fjLb0ELj1024ELj4ENS_18Kernel_traits_baseILj6144EfS2_fS2_fjLj1024EEEEELb0EEEvNS_9BwdParamsE,"",@"SHT_CUDA_INFO"
	.sectionflags	@""
	.align	4


	//----- nvinfo : EIATTR_CUDA_API_VERSION
	.align		4
        /*0000*/ 	.byte	0x04, 0x37
        /*0002*/ 	.short	(.L_2365 - .L_2364)
.L_2364:
        /*0004*/ 	.word	0x00000082


	//----- nvinfo : EIATTR_KPARAM_INFO
	.align		4
.L_2365:
        /*0008*/ 	.byte	0x04, 0x17
        /*000a*/ 	.short	(.L_2367 - .L_2366)
.L_2366:
        /*000c*/ 	.word	0x00000000
        /*0010*/ 	.short	0x0000
        /*0012*/ 	.short	0x0000
        /*0014*/ 	.byte	0x00, 0xf0, 0xa1, 0x04


	//----- nvinfo : EIATTR_SPARSE_MMA_MASK
	.align		4
.L_2367:
        /*0018*/ 	.byte	0x03, 0x50
        /*001a*/ 	.short	0x0000


	//----- nvinfo : EIATTR_MAXREG_COUNT
	.align		4
        /*001c*/ 	.byte	0x03, 0x1b
        /*001e*/ 	.short	0x0040


	//----- nvinfo : EIATTR_NUM_BARRIERS
	.align		4
        /*0020*/ 	.byte	0x02, 0x4c
        /*0022*/ 	.byte	0x01
	.zero		1


	//----- nvinfo : EIATTR_MERCURY_ISA_VERSION
	.align		4
        /*0024*/ 	.byte	0x03, 0x5f
        /*0026*/ 	.short	0x0101


	//----- nvinfo : EIATTR_COOP_GROUP_MASK_REGIDS
	.align		4
        /*0028*/ 	.byte	0x04, 0x29
        /*002a*/ 	.short	(.L_2369 - .L_2368)


	//   ....[0]....
.L_2368:
        /*002c*/ 	.word	0xffffffff


	//   ....[1]....
        /*0030*/ 	.word	0xffffffff


	//   ....[2]....
        /*0034*/ 	.word	0xffffffff


	//   ....[3]....
        /*0038*/ 	.word	0xffffffff


	//   ....[4]....
        /*003c*/ 	.word	0xffffffff


	//   ....[5]....
        /*0040*/ 	.word	0xffffffff


	//   ....[6]....
        /*0044*/ 	.word	0xffffffff


	//   ....[7]....
        /*0048*/ 	.word	0xffffffff


	//   ....[8]....
        /*004c*/ 	.word	0xffffffff


	//   ....[9]....
        /*0050*/ 	.word	0xffffffff


	//   ....[10]....
        /*0054*/ 	.word	0xffffffff


	//   ....[11]....
        /*0058*/ 	.word	0xffffffff


	//   ....[12]....
        /*005c*/ 	.word	0xffffffff


	//   ....[13]....
        /*0060*/ 	.word	0xffffffff


	//   ....[14]....
        /*0064*/ 	.word	0xffffffff


	//   ....[15]....
        /*0068*/ 	.word	0xffffffff


	//   ....[16]....
        /*006c*/ 	.word	0xffffffff


	//   ....[17]....
        /*0070*/ 	.word	0xffffffff


	//   ....[18]....
        /*0074*/ 	.word	0xffffffff


	//   ....[19]....
        /*0078*/ 	.word	0xffffffff


	//----- nvinfo : EIATTR_COOP_GROUP_INSTR_OFFSETS
	.align		4
.L_2369:
        /*007c*/ 	.byte	0x04, 0x28
        /*007e*/ 	.short	(.L_2371 - .L_2370)


	//   ....[0]....
.L_2370:
        /*0080*/ 	.word	0x000013a0


	//   ....[1]....
        /*0084*/ 	.word	0x000013b0


	//   ....[2]....
        /*0088*/ 	.word	0x000013c0


	//   ....[3]....
        /*008c*/ 	.word	0x000013d0


	//   ....[4]....
        /*0090*/ 	.word	0x00001410


	//   ....[5]....
        /*0094*/ 	.word	0x00001430


	//   ....[6]....
        /*0098*/ 	.word	0x00001440


	//   ....[7]....
        /*009c*/ 	.word	0x00001450


	//   ....[8]....
        /*00a0*/ 	.word	0x00001480


	//   ....[9]....
        /*00a4*/ 	.word	0x000014b0


	//   ....[10]....
        /*00a8*/ 	.word	0x000014e0


	//   ....[11]....
        /*00ac*/ 	.word	0x000014f0


	//   ....[12]....
        /*00b0*/ 	.word	0x00001520


	//   ....[13]....
        /*00b4*/ 	.word	0x00001540


	//   ....[14]....
        /*00b8*/ 	.word	0x00001560


	//   ....[15]....
        /*00bc*/ 	.word	0x00001570


	//   ....[16]....
        /*00c0*/ 	.word	0x000015b0


	//   ....[17]....
        /*00c4*/ 	.word	0x000015e0


	//   ....[18]....
        /*00c8*/ 	.word	0x00001600


	//   ....[19]....
        /*00cc*/ 	.word	0x00001610


	//----- nvinfo : EIATTR_VRC_CTA_INIT_COUNT
	.align		4
.L_2371:
        /*00d0*/ 	.byte	0x02, 0x4a
	.zero		1
	.zero		1


	//----- nvinfo : EIATTR_EXIT_INSTR_OFFSETS
	.align		4
        /*00d4*/ 	.byte	0x04, 0x1c
        /*00d6*/ 	.short	(.L_2373 - .L_2372)


	//   ....[0]....
.L_2372:
        /*00d8*/ 	.word	0x00000060


	//   ....[1]....
        /*00dc*/ 	.word	0x000016c0


	//   ....[2]....
        /*00e0*/ 	.word	0x000016f0


	//   ....[3]....
        /*00e4*/ 	.word	0x00001810


	//----- nvinfo : EIATTR_MAX_THREADS
	.align		4
.L_2373:
        /*00e8*/ 	.byte	0x04, 0x05
        /*00ea*/ 	.short	(.L_2375 - .L_2374)
.L_2374:
        /*00ec*/ 	.word	0x00000400
        /*00f0*/ 	.word	0x00000001
        /*00f4*/ 	.word	0x00000001


	//----- nvinfo : EIATTR_CRS_STACK_SIZE
	.align		4
.L_2375:
        /*00f8*/ 	.byte	0x04, 0x1e
        /*00fa*/ 	.short	(.L_2377 - .L_2376)
.L_2376:
        /*00fc*/ 	.word	0x00000000


	//----- nvinfo : EIATTR_CBANK_PARAM_SIZE
	.align		4
.L_2377:
        /*0100*/ 	.byte	0x03, 0x19
        /*0102*/ 	.short	0x0128


	//----- nvinfo : EIATTR_PARAM_CBANK
	.align		4
        /*0104*/ 	.byte	0x04, 0x0a
        /*0106*/ 	.short	(.L_2379 - .L_2378)
	.align		4
.L_2378:
        /*0108*/ 	.word	index@(.nv.constant0._ZN10layer_norm40ln_parallel_residual_bwd_finalize_kernelINS_22Kernel_traits_finalizeILj6144Ef6__halffS2_fjLb0ELj1024ELj4ENS_18Kernel_traits_baseILj6144EfS2_fS2_fjLj1024EEEEELb0EEEvNS_9BwdParamsE)
        /*010c*/ 	.short	0x0380
        /*010e*/ 	.short	0x0128


	//----- nvinfo : EIATTR_SW_WAR
	.align		4
.L_2379:
        /*0110*/ 	.byte	0x04, 0x36
        /*0112*/ 	.short	(.L_2381 - .L_2380)
.L_2380:
        /*0114*/ 	.word	0x00000008
.L_2381:


//--------------------- .nv.info._ZN10layer_norm31ln_parallel_residual_bwd_kernelINS_13Kernel_traitsIf6__halffS2_fjLj6144ELj1ELj1ELj8ELj16ENS_18Kernel_traits_baseILj6144EfS2_fS2_fjLj256EEEEELb1ELb1ELb0EEEvNS_9BwdParamsE --------------------------
	.section	.nv.info._ZN10layer_norm31ln_parallel_residual_bwd_kernelINS_13Kernel_traitsIf6__halffS2_fjLj6144ELj1ELj1ELj8ELj16ENS_18Kernel_traits_baseILj6144EfS2_fS2_fjLj256EEEEELb1ELb1ELb0EEEvNS_9BwdParamsE,"",@"SHT_CUDA_INFO"
	.sectionflags	@""
	.align	4


	//----- nvinfo : EIATTR_CUDA_API_VERSION
	.align		4
        /*0000*/ 	.byte	0x04, 0x37
        /*0002*/ 	.short	(.L_2383 - .L_2382)
.L_2382:
        /*0004*/ 	.word	0x00000082


	//----- nvinfo : EIATTR_KPARAM_INFO
	.align		4
.L_2383:
        /*0008*/ 	.byte	0x04, 0x17
        /*000a*/ 	.short	(.L_2385 - .L_2384)
.L_2384:
        /*000c*/ 	.word	0x00000000
        /*0010*/ 	.short	0x0000
        /*0012*/ 	.short	0x0000
        /*0014*/ 	.byte	0x00, 0xf0, 0xa1, 0x04


	//----- nvinfo : EIATTR_SPARSE_MMA_MASK
	.align		4
.L_2385:
        /*0018*/ 	.byte	0x03, 0x50
        /*001a*/ 	.short	0x0000


	//----- nvinfo : EIATTR_MAXREG_COUNT
	.align		4
        /*001c*/ 	.byte	0x03, 0x1b
        /*001e*/ 	.short	0x00ff


	//----- nvinfo : EIATTR_NUM_BARRIERS
	.align		4
        /*0020*/ 	.byte	0x02, 0x4c
        /*0022*/ 	.byte	0x01
	.zero		1


	//----- nvinfo : EIATTR_MERCURY_ISA_VERSION
	.align		4
        /*0024*/ 	.byte	0x03, 0x5f
        /*0026*/ 	.short	0x0101


	//----- nvinfo : EIATTR_COOP_GROUP_MASK_REGIDS
	.align		4
        /*0028*/ 	.byte	0x04, 0x29
        /*002a*/ 	.short	(.L_2387 - .L_2386)


	//   ....[0]....
.L_2386:
        /*002c*/ 	.word	0xffffffff


	//   ....[1]....
        /*0030*/ 	.word	0xffffffff


	//   ....[2]....
        /*0034*/ 	.word	0xffffffff


	//   ....[3]....
        /*0038*/ 	.word	0xffffffff


	//   ....[4]....
        /*003c*/ 	.word	0xffffffff


	//   ....[5]....
        /*0040*/ 	.word	0xffffffff


	//   ....[6]....
        /*0044*/ 	.word	0xffffffff


	//   ....[7]....
        /*0048*/ 	.word	0xffffffff


	//   ....[8]....
        /*004c*/ 	.word	0xffffffff


	//   ....[9]....
        /*0050*/ 	.word	0xffffffff


	//----- nvinfo : EIATTR_COOP_GROUP_INSTR_OFFSETS
	.align		4
.L_2387:
        /*0054*/ 	.byte	0x04, 0x28
        /*0056*/ 	.short	(.L_2389 - .L_2388)


	//   ....[0]....
.L_2388:
        /*0058*/ 	.word	0x00001730


	//   ....[1]....
        /*005c*/ 	.word	0x00001750


	//   ....[2]....
        /*0060*/ 	.word	0x00001790


	//   ....[3]....
        /*0064*/ 	.word	0x000017a0


	//   ....[4]....
        /*0068*/ 	.word	0x000017e0


	//   ....[5]....
        /*006c*/ 	.word	0x000017f0


	//   ....[6]....
        /*0070*/ 	.word	0x00001820


	//   ....[7]....
        /*0074*/ 	.word	0x00001830


	//   ....[8]....
        /*0078*/ 	.word	0x00001860


	//   ....[9]....
        /*007c*/ 	.word	0x00001870


	//----- nvinfo : EIATTR_VRC_CTA_INIT_COUNT
	.align		4
.L_2389:
        /*0080*/ 	.byte	0x02, 0x4a
	.zero		1
	.zero		1


	//----- nvinfo : EIATTR_EXIT_INSTR_OFFSETS
	.align		4
        /*0084*/ 	.byte	0x04, 0x1c
        /*0086*/ 	.short	(.L_2391 - .L_2390)


	//   ....[0]....
.L_2390:
        /*0088*/ 	.word	0x000085a0


	//   ....[1]....
        /*008c*/ 	.word	0x00008640


	//----- nvinfo : EIATTR_MAX_THREADS
	.align		4
.L_2391:
        /*0090*/ 	.byte	0x04, 0x05
        /*0092*/ 	.short	(.L_2393 - .L_2392)
.L_2392:
        /*0094*/ 	.word	0x00000100
        /*0098*/ 	.word	0x00000001
        /*009c*/ 	.word	0x00000001


	//----- nvinfo : EIATTR_CRS_STACK_SIZE
	.align		4
.L_2393:
        /*00a0*/ 	.byte	0x04, 0x1e
        /*00a2*/ 	.short	(.L_2395 - .L_2394)
.L_2394:
        /*00a4*/ 	.word	0x00000000


	//----- nvinfo : EIATTR_CBANK_PARAM_SIZE
	.align		4
.L_2395:
        /*00a8*/ 	.byte	0x03, 0x19
        /*00aa*/ 	.short	0x0128


	//----- nvinfo : EIATTR_PARAM_CBANK
	.align		4
        /*00ac*/ 	.byte	0x04, 0x0a
        /*00ae*/ 	.short	(.L_2397 - .L_2396)
	.align		4
.L_2396:
        /*00b0*/ 	.word	index@(.nv.constant0._ZN10layer_norm31ln_parallel_residual_bwd_kernelINS_13Kernel_traitsIf6__halffS2_fjLj6144ELj1ELj1ELj8ELj16ENS_18Kernel_traits_baseILj6144EfS2_fS2_fjLj256EEEEELb1ELb1ELb0EEEvNS_9BwdParamsE)
        /*00b4*/ 	.short	0x0380
        /*00b6*/ 	.short	0x0128


	//----- nvinfo : EIATTR_SW_WAR
	.align		4
.L_2397:
        /*00b8*/ 	.byte	0x04, 0x36
        /*00ba*/ 	.short	(.L_2399 - .L_2398)
.L_2398:
        /*00bc*/ 	.word	0x00000008
.L_2399:


//--------------------- .nv.info._ZN10layer_norm22ln_bwd_finalize_kernelINS_22Kernel_traits_finalizeILj6144Ef6__halffS2_fjLb0ELj1024ELj4ENS_18Kernel_traits_baseILj6144EfS2_fS2_fjLj1024EEEEELb0ELb1EEEvNS_9BwdParamsE --------------------------
	.section	.nv.info._ZN10layer_norm22ln_bwd_finalize_kernelINS_22Kernel_traits_finalizeILj6144Ef6__halffS2_fjLb0ELj1024ELj4ENS_18Kernel_traits_baseILj6144EfS2_fS2_fjLj1024EEEEELb0ELb1EEEvNS_9BwdParamsE,"",@"SHT_CUDA_INFO"
	.sectionflags	@""
	.align	4


	//----- nvinfo : EIATTR_CUDA_API_VERSION
	.align		4
        /*0000*/ 	.byte	0x04, 0x37
        /*0002*/ 	.short	(.L_2401 - .L_2400)
.L_2400:
        /*0004*/ 	.word	0x00000082


	//----- nvinfo : EIATTR_KPARAM_INFO
	.align		4
.L_2401:
        /*0008*/ 	.byte	0x04, 0x17
        /*000a*/ 	.short	(.L_2403 - .L_2402)
.L_2402:
        /*000c*/ 	.word	0x00000000
        /*0010*/ 	.short	0x0000
        /*0012*/ 	.short	0x0000
        /*0014*/ 	.byte	0x00, 0xf0, 0xa1, 0x04


	//----- nvinfo : EIATTR_SPARSE_MMA_MASK
	.align		4
.L_2403:
        /*0018*/ 	.byte	0x03, 0x50
        /*001a*/ 	.short	0x0000


	//----- nvinfo : EIATTR_MAXREG_COUNT
	.align		4
        /*001c*/ 	.byte	0x03, 0x1b
        /*001e*/ 	.short	0x0040


	//----- nvinfo : EIATTR_NUM_BARRIERS
	.align		4
        /*0020*/ 	.byte	0x02, 0x4c
        /*0022*/ 	.byte	0x01
	.zero		1


	//----- nvinfo : EIATTR_MERCURY_ISA_VERSION
	.align		4
        /*0024*/ 	.byte	0x03, 0x5f
        /*0026*/ 	.short	0x0101


	//----- nvinfo : EIATTR_COOP_GROUP_MASK_REGIDS
	.align		4
        /*0028*/ 	.byte	0x04, 0x29
        /*002a*/ 	.short	(.L_2405 - .L_2404)


	//   ....[0]....
.L_2404:
        /*002c*/ 	.word	0xffffffff


	//   ....[1]....
        /*0030*/ 	.word	0xffffffff


	//   ....[2]....
        /*0034*/ 	.word	0xffffffff


	//   ....[3]....
        /*0038*/ 	.word	0xffffffff


	//   ....[4]....
        /*003c*/ 	.word	0xffffffff


	//   ....[5]....
        /*0040*/ 	.word	0xffffffff


	//   ....[6]....
        /*0044*/ 	.word	0xffffffff


	//   ....[7]....
        /*0048*/ 	.word	0xffffffff


	//   ....[8]....
        /*004c*/ 	.word	0xffffffff


	//   ....[9]....
        /*0050*/ 	.word	0xffffffff


	//----- nvinfo : EIATTR_COOP_GROUP_INSTR_OFFSETS
	.align		4
.L_2405:
        /*0054*/ 	.byte	0x04, 0x28
        /*0056*/ 	.short	(.L_2407 - .L_2406)


	//   ....[0]....
.L_2406:
        /*0058*/ 	.word	0x00001560


	//   ....[1]....
        /*005c*/ 	.word	0x00001570


	//   ....[2]....
        /*0060*/ 	.word	0x000015a0


	//   ....[3]....
        /*0064*/ 	.word	0x000015b0


	//   ....[4]....
        /*0068*/ 	.word	0x000015e0


	//   ....[5]....
        /*006c*/ 	.word	0x000015f0


	//   ....[6]....
        /*0070*/ 	.word	0x00001620


	//   ....[7]....
        /*0074*/ 	.word	0x00001640


	//   ....[8]....
        /*0078*/ 	.word	0x00001670


	//   ....[9]....
        /*007c*/ 	.word	0x00001680


	//----- nvinfo : EIATTR_VRC_CTA_INIT_COUNT
	.align		4
.L_2407:
        /*0080*/ 	.byte	0x02, 0x4a
	.zero		1
	.zero		1


	//----- nvinfo : EIATTR_EXIT_INSTR_OFFSETS
	.align		4
        /*0084*/ 	.byte	0x04, 0x1c
        /*0086*/ 	.short	(.L_2409 - .L_2408)


	//   ....[0]....
.L_2408:
        /*0088*/ 	.word	0x00000060


	//   ....[1]....
        /*008c*/ 	.word	0x000016e0


	//   ....[2]....
        /*0090*/ 	.word	0x000017b0


	//----- nvinfo : EIATTR_MAX_THREADS
	.align		4
.L_2409:
        /*0094*/ 	.byte	0x04, 0x05
        /*0096*/ 	.short	(.L_2411 - .L_2410)
.L_2410:
        /*0098*/ 	.word	0x00000400
        /*009c*/ 	.word	0x00000001
        /*00a0*/ 	.word	0x00000001


	//----- nvinfo : EIATTR_CRS_STACK_SIZE
	.align		4
.L_2411:
        /*00a4*/ 	.byte	0x04, 0x1e
        /*00a6*/ 	.short	(.L_2413 - .L_2412)
.L_2412:
        /*00a8*/ 	.word	0x00000000


	//----- nvinfo : EIATTR_CBANK_PARAM_SIZE
	.align		4
.L_2413:
        /*00ac*/ 	.byte	0x03, 0x19
        /*00ae*/ 	.short	0x0128


	//----- nvinfo : EIATTR_PARAM_CBANK
	.align		4
        /*00b0*/ 	.byte	0x04, 0x0a
        /*00b2*/ 	.short	(.L_2415 - .L_2414)
	.align		4
.L_2414:
        /*00b4*/ 	.word	index@(.nv.constant0._ZN10layer_norm22ln_bwd_finalize_kernelINS_22Kernel_traits_finalizeILj6144Ef6__halffS2_fjLb0ELj1024ELj4ENS_18Kernel_traits_baseILj6144EfS2_fS2_fjLj1024EEEEELb0ELb1EEEvNS_9BwdParamsE)
        /*00b8*/ 	.short	0x0380
        /*00ba*/ 	.short	0x0128


	//----- nvinfo : EIATTR_SW_WAR
	.align		4
.L_2415:
        /*00bc*/ 	.byte	0x04, 0x36
        /*00be*/ 	.short	(.L_2417 - .L_2416)
.L_2416:
        /*00c0*/ 	.word	0x00000008
.L_2417:


//--------------------- .nv.info._ZN10layer_norm40ln_parallel_residual_bwd_finalize_kernelINS_22Kernel_traits_finalizeILj6144Ef6__halffS2_fjLb0ELj1024ELj4ENS_18Kernel_traits_baseILj6144EfS2_fS2_fjLj1024EEEEELb1EEEvNS_9BwdParamsE --------------------------
	.section	.nv.info._ZN10layer_norm40ln_parallel_residual_bwd_finalize_kernelINS_22Kernel_traits_finalizeILj6144Ef6__halffS2_fjLb0ELj1024ELj4ENS_18Kernel_traits_baseILj6144EfS2_fS2_fjLj1024EEEEELb1EEEvNS_9BwdParamsE,"",@"SHT_CUDA_INFO"
	.sectionflags	@""
	.align	4


	//----- nvinfo : EIATTR_CUDA_API_VERSION
	.align		4
        /*0000*/ 	.byte	0x04, 0x37
        /*0002*/ 	.short	(.L_2419 - .L_2418)
.L_2418:
        /*0004*/ 	.word	0x00000082


	//----- nvinfo : EIATTR_KPARAM_INFO
	.align		4
.L_2419:
        /*0008*/ 	.byte	0x04, 0x17
        /*000a*/ 	.short	(.L_2421 - .L_2420)
.L_2420:
        /*000c*/ 	.word	0x00000000
        /*0010*/ 	.short	0x0000
        /*0012*/ 	.short	0x0000
        /*0014*/ 	.byte	0x00, 0xf0, 0xa1, 0x04


	//----- nvinfo : EIATTR_SPARSE_MMA_MASK
	.align		4
.L_2421:
        /*0018*/ 	.byte	0x03, 0x50
        /*001a*/ 	.short	0x0000


	//----- nvinfo : EIATTR_MAXREG_COUNT
	.align		4
        /*001c*/ 	.byte	0x03, 0x1b
        /*001e*/ 	.short	0x0040


	//----- nvinfo : EIATTR_NUM_BARRIERS
	.align		4
        /*0020*/ 	.byte	0x02, 0x4c
        /*0022*/ 	.byte	0x01
	.zero		1


	//----- nvinfo : EIATTR_MERCURY_ISA_VERSION
	.align		4
        /*0024*/ 	.byte	0x03, 0x5f
        /*0026*/ 	.short	0x0101


	//----- nvinfo : EIATTR_COOP_GROUP_MASK_REGIDS
	.align		4
        /*0028*/ 	.byte	0x04, 0x29
        /*002a*/ 	.short	(.L_2423 - .L_2422)


	//   ....[0]....
.L_2422:
        /*002c*/ 	.word	0xffffffff


	//   ....[1]....
        /*0030*/ 	.word	0xffffffff


	//   ....[2]....
        /*0034*/ 	.word	0xffffffff


	//   ....[3]....
        /*0038*/ 	.word	0xffffffff


	//   ....[4]....
        /*003c*/ 	.word	0xffffffff


	//   ....[5]....
        /*0040*/ 	.word	0xffffffff


	//   ....[6]....
        /*0044*/ 	.word	0xffffffff


	//   ....[7]....
        /*0048*/ 	.word	0xffffffff


	//   ....[8]....
        /*004c*/ 	.word	0xffffffff


	//   ....[9]....
        /*0050*/ 	.word	0xffffffff


	//   ....[10]....
        /*0054*/ 	.word	0xffffffff


	//   ....[11]....
        /*0058*/ 	.word	0xffffffff


	//   ....[12]....
        /*005c*/ 	.word	0xffffffff


	//   ....[13]....
        /*0060*/ 	.word	0xffffffff


	//   ....[14]....
        /*0064*/ 	.word	0xffffffff


	//   ....[15]....
        /*0068*/ 	.word	0xffffffff


	//   ....[16]....
        /*006c*/ 	.word	0xffffffff


	//   ....[17]....
        /*0070*/ 	.word	0xffffffff


	//   ....[18]....
        /*0074*/ 	.word	0xffffffff


	//   ....[19]....
        /*0078*/ 	.word	0xffffffff


	//----- nvinfo : EIATTR_COOP_GROUP_INSTR_OFFSETS
	.align		4
.L_2423:
        /*007c*/ 	.byte	0x04, 0x28
        /*007e*/ 	.short	(.L_2425 - .L_2424)


	//   ....[0]....
.L_2424:
        /*0080*/ 	.word	0x000013e0


	//   ....[1]....
        /*0084*/ 	.word	0x000013f0


	//   ....[2]....
        /*0088*/ 	.word	0x00001400


	//   ....[3]....
        /*008c*/ 	.word	0x00001410


	//   ....[4]....
        /*0090*/ 	.word	0x00001450


	//   ....[5]....
        /*0094*/ 	.word	0x00001470


	//   ....[6]....
        /*0098*/ 	.word	0x00001480


	//   ....[7]....
        /*009c*/ 	.word	0x00001490


	//   ....[8]....
        /*00a0*/ 	.word	0x000014d0


	//   ....[9]....
        /*00a4*/ 	.word	0x000014f0


	//   ....[10]....
        /*00a8*/ 	.word	0x00001500


	//   ....[11]....
        /*00ac*/ 	.word	0x00001510


	//   ....[12]....
        /*00b0*/ 	.word	0x00001540


	//   ....[13]....
        /*00b4*/ 	.word	0x00001560


	//   ....[14]....
        /*00b8*/ 	.word	0x00001580


	//   ....[15]....
        /*00bc*/ 	.word	0x00001590


	//   ....[16]....
        /*00c0*/ 	.word	0x000015c0


	//   ....[17]....
        /*00c4*/ 	.word	0x000015e0


	//   ....[18]....
        /*00c8*/ 	.word	0x00001600


	//   ....[19]....
        /*00cc*/ 	.word	0x00001610


	//----- nvinfo : EIATTR_VRC_CTA_INIT_COUNT
	.align		4
.L_2425:
        /*00d0*/ 	.byte	0x02, 0x4a
	.zero		1
	.zero		1


	//----- nvinfo : EIATTR_EXIT_INSTR_OFFSETS
	.align		4
        /*00d4*/ 	.byte	0x04, 0x1c
        /*00d6*/ 	.short	(.L_2427 - .L_2426)


	//   ....[0]....
.L_2426:
        /*00d8*/ 	.word	0x00000060


	//   ....[1]....
        /*00dc*/ 	.word	0x000016b0


	//   ....[2]....
        /*00e0*/ 	.word	0x00001800


	//----- nvinfo : EIATTR_MAX_THREADS
	.align		4
.L_2427:
        /*00e4*/ 	.byte	0x04, 0x05
        /*00e6*/ 	.short	(.L_2429 - .L_2428)
.L_2428:
        /*00e8*/ 	.word	0x00000400
        /*00ec*/ 	.word	0x00000001
        /*00f0*/ 	.word	0x00000001


	//----- nvinfo : EIATTR_CRS_STACK_SIZE
	.align		4
.L_2429:
        /*00f4*/ 	.byte	0x04, 0x1e
        /*00f6*/ 	.short	(.L_2431 - .L_2430)
.L_2430:
        /*00f8*/ 	.word	0x00000000


	//----- nvinfo : EIATTR_CBANK_PARAM_SIZE
	.align		4
.L_2431:
        /*00fc*/ 	.byte	0x03, 0x19
        /*00fe*/ 	.short	0x0128


	//----- nvinfo : EIATTR_PARAM_CBANK
	.align		4
        /*0100*/ 	.byte	0x04, 0x0a
        /*0102*/ 	.short	(.L_2433 - .L_2432)
	.align		4
.L_2432:
        /*0104*/ 	.word	index@(.nv.constant0._ZN10layer_norm40ln_parallel_residual_bwd_finalize_kernelINS_22Kernel_traits_finalizeILj6144Ef6__halffS2_fjLb0ELj1024ELj4ENS_18Kernel_traits_baseILj6144EfS2_fS2_fjLj1024EEEEELb1EEEvNS_9BwdParamsE)
        /*0108*/ 	.short	0x0380
        /*010a*/ 	.short	0x0128


	//----- nvinfo : EIATTR_SW_WAR
	.align		4
.L_2433:
        /*010c*/ 	.byte	0x04, 0x36
        /*010e*/ 	.short	(.L_2435 - .L_2434)
.L_2434:
        /*0110*/ 	.word	0x00000008
.L_2435:


//--------------------- .nv.info._ZN10layer_norm31ln_parallel_residual_bwd_kernelINS_13Kernel_traitsIf6__halffS2_fjLj6144ELj1ELj1ELj8ELj16ENS_18Kernel_traits_baseILj6144EfS2_fS2_fjLj256EEEEELb1ELb1ELb1EEEvNS_9BwdParamsE --------------------------
	.section	.nv.info._ZN10layer_norm31ln_parallel_residual_bwd_kernelINS_13Kernel_traitsIf6__halffS2_fjLj6144ELj1ELj1ELj8ELj16ENS_18Kernel_traits_baseILj6144EfS2_fS2_fjLj256EEEEELb1ELb1ELb1EEEvNS_9BwdParamsE,"",@"SHT_CUDA_INFO"
	.sectionflags	@""
	.align	4


	//----- nvinfo : EIATTR_CUDA_API_VERSION
	.align		4
        /*0000*/ 	.byte	0x04, 0x37
        /*0002*/ 	.short	(.L_2437 - .L_2436)
.L_2436:
        /*0004*/ 	.word	0x00000082


	//----- nvinfo : EIATTR_KPARAM_INFO
	.align		4
.L_2437:
        /*0008*/ 	.byte	0x04, 0x17
        /*000a*/ 	.short	(.L_2439 - .L_2438)
.L_2438:
        /*000c*/ 	.word	0x00000000
        /*0010*/ 	.short	0x0000
        /*0012*/ 	.short	0x0000
        /*0014*/ 	.byte	0x00, 0xf0, 0xa1, 0x04


	//----- nvinfo : EIATTR_SPARSE_MMA_MASK
	.align		4
.L_2439:
        /*0018*/ 	.byte	0x03, 0x50
        /*001a*/ 	.short	0x0000


	//----- nvinfo : EIATTR_MAXREG_COUNT
	.align		4
        /*001c*/ 	.byte	0x03, 0x1b
        /*001e*/ 	.short	0x00ff


	//----- nvinfo : EIATTR_NUM_BARRIERS
	.align		4
        /*0020*/ 	.byte	0x02, 0x4c
        /*0022*/ 	.byte	0x01
	.zero		1


	//----- nvinfo : EIATTR_MERCURY_ISA_VERSION
	.align		4
        /*0024*/ 	.byte	0x03, 0x5f
        /*0026*/ 	.short	0x0101


	//----- nvinfo : EIATTR_COOP_GROUP_MASK_REGIDS
	.align		4
        /*0028*/ 	.byte	0x04, 0x29
        /*002a*/ 	.short	(.L_2441 - .L_2440)


	//   ....[0]....
.L_2440:
        /*002c*/ 	.word	0xffffffff


	//   ....[1]....
        /*0030*/ 	.word	0xffffffff


	//   ....[2]....
        /*0034*/ 	.word	0xffffffff


	//   ....[3]....
        /*0038*/ 	.word	0xffffffff


	//   ....[4]....
        /*003c*/ 	.word	0xffffffff


	//   ....[5]....
        /*0040*/ 	.word	0xffffffff


	//   ....[6]....
        /*0044*/ 	.word	0xffffffff


	//   ....[7]....
        /*0048*/ 	.word	0xffffffff


	//   ....[8]....
        /*004c*/ 	.word	0xffffffff


	//   ....[9]....
        /*0050*/ 	.word	0xffffffff


	//----- nvinfo : EIATTR_COOP_GROUP_INSTR_OFFSETS
	.align		4
.L_2441:
        /*0054*/ 	.byte	0x04, 0x28
        /*0056*/ 	.short	(.L_2443 - .L_2442)


	//   ....[0]....
.L_2442:
        /*0058*/ 	.word	0x00001180


	//   ....[1]....
        /*005c*/ 	.word	0x00001190


	//   ....[2]....
        /*0060*/ 	.word	0x000011c0


	//   ....[3]....
        /*0064*/ 	.word	0x000011d0


	//   ....[4]....
        /*0068*/ 	.word	0x00001200


	//   ....[5]....
        /*006c*/ 	.word	0x00001210


	//   ....[6]....
        /*0070*/ 	.word	0x00001250


	//   ....[7]....
        /*0074*/ 	.word	0x00001260


	//   ....[8]....
        /*0078*/ 	.word	0x00001290


	//   ....[9]....
        /*007c*/ 	.word	0x000012a0


	//----- nvinfo : EIATTR_VRC_CTA_INIT_COUNT
	.align		4
.L_2443:
        /*0080*/ 	.byte	0x02, 0x4a
	.zero		1
	.zero		1


	//----- nvinfo : EIATTR_EXIT_INSTR_OFFSETS
	.align		4
        /*0084*/ 	.byte	0x04, 0x1c
        /*0086*/ 	.short	(.L_2445 - .L_2444)


	//   ....[0]....
.L_2444:
        /*0088*/ 	.word	0x00007ff0


	//----- nvinfo : EIATTR_MAX_THREADS
	.align		4
.L_2445:
        /*008c*/ 	.byte	0x04, 0x05
        /*008e*/ 	.short	(.L_2447 - .L_2446)
.L_2446:
        /*0090*/ 	.word	0x00000100
        /*0094*/ 	.word	0x00000001
        /*0098*/ 	.word	0x00000001


	//----- nvinfo : EIATTR_CRS_STACK_SIZE
	.align		4
.L_2447:
        /*009c*/ 	.byte	0x04, 0x1e
        /*009e*/ 	.short	(.L_2449 - .L_2448)
.L_2448:
        /*00a0*/ 	.word	0x00000000


	//----- nvinfo : EIATTR_CBANK_PARAM_SIZE
	.align		4
.L_2449:
        /*00a4*/ 	.byte	0x03, 0x19
        /*00a6*/ 	.short	0x0128


	//----- nvinfo : EIATTR_PARAM_CBANK
	.align		4
        /*00a8*/ 	.byte	0x04, 0x0a
        /*00aa*/ 	.short	(.L_2451 - .L_2450)
	.align		4
.L_2450:
        /*00ac*/ 	.word	index@(.nv.constant0._ZN10layer_norm31ln_parallel_residual_bwd_kernelINS_13Kernel_traitsIf6__halffS2_fjLj6144ELj1ELj1ELj8ELj16ENS_18Kernel_traits_baseILj6144EfS2_fS2_fjLj256EEEEELb1ELb1ELb1EEEvNS_9BwdParamsE)
        /*00b0*/ 	.short	0x0380
        /*00b2*/ 	.short	0x0128


	//----- nvinfo : EIATTR_SW_WAR
	.align		4
.L_2451:
        /*00b4*/ 	.byte	0x04, 0x36
        /*00b6*/ 	.short	(.L_2453 - .L_2452)
.L_2452:
        /*00b8*/ 	.word	0x00000008
.L_2453:


//--------------------- .nv.info._ZN10layer_norm31ln_parallel_residual_bwd_kernelINS_13Kernel_traitsI6__halfffffjLj6144ELj1ELj1ELj8ELj16ENS_18Kernel_traits_baseILj6144ES2_ffffjLj256EEEEELb0ELb0ELb0EEEvNS_9BwdParamsE --------------------------
	.section	.nv.info._ZN10layer_norm31ln_parallel_residual_bwd_kernelINS_13Kernel_traitsI6__halfffffjLj6144ELj1ELj1ELj8ELj16ENS_18Kernel_traits_baseILj6144ES2_ffffjLj256EEEEELb0ELb0ELb0EEEvNS_9BwdParamsE,"",@"SHT_CUDA_INFO"
	.sectionflags	@""
	.align	4


	//----- nvinfo : EIATTR_CUDA_API_VERSION
	.align		4
        /*0000*/ 	.byte	0x04, 0x37
        /*0002*/ 	.short	(.L_2455 - .L_2454)
.L_2454:
        /*0004*/ 	.word	0x00000082


	//----- nvinfo : EIATTR_KPARAM_INFO
	.align		4
.L_2455:
        /*0008*/ 	.byte	0x04, 0x17
        /*000a*/ 	.short	(.L_2457 - .L_2456)
.L_2456:
        /*000c*/ 	.word	0x00000000
        /*0010*/ 	.short	0x0000
        /*0012*/ 	.short	0x0000
        /*0014*/ 	.byte	0x00, 0xf0, 0xa1, 0x04


	//----- nvinfo : EIATTR_SPARSE_MMA_MASK
	.align		4
.L_2457:
        /*0018*/ 	.byte	0x03, 0x50
        /*001a*/ 	.short	0x0000


	//----- nvinfo : EIATTR_MAXREG_COUNT
	.align		4
        /*001c*/ 	.byte	0x03, 0x1b
        /*001e*/ 	.short	0x00ff


	//----- nvinfo : EIATTR_NUM_BARRIERS
	.align		4
        /*0020*/ 	.byte	0x02, 0x4c
        /*0022*/ 	.byte	0x01
	.zero		1


	//----- nvinfo : EIATTR_MERCURY_ISA_VERSION
	.align		4
        /*0024*/ 	.byte	0x03, 0x5f
        /*0026*/ 	.short	0x0101


	//----- nvinfo : EIATTR_COOP_GROUP_MASK_REGIDS
	.align		4
        /*0028*/ 	.byte	0x04, 0x29
        /*002a*/ 	.short	(.L_2459 - .L_2458)


	//   ....[0]....
.L_2458:
        /*002c*/ 	.word	0xffffffff


	//   ....[1]....
        /*0030*/ 	.word	0xffffffff


	//   ....[2]....
        /*0034*/ 	.word	0xffffffff


	//   ....[3]....
        /*0038*/ 	.word	0xffffffff


	//   ....[4]....
        /*003c*/ 	.word	0xffffffff


	//   ....[5]....
        /*0040*/ 	.word	0xffffffff


	//   ....[6]....
        /*0044*/ 	.word	0xffffffff


	//   ....[7]....
        /*0048*/ 	.word	0xffffffff


	//   ....[8]....
        /*004c*/ 	.word	0xffffffff


	//   ....[9]....
        /*0050*/ 	.word	0xffffffff


	//----- nvinfo : EIATTR_COOP_GROUP_INSTR_OFFSETS
	.align		4
.L_2459:
        /*0054*/ 	.byte	0x04, 0x28
        /*0056*/ 	.short	(.L_2461 - .L_2460)


	//   ....[0]....
.L_2460:
        /*0058*/ 	.word	0x00002930


	//   ....[1]....
        /*005c*/ 	.word	0x00002950


	//   ....[2]....
        /*0060*/ 	.word	0x00002990


	//   ....[3]....
        /*0064*/ 	.word	0x000029a0


	//   ....[4]....
        /*0068*/ 	.word	0x000029e0


	//   ....[5]....
        /*006c*/ 	.word	0x000029f0


	//   ....[6]....
        /*0070*/ 	.word	0x00002a20


	//   ....[7]....
        /*0074*/ 	.word	0x00002a30


	//   ....[8]....
        /*0078*/ 	.word	0x00002a60


	//   ....[9]....
        /*007c*/ 	.word	0x00002a70


	//----- nvinfo : EIATTR_VRC_CTA_INIT_COUNT
	.align		4
.L_2461:
        /*0080*/ 	.byte	0x02, 0x4a
	.zero		1
	.zero		1


	//----- nvinfo : EIATTR_EXIT_INSTR_OFFSETS
	.align		4
        /*0084*/ 	.byte	0x04, 0x1c
        /*0086*/ 	.short	(.L_2463 - .L_2462)


	//   ....[0]....
.L_2462:
        /*0088*/ 	.word	0x00007450


	//   ....[1]....
        /*008c*/ 	.word	0x00007520


	//----- nvinfo : EIATTR_MAX_THREADS
	.align		4
.L_2463:
        /*0090*/ 	.byte	0x04, 0x05
        /*0092*/ 	.short	(.L_2465 - .L_2464)
.L_2464:
        /*0094*/ 	.word	0x00000100
        /*0098*/ 	.word	0x00000001
        /*009c*/ 	.word	0x00000001


	//----- nvinfo : EIATTR_CRS_STACK_SIZE
	.align		4
.L_2465:
        /*00a0*/ 	.byte	0x04, 0x1e
        /*00a2*/ 	.short	(.L_2467 - .L_2466)
.L_2466:
        /*00a4*/ 	.word	0x00000000


	//----- nvinfo : EIATTR_CBANK_PARAM_SIZE
	.align		4
.L_2467:
        /*00a8*/ 	.byte	0x03, 0x19
        /*00aa*/ 	.short	0x0128


	//----- nvinfo : EIATTR_PARAM_CBANK
	.align		4
        /*00ac*/ 	.byte	0x04, 0x0a
        /*00ae*/ 	.short	(.L_2469 - .L_2468)
	.align		4
.L_2468:
        /*00b0*/ 	.word	index@(.nv.constant0._ZN10layer_norm31ln_parallel_residual_bwd_kernelINS_13Kernel_traitsI6__halfffffjLj6144ELj1ELj1ELj8ELj16ENS_18Kernel_traits_baseILj6144ES2_ffffjLj256EEEEELb0ELb0ELb0EEEvNS_9BwdParamsE)
        /*00b4*/ 	.short	0x0380
        /*00b6*/ 	.short	0x0128


	//----- nvinfo : EIATTR_SW_WAR
	.align		4
.L_2469:
        /*00b8*/ 	.byte	0x04, 0x36
        /*00ba*/ 	.short	(.L_2471 - .L_2470)
.L_2470:
        /*00bc*/ 	.word	0x00000008
.L_2471:


//--------------------- .nv.info._ZN10layer_norm31ln_parallel_residual_bwd_kernelINS_13Kernel_traitsI6__halfffffjLj6144ELj1ELj1ELj8ELj16ENS_18Kernel_traits_baseILj6144ES2_ffffjLj256EEEEELb0ELb0ELb1EEEvNS_9BwdParamsE --------------------------
	.section	.nv.info._ZN10layer_norm31ln_parallel_residual_bwd_kernelINS_13Kernel_traitsI6__halfffffjLj6144ELj1ELj1ELj8ELj16ENS_18Kernel_traits_baseILj6144ES2_ffffjLj256EEEEELb0ELb0ELb1EEEvNS_9BwdParamsE,"",@"SHT_CUDA_INFO"
	.sectionflags	@""
	.align	4


	//----- nvinfo : EIATTR_CUDA_API_VERSION
	.align		4
        /*0000*/ 	.byte	0x04, 0x37
        /*0002*/ 	.short	(.L_2473 - .L_2472)
.L_2472:
        /*0004*/ 	.word	0x00000082


	//----- nvinfo : EIATTR_KPARAM_INFO
	.align		4
.L_2473:
        /*0008*/ 	.byte	0x04, 0x17
        /*000a*/ 	.short	(.L_2475 - .L_2474)
.L_2474:
        /*000c*/ 	.word	0x00000000
        /*0010*/ 	.short	0x0000
        /*0012*/ 	.short	0x0000
        /*0014*/ 	.byte	0x00, 0xf0, 0xa1, 0x04


	//----- nvinfo : EIATTR_SPARSE_MMA_MASK
	.align		4
.L_2475:
        /*0018*/ 	.byte	0x03, 0x50
        /*001a*/ 	.short	0x0000


	//----- nvinfo : EIATTR_MAXREG_COUNT
	.align		4
        /*001c*/ 	.byte	0x03, 0x1b
        /*001e*/ 	.short	0x00ff


	//----- nvinfo : EIATTR_NUM_BARRIERS
	.align		4
        /*0020*/ 	.byte	0x02, 0x4c
        /*0022*/ 	.byte	0x01
	.zero		1


	//----- nvinfo : EIATTR_ANNOTATIONS
	.align		4
        /*0024*/ 	.byte	0x04, 0x55
        /*0026*/ 	.short	(.L_2477 - .L_2476)


	//   ....[0]....
.L_2476:
        /*0028*/ 	.word	0x00000001
        /*002c*/ 	.byte	0x10, 0x08, 0x00, 0x00, 0x01, 0x00, 0x00, 0x00, 0x30, 0x08, 0x00, 0x00, 0x01, 0x00, 0x00, 0x00
        /*003c*/ 	.byte	0x30, 0x0d, 0x00, 0x00, 0x01, 0x00, 0x00, 0x00, 0x40, 0x0d, 0x00, 0x00


	//----- nvinfo : EIATTR_MERCURY_ISA_VERSION
	.align		4
.L_2477:
        /*0048*/ 	.byte	0x03, 0x5f
        /*004a*/ 	.short	0x0101


	//----- nvinfo : EIATTR_COOP_GROUP_MASK_REGIDS
	.align		4
        /*004c*/ 	.byte	0x04, 0x29
        /*004e*/ 	.short	(.L_2479 - .L_2478)


	//   ....[0]....
.L_2478:
        /*0050*/ 	.word	0xffffffff


	//   ....[1]....
        /*0054*/ 	.word	0xffffffff


	//   ....[2]....
        /*0058*/ 	.word	0xffffffff


	//   ....[3]....
        /*005c*/ 	.word	0xffffffff


	//   ....[4]....
        /*0060*/ 	.word	0xffffffff


	//   ....[5]....
        /*0064*/ 	.word	0xffffffff


	//   ....[6]....
        /*0068*/ 	.word	0xffffffff


	//   ....[7]....
        /*006c*/ 	.word	0xffffffff


	//   ....[8]....
        /*0070*/ 	.word	0xffffffff


	//   ....[9]....
        /*0074*/ 	.word	0xffffffff


	//----- nvinfo : EIATTR_COOP_GROUP_INSTR_OFFSETS
	.align		4
.L_2479:
        /*0078*/ 	.byte	0x04, 0x28
        /*007a*/ 	.short	(.L_2481 - .L_2480)


	//   ....[0]....
.L_2480:
        /*007c*/ 	.word	0x00001f20


	//   ....[1]....
        /*0080*/ 	.word	0x00001f30


	//   ....[2]....
        /*0084*/ 	.word	0x00001f60


	//   ....[3]....
        /*0088*/ 	.word	0x00001f70


	//   ....[4]....
        /*008c*/ 	.word	0x00001fa0


	//   ....[5]....
        /*0090*/ 	.word	0x00001fb0


	//   ....[6]....
        /*0094*/ 	.word	0x00002010


	//   ....[7]....
        /*0098*/ 	.word	0x00002020


	//   ....[8]....
        /*009c*/ 	.word	0x00002050


	//   ....[9]....
        /*00a0*/ 	.word	0x00002060


	//----- nvinfo : EIATTR_VRC_CTA_INIT_COUNT
	.align		4
.L_2481:
        /*00a4*/ 	.byte	0x02, 0x4a
	.zero		1
	.zero		1


	//----- nvinfo : EIATTR_EXIT_INSTR_OFFSETS
	.align		4
        /*00a8*/ 	.byte	0x04, 0x1c
        /*00aa*/ 	.short	(.L_2483 - .L_2482)


	//   ....[0]....
.L_2482:
        /*00ac*/ 	.word	0x00006780


	//----- nvinfo : EIATTR_MAX_THREADS
	.align		4
.L_2483:
        /*00b0*/ 	.byte	0x04, 0x05
        /*00b2*/ 	.short	(.L_2485 - .L_2484)
.L_2484:
        /*00b4*/ 	.word	0x00000100
        /*00b8*/ 	.word	0x00000001
        /*00bc*/ 	.word	0x00000001


	//----- nvinfo : EIATTR_CRS_STACK_SIZE
	.align		4
.L_2485:
        /*00c0*/ 	.byte	0x04, 0x1e
        /*00c2*/ 	.short	(.L_2487 - .L_2486)
.L_2486:
        /*00c4*/ 	.word	0x00000000


	//----- nvinfo : EIATTR_CBANK_PARAM_SIZE
	.align		4
.L_2487:
        /*00c8*/ 	.byte	0x03, 0x19
        /*00ca*/ 	.short	0x0128


	//----- nvinfo : EIATTR_PARAM_CBANK
	.align		4
        /*00cc*/ 	.byte	0x04, 0x0a
        /*00ce*/ 	.short	(.L_2489 - .L_2488)
	.align		4
.L_2488:
        /*00d0*/ 	.word	index@(.nv.constant0._ZN10layer_norm31ln_parallel_residual_bwd_kernelINS_13Kernel_traitsI6__halfffffjLj6144ELj1ELj1ELj8ELj16ENS_18Kernel_traits_baseILj6144ES2_ffffjLj256EEEEELb0ELb0ELb1EEEvNS_9BwdParamsE)
        /*00d4*/ 	.short	0x0380
        /*00d6*/ 	.short	0x0128


	//----- nvinfo : EIATTR_SW_WAR
	.align		4
.L_2489:
        /*00d8*/ 	.byte	0x04, 0x36
        /*00da*/ 	.short	(.L_2491 - .L_2490)
.L_2490:
        /*00dc*/ 	.word	0x00000008
.L_2491:


//--------------------- .nv.info._ZN10layer_norm31ln_parallel_residual_bwd_kernelINS_13Kernel_traitsI6__halfffffjLj6144ELj1ELj1ELj8ELj16ENS_18Kernel_traits_baseILj6144ES2_ffffjLj256EEEEELb0ELb1ELb0EEEvNS_9BwdParamsE --------------------------
	.section	.nv.info._ZN10layer_norm31ln_parallel_residual_bwd_kernelINS_13Kernel_traitsI6__halfffffjLj6144ELj1ELj1ELj8ELj16ENS_18Kernel_traits_baseILj6144ES2_ffffjLj256EEEEELb0ELb1ELb0EEEvNS_9BwdParamsE,"",@"SHT_CUDA_INFO"
	.sectionflags	@""
	.align	4


	//----- nvinfo : EIATTR_CUDA_API_VERSION
	.align		4
        /*0000*/ 	.byte	0x04, 0x37
        /*0002*/ 	.short	(.L_2493 - .L_2492)
.L_2492:
        /*0004*/ 	.word	0x00000082


	//----- nvinfo : EIATTR_KPARAM_INFO
	.align		4
.L_2493:
        /*0008*/ 	.byte	0x04, 0x17
        /*000a*/ 	.short	(.L_2495 - .L_2494)
.L_2494:
        /*000c*/ 	.word	0x00000000
        /*0010*/ 	.short	0x0000
        /*0012*/ 	.short	0x0000
        /*0014*/ 	.byte	0x00, 0xf0, 0xa1, 0x04


	//----- nvinfo : EIATTR_SPARSE_MMA_MASK
	.align		4
.L_2495:
        /*0018*/ 	.byte	0x03, 0x50
        /*001a*/ 	.short	0x0000


	//----- nvinfo : EIATTR_MAXREG_COUNT
	.align		4
        /*001c*/ 	.byte	0x03, 0x1b
        /*001e*/ 	.short	0x00ff


	//----- nvinfo : EIATTR_NUM_BARRIERS
	.align		4
        /*0020*/ 	.byte	0x02, 0x4c
        /*0022*/ 	.byte	0x01
	.zero		1


	//----- nvinfo : EIATTR_MERCURY_ISA_VERSION
	.align		4
        /*0024*/ 	.byte	0x03, 0x5f
        /*0026*/ 	.short	0x0101


	//----- nvinfo : EIATTR_COOP_GROUP_MASK_REGIDS
	.align		4
        /*0028*/ 	.byte	0x04, 0x29
        /*002a*/ 	.short	(.L_2497 - .L_2496)


	//   ....[0]....
.L_2496:
        /*002c*/ 	.word	0xffffffff


	//   ....[1]....
        /*0030*/ 	.word	0xffffffff


	//   ....[2]....
        /*0034*/ 	.word	0xffffffff


	//   ....[3]....
        /*0038*/ 	.word	0xffffffff


	//   ....[4]....
        /*003c*/ 	.word	0xffffffff


	//   ....[5]....
        /*0040*/ 	.word	0xffffffff


	//   ....[6]....
        /*0044*/ 	.word	0xffffffff


	//   ....[7]....
        /*0048*/ 	.word	0xffffffff


	//   ....[8]....
        /*004c*/ 	.word	0xffffffff


	//   ....[9]....
        /*0050*/ 	.word	0xffffffff


	//----- nvinfo : EIATTR_COOP_GROUP_INSTR_OFFSETS
	.align		4
.L_2497:
        /*0054*/ 	.byte	0x04, 0x28
        /*0056*/ 	.short	(.L_2499 - .L_2498)


	//   ....[0]....
.L_2498:
        /*0058*/ 	.word	0x00001bb0


	//   ....[1]....
        /*005c*/ 	.word	0x00001bd0


	//   ....[2]....
        /*0060*/ 	.word	0x00001c10


	//   ....[3]....
        /*0064*/ 	.word	0x00001c20


	//   ....[4]....
        /*0068*/ 	.word	0x00001c60


	//   ....[5]....
        /*006c*/ 	.word	0x00001c70


	//   ....[6]....
        /*0070*/ 	.word	0x00001ca0


	//   ....[7]....
        /*0074*/ 	.word	0x00001cb0


	//   ....[8]....
        /*0078*/ 	.word	0x00001ce0


	//   ....[9]....
        /*007c*/ 	.word	0x00001cf0


	//----- nvinfo : EIATTR_VRC_CTA_INIT_COUNT
	.align		4
.L_2499:
        /*0080*/ 	.byte	0x02, 0x4a
	.zero		1
	.zero		1


	//----- nvinfo : EIATTR_EXIT_INSTR_OFFSETS
	.align		4
        /*0084*/ 	.byte	0x04, 0x1c
        /*0086*/ 	.short	(.L_2501 - .L_2500)


	//   ....[0]....
.L_2500:
        /*0088*/ 	.word	0x000064e0


	//   ....[1]....
        /*008c*/ 	.word	0x00006560


	//----- nvinfo : EIATTR_MAX_THREADS
	.align		4
.L_2501:
        /*0090*/ 	.byte	0x04, 0x05
        /*0092*/ 	.short	(.L_2503 - .L_2502)
.L_2502:
        /*0094*/ 	.word	0x00000100
        /*0098*/ 	.word	0x00000001
        /*009c*/ 	.word	0x00000001


	//----- nvinfo : EIATTR_CRS_STACK_SIZE
	.align		4
.L_2503:
        /*00a0*/ 	.byte	0x04, 0x1e
        /*00a2*/ 	.short	(.L_2505 - .L_2504)
.L_2504:
        /*00a4*/ 	.word	0x00000000


	//----- nvinfo : EIATTR_CBANK_PARAM_SIZE
	.align		4
.L_2505:
        /*00a8*/ 	.byte	0x03, 0x19
        /*00aa*/ 	.short	0x0128


	//----- nvinfo : EIATTR_PARAM_CBANK
	.align		4
        /*00ac*/ 	.byte	0x04, 0x0a
        /*00ae*/ 	.short	(.L_2507 - .L_2506)
	.align		4
.L_2506:
        /*00b0*/ 	.word	index@(.nv.constant0._ZN10layer_norm31ln_parallel_residual_bwd_kernelINS_13Kernel_traitsI6__halfffffjLj6144ELj1ELj1ELj8ELj16ENS_18Kernel_traits_baseILj6144ES2_ffffjLj256EEEEELb0ELb1ELb0EEEvNS_9BwdParamsE)
        /*00b4*/ 	.short	0x0380
        /*00b6*/ 	.short	0x0128


	//----- nvinfo : EIATTR_SW_WAR
	.align		4
.L_2507:
        /*00b8*/ 	.byte	0x04, 0x36
        /*00ba*/ 	.short	(.L_2509 - .L_2508)
.L_2508:
        /*00bc*/ 	.word	0x00000008
.L_2509:


//--------------------- .nv.info._ZN10layer_norm31ln_parallel_residual_bwd_kernelINS_13Kernel_traitsI6__halfffffjLj6144ELj1ELj1ELj8ELj16ENS_18Kernel_traits_baseILj6144ES2_ffffjLj256EEEEELb0ELb1ELb1EEEvNS_9BwdParamsE --------------------------
	.section	.nv.info._ZN10layer_norm31ln_parallel_residual_bwd_kernelINS_13Kernel_traitsI6__halfffffjLj6144ELj1ELj1ELj8ELj16ENS_18Kernel_traits_baseILj6144ES2_ffffjLj256EEEEELb0ELb1ELb1EEEvNS_9BwdParamsE,"",@"SHT_CUDA_INFO"
	.sectionflags	@""
	.align	4


	//----- nvinfo : EIATTR_CUDA_API_VERSION
	.align		4
        /*0000*/ 	.byte	0x04, 0x37
        /*0002*/ 	.short	(.L_2511 - .L_2510)
.L_2510:
        /*0004*/ 	.word	0x00000082


	//----- nvinfo : EIATTR_KPARAM_INFO
	.align		4
.L_2511:
        /*0008*/ 	.byte	0x04, 0x17
        /*000a*/ 	.short	(.L_2513 - .L_2512)
.L_2512:
        /*000c*/ 	.word	0x00000000
        /*0010*/ 	.short	0x0000
        /*0012*/ 	.short	0x0000
        /*0014*/ 	.byte	0x00, 0xf0, 0xa1, 0x04


	//----- nvinfo : EIATTR_SPARSE_MMA_MASK
	.align		4
.L_2513:
        /*0018*/ 	.byte	0x03, 0x50
        /*001a*/ 	.short	0x0000


	//----- nvinfo : EIATTR_MAXREG_COUNT
	.align		4
        /*001c*/ 	.byte	0x03, 0x1b
        /*001e*/ 	.short	0x00ff


	//----- nvinfo : EIATTR_NUM_BARRIERS
	.align		4
        /*0020*/ 	.byte	0x02, 0x4c
        /*0022*/ 	.byte	0x01
	.zero		1


	//----- nvinfo : EIATTR_MERCURY_ISA_VERSION
	.align		4
        /*0024*/ 	.byte	0x03, 0x5f
        /*0026*/ 	.short	0x0101


	//----- nvinfo : EIATTR_COOP_GROUP_MASK_REGIDS
	.align		4
        /*0028*/ 	.byte	0x04, 0x29
        /*002a*/ 	.short	(.L_2515 - .L_2514)


	//   ....[0]....
.L_2514:
        /*002c*/ 	.word	0xffffffff


	//   ....[1]....
        /*0030*/ 	.word	0xffffffff


	//   ....[2]....
        /*0034*/ 	.word	0xffffffff


	//   ....[3]....
        /*0038*/ 	.word	0xffffffff


	//   ....[4]....
        /*003c*/ 	.word	0xffffffff


	//   ....[5]....
        /*0040*/ 	.word	0xffffffff


	//   ....[6]....
        /*0044*/ 	.word	0xffffffff


	//   ....[7]....
        /*0048*/ 	.word	0xffffffff


	//   ....[8]....
        /*004c*/ 	.word	0xffffffff


	//   ....[9]....
        /*0050*/ 	.word	0xffffffff


	//----- nvinfo : EIATTR_COOP_GROUP_INSTR_OFFSETS
	.align		4
.L_2515:
        /*0054*/ 	.byte	0x04, 0x28
        /*0056*/ 	.short	(.L_2517 - .L_2516)


	//   ....[0]....
.L_2516:
        /*0058*/ 	.word	0x000012e0


	//   ....[1]....
        /*005c*/ 	.word	0x000012f0


	//   ....[2]....
        /*0060*/ 	.word	0x00001320


	//   ....[3]....
        /*0064*/ 	.word	0x00001330


	//   ....[4]....
        /*0068*/ 	.word	0x00001360


	//   ....[5]....
        /*006c*/ 	.word	0x00001370


	//   ....[6]....
        /*0070*/ 	.word	0x000013b0


	//   ....[7]....
        /*0074*/ 	.word	0x000013c0


	//   ....[8]....
        /*0078*/ 	.word	0x000013f0


	//   ....[9]....
        /*007c*/ 	.word	0x00001400


	//----- nvinfo : EIATTR_VRC_CTA_INIT_COUNT
	.align		4
.L_2517:
        /*0080*/ 	.byte	0x02, 0x4a
	.zero		1
	.zero		1


	//----- nvinfo : EIATTR_EXIT_INSTR_OFFSETS
	.align		4
        /*0084*/ 	.byte	0x04, 0x1c
        /*0086*/ 	.short	(.L_2519 - .L_2518)


	//   ....[0]....
.L_2518:
        /*0088*/ 	.word	0x00005860


	//----- nvinfo : EIATTR_MAX_THREADS
	.align		4
.L_2519:
        /*008c*/ 	.byte	0x04, 0x05
        /*008e*/ 	.short	(.L_2521 - .L_2520)
.L_2520:
        /*0090*/ 	.word	0x00000100
        /*0094*/ 	.word	0x00000001
        /*0098*/ 	.word	0x00000001


	//----- nvinfo : EIATTR_CRS_STACK_SIZE
	.align		4
.L_2521:
        /*009c*/ 	.byte	0x04, 0x1e
        /*009e*/ 	.short	(.L_2523 - .L_2522)
.L_2522:
        /*00a0*/ 	.word	0x00000000


	//----- nvinfo : EIATTR_CBANK_PARAM_SIZE
	.align		4
.L_2523:
        /*00a4*/ 	.byte	0x03, 0x19
        /*00a6*/ 	.short	0x0128


	//----- nvinfo : EIATTR_PARAM_CBANK
	.align		4
        /*00a8*/ 	.byte	0x04, 0x0a
        /*00aa*/ 	.short	(.L_2525 - .L_2524)
	.align		4
.L_2524:
        /*00ac*/ 	.word	index@(.nv.constant0._ZN10layer_norm31ln_parallel_residual_bwd_kernelINS_13Kernel_traitsI6__halfffffjLj6144ELj1ELj1ELj8ELj16ENS_18Kernel_traits_baseILj6144ES2_ffffjLj256EEEEELb0ELb1ELb1EEEvNS_9BwdParamsE)
        /*00b0*/ 	.short	0x0380
        /*00b2*/ 	.short	0x0128


	//----- nvinfo : EIATTR_SW_WAR
	.align		4
.L_2525:
        /*00b4*/ 	.byte	0x04, 0x36
        /*00b6*/ 	.short	(.L_2527 - .L_2526)
.L_2526:
        /*00b8*/ 	.word	0x00000008
.L_2527:


//--------------------- .nv.info._ZN10layer_norm31ln_parallel_residual_bwd_kernelINS_13Kernel_traitsI6__halfffffjLj6144ELj1ELj1ELj8ELj16ENS_18Kernel_traits_baseILj6144ES2_ffffjLj256EEEEELb1ELb0ELb0EEEvNS_9BwdParamsE --------------------------
	.section	.nv.info._ZN10layer_norm31ln_parallel_residual_bwd_kernelINS_13Kernel_traitsI6__halfffffjLj6144ELj1ELj1ELj8ELj16ENS_18Kernel_traits_baseILj6144ES2_ffffjLj256EEEEELb1ELb0ELb0EEEvNS_9BwdParamsE,"",@"SHT_CUDA_INFO"
	.sectionflags	@""
	.align	4


	//----- nvinfo : EIATTR_CUDA_API_VERSION
	.align		4
        /*0000*/ 	.byte	0x04, 0x37
        /*0002*/ 	.short	(.L_2529 - .L_2528)
.L_2528:
        /*0004*/ 	.word	0x00000082


	//----- nvinfo : EIATTR_KPARAM_INFO
	.align		4
.L_2529:
        /*0008*/ 	.byte	0x04, 0x17
        /*000a*/ 	.short	(.L_2531 - .L_2530)
.L_2530:
        /*000c*/ 	.word	0x00000000
        /*0010*/ 	.short	0x0000
        /*0012*/ 	.short	0x0000
        /*0014*/ 	.byte	0x00, 0xf0, 0xa1, 0x04


	//----- nvinfo : EIATTR_SPARSE_MMA_MASK
	.align		4
.L_2531:
        /*0018*/ 	.byte	0x03, 0x50
        /*001a*/ 	.short	0x0000


	//----- nvinfo : EIATTR_MAXREG_COUNT
	.align		4
        /*001c*/ 	.byte	0x03, 0x1b
        /*001e*/ 	.short	0x00ff


	//----- nvinfo : EIATTR_NUM_BARRIERS
	.align		4
        /*0020*/ 	.byte	0x02, 0x4c
        /*0022*/ 	.byte	0x01
	.zero		1


	//----- nvinfo : EIATTR_MERCURY_ISA_VERSION
	.align		4
        /*0024*/ 	.byte	0x03, 0x5f
        /*0026*/ 	.short	0x0101


	//----- nvinfo : EIATTR_COOP_GROUP_MASK_REGIDS
	.align		4
        /*0028*/ 	.byte	0x04, 0x29
        /*002a*/ 	.short	(.L_2533 - .L_2532)


	//   ....[0]....
.L_2532:
        /*002c*/ 	.word	0xffffffff


	//   ....[1]....
        /*0030*/ 	.word	0xffffffff


	//   ....[2]....
        /*0034*/ 	.word	0xffffffff


	//   ....[3]....
        /*0038*/ 	.word	0xffffffff


	//   ....[4]....
        /*003c*/ 	.word	0xffffffff


	//   ....[5]....
        /*0040*/ 	.word	0xffffffff


	//   ....[6]....
        /*0044*/ 	.word	0xffffffff


	//   ....[7]....
        /*0048*/ 	.word	0xffffffff


	//   ....[8]....
        /*004c*/ 	.word	0xffffffff


	//   ....[9]....
        /*0050*/ 	.word	0xffffffff


	//----- nvinfo : EIATTR_COOP_GROUP_INSTR_OFFSETS
	.align		4
.L_2533:
        /*0054*/ 	.byte	0x04, 0x28
        /*0056*/ 	.short	(.L_2535 - .L_2534)


	//   ....[0]....
.L_2534:
        /*0058*/ 	.word	0x00002c50


	//   ....[1]....
        /*005c*/ 	.word	0x00002c70


	//   ....[2]....
        /*0060*/ 	.word	0x00002cb0


	//   ....[3]....
        /*0064*/ 	.word	0x00002cc0


	//   ....[4]....
        /*0068*/ 	.word	0x00002d00


	//   ....[5]....
        /*006c*/ 	.word	0x00002d10


	//   ....[6]....
        /*0070*/ 	.word	0x00002d40


	//   ....[7]....
        /*0074*/ 	.word	0x00002d50


	//   ....[8]....
        /*0078*/ 	.word	0x00002d80


	//   ....[9]....
        /*007c*/ 	.word	0x00002d90


	//----- nvinfo : EIATTR_VRC_CTA_INIT_COUNT
	.align		4
.L_2535:
        /*0080*/ 	.byte	0x02, 0x4a
	.zero		1
	.zero		1


	//----- nvinfo : EIATTR_EXIT_INSTR_OFFSETS
	.align		4
        /*0084*/ 	.byte	0x04, 0x1c
        /*0086*/ 	.short	(.L_2537 - .L_2536)


	//   ....[0]....
.L_2536:
        /*0088*/ 	.word	0x00009af0


	//   ....[1]....
        /*008c*/ 	.word	0x00009bc0


	//----- nvinfo : EIATTR_MAX_THREADS
	.align		4
.L_2537:
        /*0090*/ 	.byte	0x04, 0x05
        /*0092*/ 	.short	(.L_2539 - .L_2538)
.L_2538:
        /*0094*/ 	.word	0x00000100
        /*0098*/ 	.word	0x00000001
        /*009c*/ 	.word	0x00000001


	//----- nvinfo : EIATTR_CRS_STACK_SIZE
	.align		4
.L_2539:
        /*00a0*/ 	.byte	0x04, 0x1e
        /*00a2*/ 	.short	(.L_2541 - .L_2540)
.L_2540:
        /*00a4*/ 	.word	0x00000000


	//----- nvinfo : EIATTR_CBANK_PARAM_SIZE
	.align		4
.L_2541:
        /*00a8*/ 	.byte	0x03, 0x19
        /*00aa*/ 	.short	0x0128


	//----- nvinfo : EIATTR_PARAM_CBANK
	.align		4
        /*00ac*/ 	.byte	0x04, 0x0a
        /*00ae*/ 	.short	(.L_2543 - .L_2542)
	.align		4
.L_2542:
        /*00b0*/ 	.word	index@(.nv.constant0._ZN10layer_norm31ln_parallel_residual_bwd_kernelINS_13Kernel_traitsI6__halfffffjLj6144ELj1ELj1ELj8ELj16ENS_18Kernel_traits_baseILj6144ES2_ffffjLj256EEEEELb1ELb0ELb0EEEvNS_9BwdParamsE)
        /*00b4*/ 	.short	0x0380
        /*00b6*/ 	.short	0x0128


	//----- nvinfo : EIATTR_SW_WAR
	.align		4
.L_2543:
        /*00b8*/ 	.byte	0x04, 0x36
        /*00ba*/ 	.short	(.L_2545 - .L_2544)
.L_2544:
        /*00bc*/ 	.word	0x00000008
.L_2545:


//--------------------- .nv.info._ZN10layer_norm31ln_parallel_residual_bwd_kernelINS_13Kernel_traitsI6__halfffffjLj6144ELj1ELj1ELj8ELj16ENS_18Kernel_traits_baseILj6144ES2_ffffjLj256EEEEELb1ELb0ELb1EEEvNS_9BwdParamsE --------------------------
	.section	.nv.info._ZN10layer_norm31ln_parallel_residual_bwd_kernelINS_13Kernel_traitsI6__halfffffjLj6144ELj1ELj1ELj8ELj16ENS_18Kernel_traits_baseILj6144ES2_ffffjLj256EEEEELb1ELb0ELb1EEEvNS_9BwdParamsE,"",@"SHT_CUDA_INFO"
	.sectionflags	@""
	.align	4


	//----- nvinfo : EIATTR_CUDA_API_VERSION
	.align		4
        /*0000*/ 	.byte	0x04, 0x37
        /*0002*/ 	.short	(.L_2547 - .L_2546)
.L_2546:
        /*0004*/ 	.word	0x00000082


	//----- nvinfo : EIATTR_KPARAM_INFO
	.align		4
.L_2547:
        /*0008*/ 	.byte	0x04, 0x17
        /*000a*/ 	.short	(.L_2549 - .L_2548)
.L_2548:
        /*000c*/ 	.word	0x00000000
        /*0010*/ 	.short	0x0000
        /*0012*/ 	.short	0x0000
        /*0014*/ 	.byte	0x00, 0xf0, 0xa1, 0x04


	//----- nvinfo : EIATTR_SPARSE_MMA_MASK
	.align		4
.L_2549:
        /*0018*/ 	.byte	0x03, 0x50
        /*001a*/ 	.short	0x0000


	//----- nvinfo : EIATTR_MAXREG_COUNT
	.align		4
        /*001c*/ 	.byte	0x03, 0x1b
        /*001e*/ 	.short	0x00ff


	//----- nvinfo : EIATTR_NUM_BARRIERS
	.align		4
        /*0020*/ 	.byte	0x02, 0x4c
        /*0022*/ 	.byte	0x01
	.zero		1


	//----- nvinfo : EIATTR_ANNOTATIONS
	.align		4
        /*0024*/ 	.byte	0x04, 0x55
        /*0026*/ 	.short	(.L_2551 - .L_2550)


	//   ....[0]....
.L_2550:
        /*0028*/ 	.word	0x00000001
        /*002c*/ 	.byte	0xf0, 0x07, 0x00, 0x00, 0x01, 0x00, 0x00, 0x00, 0x10, 0x08, 0x00, 0x00, 0x01, 0x00, 0x00, 0x00
        /*003c*/ 	.byte	0x60, 0x08, 0x00, 0x00, 0x01, 0x00, 0x00, 0x00, 0x70, 0x08, 0x00, 0x00, 0x01, 0x00, 0x00, 0x00
        /*004c*/ 	.byte	0x80, 0x08, 0x00, 0x00, 0x01, 0x00, 0x00, 0x00, 0xa0, 0x08, 0x00, 0x00, 0x01, 0x00, 0x00, 0x00
        /*005c*/ 	.byte	0x60, 0x13, 0x00, 0x00, 0x01, 0x00, 0x00, 0x00, 0xa0, 0x13, 0x00, 0x00, 0x01, 0x00, 0x00, 0x00
        /*006c*/ 	.byte	0x60, 0x14, 0x00, 0x00, 0x01, 0x00, 0x00, 0x00, 0x80, 0x14, 0x00, 0x00, 0x01, 0x00, 0x00, 0x00
        /*007c*/ 	.byte	0xd0, 0x14, 0x00, 0x00, 0x01, 0x00, 0x00, 0x00, 0xe0, 0x14, 0x00, 0x00


	//----- nvinfo : EIATTR_MERCURY_ISA_VERSION
	.align		4
.L_2551:
        /*0088*/ 	.byte	0x03, 0x5f
        /*008a*/ 	.short	0x0101


	//----- nvinfo : EIATTR_COOP_GROUP_MASK_REGIDS
	.align		4
        /*008c*/ 	.byte	0x04, 0x29
        /*008e*/ 	.short	(.L_2553 - .L_2552)


	//   ....[0]....
.L_2552:
        /*0090*/ 	.word	0xffffffff


	//   ....[1]....
        /*0094*/ 	.word	0xffffffff


	//   ....[2]....
        /*0098*/ 	.word	0xffffffff


	//   ....[3]....
        /*009c*/ 	.word	0xffffffff


	//   ....[4]....
        /*00a0*/ 	.word	0xffffffff


	//   ....[5]....
        /*00a4*/ 	.word	0xffffffff


	//   ....[6]....
        /*00a8*/ 	.word	0xffffffff


	//   ....[7]....
        /*00ac*/ 	.word	0xffffffff


	//   ....[8]....
        /*00b0*/ 	.word	0xffffffff


	//   ....[9]....
        /*00b4*/ 	.word	0xffffffff


	//----- nvinfo : EIATTR_COOP_GROUP_INSTR_OFFSETS
	.align		4
.L_2553:
        /*00b8*/ 	.byte	0x04, 0x28
        /*00ba*/ 	.short	(.L_2555 - .L_2554)


	//   ....[0]....
.L_2554:
        /*00bc*/ 	.word	0x00002130


	//   ....[1]....
        /*00c0*/ 	.word	0x00002210


	//   ....[2]....
        /*00c4*/ 	.word	0x00002220


	//   ....[3]....
        /*00c8*/ 	.word	0x00002270


	//   ....[4]....
        /*00cc*/ 	.word	0x000022c0


	//   ....[5]....
        /*00d0*/ 	.word	0x000022e0


	//   ....[6]....
        /*00d4*/ 	.word	0x00002380


	//   ....[7]....
        /*00d8*/ 	.word	0x00002390


	//   ....[8]....
        /*00dc*/ 	.word	0x000023c0


	//   ....[9]....
        /*00e0*/ 	.word	0x000023d0


	//----- nvinfo : EIATTR_VRC_CTA_INIT_COUNT
	.align		4
.L_2555:
        /*00e4*/ 	.byte	0x02, 0x4a
	.zero		1
	.zero		1


	//----- nvinfo : EIATTR_EXIT_INSTR_OFFSETS
	.align		4
        /*00e8*/ 	.byte	0x04, 0x1c
        /*00ea*/ 	.short	(.L_2557 - .L_2556)


	//   ....[0]....
.L_2556:
        /*00ec*/ 	.word	0x00008e40


	//----- nvinfo : EIATTR_MAX_THREADS
	.align		4
.L_2557:
        /*00f0*/ 	.byte	0x04, 0x05
        /*00f2*/ 	.short	(.L_2559 - .L_2558)
.L_2558:
        /*00f4*/ 	.word	0x00000100
        /*00f8*/ 	.word	0x00000001
        /*00fc*/ 	.word	0x00000001


	//----- nvinfo : EIATTR_CRS_STACK_SIZE
	.align		4
.L_2559:
        /*0100*/ 	.byte	0x04, 0x1e
        /*0102*/ 	.short	(.L_2561 - .L_2560)
.L_2560:
        /*0104*/ 	.word	0x00000000


	//----- nvinfo : EIATTR_CBANK_PARAM_SIZE
	.align		4
.L_2561:
        /*0108*/ 	.byte	0x03, 0x19
        /*010a*/ 	.short	0x0128


	//----- nvinfo : EIATTR_PARAM_CBANK
	.align		4
        /*010c*/ 	.byte	0x04, 0x0a
        /*010e*/ 	.short	(.L_2563 - .L_2562)
	.align		4
.L_2562:
        /*0110*/ 	.word	index@(.nv.constant0._ZN10layer_norm31ln_parallel_residual_bwd_kernelINS_13Kernel_traitsI6__halfffffjLj6144ELj1ELj1ELj8ELj16ENS_18Kernel_traits_baseILj6144ES2_ffffjLj256EEEEELb1ELb0ELb1EEEvNS_9BwdParamsE)
        /*0114*/ 	.short	0x0380
        /*0116*/ 	.short	0x0128


	//----- nvinfo : EIATTR_SW_WAR
	.align		4
.L_2563:
        /*0118*/ 	.byte	0x04, 0x36
        /*011a*/ 	.short	(.L_2565 - .L_2564)
.L_2564:
        /*011c*/ 	.word	0x00000008
.L_2565:


//--------------------- .nv.info._ZN10layer_norm22ln_bwd_finalize_kernelINS_22Kernel_traits_finalizeILj6144E6__halfffffjLb0ELj1024ELj4ENS_18Kernel_traits_baseILj6144ES2_ffffjLj1024EEEEELb0ELb0EEEvNS_9BwdParamsE --------------------------
	.section	.nv.info._ZN10layer_norm22ln_bwd_finalize_kernelINS_22Kernel_traits_finalizeILj6144E6__halfffffjLb0ELj1024ELj4ENS_18Kernel_traits_baseILj6144ES2_ffffjLj1024EEEEELb0ELb0EEEvNS_9BwdParamsE,"",@"SHT_CUDA_INFO"
	.sectionflags	@""
	.align	4


	//----- nvinfo : EIATTR_CUDA_API_VERSION
	.align		4
        /*0000*/ 	.byte	0x04, 0x37
        /*0002*/ 	.short	(.L_2567 - .L_2566)
.L_2566:
        /*0004*/ 	.word	0x00000082


	//----- nvinfo : EIATTR_KPARAM_INFO
	.align		4
.L_2567:
        /*0008*/ 	.byte	0x04, 0x17
        /*000a*/ 	.short	(.L_2569 - .L_2568)
.L_2568:
        /*000c*/ 	.word	0x00000000
        /*0010*/ 	.short	0x0000
        /*0012*/ 	.short	0x0000
        /*0014*/ 	.byte	0x00, 0xf0, 0xa1, 0x04


	//----- nvinfo : EIATTR_SPARSE_MMA_MASK
	.align		4
.L_2569:
        /*0018*/ 	.byte	0x03, 0x50
        /*001a*/ 	.short	0x0000


	//----- nvinfo : EIATTR_MAXREG_COUNT
	.align		4
        /*001c*/ 	.byte	0x03, 0x1b
        /*001e*/ 	.short	0x0040


	//----- nvinfo : EIATTR_NUM_BARRIERS
	.align		4
        /*0020*/ 	.byte	0x02, 0x4c
        /*0022*/ 	.byte	0x01
	.zero		1


	//----- nvinfo : EIATTR_MERCURY_ISA_VERSION
	.align		4
        /*0024*/ 	.byte	0x03, 0x5f
        /*0026*/ 	.short	0x0101


	//----- nvinfo : EIATTR_COOP_GROUP_MASK_REGIDS
	.align		4
        /*0028*/ 	.byte	0x04, 0x29
        /*002a*/ 	.short	(.L_2571 - .L_2570)


	//   ....[0]....
.L_2570:
        /*002c*/ 	.word	0xffffffff


	//   ....[1]....
        /*0030*/ 	.word	0xffffffff


	//   ....[2]....
        /*0034*/ 	.word	0xffffffff


	//   ....[3]....
        /*0038*/ 	.word	0xffffffff


	//   ....[4]....
        /*003c*/ 	.word	0xffffffff


	//   ....[5]....
        /*0040*/ 	.word	0xffffffff


	//   ....[6]....
        /*0044*/ 	.word	0xffffffff


	//   ....[7]....
        /*0048*/ 	.word	0xffffffff


	//   ....[8]....
        /*004c*/ 	.word	0xffffffff


	//   ....[9]....
        /*0050*/ 	.word	0xffffffff


	//----- nvinfo : EIATTR_COOP_GROUP_INSTR_OFFSETS
	.align		4
.L_2571:
        /*0054*/ 	.byte	0x04, 0x28
        /*0056*/ 	.short	(.L_2573 - .L_2572)


	//   ....[0]....
.L_2572:
        /*0058*/ 	.word	0x00001540


	//   ....[1]....
        /*005c*/ 	.word	0x00001550


	//   ....[2]....
        /*0060*/ 	.word	0x00001580


	//   ....[3]....
        /*0064*/ 	.word	0x00001590


	//   ....[4]....
        /*0068*/ 	.word	0x000015c0


	//   ....[5]....
        /*006c*/ 	.word	0x000015d0


	//   ....[6]....
        /*0070*/ 	.word	0x00001610


	//   ....[7]....
        /*0074*/ 	.word	0x00001630


	//   ....[8]....
        /*0078*/ 	.word	0x00001680


	//   ....[9]....
        /*007c*/ 	.word	0x00001690


	//----- nvinfo : EIATTR_VRC_CTA_INIT_COUNT
	.align		4
.L_2573:
        /*0080*/ 	.byte	0x02, 0x4a
	.zero		1
	.zero		1


	//----- nvinfo : EIATTR_EXIT_INSTR_OFFSETS
	.align		4
        /*0084*/ 	.byte	0x04, 0x1c
        /*0086*/ 	.short	(.L_2575 - .L_2574)


	//   ....[0]....
.L_2574:
        /*0088*/ 	.word	0x00000060


	//   ....[1]....
        /*008c*/ 	.word	0x000016f0


	//   ....[2]....
        /*0090*/ 	.word	0x00001720


	//   ....[3]....
        /*0094*/ 	.word	0x000017e0


	//----- nvinfo : EIATTR_MAX_THREADS
	.align		4
.L_2575:
        /*0098*/ 	.byte	0x04, 0x05
        /*009a*/ 	.short	(.L_2577 - .L_2576)
.L_2576:
        /*009c*/ 	.word	0x00000400
        /*00a0*/ 	.word	0x00000001
        /*00a4*/ 	.word	0x00000001


	//----- nvinfo : EIATTR_CRS_STACK_SIZE
	.align		4
.L_2577:
        /*00a8*/ 	.byte	0x04, 0x1e
        /*00aa*/ 	.short	(.L_2579 - .L_2578)
.L_2578:
        /*00ac*/ 	.word	0x00000000


	//----- nvinfo : EIATTR_CBANK_PARAM_SIZE
	.align		4
.L_2579:
        /*00b0*/ 	.byte	0x03, 0x19
        /*00b2*/ 	.short	0x0128


	//----- nvinfo : EIATTR_PARAM_CBANK
	.align		4
        /*00b4*/ 	.byte	0x04, 0x0a
        /*00b6*/ 	.short	(.L_2581 - .L_2580)
	.align		4
.L_2580:
        /*00b8*/ 	.word	index@(.nv.constant0._ZN10layer_norm22ln_bwd_finalize_kernelINS_22Kernel_traits_finalizeILj6144E6__halfffffjLb0ELj1024ELj4ENS_18Kernel_traits_baseILj6144ES2_ffffjLj1024EEEEELb0ELb0EEEvNS_9BwdParamsE)
        /*00bc*/ 	.short	0x0380
        /*00be*/ 	.short	0x0128


	//----- nvinfo : EIATTR_SW_WAR
	.align		4
.L_2581:
        /*00c0*/ 	.byte	0x04, 0x36
        /*00c2*/ 	.short	(.L_2583 - .L_2582)
.L_2582:
        /*00c4*/ 	.word	0x00000008
.L_2583:


//--------------------- .nv.info._ZN10layer_norm40ln_parallel_residual_bwd_finalize_kernelINS_22Kernel_traits_finalizeILj6144E6__halfffffjLb0ELj1024ELj4ENS_18Kernel_traits_baseILj6144ES2_ffffjLj1024EEEEELb0EEEvNS_9BwdParamsE --------------------------
	.section	.nv.info._ZN10layer_norm40ln_parallel_residual_bwd_finalize_kernelINS_22Kernel_traits_finalizeILj6144E6__halfffffjLb0ELj1024ELj4ENS_18Kernel_traits_baseILj6144ES2_ffffjLj1024EEEEELb0EEEvNS_9BwdParamsE,"",@"SHT_CUDA_INFO"
	.sectionflags	@""
	.align	4


	//----- nvinfo : EIATTR_CUDA_API_VERSION
	.align		4
        /*0000*/ 	.byte	0x04, 0x37
        /*0002*/ 	.short	(.L_2585 - .L_2584)
.L_2584:
        /*0004*/ 	.word	0x00000082


	//----- nvinfo : EIATTR_KPARAM_INFO
	.align		4
.L_2585:
        /*0008*/ 	.byte	0x04, 0x17
        /*000a*/ 	.short	(.L_2587 - .L_2586)
.L_2586:
        /*000c*/ 	.word	0x00000000
        /*0010*/ 	.short	0x0000
        /*0012*/ 	.short	0x0000
        /*0014*/ 	.byte	0x00, 0xf0, 0xa1, 0x04


	//----- nvinfo : EIATTR_SPARSE_MMA_MASK
	.align		4
.L_2587:
        /*0018*/ 	.byte	0x03, 0x50
        /*001a*/ 	.short	0x0000


	//----- nvinfo : EIATTR_MAXREG_COUNT
	.align		4
        /*001c*/ 	.byte	0x03, 0x1b
        /*001e*/ 	.short	0x0040


	//----- nvinfo : EIATTR_NUM_BARRIERS
	.align		4
        /*0020*/ 	.byte	0x02, 0x4c
        /*0022*/ 	.byte	0x01
	.zero		1


	//----- nvinfo : EIATTR_MERCURY_ISA_VERSION
	.align		4
        /*0024*/ 	.byte	0x03, 0x5f
        /*0026*/ 	.short	0x0101


	//----- nvinfo : EIATTR_COOP_GROUP_MASK_REGIDS
	.align		4
        /*0028*/ 	.byte	0x04, 0x29
        /*002a*/ 	.short	(.L_2589 - .L_2588)


	//   ....[0]....
.L_2588:
        /*002c*/ 	.word	0xffffffff


	//   ....[1]....
        /*0030*/ 	.word	0xffffffff


	//   ....[2]....
        /*0034*/ 	.word	0xffffffff


	//   ....[3]....
        /*0038*/ 	.word	0xffffffff


	//   ....[4]....
        /*003c*/ 	.word	0xffffffff


	//   ....[5]....
        /*0040*/ 	.word	0xffffffff


	//   ....[6]....
        /*0044*/ 	.word	0xffffffff


	//   ....[7]....
        /*0048*/ 	.word	0xffffffff


	//   ....[8]....
        /*004c*/ 	.word	0xffffffff


	//   ....[9]....
        /*0050*/ 	.word	0xffffffff


	//   ....[10]....
        /*0054*/ 	.word	0xffffffff


	//   ....[11]....
        /*0058*/ 	.word	0xffffffff


	//   ....[12]....
        /*005c*/ 	.word	0xffffffff


	//   ....[13]....
        /*0060*/ 	.word	0xffffffff


	//   ....[14]....
        /*0064*/ 	.word	0xffffffff


	//   ....[15]....
        /*0068*/ 	.word	0xffffffff


	//   ....[16]....
        /*006c*/ 	.word	0xffffffff


	//   ....[17]....
        /*0070*/ 	.word	0xffffffff


	//   ....[18]....
        /*0074*/ 	.word	0xffffffff


	//   ....[19]....
        /*0078*/ 	.word	0xffffffff


	//----- nvinfo : EIATTR_COOP_GROUP_INSTR_OFFSETS
	.align		4
.L_2589:
        /*007c*/ 	.byte	0x04, 0x28
        /*007e*/ 	.short	(.L_2591 - .L_2590)


	//   ....[0]....
.L_2590:
        /*0080*/ 	.word	0x000013a0


	//   ....[1]....
        /*0084*/ 	.word	0x000013b0


	//   ....[2]....
        /*0088*/ 	.word	0x000013c0


	//   ....[3]....
        /*008c*/ 	.word	0x000013d0


	//   ....[4]....
        /*0090*/ 	.word	0x00001400


	//   ....[5]....
        /*0094*/ 	.word	0x00001430


	//   ....[6]....
        /*0098*/ 	.word	0x00001440


	//   ....[7]....
        /*009c*/ 	.word	0x00001450


	//   ....[8]....
        /*00a0*/ 	.word	0x00001470


	//   ....[9]....
        /*00a4*/ 	.word	0x000014b0


	//   ....[10]....
        /*00a8*/ 	.word	0x000014e0


	//   ....[11]....
        /*00ac*/ 	.word	0x000014f0


	//   ....[12]....
        /*00b0*/ 	.word	0x00001510


	//   ....[13]....
        /*00b4*/ 	.word	0x00001540


	//   ....[14]....
        /*00b8*/ 	.word	0x00001560


	//   ....[15]....
        /*00bc*/ 	.word	0x00001570


	//   ....[16]....
        /*00c0*/ 	.word	0x000015b0


	//   ....[17]....
        /*00c4*/ 	.word	0x000015e0


	//   ....[18]....
        /*00c8*/ 	.word	0x00001600


	//   ....[19]....
        /*00cc*/ 	.word	0x00001610


	//----- nvinfo : EIATTR_VRC_CTA_INIT_COUNT
	.align		4
.L_2591:
        /*00d0*/ 	.byte	0x02, 0x4a
	.zero		1
	.zero		1


	//----- nvinfo : EIATTR_EXIT_INSTR_OFFSETS
	.align		4
        /*00d4*/ 	.byte	0x04, 0x1c
        /*00d6*/ 	.short	(.L_2593 - .L_2592)


	//   ....[0]....
.L_2592:
        /*00d8*/ 	.word	0x00000060


	//   ....[1]....
        /*00dc*/ 	.word	0x000016c0


	//   ....[2]....
        /*00e0*/ 	.word	0x000016f0


	//   ....[3]....
        /*00e4*/ 	.word	0x00001850


	//----- nvinfo : EIATTR_MAX_THREADS
	.align		4
.L_2593:
        /*00e8*/ 	.byte	0x04, 0x05
        /*00ea*/ 	.short	(.L_2595 - .L_2594)
.L_2594:
        /*00ec*/ 	.word	0x00000400
        /*00f0*/ 	.word	0x00000001
        /*00f4*/ 	.word	0x00000001


	//----- nvinfo : EIATTR_CRS_STACK_SIZE
	.align		4
.L_2595:
        /*00f8*/ 	.byte	0x04, 0x1e
        /*00fa*/ 	.short	(.L_2597 - .L_2596)
.L_2596:
        /*00fc*/ 	.word	0x00000000


	//----- nvinfo : EIATTR_CBANK_PARAM_SIZE
	.align		4
.L_2597:
        /*0100*/ 	.byte	0x03, 0x19
        /*0102*/ 	.short	0x0128


	//----- nvinfo : EIATTR_PARAM_CBANK
	.align		4
        /*0104*/ 	.byte	0x04, 0x0a
        /*0106*/ 	.short	(.L_2599 - .L_2598)
	.align		4
.L_2598:
        /*0108*/ 	.word	index@(.nv.constant0._ZN10layer_norm40ln_parallel_residual_bwd_finalize_kernelINS_22Kernel_traits_finalizeILj6144E6__halfffffjLb0ELj1024ELj4ENS_18Kernel_traits_baseILj6144ES2_ffffjLj1024EEEEELb0EEEvNS_9BwdParamsE)
        /*010c*/ 	.short	0x0380
        /*010e*/ 	.short	0x0128


	//----- nvinfo : EIATTR_SW_WAR
	.align		4
.L_2599:
        /*0110*/ 	.byte	0x04, 0x36
        /*0112*/ 	.short	(.L_2601 - .L_2600)
.L_2600:
        /*0114*/ 	.word	0x00000008
.L_2601:


//--------------------- .nv.info._ZN10layer_norm31ln_parallel_residual_bwd_kernelINS_13Kernel_traitsI6__halfffffjLj6144ELj1ELj1ELj8ELj16ENS_18Kernel_traits_baseILj6144ES2_ffffjLj256EEEEELb1ELb1ELb0EEEvNS_9BwdParamsE --------------------------
	.section	.nv.info._ZN10layer_norm31ln_parallel_residual_bwd_kernelINS_13Kernel_traitsI6__halfffffjLj6144ELj1ELj1ELj8ELj16ENS_18Kernel_traits_baseILj6144ES2_ffffjLj256EEEEELb1ELb1ELb0EEEvNS_9BwdParamsE,"",@"SHT_CUDA_INFO"
	.sectionflags	@""
	.align	4


	//----- nvinfo : EIATTR_CUDA_API_VERSION
	.align		4
        /*0000*/ 	.byte	0x04, 0x37
        /*0002*/ 	.short	(.L_2603 - .L_2602)
.L_2602:
        /*0004*/ 	.word	0x00000082


	//----- nvinfo : EIATTR_KPARAM_INFO
	.align		4
.L_2603:
        /*0008*/ 	.byte	0x04, 0x17
        /*000a*/ 	.short	(.L_2605 - .L_2604)
.L_2604:
        /*000c*/ 	.word	0x00000000
        /*0010*/ 	.short	0x0000
        /*0012*/ 	.short	0x0000
        /*0014*/ 	.byte	0x00, 0xf0, 0xa1, 0x04


	//----- nvinfo : EIATTR_SPARSE_MMA_MASK
	.align		4
.L_2605:
        /*0018*/ 	.byte	0x03, 0x50
        /*001a*/ 	.short	0x0000


	//----- nvinfo : EIATTR_MAXREG_COUNT
	.align		4
        /*001c*/ 	.byte	0x03, 0x1b
        /*001e*/ 	.short	0x00ff


	//----- nvinfo : EIATTR_NUM_BARRIERS
	.align		4
        /*0020*/ 	.byte	0x02, 0x4c
        /*0022*/ 	.byte	0x01
	.zero		1


	//----- nvinfo : EIATTR_MERCURY_ISA_VERSION
	.align		4
        /*0024*/ 	.byte	0x03, 0x5f
        /*0026*/ 	.short	0x0101


	//----- nvinfo : EIATTR_COOP_GROUP_MASK_REGIDS
	.align		4
        /*0028*/ 	.byte	0x04, 0x29
        /*002a*/ 	.short	(.L_2607 - .L_2606)


	//   ....[0]....
.L_2606:
        /*002c*/ 	.word	0xffffffff


	//   ....[1]....
        /*0030*/ 	.word	0xffffffff


	//   ....[2]....
        /*0034*/ 	.word	0xffffffff


	//   ....[3]....
        /*0038*/ 	.word	0xffffffff


	//   ....[4]....
        /*003c*/ 	.word	0xffffffff


	//   ....[5]....
        /*0040*/ 	.word	0xffffffff


	//   ....[6]....
        /*0044*/ 	.word	0xffffffff


	//   ....[7]....
        /*0048*/ 	.word	0xffffffff


	//   ....[8]....
        /*004c*/ 	.word	0xffffffff


	//   ....[9]....
        /*0050*/ 	.word	0xffffffff


	//----- nvinfo : EIATTR_COOP_GROUP_INSTR_OFFSETS
	.align		4
.L_2607:
        /*0054*/ 	.byte	0x04, 0x28
        /*0056*/ 	.short	(.L_2609 - .L_2608)


	//   ....[0]....
.L_2608:
        /*0058*/ 	.word	0x00001ed0


	//   ....[1]....
        /*005c*/ 	.word	0x00001ef0


	//   ....[2]....
        /*0060*/ 	.word	0x00001f30


	//   ....[3]....
        /*0064*/ 	.word	0x00001f40


	//   ....[4]....
        /*0068*/ 	.word	0x00001f70


	//   ....[5]....
        /*006c*/ 	.word	0x00001f90


	//   ....[6]....
        /*0070*/ 	.word	0x00001fc0


	//   ....[7]....
        /*0074*/ 	.word	0x00001fd0


	//   ....[8]....
        /*0078*/ 	.word	0x00002000


	//   ....[9]....
        /*007c*/ 	.word	0x00002010


	//----- nvinfo : EIATTR_VRC_CTA_INIT_COUNT
	.align		4
.L_2609:
        /*0080*/ 	.byte	0x02, 0x4a
	.zero		1
	.zero		1


	//----- nvinfo : EIATTR_EXIT_INSTR_OFFSETS
	.align		4
        /*0084*/ 	.byte	0x04, 0x1c
        /*0086*/ 	.short	(.L_2611 - .L_2610)


	//   ....[0]....
.L_2610:
        /*0088*/ 	.word	0x00008ba0


	//   ....[1]....
        /*008c*/ 	.word	0x00008c20


	//----- nvinfo : EIATTR_MAX_THREADS
	.align		4
.L_2611:
        /*0090*/ 	.byte	0x04, 0x05
        /*0092*/ 	.short	(.L_2613 - .L_2612)
.L_2612:
        /*0094*/ 	.word	0x00000100
        /*0098*/ 	.word	0x00000001
        /*009c*/ 	.word	0x00000001


	//----- nvinfo : EIATTR_CRS_STACK_SIZE
	.align		4
.L_2613:
        /*00a0*/ 	.byte	0x04, 0x1e
        /*00a2*/ 	.short	(.L_2615 - .L_2614)
.L_2614:
        /*00a4*/ 	.word	0x00000000


	//----- nvinfo : EIATTR_CBANK_PARAM_SIZE
	.align		4
.L_2615:
        /*00a8*/ 	.byte	0x03, 0x19
        /*00aa*/ 	.short	0x0128


	//----- nvinfo : EIATTR_PARAM_CBANK
	.align		4
        /*00ac*/ 	.byte	0x04, 0x0a
        /*00ae*/ 	.short	(.L_2617 - .L_2616)
	.align		4
.L_2616:
        /*00b0*/ 	.word	index@(.nv.constant0._ZN10layer_norm31ln_parallel_residual_bwd_kernelINS_13Kernel_traitsI6__halfffffjLj6144ELj1ELj1ELj8ELj16ENS_18Kernel_traits_baseILj6144ES2_ffffjLj256EEEEELb1ELb1ELb0EEEvNS_9BwdParamsE)
        /*00b4*/ 	.short	0x0380
        /*00b6*/ 	.short	0x0128


	//----- nvinfo : EIATTR_SW_WAR
	.align		4
.L_2617:
        /*00b8*/ 	.byte	0x04, 0x36
        /*00ba*/ 	.short	(.L_2619 - .L_2618)
.L_2618:
        /*00bc*/ 	.word	0x00000008
.L_2619:


//--------------------- .nv.info._ZN10layer_norm22ln_bwd_finalize_kernelINS_22Kernel_traits_finalizeILj6144E6__halfffffjLb0ELj1024ELj4ENS_18Kernel_traits_baseILj6144ES2_ffffjLj1024EEEEELb0ELb1EEEvNS_9BwdParamsE --------------------------
	.section	.nv.info._ZN10layer_norm22ln_bwd_finalize_kernelINS_22Kernel_traits_finalizeILj6144E6__halfffffjLb0ELj1024ELj4ENS_18Kernel_traits_baseILj6144ES2_ffffjLj1024EEEEELb0ELb1EEEvNS_9BwdParamsE,"",@"SHT_CUDA_INFO"
	.sectionflags	@""
	.align	4


	//----- nvinfo : EIATTR_CUDA_API_VERSION
	.align		4
        /*0000*/ 	.byte	0x04, 0x37
        /*0002*/ 	.short	(.L_2621 - .L_2620)
.L_2620:
        /*0004*/ 	.word	0x00000082


	//----- nvinfo : EIATTR_KPARAM_INFO
	.align		4
.L_2621:
        /*0008*/ 	.byte	0x04, 0x17
        /*000a*/ 	.short	(.L_2623 - .L_2622)
.L_2622:
        /*000c*/ 	.word	0x00000000
        /*0010*/ 	.short	0x0000
        /*0012*/ 	.short	0x0000
        /*0014*/ 	.byte	0x00, 0xf0, 0xa1, 0x04


	//----- nvinfo : EIATTR_SPARSE_MMA_MASK
	.align		4
.L_2623:
        /*0018*/ 	.byte	0x03, 0x50
        /*001a*/ 	.short	0x0000


	//----- nvinfo : EIATTR_MAXREG_COUNT
	.align		4
        /*001c*/ 	.byte	0x03, 0x1b
        /*001e*/ 	.short	0x0040


	//----- nvinfo : EIATTR_NUM_BARRIERS
	.align		4
        /*0020*/ 	.byte	0x02, 0x4c
        /*0022*/ 	.byte	0x01
	.zero		1


	//----- nvinfo : EIATTR_MERCURY_ISA_VERSION
	.align		4
        /*0024*/ 	.byte	0x03, 0x5f
        /*0026*/ 	.short	0x0101


	//----- nvinfo : EIATTR_COOP_GROUP_MASK_REGIDS
	.align		4
        /*0028*/ 	.byte	0x04, 0x29
        /*002a*/ 	.short	(.L_2625 - .L_2624)


	//   ....[0]....
.L_2624:
        /*002c*/ 	.word	0xffffffff


	//   ....[1]....
        /*0030*/ 	.word	0xffffffff


	//   ....[2]....
        /*0034*/ 	.word	0xffffffff


	//   ....[3]....
        /*0038*/ 	.word	0xffffffff


	//   ....[4]....
        /*003c*/ 	.word	0xffffffff


	//   ....[5]....
        /*0040*/ 	.word	0xffffffff


	//   ....[6]....
        /*0044*/ 	.word	0xffffffff


	//   ....[7]....
        /*0048*/ 	.word	0xffffffff


	//   ....[8]....
        /*004c*/ 	.word	0xffffffff


	//   ....[9]....
        /*0050*/ 	.word	0xffffffff


	//----- nvinfo : EIATTR_COOP_GROUP_INSTR_OFFSETS
	.align		4
.L_2625:
        /*0054*/ 	.byte	0x04, 0x28
        /*0056*/ 	.short	(.L_2627 - .L_2626)


	//   ....[0]....
.L_2626:
        /*0058*/ 	.word	0x00001560


	//   ....[1]....
        /*005c*/ 	.word	0x00001570


	//   ....[2]....
        /*0060*/ 	.word	0x000015a0


	//   ....[3]....
        /*0064*/ 	.word	0x000015b0


	//   ....[4]....
        /*0068*/ 	.word	0x000015e0


	//   ....[5]....
        /*006c*/ 	.word	0x000015f0


	//   ....[6]....
        /*0070*/ 	.word	0x00001620


	//   ....[7]....
        /*0074*/ 	.word	0x00001640


	//   ....[8]....
        /*0078*/ 	.word	0x00001670


	//   ....[9]....
        /*007c*/ 	.word	0x00001680


	//----- nvinfo : EIATTR_VRC_CTA_INIT_COUNT
	.align		4
.L_2627:
        /*0080*/ 	.byte	0x02, 0x4a
	.zero		1
	.zero		1


	//----- nvinfo : EIATTR_EXIT_INSTR_OFFSETS
	.align		4
        /*0084*/ 	.byte	0x04, 0x1c
        /*0086*/ 	.short	(.L_2629 - .L_2628)


	//   ....[0]....
.L_2628:
        /*0088*/ 	.word	0x00000060


	//   ....[1]....
        /*008c*/ 	.word	0x000016e0


	//   ....[2]....
        /*0090*/ 	.word	0x000017d0


	//----- nvinfo : EIATTR_MAX_THREADS
	.align		4
.L_2629:
        /*0094*/ 	.byte	0x04, 0x05
        /*0096*/ 	.short	(.L_2631 - .L_2630)
.L_2630:
        /*0098*/ 	.word	0x00000400
        /*009c*/ 	.word	0x00000001
        /*00a0*/ 	.word	0x00000001


	//----- nvinfo : EIATTR_CRS_STACK_SIZE
	.align		4
.L_2631:
        /*00a4*/ 	.byte	0x04, 0x1e
        /*00a6*/ 	.short	(.L_2633 - .L_2632)
.L_2632:
        /*00a8*/ 	.word	0x00000000


	//----- nvinfo : EIATTR_CBANK_PARAM_SIZE
	.align		4
.L_2633:
        /*00ac*/ 	.byte	0x03, 0x19
        /*00ae*/ 	.short	0x0128


	//----- nvinfo : EIATTR_PARAM_CBANK
	.align		4
        /*00b0*/ 	.byte	0x04, 0x0a
        /*00b2*/ 	.short	(.L_2635 - .L_2634)
	.align		4
.L_2634:
        /*00b4*/ 	.word	index@(.nv.constant0._ZN10layer_norm22ln_bwd_finalize_kernelINS_22Kernel_traits_finalizeILj6144E6__halfffffjLb0ELj1024ELj4ENS_18Kernel_traits_baseILj6144ES2_ffffjLj1024EEEEELb0ELb1EEEvNS_9BwdParamsE)
        /*00b8*/ 	.short	0x0380
        /*00ba*/ 	.short	0x0128


	//----- nvinfo : EIATTR_SW_WAR
	.align		4
.L_2635:
        /*00bc*/ 	.byte	0x04, 0x36
        /*00be*/ 	.short	(.L_2637 - .L_2636)
.L_2636:
        /*00c0*/ 	.word	0x00000008
.L_2637:


//--------------------- .nv.info._ZN10layer_norm40ln_parallel_residual_bwd_finalize_kernelINS_22Kernel_traits_finalizeILj6144E6__halfffffjLb0ELj1024ELj4ENS_18Kernel_traits_baseILj6144ES2_ffffjLj1024EEEEELb1EEEvNS_9BwdParamsE --------------------------
	.section	.nv.info._ZN10layer_norm40ln_parallel_residual_bwd_finalize_kernelINS_22Kernel_traits_finalizeILj6144E6__halfffffjLb0ELj1024ELj4ENS_18Kernel_traits_baseILj6144ES2_ffffjLj1024EEEEELb1EEEvNS_9BwdParamsE,"",@"SHT_CUDA_INFO"
	.sectionflags	@""
	.align	4


	//----- nvinfo : EIATTR_CUDA_API_VERSION
	.align		4
        /*0000*/ 	.byte	0x04, 0x37
        /*0002*/ 	.short	(.L_2639 - .L_2638)
.L_2638:
        /*0004*/ 	.word	0x00000082


	//----- nvinfo : EIATTR_KPARAM_INFO
	.align		4
.L_2639:
        /*0008*/ 	.byte	0x04, 0x17
        /*000a*/ 	.short	(.L_2641 - .L_2640)
.L_2640:
        /*000c*/ 	.word	0x00000000
        /*0010*/ 	.short	0x0000
        /*0012*/ 	.short	0x0000
        /*0014*/ 	.byte	0x00, 0xf0, 0xa1, 0x04


	//----- nvinfo : EIATTR_SPARSE_MMA_MASK
	.align		4
.L_2641:
        /*0018*/ 	.byte	0x03, 0x50
        /*001a*/ 	.short	0x0000


	//----- nvinfo : EIATTR_MAXREG_COUNT
	.align		4
        /*001c*/ 	.byte	0x03, 0x1b
        /*001e*/ 	.short	0x0040


	//----- nvinfo : EIATTR_NUM_BARRIERS
	.align		4
        /*0020*/ 	.byte	0x02, 0x4c
        /*0022*/ 	.byte	0x01
	.zero		1


	//----- nvinfo : EIATTR_MERCURY_ISA_VERSION
	.align		4
        /*0024*/ 	.byte	0x03, 0x5f
        /*0026*/ 	.short	0x0101


	//----- nvinfo : EIATTR_COOP_GROUP_MASK_REGIDS
	.align		4
        /*0028*/ 	.byte	0x04, 0x29
        /*002a*/ 	.short	(.L_2643 - .L_2642)


	//   ....[0]....
.L_2642:
        /*002c*/ 	.word	0xffffffff


	//   ....[1]....
        /*0030*/ 	.word	0xffffffff


	//   ....[2]....
        /*0034*/ 	.word	0xffffffff


	//   ....[3]....
        /*0038*/ 	.word	0xffffffff


	//   ....[4]....
        /*003c*/ 	.word	0xffffffff


	//   ....[5]....
        /*0040*/ 	.word	0xffffffff


	//   ....[6]....
        /*0044*/ 	.word	0xffffffff


	//   ....[7]....
        /*0048*/ 	.word	0xffffffff


	//   ....[8]....
        /*004c*/ 	.word	0xffffffff


	//   ....[9]....
        /*0050*/ 	.word	0xffffffff


	//   ....[10]....
        /*0054*/ 	.word	0xffffffff


	//   ....[11]....
        /*0058*/ 	.word	0xffffffff


	//   ....[12]....
        /*005c*/ 	.word	0xffffffff


	//   ....[13]....
        /*0060*/ 	.word	0xffffffff


	//   ....[14]....
        /*0064*/ 	.word	0xffffffff


	//   ....[15]....
        /*0068*/ 	.word	0xffffffff


	//   ....[16]....
        /*006c*/ 	.word	0xffffffff


	//   ....[17]....
        /*0070*/ 	.word	0xffffffff


	//   ....[18]....
        /*0074*/ 	.word	0xffffffff


	//   ....[19]....
        /*0078*/ 	.word	0xffffffff


	//----- nvinfo : EIATTR_COOP_GROUP_INSTR_OFFSETS
	.align		4
.L_2643:
        /*007c*/ 	.byte	0x04, 0x28
        /*007e*/ 	.short	(.L_2645 - .L_2644)


	//   ....[0]....
.L_2644:
        /*0080*/ 	.word	0x000013e0


	//   ....[1]....
        /*0084*/ 	.word	0x000013f0


	//   ....[2]....
        /*0088*/ 	.word	0x00001400


	//   ....[3]....
        /*008c*/ 	.word	0x00001410


	//   ....[4]....
        /*0090*/ 	.word	0x00001450


	//   ....[5]....
        /*0094*/ 	.word	0x00001470


	//   ....[6]....
        /*0098*/ 	.word	0x00001480


	//   ....[7]....
        /*009c*/ 	.word	0x00001490


	//   ....[8]....
        /*00a0*/ 	.word	0x000014d0


	//   ....[9]....
        /*00a4*/ 	.word	0x000014f0


	//   ....[10]....
        /*00a8*/ 	.word	0x00001500


	//   ....[11]....
        /*00ac*/ 	.word	0x00001510


	//   ....[12]....
        /*00b0*/ 	.word	0x00001540


	//   ....[13]....
        /*00b4*/ 	.word	0x00001560


	//   ....[14]....
        /*00b8*/ 	.word	0x00001580


	//   ....[15]....
        /*00bc*/ 	.word	0x00001590


	//   ....[16]....
        /*00c0*/ 	.word	0x000015c0


	//   ....[17]....
        /*00c4*/ 	.word	0x000015e0


	//   ....[18]....
        /*00c8*/ 	.word	0x00001600


	//   ....[19]....
        /*00cc*/ 	.word	0x00001610


	//----- nvinfo : EIATTR_VRC_CTA_INIT_COUNT
	.align		4
.L_2645:
        /*00d0*/ 	.byte	0x02, 0x4a
	.zero		1
	.zero		1


	//----- nvinfo : EIATTR_EXIT_INSTR_OFFSETS
	.align		4
        /*00d4*/ 	.byte	0x04, 0x1c
        /*00d6*/ 	.short	(.L_2647 - .L_2646)


	//   ....[0]....
.L_2646:
        /*00d8*/ 	.word	0x00000060


	//   ....[1]....
        /*00dc*/ 	.word	0x000016b0


	//   ....[2]....
        /*00e0*/ 	.word	0x00001840


	//----- nvinfo : EIATTR_MAX_THREADS
	.align		4
.L_2647:
        /*00e4*/ 	.byte	0x04, 0x05
        /*00e6*/ 	.short	(.L_2649 - .L_2648)
.L_2648:
        /*00e8*/ 	.word	0x00000400
        /*00ec*/ 	.word	0x00000001
        /*00f0*/ 	.word	0x00000001


	//----- nvinfo : EIATTR_CRS_STACK_SIZE
	.align		4
.L_2649:
        /*00f4*/ 	.byte	0x04, 0x1e
        /*00f6*/ 	.short	(.L_2651 - .L_2650)
.L_2650:
        /*00f8*/ 	.word	0x00000000


	//----- nvinfo : EIATTR_CBANK_PARAM_SIZE
	.align		4
.L_2651:
        /*00fc*/ 	.byte	0x03, 0x19
        /*00fe*/ 	.short	0x0128


	//----- nvinfo : EIATTR_PARAM_CBANK
	.align		4
        /*0100*/ 	.byte	0x04, 0x0a
        /*0102*/ 	.short	(.L_2653 - .L_2652)
	.align		4
.L_2652:
        /*0104*/ 	.word	index@(.nv.constant0._ZN10layer_norm40ln_parallel_residual_bwd_finalize_kernelINS_22Kernel_traits_finalizeILj6144E6__halfffffjLb0ELj1024ELj4ENS_18Kernel_traits_baseILj6144ES2_ffffjLj1024EEEEELb1EEEvNS_9BwdParamsE)
        /*0108*/ 	.short	0x0380
        /*010a*/ 	.short	0x0128


	//----- nvinfo : EIATTR_SW_WAR
	.align		4
.L_2653:
        /*010c*/ 	.byte	0x04, 0x36
        /*010e*/ 	.short	(.L_2655 - .L_2654)
.L_2654:
        /*0110*/ 	.word	0x00000008
.L_2655:


//--------------------- .nv.info._ZN10layer_norm31ln_parallel_residual_bwd_kernelINS_13Kernel_traitsI6__halfffffjLj6144ELj1ELj1ELj8ELj16ENS_18Kernel_traits_baseILj6144ES2_ffffjLj256EEEEELb1ELb1ELb1EEEvNS_9BwdParamsE --------------------------
	.section	.nv.info._ZN10layer_norm31ln_parallel_residual_bwd_kernelINS_13Kernel_traitsI6__halfffffjLj6144ELj1ELj1ELj8ELj16ENS_18Kernel_traits_baseILj6144ES2_ffffjLj256EEEEELb1ELb1ELb1EEEvNS_9BwdParamsE,"",@"SHT_CUDA_INFO"
	.sectionflags	@""
	.align	4


	//----- nvinfo : EIATTR_CUDA_API_VERSION
	.align		4
        /*0000*/ 	.byte	0x04, 0x37
        /*0002*/ 	.short	(.L_2657 - .L_2656)
.L_2656:
        /*0004*/ 	.word	0x00000082


	//----- nvinfo : EIATTR_KPARAM_INFO
	.align		4
.L_2657:
        /*0008*/ 	.byte	0x04, 0x17
        /*000a*/ 	.short	(.L_2659 - .L_2658)
.L_2658:
        /*000c*/ 	.word	0x00000000
        /*0010*/ 	.short	0x0000
        /*0012*/ 	.short	0x0000
        /*0014*/ 	.byte	0x00, 0xf0, 0xa1, 0x04


	//----- nvinfo : EIATTR_SPARSE_MMA_MASK
	.align		4
.L_2659:
        /*0018*/ 	.byte	0x03, 0x50
        /*001a*/ 	.short	0x0000


	//----- nvinfo : EIATTR_MAXREG_COUNT
	.align		4
        /*001c*/ 	.byte	0x03, 0x1b
        /*001e*/ 	.short	0x00ff


	//----- nvinfo : EIATTR_NUM_BARRIERS
	.align		4
        /*0020*/ 	.byte	0x02, 0x4c
        /*0022*/ 	.byte	0x01
	.zero		1


	//----- nvinfo : EIATTR_MERCURY_ISA_VERSION
	.align		4
        /*0024*/ 	.byte	0x03, 0x5f
        /*0026*/ 	.short	0x0101


	//----- nvinfo : EIATTR_COOP_GROUP_MASK_REGIDS
	.align		4
        /*0028*/ 	.byte	0x04, 0x29
        /*002a*/ 	.short	(.L_2661 - .L_2660)


	//   ....[0]....
.L_2660:
        /*002c*/ 	.word	0xffffffff


	//   ....[1]....
        /*0030*/ 	.word	0xffffffff


	//   ....[2]....
        /*0034*/ 	.word	0xffffffff


	//   ....[3]....
        /*0038*/ 	.word	0xffffffff


	//   ....[4]....
        /*003c*/ 	.word	0xffffffff


	//   ....[5]....
        /*0040*/ 	.word	0xffffffff


	//   ....[6]....
        /*0044*/ 	.word	0xffffffff


	//   ....[7]....
        /*0048*/ 	.word	0xffffffff


	//   ....[8]....
        /*004c*/ 	.word	0xffffffff


	//   ....[9]....
        /*0050*/ 	.word	0xffffffff


	//----- nvinfo : EIATTR_COOP_GROUP_INSTR_OFFSETS
	.align		4
.L_2661:
        /*0054*/ 	.byte	0x04, 0x28
        /*0056*/ 	.short	(.L_2663 - .L_2662)


	//   ....[0]....
.L_2662:
        /*0058*/ 	.word	0x00001500


	//   ....[1]....
        /*005c*/ 	.word	0x00001510


	//   ....[2]....
        /*0060*/ 	.word	0x00001540


	//   ....[3]....
        /*0064*/ 	.word	0x00001550


	//   ....[4]....
        /*0068*/ 	.word	0x00001580


	//   ....[5]....
        /*006c*/ 	.word	0x00001590


	//   ....[6]....
        /*0070*/ 	.word	0x000015d0


	//   ....[7]....
        /*0074*/ 	.word	0x000015e0


	//   ....[8]....
        /*0078*/ 	.word	0x00001610


	//   ....[9]....
        /*007c*/ 	.word	0x00001620


	//----- nvinfo : EIATTR_VRC_CTA_INIT_COUNT
	.align		4
.L_2663:
        /*0080*/ 	.byte	0x02, 0x4a
	.zero		1
	.zero		1


	//----- nvinfo : EIATTR_EXIT_INSTR_OFFSETS
	.align		4
        /*0084*/ 	.byte	0x04, 0x1c
        /*0086*/ 	.short	(.L_2665 - .L_2664)


	//   ....[0]....
.L_2664:
        /*0088*/ 	.word	0x00007ea0


	//----- nvinfo : EIATTR_MAX_THREADS
	.align		4
.L_2665:
        /*008c*/ 	.byte	0x04, 0x05
        /*008e*/ 	.short	(.L_2667 - .L_2666)
.L_2666:
        /*0090*/ 	.word	0x00000100
        /*0094*/ 	.word	0x00000001
        /*0098*/ 	.word	0x00000001


	//----- nvinfo : EIATTR_CRS_STACK_SIZE
	.align		4
.L_2667:
        /*009c*/ 	.byte	0x04, 0x1e
        /*009e*/ 	.short	(.L_2669 - .L_2668)
.L_2668:
        /*00a0*/ 	.word	0x00000000


	//----- nvinfo : EIATTR_CBANK_PARAM_SIZE
	.align		4
.L_2669:
        /*00a4*/ 	.byte	0x03, 0x19
        /*00a6*/ 	.short	0x0128


	//----- nvinfo : EIATTR_PARAM_CBANK
	.align		4
        /*00a8*/ 	.byte	0x04, 0x0a
        /*00aa*/ 	.short	(.L_2671 - .L_2670)
	.align		4
.L_2670:
        /*00ac*/ 	.word	index@(.nv.constant0._ZN10layer_norm31ln_parallel_residual_bwd_kernelINS_13Kernel_traitsI6__halfffffjLj6144ELj1ELj1ELj8ELj16ENS_18Kernel_traits_baseILj6144ES2_ffffjLj256EEEEELb1ELb1ELb1EEEvNS_9BwdParamsE)
        /*00b0*/ 	.short	0x0380
        /*00b2*/ 	.short	0x0128


	//----- nvinfo : EIATTR_SW_WAR
	.align		4
.L_2671:
        /*00b4*/ 	.byte	0x04, 0x36
        /*00b6*/ 	.short	(.L_2673 - .L_2672)
.L_2672:
        /*00b8*/ 	.word	0x00000008
.L_2673:


//--------------------- .nv.info._ZN10layer_norm31ln_parallel_residual_bwd_kernelINS_13Kernel_traitsIfffffjLj6144ELj1ELj1ELj8ELj16ENS_18Kernel_traits_baseILj6144EfffffjLj256EEEEELb0ELb0ELb0EEEvNS_9BwdParamsE --------------------------
	.section	.nv.info._ZN10layer_norm31ln_parallel_residual_bwd_kernelINS_13Kernel_traitsIfffffjLj6144ELj1ELj1ELj8ELj16ENS_18Kernel_traits_baseILj6144EfffffjLj256EEEEELb0ELb0ELb0EEEvNS_9BwdParamsE,"",@"SHT_CUDA_INFO"
	.sectionflags	@""
	.align	4


	//----- nvinfo : EIATTR_CUDA_API_VERSION
	.align		4
        /*0000*/ 	.byte	0x04, 0x37
        /*0002*/ 	.short	(.L_2675 - .L_2674)
.L_2674:
        /*0004*/ 	.word	0x00000082


	//----- nvinfo : EIATTR_KPARAM_INFO
	.align		4
.L_2675:
        /*0008*/ 	.byte	0x04, 0x17
        /*000a*/ 	.short	(.L_2677 - .L_2676)
.L_2676:
        /*000c*/ 	.word	0x00000000
        /*0010*/ 	.short	0x0000
        /*0012*/ 	.short	0x0000
        /*0014*/ 	.byte	0x00, 0xf0, 0xa1, 0x04


	//----- nvinfo : EIATTR_SPARSE_MMA_MASK
	.align		4
.L_2677:
        /*0018*/ 	.byte	0x03, 0x50
        /*001a*/ 	.short	0x0000


	//----- nvinfo : EIATTR_MAXREG_COUNT
	.align		4
        /*001c*/ 	.byte	0x03, 0x1b
        /*001e*/ 	.short	0x00ff


	//----- nvinfo : EIATTR_NUM_BARRIERS
	.align		4
        /*0020*/ 	.byte	0x02, 0x4c
        /*0022*/ 	.byte	0x01
	.zero		1


	//----- nvinfo : EIATTR_MERCURY_ISA_VERSION
	.align		4
        /*0024*/ 	.byte	0x03, 0x5f
        /*0026*/ 	.short	0x0101


	//----- nvinfo : EIATTR_COOP_GROUP_MASK_REGIDS
	.align		4
        /*0028*/ 	.byte	0x04, 0x29
        /*002a*/ 	.short	(.L_2679 - .L_2678)


	//   ....[0]....
.L_2678:
        /*002c*/ 	.word	0xffffffff


	//   ....[1]....
        /*0030*/ 	.word	0xffffffff


	//   ....[2]....
        /*0034*/ 	.word	0xffffffff


	//   ....[3]....
        /*0038*/ 	.word	0xffffffff


	//   ....[4]....
        /*003c*/ 	.word	0xffffffff


	//   ....[5]....
        /*0040*/ 	.word	0xffffffff


	//   ....[6]....
        /*0044*/ 	.word	0xffffffff


	//   ....[7]....
        /*0048*/ 	.word	0xffffffff


	//   ....[8]....
        /*004c*/ 	.word	0xffffffff


	//   ....[9]....
        /*0050*/ 	.word	0xffffffff


	//----- nvinfo : EIATTR_COOP_GROUP_INSTR_OFFSETS
	.align		4
.L_2679:
        /*0054*/ 	.byte	0x04, 0x28
        /*0056*/ 	.short	(.L_2681 - .L_2680)


	//   ....[0]....
.L_2680:
        /*0058*/ 	.word	0x000021c0


	//   ....[1]....
        /*005c*/ 	.word	0x000021e0


	//   ....[2]....
        /*0060*/ 	.word	0x00002220


	//   ....[3]....
        /*0064*/ 	.word	0x00002230


	//   ....[4]....
        /*0068*/ 	.word	0x00002270


	//   ....[5]....
        /*006c*/ 	.word	0x00002280


	//   ....[6]....
        /*0070*/ 	.word	0x000022b0


	//   ....[7]....
        /*0074*/ 	.word	0x000022c0


	//   ....[8]....
        /*0078*/ 	.word	0x000022f0


	//   ....[9]....
        /*007c*/ 	.word	0x00002300


	//----- nvinfo : EIATTR_VRC_CTA_INIT_COUNT
	.align		4
.L_2681:
        /*0080*/ 	.byte	0x02, 0x4a
	.zero		1
	.zero		1


	//----- nvinfo : EIATTR_EXIT_INSTR_OFFSETS
	.align		4
        /*0084*/ 	.byte	0x04, 0x1c
        /*0086*/ 	.short	(.L_2683 - .L_2682)


	//   ....[0]....
.L_2682:
        /*0088*/ 	.word	0x00006ce0


	//   ....[1]....
        /*008c*/ 	.word	0x00006db0


	//----- nvinfo : EIATTR_MAX_THREADS
	.align		4
.L_2683:
        /*0090*/ 	.byte	0x04, 0x05
        /*0092*/ 	.short	(.L_2685 - .L_2684)
.L_2684:
        /*0094*/ 	.word	0x00000100
        /*0098*/ 	.word	0x00000001
        /*009c*/ 	.word	0x00000001


	//----- nvinfo : EIATTR_CRS_STACK_SIZE
	.align		4
.L_2685:
        /*00a0*/ 	.byte	0x04, 0x1e
        /*00a2*/ 	.short	(.L_2687 - .L_2686)
.L_2686:
        /*00a4*/ 	.word	0x00000000


	//----- nvinfo : EIATTR_CBANK_PARAM_SIZE
	.align		4
.L_2687:
        /*00a8*/ 	.byte	0x03, 0x19
        /*00aa*/ 	.short	0x0128


	//----- nvinfo : EIATTR_PARAM_CBANK
	.align		4
        /*00ac*/ 	.byte	0x04, 0x0a
        /*00ae*/ 	.short	(.L_2689 - .L_2688)
	.align		4
.L_2688:
        /*00b0*/ 	.word	index@(.nv.constant0._ZN10layer_norm31ln_parallel_residual_bwd_kernelINS_13Kernel_traitsIfffffjLj6144ELj1ELj1ELj8ELj16ENS_18Kernel_traits_baseILj6144EfffffjLj256EEEEELb0ELb0ELb0EEEvNS_9BwdParamsE)
        /*00b4*/ 	.short	0x0380
        /*00b6*/ 	.short	0x0128


	//----- nvinfo : EIATTR_SW_WAR
	.align		4
.L_2689:
        /*00b8*/ 	.byte	0x04, 0x36
        /*00ba*/ 	.short	(.L_2691 - .L_2690)
.L_2690:
        /*00bc*/ 	.word	0x00000008
.L_2691:


//--------------------- .nv.info._ZN10layer_norm31ln_parallel_residual_bwd_kernelINS_13Kernel_traitsIfffffjLj6144ELj1ELj1ELj8ELj16ENS_18Kernel_traits_baseILj6144EfffffjLj256EEEEELb0ELb0ELb1EEEvNS_9BwdParamsE --------------------------
	.section	.nv.info._ZN10layer_norm31ln_parallel_residual_bwd_kernelINS_13Kernel_traitsIfffffjLj6144ELj1ELj1ELj8ELj16ENS_18Kernel_traits_baseILj6144EfffffjLj256EEEEELb0ELb0ELb1EEEvNS_9BwdParamsE,"",@"SHT_CUDA_INFO"
	.sectionflags	@""
	.align	4


	//----- nvinfo : EIATTR_CUDA_API_VERSION
	.align		4
        /*0000*/ 	.byte	0x04, 0x37
        /*0002*/ 	.short	(.L_2693 - .L_2692)
.L_2692:
        /*0004*/ 	.word	0x00000082


	//----- nvinfo : EIATTR_KPARAM_INFO
	.align		4
.L_2693:
        /*0008*/ 	.byte	0x04, 0x17
        /*000a*/ 	.short	(.L_2695 - .L_2694)
.L_2694:
        /*000c*/ 	.word	0x00000000
        /*0010*/ 	.short	0x0000
        /*0012*/ 	.short	0x0000
        /*0014*/ 	.byte	0x00, 0xf0, 0xa1, 0x04


	//----- nvinfo : EIATTR_SPARSE_MMA_MASK
	.align		4
.L_2695:
        /*0018*/ 	.byte	0x03, 0x50
        /*001a*/ 	.short	0x0000


	//----- nvinfo : EIATTR_MAXREG_COUNT
	.align		4
        /*001c*/ 	.byte	0x03, 0x1b
        /*001e*/ 	.short	0x00ff


	//----- nvinfo : EIATTR_NUM_BARRIERS
	.align		4
        /*0020*/ 	.byte	0x02, 0x4c
        /*0022*/ 	.byte	0x01
	.zero		1


	//----- nvinfo : EIATTR_ANNOTATIONS
	.align		4
        /*0024*/ 	.byte	0x04, 0x55
        /*0026*/ 	.short	(.L_2697 - .L_2696)


	//   ....[0]....
.L_2696:
        /*0028*/ 	.word	0x00000001
        /*002c*/ 	.byte	0xc0, 0x03, 0x00, 0x00, 0x01, 0x00, 0x00, 0x00, 0x00, 0x04, 0x00, 0x00, 0x01, 0x00, 0x00, 0x00
        /*003c*/ 	.byte	0xa0, 0x1d, 0x00, 0x00, 0x01, 0x00, 0x00, 0x00, 0x10, 0x1f, 0x00, 0x00, 0x01, 0x00, 0x00, 0x00
        /*004c*/ 	.byte	0x00, 0x21, 0x00, 0x00, 0x01, 0x00, 0x00, 0x00, 0x10, 0x21, 0x00, 0x00


	//----- nvinfo : EIATTR_MERCURY_ISA_VERSION
	.align		4
.L_2697:
        /*0058*/ 	.byte	0x03, 0x5f
        /*005a*/ 	.short	0x0101


	//----- nvinfo : EIATTR_COOP_GROUP_MASK_REGIDS
	.align		4
        /*005c*/ 	.byte	0x04, 0x29
        /*005e*/ 	.short	(.L_2699 - .L_2698)


	//   ....[0]....
.L_2698:
        /*0060*/ 	.word	0xffffffff


	//   ....[1]....
        /*0064*/ 	.word	0xffffffff


	//   ....[2]....
        /*0068*/ 	.word	0xffffffff


	//   ....[3]....
        /*006c*/ 	.word	0xffffffff


	//   ....[4]....
        /*0070*/ 	.word	0xffffffff


	//   ....[5]....
        /*0074*/ 	.word	0xffffffff


	//   ....[6]....
        /*0078*/ 	.word	0xffffffff


	//   ....[7]....
        /*007c*/ 	.word	0xffffffff


	//   ....[8]....
        /*0080*/ 	.word	0xffffffff


	//   ....[9]....
        /*0084*/ 	.word	0xffffffff


	//----- nvinfo : EIATTR_COOP_GROUP_INSTR_OFFSETS
	.align		4
.L_2699:
        /*0088*/ 	.byte	0x04, 0x28
        /*008a*/ 	.short	(.L_2701 - .L_2700)


	//   ....[0]....
.L_2700:
        /*008c*/ 	.word	0x00001a40


	//   ....[1]....
        /*0090*/ 	.word	0x00001a50


	//   ....[2]....
        /*0094*/ 	.word	0x00001a80


	//   ....[3]....
        /*0098*/ 	.word	0x00001a90


	//   ....[4]....
        /*009c*/ 	.word	0x00001ae0


	//   ....[5]....
        /*00a0*/ 	.word	0x00001af0


	//   ....[6]....
        /*00a4*/ 	.word	0x00001b50


	//   ....[7]....
        /*00a8*/ 	.word	0x00001b60


	//   ....[8]....
        /*00ac*/ 	.word	0x00001b90


	//   ....[9]....
        /*00b0*/ 	.word	0x00001ba0


	//----- nvinfo : EIATTR_VRC_CTA_INIT_COUNT
	.align		4
.L_2701:
        /*00b4*/ 	.byte	0x02, 0x4a
	.zero		1
	.zero		1


	//----- nvinfo : EIATTR_EXIT_INSTR_OFFSETS
	.align		4
        /*00b8*/ 	.byte	0x04, 0x1c
        /*00ba*/ 	.short	(.L_2703 - .L_2702)


	//   ....[0]....
.L_2702:
        /*00bc*/ 	.word	0x00006330


	//----- nvinfo : EIATTR_MAX_THREADS
	.align		4
.L_2703:
        /*00c0*/ 	.byte	0x04, 0x05
        /*00c2*/ 	.short	(.L_2705 - .L_2704)
.L_2704:
        /*00c4*/ 	.word	0x00000100
        /*00c8*/ 	.word	0x00000001
        /*00cc*/ 	.word	0x00000001


	//----- nvinfo : EIATTR_CRS_STACK_SIZE
	.align		4
.L_2705:
        /*00d0*/ 	.byte	0x04, 0x1e
        /*00d2*/ 	.short	(.L_2707 - .L_2706)
.L_2706:
        /*00d4*/ 	.word	0x00000000


	//----- nvinfo : EIATTR_CBANK_PARAM_SIZE
	.align		4
.L_2707:
        /*00d8*/ 	.byte	0x03, 0x19
        /*00da*/ 	.short	0x0128


	//----- nvinfo : EIATTR_PARAM_CBANK
	.align		4
        /*00dc*/ 	.byte	0x04, 0x0a
        /*00de*/ 	.short	(.L_2709 - .L_2708)
	.align		4
.L_2708:
        /*00e0*/ 	.word	index@(.nv.constant0._ZN10layer_norm31ln_parallel_residual_bwd_kernelINS_13Kernel_traitsIfffffjLj6144ELj1ELj1ELj8ELj16ENS_18Kernel_traits_baseILj6144EfffffjLj256EEEEELb0ELb0ELb1EEEvNS_9BwdParamsE)
        /*00e4*/ 	.short	0x0380
        /*00e6*/ 	.short	0x0128


	//----- nvinfo : EIATTR_SW_WAR
	.align		4
.L_2709:
        /*00e8*/ 	.byte	0x04, 0x36
        /*00ea*/ 	.short	(.L_2711 - .L_2710)
.L_2710:
        /*00ec*/ 	.word	0x00000008
.L_2711:


//--------------------- .nv.info._ZN10layer_norm31ln_parallel_residual_bwd_kernelINS_13Kernel_traitsIfffffjLj6144ELj1ELj1ELj8ELj16ENS_18Kernel_traits_baseILj6144EfffffjLj256EEEEELb0ELb1ELb0EEEvNS_9BwdParamsE --------------------------
	.section	.nv.info._ZN10layer_norm31ln_parallel_residual_bwd_kernelINS_13Kernel_traitsIfffffjLj6144ELj1ELj1ELj8ELj16ENS_18Kernel_traits_baseILj6144EfffffjLj256EEEEELb0ELb1ELb0EEEvNS_9BwdParamsE,"",@"SHT_CUDA_INFO"
	.sectionflags	@""
	.align	4


	//----- nvinfo : EIATTR_CUDA_API_VERSION
	.align		4
        /*0000*/ 	.byte	0x04, 0x37
        /*0002*/ 	.short	(.L_2713 - .L_2712)
.L_2712:
        /*0004*/ 	.word	0x00000082


	//----- nvinfo : EIATTR_KPARAM_INFO
	.align		4
.L_2713:
        /*0008*/ 	.byte	0x04, 0x17
        /*000a*/ 	.short	(.L_2715 - .L_2714)
.L_2714:
        /*000c*/ 	.word	0x00000000
        /*0010*/ 	.short	0x0000
        /*0012*/ 	.short	0x0000
        /*0014*/ 	.byte	0x00, 0xf0, 0xa1, 0x04


	//----- nvinfo : EIATTR_SPARSE_MMA_MASK
	.align		4
.L_2715:
        /*0018*/ 	.byte	0x03, 0x50
        /*001a*/ 	.short	0x0000


	//----- nvinfo : EIATTR_MAXREG_COUNT
	.align		4
        /*001c*/ 	.byte	0x03, 0x1b
        /*001e*/ 	.short	0x00ff


	//----- nvinfo : EIATTR_NUM_BARRIERS
	.align		4
        /*0020*/ 	.byte	0x02, 0x4c
        /*0022*/ 	.byte	0x01
	.zero		1


	//----- nvinfo : EIATTR_MERCURY_ISA_VERSION
	.align		4
        /*0024*/ 	.byte	0x03, 0x5f
        /*0026*/ 	.short	0x0101


	//----- nvinfo : EIATTR_COOP_GROUP_MASK_REGIDS
	.align		4
        /*0028*/ 	.byte	0x04, 0x29
        /*002a*/ 	.short	(.L_2717 - .L_2716)


	//   ....[0]....
.L_2716:
        /*002c*/ 	.word	0xffffffff


	//   ....[1]....
        /*0030*/ 	.word	0xffffffff


	//   ....[2]....
        /*0034*/ 	.word	0xffffffff


	//   ....[3]....
        /*0038*/ 	.word	0xffffffff


	//   ....[4]....
        /*003c*/ 	.word	0xffffffff


	//   ....[5]....
        /*0040*/ 	.word	0xffffffff


	//   ....[6]....
        /*0044*/ 	.word	0xffffffff


	//   ....[7]....
        /*0048*/ 	.word	0xffffffff


	//   ....[8]....
        /*004c*/ 	.word	0xffffffff


	//   ....[9]....
        /*0050*/ 	.word	0xffffffff


	//----- nvinfo : EIATTR_COOP_GROUP_INSTR_OFFSETS
	.align		4
.L_2717:
        /*0054*/ 	.byte	0x04, 0x28
        /*0056*/ 	.short	(.L_2719 - .L_2718)


	//   ....[0]....
.L_2718:
        /*0058*/ 	.word	0x000017f0


	//   ....[1]....
        /*005c*/ 	.word	0x00001810


	//   ....[2]....
        /*0060*/ 	.word	0x00001850


	//   ....[3]....
        /*0064*/ 	.word	0x00001860


	//   ....[4]....
        /*0068*/ 	.word	0x000018a0


	//   ....[5]....
        /*006c*/ 	.word	0x000018b0


	//   ....[6]....
        /*0070*/ 	.word	0x000018e0


	//   ....[7]....
        /*0074*/ 	.word	0x000018f0


	//   ....[8]....
        /*0078*/ 	.word	0x00001920


	//   ....[9]....
        /*007c*/ 	.word	0x00001930


	//----- nvinfo : EIATTR_VRC_CTA_INIT_COUNT
	.align		4
.L_2719:
        /*0080*/ 	.byte	0x02, 0x4a
	.zero		1
	.zero		1


	//----- nvinfo : EIATTR_EXIT_INSTR_OFFSETS
	.align		4
        /*0084*/ 	.byte	0x04, 0x1c
        /*0086*/ 	.short	(.L_2721 - .L_2720)


	//   ....[0]....
.L_2720:
        /*0088*/ 	.word	0x00006120


	//   ....[1]....
        /*008c*/ 	.word	0x000061a0


	//----- nvinfo : EIATTR_MAX_THREADS
	.align		4
.L_2721:
        /*0090*/ 	.byte	0x04, 0x05
        /*0092*/ 	.short	(.L_2723 - .L_2722)
.L_2722:
        /*0094*/ 	.word	0x00000100
        /*0098*/ 	.word	0x00000001
        /*009c*/ 	.word	0x00000001


	//----- nvinfo : EIATTR_CRS_STACK_SIZE
	.align		4
.L_2723:
        /*00a0*/ 	.byte	0x04, 0x1e
        /*00a2*/ 	.short	(.L_2725 - .L_2724)
.L_2724:
        /*00a4*/ 	.word	0x00000000


	//----- nvinfo : EIATTR_CBANK_PARAM_SIZE
	.align		4
.L_2725:
        /*00a8*/ 	.byte	0x03, 0x19
        /*00aa*/ 	.short	0x0128


	//----- nvinfo : EIATTR_PARAM_CBANK
	.align		4
        /*00ac*/ 	.byte	0x04, 0x0a
        /*00ae*/ 	.short	(.L_2727 - .L_2726)
	.align		4
.L_2726:
        /*00b0*/ 	.word	index@(.nv.constant0._ZN10layer_norm31ln_parallel_residual_bwd_kernelINS_13Kernel_traitsIfffffjLj6144ELj1ELj1ELj8ELj16ENS_18Kernel_traits_baseILj6144EfffffjLj256EEEEELb0ELb1ELb0EEEvNS_9BwdParamsE)
        /*00b4*/ 	.short	0x0380
        /*00b6*/ 	.short	0x0128


	//----- nvinfo : EIATTR_SW_WAR
	.align		4
.L_2727:
        /*00b8*/ 	.byte	0x04, 0x36
        /*00ba*/ 	.short	(.L_2729 - .L_2728)
.L_2728:
        /*00bc*/ 	.word	0x00000008
.L_2729:


//--------------------- .nv.info._ZN10layer_norm31ln_parallel_residual_bwd_kernelINS_13Kernel_traitsIfffffjLj6144ELj1ELj1ELj8ELj16ENS_18Kernel_traits_baseILj6144EfffffjLj256EEEEELb0ELb1ELb1EEEvNS_9BwdParamsE --------------------------
	.section	.nv.info._ZN10layer_norm31ln_parallel_residual_bwd_kernelINS_13Kernel_traitsIfffffjLj6144ELj1ELj1ELj8ELj16ENS_18Kernel_traits_baseILj6144EfffffjLj256EEEEELb0ELb1ELb1EEEvNS_9BwdParamsE,"",@"SHT_CUDA_INFO"
	.sectionflags	@""
	.align	4


	//----- nvinfo : EIATTR_CUDA_API_VERSION
	.align		4
        /*0000*/ 	.byte	0x04, 0x37
        /*0002*/ 	.short	(.L_2731 - .L_2730)
.L_2730:
        /*0004*/ 	.word	0x00000082


	//----- nvinfo : EIATTR_KPARAM_INFO
	.align		4
.L_2731:
        /*0008*/ 	.byte	0x04, 0x17
        /*000a*/ 	.short	(.L_2733 - .L_2732)
.L_2732:
        /*000c*/ 	.word	0x00000000
        /*0010*/ 	.short	0x0000
        /*0012*/ 	.short	0x0000
        /*0014*/ 	.byte	0x00, 0xf0, 0xa1, 0x04


	//----- nvinfo : EIATTR_SPARSE_MMA_MASK
	.align		4
.L_2733:
        /*0018*/ 	.byte	0x03, 0x50
        /*001a*/ 	.short	0x0000


	//----- nvinfo : EIATTR_MAXREG_COUNT
	.align		4
        /*001c*/ 	.byte	0x03, 0x1b
        /*001e*/ 	.short	0x00ff


	//----- nvinfo : EIATTR_NUM_BARRIERS
	.align		4
        /*0020*/ 	.byte	0x02, 0x4c
        /*0022*/ 	.byte	0x01
	.zero		1


	//----- nvinfo : EIATTR_MERCURY_ISA_VERSION
	.align		4
        /*0024*/ 	.byte	0x03, 0x5f
        /*0026*/ 	.short	0x0101


	//----- nvinfo : EIATTR_COOP_GROUP_MASK_REGIDS
	.align		4
        /*0028*/ 	.byte	0x04, 0x29
        /*002a*/ 	.short	(.L_2735 - .L_2734)


	//   ....[0]....
.L_2734:
        /*002c*/ 	.word	0xffffffff


	//   ....[1]....
        /*0030*/ 	.word	0xffffffff


	//   ....[2]....
        /*0034*/ 	.word	0xffffffff


	//   ....[3]....
        /*0038*/ 	.word	0xffffffff


	//   ....[4]....
        /*003c*/ 	.word	0xffffffff


	//   ....[5]....
        /*0040*/ 	.word	0xffffffff


	//   ....[6]....
        /*0044*/ 	.word	0xffffffff


	//   ....[7]....
        /*0048*/ 	.word	0xffffffff


	//   ....[8]....
        /*004c*/ 	.word	0xffffffff


	//   ....[9]....
        /*0050*/ 	.word	0xffffffff


	//----- nvinfo : EIATTR_COOP_GROUP_INSTR_OFFSETS
	.align		4
.L_2735:
        /*0054*/ 	.byte	0x04, 0x28
        /*0056*/ 	.short	(.L_2737 - .L_2736)


	//   ....[0]....
.L_2736:
        /*0058*/ 	.word	0x00000ff0


	//   ....[1]....
        /*005c*/ 	.word	0x00001000


	//   ....[2]....
        /*0060*/ 	.word	0x00001030


	//   ....[3]....
        /*0064*/ 	.word	0x00001040


	//   ....[4]....
        /*0068*/ 	.word	0x00001070


	//   ....[5]....
        /*006c*/ 	.word	0x00001080


	//   ....[6]....
        /*0070*/ 	.word	0x000010c0


	//   ....[7]....
        /*0074*/ 	.word	0x000010d0


	//   ....[8]....
        /*0078*/ 	.word	0x00001100


	//   ....[9]....
        /*007c*/ 	.word	0x00001110


	//----- nvinfo : EIATTR_VRC_CTA_INIT_COUNT
	.align		4
.L_2737:
        /*0080*/ 	.byte	0x02, 0x4a
	.zero		1
	.zero		1


	//----- nvinfo : EIATTR_EXIT_INSTR_OFFSETS
	.align		4
        /*0084*/ 	.byte	0x04, 0x1c
        /*0086*/ 	.short	(.L_2739 - .L_2738)


	//   ....[0]....
.L_2738:
        /*0088*/ 	.word	0x00005570


	//----- nvinfo : EIATTR_MAX_THREADS
	.align		4
.L_2739:
        /*008c*/ 	.byte	0x04, 0x05
        /*008e*/ 	.short	(.L_2741 - .L_2740)
.L_2740:
        /*0090*/ 	.word	0x00000100
        /*0094*/ 	.word	0x00000001
        /*0098*/ 	.word	0x00000001


	//----- nvinfo : EIATTR_CRS_STACK_SIZE
	.align		4
.L_2741:
        /*009c*/ 	.byte	0x04, 0x1e
        /*009e*/ 	.short	(.L_2743 - .L_2742)
.L_2742:
        /*00a0*/ 	.word	0x00000000


	//----- nvinfo : EIATTR_CBANK_PARAM_SIZE
	.align		4
.L_2743:
        /*00a4*/ 	.byte	0x03, 0x19
        /*00a6*/ 	.short	0x0128


	//----- nvinfo : EIATTR_PARAM_CBANK
	.align		4
        /*00a8*/ 	.byte	0x04, 0x0a
        /*00aa*/ 	.short	(.L_2745 - .L_2744)
	.align		4
.L_2744:
        /*00ac*/ 	.word	index@(.nv.constant0._ZN10layer_norm31ln_parallel_residual_bwd_kernelINS_13Kernel_traitsIfffffjLj6144ELj1ELj1ELj8ELj16ENS_18Kernel_traits_baseILj6144EfffffjLj256EEEEELb0ELb1ELb1EEEvNS_9BwdParamsE)
        /*00b0*/ 	.short	0x0380
        /*00b2*/ 	.short	0x0128


	//----- nvinfo : EIATTR_SW_WAR
	.align		4
.L_2745:
        /*00b4*/ 	.byte	0x04, 0x36
        /*00b6*/ 	.short	(.L_2747 - .L_2746)
.L_2746:
        /*00b8*/ 	.word	0x00000008
.L_2747:


//--------------------- .nv.info._ZN10layer_norm31ln_parallel_residual_bwd_kernelINS_13Kernel_traitsIfffffjLj6144ELj1ELj1ELj8ELj16ENS_18Kernel_traits_baseILj6144EfffffjLj256EEEEELb1ELb0ELb0EEEvNS_9BwdParamsE --------------------------
	.section	.nv.info._ZN10layer_norm31ln_parallel_residual_bwd_kernelINS_13Kernel_traitsIfffffjLj6144ELj1ELj1ELj8ELj16ENS_18Kernel_traits_baseILj6144EfffffjLj256EEEEELb1ELb0ELb0EEEvNS_9BwdParamsE,"",@"SHT_CUDA_INFO"
	.sectionflags	@""
	.align	4


	//----- nvinfo : EIATTR_CUDA_API_VERSION
	.align		4
        /*0000*/ 	.byte	0x04, 0x37
        /*0002*/ 	.short	(.L_2749 - .L_2748)
.L_2748:
        /*0004*/ 	.word	0x00000082


	//----- nvinfo : EIATTR_KPARAM_INFO
	.align		4
.L_2749:
        /*0008*/ 	.byte	0x04, 0x17
        /*000a*/ 	.short	(.L_2751 - .L_2750)
.L_2750:
        /*000c*/ 	.word	0x00000000
        /*0010*/ 	.short	0x0000
        /*0012*/ 	.short	0x0000
        /*0014*/ 	.byte	0x00, 0xf0, 0xa1, 0x04


	//----- nvinfo : EIATTR_SPARSE_MMA_MASK
	.align		4
.L_2751:
        /*0018*/ 	.byte	0x03, 0x50
        /*001a*/ 	.short	0x0000


	//----- nvinfo : EIATTR_MAXREG_COUNT
	.align		4
        /*001c*/ 	.byte	0x03, 0x1b
        /*001e*/ 	.short	0x00ff


	//----- nvinfo : EIATTR_NUM_BARRIERS
	.align		4
        /*0020*/ 	.byte	0x02, 0x4c
        /*0022*/ 	.byte	0x01
	.zero		1


	//----- nvinfo : EIATTR_ANNOTATIONS
	.align		4
        /*0024*/ 	.byte	0x04, 0x55
        /*0026*/ 	.short	(.L_2753 - .L_2752)


	//   ....[0]....
.L_2752:
        /* <DEDUP_REMOVED lines=9> */


	//----- nvinfo : EIATTR_MERCURY_ISA_VERSION
	.align		4
.L_2753:
        /*00a8*/ 	.byte	0x03, 0x5f
        /*00aa*/ 	.short	0x0101


	//----- nvinfo : EIATTR_COOP_GROUP_MASK_REGIDS
	.align		4
        /*00ac*/ 	.byte	0x04, 0x29
        /*00ae*/ 	.short	(.L_2755 - .L_2754)


	//   ....[0]....
.L_2754:
        /*00b0*/ 	.word	0xffffffff


	//   ....[1]....
        /*00b4*/ 	.word	0xffffffff


	//   ....[2]....
        /*00b8*/ 	.word	0xffffffff


	//   ....[3]....
        /*00bc*/ 	.word	0xffffffff


	//   ....[4]....
        /*00c0*/ 	.word	0xffffffff


	//   ....[5]....
        /*00c4*/ 	.word	0xffffffff


	//   ....[6]....
        /*00c8*/ 	.word	0xffffffff


	//   ....[7]....
        /*00cc*/ 	.word	0xffffffff


	//   ....[8]....
        /*00d0*/ 	.word	0xffffffff


	//   ....[9]....
        /*00d4*/ 	.word	0xffffffff


	//----- nvinfo : EIATTR_COOP_GROUP_INSTR_OFFSETS
	.align		4
.L_2755:
        /*00d8*/ 	.byte	0x04, 0x28
        /*00da*/ 	.short	(.L_2757 - .L_2756)


	//   ....[0]....
.L_2756:
        /*00dc*/ 	.word	0x000025f0


	//   ....[1]....
        /*00e0*/ 	.word	0x00002610


	//   ....[2]....
        /*00e4*/ 	.word	0x00002650


	//   ....[3]....
        /*00e8*/ 	.word	0x00002660


	//   ....[4]....
        /*00ec*/ 	.word	0x000026a0


	//   ....[5]....
        /*00f0*/ 	.word	0x000026b0


	//   ....[6]....
        /*00f4*/ 	.word	0x000026e0


	//   ....[7]....
        /*00f8*/ 	.word	0x000026f0


	//   ....[8]....
        /*00fc*/ 	.word	0x00002720


	//   ....[9]....
        /*0100*/ 	.word	0x00002730


	//----- nvinfo : EIATTR_VRC_CTA_INIT_COUNT
	.align		4
.L_2757:
        /*0104*/ 	.byte	0x02, 0x4a
	.zero		1
	.zero		1


	//----- nvinfo : EIATTR_EXIT_INSTR_OFFSETS
	.align		4
        /*0108*/ 	.byte	0x04, 0x1c
        /*010a*/ 	.short	(.L_2759 - .L_2758)


	//   ....[0]....
.L_2758:
        /*010c*/ 	.word	0x00009490


	//   ....[1]....
        /*0110*/ 	.word	0x00009560


	//----- nvinfo : EIATTR_MAX_THREADS
	.align		4
.L_2759:
        /*0114*/ 	.byte	0x04, 0x05
        /*0116*/ 	.short	(.L_2761 - .L_2760)
.L_2760:
        /*0118*/ 	.word	0x00000100
        /*011c*/ 	.word	0x00000001
        /*0120*/ 	.word	0x00000001


	//----- nvinfo : EIATTR_CRS_STACK_SIZE
	.align		4
.L_2761:
        /*0124*/ 	.byte	0x04, 0x1e
        /*0126*/ 	.short	(.L_2763 - .L_2762)
.L_2762:
        /*0128*/ 	.word	0x00000000


	//----- nvinfo : EIATTR_CBANK_PARAM_SIZE
	.align		4
.L_2763:
        /*012c*/ 	.byte	0x03, 0x19
        /*012e*/ 	.short	0x0128


	//----- nvinfo : EIATTR_PARAM_CBANK
	.align		4
        /*0130*/ 	.byte	0x04, 0x0a
        /*0132*/ 	.short	(.L_2765 - .L_2764)
	.align		4
.L_2764:
        /*0134*/ 	.word	index@(.nv.constant0._ZN10layer_norm31ln_parallel_residual_bwd_kernelINS_13Kernel_traitsIfffffjLj6144ELj1ELj1ELj8ELj16ENS_18Kernel_traits_baseILj6144EfffffjLj256EEEEELb1ELb0ELb0EEEvNS_9BwdParamsE)
        /*0138*/ 	.short	0x0380
        /*013a*/ 	.short	0x0128


	//----- nvinfo : EIATTR_SW_WAR
	.align		4
.L_2765:
        /*013c*/ 	.byte	0x04, 0x36
        /*013e*/ 	.short	(.L_2767 - .L_2766)
.L_2766:
        /*0140*/ 	.word	0x00000008
.L_2767:


//--------------------- .nv.info._ZN10layer_norm31ln_parallel_residual_bwd_kernelINS_13Kernel_traitsIfffffjLj6144ELj1ELj1ELj8ELj16ENS_18Kernel_traits_baseILj6144EfffffjLj256EEEEELb1ELb0ELb1EEEvNS_9BwdParamsE --------------------------
	.section	.nv.info._ZN10layer_norm31ln_parallel_residual_bwd_kernelINS_13Kernel_traitsIfffffjLj6144ELj1ELj1ELj8ELj16ENS_18Kernel_traits_baseILj6144EfffffjLj256EEEEELb1ELb0ELb1EEEvNS_9BwdParamsE,"",@"SHT_CUDA_INFO"
	.sectionflags	@""
	.align	4


	//----- nvinfo : EIATTR_CUDA_API_VERSION
	.align		4
        /*0000*/ 	.byte	0x04, 0x37
        /*0002*/ 	.short	(.L_2769 - .L_2768)
.L_2768:
        /*0004*/ 	.word	0x00000082


	//----- nvinfo : EIATTR_KPARAM_INFO
	.align		4
.L_2769:
        /*0008*/ 	.byte	0x04, 0x17
        /*000a*/ 	.short	(.L_2771 - .L_2770)
.L_2770:
        /*000c*/ 	.word	0x00000000
        /*0010*/ 	.short	0x0000
        /*0012*/ 	.short	0x0000
        /*0014*/ 	.byte	0x00, 0xf0, 0xa1, 0x04


	//----- nvinfo : EIATTR_SPARSE_MMA_MASK
	.align		4
.L_2771:
        /*0018*/ 	.byte	0x03, 0x50
        /*001a*/ 	.short	0x0000


	//----- nvinfo : EIATTR_MAXREG_COUNT
	.align		4
        /*001c*/ 	.byte	0x03, 0x1b
        /*001e*/ 	.short	0x00ff


	//----- nvinfo : EIATTR_NUM_BARRIERS
	.align		4
        /*0020*/ 	.byte	0x02, 0x4c
        /*0022*/ 	.byte	0x01
	.zero		1


	//----- nvinfo : EIATTR_ANNOTATIONS
	.align		4
        /*0024*/ 	.byte	0x04, 0x55
        /*0026*/ 	.short	(.L_2773 - .L_2772)


	//   ....[0]....
.L_2772:
        /*0028*/ 	.word	0x00000001
        /*002c*/ 	.byte	0xc0, 0x03, 0x00, 0x00, 0x01, 0x00, 0x00, 0x00, 0xa0, 0x07, 0x00, 0x00, 0x01, 0x00, 0x00, 0x00
        /*003c*/ 	.byte	0xc0, 0x07, 0x00, 0x00, 0x01, 0x00, 0x00, 0x00, 0xe0, 0x07, 0x00, 0x00, 0x01, 0x00, 0x00, 0x00
        /*004c*/ 	.byte	0x30, 0x20, 0x00, 0x00, 0x01, 0x00, 0x00, 0x00, 0x60, 0x20, 0x00, 0x00, 0x01, 0x00, 0x00, 0x00
        /*005c*/ 	.byte	0x70, 0x20, 0x00, 0x00, 0x01, 0x00, 0x00, 0x00, 0xb0, 0x20, 0x00, 0x00, 0x01, 0x00, 0x00, 0x00
        /*006c*/ 	.byte	0x20, 0x23, 0x00, 0x00, 0x01, 0x00, 0x00, 0x00, 0x70, 0x23, 0x00, 0x00, 0x01, 0x00, 0x00, 0x00
        /*007c*/ 	.byte	0x80, 0x23, 0x00, 0x00, 0x01, 0x00, 0x00, 0x00, 0x90, 0x23, 0x00, 0x00, 0x01, 0x00, 0x00, 0x00
        /*008c*/ 	.byte	0x30, 0x82, 0x00, 0x00, 0x01, 0x00, 0x00, 0x00, 0x60, 0x82, 0x00, 0x00


	//----- nvinfo : EIATTR_MERCURY_ISA_VERSION
	.align		4
.L_2773:
        /*0098*/ 	.byte	0x03, 0x5f
        /*009a*/ 	.short	0x0101


	//----- nvinfo : EIATTR_COOP_GROUP_MASK_REGIDS
	.align		4
        /*009c*/ 	.byte	0x04, 0x29
        /*009e*/ 	.short	(.L_2775 - .L_2774)


	//   ....[0]....
.L_2774:
        /*00a0*/ 	.word	0xffffffff


	//   ....[1]....
        /*00a4*/ 	.word	0xffffffff


	//   ....[2]....
        /*00a8*/ 	.word	0xffffffff


	//   ....[3]....
        /*00ac*/ 	.word	0xffffffff


	//   ....[4]....
        /*00b0*/ 	.word	0xffffffff


	//   ....[5]....
        /*00b4*/ 	.word	0xffffffff


	//   ....[6]....
        /*00b8*/ 	.word	0xffffffff


	//   ....[7]....
        /*00bc*/ 	.word	0xffffffff


	//   ....[8]....
        /*00c0*/ 	.word	0xffffffff


	//   ....[9]....
        /*00c4*/ 	.word	0xffffffff


	//----- nvinfo : EIATTR_COOP_GROUP_INSTR_OFFSETS
	.align		4
.L_2775:
        /*00c8*/ 	.byte	0x04, 0x28
        /*00ca*/ 	.short	(.L_2777 - .L_2776)


	//   ....[0]....
.L_2776:
        /*00cc*/ 	.word	0x00001ca0


	//   ....[1]....
        /*00d0*/ 	.word	0x00001d80


	//   ....[2]....
        /*00d4*/ 	.word	0x00001d90


	//   ....[3]....
        /*00d8*/ 	.word	0x00001de0


	//   ....[4]....
        /*00dc*/ 	.word	0x00001e30


	//   ....[5]....
        /*00e0*/ 	.word	0x00001e50


	//   ....[6]....
        /*00e4*/ 	.word	0x00001ed0


	//   ....[7]....
        /*00e8*/ 	.word	0x00001ee0


	//   ....[8]....
        /*00ec*/ 	.word	0x00001f10


	//   ....[9]....
        /*00f0*/ 	.word	0x00001f20


	//----- nvinfo : EIATTR_VRC_CTA_INIT_COUNT
	.align		4
.L_2777:
        /*00f4*/ 	.byte	0x02, 0x4a
	.zero		1
	.zero		1


	//----- nvinfo : EIATTR_EXIT_INSTR_OFFSETS
	.align		4
        /*00f8*/ 	.byte	0x04, 0x1c
        /*00fa*/ 	.short	(.L_2779 - .L_2778)


	//   ....[0]....
.L_2778:
        /*00fc*/ 	.word	0x00008a50


	//----- nvinfo : EIATTR_MAX_THREADS
	.align		4
.L_2779:
        /*0100*/ 	.byte	0x04, 0x05
        /*0102*/ 	.short	(.L_2781 - .L_2780)
.L_2780:
        /*0104*/ 	.word	0x00000100
        /*0108*/ 	.word	0x00000001
        /*010c*/ 	.word	0x00000001


	//----- nvinfo : EIATTR_CRS_STACK_SIZE
	.align		4
.L_2781:
        /*0110*/ 	.byte	0x04, 0x1e
        /*0112*/ 	.short	(.L_2783 - .L_2782)
.L_2782:
        /*0114*/ 	.word	0x00000000


	//----- nvinfo : EIATTR_CBANK_PARAM_SIZE
	.align		4
.L_2783:
        /*0118*/ 	.byte	0x03, 0x19
        /*011a*/ 	.short	0x0128


	//----- nvinfo : EIATTR_PARAM_CBANK
	.align		4
        /*011c*/ 	.byte	0x04, 0x0a
        /*011e*/ 	.short	(.L_2785 - .L_2784)
	.align		4
.L_2784:
        /*0120*/ 	.word	index@(.nv.constant0._ZN10layer_norm31ln_parallel_residual_bwd_kernelINS_13Kernel_traitsIfffffjLj6144ELj1ELj1ELj8ELj16ENS_18Kernel_traits_baseILj6144EfffffjLj256EEEEELb1ELb0ELb1EEEvNS_9BwdParamsE)
        /*0124*/ 	.short	0x0380
        /*0126*/ 	.short	0x0128


	//----- nvinfo : EIATTR_SW_WAR
	.align		4
.L_2785:
        /*0128*/ 	.byte	0x04, 0x36
        /*012a*/ 	.short	(.L_2787 - .L_2786)
.L_2786:
        /*012c*/ 	.word	0x00000008
.L_2787:


//--------------------- .nv.info._ZN10layer_norm22ln_bwd_finalize_kernelINS_22Kernel_traits_finalizeILj6144EfffffjLb0ELj1024ELj4ENS_18Kernel_traits_baseILj6144EfffffjLj1024EEEEELb0ELb0EEEvNS_9BwdParamsE --------------------------
	.section	.nv.info._ZN10layer_norm22ln_bwd_finalize_kernelINS_22Kernel_traits_finalizeILj6144EfffffjLb0ELj1024ELj4ENS_18Kernel_traits_baseILj6144EfffffjLj1024EEEEELb0ELb0EEEvNS_9BwdParamsE,"",@"SHT_CUDA_INFO"
	.sectionflags	@""
	.align	4


	//----- nvinfo : EIATTR_CUDA_API_VERSION
	.align		4
        /*0000*/ 	.byte	0x04, 0x37
        /*0002*/ 	.short	(.L_2789 - .L_2788)
.L_2788:
        /*0004*/ 	.word	0x00000082


	//----- nvinfo : EIATTR_KPARAM_INFO
	.align		4
.L_2789:
        /*0008*/ 	.byte	0x04, 0x17
        /*000a*/ 	.short	(.L_2791 - .L_2790)
.L_2790:
        /*000c*/ 	.word	0x00000000
        /*0010*/ 	.short	0x0000
        /*0012*/ 	.short	0x0000
        /*0014*/ 	.byte	0x00, 0xf0, 0xa1, 0x04


	//----- nvinfo : EIATTR_SPARSE_MMA_MASK
	.align		4
.L_2791:
        /*0018*/ 	.byte	0x03, 0x50
        /*001a*/ 	.short	0x0000


	//----- nvinfo : EIATTR_MAXREG_COUNT
	.align		4
        /*001c*/ 	.byte	0x03, 0x1b
        /*001e*/ 	.short	0x0040


	//----- nvinfo : EIATTR_NUM_BARRIERS
	.align		4
        /*0020*/ 	.byte	0x02, 0x4c
        /*0022*/ 	.byte	0x01
	.zero		1


	//----- nvinfo : EIATTR_MERCURY_ISA_VERSION
	.align		4
        /*0024*/ 	.byte	0x03, 0x5f
        /*0026*/ 	.short	0x0101


	//----- nvinfo : EIATTR_COOP_GROUP_MASK_REGIDS
	.align		4
        /*0028*/ 	.byte	0x04, 0x29
        /*002a*/ 	.short	(.L_2793 - .L_2792)


	//   ....[0]....
.L_2792:
        /*002c*/ 	.word	0xffffffff


	//   ....[1]....
        /*0030*/ 	.word	0xffffffff


	//   ....[2]....
        /*0034*/ 	.word	0xffffffff


	//   ....[3]....
        /*0038*/ 	.word	0xffffffff


	//   ....[4]....
        /*003c*/ 	.word	0xffffffff


	//   ....[5]....
        /*0040*/ 	.word	0xffffffff


	//   ....[6]....
        /*0044*/ 	.word	0xffffffff


	//   ....[7]....
        /*0048*/ 	.word	0xffffffff


	//   ....[8]....
        /*004c*/ 	.word	0xffffffff


	//   ....[9]....
        /*0050*/ 	.word	0xffffffff


	//----- nvinfo : EIATTR_COOP_GROUP_INSTR_OFFSETS
	.align		4
.L_2793:
        /*0054*/ 	.byte	0x04, 0x28
        /*0056*/ 	.short	(.L_2795 - .L_2794)


	//   ....[0]....
.L_2794:
        /*0058*/ 	.word	0x00001550


	//   ....[1]....
        /*005c*/ 	.word	0x00001560


	//   ....[2]....
        /*0060*/ 	.word	0x00001590


	//   ....[3]....
        /*0064*/ 	.word	0x000015a0


	//   ....[4]....
        /*0068*/ 	.word	0x000015d0


	//   ....[5]....
        /*006c*/ 	.word	0x000015e0


	//   ....[6]....
        /*0070*/ 	.word	0x00001610


	//   ....[7]....
        /*0074*/ 	.word	0x00001630


	//   ....[8]....
        /*0078*/ 	.word	0x00001680


	//   ....[9]....
        /*007c*/ 	.word	0x00001690


	//----- nvinfo : EIATTR_VRC_CTA_INIT_COUNT
	.align		4
.L_2795:
        /*0080*/ 	.byte	0x02, 0x4a
	.zero		1
	.zero		1


	//----- nvinfo : EIATTR_EXIT_INSTR_OFFSETS
	.align		4
        /*0084*/ 	.byte	0x04, 0x1c
        /*0086*/ 	.short	(.L_2797 - .L_2796)


	//   ....[0]....
.L_2796:
        /*0088*/ 	.word	0x00000060


	//   ....[1]....
        /*008c*/ 	.word	0x000016f0


	//   ....[2]....
        /*0090*/ 	.word	0x00001720


	//   ....[3]....
        /*0094*/ 	.word	0x000017c0


	//----- nvinfo : EIATTR_MAX_THREADS
	.align		4
.L_2797:
        /*0098*/ 	.byte	0x04, 0x05
        /*009a*/ 	.short	(.L_2799 - .L_2798)
.L_2798:
        /*009c*/ 	.word	0x00000400
        /*00a0*/ 	.word	0x00000001
        /*00a4*/ 	.word	0x00000001


	//----- nvinfo : EIATTR_CRS_STACK_SIZE
	.align		4
.L_2799:
        /*00a8*/ 	.byte	0x04, 0x1e
        /*00aa*/ 	.short	(.L_2801 - .L_2800)
.L_2800:
        /*00ac*/ 	.word	0x00000000


	//----- nvinfo : EIATTR_CBANK_PARAM_SIZE
	.align		4
.L_2801:
        /*00b0*/ 	.byte	0x03, 0x19
        /*00b2*/ 	.short	0x0128


	//----- nvinfo : EIATTR_PARAM_CBANK
	.align		4
        /*00b4*/ 	.byte	0x04, 0x0a
        /*00b6*/ 	.short	(.L_2803 - .L_2802)
	.align		4
.L_2802:
        /*00b8*/ 	.word	index@(.nv.constant0._ZN10layer_norm22ln_bwd_finalize_kernelINS_22Kernel_traits_finalizeILj6144EfffffjLb0ELj1024ELj4ENS_18Kernel_traits_baseILj6144EfffffjLj1024EEEEELb0ELb0EEEvNS_9BwdParamsE)
        /*00bc*/ 	.short	0x0380
        /*00be*/ 	.short	0x0128


	//----- nvinfo : EIATTR_SW_WAR
	.align		4
.L_2803:
        /*00c0*/ 	.byte	0x04, 0x36
        /*00c2*/ 	.short	(.L_2805 - .L_2804)
.L_2804:
        /*00c4*/ 	.word	0x00000008
.L_2805:


//--------------------- .nv.info._ZN10layer_norm40ln_parallel_residual_bwd_finalize_kernelINS_22Kernel_traits_finalizeILj6144EfffffjLb0ELj1024ELj4ENS_18Kernel_traits_baseILj6144EfffffjLj1024EEEEELb0EEEvNS_9BwdParamsE --------------------------
	.section	.nv.info._ZN10layer_norm40ln_parallel_residual_bwd_finalize_kernelINS_22Kernel_traits_finalizeILj6144EfffffjLb0ELj1024ELj4ENS_18Kernel_traits_baseILj6144EfffffjLj1024EEEEELb0EEEvNS_9BwdParamsE,"",@"SHT_CUDA_INFO"
	.sectionflags	@""
	.align	4


	//----- nvinfo : EIATTR_CUDA_API_VERSION
	.align		4
        /*0000*/ 	.byte	0x04, 0x37
        /*0002*/ 	.short	(.L_2807 - .L_2806)
.L_2806:
        /*0004*/ 	.word	0x00000082


	//----- nvinfo : EIATTR_KPARAM_INFO
	.align		4
.L_2807:
        /*0008*/ 	.byte	0x04, 0x17
        /*000a*/ 	.short	(.L_2809 - .L_2808)
.L_2808:
        /*000c*/ 	.word	0x00000000
        /*0010*/ 	.short	0x0000
        /*0012*/ 	.short	0x0000
        /*0014*/ 	.byte	0x00, 0xf0, 0xa1, 0x04


	//----- nvinfo : EIATTR_SPARSE_MMA_MASK
	.align		4
.L_2809:
        /*0018*/ 	.byte	0x03, 0x50
        /*001a*/ 	.short	0x0000


	//----- nvinfo : EIATTR_MAXREG_COUNT
	.align		4
        /*001c*/ 	.byte	0x03, 0x1b
        /*001e*/ 	.short	0x0040


	//----- nvinfo : EIATTR_NUM_BARRIERS
	.align		4
        /*0020*/ 	.byte	0x02, 0x4c
        /*0022*/ 	.byte	0x01
	.zero		1


	//----- nvinfo : EIATTR_MERCURY_ISA_VERSION
	.align		4
        /*0024*/ 	.byte	0x03, 0x5f
        /*0026*/ 	.short	0x0101


	//----- nvinfo : EIATTR_COOP_GROUP_MASK_REGIDS
	.align		4
        /*0028*/ 	.byte	0x04, 0x29
        /*002a*/ 	.short	(.L_2811 - .L_2810)


	//   ....[0]....
.L_2810:
        /*002c*/ 	.word	0xffffffff


	//   ....[1]....
        /*0030*/ 	.word	0xffffffff


	//   ....[2]....
        /*0034*/ 	.word	0xffffffff


	//   ....[3]....
        /*0038*/ 	.word	0xffffffff


	//   ....[4]....
        /*003c*/ 	.word	0xffffffff


	//   ....[5]....
        /*0040*/ 	.word	0xffffffff


	//   ....[6]....
        /*0044*/ 	.word	0xffffffff


	//   ....[7]....
        /*0048*/ 	.word	0xffffffff


	//   ....[8]....
        /*004c*/ 	.word	0xffffffff


	//   ....[9]....
        /*0050*/ 	.word	0xffffffff


	//   ....[10]....
        /*0054*/ 	.word	0xffffffff


	//   ....[11]....
        /*0058*/ 	.word	0xffffffff


	//   ....[12]....
        /*005c*/ 	.word	0xffffffff


	//   ....[13]....
        /*0060*/ 	.word	0xffffffff


	//   ....[14]....
        /*0064*/ 	.word	0xffffffff


	//   ....[15]....
        /*0068*/ 	.word	0xffffffff


	//   ....[16]....
        /*006c*/ 	.word	0xffffffff


	//   ....[17]....
        /*0070*/ 	.word	0xffffffff


	//   ....[18]....
        /*0074*/ 	.word	0xffffffff


	//   ....[19]....
        /*0078*/ 	.word	0xffffffff


	//----- nvinfo : EIATTR_COOP_GROUP_INSTR_OFFSETS
	.align		4
.L_2811:
        /*007c*/ 	.byte	0x04, 0x28
        /*007e*/ 	.short	(.L_2813 - .L_2812)


	//   ....[0]....
.L_2812:
        /*0080*/ 	.word	0x000013a0


	//   ....[1]....
        /*0084*/ 	.word	0x000013b0


	//   ....[2]....
        /*0088*/ 	.word	0x000013c0


	//   ....[3]....
        /*008c*/ 	.word	0x000013d0


	//   ....[4]....
        /*0090*/ 	.word	0x00001410


	//   ....[5]....
        /*0094*/ 	.word	0x00001430


	//   ....[6]....
        /*0098*/ 	.word	0x00001440


	//   ....[7]....
        /*009c*/ 	.word	0x00001450


	//   ....[8]....
        /*00a0*/ 	.word	0x00001480


	//   ....[9]....
        /*00a4*/ 	.word	0x000014b0


	//   ....[10]....
        /*00a8*/ 	.word	0x000014e0


	//   ....[11]....
        /*00ac*/ 	.word	0x000014f0


	//   ....[12]....
        /*00b0*/ 	.word	0x00001520


	//   ....[13]....
        /*00b4*/ 	.word	0x00001540


	//   ....[14]....
        /*00b8*/ 	.word	0x00001560


	//   ....[15]....
        /*00bc*/ 	.word	0x00001570


	//   ....[16]....
        /*00c0*/ 	.word	0x000015b0


	//   ....[17]....
        /*00c4*/ 	.word	0x000015e0


	//   ....[18]....
        /*00c8*/ 	.word	0x00001600


	//   ....[19]....
        /*00cc*/ 	.word	0x00001610


	//----- nvinfo : EIATTR_VRC_CTA_INIT_COUNT
	.align		4
.L_2813:
        /*00d0*/ 	.byte	0x02, 0x4a
	.zero		1
	.zero		1


	//----- nvinfo : EIATTR_EXIT_INSTR_OFFSETS
	.align		4
        /*00d4*/ 	.byte	0x04, 0x1c
        /*00d6*/ 	.short	(.L_2815 - .L_2814)


	//   ....[0]....
.L_2814:
        /*00d8*/ 	.word	0x00000060


	//   ....[1]....
        /*00dc*/ 	.word	0x000016c0


	//   ....[2]....
        /*00e0*/ 	.word	0x000016f0


	//   ....[3]....
        /*00e4*/ 	.word	0x00001810


	//----- nvinfo : EIATTR_MAX_THREADS
	.align		4
.L_2815:
        /*00e8*/ 	.byte	0x04, 0x05
        /*00ea*/ 	.short	(.L_2817 - .L_2816)
.L_2816:
        /*00ec*/ 	.word	0x00000400
        /*00f0*/ 	.word	0x00000001
        /*00f4*/ 	.word	0x00000001


	//----- nvinfo : EIATTR_CRS_STACK_SIZE
	.align		4
.L_2817:
        /*00f8*/ 	.byte	0x04, 0x1e
        /*00fa*/ 	.short	(.L_2819 - .L_2818)
.L_2818:
        /*00fc*/ 	.word	0x00000000


	//----- nvinfo : EIATTR_CBANK_PARAM_SIZE
	.align		4
.L_2819:
        /*0100*/ 	.byte	0x03, 0x19
        /*0102*/ 	.short	0x0128


	//----- nvinfo : EIATTR_PARAM_CBANK
	.align		4
        /*0104*/ 	.byte	0x04, 0x0a
        /*0106*/ 	.short	(.L_2821 - .L_2820)
	.align		4
.L_2820:
        /*0108*/ 	.word	index@(.nv.constant0._ZN10layer_norm40ln_parallel_residual_bwd_finalize_kernelINS_22Kernel_traits_finalizeILj6144EfffffjLb0ELj1024ELj4ENS_18Kernel_traits_baseILj6144EfffffjLj1024EEEEELb0EEEvNS_9BwdParamsE)
        /*010c*/ 	.short	0x0380
        /*010e*/ 	.short	0x0128


	//----- nvinfo : EIATTR_SW_WAR
	.align		4
.L_2821:
        /*0110*/ 	.byte	0x04, 0x36
        /*0112*/ 	.short	(.L_2823 - .L_2822)
.L_2822:
        /*0114*/ 	.word	0x00000008
.L_2823:


//--------------------- .nv.info._ZN10layer_norm31ln_parallel_residual_bwd_kernelINS_13Kernel_traitsIfffffjLj6144ELj1ELj1ELj8ELj16ENS_18Kernel_traits_baseILj6144EfffffjLj256EEEEELb1ELb1ELb0EEEvNS_9BwdParamsE --------------------------
	.section	.nv.info._ZN10layer_norm31ln_parallel_residual_bwd_kernelINS_13Kernel_traitsIfffffjLj6144ELj1ELj1ELj8ELj16ENS_18Kernel_traits_baseILj6144EfffffjLj256EEEEELb1ELb1ELb0EEEvNS_9BwdParamsE,"",@"SHT_CUDA_INFO"
	.sectionflags	@""
	.align	4


	//----- nvinfo : EIATTR_CUDA_API_VERSION
	.align		4
        /*0000*/ 	.byte	0x04, 0x37
        /*0002*/ 	.short	(.L_2825 - .L_2824)
.L_2824:
        /*0004*/ 	.word	0x00000082


	//----- nvinfo : EIATTR_KPARAM_INFO
	.align		4
.L_2825:
        /*0008*/ 	.byte	0x04, 0x17
        /*000a*/ 	.short	(.L_2827 - .L_2826)
.L_2826:
        /*000c*/ 	.word	0x00000000
        /*0010*/ 	.short	0x0000
        /*0012*/ 	.short	0x0000
        /*0014*/ 	.byte	0x00, 0xf0, 0xa1, 0x04


	//----- nvinfo : EIATTR_SPARSE_MMA_MASK
	.align		4
.L_2827:
        /*0018*/ 	.byte	0x03, 0x50
        /*001a*/ 	.short	0x0000


	//----- nvinfo : EIATTR_MAXREG_COUNT
	.align		4
        /*001c*/ 	.byte	0x03, 0x1b
        /*001e*/ 	.short	0x00ff


	//----- nvinfo : EIATTR_NUM_BARRIERS
	.align		4
        /*0020*/ 	.byte	0x02, 0x4c
        /*0022*/ 	.byte	0x01
	.zero		1


	//----- nvinfo : EIATTR_MERCURY_ISA_VERSION
	.align		4
        /*0024*/ 	.byte	0x03, 0x5f
        /*0026*/ 	.short	0x0101


	//----- nvinfo : EIATTR_COOP_GROUP_MASK_REGIDS
	.align		4
        /*0028*/ 	.byte	0x04, 0x29
        /*002a*/ 	.short	(.L_2829 - .L_2828)


	//   ....[0]....
.L_2828:
        /*002c*/ 	.word	0xffffffff


	//   ....[1]....
        /*0030*/ 	.word	0xffffffff


	//   ....[2]....
        /*0034*/ 	.word	0xffffffff


	//   ....[3]....
        /*0038*/ 	.word	0xffffffff


	//   ....[4]....
        /*003c*/ 	.word	0xffffffff


	//   ....[5]....
        /*0040*/ 	.word	0xffffffff


	//   ....[6]....
        /*0044*/ 	.word	0xffffffff


	//   ....[7]....
        /*0048*/ 	.word	0xffffffff


	//   ....[8]....
        /*004c*/ 	.word	0xffffffff


	//   ....[9]....
        /*0050*/ 	.word	0xffffffff


	//----- nvinfo : EIATTR_COOP_GROUP_INSTR_OFFSETS
	.align		4
.L_2829:
        /*0054*/ 	.byte	0x04, 0x28
        /*0056*/ 	.short	(.L_2831 - .L_2830)


	//   ....[0]....
.L_2830:
        /*0058*/ 	.word	0x00001b10


	//   ....[1]....
        /*005c*/ 	.word	0x00001b30


	//   ....[2]....
        /*0060*/ 	.word	0x00001b60


	//   ....[3]....
        /*0064*/ 	.word	0x00001b70


	//   ....[4]....
        /*0068*/ 	.word	0x00001ba0


	//   ....[5]....
        /*006c*/ 	.word	0x00001bb0


	//   ....[6]....
        /*0070*/ 	.word	0x00001be0


	//   ....[7]....
        /*0074*/ 	.word	0x00001bf0


	//   ....[8]....
        /*0078*/ 	.word	0x00001c30


	//   ....[9]....
        /*007c*/ 	.word	0x00001c40


	//----- nvinfo : EIATTR_VRC_CTA_INIT_COUNT
	.align		4
.L_2831:
        /*0080*/ 	.byte	0x02, 0x4a
	.zero		1
	.zero		1


	//----- nvinfo : EIATTR_EXIT_INSTR_OFFSETS
	.align		4
        /*0084*/ 	.byte	0x04, 0x1c
        /*0086*/ 	.short	(.L_2833 - .L_2832)


	//   ....[0]....
.L_2832:
        /*0088*/ 	.word	0x000087e0


	//   ....[1]....
        /*008c*/ 	.word	0x00008860


	//----- nvinfo : EIATTR_MAX_THREADS
	.align		4
.L_2833:
        /*0090*/ 	.byte	0x04, 0x05
        /*0092*/ 	.short	(.L_2835 - .L_2834)
.L_2834:
        /*0094*/ 	.word	0x00000100
        /*0098*/ 	.word	0x00000001
        /*009c*/ 	.word	0x00000001


	//----- nvinfo : EIATTR_CRS_STACK_SIZE
	.align		4
.L_2835:
        /*00a0*/ 	.byte	0x04, 0x1e
        /*00a2*/ 	.short	(.L_2837 - .L_2836)
.L_2836:
        /*00a4*/ 	.word	0x00000000


	//----- nvinfo : EIATTR_CBANK_PARAM_SIZE
	.align		4
.L_2837:
        /*00a8*/ 	.byte	0x03, 0x19
        /*00aa*/ 	.short	0x0128


	//----- nvinfo : EIATTR_PARAM_CBANK
	.align		4
        /*00ac*/ 	.byte	0x04, 0x0a
        /*00ae*/ 	.short	(.L_2839 - .L_2838)
	.align		4
.L_2838:
        /*00b0*/ 	.word	index@(.nv.constant0._ZN10layer_norm31ln_parallel_residual_bwd_kernelINS_13Kernel_traitsIfffffjLj6144ELj1ELj1ELj8ELj16ENS_18Kernel_traits_baseILj6144EfffffjLj256EEEEELb1ELb1ELb0EEEvNS_9BwdParamsE)
        /*00b4*/ 	.short	0x0380
        /*00b6*/ 	.short	0x0128


	//----- nvinfo : EIATTR_SW_WAR
	.align		4
.L_2839:
        /*00b8*/ 	.byte	0x04, 0x36
        /*00ba*/ 	.short	(.L_2841 - .L_2840)
.L_2840:
        /*00bc*/ 	.word	0x00000008
.L_2841:


//--------------------- .nv.info._ZN10layer_norm22ln_bwd_finalize_kernelINS_22Kernel_traits_finalizeILj6144EfffffjLb0ELj1024ELj4ENS_18Kernel_traits_baseILj6144EfffffjLj1024EEEEELb0ELb1EEEvNS_9BwdParamsE --------------------------
	.section	.nv.info._ZN10layer_norm22ln_bwd_finalize_kernelINS_22Kernel_traits_finalizeILj6144EfffffjLb0ELj1024ELj4ENS_18Kernel_traits_baseILj6144EfffffjLj1024EEEEELb0ELb1EEEvNS_9BwdParamsE,"",@"SHT_CUDA_INFO"
	.sectionflags	@""
	.align	4


	//----- nvinfo : EIATTR_CUDA_API_VERSION
	.align		4
        /*0000*/ 	.byte	0x04, 0x37
        /*0002*/ 	.short	(.L_2843 - .L_2842)
.L_2842:
        /*0004*/ 	.word	0x00000082


	//----- nvinfo : EIATTR_KPARAM_INFO
	.align		4
.L_2843:
        /*0008*/ 	.byte	0x04, 0x17
        /*000a*/ 	.short	(.L_2845 - .L_2844)
.L_2844:
        /*000c*/ 	.word	0x00000000
        /*0010*/ 	.short	0x0000
        /*0012*/ 	.short	0x0000
        /*0014*/ 	.byte	0x00, 0xf0, 0xa1, 0x04


	//----- nvinfo : EIATTR_SPARSE_MMA_MASK
	.align		4
.L_2845:
        /*0018*/ 	.byte	0x03, 0x50
        /*001a*/ 	.short	0x0000


	//----- nvinfo : EIATTR_MAXREG_COUNT
	.align		4
        /*001c*/ 	.byte	0x03, 0x1b
        /*001e*/ 	.short	0x0040


	//----- nvinfo : EIATTR_NUM_BARRIERS
	.align		4
        /*0020*/ 	.byte	0x02, 0x4c
        /*0022*/ 	.byte	0x01
	.zero		1


	//----- nvinfo : EIATTR_MERCURY_ISA_VERSION
	.align		4
        /*0024*/ 	.byte	0x03, 0x5f
        /*0026*/ 	.short	0x0101


	//----- nvinfo : EIATTR_COOP_GROUP_MASK_REGIDS
	.align		4
        /*0028*/ 	.byte	0x04, 0x29
        /*002a*/ 	.short	(.L_2847 - .L_2846)


	//   ....[0]....
.L_2846:
        /*002c*/ 	.word	0xffffffff


	//   ....[1]....
        /*0030*/ 	.word	0xffffffff


	//   ....[2]....
        /*0034*/ 	.word	0xffffffff


	//   ....[3]....
        /*0038*/ 	.word	0xffffffff


	//   ....[4]....
        /*003c*/ 	.word	0xffffffff


	//   ....[5]....
        /*0040*/ 	.word	0xffffffff


	//   ....[6]....
        /*0044*/ 	.word	0xffffffff


	//   ....[7]....
        /*0048*/ 	.word	0xffffffff


	//   ....[8]....
        /*004c*/ 	.word	0xffffffff


	//   ....[9]....
        /*0050*/ 	.word	0xffffffff


	//----- nvinfo : EIATTR_COOP_GROUP_INSTR_OFFSETS
	.align		4
.L_2847:
        /*0054*/ 	.byte	0x04, 0x28
        /*0056*/ 	.short	(.L_2849 - .L_2848)


	//   ....[0]....
.L_2848:
        /*0058*/ 	.word	0x00001560


	//   ....[1]....
        /*005c*/ 	.word	0x00001570


	//   ....[2]....
        /*0060*/ 	.word	0x000015a0


	//   ....[3]....
        /*0064*/ 	.word	0x000015b0


	//   ....[4]....
        /*0068*/ 	.word	0x000015e0


	//   ....[5]....
        /*006c*/ 	.word	0x000015f0


	//   ....[6]....
        /*0070*/ 	.word	0x00001620


	//   ....[7]....
        /*0074*/ 	.word	0x00001640


	//   ....[8]....
        /*0078*/ 	.word	0x00001670


	//   ....[9]....
        /*007c*/ 	.word	0x00001680


	//----- nvinfo : EIATTR_VRC_CTA_INIT_COUNT
	.align		4
.L_2849:
        /*0080*/ 	.byte	0x02, 0x4a
	.zero		1
	.zero		1


	//----- nvinfo : EIATTR_EXIT_INSTR_OFFSETS
	.align		4
        /*0084*/ 	.byte	0x04, 0x1c
        /*0086*/ 	.short	(.L_2851 - .L_2850)


	//   ....[0]....
.L_2850:
        /*0088*/ 	.word	0x00000060


	//   ....[1]....
        /*008c*/ 	.word	0x000016e0


	//   ....[2]....
        /*0090*/ 	.word	0x000017b0


	//----- nvinfo : EIATTR_MAX_THREADS
	.align		4
.L_2851:
        /*0094*/ 	.byte	0x04, 0x05
        /*0096*/ 	.short	(.L_2853 - .L_2852)
.L_2852:
        /*0098*/ 	.word	0x00000400
        /*009c*/ 	.word	0x00000001
        /*00a0*/ 	.word	0x00000001


	//----- nvinfo : EIATTR_CRS_STACK_SIZE
	.align		4
.L_2853:
        /*00a4*/ 	.byte	0x04, 0x1e
        /*00a6*/ 	.short	(.L_2855 - .L_2854)
.L_2854:
        /*00a8*/ 	.word	0x00000000


	//----- nvinfo : EIATTR_CBANK_PARAM_SIZE
	.align		4
.L_2855:
        /*00ac*/ 	.byte	0x03, 0x19
        /*00ae*/ 	.short	0x0128


	//----- nvinfo : EIATTR_PARAM_CBANK
	.align		4
        /*00b0*/ 	.byte	0x04, 0x0a
        /*00b2*/ 	.short	(.L_2857 - .L_2856)
	.align		4
.L_2856:
        /*00b4*/ 	.word	index@(.nv.constant0._ZN10layer_norm22ln_bwd_finalize_kernelINS_22Kernel_traits_finalizeILj6144EfffffjLb0ELj1024ELj4ENS_18Kernel_traits_baseILj6144EfffffjLj1024EEEEELb0ELb1EEEvNS_9BwdParamsE)
        /*00b8*/ 	.short	0x0380
        /*00ba*/ 	.short	0x0128


	//----- nvinfo : EIATTR_SW_WAR
	.align		4
.L_2857:
        /*00bc*/ 	.byte	0x04, 0x36
        /*00be*/ 	.short	(.L_2859 - .L_2858)
.L_2858:
        /*00c0*/ 	.word	0x00000008
.L_2859:


//--------------------- .nv.info._ZN10layer_norm40ln_parallel_residual_bwd_finalize_kernelINS_22Kernel_traits_finalizeILj6144EfffffjLb0ELj1024ELj4ENS_18Kernel_traits_baseILj6144EfffffjLj1024EEEEELb1EEEvNS_9BwdParamsE --------------------------
	.section	.nv.info._ZN10layer_norm40ln_parallel_residual_bwd_finalize_kernelINS_22Kernel_traits_finalizeILj6144EfffffjLb0ELj1024ELj4ENS_18Kernel_traits_baseILj6144EfffffjLj1024EEEEELb1EEEvNS_9BwdParamsE,"",@"SHT_CUDA_INFO"
	.sectionflags	@""
	.align	4


	//----- nvinfo : EIATTR_CUDA_API_VERSION
	.align		4
        /*0000*/ 	.byte	0x04, 0x37
        /*0002*/ 	.short	(.L_2861 - .L_2860)
.L_2860:
        /*0004*/ 	.word	0x00000082


	//----- nvinfo : EIATTR_KPARAM_INFO
	.align		4
.L_2861:
        /*0008*/ 	.byte	0x04, 0x17
        /*000a*/ 	.short	(.L_2863 - .L_2862)
.L_2862:
        /*000c*/ 	.word	0x00000000
        /*0010*/ 	.short	0x0000
        /*0012*/ 	.short	0x0000
        /*0014*/ 	.byte	0x00, 0xf0, 0xa1, 0x04


	//----- nvinfo : EIATTR_SPARSE_MMA_MASK
	.align		4
.L_2863:
        /*0018*/ 	.byte	0x03, 0x50
        /*001a*/ 	.short	0x0000


	//----- nvinfo : EIATTR_MAXREG_COUNT
	.align		4
        /*001c*/ 	.byte	0x03, 0x1b
        /*001e*/ 	.short	0x0040


	//----- nvinfo : EIATTR_NUM_BARRIERS
	.align		4
        /*0020*/ 	.byte	0x02, 0x4c
        /*0022*/ 	.byte	0x01
	.zero		1


	//----- nvinfo : EIATTR_MERCURY_ISA_VERSION
	.align		4
        /*0024*/ 	.byte	0x03, 0x5f
        /*0026*/ 	.short	0x0101


	//----- nvinfo : EIATTR_COOP_GROUP_MASK_REGIDS
	.align		4
        /*0028*/ 	.byte	0x04, 0x29
        /*002a*/ 	.short	(.L_2865 - .L_2864)


	//   ....[0]....
.L_2864:
        /*002c*/ 	.word	0xffffffff


	//   ....[1]....
        /*0030*/ 	.word	0xffffffff


	//   ....[2]....
        /*0034*/ 	.word	0xffffffff


	//   ....[3]....
        /*0038*/ 	.word	0xffffffff


	//   ....[4]....
        /*003c*/ 	.word	0xffffffff


	//   ....[5]....
        /*0040*/ 	.word	0xffffffff


	//   ....[6]....
        /*0044*/ 	.word	0xffffffff


	//   ....[7]....
        /*0048*/ 	.word	0xffffffff


	//   ....[8]....
        /*004c*/ 	.word	0xffffffff


	//   ....[9]....
        /*0050*/ 	.word	0xffffffff


	//   ....[10]....
        /*0054*/ 	.word	0xffffffff


	//   ....[11]....
        /*0058*/ 	.word	0xffffffff


	//   ....[12]....
        /*005c*/ 	.word	0xffffffff


	//   ....[13]....
        /*0060*/ 	.word	0xffffffff


	//   ....[14]....
        /*0064*/ 	.word	0xffffffff


	//   ....[15]....
        /*0068*/ 	.word	0xffffffff


	//   ....[16]....
        /*006c*/ 	.word	0xffffffff


	//   ....[17]....
        /*0070*/ 	.word	0xffffffff


	//   ....[18]....
        /*0074*/ 	.word	0xffffffff


	//   ....[19]....
        /*0078*/ 	.word	0xffffffff


	//----- nvinfo : EIATTR_COOP_GROUP_INSTR_OFFSETS
	.align		4
.L_2865:
        /*007c*/ 	.byte	0x04, 0x28
        /*007e*/ 	.short	(.L_2867 - .L_2866)


	//   ....[0]....
.L_2866:
        /*0080*/ 	.word	0x000013e0


	//   ....[1]....
        /*0084*/ 	.word	0x000013f0


	//   ....[2]....
        /*0088*/ 	.word	0x00001400


	//   ....[3]....
        /*008c*/ 	.word	0x00001410


	//   ....[4]....
        /*0090*/ 	.word	0x00001450


	//   ....[5]....
        /*0094*/ 	.word	0x00001470


	//   ....[6]....
        /*0098*/ 	.word	0x00001480


	//   ....[7]....
        /*009c*/ 	.word	0x00001490


	//   ....[8]....
        /*00a0*/ 	.word	0x000014d0


	//   ....[9]....
        /*00a4*/ 	.word	0x000014f0


	//   ....[10]....
        /*00a8*/ 	.word	0x00001500


	//   ....[11]....
        /*00ac*/ 	.word	0x00001510


	//   ....[12]....
        /*00b0*/ 	.word	0x00001540


	//   ....[13]....
        /*00b4*/ 	.word	0x00001560


	//   ....[14]....
        /*00b8*/ 	.word	0x00001580


	//   ....[15]....
        /*00bc*/ 	.word	0x00001590


	//   ....[16]....
        /*00c0*/ 	.word	0x000015c0


	//   ....[17]....
        /*00c4*/ 	.word	0x000015e0


	//   ....[18]....
        /*00c8*/ 	.word	0x00001600


	//   ....[19]....
        /*00cc*/ 	.word	0x00001610


	//----- nvinfo : EIATTR_VRC_CTA_INIT_COUNT
	.align		4
.L_2867:
        /*00d0*/ 	.byte	0x02, 0x4a
	.zero		1
	.zero		1


	//----- nvinfo : EIATTR_EXIT_INSTR_OFFSETS
	.align		4
        /*00d4*/ 	.byte	0x04, 0x1c
        /*00d6*/ 	.short	(.L_2869 - .L_2868)


	//   ....[0]....
.L_2868:
        /*00d8*/ 	.word	0x00000060


	//   ....[1]....
        /*00dc*/ 	.word	0x000016b0


	//   ....[2]....
        /*00e0*/ 	.word	0x00001800


	//----- nvinfo : EIATTR_MAX_THREADS
	.align		4
.L_2869:
        /*00e4*/ 	.byte	0x04, 0x05
        /*00e6*/ 	.short	(.L_2871 - .L_2870)
.L_2870:
        /*00e8*/ 	.word	0x00000400
        /*00ec*/ 	.word	0x00000001
        /*00f0*/ 	.word	0x00000001


	//----- nvinfo : EIATTR_CRS_STACK_SIZE
	.align		4
.L_2871:
        /*00f4*/ 	.byte	0x04, 0x1e
        /*00f6*/ 	.short	(.L_2873 - .L_2872)
.L_2872:
        /*00f8*/ 	.word	0x00000000


	//----- nvinfo : EIATTR_CBANK_PARAM_SIZE
	.align		4
.L_2873:
        /*00fc*/ 	.byte	0x03, 0x19
        /*00fe*/ 	.short	0x0128


	//----- nvinfo : EIATTR_PARAM_CBANK
	.align		4
        /*0100*/ 	.byte	0x04, 0x0a
        /*0102*/ 	.short	(.L_2875 - .L_2874)
	.align		4
.L_2874:
        /*0104*/ 	.word	index@(.nv.constant0._ZN10layer_norm40ln_parallel_residual_bwd_finalize_kernelINS_22Kernel_traits_finalizeILj6144EfffffjLb0ELj1024ELj4ENS_18Kernel_traits_baseILj6144EfffffjLj1024EEEEELb1EEEvNS_9BwdParamsE)
        /*0108*/ 	.short	0x0380
        /*010a*/ 	.short	0x0128


	//----- nvinfo : EIATTR_SW_WAR
	.align		4
.L_2875:
        /*010c*/ 	.byte	0x04, 0x36
        /*010e*/ 	.short	(.L_2877 - .L_2876)
.L_2876:
        /*0110*/ 	.word	0x00000008
.L_2877:


//--------------------- .nv.info._ZN10layer_norm31ln_parallel_residual_bwd_kernelINS_13Kernel_traitsIfffffjLj6144ELj1ELj1ELj8ELj16ENS_18Kernel_traits_baseILj6144EfffffjLj256EEEEELb1ELb1ELb1EEEvNS_9BwdParamsE --------------------------
	.section	.nv.info._ZN10layer_norm31ln_parallel_residual_bwd_kernelINS_13Kernel_traitsIfffffjLj6144ELj1ELj1ELj8ELj16ENS_18Kernel_traits_baseILj6144EfffffjLj256EEEEELb1ELb1ELb1EEEvNS_9BwdParamsE,"",@"SHT_CUDA_INFO"
	.sectionflags	@""
	.align	4


	//----- nvinfo : EIATTR_CUDA_API_VERSION
	.align		4
        /*0000*/ 	.byte	0x04, 0x37
        /*0002*/ 	.short	(.L_2879 - .L_2878)
.L_2878:
        /*0004*/ 	.word	0x00000082


	//----- nvinfo : EIATTR_KPARAM_INFO
	.align		4
.L_2879:
        /*0008*/ 	.byte	0x04, 0x17
        /*000a*/ 	.short	(.L_2881 - .L_2880)
.L_2880:
        /*000c*/ 	.word	0x00000000
        /*0010*/ 	.short	0x0000
        /*0012*/ 	.short	0x0000
        /*0014*/ 	.byte	0x00, 0xf0, 0xa1, 0x04


	//----- nvinfo : EIATTR_SPARSE_MMA_MASK
	.align		4
.L_2881:
        /*0018*/ 	.byte	0x03, 0x50
        /*001a*/ 	.short	0x0000


	//----- nvinfo : EIATTR_MAXREG_COUNT
	.align		4
        /*001c*/ 	.byte	0x03, 0x1b
        /*001e*/ 	.short	0x00ff


	//----- nvinfo : EIATTR_NUM_BARRIERS
	.align		4
        /*0020*/ 	.byte	0x02, 0x4c
        /*0022*/ 	.byte	0x01
	.zero		1


	//----- nvinfo : EIATTR_MERCURY_ISA_VERSION
	.align		4
        /*0024*/ 	.byte	0x03, 0x5f
        /*0026*/ 	.short	0x0101


	//----- nvinfo : EIATTR_COOP_GROUP_MASK_REGIDS
	.align		4
        /*0028*/ 	.byte	0x04, 0x29
        /*002a*/ 	.short	(.L_2883 - .L_2882)


	//   ....[0]....
.L_2882:
        /*002c*/ 	.word	0xffffffff


	//   ....[1]....
        /*0030*/ 	.word	0xffffffff


	//   ....[2]....
        /*0034*/ 	.word	0xffffffff


	//   ....[3]....
        /*0038*/ 	.word	0xffffffff


	//   ....[4]....
        /*003c*/ 	.word	0xffffffff


	//   ....[5]....
        /*0040*/ 	.word	0xffffffff


	//   ....[6]....
        /*0044*/ 	.word	0xffffffff


	//   ....[7]....
        /*0048*/ 	.word	0xffffffff


	//   ....[8]....
        /*004c*/ 	.word	0xffffffff


	//   ....[9]....
        /*0050*/ 	.word	0xffffffff


	//----- nvinfo : EIATTR_COOP_GROUP_INSTR_OFFSETS
	.align		4
.L_2883:
        /*0054*/ 	.byte	0x04, 0x28
        /*0056*/ 	.short	(.L_2885 - .L_2884)


	//   ....[0]....
.L_2884:
        /*0058*/ 	.word	0x00001210


	//   ....[1]....
        /*005c*/ 	.word	0x00001220


	//   ....[2]....
        /*0060*/ 	.word	0x00001250


	//   ....[3]....
        /*0064*/ 	.word	0x00001260


	//   ....[4]....
        /*0068*/ 	.word	0x00001290


	//   ....[5]....
        /*006c*/ 	.word	0x000012a0


	//   ....[6]....
        /*0070*/ 	.word	0x000012e0


	//   ....[7]....
        /*0074*/ 	.word	0x000012f0


	//   ....[8]....
        /*0078*/ 	.word	0x00001320


	//   ....[9]....
        /*007c*/ 	.word	0x00001330


	//----- nvinfo : EIATTR_VRC_CTA_INIT_COUNT
	.align		4
.L_2885:
        /*0080*/ 	.byte	0x02, 0x4a
	.zero		1
	.zero		1


	//----- nvinfo : EIATTR_EXIT_INSTR_OFFSETS
	.align		4
        /*0084*/ 	.byte	0x04, 0x1c
        /*0086*/ 	.short	(.L_2887 - .L_2886)


	//   ....[0]....
.L_2886:
        /*0088*/ 	.word	0x00007bb0


	//----- nvinfo : EIATTR_MAX_THREADS
	.align		4
.L_2887:
        /*008c*/ 	.byte	0x04, 0x05
        /*008e*/ 	.short	(.L_2889 - .L_2888)
.L_2888:
        /*0090*/ 	.word	0x00000100
        /*0094*/ 	.word	0x00000001
        /*0098*/ 	.word	0x00000001


	//----- nvinfo : EIATTR_CRS_STACK_SIZE
	.align		4
.L_2889:
        /*009c*/ 	.byte	0x04, 0x1e
        /*009e*/ 	.short	(.L_2891 - .L_2890)
.L_2890:
        /*00a0*/ 	.word	0x00000000


	//----- nvinfo : EIATTR_CBANK_PARAM_SIZE
	.align		4
.L_2891:
        /*00a4*/ 	.byte	0x03, 0x19
        /*00a6*/ 	.short	0x0128


	//----- nvinfo : EIATTR_PARAM_CBANK
	.align		4
        /*00a8*/ 	.byte	0x04, 0x0a
        /*00aa*/ 	.short	(.L_2893 - .L_2892)
	.align		4
.L_2892:
        /*00ac*/ 	.word	index@(.nv.constant0._ZN10layer_norm31ln_parallel_residual_bwd_kernelINS_13Kernel_traitsIfffffjLj6144ELj1ELj1ELj8ELj16ENS_18Kernel_traits_baseILj6144EfffffjLj256EEEEELb1ELb1ELb1EEEvNS_9BwdParamsE)
        /*00b0*/ 	.short	0x0380
        /*00b2*/ 	.short	0x0128


	//----- nvinfo : EIATTR_SW_WAR
	.align		4
.L_2893:
        /*00b4*/ 	.byte	0x04, 0x36
        /*00b6*/ 	.short	(.L_2895 - .L_2894)
.L_2894:
        /*00b8*/ 	.word	0x00000008
.L_2895:


//--------------------- .nv.callgraph             --------------------------
	.section	.nv.callgraph,"",@"SHT_CUDA_CALLGRAPH"
	.align	4
	.sectionentsize	8
	.align		4
        /*0000*/ 	.word	0x00000000
	.align		4
        /*0004*/ 	.word	0xffffffff
	.align		4
        /*0008*/ 	.word	0x00000000
	.align		4
        /*000c*/ 	.word	0xfffffffe
	.align		4
        /*0010*/ 	.word	0x00000000
	.align		4
        /*0014*/ 	.word	0xfffffffd
	.align		4
        /*0018*/ 	.word	0x00000000
	.align		4
        /*001c*/ 	.word	0xfffffffc


//--------------------- .text._ZN10layer_norm31ln_parallel_residual_bwd_kernelINS_13Kernel_traitsI13__nv_bfloat16S2_S2_S2_fjLj6144ELj1ELj1ELj8ELj16ENS_18Kernel_traits_baseILj6144ES2_S2_S2_S2_fjLj256EEEEELb0ELb0ELb0EEEvNS_9BwdParamsE --------------------------
	.section	.text._ZN10layer_norm31ln_parallel_residual_bwd_kernelINS_13Kernel_traitsI13__nv_bfloat16S2_S2_S2_fjLj6144ELj1ELj1ELj8ELj16ENS_18Kernel_traits_baseILj6144ES2_S2_S2_S2_fjLj256EEEEELb0ELb0ELb0EEEvNS_9BwdParamsE,"ax",@progbits
	.align	128
        .global         _ZN10layer_norm31ln_parallel_residual_bwd_kernelINS_13Kernel_traitsI13__nv_bfloat16S2_S2_S2_fjLj6144ELj1ELj1ELj8ELj16ENS_18Kernel_traits_baseILj6144ES2_S2_S2_S2_fjLj256EEEEELb0ELb0ELb0EEEvNS_9BwdParamsE
        .type           _ZN10layer_norm31ln_parallel_residual_bwd_kernelINS_13Kernel_traitsI13__nv_bfloat16S2_S2_S2_fjLj6144ELj1ELj1ELj8ELj16ENS_18Kernel_traits_baseILj6144ES2_S2_S2_S2_fjLj256EEEEELb0ELb0ELb0EEEvNS_9BwdParamsE,@function
        .size           _ZN10layer_norm31ln_parallel_residual_bwd_kernelINS_13Kernel_traitsI13__nv_bfloat16S2_S2_S2_fjLj6144ELj1ELj1ELj8ELj16ENS_18Kernel_traits_baseILj6144ES2_S2_S2_S2_fjLj256EEEEELb0ELb0ELb0EEEvNS_9BwdParamsE,(.L_x_3772 - _ZN10layer_norm31ln_parallel_residual_bwd_kernelINS_13Kernel_traitsI13__nv_bfloat16S2_S2_S2_fjLj6144ELj1ELj1ELj8ELj16ENS_18Kernel_traits_baseILj6144ES2_S2_S2_S2_fjLj256EEEEELb0ELb0ELb0EEEvNS_9BwdParamsE)
        .other          _ZN10layer_norm31ln_parallel_residual_bwd_kernelINS_13Kernel_traitsI13__nv_bfloat16S2_S2_S2_fjLj6144ELj1ELj1ELj8ELj16ENS_18Kernel_traits_baseILj6144ES2_S2_S2_S2_fjLj256EEEEELb0ELb0ELb0EEEvNS_9BwdParamsE,@"STO_CUDA_ENTRY STV_DEFAULT"
_ZN10layer_norm31ln_parallel_residual_bwd_kernelINS_13Kernel_traitsI13__nv_bfloat16S2_S2_S2_fjLj6144ELj1ELj1ELj8ELj16ENS_18Kernel_traits_baseILj6144ES2_S2_S2_S2_fjLj256EEEEELb0ELb0ELb0EEEvNS_9BwdParamsE:
.text._ZN10layer_norm31ln_parallel_residual_bwd_kernelINS_13Kernel_traitsI13__nv_bfloat16S2_S2_S2_fjLj6144ELj1ELj1ELj8ELj16ENS_18Kernel_traits_baseILj6144ES2_S2_S2_S2_fjLj256EEEEELb0ELb0ELb0EEEvNS_9BwdParamsE:
[----:B------:R-:W-:Y:S01]  /*0000*/  LDC R1, c[0x0][0x37c] ;  /* 0x0000df00ff017b82 */ /* 0x000fe20000000800 */
[----:B------:R-:W0:Y:S01]  /*0010*/  S2R R229, SR_TID.X ;  /* 0x0000000000e57919 */ /* 0x000e220000002100 */
[----:B------:R-:W1:Y:S06]  /*0020*/  LDCU UR4, c[0x0][0x388] ;  /* 0x00007100ff0477ac */ /* 0x000e6c0008000800 */
[----:B------:R-:W2:Y:S01]  /*0030*/  LDC.64 R4, c[0x0][0x3d0] ;  /* 0x0000f400ff047b82 */ /* 0x000ea20000000a00 */
[----:B------:R-:W3:Y:S01]  /*0040*/  LDCU.64 UR12, c[0x0][0x358] ;  /* 0x00006b00ff0c77ac */ /* 0x000ee20008000a00 */
[----:B------:R-:W4:Y:S06]  /*0050*/  LDCU UR5, c[0x0][0x384] ;  /* 0x00007080ff0577ac */ /* 0x000f2c0008000800 */
[----:B------:R-:W3:Y:S08]  /*0060*/  LDC.64 R6, c[0x0][0x3d8] ;  /* 0x0000f600ff067b82 */ /* 0x000ef00000000a00 */
[----:B------:R-:W4:Y:S01]  /*0070*/  LDC.64 R10, c[0x0][0x3d8] ;  /* 0x0000f600ff0a7b82 */ /* 0x000f220000000a00 */
[----:B-1----:R-:W-:-:S04]  /*0080*/  MOV R0, UR4 ;  /* 0x0000000400007c02 */ /* 0x002fc80008000f00 */
[----:B------:R-:W-:-:S03]  /*0090*/  SHF.R.S32.HI R3, RZ, 0x1f, R0 ;  /* 0x0000001fff037819 */ /* 0x000fc60000011400 */
[----:B------:R-:W1:Y:S01]  /*00a0*/  LDC.64 R16, c[0x0][0x3d0] ;  /* 0x0000f400ff107b82 */ /* 0x000e620000000a00 */
[----:B------:R-:W-:Y:S02]  /*00b0*/  LEA.HI R2, R3, R0, RZ, 0x3 ;  /* 0x0000000003027211 */ /* 0x000fe400078f18ff */
[----:B0-----:R-:W-:-:S05]  /*00c0*/  LOP3.LUT R9, R229, 0xff, RZ, 0x3c, !PT ;  /* 0x000000ffe5097812 */ /* 0x001fca00078e3cff */
[----:B------:R-:W0:Y:S01]  /*00d0*/  LDC.64 R18, c[0x0][0x3d8] ;  /* 0x0000f600ff127b82 */ /* 0x000e220000000a00 */
[----:B------:R-:W-:Y:S02]  /*00e0*/  MOV R3, R229 ;  /* 0x000000e500037202 */ /* 0x000fe40000000f00 */
[----:B------:R-:W-:-:S04]  /*00f0*/  LEA.HI.SX32 R2, R2, R9, 0x1d ;  /* 0x0000000902027211 */ /* 0x000fc800078feaff */
[C---:B------:R-:W-:Y:S01]  /*0100*/  ISETP.GE.U32.AND P6, PT, R2.reuse, 0x100, PT ;  /* 0x000001000200780c */ /* 0x040fe20003fc6070 */
[----:B------:R-:W1:Y:S01]  /*0110*/  LDC.64 R8, c[0x0][0x3d0] ;  /* 0x0000f400ff087b82 */ /* 0x000e620000000a00 */
[C---:B------:R-:W-:Y:S02]  /*0120*/  ISETP.GE.U32.AND P5, PT, R2.reuse, 0x200, PT ;  /* 0x000002000200780c */ /* 0x040fe40003fa6070 */
[----:B------:R-:W-:-:S09]  /*0130*/  ISETP.GE.U32.AND P4, PT, R2, 0x300, PT ;  /* 0x000003000200780c */ /* 0x000fd20003f86070 */
[----:B--2---:R-:W-:-:S04]  /*0140*/  @P6 IMAD.WIDE.U32 R4, R3, 0x10, R4 ;  /* 0x0000001003046825 */ /* 0x004fc800078e0004 */
[C---:B---3--:R-:W-:Y:S01]  /*0150*/  @P6 IMAD.WIDE.U32 R6, R3.reuse, 0x10, R6 ;  /* 0x0000001003066825 */ /* 0x048fe200078e0006 */
[----:B------:R-:W-:Y:S01]  /*0160*/  @P6 LOP3.LUT R3, R3, 0x100, RZ, 0xfc, !PT ;  /* 0x0000010003036812 */ /* 0x000fe200078efcff */
[----:B------:R2:W5:Y:S04]  /*0170*/  @P6 LDG.E.128 R24, desc[UR12][R4.64] ;  /* 0x0000000c04186981 */ /* 0x000568000c1e1d00 */
[C---:B----4-:R-:W-:Y:S01]  /*0180*/  @P5 IMAD.WIDE.U32 R14, R3.reuse, 0x10, R10 ;  /* 0x00000010030e5825 */ /* 0x050fe200078e000a */
[----:B------:R2:W5:Y:S03]  /*0190*/  @P6 LDG.E.128 R28, desc[UR12][R6.64] ;  /* 0x0000000c061c6981 */ /* 0x000566000c1e1d00 */
[C---:B-1----:R-:W-:Y:S01]  /*01a0*/  @P5 IMAD.WIDE.U32 R12, R3.reuse, 0x10, R8 ;  /* 0x00000010030c5825 */ /* 0x042fe200078e0008 */
[----:B------:R-:W-:Y:S01]  /*01b0*/  @P5 IADD3 R3, PT, PT, R3, 0x100, RZ ;  /* 0x0000010003035810 */ /* 0x000fe20007ffe0ff */
[----:B------:R2:W5:Y:S04]  /*01c0*/  @P5 LDG.E.128 R36, desc[UR12][R14.64] ;  /* 0x0000000c0e245981 */ /* 0x000568000c1e1d00 */
[C---:B------:R-:W-:Y:S01]  /*01d0*/  @P4 IMAD.WIDE.U32 R8, R3.reuse, 0x10, R16 ;  /* 0x0000001003084825 */ /* 0x040fe200078e0010 */
[----:B------:R2:W5:Y:S03]  /*01e0*/  @P5 LDG.E.128 R32, desc[UR12][R12.64] ;  /* 0x0000000c0c205981 */ /* 0x000566000c1e1d00 */
[----:B0-----:R-:W-:Y:S01]  /*01f0*/  @P4 IMAD.WIDE.U32 R10, R3, 0x10, R18 ;  /* 0x00000010030a4825 */ /* 0x001fe200078e0012 */
[----:B------:R2:W5:Y:S04]  /*0200*/  @P4 LDG.E.128 R40, desc[UR12][R8.64] ;  /* 0x0000000c08284981 */ /* 0x000568000c1e1d00 */
[----:B------:R2:W5:Y:S01]  /*0210*/  @P4 LDG.E.128 R44, desc[UR12][R10.64] ;  /* 0x0000000c0a2c4981 */ /* 0x000562000c1e1d00 */
[----:B------:R-:W0:Y:S01]  /*0220*/  S2UR UR4, SR_CTAID.X ;  /* 0x00000000000479c3 */ /* 0x000e220000002500 */
[----:B------:R-:W-:-:S02]  /*0230*/  CS2R R140, SRZ ;  /* 0x00000000008c7805 */ /* 0x000fc4000001ff00 */
[----:B------:R-:W-:Y:S02]  /*0240*/  CS2R R142, SRZ ;  /* 0x00000000008e7805 */ /* 0x000fe4000001ff00 */
[----:B------:R-:W-:Y:S02]  /*0250*/  CS2R R136, SRZ ;  /* 0x0000000000887805 */ /* 0x000fe4000001ff00 */
[----:B------:R-:W-:Y:S02]  /*0260*/  CS2R R138, SRZ ;  /* 0x00000000008a7805 */ /* 0x000fe4000001ff00 */
[----:B------:R-:W-:Y:S02]  /*0270*/  CS2R R132, SRZ ;  /* 0x0000000000847805 */ /* 0x000fe4000001ff00 */
[----:B0-----:R-:W-:-:S04]  /*0280*/  MOV R193, UR4 ;  /* 0x0000000400c17c02 */ /* 0x001fc80008000f00 */
[----:B------:R-:W-:Y:S02]  /*0290*/  ISETP.GE.AND P0, PT, R193, UR5, PT ;  /* 0x00000005c1007c0c */ /* 0x000fe4000bf06270 */
[----:B------:R-:W-:Y:S02]  /*02a0*/  CS2R R134, SRZ ;  /* 0x0000000000867805 */ /* 0x000fe4000001ff00 */
[----:B------:R-:W-:Y:S02]  /*02b0*/  CS2R R128, SRZ ;  /* 0x0000000000807805 */ /* 0x000fe4000001ff00 */
[----:B------:R-:W-:Y:S02]  /*02c0*/  CS2R R130, SRZ ;  /* 0x0000000000827805 */ /* 0x000fe4000001ff00 */
[----:B------:R-:W-:Y:S02]  /*02d0*/  CS2R R124, SRZ ;  /* 0x00000000007c7805 */ /* 0x000fe4000001ff00 */
[----:B------:R-:W-:-:S02]  /*02e0*/  CS2R R126, SRZ ;  /* 0x00000000007e7805 */ /* 0x000fc4000001ff00 */
[----:B------:R-:W-:Y:S02]  /*02f0*/  CS2R R120, SRZ ;  /* 0x0000000000787805 */ /* 0x000fe4000001ff00 */
        /* <DEDUP_REMOVED lines=36> */
[----:B------:R-:W-:Y:S01]  /*0540*/  CS2R R50, SRZ ;  /* 0x0000000000327805 */ /* 0x000fe2000001ff00 */
[----:B--2---:R-:W-:Y:S06]  /*0550*/  @P0 BRA `(.L_x_0) ;  /* 0x0000006800300947 */ /* 0x004fec0003800000 */
[----:B------:R-:W0:Y:S01]  /*0560*/  LDCU.U8 UR4, c[0x0][0x410] ;  /* 0x00008200ff0477ac */ /* 0x000e220008000000 */
[----:B-----5:R-:W-:Y:S02]  /*0570*/  PRMT R4, R31, 0x7632, R4 ;  /* 0x000076321f047816 */ /* 0x020fe40000000004 */
[----:B------:R-:W-:Y:S02]  /*0580*/  CS2R R140, SRZ ;  /* 0x00000000008c7805 */ /* 0x000fe4000001ff00 */
[----:B------:R-:W-:Y:S02]  /*0590*/  PRMT R5, R27, 0x7632, R5 ;  /* 0x000076321b057816 */ /* 0x000fe40000000005 */
[----:B------:R-:W-:Y:S02]  /*05a0*/  CS2R R142, SRZ ;  /* 0x00000000008e7805 */ /* 0x000fe4000001ff00 */
[----:B------:R-:W-:Y:S02]  /*05b0*/  PRMT R6, R30, 0x7632, R6 ;  /* 0x000076321e067816 */ /* 0x000fe40000000006 */
[----:B------:R-:W-:-:S02]  /*05c0*/  CS2R R136, SRZ ;  /* 0x0000000000887805 */ /* 0x000fc4000001ff00 */
[----:B------:R-:W-:Y:S02]  /*05d0*/  PRMT R7, R26, 0x7632, R7 ;  /* 0x000076321a077816 */ /* 0x000fe40000000007 */
        /* <DEDUP_REMOVED lines=9> */
[----:B------:R-:W-:Y:S01]  /*0670*/  PRMT R12, R39, 0x7632, R12 ;  /* 0x00007632270c7816 */ /* 0x000fe2000000000c */
[----:B0-----:R-:W-:Y:S01]  /*0680*/  UISETP.NE.AND UP0, UPT, UR4, URZ, UPT ;  /* 0x000000ff0400728c */ /* 0x001fe2000bf05270 */
[----:B------:R-:W-:-:S02]  /*0690*/  PRMT R13, R35, 0x7632, R13 ;  /* 0x00007632230d7816 */ /* 0x000fc4000000000d */
[----:B------:R-:W-:Y:S02]  /*06a0*/  CS2R R124, SRZ ;  /* 0x00000000007c7805 */ /* 0x000fe4000001ff00 */
[----:B------:R-:W-:Y:S02]  /*06b0*/  PRMT R14, R38, 0x7632, R14 ;  /* 0x00007632260e7816 */ /* 0x000fe4000000000e */
[----:B------:R-:W-:Y:S02]  /*06c0*/  CS2R R126, SRZ ;  /* 0x00000000007e7805 */ /* 0x000fe4000001ff00 */
[----:B------:R-:W-:Y:S02]  /*06d0*/  PRMT R15, R34, 0x7632, R15 ;  /* 0x00007632220f7816 */ /* 0x000fe4000000000f */
[----:B------:R-:W-:Y:S02]  /*06e0*/  CS2R R120, SRZ ;  /* 0x0000000000787805 */ /* 0x000fe4000001ff00 */
        /* <DEDUP_REMOVED lines=46> */
[----:B------:R-:W-:Y:S02]  /*09d0*/  PLOP3.LUT P3, PT, PT, PT, UP0, 0x80, 0x8 ;  /* 0x000000000008781c */ /* 0x000fe40003f6f008 */
[----:B------:R-:W-:Y:S02]  /*09e0*/  CS2R R54, SRZ ;  /* 0x0000000000367805 */ /* 0x000fe4000001ff00 */
[----:B------:R-:W-:-:S02]  /*09f0*/  CS2R R48, SRZ ;  /* 0x0000000000307805 */ /* 0x000fc4000001ff00 */
[----:B------:R-:W-:Y:S01]  /*0a00*/  CS2R R50, SRZ ;  /* 0x0000000000327805 */ /* 0x000fe2000001ff00 */
[----:B------:R-:W-:Y:S01]  /*0a10*/  UPLOP3.LUT UP1, UPT, UPT, UPT, UPT, 0x40, 0x4 ;  /* 0x000000000004789c */ /* 0x000fe20003f2e870 */
[----:B------:R-:W0:Y:S01]  /*0a20*/  LDCU UR11, c[0x0][0x400] ;  /* 0x00008000ff0b77ac */ /* 0x000e220008000800 */
[----:B------:R-:W1:Y:S01]  /*0a30*/  LDCU.64 UR6, c[0x0][0x470] ;  /* 0x00008e00ff0677ac */ /* 0x000e620008000a00 */
[----:B------:R-:W2:Y:S01]  /*0a40*/  LDCU.64 UR14, c[0x0][0x438] ;  /* 0x00008700ff0e77ac */ /* 0x000ea20008000a00 */
[----:B------:R-:W3:Y:S07]  /*0a50*/  LDCU.64 UR8, c[0x0][0x478] ;  /* 0x00008f00ff0877ac */ /* 0x000eee0008000a00 */
.L_x_39:
[----:B0--34-:R-:W4:Y:S08]  /*0a60*/  LDC.64 R164, c[0x0][0x3c0] ;  /* 0x0000f000ffa47b82 */ /* 0x019f300000000a00 */
[----:B------:R-:W0:Y:S01]  /*0a70*/  LDC R0, c[0x0][0x388] ;  /* 0x0000e200ff007b82 */ /* 0x000e220000000800 */
[----:B----4-:R-:W-:-:S07]  /*0a80*/  IMAD.WIDE R166, R193, 0x4, R164 ;  /* 0x00000004c1a67825 */ /* 0x010fce00078e02a4 */
[----:B------:R-:W4:Y:S01]  /*0a90*/  LDC.64 R164, c[0x0][0x3c8] ;  /* 0x0000f200ffa47b82 */ /* 0x000f220000000a00 */
[----:B------:R-:W2:Y:S01]  /*0aa0*/  LDG.E R166, desc[UR12][R166.64] ;  /* 0x0000000ca6a67981 */ /* 0x000ea2000c1e1900 */
[C---:B------:R-:W-:Y:S01]  /*0ab0*/  ISETP.GE.U32.AND P5, PT, R2.reuse, 0x200, PT ;  /* 0x000002000200780c */ /* 0x040fe20003fa6070 */
[----:B0-----:R-:W-:Y:S01]  /*0ac0*/  IMAD R168, R193, R0, RZ ;  /* 0x00000000c1a87224 */ /* 0x001fe200078e02ff */
[----:B------:R-:W-:-:S04]  /*0ad0*/  ISETP.GE.U32.AND P4, PT, R2, 0x300, PT ;  /* 0x000003000200780c */ /* 0x000fc80003f86070 */
[----:B------:R-:W-:-:S04]  /*0ae0*/  SHF.R.S32.HI R169, RZ, 0x1f, R168 ;  /* 0x0000001fffa97819 */ /* 0x000fc800000114a8 */
[----:B------:R-:W-:Y:S01]  /*0af0*/  LEA.HI R168, R169, R168, RZ, 0x3 ;  /* 0x000000a8a9a87211 */ /* 0x000fe200078f18ff */
[----:B------:R-:W-:Y:S01]  /*0b00*/  BSSY.RECONVERGENT B0, `(.L_x_1) ;  /* 0x000009c000007945 */ /* 0x000fe20003800200 */
[----:B------:R-:W-:Y:S02]  /*0b10*/  HFMA2 R242, -RZ, RZ, 0, 0 ;  /* 0x00000000fff27431 */ /* 0x000fe400000001ff */
[----:B------:R-:W-:Y:S01]  /*0b20*/  LEA.HI.SX32 R184, R168, R229, 0x1d ;  /* 0x000000e5a8b87211 */ /* 0x000fe200078feaff */
[----:B----4-:R-:W-:-:S05]  /*0b30*/  IMAD.WIDE R164, R193, 0x4, R164 ;  /* 0x00000004c1a47825 */ /* 0x010fca00078e02a4 */
[----:B-----5:R0:W5:Y:S01]  /*0b40*/  LDG.E R192, desc[UR12][R164.64] ;  /* 0x0000000ca4c07981 */ /* 0x020162000c1e1900 */
[----:B------:R-:W-:Y:S02]  /*0b50*/  MOV R240, RZ ;  /* 0x000000ff00f07202 */ /* 0x000fe40000000f00 */
[----:B------:R-:W-:Y:S02]  /*0b60*/  MOV R177, R184 ;  /* 0x000000b800b17202 */ /* 0x000fe40000000f00 */
[----:B--2---:R-:W-:Y:S01]  /*0b70*/  FSEL R176, R166, RZ, !P3 ;  /* 0x000000ffa6b07208 */ /* 0x004fe20005800000 */
[----:B0-----:R-:W-:Y:S06]  /*0b80*/  @!P6 BRA `(.L_x_2) ;  /* 0x00000008004ce947 */ /* 0x001fec0003800000 */
[----:B------:R-:W0:Y:S08]  /*0b90*/  LDC.64 R164, c[0x0][0x430] ;  /* 0x00010c00ffa47b82 */ /* 0x000e300000000a00 */
[----:B------:R-:W2:Y:S01]  /*0ba0*/  LDC.64 R166, c[0x0][0x428] ;  /* 0x00010a00ffa67b82 */ /* 0x000ea20000000a00 */
[----:B0-----:R-:W-:-:S07]  /*0bb0*/  IMAD.WIDE.U32 R172, R184, 0x10, R164 ;  /* 0x00000010b8ac7825 */ /* 0x001fce00078e00a4 */
[----:B------:R-:W0:Y:S01]  /*0bc0*/  LDC.64 R164, c[0x0][0x3a8] ;  /* 0x0000ea00ffa47b82 */ /* 0x000e220000000a00 */
[----:B------:R-:W4:Y:S01]  /*0bd0*/  LDG.E.128 R172, desc[UR12][R172.64] ;  /* 0x0000000cacac7981 */ /* 0x000f22000c1e1d00 */
[----:B--2---:R-:W-:-:S06]  /*0be0*/  IMAD.WIDE.U32 R168, R184, 0x10, R166 ;  /* 0x00000010b8a87825 */ /* 0x004fcc00078e00a6 */
[----:B------:R-:W2:Y:S01]  /*0bf0*/  LDG.E.128 R168, desc[UR12][R168.64] ;  /* 0x0000000ca8a87981 */ /* 0x000ea2000c1e1d00 */
[----:B0-----:R-:W-:-:S06]  /*0c00*/  IMAD.WIDE.U32 R164, R184, 0x10, R164 ;  /* 0x00000010b8a47825 */ /* 0x001fcc00078e00a4 */
[----:B------:R-:W3:Y:S01]  /*0c10*/  LDG.E.128 R164, desc[UR12][R164.64] ;  /* 0x0000000ca4a47981 */ /* 0x000ee2000c1e1d00 */
[----:B------:R-:W-:-:S04]  /*0c20*/  ISETP.NE.U32.AND P0, PT, RZ, UR14, PT ;  /* 0x0000000eff007c0c */ /* 0x000fc8000bf05070 */
[----:B------:R-:W-:-:S13]  /*0c30*/  ISETP.NE.AND.EX P0, PT, RZ, UR15, PT, P0 ;  /* 0x0000000fff007c0c */ /* 0x000fda000bf05300 */
[----:B------:R-:W0:Y:S01]  /*0c40*/  @P0 LDC.64 R178, c[0x0][0x438] ;  /* 0x00010e00ffb20b82 */ /* 0x000e220000000a00 */
[----:B------:R-:W-:Y:S02]  /*0c50*/  SHF.L.U32 R210, R24, 0x10, RZ ;  /* 0x0000001018d27819 */ /* 0x000fe400000006ff */
[----:B------:R-:W-:Y:S02]  /*0c60*/  SHF.L.U32 R206, R30, 0x10, RZ ;  /* 0x000000101ece7819 */ /* 0x000fe400000006ff */
[----:B------:R-:W-:Y:S01]  /*0c70*/  SHF.L.U32 R207, R10, 0x10, RZ ;  /* 0x000000100acf7819 */ /* 0x000fe200000006ff */
[----:B0-----:R-:W-:-:S05]  /*0c80*/  @P0 IMAD.WIDE.U32 R178, R184, 0x10, R178 ;  /* 0x00000010b8b20825 */ /* 0x001fca00078e00b2 */
[----:B------:R4:W5:Y:S01]  /*0c90*/  @P0 LDG.E.128 R144, desc[UR12][R178.64] ;  /* 0x0000000cb2900981 */ /* 0x000962000c1e1d00 */
[----:B------:R-:W-:Y:S02]  /*0ca0*/  SHF.L.U32 R238, R31, 0x10, RZ ;  /* 0x000000101fee7819 */ /* 0x000fe400000006ff */
[----:B------:R-:W-:Y:S02]  /*0cb0*/  SHF.L.U32 R233, R6, 0x10, RZ ;  /* 0x0000001006e97819 */ /* 0x000fe400000006ff */
[----:B------:R-:W-:Y:S02]  /*0cc0*/  SHF.L.U32 R236, R27, 0x10, RZ ;  /* 0x000000101bec7819 */ /* 0x000fe400000006ff */
[----:B------:R-:W-:Y:S02]  /*0cd0*/  SHF.L.U32 R231, R7, 0x10, RZ ;  /* 0x0000001007e77819 */ /* 0x000fe400000006ff */
[----:B------:R-:W-:Y:S02]  /*0ce0*/  SHF.L.U32 R208, R26, 0x10, RZ ;  /* 0x000000101ad07819 */ /* 0x000fe400000006ff */
[----:B------:R-:W-:-:S02]  /*0cf0*/  SHF.L.U32 R235, R4, 0x10, RZ ;  /* 0x0000001004eb7819 */ /* 0x000fc400000006ff */
[C---:B----4-:R-:W-:Y:S02]  /*0d00*/  SHF.L.U32 R179, R172.reuse, 0x10, RZ ;  /* 0x00000010acb37819 */ /* 0x050fe400000006ff */
[----:B------:R-:W-:Y:S02]  /*0d10*/  PRMT R172, R172, 0x7632, R172 ;  /* 0x00007632acac7816 */ /* 0x000fe400000000ac */
[C---:B--2---:R-:W-:Y:S02]  /*0d20*/  PRMT R204, R168.reuse, 0x7632, R204 ;  /* 0x00007632a8cc7816 */ /* 0x044fe400000000cc */
[----:B------:R-:W-:Y:S02]  /*0d30*/  SHF.L.U32 R223, R168, 0x10, RZ ;  /* 0x00000010a8df7819 */ /* 0x000fe400000006ff */
[----:B------:R-:W-:Y:S02]  /*0d40*/  SHF.L.U32 R168, R28, 0x10, RZ ;  /* 0x000000101ca87819 */ /* 0x000fe400000006ff */
[----:B------:R-:W-:-:S03]  /*0d50*/  SHF.L.U32 R229, R174, 0x10, RZ ;  /* 0x00000010aee57819 */ /* 0x000fc600000006ff */
[----:B------:R-:W-:Y:S01]  /*0d60*/  FMUL.FTZ R205, R168, R179 ;  /* 0x000000b3a8cd7220 */ /* 0x000fe20000410000 */
[----:B------:R-:W-:Y:S01]  /*0d70*/  SHF.L.U32 R168, R172, 0x10, RZ ;  /* 0x00000010aca87819 */ /* 0x000fe200000006ff */
[----:B------:R-:W-:Y:S01]  /*0d80*/  FMUL.FTZ R225, R206, R229 ;  /* 0x000000e5cee17220 */ /* 0x000fe20000410000 */
[----:B------:R-:W-:Y:S01]  /*0d90*/  SHF.L.U32 R172, R204, 0x10, RZ ;  /* 0x00000010ccac7819 */ /* 0x000fe200000006ff */
[----:B------:R-:W-:Y:S01]  /*0da0*/  FFMA.FTZ R210, R210, R223, R205 ;  /* 0x000000dfd2d27223 */ /* 0x000fe200000100cd */
[----:B------:R-:W-:Y:S01]  /*0db0*/  SHF.L.U32 R205, R11, 0x10, RZ ;  /* 0x000000100bcd7819 */ /* 0x000fe200000006ff */
[----:B------:R-:W-:Y:S01]  /*0dc0*/  FMUL.FTZ R206, R207, R168 ;  /* 0x000000a8cfce7220 */ /* 0x000fe20000410000 */
[----:B------:R-:W-:Y:S02]  /*0dd0*/  PRMT R234, R173, 0x7632, R234 ;  /* 0x00007632adea7816 */ /* 0x000fe400000000ea */
[----:B------:R-:W-:Y:S01]  /*0de0*/  PRMT R178, R174, 0x7632, R178 ;  /* 0x00007632aeb27816 */ /* 0x000fe200000000b2 */
[----:B------:R-:W-:Y:S01]  /*0df0*/  FFMA.FTZ R206, R205, R172, R206 ;  /* 0x000000accdce7223 */ /* 0x000fe200000100ce */
[----:B------:R-:W-:-:S02]  /*0e00*/  SHF.L.U32 R173, R173, 0x10, RZ ;  /* 0x00000010adad7819 */ /* 0x000fc400000006ff */
[----:B------:R-:W-:Y:S02]  /*0e10*/  SHF.L.U32 R174, R29, 0x10, RZ ;  /* 0x000000101dae7819 */ /* 0x000fe400000006ff */
[C---:B------:R-:W-:Y:S02]  /*0e20*/  PRMT R232, R169.reuse, 0x7632, R232 ;  /* 0x00007632a9e87816 */ /* 0x040fe400000000e8 */
[----:B------:R-:W-:Y:S02]  /*0e30*/  SHF.L.U32 R177, R169, 0x10, RZ ;  /* 0x00000010a9b17819 */ /* 0x000fe400000006ff */
[----:B------:R-:W-:Y:S02]  /*0e40*/  PRMT R3, R171, 0x7632, R3 ;  /* 0x00007632ab037816 */ /* 0x000fe40000000003 */
[----:B---3--:R-:W-:Y:S02]  /*0e50*/  SHF.L.U32 R205, R164, 0x10, RZ ;  /* 0x00000010a4cd7819 */ /* 0x008fe400000006ff */
[----:B------:R-:W-:-:S02]  /*0e60*/  PRMT R202, R170, 0x7632, R202 ;  /* 0x00007632aaca7816 */ /* 0x000fc400000000ca */
[----:B------:R-:W-:Y:S01]  /*0e70*/  SHF.L.U32 R169, R170, 0x10, RZ ;  /* 0x00000010aaa97819 */ /* 0x000fe200000006ff */
[----:B------:R-:W-:Y:S01]  /*0e80*/  FMUL.FTZ R209, R174, R173 ;  /* 0x000000adaed17220 */ /* 0x000fe20000410000 */
[----:B------:R-:W-:Y:S02]  /*0e90*/  SHF.L.U32 R170, R25, 0x10, RZ ;  /* 0x0000001019aa7819 */ /* 0x000fe400000006ff */
[C---:B------:R-:W-:Y:S02]  /*0ea0*/  PRMT R240, R175.reuse, 0x7632, R240 ;  /* 0x00007632aff07816 */ /* 0x040fe400000000f0 */
[----:B------:R-:W-:Y:S02]  /*0eb0*/  SHF.L.U32 R175, R175, 0x10, RZ ;  /* 0x00000010afaf7819 */ /* 0x000fe400000006ff */
[----:B------:R-:W-:Y:S02]  /*0ec0*/  SHF.L.U32 R178, R178, 0x10, RZ ;  /* 0x00000010b2b27819 */ /* 0x000fe400000006ff */
[----:B------:R-:W-:Y:S01]  /*0ed0*/  SHF.L.U32 R174, R3, 0x10, RZ ;  /* 0x0000001003ae7819 */ /* 0x000fe200000006ff */
[----:B------:R-:W-:Y:S01]  /*0ee0*/  FADD.FTZ R3, -R176, R205 ;  /* 0x000000cdb0037221 */ /* 0x000fe20000010100 */
[----:B------:R-:W-:Y:S01]  /*0ef0*/  FFMA.FTZ R209, R170, R177, R209 ;  /* 0x000000b1aad17223 */ /* 0x000fe200000100d1 */
[----:B------:R-:W-:Y:S01]  /*0f00*/  SHF.L.U32 R171, R171, 0x10, RZ ;  /* 0x00000010abab7819 */ /* 0x000fe200000006ff */
[----:B------:R-:W-:Y:S01]  /*0f10*/  FMUL.FTZ R227, R238, R175 ;  /* 0x000000afeee37220 */ /* 0x000fe20000410000 */
[----:B------:R-:W-:Y:S01]  /*0f20*/  SHF.L.U32 R170, R202, 0x10, RZ ;  /* 0x00000010caaa7819 */ /* 0x000fe200000006ff */
[----:B------:R-:W-:Y:S01]  /*0f30*/  FMUL.FTZ R204, R233, R178 ;  /* 0x000000b2e9cc7220 */ /* 0x000fe20000410000 */
[----:B-----5:R-:W-:Y:S01]  /*0f40*/  FMUL.FTZ R3, R192, R3 ;  /* 0x00000003c0037220 */ /* 0x020fe20000410000 */
[----:B------:R-:W-:Y:S01]  /*0f50*/  FFMA.FTZ R207, R236, R171, R227 ;  /* 0x000000abeccf7223 */ /* 0x000fe200000100e3 */
[----:B------:R-:W-:Y:S01]  /*0f60*/  FADD.FTZ R116, R116, R223 ;  /* 0x000000df74747221 */ /* 0x000fe20000010000 */
[----:B------:R-:W-:Y:S01]  /*0f70*/  FFMA.FTZ R204, R231, R170, R204 ;  /* 0x000000aae7cc7223 */ /* 0x000fe200000100cc */
[----:B------:R-:W-:Y:S01]  /*0f80*/  FFMA.FTZ R140, R3, R223, R140 ;  /* 0x000000df038c7223 */ /* 0x000fe2000001008c */
[----:B------:R-:W-:-:S02]  /*0f90*/  SHF.L.U32 R227, R8, 0x10, RZ ;  /* 0x0000001008e37819 */ /* 0x000fc400000006ff */
[----:B------:R-:W-:Y:S02]  /*0fa0*/  SHF.L.U32 R234, R234, 0x10, RZ ;  /* 0x00000010eaea7819 */ /* 0x000fe400000006ff */
[C---:B------:R-:W-:Y:S02]  /*0fb0*/  SHF.L.U32 R223, R165.reuse, 0x10, RZ ;  /* 0x00000010a5df7819 */ /* 0x040fe400000006ff */
[----:B------:R-:W-:Y:S02]  /*0fc0*/  PRMT R231, R165, 0x7632, R231 ;  /* 0x00007632a5e77816 */ /* 0x000fe400000000e7 */
[----:B------:R-:W-:Y:S01]  /*0fd0*/  SHF.L.U32 R165, R166, 0x10, RZ ;  /* 0x00000010a6a57819 */ /* 0x000fe200000006ff */
[----:B------:R-:W-:Y:S01]  /*0fe0*/  FFMA.FTZ R208, R208, R169, R225 ;  /* 0x000000a9d0d07223 */ /* 0x000fe200000100e1 */
[----:B------:R-:W-:Y:S01]  /*0ff0*/  SHF.L.U32 R225, R9, 0x10, RZ ;  /* 0x0000001009e17819 */ /* 0x000fe200000006ff */
[----:B------:R-:W-:Y:S01]  /*1000*/  FMUL.FTZ R202, R227, R234 ;  /* 0x000000eae3ca7220 */ /* 0x000fe20000410000 */
[----:B------:R-:W-:Y:S01]  /*1010*/  SHF.L.U32 R232, R232, 0x10, RZ ;  /* 0x00000010e8e87819 */ /* 0x000fe200000006ff */
[----:B------:R-:W-:Y:S01]  /*1020*/  FADD.FTZ R165, -R176, R165 ;  /* 0x000000a5b0a57221 */ /* 0x000fe20000010100 */
[----:B------:R-:W-:-:S02]  /*1030*/  PRMT R164, R164, 0x7632, R164 ;  /* 0x00007632a4a47816 */ /* 0x000fc400000000a4 */
[----:B------:R-:W-:Y:S01]  /*1040*/  SHF.L.U32 R240, R240, 0x10, RZ ;  /* 0x00000010f0f07819 */ /* 0x000fe200000006ff */
[----:B------:R-:W-:Y:S01]  /*1050*/  FFMA.FTZ R205, R225, R232, R202 ;  /* 0x000000e8e1cd7223 */ /* 0x000fe200000100ca */
[----:B------:R-:W-:Y:S01]  /*1060*/  FMUL.FTZ R225, R192, R165 ;  /* 0x000000a5c0e17220 */ /* 0x000fe20000410000 */
[C---:B------:R-:W-:Y:S02]  /*1070*/  PRMT R233, R167.reuse, 0x7632, R233 ;  /* 0x00007632a7e97816 */ /* 0x040fe400000000e9 */
[----:B------:R-:W-:Y:S02]  /*1080*/  SHF.L.U32 R165, R164, 0x10, RZ ;  /* 0x00000010a4a57819 */ /* 0x000fe400000006ff */
[----:B------:R-:W-:Y:S01]  /*1090*/  SHF.L.U32 R167, R167, 0x10, RZ ;  /* 0x00000010a7a77819 */ /* 0x000fe200000006ff */
[----:B------:R-:W-:Y:S01]  /*10a0*/  FMUL.FTZ R236, R235, R240 ;  /* 0x000000f0ebec7220 */ /* 0x000fe20000410000 */
[----:B------:R-:W-:Y:S01]  /*10b0*/  SHF.L.U32 R227, R5, 0x10, RZ ;  /* 0x0000001005e37819 */ /* 0x000fe200000006ff */
[C---:B------:R-:W-:Y:S01]  /*10c0*/  FADD.FTZ R223, -R176.reuse, R223 ;  /* 0x000000dfb0df7221 */ /* 0x040fe20000010100 */
[C---:B------:R-:W-:Y:S01]  /*10d0*/  FADD.FTZ R165, -R176.reuse, R165 ;  /* 0x000000a5b0a57221 */ /* 0x040fe20000010100 */
[----:B------:R-:W-:-:S02]  /*10e0*/  FADD.FTZ R167, -R176, R167 ;  /* 0x000000a7b0a77221 */ /* 0x000fc40000010100 */
[----:B------:R-:W-:Y:S01]  /*10f0*/  FFMA.FTZ R202, R227, R174, R236 ;  /* 0x000000aee3ca7223 */ /* 0x000fe200000100ec */
[C---:B------:R-:W-:Y:S01]  /*1100*/  FMUL.FTZ R227, R192.reuse, R223 ;  /* 0x000000dfc0e37220 */ /* 0x040fe20000410000 */
[----:B------:R-:W-:Y:S01]  /*1110*/  FMUL.FTZ R238, R192, R165 ;  /* 0x000000a5c0ee7220 */ /* 0x000fe20000410000 */
[----:B------:R-:W-:Y:S01]  /*1120*/  PRMT R166, R166, 0x7632, R166 ;  /* 0x00007632a6a67816 */ /* 0x000fe200000000a6 */
[----:B------:R-:W-:Y:S01]  /*1130*/  FMUL.FTZ R223, R192, R167 ;  /* 0x000000a7c0df7220 */ /* 0x000fe20000410000 */
[----:B------:R-:W-:Y:S01]  /*1140*/  SHF.L.U32 R231, R231, 0x10, RZ ;  /* 0x00000010e7e77819 */ /* 0x000fe200000006ff */
[----:B------:R-:W-:Y:S01]  /*1150*/  FADD.FTZ R165, RZ, R210 ;  /* 0x000000d2ffa57221 */ /* 0x000fe20000010000 */
[----:B------:R-:W-:Y:S01]  /*1160*/  FFMA.FTZ R167, R3, R210, RZ ;  /* 0x000000d203a77223 */ /* 0x000fe200000100ff */
[----:B------:R-:W-:Y:S01]  /*1170*/  FADD.FTZ R112, R112, R169 ;  /* 0x000000a970707221 */ /* 0x000fe20000010000 */
[----:B------:R-:W-:Y:S01]  /*1180*/  FFMA.FTZ R136, R225, R169, R136 ;  /* 0x000000a9e1887223 */ /* 0x000fe20000010088 */
[----:B------:R-:W-:Y:S01]  /*1190*/  SHF.L.U32 R169, R166, 0x10, RZ ;  /* 0x00000010a6a97819 */ /* 0x000fe200000006ff */
[----:B------:R-:W-:Y:S01]  /*11a0*/  FADD.FTZ R164, R165, R206 ;  /* 0x000000cea5a47221 */ /* 0x000fe20000010000 */
[----:B------:R-:W-:Y:S01]  /*11b0*/  FADD.FTZ R231, -R176, R231 ;  /* 0x000000e7b0e77221 */ /* 0x000fe20000010100 */
[----:B------:R-:W-:-:S02]  /*11c0*/  FFMA.FTZ R166, R238, R206, R167 ;  /* 0x000000ceeea67223 */ /* 0x000fc400000100a7 */
[----:B------:R-:W-:Y:S01]  /*11d0*/  FADD.FTZ R164, R164, R209 ;  /* 0x000000d1a4a47221 */ /* 0x000fe20000010000 */
[----:B------:R-:W-:Y:S01]  /*11e0*/  FMUL.FTZ R236, R192, R231 ;  /* 0x000000e7c0ec7220 */ /* 0x000fe20000410000 */
[----:B------:R-:W-:Y:S01]  /*11f0*/  FFMA.FTZ R165, R227, R209, R166 ;  /* 0x000000d1e3a57223 */ /* 0x000fe200000100a6 */
[----:B------:R-:W-:Y:S01]  /*1200*/  FADD.FTZ R169, -R176, R169 ;  /* 0x000000a9b0a97221 */ /* 0x000fe20000010100 */
[----:B------:R-:W-:Y:S02]  /*1210*/  FADD.FTZ R167, R164, R205 ;  /* 0x000000cda4a77221 */ /* 0x000fe40000010000 */
[C---:B------:R-:W-:Y:S01]  /*1220*/  FFMA.FTZ R164, R236.reuse, R205, R165 ;  /* 0x000000cdeca47223 */ /* 0x040fe200000100a5 */
[----:B------:R-:W-:Y:S01]  /*1230*/  SHF.L.U32 R233, R233, 0x10, RZ ;  /* 0x00000010e9e97819 */ /* 0x000fe200000006ff */
[----:B------:R-:W-:Y:S01]  /*1240*/  FADD.FTZ R71, R71, R234 ;  /* 0x000000ea47477221 */ /* 0x000fe20000010000 */
[----:B------:R-:W-:Y:S01]  /*1250*/  FFMA.FTZ R95, R236, R234, R95 ;  /* 0x000000eaec5f7223 */ /* 0x000fe2000001005f */
[----:B------:R-:W-:Y:S01]  /*1260*/  FMUL.FTZ R234, R192, R169 ;  /* 0x000000a9c0ea7220 */ /* 0x000fe20000410000 */
[----:B------:R-:W-:Y:S01]  /*1270*/  FADD.FTZ R167, R167, R208 ;  /* 0x000000d0a7a77221 */ /* 0x000fe20000010000 */
[----:B------:R-:W-:Y:S01]  /*1280*/  FFMA.FTZ R165, R225, R208, R164 ;  /* 0x000000d0e1a57223 */ /* 0x000fe200000100a4 */
[----:B------:R-:W-:-:S02]  /*1290*/  FADD.FTZ R233, -R176, R233 ;  /* 0x000000e9b0e97221 */ /* 0x000fc40000010100 */
[----:B------:R-:W-:Y:S01]  /*12a0*/  FADD.FTZ R164, R167, R204 ;  /* 0x000000cca7a47221 */ /* 0x000fe20000010000 */
[----:B------:R-:W-:Y:S01]  /*12b0*/  FFMA.FTZ R166, R234, R204, R165 ;  /* 0x000000cceaa67223 */ /* 0x000fe200000100a5 */
[----:B------:R-:W-:Y:S01]  /*12c0*/  FADD.FTZ R119, R119, R232 ;  /* 0x000000e877777221 */ /* 0x000fe20000010000 */
[----:B------:R-:W-:Y:S01]  /*12d0*/  FFMA.FTZ R143, R236, R232, R143 ;  /* 0x000000e8ec8f7223 */ /* 0x000fe2000001008f */
[----:B------:R-:W-:Y:S01]  /*12e0*/  FMUL.FTZ R232, R192, R233 ;  /* 0x000000e9c0e87220 */ /* 0x000fe20000410000 */
[----:B------:R-:W-:Y:S01]  /*12f0*/  FADD.FTZ R165, R164, R207 ;  /* 0x000000cfa4a57221 */ /* 0x000fe20000010000 */
[----:B------:R-:W-:Y:S01]  /*1300*/  FFMA.FTZ R167, R223, R207, R166 ;  /* 0x000000cfdfa77223 */ /* 0x000fe200000100a6 */
        /* <DEDUP_REMOVED lines=11> */
[C---:B------:R-:W-:Y:S01]  /*13c0*/  FFMA.FTZ R138, R223.reuse, R171, R138 ;  /* 0x000000abdf8a7223 */ /* 0x040fe2000001008a */
        /* <DEDUP_REMOVED lines=11> */
[----:B------:R-:W-:Y:S01]  /*1480*/  FFMA.FTZ R139, R232, R174, R139 ;  /* 0x000000aee88b7223 */ /* 0x000fe2000001008b */
[----:B------:R-:W-:Y:S01]  /*1490*/  IADD3 R177, PT, PT, R184, 0x100, RZ ;  /* 0x00000100b8b17810 */ /* 0x000fe20007ffe0ff */
[----:B------:R-:W-:Y:S01]  /*14a0*/  FADD.FTZ R242, R165, R202 ;  /* 0x000000caa5f27221 */ /* 0x000fe20000010000 */
[----:B------:R-:W-:-:S07]  /*14b0*/  FFMA.FTZ R240, R232, R202, R167 ;  /* 0x000000cae8f07223 */ /* 0x000fce00000100a7 */
.L_x_2:
[----:B-1-3--:R-:W-:Y:S05]  /*14c0*/  BSYNC.RECONVERGENT B0 ;  /* 0x0000000000007941 */ /* 0x00afea0003800200 */
.L_x_1:
[----:B------:R-:W-:Y:S04]  /*14d0*/  BSSY.RECONVERGENT B0, `(.L_x_3) ;  /* 0x0000095000007945 */ /* 0x000fe80003800200 */
[----:B------:R-:W-:Y:S05]  /*14e0*/  @!P5 BRA `(.L_x_4) ;  /* 0x00000008004cd947 */ /* 0x000fea0003800000 */
[----:B------:R-:W0:Y:S08]  /*14f0*/  LDC.64 R168, c[0x0][0x430] ;  /* 0x00010c00ffa87b82 */ /* 0x000e300000000a00 */
[----:B------:R-:W1:Y:S08]  /*1500*/  LDC.64 R164, c[0x0][0x428] ;  /* 0x00010a00ffa47b82 */ /* 0x000e700000000a00 */
[----:B------:R-:W2:Y:S01]  /*1510*/  LDC.64 R172, c[0x0][0x3a8] ;  /* 0x0000ea00ffac7b82 */ /* 0x000ea20000000a00 */
[----:B0-----:R-:W-:-:S06]  /*1520*/  IMAD.WIDE.U32 R168, R177, 0x10, R168 ;  /* 0x00000010b1a87825 */ /* 0x001fcc00078e00a8 */
[----:B------:R-:W3:Y:S01]  /*1530*/  LDG.E.128 R168, desc[UR12][R168.64] ;  /* 0x0000000ca8a87981 */ /* 0x000ee2000c1e1d00 */
[----:B-1----:R-:W-:-:S06]  /*1540*/  IMAD.WIDE.U32 R164, R177, 0x10, R164 ;  /* 0x00000010b1a47825 */ /* 0x002fcc00078e00a4 */
[----:B------:R-:W4:Y:S01]  /*1550*/  LDG.E.128 R164, desc[UR12][R164.64] ;  /* 0x0000000ca4a47981 */ /* 0x000f22000c1e1d00 */
[----:B--2---:R-:W-:-:S06]  /*1560*/  IMAD.WIDE.U32 R172, R177, 0x10, R172 ;  /* 0x00000010b1ac7825 */ /* 0x004fcc00078e00ac */
[----:B------:R-:W2:Y:S01]  /*1570*/  LDG.E.128 R172, desc[UR12][R172.64] ;  /* 0x0000000cacac7981 */ /* 0x000ea2000c1e1d00 */
[----:B------:R-:W-:-:S04]  /*1580*/  ISETP.NE.U32.AND P0, PT, RZ, UR14, PT ;  /* 0x0000000eff007c0c */ /* 0x000fc8000bf05070 */
[----:B------:R-:W-:-:S13]  /*1590*/  ISETP.NE.AND.EX P0, PT, RZ, UR15, PT, P0 ;  /* 0x0000000fff007c0c */ /* 0x000fda000bf05300 */
[----:B------:R-:W0:Y:S01]  /*15a0*/  @P0 LDC.64 R178, c[0x0][0x438] ;  /* 0x00010e00ffb20b82 */ /* 0x000e220000000a00 */
[----:B------:R-:W-:Y:S02]  /*15b0*/  SHF.L.U32 R188, R36, 0x10, RZ ;  /* 0x0000001024bc7819 */ /* 0x000fe400000006ff */
[----:B------:R-:W-:Y:S02]  /*15c0*/  SHF.L.U32 R200, R37, 0x10, RZ ;  /* 0x0000001025c87819 */ /* 0x000fe400000006ff */
[----:B------:R-:W-:Y:S02]  /*15d0*/  SHF.L.U32 R226, R38, 0x10, RZ ;  /* 0x0000001026e27819 */ /* 0x000fe400000006ff */
[----:B------:R-:W-:Y:S02]  /*15e0*/  SHF.L.U32 R230, R39, 0x10, RZ ;  /* 0x0000001027e67819 */ /* 0x000fe400000006ff */
[----:B------:R-:W-:Y:S02]  /*15f0*/  SHF.L.U32 R186, R32, 0x10, RZ ;  /* 0x0000001020ba7819 */ /* 0x000fe400000006ff */
[----:B------:R-:W-:-:S02]  /*1600*/  SHF.L.U32 R194, R33, 0x10, RZ ;  /* 0x0000001021c27819 */ /* 0x000fc400000006ff */
[----:B------:R-:W-:Y:S01]  /*1610*/  SHF.L.U32 R224, R34, 0x10, RZ ;  /* 0x0000001022e07819 */ /* 0x000fe200000006ff */
[----:B0-----:R-:W-:-:S05]  /*1620*/  @P0 IMAD.WIDE.U32 R178, R177, 0x10, R178 ;  /* 0x00000010b1b20825 */ /* 0x001fca00078e00b2 */
[----:B------:R0:W5:Y:S01]  /*1630*/  @P0 LDG.E.128 R148, desc[UR12][R178.64] ;  /* 0x0000000cb2940981 */ /* 0x000162000c1e1d00 */
[----:B------:R-:W-:Y:S02]  /*1640*/  SHF.L.U32 R228, R35, 0x10, RZ ;  /* 0x0000001023e47819 */ /* 0x000fe400000006ff */
[----:B------:R-:W-:Y:S02]  /*1650*/  SHF.L.U32 R235, R16, 0x10, RZ ;  /* 0x0000001010eb7819 */ /* 0x000fe400000006ff */
[----:B------:R-:W-:Y:S02]  /*1660*/  IADD3 R177, PT, PT, R177, 0x100, RZ ;  /* 0x00000100b1b17810 */ /* 0x000fe40007ffe0ff */
[----:B---3--:R-:W-:Y:S02]  /*1670*/  SHF.L.U32 R233, R168, 0x10, RZ ;  /* 0x00000010a8e97819 */ /* 0x008fe400000006ff */
[----:B------:R-:W-:Y:S02]  /*1680*/  SHF.L.U32 R213, R169, 0x10, RZ ;  /* 0x00000010a9d57819 */ /* 0x000fe400000006ff */
[----:B------:R-:W-:-:S02]  /*1690*/  SHF.L.U32 R221, R170, 0x10, RZ ;  /* 0x00000010aadd7819 */ /* 0x000fc400000006ff */
[----:B0-----:R-:W-:Y:S01]  /*16a0*/  SHF.L.U32 R179, R171, 0x10, RZ ;  /* 0x00000010abb37819 */ /* 0x001fe200000006ff */
[----:B------:R-:W-:Y:S01]  /*16b0*/  FMUL.FTZ R185, R188, R233 ;  /* 0x000000e9bcb97220 */ /* 0x000fe20000410000 */
[----:B----4-:R-:W-:Y:S01]  /*16c0*/  SHF.L.U32 R203, R164, 0x10, RZ ;  /* 0x00000010a4cb7819 */ /* 0x010fe200000006ff */
[----:B------:R-:W-:Y:S01]  /*16d0*/  FMUL.FTZ R187, R200, R213 ;  /* 0x000000d5c8bb7220 */ /* 0x000fe20000410000 */
[----:B------:R-:W-:Y:S01]  /*16e0*/  SHF.L.U32 R201, R165, 0x10, RZ ;  /* 0x00000010a5c97819 */ /* 0x000fe200000006ff */
[----:B------:R-:W-:Y:S01]  /*16f0*/  FMUL.FTZ R195, R226, R221 ;  /* 0x000000dde2c37220 */ /* 0x000fe20000410000 */
[----:B------:R-:W-:Y:S01]  /*1700*/  SHF.L.U32 R231, R166, 0x10, RZ ;  /* 0x00000010a6e77819 */ /* 0x000fe200000006ff */
[----:B------:R-:W-:Y:S01]  /*1710*/  FMUL.FTZ R197, R230, R179 ;  /* 0x000000b3e6c57220 */ /* 0x000fe20000410000 */
[----:B------:R-:W-:Y:S01]  /*1720*/  SHF.L.U32 R229, R167, 0x10, RZ ;  /* 0x00000010a7e57819 */ /* 0x000fe200000006ff */
[----:B------:R-:W-:Y:S01]  /*1730*/  FFMA.FTZ R185, R186, R203, R185 ;  /* 0x000000cbbab97223 */ /* 0x000fe200000100b9 */
[----:B------:R-:W-:-:S02]  /*1740*/  PRMT R168, R168, 0x7632, R168 ;  /* 0x00007632a8a87816 */ /* 0x000fc400000000a8 */
[----:B------:R-:W-:Y:S01]  /*1750*/  PRMT R164, R169, 0x7632, R164 ;  /* 0x00007632a9a47816 */ /* 0x000fe200000000a4 */
[----:B------:R-:W-:Y:S01]  /*1760*/  FFMA.FTZ R186, R194, R201, R187 ;  /* 0x000000c9c2ba7223 */ /* 0x000fe200000100bb */
[----:B------:R-:W-:Y:S01]  /*1770*/  FFMA.FTZ R187, R224, R231, R195 ;  /* 0x000000e7e0bb7223 */ /* 0x000fe200000100c3 */
[----:B------:R-:W-:Y:S01]  /*1780*/  FFMA.FTZ R188, R228, R229, R197 ;  /* 0x000000e5e4bc7223 */ /* 0x000fe200000100c5 */
[----:B------:R-:W-:Y:S02]  /*1790*/  SHF.L.U32 R197, R18, 0x10, RZ ;  /* 0x0000001012c57819 */ /* 0x000fe400000006ff */
[----:B------:R-:W-:Y:S02]  /*17a0*/  PRMT R224, R164, 0x7632, R224 ;  /* 0x00007632a4e07816 */ /* 0x000fe400000000e0 */
[----:B------:R-:W-:Y:S02]  /*17b0*/  SHF.L.U32 R168, R168, 0x10, RZ ;  /* 0x00000010a8a87819 */ /* 0x000fe400000006ff */
[----:B------:R-:W-:-:S02]  /*17c0*/  PRMT R178, R165, 0x7632, R178 ;  /* 0x00007632a5b27816 */ /* 0x000fc400000000b2 */
[----:B------:R-:W-:Y:S01]  /*17d0*/  SHF.L.U32 R164, R164, 0x10, RZ ;  /* 0x00000010a4a47819 */ /* 0x000fe200000006ff */
[----:B------:R-:W-:Y:S01]  /*17e0*/  FMUL.FTZ R194, R197, R168 ;  /* 0x000000a8c5c27220 */ /* 0x000fe20000410000 */
[----:B------:R-:W-:Y:S02]  /*17f0*/  SHF.L.U32 R195, R19, 0x10, RZ ;  /* 0x0000001013c37819 */ /* 0x000fe400000006ff */
[----:B------:R-:W-:Y:S01]  /*1800*/  SHF.L.U32 R224, R224, 0x10, RZ ;  /* 0x00000010e0e07819 */ /* 0x000fe200000006ff */
[----:B------:R-:W-:Y:S01]  /*1810*/  FMUL.FTZ R200, R235, R164 ;  /* 0x000000a4ebc87220 */ /* 0x000fe20000410000 */
[----:B------:R-:W-:Y:S02]  /*1820*/  SHF.L.U32 R169, R17, 0x10, RZ ;  /* 0x0000001011a97819 */ /* 0x000fe400000006ff */
[----:B------:R-:W-:Y:S02]  /*1830*/  SHF.L.U32 R178, R178, 0x10, RZ ;  /* 0x00000010b2b27819 */ /* 0x000fe400000006ff */
[----:B--2---:R-:W-:-:S02]  /*1840*/  SHF.L.U32 R165, R172, 0x10, RZ ;  /* 0x00000010aca57819 */ /* 0x004fc400000006ff */
[----:B------:R-:W-:Y:S01]  /*1850*/  PRMT R170, R167, 0x7632, R170 ;  /* 0x00007632a7aa7816 */ /* 0x000fe200000000aa */
[----:B------:R-:W-:Y:S01]  /*1860*/  FFMA.FTZ R194, R195, R224, R194 ;  /* 0x000000e0c3c27223 */ /* 0x000fe200000100c2 */
[----:B------:R-:W-:Y:S01]  /*1870*/  FFMA.FTZ R195, R169, R178, R200 ;  /* 0x000000b2a9c37223 */ /* 0x000fe200000100c8 */
[----:B------:R-:W-:Y:S01]  /*1880*/  FADD.FTZ R165, -R176, R165 ;  /* 0x000000a5b0a57221 */ /* 0x000fe20000010100 */
[----:B------:R-:W-:Y:S02]  /*1890*/  SHF.L.U32 R169, R173, 0x10, RZ ;  /* 0x00000010ada97819 */ /* 0x000fe400000006ff */
[----:B------:R-:W-:Y:S01]  /*18a0*/  PRMT R244, R170, 0x7632, R244 ;  /* 0x00007632aaf47816 */ /* 0x000fe200000000f4 */
[----:B-----5:R-:W-:Y:S01]  /*18b0*/  FMUL.FTZ R197, R192, R165 ;  /* 0x000000a5c0c57220 */ /* 0x020fe20000410000 */
[----:B------:R-:W-:Y:S01]  /*18c0*/  SHF.L.U32 R165, R14, 0x10, RZ ;  /* 0x000000100ea57819 */ /* 0x000fe200000006ff */
[----:B------:R-:W-:Y:S01]  /*18d0*/  FADD.FTZ R169, -R176, R169 ;  /* 0x000000a9b0a97221 */ /* 0x000fe20000010100 */
[----:B------:R-:W-:-:S02]  /*18e0*/  SHF.L.U32 R244, R244, 0x10, RZ ;  /* 0x00000010f4f47819 */ /* 0x000fc400000006ff */
[----:B------:R-:W-:Y:S01]  /*18f0*/  PRMT R246, R166, 0x7632, R246 ;  /* 0x00007632a6f67816 */ /* 0x000fe200000000f6 */
[----:B------:R-:W-:Y:S01]  /*1900*/  FADD.FTZ R108, R108, R203 ;  /* 0x000000cb6c6c7221 */ /* 0x000fe20000010000 */
[----:B------:R-:W-:Y:S01]  /*1910*/  PRMT R166, R171, 0x7632, R166 ;  /* 0x00007632aba67816 */ /* 0x000fe200000000a6 */
[----:B------:R-:W-:Y:S01]  /*1920*/  FFMA.FTZ R132, R197, R203, R132 ;  /* 0x000000cbc5847223 */ /* 0x000fe20000010084 */
[----:B------:R-:W-:Y:S01]  /*1930*/  FMUL.FTZ R203, R192, R169 ;  /* 0x000000a9c0cb7220 */ /* 0x000fe20000410000 */
[----:B------:R-:W-:Y:S01]  /*1940*/  FMUL.FTZ R200, R165, R244 ;  /* 0x000000f4a5c87220 */ /* 0x000fe20000410000 */
[----:B------:R-:W-:Y:S02]  /*1950*/  SHF.L.U32 R165, R174, 0x10, RZ ;  /* 0x00000010aea57819 */ /* 0x000fe400000006ff */
[----:B------:R-:W-:Y:S02]  /*1960*/  SHF.L.U32 R169, R12, 0x10, RZ ;  /* 0x000000100ca97819 */ /* 0x000fe400000006ff */
[----:B------:R-:W-:Y:S01]  /*1970*/  SHF.L.U32 R166, R166, 0x10, RZ ;  /* 0x00000010a6a67819 */ /* 0x000fe200000006ff */
[----:B------:R-:W-:Y:S01]  /*1980*/  FADD.FTZ R110, R110, R201 ;  /* 0x000000c96e6e7221 */ /* 0x000fe20000010000 */
[----:B------:R-:W-:Y:S01]  /*1990*/  FFMA.FTZ R134, R203, R201, R134 ;  /* 0x000000c9cb867223 */ /* 0x000fe20000010086 */
[----:B------:R-:W-:Y:S01]  /*19a0*/  SHF.L.U32 R201, R15, 0x10, RZ ;  /* 0x000000100fc97819 */ /* 0x000fe200000006ff */
[----:B------:R-:W-:Y:S01]  /*19b0*/  FADD.FTZ R165, -R176, R165 ;  /* 0x000000a5b0a57221 */ /* 0x000fe20000010100 */
[----:B------:R-:W-:Y:S01]  /*19c0*/  SHF.L.U32 R246, R246, 0x10, RZ ;  /* 0x00000010f6f67819 */ /* 0x000fe200000006ff */
[----:B------:R-:W-:Y:S01]  /*19d0*/  FMUL.FTZ R226, R169, R166 ;  /* 0x000000a6a9e27220 */ /* 0x000fe20000410000 */
[----:B------:R-:W-:-:S02]  /*19e0*/  SHF.L.U32 R170, R170, 0x10, RZ ;  /* 0x00000010aaaa7819 */ /* 0x000fc400000006ff */
[----:B------:R-:W-:Y:S02]  /*19f0*/  SHF.L.U32 R167, R13, 0x10, RZ ;  /* 0x000000100da77819 */ /* 0x000fe400000006ff */
[----:B------:R-:W-:Y:S01]  /*1a00*/  PRMT R172, R172, 0x7632, R172 ;  /* 0x00007632acac7816 */ /* 0x000fe200000000ac */
[----:B------:R-:W-:Y:S01]  /*1a10*/  FADD.FTZ R62, R62, R213 ;  /* 0x000000d53e3e7221 */ /* 0x000fe20000010000 */
[----:B------:R-:W-:Y:S01]  /*1a20*/  PRMT R173, R173, 0x7632, R173 ;  /* 0x00007632adad7816 */ /* 0x000fe200000000ad */
[----:B------:R-:W-:Y:S01]  /*1a30*/  FFMA.FTZ R86, R203, R213, R86 ;  /* 0x000000d5cb567223 */ /* 0x000fe20000010056 */
[----:B------:R-:W-:Y:S01]  /*1a40*/  FFMA.FTZ R201, R201, R246, R200 ;  /* 0x000000f6c9c97223 */ /* 0x000fe200000100c8 */
[----:B------:R-:W-:Y:S01]  /*1a50*/  FMUL.FTZ R213, R192, R165 ;  /* 0x000000a5c0d57220 */ /* 0x000fe20000410000 */
[----:B------:R-:W-:Y:S01]  /*1a60*/  FFMA.FTZ R200, R167, R170, R226 ;  /* 0x000000aaa7c87223 */ /* 0x000fe200000100e2 */
[----:B------:R-:W-:Y:S02]  /*1a70*/  SHF.L.U32 R165, R172, 0x10, RZ ;  /* 0x00000010aca57819 */ /* 0x000fe400000006ff */
[----:B------:R-:W-:-:S02]  /*1a80*/  SHF.L.U32 R167, R175, 0x10, RZ ;  /* 0x00000010afa77819 */ /* 0x000fc400000006ff */
[----:B------:R-:W-:Y:S01]  /*1a90*/  SHF.L.U32 R173, R173, 0x10, RZ ;  /* 0x00000010adad7819 */ /* 0x000fe200000006ff */
[C---:B------:R-:W-:Y:S02]  /*1aa0*/  FADD.FTZ R165, -R176.reuse, R165 ;  /* 0x000000a5b0a57221 */ /* 0x040fe40000010100 */
[C---:B------:R-:W-:Y:S02]  /*1ab0*/  FADD.FTZ R167, -R176.reuse, R167 ;  /* 0x000000a7b0a77221 */ /* 0x040fe40000010100 */
[----:B------:R-:W-:Y:S01]  /*1ac0*/  FADD.FTZ R173, -R176, R173 ;  /* 0x000000adb0ad7221 */ /* 0x000fe20000010100 */
[----:B------:R-:W-:Y:S01]  /*1ad0*/  FADD.FTZ R56, R56, R221 ;  /* 0x000000dd38387221 */ /* 0x000fe20000010000 */
[----:B------:R-:W-:Y:S01]  /*1ae0*/  FFMA.FTZ R80, R213, R221, R80 ;  /* 0x000000ddd5507223 */ /* 0x000fe20000010050 */
[C---:B------:R-:W-:Y:S01]  /*1af0*/  FMUL.FTZ R230, R192.reuse, R165 ;  /* 0x000000a5c0e67220 */ /* 0x040fe20000410000 */
[C---:B------:R-:W-:Y:S01]  /*1b00*/  FMUL.FTZ R221, R192.reuse, R167 ;  /* 0x000000a7c0dd7220 */ /* 0x040fe20000410000 */
[----:B------:R-:W-:Y:S01]  /*1b10*/  FMUL.FTZ R228, R192, R173 ;  /* 0x000000adc0e47220 */ /* 0x000fe20000410000 */
[----:B------:R-:W-:Y:S01]  /*1b20*/  FADD.FTZ R165, R242, R185 ;  /* 0x000000b9f2a57221 */ /* 0x000fe20000010000 */
[----:B------:R-:W-:Y:S01]  /*1b30*/  FFMA.FTZ R167, R197, R185, R240 ;  /* 0x000000b9c5a77223 */ /* 0x000fe200000100f0 */
[----:B------:R-:W-:Y:S01]  /*1b40*/  PRMT R174, R174, 0x7632, R174 ;  /* 0x00007632aeae7816 */ /* 0x000fe200000000ae */
[----:B------:R-:W-:Y:S01]  /*1b50*/  FADD.FTZ R63, R63, R164 ;  /* 0x000000a43f3f7221 */ /* 0x000fe20000010000 */
[----:B------:R-:W-:Y:S01]  /*1b60*/  FFMA.FTZ R87, R228, R164, R87 ;  /* 0x000000a4e4577223 */ /* 0x000fe20000010057 */
[----:B------:R-:W-:Y:S01]  /*1b70*/  FADD.FTZ R165, R165, R194 ;  /* 0x000000c2a5a57221 */ /* 0x000fe20000010000 */
[C---:B------:R-:W-:Y:S01]  /*1b80*/  FFMA.FTZ R164, R230.reuse, R194, R167 ;  /* 0x000000c2e6a47223 */ /* 0x040fe200000100a7 */
[----:B------:R-:W-:Y:S01]  /*1b90*/  FADD.FTZ R61, R61, R168 ;  /* 0x000000a83d3d7221 */ /* 0x000fe20000010000 */
[----:B------:R-:W-:Y:S01]  /*1ba0*/  FFMA.FTZ R85, R230, R168, R85 ;  /* 0x000000a8e6557223 */ /* 0x000fe20000010055 */
[----:B------:R-:W-:Y:S01]  /*1bb0*/  SHF.L.U32 R169, R174, 0x10, RZ ;  /* 0x00000010aea97819 */ /* 0x000fe200000006ff */
[----:B------:R-:W-:Y:S01]  /*1bc0*/  FADD.FTZ R168, R165, R186 ;  /* 0x000000baa5a87221 */ /* 0x000fe20000010000 */
[----:B------:R-:W-:Y:S01]  /*1bd0*/  FFMA.FTZ R165, R203, R186, R164 ;  /* 0x000000bacba57223 */ /* 0x000fe200000100a4 */
[----:B------:R-:W-:-:S02]  /*1be0*/  PRMT R175, R175, 0x7632, R175 ;  /* 0x00007632afaf7816 */ /* 0x000fc400000000af */
[----:B------:R-:W-:Y:S01]  /*1bf0*/  FADD.FTZ R169, -R176, R169 ;  /* 0x000000a9b0a97221 */ /* 0x000fe20000010100 */
[----:B------:R-:W-:Y:S01]  /*1c00*/  FADD.FTZ R168, R168, R195 ;  /* 0x000000c3a8a87221 */ /* 0x000fe20000010000 */
[----:B------:R-:W-:Y:S01]  /*1c10*/  FFMA.FTZ R164, R228, R195, R165 ;  /* 0x000000c3e4a47223 */ /* 0x000fe200000100a5 */
[----:B------:R-:W-:Y:S01]  /*1c20*/  SHF.L.U32 R175, R175, 0x10, RZ ;  /* 0x00000010afaf7819 */ /* 0x000fe200000006ff */
[----:B------:R-:W-:Y:S01]  /*1c30*/  FMUL.FTZ R226, R192, R169 ;  /* 0x000000a9c0e27220 */ /* 0x000fe20000410000 */
[----:B------:R-:W-:Y:S01]  /*1c40*/  FADD.FTZ R168, R168, R187 ;  /* 0x000000bba8a87221 */ /* 0x000fe20000010000 */
[----:B------:R-:W-:Y:S02]  /*1c50*/  FFMA.FTZ R165, R213, R187, R164 ;  /* 0x000000bbd5a57223 */ /* 0x000fe400000100a4 */
[----:B------:R-:W-:Y:S01]  /*1c60*/  FADD.FTZ R175, -R176, R175 ;  /* 0x000000afb0af7221 */ /* 0x000fe20000010100 */
        /* <DEDUP_REMOVED lines=24> */
[C---:B------:R-:W-:Y:S01]  /*1df0*/  FFMA.FTZ R83, R224.reuse, R166, R83 ;  /* 0x000000a6e0537223 */ /* 0x040fe20000010053 */
[----:B------:R-:W-:Y:S01]  /*1e00*/  FADD.FTZ R242, R167, R200 ;  /* 0x000000c8a7f27221 */ /* 0x000fe20000010000 */
[----:B------:R-:W-:-:S07]  /*1e10*/  FFMA.FTZ R240, R224, R200, R165 ;  /* 0x000000c8e0f07223 */ /* 0x000fce00000100a5 */
.L_x_4:
[----:B------:R-:W-:Y:S05]  /*1e20*/  BSYNC.RECONVERGENT B0 ;  /* 0x0000000000007941 */ /* 0x000fea0003800200 */
.L_x_3:
        /* <DEDUP_REMOVED lines=22> */
[----:B------:R0:W5:Y:S02]  /*1f90*/  @P0 LDG.E.128 R152, desc[UR12][R178.64] ;  /* 0x0000000cb2980981 */ /* 0x000164000c1e1d00 */
[----:B0-----:R-:W-:Y:S02]  /*1fa0*/  SHF.L.U32 R178, R47, 0x10, RZ ;  /* 0x000000102fb27819 */ /* 0x001fe400000006ff */
[----:B---3--:R-:W-:Y:S02]  /*1fb0*/  SHF.L.U32 R217, R165, 0x10, RZ ;  /* 0x00000010a5d97819 */ /* 0x008fe400000006ff */
[----:B------:R-:W-:Y:S02]  /*1fc0*/  SHF.L.U32 R231, R164, 0x10, RZ ;  /* 0x00000010a4e77819 */ /* 0x000fe400000006ff */
[----:B----4-:R-:W-:Y:S02]  /*1fd0*/  PRMT R165, R174, 0x7632, R165 ;  /* 0x00007632aea57816 */ /* 0x010fe400000000a5 */
[----:B------:R-:W-:-:S02]  /*1fe0*/  PRMT R164, R173, 0x7632, R164 ;  /* 0x00007632ada47816 */ /* 0x000fc400000000a4 */
[C---:B------:R-:W-:Y:S02]  /*1ff0*/  SHF.L.U32 R211, R172.reuse, 0x10, RZ ;  /* 0x00000010acd37819 */ /* 0x040fe400000006ff */
[----:B------:R-:W-:Y:S02]  /*2000*/  PRMT R172, R172, 0x7632, R172 ;  /* 0x00007632acac7816 */ /* 0x000fe400000000ac */
[----:B--2---:R-:W-:Y:S02]  /*2010*/  SHF.L.U32 R219, R168, 0x10, RZ ;  /* 0x00000010a8db7819 */ /* 0x004fe400000006ff */
[----:B------:R-:W-:Y:S02]  /*2020*/  SHF.L.U32 R237, R174, 0x10, RZ ;  /* 0x00000010aeed7819 */ /* 0x000fe400000006ff */
[----:B------:R-:W-:Y:S02]  /*2030*/  PRMT R168, R165, 0x7632, R168 ;  /* 0x00007632a5a87816 */ /* 0x000fe400000000a8 */
[----:B------:R-:W-:-:S02]  /*2040*/  SHF.L.U32 R215, R169, 0x10, RZ ;  /* 0x00000010a9d77819 */ /* 0x000fc400000006ff */
[C---:B------:R-:W-:Y:S02]  /*2050*/  SHF.L.U32 R229, R164.reuse, 0x10, RZ ;  /* 0x00000010a4e57819 */ /* 0x040fe400000006ff */
[----:B------:R-:W-:Y:S02]  /*2060*/  PRMT R174, R164, 0x7632, R174 ;  /* 0x00007632a4ae7816 */ /* 0x000fe400000000ae */
[----:B------:R-:W-:Y:S02]  /*2070*/  SHF.L.U32 R177, R170, 0x10, RZ ;  /* 0x00000010aab17819 */ /* 0x000fe400000006ff */
[----:B------:R-:W-:Y:S02]  /*2080*/  PRMT R164, R169, 0x7632, R164 ;  /* 0x00007632a9a47816 */ /* 0x000fe400000000a4 */
[----:B------:R-:W-:Y:S01]  /*2090*/  SHF.L.U32 R235, R172, 0x10, RZ ;  /* 0x00000010aceb7819 */ /* 0x000fe200000006ff */
[----:B------:R-:W-:Y:S01]  /*20a0*/  FMUL.FTZ R189, R196, R219 ;  /* 0x000000dbc4bd7220 */ /* 0x000fe20000410000 */
[----:B------:R-:W-:-:S02]  /*20b0*/  SHF.L.U32 R179, R166, 0x10, RZ ;  /* 0x00000010a6b37819 */ /* 0x000fc400000006ff */
[----:B------:R-:W-:Y:S01]  /*20c0*/  PRMT R172, R168, 0x7632, R172 ;  /* 0x00007632a8ac7816 */ /* 0x000fe200000000ac */
[----:B------:R-:W-:Y:S01]  /*20d0*/  FMUL.FTZ R191, R212, R215 ;  /* 0x000000d7d4bf7220 */ /* 0x000fe20000410000 */
[----:B------:R-:W-:Y:S01]  /*20e0*/  PRMT R166, R175, 0x7632, R166 ;  /* 0x00007632afa67816 */ /* 0x000fe200000000a6 */
[----:B------:R-:W-:Y:S01]  /*20f0*/  FMUL.FTZ R199, R216, R177 ;  /* 0x000000b1d8c77220 */ /* 0x000fe20000410000 */
[----:B------:R-:W-:Y:S02]  /*2100*/  SHF.L.U32 R164, R164, 0x10, RZ ;  /* 0x00000010a4a47819 */ /* 0x000fe400000006ff */
[----:B------:R-:W-:Y:S02]  /*2110*/  SHF.L.U32 R169, R180, 0x10, RZ ;  /* 0x00000010b4a97819 */ /* 0x000fe400000006ff */
[----:B------:R-:W-:Y:S01]  /*2120*/  SHF.L.U32 R239, R171, 0x10, RZ ;  /* 0x00000010abef7819 */ /* 0x000fe200000006ff */
[----:B------:R-:W-:Y:S01]  /*2130*/  FFMA.FTZ R189, R190, R231, R189 ;  /* 0x000000e7bebd7223 */ /* 0x000fe200000100bd */
[----:B------:R-:W-:-:S02]  /*2140*/  SHF.L.U32 R241, R173, 0x10, RZ ;  /* 0x00000010adf17819 */ /* 0x000fc400000006ff */
[----:B------:R-:W-:Y:S02]  /*2150*/  SHF.L.U32 R233, R175, 0x10, RZ ;  /* 0x00000010afe97819 */ /* 0x000fe400000006ff */
[----:B------:R-:W-:Y:S01]  /*2160*/  SHF.L.U32 R172, R172, 0x10, RZ ;  /* 0x00000010acac7819 */ /* 0x000fe200000006ff */
[----:B------:R-:W-:Y:S01]  /*2170*/  FFMA.FTZ R190, R198, R217, R191 ;  /* 0x000000d9c6be7223 */ /* 0x000fe200000100bf */
[----:B------:R-:W-:Y:S02]  /*2180*/  SHF.L.U32 R175, R165, 0x10, RZ ;  /* 0x00000010a5af7819 */ /* 0x000fe400000006ff */
[----:B------:R-:W-:Y:S01]  /*2190*/  SHF.L.U32 R173, R166, 0x10, RZ ;  /* 0x00000010a6ad7819 */ /* 0x000fe200000006ff */
[----:B------:R-:W-:Y:S01]  /*21a0*/  FFMA.FTZ R191, R214, R179, R199 ;  /* 0x000000b3d6bf7223 */ /* 0x000fe200000100c7 */
[----:B------:R-:W-:Y:S01]  /*21b0*/  FMUL.FTZ R196, R169, R164 ;  /* 0x000000a4a9c47220 */ /* 0x000fe20000410000 */
[----:B------:R-:W-:Y:S01]  /*21c0*/  FMUL.FTZ R199, R178, R239 ;  /* 0x000000efb2c77220 */ /* 0x000fe20000410000 */
[----:B------:R-:W-:Y:S01]  /*21d0*/  SHF.L.U32 R174, R174, 0x10, RZ ;  /* 0x00000010aeae7819 */ /* 0x000fe200000006ff */
[----:B------:R-:W-:Y:S01]  /*21e0*/  FMUL.FTZ R198, R243, R172 ;  /* 0x000000acf3c67220 */ /* 0x000fe20000410000 */
[----:B------:R-:W-:Y:S01]  /*21f0*/  SHF.L.U32 R169, R183, 0x10, RZ ;  /* 0x00000010b7a97819 */ /* 0x000fe200000006ff */
[----:B------:R-:W-:Y:S01]  /*2200*/  FADD.FTZ R211, -R176, R211 ;  /* 0x000000d3b0d37221 */ /* 0x000fe20000010100 */
[----:B------:R-:W-:Y:S01]  /*2210*/  PRMT R178, R166, 0x7632, R178 ;  /* 0x00007632a6b27816 */ /* 0x000fe200000000b2 */
[C---:B------:R-:W-:Y:S01]  /*2220*/  FADD.FTZ R241, -R176.reuse, R241 ;  /* 0x000000f1b0f17221 */ /* 0x040fe20000010100 */
[C---:B------:R-:W-:Y:S01]  /*2230*/  FADD.FTZ R237, -R176.reuse, R237 ;  /* 0x000000edb0ed7221 */ /* 0x040fe20000010100 */
[C---:B------:R-:W-:Y:S01]  /*2240*/  FADD.FTZ R233, -R176.reuse, R233 ;  /* 0x000000e9b0e97221 */ /* 0x040fe20000010100 */
[C---:B------:R-:W-:Y:S01]  /*2250*/  FADD.FTZ R235, -R176.reuse, R235 ;  /* 0x000000ebb0eb7221 */ /* 0x040fe20000010100 */
[C---:B------:R-:W-:Y:S01]  /*2260*/  FADD.FTZ R229, -R176.reuse, R229 ;  /* 0x000000e5b0e57221 */ /* 0x040fe20000010100 */
[C---:B------:R-:W-:Y:S01]  /*2270*/  FADD.FTZ R175, -R176.reuse, R175 ;  /* 0x000000afb0af7221 */ /* 0x040fe20000010100 */
[----:B------:R-:W-:Y:S01]  /*2280*/  FADD.FTZ R173, -R176, R173 ;  /* 0x000000adb0ad7221 */ /* 0x000fe20000010100 */
[----:B------:R-:W-:-:S02]  /*2290*/  PRMT R166, R170, 0x7632, R166 ;  /* 0x00007632aaa67816 */ /* 0x000fc400000000a6 */
[----:B------:R-:W-:Y:S02]  /*22a0*/  SHF.L.U32 R176, R43, 0x10, RZ ;  /* 0x000000102bb07819 */ /* 0x000fe400000006ff */
[----:B------:R-:W-:Y:S01]  /*22b0*/  SHF.L.U32 R165, R167, 0x10, RZ ;  /* 0x00000010a7a57819 */ /* 0x000fe200000006ff */
[----:B------:R-:W-:Y:S01]  /*22c0*/  FFMA.FTZ R198, R169, R174, R198 ;  /* 0x000000aea9c67223 */ /* 0x000fe200000100c6 */
[----:B------:R-:W-:Y:S01]  /*22d0*/  SHF.L.U32 R169, R22, 0x10, RZ ;  /* 0x0000001016a97819 */ /* 0x000fe200000006ff */
[----:B-----5:R-:W-:Y:S01]  /*22e0*/  FMUL.FTZ R211, R192, R211 ;  /* 0x000000d3c0d37220 */ /* 0x020fe20000410000 */
[----:B------:R-:W-:Y:S01]  /*22f0*/  SHF.L.U32 R166, R166, 0x10, RZ ;  /* 0x00000010a6a67819 */ /* 0x000fe200000006ff */
[----:B------:R-:W-:Y:S01]  /*2300*/  FFMA.FTZ R199, R176, R165, R199 ;  /* 0x000000a5b0c77223 */ /* 0x000fe200000100c7 */
[----:B------:R-:W-:Y:S02]  /*2310*/  PRMT R170, R171, 0x7632, R170 ;  /* 0x00007632abaa7816 */ /* 0x000fe400000000aa */
[----:B------:R-:W-:Y:S01]  /*2320*/  PRMT R176, R167, 0x7632, R176 ;  /* 0x00007632a7b07816 */ /* 0x000fe200000000b0 */
[----:B------:R-:W-:Y:S01]  /*2330*/  FADD.FTZ R52, R52, R219 ;  /* 0x000000db34347221 */ /* 0x000fe20000010000 */
[----:B------:R-:W-:Y:S01]  /*2340*/  SHF.L.U32 R167, R23, 0x10, RZ ;  /* 0x0000001017a77819 */ /* 0x000fe200000006ff */
[----:B------:R-:W-:Y:S01]  /*2350*/  FFMA.FTZ R76, R211, R219, R76 ;  /* 0x000000dbd34c7223 */ /* 0x000fe2000001004c */
[----:B------:R-:W-:Y:S01]  /*2360*/  SHF.L.U32 R178, R178, 0x10, RZ ;  /* 0x00000010b2b27819 */ /* 0x000fe200000006ff */
[----:B------:R-:W-:Y:S01]  /*2370*/  FMUL.FTZ R216, R169, R166 ;  /* 0x000000a6a9d87220 */ /* 0x000fe20000410000 */
[----:B------:R-:W-:Y:S01]  /*2380*/  SHF.L.U32 R170, R170, 0x10, RZ ;  /* 0x00000010aaaa7819 */ /* 0x000fe200000006ff */
[----:B------:R-:W-:Y:S01]  /*2390*/  FMUL.FTZ R219, R192, R241 ;  /* 0x000000f1c0db7220 */ /* 0x000fe20000410000 */
[----:B------:R-:W-:Y:S01]  /*23a0*/  SHF.L.U32 R169, R20, 0x10, RZ ;  /* 0x0000001014a97819 */ /* 0x000fe200000006ff */
[----:B------:R-:W-:Y:S01]  /*23b0*/  FFMA.FTZ R216, R167, R178, R216 ;  /* 0x000000b2a7d87223 */ /* 0x000fe200000100d8 */
[----:B------:R-:W-:Y:S01]  /*23c0*/  SHF.L.U32 R176, R176, 0x10, RZ ;  /* 0x00000010b0b07819 */ /* 0x000fe200000006ff */
[----:B------:R-:W-:Y:S01]  /*23d0*/  FADD.FTZ R54, R54, R215 ;  /* 0x000000d736367221 */ /* 0x000fe20000010000 */
[----:B------:R-:W-:Y:S01]  /*23e0*/  SHF.L.U32 R167, R21, 0x10, RZ ;  /* 0x0000001015a77819 */ /* 0x000fe200000006ff */
[----:B------:R-:W-:Y:S01]  /*23f0*/  FFMA.FTZ R78, R219, R215, R78 ;  /* 0x000000d7db4e7223 */ /* 0x000fe2000001004e */
[----:B------:R-:W-:Y:S01]  /*2400*/  FMUL.FTZ R212, R169, R170 ;  /* 0x000000aaa9d47220 */ /* 0x000fe20000410000 */
[----:B------:R-:W-:Y:S01]  /*2410*/  FMUL.FTZ R215, R192, R233 ;  /* 0x000000e9c0d77220 */ /* 0x000fe20000410000 */
[----:B------:R-:W-:Y:S01]  /*2420*/  SHF.L.U32 R168, R168, 0x10, RZ ;  /* 0x00000010a8a87819 */ /* 0x000fe200000006ff */
[----:B------:R-:W-:Y:S01]  /*2430*/  FADD.FTZ R98, R98, R165 ;  /* 0x000000a562627221 */ /* 0x000fe20000010000 */
[----:B------:R-:W-:Y:S01]  /*2440*/  SHF.L.U32 R243, R181, 0x10, RZ ;  /* 0x00000010b5f37819 */ /* 0x000fe200000006ff */
[----:B------:R-:W-:Y:S01]  /*2450*/  FFMA.FTZ R212, R167, R176, R212 ;  /* 0x000000b0a7d47223 */ /* 0x000fe200000100d4 */
[----:B------:R-:W-:Y:S01]  /*2460*/  FFMA.FTZ R122, R215, R165, R122 ;  /* 0x000000a5d77a7223 */ /* 0x000fe2000001007a */
[C---:B------:R-:W-:Y:S01]  /*2470*/  FMUL.FTZ R220, R192.reuse, R229 ;  /* 0x000000e5c0dc7220 */ /* 0x040fe20000410000 */
[----:B------:R-:W-:Y:S01]  /*2480*/  FMUL.FTZ R222, R192, R235 ;  /* 0x000000ebc0de7220 */ /* 0x000fe20000410000 */
[----:B------:R-:W-:Y:S01]  /*2490*/  FADD.FTZ R165, R242, R189 ;  /* 0x000000bdf2a57221 */ /* 0x000fe20000010000 */
[----:B------:R-:W-:Y:S01]  /*24a0*/  FFMA.FTZ R167, R211, R189, R240 ;  /* 0x000000bdd3a77223 */ /* 0x000fe200000100f0 */
[-C--:B------:R-:W-:Y:S01]  /*24b0*/  FFMA.FTZ R196, R243, R168.reuse, R196 ;  /* 0x000000a8f3c47223 */ /* 0x080fe200000100c4 */
[----:B------:R-:W-:Y:S01]  /*24c0*/  FADD.FTZ R103, R103, R168 ;  /* 0x000000a867677221 */ /* 0x000fe20000010000 */
[----:B------:R-:W-:Y:S01]  /*24d0*/  FFMA.FTZ R127, R220, R168, R127 ;  /* 0x000000a8dc7f7223 */ /* 0x000fe2000001007f */
[----:B------:R-:W-:Y:S01]  /*24e0*/  FADD.FTZ R165, R165, R198 ;  /* 0x000000c6a5a57221 */ /* 0x000fe20000010000 */
[----:B------:R-:W-:-:S03]  /*24f0*/  FFMA.FTZ R168, R222, R198, R167 ;  /* 0x000000c6dea87223 */ /* 0x000fc600000100a7 */
[----:B------:R-:W-:Y:S01]  /*2500*/  FADD.FTZ R165, R165, R190 ;  /* 0x000000bea5a57221 */ /* 0x000fe20000010000 */
[C---:B------:R-:W-:Y:S01]  /*2510*/  FFMA.FTZ R167, R219.reuse, R190, R168 ;  /* 0x000000bedba77223 */ /* 0x040fe200000100a8 */
[----:B------:R-:W-:Y:S01]  /*2520*/  FADD.FTZ R102, R102, R217 ;  /* 0x000000d966667221 */ /* 0x000fe20000010000 */
[----:B------:R-:W-:Y:S01]  /*2530*/  FFMA.FTZ R126, R219, R217, R126 ;  /* 0x000000d9db7e7223 */ /* 0x000fe2000001007e */
[----:B------:R-:W-:Y:S01]  /*2540*/  FADD.FTZ R55, R55, R164 ;  /* 0x000000a437377221 */ /* 0x000fe20000010000 */
[----:B------:R-:W-:Y:S01]  /*2550*/  FFMA.FTZ R79, R220, R164, R79 ;  /* 0x000000a4dc4f7223 */ /* 0x000fe2000001004f */
[----:B------:R-:W-:Y:S01]  /*2560*/  FMUL.FTZ R217, R192, R237 ;  /* 0x000000edc0d97220 */ /* 0x000fe20000410000 */
[----:B------:R-:W-:Y:S01]  /*2570*/  FADD.FTZ R164, R165, R196 ;  /* 0x000000c4a5a47221 */ /* 0x000fe20000010000 */
[----:B------:R-:W-:Y:S01]  /*2580*/  FFMA.FTZ R168, R220, R196, R167 ;  /* 0x000000c4dca87223 */ /* 0x000fe200000100a7 */
[----:B------:R-:W-:Y:S02]  /*2590*/  FMUL.FTZ R218, R192, R175 ;  /* 0x000000afc0da7220 */ /* 0x000fe40000410000 */
[----:B------:R-:W-:Y:S01]  /*25a0*/  FADD.FTZ R165, R164, R191 ;  /* 0x000000bfa4a57221 */ /* 0x000fe20000010000 */
[----:B------:R-:W-:Y:S01]  /*25b0*/  FFMA.FTZ R167, R217, R191, R168 ;  /* 0x000000bfd9a77223 */ /* 0x000fe200000100a8 */
[----:B------:R-:W-:Y:S01]  /*25c0*/  FADD.FTZ R49, R49, R166 ;  /* 0x000000a631317221 */ /* 0x000fe20000010000 */
[C---:B------:R-:W-:Y:S01]  /*25d0*/  FFMA.FTZ R73, R218.reuse, R166, R73 ;  /* 0x000000a6da497223 */ /* 0x040fe20000010049 */
[----:B------:R-:W-:Y:S01]  /*25e0*/  FADD.FTZ R164, R165, R216 ;  /* 0x000000d8a5a47221 */ /* 0x000fe20000010000 */
[----:B------:R-:W-:Y:S01]  /*25f0*/  FFMA.FTZ R166, R218, R216, R167 ;  /* 0x000000d8daa67223 */ /* 0x000fe200000100a7 */
[----:B------:R-:W-:-:S02]  /*2600*/  FMUL.FTZ R214, R192, R173 ;  /* 0x000000adc0d67220 */ /* 0x000fc40000410000 */
        /* <DEDUP_REMOVED lines=22> */
.L_x_6:
[----:B------:R-:W-:Y:S05]  /*2770*/  BSYNC.RECONVERGENT B0 ;  /* 0x0000000000007941 */ /* 0x000fea0003800200 */
.L_x_5:
[----:B------:R-:W0:Y:S01]  /*2780*/  SHFL.DOWN PT, R165, R242, 0x10, 0x1f ;  /* 0x0a001f00f2a57f89 */ /* 0x000e2200000e0000 */
[----:B------:R-:W-:Y:S03]  /*2790*/  BSSY.RECONVERGENT B0, `(.L_x_7) ;  /* 0x000001f000007945 */ /* 0x000fe60003800200 */
[----:B------:R-:W1:Y:S01]  /*27a0*/  SHFL.DOWN PT, R167, R240, 0x10, 0x1f ;  /* 0x0a001f00f0a77f89 */ /* 0x000e6200000e0000 */
[----:B------:R-:W2:Y:S01]  /*27b0*/  S2R R229, SR_TID.X ;  /* 0x0000000000e57919 */ /* 0x000ea20000002100 */
[----:B0-----:R-:W-:Y:S01]  /*27c0*/  FADD.FTZ R165, R165, R242 ;  /* 0x000000f2a5a57221 */ /* 0x001fe20000010000 */
[----:B-1----:R-:W-:-:S04]  /*27d0*/  FADD.FTZ R167, R167, R240 ;  /* 0x000000f0a7a77221 */ /* 0x002fc80000010000 */
[----:B------:R-:W0:Y:S04]  /*27e0*/  SHFL.DOWN PT, R164, R165, 0x8, 0x1f ;  /* 0x09001f00a5a47f89 */ /* 0x000e2800000e0000 */
[----:B------:R-:W1:Y:S01]  /*27f0*/  SHFL.DOWN PT, R166, R167, 0x8, 0x1f ;  /* 0x09001f00a7a67f89 */ /* 0x000e6200000e0000 */
[----:B--2---:R-:W-:Y:S01]  /*2800*/  LOP3.LUT P0, RZ, R229, 0x1f, RZ, 0xc0, !PT ;  /* 0x0000001fe5ff7812 */ /* 0x004fe2000780c0ff */
[----:B0-----:R-:W-:Y:S01]  /*2810*/  FADD.FTZ R164, R165, R164 ;  /* 0x000000a4a5a47221 */ /* 0x001fe20000010000 */
[----:B-1----:R-:W-:-:S04]  /*2820*/  FADD.FTZ R166, R167, R166 ;  /* 0x000000a6a7a67221 */ /* 0x002fc80000010000 */
[----:B------:R-:W0:Y:S04]  /*2830*/  SHFL.DOWN PT, R169, R164, 0x4, 0x1f ;  /* 0x08801f00a4a97f89 */ /* 0x000e2800000e0000 */
[----:B------:R-:W1:Y:S01]  /*2840*/  SHFL.DOWN PT, R171, R166, 0x4, 0x1f ;  /* 0x08801f00a6ab7f89 */ /* 0x000e6200000e0000 */
        /* <DEDUP_REMOVED lines=9> */
[----:B-1----:R-:W-:Y:S01]  /*28e0*/  FADD.FTZ R165, R170, R167 ;  /* 0x000000a7aaa57221 */ /* 0x002fe20000010000 */
[----:B------:R-:W-:Y:S06]  /*28f0*/  @P0 BRA `(.L_x_8) ;  /* 0x0000000000200947 */ /* 0x000fec0003800000 */
[----:B------:R-:W0:Y:S01]  /*2900*/  S2UR UR5, SR_CgaCtaId ;  /* 0x00000000000579c3 */ /* 0x000e220000008800 */
[----:B------:R-:W-:Y:S01]  /*2910*/  UMOV UR4, 0x400 ;  /* 0x0000040000047882 */ /* 0x000fe20000000000 */
[----:B------:R-:W-:-:S04]  /*2920*/  SHF.R.U32.HI R166, RZ, 0x2, R229 ;  /* 0x00000002ffa67819 */ /* 0x000fc800000116e5 */
[----:B------:R-:W-:Y:S01]  /*2930*/  LOP3.LUT R166, R166, 0x38, RZ, 0xc0, !PT ;  /* 0x00000038a6a67812 */ /* 0x000fe200078ec0ff */
[----:B0-----:R-:W-:-:S04]  /*2940*/  ULEA UR4, UR5, UR4, 0x18 ;  /* 0x0000000405047291 */ /* 0x001fc8000f8ec0ff */
[----:B------:R-:W-:Y:S02]  /*2950*/  UIADD3 UR5, UPT, UPT, UR4, 0x6040, URZ ;  /* 0x0000604004057890 */ /* 0x000fe4000fffe0ff */
[----:B------:R-:W-:-:S09]  /*2960*/  @!UP1 UIADD3 UR5, UPT, UPT, UR4, 0x6000, URZ ;  /* 0x0000600004059890 */ /* 0x000fd2000fffe0ff */
[----:B------:R0:W-:Y:S03]  /*2970*/  STS.64 [R166+UR5], R164 ;  /* 0x000000a4a6007988 */ /* 0x0001e60008000a05 */
.L_x_8:
[----:B------:R-:W-:Y:S05]  /*2980*/  BSYNC.RECONVERGENT B0 ;  /* 0x0000000000007941 */ /* 0x000fea0003800200 */
.L_x_7:
[----:B------:R-:W1:Y:S08]  /*2990*/  S2UR UR5, SR_CgaCtaId ;  /* 0x00000000000579c3 */ /* 0x000e700000008800 */
[----:B------:R-:W-:Y:S01]  /*29a0*/  BAR.SYNC.DEFER_BLOCKING 0x0 ;  /* 0x0000000000007b1d */ /* 0x000fe20000010000 */
[----:B------:R-:W-:-:S05]  /*29b0*/  ISETP.GE.U32.AND P6, PT, R2, 0x100, PT ;  /* 0x000001000200780c */ /* 0x000fca0003fc6070 */
[----:B------:R-:W-:Y:S01]  /*29c0*/  UMOV UR4, 0x400 ;  /* 0x0000040000047882 */ /* 0x000fe20000000000 */
[----:B------:R-:W-:Y:S01]  /*29d0*/  BSSY.RECONVERGENT B0, `(.L_x_9) ;  /* 0x0000185000007945 */ /* 0x000fe20003800200 */
[----:B-1----:R-:W-:-:S04]  /*29e0*/  ULEA UR4, UR5, UR4, 0x18 ;  /* 0x0000000405047291 */ /* 0x002fc8000f8ec0ff */
[----:B------:R-:W-:Y:S02]  /*29f0*/  UIADD3 UR5, UPT, UPT, UR4, 0x6040, URZ ;  /* 0x0000604004057890 */ /* 0x000fe4000fffe0ff */
[----:B------:R-:W-:Y:S02]  /*2a00*/  @!UP1 UIADD3 UR5, UPT, UPT, UR4, 0x6000, URZ ;  /* 0x0000600004059890 */ /* 0x000fe4000fffe0ff */
[----:B------:R-:W-:Y:S02]  /*2a10*/  UIADD3 UR10, UPT, UPT, UR4, 0x6050, URZ ;  /* 0x00006050040a7890 */ /* 0x000fe4000fffe0ff */
[----:B------:R-:W-:-:S05]  /*2a20*/  @!UP1 UIADD3 UR10, UPT, UPT, UR4, 0x6010, URZ ;  /* 0x00006010040a9890 */ /* 0x000fca000fffe0ff */
[----:B0-----:R-:W0:Y:S01]  /*2a30*/  LDS.128 R164, [UR5] ;  /* 0x00000005ffa47984 */ /* 0x001e220008000c00 */
[----:B------:R-:W-:Y:S02]  /*2a40*/  UIADD3 UR5, UPT, UPT, UR4, 0x6060, URZ ;  /* 0x0000606004057890 */ /* 0x000fe4000fffe0ff */
[----:B------:R-:W-:Y:S01]  /*2a50*/  @!UP1 UIADD3 UR5, UPT, UPT, UR4, 0x6020, URZ ;  /* 0x0000602004059890 */ /* 0x000fe2000fffe0ff */
[----:B------:R-:W1:Y:S01]  /*2a60*/  LDS.128 R168, [UR10] ;  /* 0x0000000affa87984 */ /* 0x000e620008000c00 */
[----:B------:R-:W-:Y:S02]  /*2a70*/  UIADD3 UR10, UPT, UPT, UR4, 0x6070, URZ ;  /* 0x00006070040a7890 */ /* 0x000fe4000fffe0ff */
[----:B------:R-:W-:-:S05]  /*2a80*/  @!UP1 UIADD3 UR10, UPT, UPT, UR4, 0x6030, URZ ;  /* 0x00006030040a9890 */ /* 0x000fca000fffe0ff */
[----:B------:R-:W2:Y:S04]  /*2a90*/  LDS.128 R172, [UR5] ;  /* 0x00000005ffac7984 */ /* 0x000ea80008000c00 */
[----:B------:R-:W3:Y:S01]  /*2aa0*/  LDS.128 R176, [UR10] ;  /* 0x0000000affb07984 */ /* 0x000ee20008000c00 */
[----:B0-----:R-:W-:-:S04]  /*2ab0*/  FADD.FTZ R231, RZ, R164 ;  /* 0x000000a4ffe77221 */ /* 0x001fc80000010000 */
[----:B------:R-:W-:Y:S01]  /*2ac0*/  FADD.FTZ R231, R166, R231 ;  /* 0x000000e7a6e77221 */ /* 0x000fe20000010000 */
[----:B------:R-:W-:Y:S02]  /*2ad0*/  FADD.FTZ R166, RZ, R165 ;  /* 0x000000a5ffa67221 */ /* 0x000fe40000010000 */
[----:B------:R-:W0:Y:S01]  /*2ae0*/  LDC.64 R164, c[0x0][0x380] ;  /* 0x0000e000ffa47b82 */ /* 0x000e220000000a00 */
[----:B-1----:R-:W-:Y:S01]  /*2af0*/  FADD.FTZ R231, R231, R168 ;  /* 0x000000a8e7e77221 */ /* 0x002fe20000010000 */
[----:B------:R-:W-:-:S03]  /*2b00*/  FADD.FTZ R166, R167, R166 ;  /* 0x000000a6a7a67221 */ /* 0x000fc60000010000 */
[----:B------:R-:W-:Y:S01]  /*2b10*/  FADD.FTZ R231, R170, R231 ;  /* 0x000000e7aae77221 */ /* 0x000fe20000010000 */
[----:B------:R-:W-:Y:S02]  /*2b20*/  FADD.FTZ R166, R166, R169 ;  /* 0x000000a9a6a67221 */ /* 0x000fe40000010000 */
[----:B------:R-:W1:Y:S01]  /*2b30*/  LDC.U8 R167, c[0x0][0x410] ;  /* 0x00010400ffa77b82 */ /* 0x000e620000000000 */
[----:B--2---:R-:W-:Y:S01]  /*2b40*/  FADD.FTZ R231, R231, R172 ;  /* 0x000000ace7e77221 */ /* 0x004fe20000010000 */
[----:B------:R-:W-:-:S03]  /*2b50*/  FADD.FTZ R166, R171, R166 ;  /* 0x000000a6aba67221 */ /* 0x000fc60000010000 */
[----:B------:R-:W-:Y:S01]  /*2b60*/  FADD.FTZ R231, R174, R231 ;  /* 0x000000e7aee77221 */ /* 0x000fe20000010000 */
[----:B------:R-:W-:-:S03]  /*2b70*/  FADD.FTZ R166, R166, R173 ;  /* 0x000000ada6a67221 */ /* 0x000fc60000010000 */
[----:B---3--:R-:W-:Y:S01]  /*2b80*/  FADD.FTZ R231, R231, R176 ;  /* 0x000000b0e7e77221 */ /* 0x008fe20000010000 */
[----:B------:R-:W-:-:S03]  /*2b90*/  FADD.FTZ R166, R175, R166 ;  /* 0x000000a6afa67221 */ /* 0x000fc60000010000 */
[----:B------:R-:W-:Y:S01]  /*2ba0*/  FADD.FTZ R178, R178, R231 ;  /* 0x000000e7b2b27221 */ /* 0x000fe20000010000 */
[----:B------:R-:W-:Y:S01]  /*2bb0*/  FADD.FTZ R166, R166, R177 ;  /* 0x000000b1a6a67221 */ /* 0x000fe20000010000 */
[----:B0-----:R-:W-:Y:S02]  /*2bc0*/  IADD3 R193, PT, PT, R193, R164, RZ ;  /* 0x000000a4c1c17210 */ /* 0x001fe40007ffe0ff */
[----:B------:R-:W-:Y:S01]  /*2bd0*/  FMUL.FTZ R175, R178, UR11 ;  /* 0x0000000bb2af7c20 */ /* 0x000fe20008410000 */
[----:B------:R-:W-:Y:S01]  /*2be0*/  FADD.FTZ R166, R179, R166 ;  /* 0x000000a6b3a67221 */ /* 0x000fe20000010000 */
[----:B------:R-:W-:-:S03]  /*2bf0*/  ISETP.GE.AND P2, PT, R193, R165, PT ;  /* 0x000000a5c100720c */ /* 0x000fc60003f46270 */
[----:B------:R-:W-:Y:S01]  /*2c00*/  FMUL.FTZ R174, R166, UR11 ;  /* 0x0000000ba6ae7c20 */ /* 0x000fe20008410000 */
[----:B-1----:R-:W-:-:S04]  /*2c10*/  ISETP.NE.AND P3, PT, R167, RZ, PT ;  /* 0x000000ffa700720c */ /* 0x002fc80003f65270 */
[----:B------:R-:W-:Y:S01]  /*2c20*/  FSEL R175, R175, RZ, !P3 ;  /* 0x000000ffafaf7208 */ /* 0x000fe20005800000 */
[----:B------:R-:W-:Y:S08]  /*2c30*/  @!P6 BRA `(.L_x_10) ;  /* 0x000000140078e947 */ /* 0x000ff00003800000 */
[----:B------:R-:W-:-:S04]  /*2c40*/  UISETP.NE.U32.AND UP0, UPT, UR14, URZ, UPT ;  /* 0x000000ff0e00728c */ /* 0x000fc8000bf05070 */
[----:B------:R-:W-:-:S09]  /*2c50*/  UISETP.NE.AND.EX UP0, UPT, UR15, URZ, UPT, UP0 ;  /* 0x000000ff0f00728c */ /* 0x000fd2000bf05300 */
[----:B------:R-:W-:Y:S05]  /*2c60*/  BRA.U UP0, `(.L_x_11) ;  /* 0x00000009003c7547 */ /* 0x000fea000b800000 */
[----:B------:R-:W-:Y:S01]  /*2c70*/  UMOV UR4, UR8 ;  /* 0x0000000800047c82 */ /* 0x000fe20008000000 */
[----:B------:R-:W-:Y:S01]  /*2c80*/  UMOV UR5, UR9 ;  /* 0x0000000900057c82 */ /* 0x000fe20008000000 */
[----:B------:R-:W-:-:S04]  /*2c90*/  UISETP.NE.U32.AND UP0, UPT, UR4, URZ, UPT ;  /* 0x000000ff0400728c */ /* 0x000fc8000bf05070 */
[----:B------:R-:W-:-:S09]  /*2ca0*/  UISETP.NE.AND.EX UP0, UPT, UR5, URZ, UPT, UP0 ;  /* 0x000000ff0500728c */ /* 0x000fd2000bf05300 */
[----:B------:R-:W-:Y:S05]  /*2cb0*/  BRA.U UP0, `(.L_x_12) ;  /* 0x0000000500047547 */ /* 0x000fea000b800000 */
[----:B------:R-:W-:-:S04]  /*2cc0*/  UISETP.NE.U32.AND UP0, UPT, UR6, URZ, UPT ;  /* 0x000000ff0600728c */ /* 0x000fc8000bf05070 */
[----:B------:R-:W-:-:S09]  /*2cd0*/  UISETP.NE.AND.EX UP0, UPT, UR7, URZ, UPT, UP0 ;  /* 0x000000ff0700728c */ /* 0x000fd2000bf05300 */
[----:B------:R-:W-:Y:S05]  /*2ce0*/  BRA.U UP0, `(.L_x_13) ;  /* 0x0000000100747547 */ /* 0x000fea000b800000 */
[-CC-:B------:R-:W-:Y:S01]  /*2cf0*/  FFMA.FTZ R165, R3, R174.reuse, R175.reuse ;  /* 0x000000ae03a57223 */ /* 0x180fe200000100af */
[-CC-:B------:R-:W-:Y:S01]  /*2d00*/  FFMA.FTZ R167, R238, R174.reuse, R175.reuse ;  /* 0x000000aeeea77223 */ /* 0x180fe200000100af */
[-CC-:B------:R-:W-:Y:S01]  /*2d10*/  FFMA.FTZ R164, R227, R174.reuse, R175.reuse ;  /* 0x000000aee3a47223 */ /* 0x180fe200000100af */
[-CC-:B------:R-:W-:Y:S01]  /*2d20*/  FFMA.FTZ R166, R236, R174.reuse, R175.reuse ;  /* 0x000000aeeca67223 */ /* 0x180fe200000100af */
[-CC-:B------:R-:W-:Y:S01]  /*2d30*/  FFMA.FTZ R173, R225, R174.reuse, R175.reuse ;  /* 0x000000aee1ad7223 */ /* 0x180fe200000100af */
[-CC-:B------:R-:W-:Y:S01]  /*2d40*/  FFMA.FTZ R177, R234, R174.reuse, R175.reuse ;  /* 0x000000aeeab17223 */ /* 0x180fe200000100af */
[-CC-:B------:R-:W-:Y:S01]  /*2d50*/  FFMA.FTZ R168, R223, R174.reuse, R175.reuse ;  /* 0x000000aedfa87223 */ /* 0x180fe200000100af */
[----:B------:R-:W-:Y:S01]  /*2d60*/  FFMA.FTZ R231, R232, R174, R175 ;  /* 0x000000aee8e77223 */ /* 0x000fe200000100af */
[----:B------:R-:W-:Y:S01]  /*2d70*/  FADD.FTZ R165, R210, -R165 ;  /* 0x800000a5d2a57221 */ /* 0x000fe20000010000 */
[----:B------:R-:W-:Y:S01]  /*2d80*/  FADD.FTZ R167, R206, -R167 ;  /* 0x800000a7cea77221 */ /* 0x000fe20000010000 */
[----:B------:R-:W-:Y:S01]  /*2d90*/  FADD.FTZ R169, R209, -R164 ;  /* 0x800000a4d1a97221 */ /* 0x000fe20000010000 */
[----:B------:R-:W-:Y:S01]  /*2da0*/  FADD.FTZ R171, R205, -R166 ;  /* 0x800000a6cdab7221 */ /* 0x000fe20000010000 */
[----:B------:R-:W-:Y:S01]  /*2db0*/  FADD.FTZ R173, R208, -R173 ;  /* 0x800000add0ad7221 */ /* 0x000fe20000010000 */
[----:B------:R-:W-:Y:S01]  /*2dc0*/  FADD.FTZ R177, R204, -R177 ;  /* 0x800000b1ccb17221 */ /* 0x000fe20000010000 */
[----:B------:R-:W-:Y:S01]  /*2dd0*/  FADD.FTZ R179, R207, -R168 ;  /* 0x800000a8cfb37221 */ /* 0x000fe20000010000 */
[----:B------:R-:W-:Y:S01]  /*2de0*/  FADD.FTZ R231, R202, -R231 ;  /* 0x800000e7cae77221 */ /* 0x000fe20000010000 */
[C---:B-----5:R-:W-:Y:S01]  /*2df0*/  FMUL.FTZ R164, R192.reuse, R165 ;  /* 0x000000a5c0a47220 */ /* 0x060fe20000410000 */
[C---:B------:R-:W-:Y:S01]  /*2e00*/  FMUL.FTZ R167, R192.reuse, R167 ;  /* 0x000000a7c0a77220 */ /* 0x040fe20000410000 */
[C---:B------:R-:W-:Y:S01]  /*2e10*/  FMUL.FTZ R165, R192.reuse, R169 ;  /* 0x000000a9c0a57220 */ /* 0x040fe20000410000 */
[C---:B------:R-:W-:Y:S01]  /*2e20*/  FMUL.FTZ R166, R192.reuse, R171 ;  /* 0x000000abc0a67220 */ /* 0x040fe20000410000 */
[C---:B------:R-:W-:Y:S01]  /*2e30*/  FMUL.FTZ R173, R192.reuse, R173 ;  /* 0x000000adc0ad7220 */ /* 0x040fe20000410000 */
[C---:B------:R-:W-:Y:S01]  /*2e40*/  FMUL.FTZ R168, R192.reuse, R177 ;  /* 0x000000b1c0a87220 */ /* 0x040fe20000410000 */
[C---:B------:R-:W-:Y:S01]  /*2e50*/  FMUL.FTZ R179, R192.reuse, R179 ;  /* 0x000000b3c0b37220 */ /* 0x040fe20000410000 */
[----:B------:R-:W-:Y:S01]  /*2e60*/  FMUL.FTZ R170, R192, R231 ;  /* 0x000000e7c0aa7220 */ /* 0x000fe20000410000 */
[----:B------:R-:W-:-:S02]  /*2e70*/  F2FP.BF16.F32.PACK_AB R164, R167, R164 ;  /* 0x000000a4a7a4723e */ /* 0x000fc400000010ff */
[----:B------:R-:W-:Y:S02]  /*2e80*/  F2FP.BF16.F32.PACK_AB R165, R166, R165 ;  /* 0x000000a5a6a5723e */ /* 0x000fe400000010ff */
[----:B------:R-:W-:Y:S02]  /*2e90*/  F2FP.BF16.F32.PACK_AB R166, R168, R173 ;  /* 0x000000ada8a6723e */ /* 0x000fe400000010ff */
[----:B------:R-:W-:Y:S01]  /*2ea0*/  F2FP.BF16.F32.PACK_AB R167, R170, R179 ;  /* 0x000000b3aaa7723e */ /* 0x000fe200000010ff */
[----:B------:R-:W-:Y:S06]  /*2eb0*/  BRA `(.L_x_14) ;  /* 0x0000001000a07947 */ /* 0x000fec0003800000 */
.L_x_13:
        /* <DEDUP_REMOVED lines=23> */
[----:B------:R-:W-:-:S02]  /*3030*/  FMUL.FTZ R164, R192, R159 ;  /* 0x0000009fc0a47220 */ /* 0x000fc40000410000 */
[----:B------:R-:W-:Y:S02]  /*3040*/  F2FP.BF16.F32.PACK_AB R167, R158, R173 ;  /* 0x000000ad9ea7723e */ /* 0x000fe400000010ff */
[----:B------:R-:W-:Y:S02]  /*3050*/  F2FP.BF16.F32.PACK_AB R166, R171, R166 ;  /* 0x000000a6aba6723e */ /* 0x000fe400000010ff */
[----:B------:R-:W-:Y:S02]  /*3060*/  F2FP.BF16.F32.PACK_AB R165, R156, R165 ;  /* 0x000000a59ca5723e */ /* 0x000fe400000010ff */
[----:B------:R-:W-:Y:S02]  /*3070*/  F2FP.BF16.F32.PACK_AB R164, R164, R157 ;  /* 0x0000009da4a4723e */ /* 0x000fe400000010ff */
[----:B------:R-:W-:Y:S02]  /*3080*/  MOV R159, R167 ;  /* 0x000000a7009f7202 */ /* 0x000fe40000000f00 */
[----:B------:R-:W-:-:S02]  /*3090*/  MOV R158, R166 ;  /* 0x000000a6009e7202 */ /* 0x000fc40000000f00 */
[----:B------:R-:W-:Y:S02]  /*30a0*/  MOV R157, R165 ;  /* 0x000000a5009d7202 */ /* 0x000fe40000000f00 */
[----:B------:R-:W-:Y:S01]  /*30b0*/  MOV R156, R164 ;  /* 0x000000a4009c7202 */ /* 0x000fe20000000f00 */
[----:B------:R-:W-:Y:S06]  /*30c0*/  BRA `(.L_x_14) ;  /* 0x00000010001c7947 */ /* 0x000fec0003800000 */
.L_x_12:
        /* <DEDUP_REMOVED lines=36> */
.L_x_15:
        /* <DEDUP_REMOVED lines=27> */
[----:B------:R-:W-:Y:S02]  /*34c0*/  F2FP.BF16.F32.PACK_AB R164, R164, R157 ;  /* 0x0000009da4a4723e */ /* 0x000fe400000010ff */
[----:B------:R-:W-:Y:S02]  /*34d0*/  MOV R159, R167 ;  /* 0x000000a7009f7202 */ /* 0x000fe40000000f00 */
[----:B------:R-:W-:Y:S02]  /*34e0*/  MOV R158, R166 ;  /* 0x000000a6009e7202 */ /* 0x000fe40000000f00 */
[----:B------:R-:W-:-:S02]  /*34f0*/  MOV R157, R165 ;  /* 0x000000a5009d7202 */ /* 0x000fc40000000f00 */
[----:B------:R-:W-:Y:S02]  /*3500*/  MOV R156, R164 ;  /* 0x000000a4009c7202 */ /* 0x000fe40000000f00 */
[----:B------:R-:W-:Y:S02]  /*3510*/  MOV R163, R167 ;  /* 0x000000a700a37202 */ /* 0x000fe40000000f00 */
[----:B------:R-:W-:Y:S02]  /*3520*/  MOV R162, R166 ;  /* 0x000000a600a27202 */ /* 0x000fe40000000f00 */
[----:B------:R-:W-:Y:S02]  /*3530*/  MOV R161, R165 ;  /* 0x000000a500a17202 */ /* 0x000fe40000000f00 */
[----:B------:R-:W-:Y:S01]  /*3540*/  MOV R160, R164 ;  /* 0x000000a400a07202 */ /* 0x000fe20000000f00 */
[----:B------:R-:W-:Y:S06]  /*3550*/  BRA `(.L_x_14) ;  /* 0x0000000800f87947 */ /* 0x000fec0003800000 */
.L_x_11:
        /* <DEDUP_REMOVED lines=10> */
[----:B------:R-:W-:Y:S01]  /*3600*/  PRMT R164, R146, 0x7632, R164 ;  /* 0x0000763292a47816 */ /* 0x000fe200000000a4 */
[-CC-:B------:R-:W-:Y:S01]  /*3610*/  FFMA.FTZ R173, R234, R174.reuse, R175.reuse ;  /* 0x000000aeeaad7223 */ /* 0x180fe200000100af */
[----:B------:R-:W-:Y:S01]  /*3620*/  PRMT R166, R147, 0x7632, R166 ;  /* 0x0000763293a67816 */ /* 0x000fe200000000a6 */
[----:B------:R-:W-:Y:S01]  /*3630*/  FFMA.FTZ R168, R223, R174, R175 ;  /* 0x000000aedfa87223 */ /* 0x000fe200000100af */
[----:B------:R-:W-:Y:S01]  /*3640*/  FADD.FTZ R170, R208, -R167 ;  /* 0x800000a7d0aa7221 */ /* 0x000fe20000010000 */
[----:B------:R-:W-:Y:S01]  /*3650*/  FADD.FTZ R176, R202, -R171 ;  /* 0x800000abcab07221 */ /* 0x000fe20000010000 */
[----:B------:R-:W-:Y:S01]  /*3660*/  SHF.L.U32 R167, R164, 0x10, RZ ;  /* 0x00000010a4a77819 */ /* 0x000fe200000006ff */
[----:B------:R-:W-:Y:S01]  /*3670*/  FADD.FTZ R164, R204, -R173 ;  /* 0x800000adcca47221 */ /* 0x000fe20000010000 */
[----:B------:R-:W-:Y:S01]  /*3680*/  SHF.L.U32 R169, R147, 0x10, RZ ;  /* 0x0000001093a97819 */ /* 0x000fe200000006ff */
[----:B------:R-:W-:Y:S01]  /*3690*/  FADD.FTZ R168, R207, -R168 ;  /* 0x800000a8cfa87221 */ /* 0x000fe20000010000 */
[----:B------:R-:W-:Y:S01]  /*36a0*/  SHF.L.U32 R171, R166, 0x10, RZ ;  /* 0x00000010a6ab7819 */ /* 0x000fe200000006ff */
[----:B-----5:R-:W-:Y:S01]  /*36b0*/  FFMA.FTZ R173, R192, R164, R167 ;  /* 0x000000a4c0ad7223 */ /* 0x020fe200000100a7 */
[----:B------:R-:W-:Y:S01]  /*36c0*/  SHF.L.U32 R165, R146, 0x10, RZ ;  /* 0x0000001092a57819 */ /* 0x000fe200000006ff */
[C---:B------:R-:W-:Y:S01]  /*36d0*/  FFMA.FTZ R172, R192.reuse, R168, R169 ;  /* 0x000000a8c0ac7223 */ /* 0x040fe200000100a9 */
[----:B------:R-:W-:Y:S01]  /*36e0*/  PRMT R166, R145, 0x7632, R166 ;  /* 0x0000763291a67816 */ /* 0x000fe200000000a6 */
[----:B------:R-:W-:Y:S01]  /*36f0*/  FFMA.FTZ R177, R192, R176, R171 ;  /* 0x000000b0c0b17223 */ /* 0x000fe200000100ab */
[-CC-:B------:R-:W-:Y:S01]  /*3700*/  FFMA.FTZ R167, R3, R174.reuse, R175.reuse ;  /* 0x000000ae03a77223 */ /* 0x180fe200000100af */
[-CC-:B------:R-:W-:Y:S01]  /*3710*/  FFMA.FTZ R168, R227, R174.reuse, R175.reuse ;  /* 0x000000aee3a87223 */ /* 0x180fe200000100af */
[-CC-:B------:R-:W-:Y:S01]  /*3720*/  FFMA.FTZ R176, R236, R174.reuse, R175.reuse ;  /* 0x000000aeecb07223 */ /* 0x180fe200000100af */
[----:B------:R-:W-:Y:S01]  /*3730*/  PRMT R164, R144, 0x7632, R164 ;  /* 0x0000763290a47816 */ /* 0x000fe200000000a4 */
[----:B------:R-:W-:Y:S01]  /*3740*/  FFMA.FTZ R179, R238, R174, R175 ;  /* 0x000000aeeeb37223 */ /* 0x000fe200000100af */
[----:B------:R-:W-:Y:S01]  /*3750*/  SHF.L.U32 R171, R166, 0x10, RZ ;  /* 0x00000010a6ab7819 */ /* 0x000fe200000006ff */
[----:B------:R-:W-:Y:S01]  /*3760*/  FFMA.FTZ R170, R192, R170, R165 ;  /* 0x000000aac0aa7223 */ /* 0x000fe200000100a5 */
[----:B------:R-:W-:Y:S01]  /*3770*/  SHF.L.U32 R169, R145, 0x10, RZ ;  /* 0x0000001091a97819 */ /* 0x000fe200000006ff */
[----:B------:R-:W-:Y:S01]  /*3780*/  FADD.FTZ R166, R210, -R167 ;  /* 0x800000a7d2a67221 */ /* 0x000fe20000010000 */
[----:B------:R-:W-:Y:S01]  /*3790*/  SHF.L.U32 R165, R144, 0x10, RZ ;  /* 0x0000001090a57819 */ /* 0x000fe200000006ff */
[----:B------:R-:W-:Y:S01]  /*37a0*/  FADD.FTZ R168, R209, -R168 ;  /* 0x800000a8d1a87221 */ /* 0x000fe20000010000 */
[----:B------:R-:W-:Y:S01]  /*37b0*/  FADD.FTZ R178, R205, -R176 ;  /* 0x800000b0cdb27221 */ /* 0x000fe20000010000 */
[----:B------:R-:W-:Y:S01]  /*37c0*/  SHF.L.U32 R167, R164, 0x10, RZ ;  /* 0x00000010a4a77819 */ /* 0x000fe200000006ff */
[----:B------:R-:W-:Y:S01]  /*37d0*/  FADD.FTZ R176, R206, -R179 ;  /* 0x800000b3ceb07221 */ /* 0x000fe20000010000 */
[C---:B------:R-:W-:Y:S01]  /*37e0*/  FFMA.FTZ R168, R192.reuse, R168, R169 ;  /* 0x000000a8c0a87223 */ /* 0x040fe200000100a9 */
[C---:B------:R-:W-:Y:S01]  /*37f0*/  FFMA.FTZ R171, R192.reuse, R178, R171 ;  /* 0x000000b2c0ab7223 */ /* 0x040fe200000100ab */
[C---:B------:R-:W-:Y:S01]  /*3800*/  FFMA.FTZ R164, R192.reuse, R166, R165 ;  /* 0x000000a6c0a47223 */ /* 0x040fe200000100a5 */
[----:B------:R-:W-:Y:S01]  /*3810*/  FFMA.FTZ R169, R192, R176, R167 ;  /* 0x000000b0c0a97223 */ /* 0x000fe200000100a7 */
[----:B------:R-:W-:-:S02]  /*3820*/  F2FP.BF16.F32.PACK_AB R167, R177, R172 ;  /* 0x000000acb1a7723e */ /* 0x000fc400000010ff */
[----:B------:R-:W-:Y:S02]  /*3830*/  F2FP.BF16.F32.PACK_AB R166, R173, R170 ;  /* 0x000000aaada6723e */ /* 0x000fe400000010ff */
[----:B------:R-:W-:Y:S02]  /*3840*/  F2FP.BF16.F32.PACK_AB R165, R171, R168 ;  /* 0x000000a8aba5723e */ /* 0x000fe400000010ff */
[----:B------:R-:W-:Y:S01]  /*3850*/  F2FP.BF16.F32.PACK_AB R164, R169, R164 ;  /* 0x000000a4a9a4723e */ /* 0x000fe200000010ff */
[----:B------:R-:W-:Y:S06]  /*3860*/  BRA `(.L_x_14) ;  /* 0x0000000800347947 */ /* 0x000fec0003800000 */
.L_x_17:
[-CC-:B------:R-:W-:Y:S01]  /*3870*/  FFMA.FTZ R166, R223, R174.reuse, R175.reuse ;  /* 0x000000aedfa67223 */ /* 0x180fe200000100af */
[-CC-:B------:R-:W-:Y:S01]  /*3880*/  FFMA.FTZ R156, R227, R174.reuse, R175.reuse ;  /* 0x000000aee39c7223 */ /* 0x180fe200000100af */
[-CC-:B------:R-:W-:Y:S01]  /*3890*/  FFMA.FTZ R167, R225, R174.reuse, R175.reuse ;  /* 0x000000aee1a77223 */ /* 0x180fe200000100af */
[-C--:B------:R-:W-:Y:S01]  /*38a0*/  FFMA.FTZ R157, R3, R174.reuse, R175 ;  /* 0x000000ae039d7223 */ /* 0x080fe200000100af */
[----:B------:R-:W-:Y:S01]  /*38b0*/  SHF.L.U32 R170, R147, 0x10, RZ ;  /* 0x0000001093aa7819 */ /* 0x000fe200000006ff */
[----:B------:R-:W-:Y:S01]  /*38c0*/  FADD.FTZ R169, R207, -R166 ;  /* 0x800000a6cfa97221 */ /* 0x000fe20000010000 */
[----:B------:R-:W-:Y:S01]  /*38d0*/  SHF.L.U32 R158, R145, 0x10, RZ ;  /* 0x00000010919e7819 */ /* 0x000fe200000006ff */
[----:B------:R-:W-:Y:S01]  /*38e0*/  FADD.FTZ R165, R209, -R156 ;  /* 0x8000009cd1a57221 */ /* 0x000fe20000010000 */
[----:B------:R-:W-:Y:S01]  /*38f0*/  SHF.L.U32 R164, R146, 0x10, RZ ;  /* 0x0000001092a47819 */ /* 0x000fe200000006ff */
[----:B------:R-:W-:Y:S01]  /*3900*/  FADD.FTZ R167, R208, -R167 ;  /* 0x800000a7d0a77221 */ /* 0x000fe20000010000 */
[----:B------:R-:W-:Y:S01]  /*3910*/  SHF.L.U32 R159, R144, 0x10, RZ ;  /* 0x00000010909f7819 */ /* 0x000fe200000006ff */
[----:B------:R-:W-:Y:S01]  /*3920*/  FADD.FTZ R157, R210, -R157 ;  /* 0x8000009dd29d7221 */ /* 0x000fe20000010000 */
[C---:B-----5:R-:W-:Y:S01]  /*3930*/  FFMA.FTZ R170, R192.reuse, R169, R170 ;  /* 0x000000a9c0aa7223 */ /* 0x060fe200000100aa */
[C---:B------:R-:W-:Y:S01]  /*3940*/  FFMA.FTZ R165, R192.reuse, R165, R158 ;  /* 0x000000a5c0a57223 */ /* 0x040fe2000001009e */
[C---:B------:R-:W-:Y:S01]  /*3950*/  FFMA.FTZ R168, R192.reuse, R167, R164 ;  /* 0x000000a7c0a87223 */ /* 0x040fe200000100a4 */
[----:B------:R-:W-:Y:S01]  /*3960*/  PRMT R169, R147, 0x7632, R169 ;  /* 0x0000763293a97816 */ /* 0x000fe200000000a9 */
[----:B------:R-:W-:Y:S01]  /*3970*/  FFMA.FTZ R157, R192, R157, R159 ;  /* 0x0000009dc09d7223 */ /* 0x000fe2000001009f */
[----:B------:R-:W-:Y:S01]  /*3980*/  PRMT R156, R144, 0x7632, R156 ;  /* 0x00007632909c7816 */ /* 0x000fe2000000009c */
[-CC-:B------:R-:W-:Y:S01]  /*3990*/  FFMA.FTZ R167, R234, R174.reuse, R175.reuse ;  /* 0x000000aeeaa77223 */ /* 0x180fe200000100af */
[----:B------:R-:W-:Y:S01]  /*39a0*/  PRMT R158, R145, 0x7632, R158 ;  /* 0x00007632919e7816 */ /* 0x000fe2000000009e */
[-CC-:B------:R-:W-:Y:S01]  /*39b0*/  FFMA.FTZ R159, R238, R174.reuse, R175.reuse ;  /* 0x000000aeee9f7223 */ /* 0x180fe200000100af */
[----:B------:R-:W-:Y:S01]  /*39c0*/  PRMT R166, R146, 0x7632, R166 ;  /* 0x0000763292a67816 */ /* 0x000fe200000000a6 */
[-CC-:B------:R-:W-:Y:S01]  /*39d0*/  FFMA.FTZ R164, R236, R174.reuse, R175.reuse ;  /* 0x000000aeeca47223 */ /* 0x180fe200000100af */
[----:B------:R-:W-:Y:S01]  /*39e0*/  FFMA.FTZ R171, R232, R174, R175 ;  /* 0x000000aee8ab7223 */ /* 0x000fe200000100af */
        /* <DEDUP_REMOVED lines=8> */
[C---:B------:R-:W-:Y:S01]  /*3a70*/  FFMA.FTZ R171, R192.reuse, R171, R173 ;  /* 0x000000abc0ab7223 */ /* 0x040fe200000100ad */
[----:B------:R-:W-:-:S02]  /*3a80*/  FFMA.FTZ R158, R192, R167, R158 ;  /* 0x000000a7c09e7223 */ /* 0x000fc4000001009e */
[C---:B------:R-:W-:Y:S01]  /*3a90*/  FFMA.FTZ R169, R192.reuse, R169, R166 ;  /* 0x000000a9c0a97223 */ /* 0x040fe200000100a6 */
[----:B------:R-:W-:Y:S01]  /*3aa0*/  FFMA.FTZ R156, R192, R159, R156 ;  /* 0x0000009fc09c7223 */ /* 0x000fe2000001009c */
[----:B------:R-:W-:Y:S02]  /*3ab0*/  F2FP.BF16.F32.PACK_AB R167, R171, R170 ;  /* 0x000000aaaba7723e */ /* 0x000fe400000010ff */
[----:B------:R-:W-:Y:S02]  /*3ac0*/  F2FP.BF16.F32.PACK_AB R165, R158, R165 ;  /* 0x000000a59ea5723e */ /* 0x000fe400000010ff */
[----:B------:R-:W-:Y:S02]  /*3ad0*/  F2FP.BF16.F32.PACK_AB R166, R169, R168 ;  /* 0x000000a8a9a6723e */ /* 0x000fe400000010ff */
[----:B------:R-:W-:Y:S02]  /*3ae0*/  F2FP.BF16.F32.PACK_AB R164, R156, R157 ;  /* 0x0000009d9ca4723e */ /* 0x000fe400000010ff */
[----:B------:R-:W-:-:S02]  /*3af0*/  MOV R159, R167 ;  /* 0x000000a7009f7202 */ /* 0x000fc40000000f00 */
[----:B------:R-:W-:Y:S02]  /*3b00*/  MOV R158, R166 ;  /* 0x000000a6009e7202 */ /* 0x000fe40000000f00 */
[----:B------:R-:W-:Y:S02]  /*3b10*/  MOV R157, R165 ;  /* 0x000000a5009d7202 */ /* 0x000fe40000000f00 */
[----:B------:R-:W-:Y:S01]  /*3b20*/  MOV R156, R164 ;  /* 0x000000a4009c7202 */ /* 0x000fe20000000f00 */
[----:B------:R-:W-:Y:S06]  /*3b30*/  BRA `(.L_x_14) ;  /* 0x0000000400807947 */ /* 0x000fec0003800000 */
.L_x_16:
[----:B------:R-:W-:-:S04]  /*3b40*/  UISETP.NE.U32.AND UP0, UPT, UR6, URZ, UPT ;  /* 0x000000ff0600728c */ /* 0x000fc8000bf05070 */
[----:B------:R-:W-:-:S09]  /*3b50*/  UISETP.NE.AND.EX UP0, UPT, UR7, URZ, UPT, UP0 ;  /* 0x000000ff0700728c */ /* 0x000fd2000bf05300 */
[----:B------:R-:W-:Y:S05]  /*3b60*/  BRA.U UP0, `(.L_x_18) ;  /* 0x0000000100b47547 */ /* 0x000fea000b800000 */
        /* <DEDUP_REMOVED lines=45> */
.L_x_18:
        /* <DEDUP_REMOVED lines=14> */
[----:B------:R-:W-:Y:S01]  /*3f20*/  FFMA.FTZ R166, R192, R163, R160 ;  /* 0x000000a3c0a67223 */ /* 0x000fe200000100a0 */
[----:B------:R-:W-:Y:S01]  /*3f30*/  PRMT R162, R146, 0x7632, R162 ;  /* 0x0000763292a27816 */ /* 0x000fe200000000a2 */
[-C--:B------:R-:W-:Y:S01]  /*3f40*/  FFMA.FTZ R165, R232, R174.reuse, R175 ;  /* 0x000000aee8a57223 */ /* 0x080fe200000100af */
[----:B------:R-:W-:Y:S01]  /*3f50*/  FFMA.FTZ R157, R192, R157, R159 ;  /* 0x0000009dc09d7223 */ /* 0x000fe2000001009f */
[----:B------:R-:W-:Y:S01]  /*3f60*/  PRMT R156, R144, 0x7632, R156 ;  /* 0x00007632909c7816 */ /* 0x000fe2000000009c */
[-CC-:B------:R-:W-:Y:S01]  /*3f70*/  FFMA.FTZ R163, R234, R174.reuse, R175.reuse ;  /* 0x000000aeeaa37223 */ /* 0x180fe200000100af */
[----:B------:R-:W-:Y:S01]  /*3f80*/  PRMT R158, R145, 0x7632, R158 ;  /* 0x00007632919e7816 */ /* 0x000fe2000000009e */
[-CC-:B------:R-:W-:Y:S01]  /*3f90*/  FFMA.FTZ R159, R238, R174.reuse, R175.reuse ;  /* 0x000000aeee9f7223 */ /* 0x180fe200000100af */
[----:B------:R-:W-:Y:S01]  /*3fa0*/  PRMT R164, R147, 0x7632, R164 ;  /* 0x0000763293a47816 */ /* 0x000fe200000000a4 */
        /* <DEDUP_REMOVED lines=20> */
[----:B------:R-:W-:Y:S02]  /*40f0*/  MOV R156, R164 ;  /* 0x000000a4009c7202 */ /* 0x000fe40000000f00 */
[----:B------:R-:W-:Y:S02]  /*4100*/  MOV R163, R167 ;  /* 0x000000a700a37202 */ /* 0x000fe40000000f00 */
[----:B------:R-:W-:Y:S02]  /*4110*/  MOV R162, R166 ;  /* 0x000000a600a27202 */ /* 0x000fe40000000f00 */
[----:B------:R-:W-:-:S02]  /*4120*/  MOV R161, R165 ;  /* 0x000000a500a17202 */ /* 0x000fc40000000f00 */
[----:B------:R-:W-:-:S07]  /*4130*/  MOV R160, R164 ;  /* 0x000000a400a07202 */ /* 0x000fce0000000f00 */
.L_x_14:
[----:B------:R-:W-:Y:S01]  /*4140*/  ISETP.NE.U32.AND P0, PT, RZ, UR4, PT ;  /* 0x00000004ff007c0c */ /* 0x000fe2000bf05070 */
[----:B------:R-:W0:Y:S01]  /*4150*/  LDC.64 R170, c[0x0][0x468] ;  /* 0x00011a00ffaa7b82 */ /* 0x000e220000000a00 */
[----:B------:R-:W-:Y:S02]  /*4160*/  ISETP.NE.U32.AND P1, PT, RZ, UR6, PT ;  /* 0x00000006ff007c0c */ /* 0x000fe4000bf25070 */
[----:B------:R-:W-:Y:S02]  /*4170*/  ISETP.NE.AND.EX P0, PT, RZ, UR5, PT, P0 ;  /* 0x00000005ff007c0c */ /* 0x000fe4000bf05300 */
[----:B------:R-:W-:-:S11]  /*4180*/  ISETP.NE.AND.EX P1, PT, RZ, UR7, PT, P1 ;  /* 0x00000007ff007c0c */ /* 0x000fd6000bf25310 */
[----:B------:R-:W1:Y:S08]  /*4190*/  @P0 LDC.64 R172, c[0x0][0x478] ;  /* 0x00011e00ffac0b82 */ /* 0x000e700000000a00 */
[----:B------:R-:W2:Y:S01]  /*41a0*/  @P1 LDC.64 R168, c[0x0][0x470] ;  /* 0x00011c00ffa81b82 */ /* 0x000ea20000000a00 */
[----:B0-----:R-:W-:-:S04]  /*41b0*/  IMAD.WIDE.U32 R170, R184, 0x10, R170 ;  /* 0x00000010b8aa7825 */ /* 0x001fc800078e00aa */
[----:B-1----:R-:W-:-:S05]  /*41c0*/  @P0 IMAD.WIDE.U32 R172, R184, 0x10, R172 ;  /* 0x00000010b8ac0825 */ /* 0x002fca00078e00ac */
[----:B------:R0:W-:Y:S01]  /*41d0*/  @P0 STG.E.128 desc[UR12][R172.64], R160 ;  /* 0x000000a0ac000986 */ /* 0x0001e2000c101d0c */
[----:B--2---:R-:W-:-:S03]  /*41e0*/  @P1 IMAD.WIDE.U32 R168, R184, 0x10, R168 ;  /* 0x00000010b8a81825 */ /* 0x004fc600078e00a8 */
[----:B------:R0:W-:Y:S01]  /*41f0*/  STG.E.128 desc[UR12][R170.64], R164 ;  /* 0x000000a4aa007986 */ /* 0x0001e2000c101d0c */
[----:B------:R-:W-:-:S03]  /*4200*/  IADD3 R184, PT, PT, R184, 0x100, RZ ;  /* 0x00000100b8b87810 */ /* 0x000fc60007ffe0ff */
[----:B------:R0:W-:Y:S04]  /*4210*/  @P1 STG.E.128 desc[UR12][R168.64], R156 ;  /* 0x0000009ca8001986 */ /* 0x0001e8000c101d0c */
.L_x_10:
[----:B------:R-:W-:Y:S05]  /*4220*/  BSYNC.RECONVERGENT B0 ;  /* 0x0000000000007941 */ /* 0x000fea0003800200 */
.L_x_9:
[----:B------:R-:W-:Y:S04]  /*4230*/  BSSY.RECONVERGENT B0, `(.L_x_19) ;  /* 0x000015e000007945 */ /* 0x000fe80003800200 */
[----:B------:R-:W-:Y:S05]  /*4240*/  @!P5 BRA `(.L_x_20) ;  /* 0x000000140070d947 */ /* 0x000fea0003800000 */
[----:B------:R-:W-:-:S04]  /*4250*/  UISETP.NE.U32.AND UP0, UPT, UR14, URZ, UPT ;  /* 0x000000ff0e00728c */ /* 0x000fc8000bf05070 */
[----:B------:R-:W-:-:S09]  /*4260*/  UISETP.NE.AND.EX UP0, UPT, UR15, URZ, UPT, UP0 ;  /* 0x000000ff0f00728c */ /* 0x000fd2000bf05300 */
[----:B------:R-:W-:Y:S05]  /*4270*/  BRA.U !UP0, `(.L_x_21) ;  /* 0x0000000d08007547 */ /* 0x000fea000b800000 */
[----:B------:R-:W-:-:S04]  /*4280*/  UISETP.NE.U32.AND UP0, UPT, UR8, URZ, UPT ;  /* 0x000000ff0800728c */ /* 0x000fc8000bf05070 */
[----:B------:R-:W-:-:S06]  /*4290*/  UISETP.NE.AND.EX UP0, UPT, UR9, URZ, UPT, UP0 ;  /* 0x000000ff0900728c */ /* 0x000fcc000bf05300 */
[----:B------:R-:W-:-:S13]  /*42a0*/  PLOP3.LUT P0, PT, PT, PT, UP0, 0x80, 0x8 ;  /* 0x000000000008781c */ /* 0x000fda0003f0f008 */
[----:B------:R-:W-:Y:S05]  /*42b0*/  @!P0 BRA `(.L_x_22) ;  /* 0x0000000400888947 */ /* 0x000fea0003800000 */
[----:B------:R-:W-:-:S04]  /*42c0*/  UISETP.NE.U32.AND UP0, UPT, UR6, URZ, UPT ;  /* 0x000000ff0600728c */ /* 0x000fc8000bf05070 */
[----:B------:R-:W-:-:S06]  /*42d0*/  UISETP.NE.AND.EX UP0, UPT, UR7, URZ, UPT, UP0 ;  /* 0x000000ff0700728c */ /* 0x000fcc000bf05300 */
[----:B------:R-:W-:-:S13]  /*42e0*/  PLOP3.LUT P1, PT, PT, PT, UP0, 0x80, 0x8 ;  /* 0x000000000008781c */ /* 0x000fda0003f2f008 */
[----:B------:R-:W-:Y:S05]  /*42f0*/  @!P1 BRA `(.L_x_23) ;  /* 0x0000000000c49947 */ /* 0x000fea0003800000 */
[-CC-:B0-----:R-:W-:Y:S01]  /*4300*/  FFMA.FTZ R160, R213, R174.reuse, R175.reuse ;  /* 0x000000aed5a07223 */ /* 0x181fe200000100af */
        /* <DEDUP_REMOVED lines=20> */
[-C--:B------:R-:W-:Y:S01]  /*4450*/  FFMA.FTZ R159, R230, R174.reuse, R175 ;  /* 0x000000aee69f7223 */ /* 0x080fe200000100af */
        /* <DEDUP_REMOVED lines=25> */
[----:B------:R-:W-:Y:S01]  /*45f0*/  MOV R160, R164 ;  /* 0x000000a400a07202 */ /* 0x000fe20000000f00 */
[----:B------:R-:W-:Y:S06]  /*4600*/  BRA `(.L_x_24) ;  /* 0x0000001000587947 */ /* 0x000fec0003800000 */
.L_x_23:
        /* <DEDUP_REMOVED lines=45> */
.L_x_22:
[----:B0-----:R-:W0:Y:S02]  /*48e0*/  LDC.64 R164, c[0x0][0x470] ;  /* 0x00011c00ffa47b82 */ /* 0x001e240000000a00 */
[----:B0-----:R-:W-:-:S04]  /*48f0*/  ISETP.NE.U32.AND P1, PT, R164, RZ, PT ;  /* 0x000000ffa400720c */ /* 0x001fc80003f25070 */
[----:B------:R-:W-:-:S13]  /*4900*/  ISETP.NE.AND.EX P1, PT, R165, RZ, PT, P1 ;  /* 0x000000ffa500720c */ /* 0x000fda0003f25310 */
[----:B------:R-:W-:Y:S05]  /*4910*/  @!P1 BRA `(.L_x_25) ;  /* 0x0000000000b49947 */ /* 0x000fea0003800000 */
        /* <DEDUP_REMOVED lines=45> */
.L_x_25:
[-C--:B------:R-:W-:Y:S01]  /*4bf0*/  FFMA.FTZ R165, R221, R174.reuse, R175 ;  /* 0x000000aedda57223 */ /* 0x080fe200000100af */
[----:B------:R-:W-:Y:S01]  /*4c00*/  PRMT R167, R151, 0x7632, R167 ;  /* 0x0000763297a77816 */ /* 0x000fe200000000a7 */
[-CC-:B------:R-:W-:Y:S01]  /*4c10*/  FFMA.FTZ R164, R213, R174.reuse, R175.reuse ;  /* 0x000000aed5a47223 */ /* 0x180fe200000100af */
[----:B------:R-:W-:Y:S01]  /*4c20*/  PRMT R166, R150, 0x7632, R166 ;  /* 0x0000763296a67816 */ /* 0x000fe200000000a6 */
        /* <DEDUP_REMOVED lines=8> */
[----:B------:R-:W-:Y:S01]  /*4cb0*/  FADD.FTZ R173, R200, -R173 ;  /* 0x800000adc8ad7221 */ /* 0x000fe20000010000 */
[----:B------:R-:W-:Y:S01]  /*4cc0*/  SHF.L.U32 R171, R151, 0x10, RZ ;  /* 0x0000001097ab7819 */ /* 0x000fe200000006ff */
[C---:B-----5:R-:W-:Y:S01]  /*4cd0*/  FFMA.FTZ R176, R192.reuse, R165, R168 ;  /* 0x000000a5c0b07223 */ /* 0x060fe200000100a8 */
[C---:B------:R-:W-:Y:S01]  /*4ce0*/  FFMA.FTZ R177, R192.reuse, R167, R166 ;  /* 0x000000a7c0b17223 */ /* 0x040fe200000100a6 */
[----:B------:R-:W-:Y:S01]  /*4cf0*/  FFMA.FTZ R179, R192, R173, R172 ;  /* 0x000000adc0b37223 */ /* 0x000fe200000100ac */
[-CC-:B------:R-:W-:Y:S01]  /*4d00*/  FFMA.FTZ R165, R203, R174.reuse, R175.reuse ;  /* 0x000000aecba57223 */ /* 0x180fe200000100af */
[----:B------:R-:W-:Y:S01]  /*4d10*/  PRMT R170, R149, 0x7632, R170 ;  /* 0x0000763295aa7816 */ /* 0x000fe200000000aa */
[-CC-:B------:R-:W-:Y:S01]  /*4d20*/  FFMA.FTZ R172, R228, R174.reuse, R175.reuse ;  /* 0x000000aee4ac7223 */ /* 0x180fe200000100af */
[----:B------:R-:W-:Y:S01]  /*4d30*/  PRMT R166, R148, 0x7632, R166 ;  /* 0x0000763294a67816 */ /* 0x000fe200000000a6 */
[-CC-:B------:R-:W-:Y:S01]  /*4d40*/  FFMA.FTZ R164, R197, R174.reuse, R175.reuse ;  /* 0x000000aec5a47223 */ /* 0x180fe200000100af */
[----:B------:R-:W-:Y:S01]  /*4d50*/  FFMA.FTZ R167, R230, R174, R175 ;  /* 0x000000aee6a77223 */ /* 0x000fe200000100af */
        /* <DEDUP_REMOVED lines=18> */
.L_x_21:
[----:B0-----:R-:W0:Y:S02]  /*4e80*/  LDC.64 R164, c[0x0][0x478] ;  /* 0x00011e00ffa47b82 */ /* 0x001e240000000a00 */
[----:B0-----:R-:W-:-:S04]  /*4e90*/  ISETP.NE.U32.AND P0, PT, R164, RZ, PT ;  /* 0x000000ffa400720c */ /* 0x001fc80003f05070 */
[----:B------:R-:W-:-:S13]  /*4ea0*/  ISETP.NE.AND.EX P0, PT, R165, RZ, PT, P0 ;  /* 0x000000ffa500720c */ /* 0x000fda0003f05300 */
[----:B------:R-:W-:Y:S05]  /*4eb0*/  @!P0 BRA `(.L_x_26) ;  /* 0x0000000400288947 */ /* 0x000fea0003800000 */
[----:B------:R-:W0:Y:S02]  /*4ec0*/  LDC.64 R160, c[0x0][0x470] ;  /* 0x00011c00ffa07b82 */ /* 0x000e240000000a00 */
[----:B0-----:R-:W-:-:S04]  /*4ed0*/  ISETP.NE.U32.AND P1, PT, R160, RZ, PT ;  /* 0x000000ffa000720c */ /* 0x001fc80003f25070 */
[----:B------:R-:W-:-:S13]  /*4ee0*/  ISETP.NE.AND.EX P1, PT, R161, RZ, PT, P1 ;  /* 0x000000ffa100720c */ /* 0x000fda0003f25310 */
[----:B------:R-:W-:Y:S05]  /*4ef0*/  @!P1 BRA `(.L_x_27) ;  /* 0x0000000000949947 */ /* 0x000fea0003800000 */
        /* <DEDUP_REMOVED lines=31> */
[----:B------:R-:W-:Y:S02]  /*50f0*/  MOV R156, R164 ;  /* 0x000000a4009c7202 */ /* 0x000fe40000000f00 */
[----:B------:R-:W-:Y:S02]  /*5100*/  MOV R163, R167 ;  /* 0x000000a700a37202 */ /* 0x000fe40000000f00 */
[----:B------:R-:W-:Y:S02]  /*5110*/  MOV R162, R166 ;  /* 0x000000a600a27202 */ /* 0x000fe40000000f00 */
[----:B------:R-:W-:Y:S02]  /*5120*/  MOV R161, R165 ;  /* 0x000000a500a17202 */ /* 0x000fe40000000f00 */
[----:B------:R-:W-:Y:S01]  /*5130*/  MOV R160, R164 ;  /* 0x000000a400a07202 */ /* 0x000fe20000000f00 */
[----:B------:R-:W-:Y:S06]  /*5140*/  BRA `(.L_x_24) ;  /* 0x0000000400887947 */ /* 0x000fec0003800000 */
.L_x_27:
        /* <DEDUP_REMOVED lines=33> */
.L_x_26:
        /* <DEDUP_REMOVED lines=37> */
.L_x_28:
        /* <DEDUP_REMOVED lines=27> */
[----:B------:R-:W-:-:S07]  /*5760*/  F2FP.BF16.F32.PACK_AB R167, R170, R179 ;  /* 0x000000b3aaa7723e */ /* 0x000fce00000010ff */
.L_x_24:
[----:B------:R-:W0:Y:S08]  /*5770*/  @P0 LDC.64 R172, c[0x0][0x478] ;  /* 0x00011e00ffac0b82 */ /* 0x000e300000000a00 */
[----:B------:R-:W1:Y:S08]  /*5780*/  LDC.64 R170, c[0x0][0x468] ;  /* 0x00011a00ffaa7b82 */ /* 0x000e700000000a00 */
[----:B------:R-:W2:Y:S01]  /*5790*/  @P1 LDC.64 R168, c[0x0][0x470] ;  /* 0x00011c00ffa81b82 */ /* 0x000ea20000000a00 */
[----:B0-----:R-:W-:-:S05]  /*57a0*/  @P0 IMAD.WIDE.U32 R172, R184, 0x10, R172 ;  /* 0x00000010b8ac0825 */ /* 0x001fca00078e00ac */
[----:B------:R3:W-:Y:S01]  /*57b0*/  @P0 STG.E.128 desc[UR12][R172.64], R160 ;  /* 0x000000a0ac000986 */ /* 0x0007e2000c101d0c */
[----:B-1----:R-:W-:-:S05]  /*57c0*/  IMAD.WIDE.U32 R170, R184, 0x10, R170 ;  /* 0x00000010b8aa7825 */ /* 0x002fca00078e00aa */
[----:B------:R3:W-:Y:S01]  /*57d0*/  STG.E.128 desc[UR12][R170.64], R164 ;  /* 0x000000a4aa007986 */ /* 0x0007e2000c101d0c */
[C---:B--2---:R-:W-:Y:S01]  /*57e0*/  @P1 IMAD.WIDE.U32 R168, R184.reuse, 0x10, R168 ;  /* 0x00000010b8a81825 */ /* 0x044fe200078e00a8 */
[----:B------:R-:W-:-:S04]  /*57f0*/  IADD3 R184, PT, PT, R184, 0x100, RZ ;  /* 0x00000100b8b87810 */ /* 0x000fc80007ffe0ff */
[----:B------:R3:W-:Y:S03]  /*5800*/  @P1 STG.E.128 desc[UR12][R168.64], R156 ;  /* 0x0000009ca8001986 */ /* 0x0007e6000c101d0c */
.L_x_20:
[----:B------:R-:W-:Y:S05]  /*5810*/  BSYNC.RECONVERGENT B0 ;  /* 0x0000000000007941 */ /* 0x000fea0003800200 */
.L_x_19:
        /* <DEDUP_REMOVED lines=13> */
[-CC-:B0--3--:R-:W-:Y:S01]  /*58f0*/  FFMA.FTZ R156, R211, R174.reuse, R175.reuse ;  /* 0x000000aed39c7223 */ /* 0x189fe200000100af */
[-CC-:B------:R-:W-:Y:S01]  /*5900*/  FFMA.FTZ R163, R219, R174.reuse, R175.reuse ;  /* 0x000000aedba37223 */ /* 0x180fe200000100af */
[----:B------:R-:W-:Y:S01]  /*5910*/  SHF.L.U32 R159, R152, 0x10, RZ ;  /* 0x00000010989f7819 */ /* 0x000fe200000006ff */
[-C--:B------:R-:W-:Y:S01]  /*5920*/  FFMA.FTZ R160, R217, R174.reuse, R175 ;  /* 0x000000aed9a07223 */ /* 0x080fe200000100af */
[----:B------:R-:W-:Y:S01]  /*5930*/  SHF.L.U32 R158, R153, 0x10, RZ ;  /* 0x00000010999e7819 */ /* 0x000fe200000006ff */
[----:B------:R-:W-:Y:S01]  /*5940*/  FADD.FTZ R157, R189, -R156 ;  /* 0x8000009cbd9d7221 */ /* 0x000fe20000010000 */
[----:B------:R-:W-:Y:S01]  /*5950*/  FADD.FTZ R163, R190, -R163 ;  /* 0x800000a3bea37221 */ /* 0x000fe20000010000 */
[----:B------:R-:W-:Y:S01]  /*5960*/  SHF.L.U32 R162, R154, 0x10, RZ ;  /* 0x000000109aa27819 */ /* 0x000fe200000006ff */
[----:B------:R-:W-:Y:S01]  /*5970*/  FADD.FTZ R167, R191, -R160 ;  /* 0x800000a0bfa77221 */ /* 0x000fe20000010000 */
[----:B-----5:R-:W-:Y:S01]  /*5980*/  FFMA.FTZ R157, R192, R157, R159 ;  /* 0x0000009dc09d7223 */ /* 0x020fe2000001009f */
[-CC-:B------:R-:W-:Y:S01]  /*5990*/  FFMA.FTZ R161, R222, R174.reuse, R175.reuse ;  /* 0x000000aedea17223 */ /* 0x180fe200000100af */
[-CC-:B------:R-:W-:Y:S01]  /*59a0*/  FFMA.FTZ R165, R220, R174.reuse, R175.reuse ;  /* 0x000000aedca57223 */ /* 0x180fe200000100af */
[-CC-:B------:R-:W-:Y:S01]  /*59b0*/  FFMA.FTZ R169, R218, R174.reuse, R175.reuse ;  /* 0x000000aedaa97223 */ /* 0x180fe200000100af */
[-C--:B------:R-:W-:Y:S01]  /*59c0*/  FFMA.FTZ R171, R214, R174.reuse, R175 ;  /* 0x000000aed6ab7223 */ /* 0x080fe200000100af */
[----:B------:R-:W-:Y:S01]  /*59d0*/  PRMT R164, R155, 0x7632, R164 ;  /* 0x000076329ba47816 */ /* 0x000fe200000000a4 */
[----:B------:R-:W-:Y:S01]  /*59e0*/  FFMA.FTZ R163, R192, R163, R158 ;  /* 0x000000a3c0a37223 */ /* 0x000fe2000001009e */
[----:B------:R-:W-:Y:S01]  /*59f0*/  PRMT R159, R154, 0x7632, R159 ;  /* 0x000076329a9f7816 */ /* 0x000fe2000000009f */
[----:B------:R-:W-:Y:S01]  /*5a00*/  FFMA.FTZ R174, R215, R174, R175 ;  /* 0x000000aed7ae7223 */ /* 0x000fe200000100af */
[----:B------:R-:W-:Y:S01]  /*5a10*/  PRMT R156, R152, 0x7632, R156 ;  /* 0x00007632989c7816 */ /* 0x000fe2000000009c */
[----:B------:R-:W-:Y:S01]  /*5a20*/  FFMA.FTZ R162, R192, R167, R162 ;  /* 0x000000a7c0a27223 */ /* 0x000fe200000100a2 */
[----:B------:R-:W-:Y:S01]  /*5a30*/  PRMT R158, R153, 0x7632, R158 ;  /* 0x00007632999e7816 */ /* 0x000fe2000000009e */
[----:B------:R-:W-:Y:S01]  /*5a40*/  FADD.FTZ R171, R212, -R171 ;  /* 0x800000abd4ab7221 */ /* 0x000fe20000010000 */
        /* <DEDUP_REMOVED lines=9> */
[C---:B------:R-:W-:Y:S01]  /*5ae0*/  FFMA.FTZ R164, R192.reuse, R171, R164 ;  /* 0x000000abc0a47223 */ /* 0x040fe200000100a4 */
[C---:B------:R-:W-:Y:S01]  /*5af0*/  FFMA.FTZ R167, R192.reuse, R159, R167 ;  /* 0x0000009fc0a77223 */ /* 0x040fe200000100a7 */
[C---:B------:R-:W-:Y:S01]  /*5b00*/  FFMA.FTZ R169, R192.reuse, R169, R160 ;  /* 0x000000a9c0a97223 */ /* 0x040fe200000100a0 */
[C---:B------:R-:W-:Y:S01]  /*5b10*/  FFMA.FTZ R156, R192.reuse, R161, R156 ;  /* 0x000000a1c09c7223 */ /* 0x040fe2000001009c */
[----:B------:R-:W-:-:S02]  /*5b20*/  FFMA.FTZ R158, R192, R165, R158 ;  /* 0x000000a5c09e7223 */ /* 0x000fc4000001009e */
        /* <DEDUP_REMOVED lines=13> */
.L_x_33:
        /* <DEDUP_REMOVED lines=9> */
[C---:B-----5:R-:W-:Y:S01]  /*5c90*/  FFMA.FTZ R161, R192.reuse, R161, R163 ;  /* 0x000000a1c0a17223 */ /* 0x060fe200000100a3 */
[----:B------:R-:W-:Y:S01]  /*5ca0*/  FFMA.FTZ R163, R192, R167, R162 ;  /* 0x000000a7c0a37223 */ /* 0x000fe200000100a2 */
[-CC-:B------:R-:W-:Y:S01]  /*5cb0*/  FFMA.FTZ R165, R222, R174.reuse, R175.reuse ;  /* 0x000000aedea57223 */ /* 0x180fe200000100af */
[-CC-:B------:R-:W-:Y:S01]  /*5cc0*/  FFMA.FTZ R169, R220, R174.reuse, R175.reuse ;  /* 0x000000aedca97223 */ /* 0x180fe200000100af */
[-CC-:B------:R-:W-:Y:S01]  /*5cd0*/  FFMA.FTZ R173, R218, R174.reuse, R175.reuse ;  /* 0x000000aedaad7223 */ /* 0x180fe200000100af */
[-CC-:B------:R-:W-:Y:S01]  /*5ce0*/  FFMA.FTZ R177, R214, R174.reuse, R175.reuse ;  /* 0x000000aed6b17223 */ /* 0x180fe200000100af */
[----:B------:R-:W-:Y:S01]  /*5cf0*/  PRMT R168, R155, 0x7632, R168 ;  /* 0x000076329ba87816 */ /* 0x000fe200000000a8 */
[----:B------:R-:W-:Y:S01]  /*5d00*/  FFMA.FTZ R174, R215, R174, R175 ;  /* 0x000000aed7ae7223 */ /* 0x000fe200000100af */
[----:B------:R-:W-:Y:S01]  /*5d10*/  PRMT R160, R152, 0x7632, R160 ;  /* 0x0000763298a07816 */ /* 0x000fe200000000a0 */
[----:B------:R-:W-:Y:S01]  /*5d20*/  FFMA.FTZ R166, R192, R171, R166 ;  /* 0x000000abc0a67223 */ /* 0x000fe200000100a6 */
[----:B------:R-:W-:Y:S01]  /*5d30*/  PRMT R162, R153, 0x7632, R162 ;  /* 0x0000763299a27816 */ /* 0x000fe200000000a2 */
[----:B------:R-:W-:Y:S01]  /*5d40*/  FADD.FTZ R177, R212, -R177 ;  /* 0x800000b1d4b17221 */ /* 0x000fe20000010000 */
        /* <DEDUP_REMOVED lines=9> */
[----:B------:R-:W-:Y:S01]  /*5de0*/  FFMA.FTZ R168, R192, R177, R168 ;  /* 0x000000b1c0a87223 */ /* 0x000fe200000100a8 */
[----:B------:R-:W-:Y:S01]  /*5df0*/  SHF.L.U32 R164, R164, 0x10, RZ ;  /* 0x00000010a4a47819 */ /* 0x000fe200000006ff */
[C---:B------:R-:W-:Y:S01]  /*5e00*/  FFMA.FTZ R167, R192.reuse, R167, R171 ;  /* 0x000000a7c0a77223 */ /* 0x040fe200000100ab */
[C---:B------:R-:W-:Y:S01]  /*5e10*/  FFMA.FTZ R160, R192.reuse, R165, R160 ;  /* 0x000000a5c0a07223 */ /* 0x040fe200000100a0 */
[----:B------:R-:W-:-:S02]  /*5e20*/  FFMA.FTZ R162, R192, R169, R162 ;  /* 0x000000a9c0a27223 */ /* 0x000fc400000100a2 */
[----:B------:R-:W-:Y:S01]  /*5e30*/  FFMA.FTZ R173, R192, R173, R164 ;  /* 0x000000adc0ad7223 */ /* 0x000fe200000100a4 */
        /* <DEDUP_REMOVED lines=9> */
.L_x_32:
[----:B0--3--:R-:W0:Y:S02]  /*5ed0*/  LDC.64 R164, c[0x0][0x470] ;  /* 0x00011c00ffa47b82 */ /* 0x009e240000000a00 */
[----:B0-----:R-:W-:-:S04]  /*5ee0*/  ISETP.NE.U32.AND P1, PT, R164, RZ, PT ;  /* 0x000000ffa400720c */ /* 0x001fc80003f25070 */
[----:B------:R-:W-:-:S13]  /*5ef0*/  ISETP.NE.AND.EX P1, PT, R165, RZ, PT, P1 ;  /* 0x000000ffa500720c */ /* 0x000fda0003f25310 */
[----:B------:R-:W-:Y:S05]  /*5f00*/  @!P1 BRA `(.L_x_35) ;  /* 0x0000000000b49947 */ /* 0x000fea0003800000 */
[-CC-:B------:R-:W-:Y:S01]  /*5f10*/  FFMA.FTZ R156, R211, R174.reuse, R175.reuse ;  /* 0x000000aed39c7223 */ /* 0x180fe200000100af */
        /* <DEDUP_REMOVED lines=44> */
.L_x_35:
[----:B------:R-:W-:Y:S01]  /*61e0*/  PRMT R167, R155, 0x7632, R167 ;  /* 0x000076329ba77816 */ /* 0x000fe200000000a7 */
[-CC-:B------:R-:W-:Y:S01]  /*61f0*/  FFMA.FTZ R171, R214, R174.reuse, R175.reuse ;  /* 0x000000aed6ab7223 */ /* 0x180fe200000100af */
[----:B------:R-:W-:Y:S01]  /*6200*/  PRMT R168, R154, 0x7632, R168 ;  /* 0x000076329aa87816 */ /* 0x000fe200000000a8 */
[-C--:B------:R-:W-:Y:S01]  /*6210*/  FFMA.FTZ R169, R218, R174.reuse, R175 ;  /* 0x000000aedaa97223 */ /* 0x080fe200000100af */
[----:B------:R-:W-:Y:S01]  /*6220*/  SHF.L.U32 R179, R167, 0x10, RZ ;  /* 0x00000010a7b37819 */ /* 0x000fe200000006ff */
[----:B------:R-:W-:Y:S01]  /*6230*/  FADD.FTZ R177, R212, -R171 ;  /* 0x800000abd4b17221 */ /* 0x000fe20000010000 */
[----:B------:R-:W-:Y:S01]  /*6240*/  SHF.L.U32 R168, R168, 0x10, RZ ;  /* 0x00000010a8a87819 */ /* 0x000fe200000006ff */
[-CC-:B------:R-:W-:Y:S01]  /*6250*/  FFMA.FTZ R172, R215, R174.reuse, R175.reuse ;  /* 0x000000aed7ac7223 */ /* 0x180fe200000100af */
[-C--:B------:R-:W-:Y:S01]  /*6260*/  FFMA.FTZ R166, R217, R174.reuse, R175 ;  /* 0x000000aed9a67223 */ /* 0x080fe200000100af */
[----:B------:R-:W-:Y:S01]  /*6270*/  FADD.FTZ R169, R216, -R169 ;  /* 0x800000a9d8a97221 */ /* 0x000fe20000010000 */
[-CC-:B------:R-:W-:Y:S01]  /*6280*/  FFMA.FTZ R165, R219, R174.reuse, R175.reuse ;  /* 0x000000aedba57223 */ /* 0x180fe200000100af */
[-CC-:B------:R-:W-:Y:S01]  /*6290*/  FFMA.FTZ R173, R220, R174.reuse, R175.reuse ;  /* 0x000000aedcad7223 */ /* 0x180fe200000100af */
[-CC-:B------:R-:W-:Y:S01]  /*62a0*/  FFMA.FTZ R164, R211, R174.reuse, R175.reuse ;  /* 0x000000aed3a47223 */ /* 0x180fe200000100af */
[----:B------:R-:W-:Y:S01]  /*62b0*/  FFMA.FTZ R175, R222, R174, R175 ;  /* 0x000000aedeaf7223 */ /* 0x000fe200000100af */
[----:B------:R-:W-:Y:S01]  /*62c0*/  SHF.L.U32 R174, R155, 0x10, RZ ;  /* 0x000000109bae7819 */ /* 0x000fe200000006ff */
[----:B-----5:R-:W-:Y:S01]  /*62d0*/  FFMA.FTZ R179, R192, R177, R179 ;  /* 0x000000b1c0b37223 */ /* 0x020fe200000100b3 */
[----:B------:R-:W-:Y:S01]  /*62e0*/  SHF.L.U32 R170, R154, 0x10, RZ ;  /* 0x000000109aaa7819 */ /* 0x000fe200000006ff */
[----:B------:R-:W-:Y:S01]  /*62f0*/  FADD.FTZ R171, R199, -R172 ;  /* 0x800000acc7ab7221 */ /* 0x000fe20000010000 */
[----:B------:R-:W-:Y:S01]  /*6300*/  FADD.FTZ R167, R191, -R166 ;  /* 0x800000a6bfa77221 */ /* 0x000fe20000010000 */
[C---:B------:R-:W-:Y:S01]  /*6310*/  FFMA.FTZ R177, R192.reuse, R169, R168 ;  /* 0x000000a9c0b17223 */ /* 0x040fe200000100a8 */
[C---:B------:R-:W-:Y:S01]  /*6320*/  PRMT R169, R153.reuse, 0x7632, R169 ;  /* 0x0000763299a97816 */ /* 0x040fe200000000a9 */
[----:B------:R-:W-:Y:S01]  /*6330*/  FFMA.FTZ R174, R192, R171, R174 ;  /* 0x000000abc0ae7223 */ /* 0x000fe200000100ae */
        /* <DEDUP_REMOVED lines=19> */
.L_x_31:
[----:B0--3--:R-:W0:Y:S02]  /*6470*/  LDC.64 R164, c[0x0][0x478] ;  /* 0x00011e00ffa47b82 */ /* 0x009e240000000a00 */
        /* <DEDUP_REMOVED lines=44> */
.L_x_37:
        /* <DEDUP_REMOVED lines=33> */
.L_x_36:
        /* <DEDUP_REMOVED lines=37> */
.L_x_38:
        /* <DEDUP_REMOVED lines=28> */
.L_x_34:
[----:B------:R-:W0:Y:S08]  /*6d60*/  @P0 LDC.64 R172, c[0x0][0x478] ;  /* 0x00011e00ffac0b82 */ /* 0x000e300000000a00 */
[----:B------:R-:W1:Y:S08]  /*6d70*/  LDC.64 R170, c[0x0][0x468] ;  /* 0x00011a00ffaa7b82 */ /* 0x000e700000000a00 */
[----:B------:R-:W2:Y:S01]  /*6d80*/  @P1 LDC.64 R168, c[0x0][0x470] ;  /* 0x00011c00ffa81b82 */ /* 0x000ea20000000a00 */
[----:B0-----:R-:W-:-:S05]  /*6d90*/  @P0 IMAD.WIDE.U32 R172, R184, 0x10, R172 ;  /* 0x00000010b8ac0825 */ /* 0x001fca00078e00ac */
[----:B------:R4:W-:Y:S01]  /*6da0*/  @P0 STG.E.128 desc[UR12][R172.64], R160 ;  /* 0x000000a0ac000986 */ /* 0x0009e2000c101d0c */
[----:B-1----:R-:W-:-:S05]  /*6db0*/  IMAD.WIDE.U32 R170, R184, 0x10, R170 ;  /* 0x00000010b8aa7825 */ /* 0x002fca00078e00aa */
[----:B------:R4:W-:Y:S01]  /*6dc0*/  STG.E.128 desc[UR12][R170.64], R164 ;  /* 0x000000a4aa007986 */ /* 0x0009e2000c101d0c */
[----:B--2---:R-:W-:-:S05]  /*6dd0*/  @P1 IMAD.WIDE.U32 R168, R184, 0x10, R168 ;  /* 0x00000010b8a81825 */ /* 0x004fca00078e00a8 */
[----:B------:R4:W-:Y:S02]  /*6de0*/  @P1 STG.E.128 desc[UR12][R168.64], R156 ;  /* 0x0000009ca8001986 */ /* 0x0009e4000c101d0c */
.L_x_30:
[----:B------:R-:W-:Y:S05]  /*6df0*/  BSYNC.RECONVERGENT B0 ;  /* 0x0000000000007941 */ /* 0x000fea0003800200 */
.L_x_29:
[----:B------:R-:W-:Y:S01]  /*6e00*/  UPLOP3.LUT UP1, UPT, UPT, UPT, UP1, 0x40, 0x4 ;  /* 0x000000000004789c */ /* 0x000fe20003f2e810 */
[----:B------:R-:W-:Y:S10]  /*6e10*/  @!P2 BRA `(.L_x_39) ;  /* 0xffffff9c0010a947 */ /* 0x000ff4000383ffff */
.L_x_0:
[----:B------:R-:W1:Y:S01]  /*6e20*/  S2UR UR4, SR_CTAID.X ;  /* 0x00000000000479c3 */ /* 0x000e620000002500 */
[----:B------:R-:W-:Y:S01]  /*6e30*/  BSSY.RECONVERGENT B0, `(.L_x_40) ;  /* 0x0000015000007945 */ /* 0x000fe20003800200 */
[----:B-1----:R-:W-:-:S05]  /*6e40*/  IMAD R0, R0, UR4, RZ ;  /* 0x0000000400007c24 */ /* 0x002fca000f8e02ff */
[----:B------:R-:W-:Y:S01]  /*6e50*/  LEA.HI R229, R0, R229, RZ, 0x1d ;  /* 0x000000e500e57211 */ /* 0x000fe200078fe8ff */
[----:B------:R-:W-:Y:S06]  /*6e60*/  @!P6 BRA `(.L_x_41) ;  /* 0x000000000044e947 */ /* 0x000fec0003800000 */
[----:B------:R-:W1:Y:S08]  /*6e70*/  LDC.64 R2, c[0x0][0x440] ;  /* 0x00011000ff027b82 */ /* 0x000e700000000a00 */
[----:B------:R-:W2:Y:S08]  /*6e80*/  LDC.64 R4, c[0x0][0x448] ;  /* 0x00011200ff047b82 */ /* 0x000eb00000000a00 */
[----:B------:R-:W0:Y:S08]  /*6e90*/  LDC.64 R6, c[0x0][0x450] ;  /* 0x00011400ff067b82 */ /* 0x000e300000000a00 */
[----:B------:R-:W3:Y:S01]  /*6ea0*/  LDC.64 R8, c[0x0][0x458] ;  /* 0x00011600ff087b82 */ /* 0x000ee20000000a00 */
[----:B-1----:R-:W-:-:S05]  /*6eb0*/  IMAD.WIDE.U32 R2, R229, 0x20, R2 ;  /* 0x00000020e5027825 */ /* 0x002fca00078e0002 */
[----:B------:R1:W-:Y:S01]  /*6ec0*/  STG.E.128 desc[UR12][R2.64], R116 ;  /* 0x0000007402007986 */ /* 0x0003e2000c101d0c */
[----:B--2---:R-:W-:-:S03]  /*6ed0*/  IMAD.WIDE.U32 R4, R229, 0x20, R4 ;  /* 0x00000020e5047825 */ /* 0x004fc600078e0004 */
[----:B------:R1:W-:Y:S04]  /*6ee0*/  STG.E.128 desc[UR12][R2.64+0x10], R112 ;  /* 0x0000107002007986 */ /* 0x0003e8000c101d0c */
[----:B------:R1:W-:Y:S01]  /*6ef0*/  STG.E.128 desc[UR12][R4.64], R140 ;  /* 0x0000008c04007986 */ /* 0x0003e2000c101d0c */
[----:B0-----:R-:W-:-:S03]  /*6f00*/  IMAD.WIDE.U32 R6, R229, 0x20, R6 ;  /* 0x00000020e5067825 */ /* 0x001fc600078e0006 */
[----:B------:R1:W-:Y:S04]  /*6f10*/  STG.E.128 desc[UR12][R4.64+0x10], R136 ;  /* 0x0000108804007986 */ /* 0x0003e8000c101d0c */
[----:B------:R1:W-:Y:S01]  /*6f20*/  STG.E.128 desc[UR12][R6.64], R68 ;  /* 0x0000004406007986 */ /* 0x0003e2000c101d0c */
[C---:B---3--:R-:W-:Y:S01]  /*6f30*/  IMAD.WIDE.U32 R8, R229.reuse, 0x20, R8 ;  /* 0x00000020e5087825 */ /* 0x048fe200078e0008 */
[----:B------:R-:W-:Y:S02]  /*6f40*/  IADD3 R229, PT, PT, R229, 0x100, RZ ;  /* 0x00000100e5e57810 */ /* 0x000fe40007ffe0ff */
[----:B------:R1:W-:Y:S04]  /*6f50*/  STG.E.128 desc[UR12][R6.64+0x10], R64 ;  /* 0x0000104006007986 */ /* 0x0003e8000c101d0c */
[----:B------:R1:W-:Y:S04]  /*6f60*/  STG.E.128 desc[UR12][R8.64], R92 ;  /* 0x0000005c08007986 */ /* 0x0003e8000c101d0c */
[----:B------:R1:W-:Y:S02]  /*6f70*/  STG.E.128 desc[UR12][R8.64+0x10], R88 ;  /* 0x0000105808007986 */ /* 0x0003e4000c101d0c */
.L_x_41:
[----:B------:R-:W-:Y:S05]  /*6f80*/  BSYNC.RECONVERGENT B0 ;  /* 0x0000000000007941 */ /* 0x000fea0003800200 */
.L_x_40:
[----:B------:R-:W-:Y:S04]  /*6f90*/  BSSY.RECONVERGENT B0, `(.L_x_42) ;  /* 0x0000013000007945 */ /* 0x000fe80003800200 */
[----:B------:R-:W-:Y:S05]  /*6fa0*/  @!P5 BRA `(.L_x_43) ;  /* 0x000000000044d947 */ /* 0x000fea0003800000 */
[----:B-1----:R-:W1:Y:S08]  /*6fb0*/  LDC.64 R2, c[0x0][0x440] ;  /* 0x00011000ff027b82 */ /* 0x002e700000000a00 */
        /* <DEDUP_REMOVED lines=16> */
.L_x_43:
[----:B------:R-:W-:Y:S05]  /*70c0*/  BSYNC.RECONVERGENT B0 ;  /* 0x0000000000007941 */ /* 0x000fea0003800200 */
.L_x_42:
[----:B------:R-:W-:Y:S05]  /*70d0*/  @!P4 EXIT ;  /* 0x000000000000c94d */ /* 0x000fea0003800000 */
[----:B-1----:R-:W1:Y:S08]  /*70e0*/  LDC.64 R2, c[0x0][0x440] ;  /* 0x00011000ff027b82 */ /* 0x002e700000000a00 */
[----:B------:R-:W2:Y:S08]  /*70f0*/  LDC.64 R4, c[0x0][0x448] ;  /* 0x00011200ff047b82 */ /* 0x000eb00000000a00 */
[----:B------:R-:W0:Y:S08]  /*7100*/  LDC.64 R6, c[0x0][0x450] ;  /* 0x00011400ff067b82 */ /* 0x000e300000000a00 */
[----:B------:R-:W3:Y:S01]  /*7110*/  LDC.64 R8, c[0x0][0x458] ;  /* 0x00011600ff087b82 */ /* 0x000ee20000000a00 */
[----:B-1----:R-:W-:-:S05]  /*7120*/  IMAD.WIDE.U32 R2, R229, 0x20, R2 ;  /* 0x00000020e5027825 */ /* 0x002fca00078e0002 */
[----:B------:R-:W-:Y:S01]  /*7130*/  STG.E.128 desc[UR12][R2.64], R100 ;  /* 0x0000006402007986 */ /* 0x000fe2000c101d0c */
[----:B--2---:R-:W-:-:S03]  /*7140*/  IMAD.WIDE.U32 R4, R229, 0x20, R4 ;  /* 0x00000020e5047825 */ /* 0x004fc600078e0004 */
[----:B------:R-:W-:Y:S04]  /*7150*/  STG.E.128 desc[UR12][R2.64+0x10], R96 ;  /* 0x0000106002007986 */ /* 0x000fe8000c101d0c */
[----:B------:R-:W-:Y:S01]  /*7160*/  STG.E.128 desc[UR12][R4.64], R124 ;  /* 0x0000007c04007986 */ /* 0x000fe2000c101d0c */
[----:B0-----:R-:W-:-:S03]  /*7170*/  IMAD.WIDE.U32 R6, R229, 0x20, R6 ;  /* 0x00000020e5067825 */ /* 0x001fc600078e0006 */
[----:B------:R-:W-:Y:S04]  /*7180*/  STG.E.128 desc[UR12][R4.64+0x10], R120 ;  /* 0x0000107804007986 */ /* 0x000fe8000c101d0c */
[----:B------:R-:W-:Y:S01]  /*7190*/  STG.E.128 desc[UR12][R6.64], R52 ;  /* 0x0000003406007986 */ /* 0x000fe2000c101d0c */
[----:B---3--:R-:W-:-:S03]  /*71a0*/  IMAD.WIDE.U32 R8, R229, 0x20, R8 ;  /* 0x00000020e5087825 */ /* 0x008fc600078e0008 */
[----:B------:R-:W-:Y:S04]  /*71b0*/  STG.E.128 desc[UR12][R6.64+0x10], R48 ;  /* 0x0000103006007986 */ /* 0x000fe8000c101d0c */
[----:B------:R-:W-:Y:S04]  /*71c0*/  STG.E.128 desc[UR12][R8.64], R76 ;  /* 0x0000004c08007986 */ /* 0x000fe8000c101d0c */
[----:B------:R-:W-:Y:S01]  /*71d0*/  STG.E.128 desc[UR12][R8.64+0x10], R72 ;  /* 0x0000104808007986 */ /* 0x000fe2000c101d0c */
[----:B------:R-:W-:Y:S05]  /*71e0*/  EXIT ;  /* 0x000000000000794d */ /* 0x000fea0003800000 */
.L_x_44:
[----:B------:R-:W-:-:S00]  /*71f0*/  BRA `(.L_x_44) ;  /* 0xfffffffc00fc7947 */ /* 0x000fc0000383ffff */
[----:B------:R-:W-:-:S00]  /*7200*/  NOP ;  /* 0x0000000000007918 */ /* 0x000fc00000000000 */
[----:B------:R-:W-:-:S00]  /*7210*/  NOP ;  /* 0x0000000000007918 */ /* 0x000fc00000000000 */
[----:B------:R-:W-:-:S00]  /*7220*/  NOP ;  /* 0x0000000000007918 */ /* 0x000fc00000000000 */
[----:B------:R-:W-:-:S00]  /*7230*/  NOP ;  /* 0x0000000000007918 */ /* 0x000fc00000000000 */
[----:B------:R-:W-:-:S00]  /*7240*/  NOP ;  /* 0x0000000000007918 */ /* 0x000fc00000000000 */
[----:B------:R-:W-:-:S00]  /*7250*/  NOP ;  /* 0x0000000000007918 */ /* 0x000fc00000000000 */
[----:B------:R-:W-:-:S00]  /*7260*/  NOP ;  /* 0x0000000000007918 */ /* 0x000fc00000000000 */
[----:B------:R-:W-:-:S00]  /*7270*/  NOP ;  /* 0x0000000000007918 */ /* 0x000fc00000000000 */
.L_x_3772:


//--------------------- .text._ZN10layer_norm31ln_parallel_residual_bwd_kernelINS_13Kernel_traitsI13__nv_bfloat16S2_S2_S2_fjLj6144ELj1ELj1ELj8ELj16ENS_18Kernel_traits_baseILj6144ES2_S2_S2_S2_fjLj256EEEEELb0ELb0ELb1EEEvNS_9BwdParamsE --------------------------
	.section	.text._ZN10layer_norm31ln_parallel_residual_bwd_kernelINS_13Kernel_traitsI13__nv_bfloat16S2_S2_S2_fjLj6144ELj1ELj1ELj8ELj16ENS_18Kernel_traits_baseILj6144ES2_S2_S2_S2_fjLj256EEEEELb0ELb0ELb1EEEvNS_9BwdParamsE,"ax",@progbits
	.align	128
        .global         _ZN10layer_norm31ln_parallel_residual_bwd_kernelINS_13Kernel_traitsI13__nv_bfloat16S2_S2_S2_fjLj6144ELj1ELj1ELj8ELj16ENS_18Kernel_traits_baseILj6144ES2_S2_S2_S2_fjLj256EEEEELb0ELb0ELb1EEEvNS_9BwdParamsE
        .type           _ZN10layer_norm31ln_parallel_residual_bwd_kernelINS_13Kernel_traitsI13__nv_bfloat16S2_S2_S2_fjLj6144ELj1ELj1ELj8ELj16ENS_18Kernel_traits_baseILj6144ES2_S2_S2_S2_fjLj256EEEEELb0ELb0ELb1EEEvNS_9BwdParamsE,@function
        .size           _ZN10layer_norm31ln_parallel_residual_bwd_kernelINS_13Kernel_traitsI13__nv_bfloat16S2_S2_S2_fjLj6144ELj1ELj1ELj8ELj16ENS_18Kernel_traits_baseILj6144ES2_S2_S2_S2_fjLj256EEEEELb0ELb0ELb1EEEvNS_9BwdParamsE,(.L_x_3773 - _ZN10layer_norm31ln_parallel_residual_bwd_kernelINS_13Kernel_traitsI13__nv_bfloat16S2_S2_S2_fjLj6144ELj1ELj1ELj8ELj16ENS_18Kernel_traits_baseILj6144ES2_S2_S2_S2_fjLj256EEEEELb0ELb0ELb1EEEvNS_9BwdParamsE)
        .other          _ZN10layer_norm31ln_parallel_residual_bwd_kernelINS_13Kernel_traitsI13__nv_bfloat16S2_S2_S2_fjLj6144ELj1ELj1ELj8ELj16ENS_18Kernel_traits_baseILj6144ES2_S2_S2_S2_fjLj256EEEEELb0ELb0ELb1EEEvNS_9BwdParamsE,@"STO_CUDA_ENTRY STV_DEFAULT"
_ZN10layer_norm31ln_parallel_residual_bwd_kernelINS_13Kernel_traitsI13__nv_bfloat16S2_S2_S2_fjLj6144ELj1ELj1ELj8ELj16ENS_18Kernel_traits_baseILj6144ES2_S2_S2_S2_fjLj256EEEEELb0ELb0ELb1EEEvNS_9BwdParamsE:
.text._ZN10layer_norm31ln_parallel_residual_bwd_kernelINS_13Kernel_traitsI13__nv_bfloat16S2_S2_S2_fjLj6144ELj1ELj1ELj8ELj16ENS_18Kernel_traits_baseILj6144ES2_S2_S2_S2_fjLj256EEEEELb0ELb0ELb1EEEvNS_9BwdParamsE:
[----:B------:R-:W-:Y:S08]  /*0000*/  LDC R1, c[0x0][0x37c] ;  /* 0x0000df00ff017b82 */ /* 0x000ff00000000800 */
[----:B------:R-:W0:Y:S01]  /*0010*/  S2UR UR4, SR_CTAID.X ;  /* 0x00000000000479c3 */ /* 0x000e220000002500 */
[----:B------:R-:W0:Y:S01]  /*0020*/  LDCU UR5, c[0x0][0x384] ;  /* 0x00007080ff0577ac */ /* 0x000e220008000800 */
[----:B------:R-:W1:Y:S01]  /*0030*/  S2R R100, SR_TID.X ;  /* 0x0000000000647919 */ /* 0x000e620000002100 */
        /* <DEDUP_REMOVED lines=21> */
[----:B0-----:R-:W-:Y:S01]  /*0190*/  UISETP.GE.AND UP0, UPT, UR4, UR5, UPT ;  /* 0x000000050400728c */ /* 0x001fe2000bf06270 */
        /* <DEDUP_REMOVED lines=26> */
[----:B------:R-:W-:Y:S01]  /*0340*/  CS2R R52, SRZ ;  /* 0x0000000000347805 */ /* 0x000fe2000001ff00 */
[----:B------:R-:W0:Y:S01]  /*0350*/  LDCU.64 UR12, c[0x0][0x358] ;  /* 0x00006b00ff0c77ac */ /* 0x000e220008000a00 */
[----:B-1----:R-:W-:Y:S05]  /*0360*/  BRA.U UP0, `(.L_x_45) ;  /* 0x00000069009c7547 */ /* 0x002fea000b800000 */
[----:B------:R-:W1:Y:S08]  /*0370*/  LDC.64 R2, c[0x0][0x3d0] ;  /* 0x0000f400ff027b82 */ /* 0x000e700000000a00 */
[----:B------:R-:W2:Y:S01]  /*0380*/  LDC.64 R4, c[0x0][0x3d8] ;  /* 0x0000f600ff047b82 */ /* 0x000ea20000000a00 */
[----:B------:R-:W-:Y:S01]  /*0390*/  HFMA2 R152, -RZ, RZ, 0, 0 ;  /* 0x00000000ff987431 */ /* 0x000fe200000001ff */
[----:B------:R-:W-:-:S02]  /*03a0*/  MOV R178, UR4 ;  /* 0x0000000400b27c02 */ /* 0x000fc40008000f00 */
        /* <DEDUP_REMOVED lines=12> */
[----:B------:R-:W-:Y:S01]  /*0470*/  CS2R R48, SRZ ;  /* 0x0000000000307805 */ /* 0x000fe2000001ff00 */
[----:B-1----:R-:W-:Y:S01]  /*0480*/  IMAD.WIDE.U32 R2, R100, 0x10, R2 ;  /* 0x0000001064027825 */ /* 0x002fe200078e0002 */
[----:B------:R-:W-:Y:S02]  /*0490*/  CS2R R46, SRZ ;  /* 0x00000000002e7805 */ /* 0x000fe4000001ff00 */
[----:B------:R-:W-:Y:S02]  /*04a0*/  CS2R R44, SRZ ;  /* 0x00000000002c7805 */ /* 0x000fe4000001ff00 */
[----:B------:R-:W-:Y:S02]  /*04b0*/  CS2R R42, SRZ ;  /* 0x00000000002a7805 */ /* 0x000fe4000001ff00 */
[----:B------:R-:W-:Y:S01]  /*04c0*/  CS2R R40, SRZ ;  /* 0x0000000000287805 */ /* 0x000fe2000001ff00 */
[----:B0-----:R-:W3:Y:S01]  /*04d0*/  LDG.E.128 R28, desc[UR12][R2.64] ;  /* 0x0000000c021c7981 */ /* 0x001ee2000c1e1d00 */
[----:B------:R-:W-:-:S02]  /*04e0*/  CS2R R38, SRZ ;  /* 0x0000000000267805 */ /* 0x000fc4000001ff00 */
[----:B------:R-:W-:Y:S01]  /*04f0*/  CS2R R36, SRZ ;  /* 0x0000000000247805 */ /* 0x000fe2000001ff00 */
[----:B--2---:R-:W-:Y:S01]  /*0500*/  IMAD.WIDE.U32 R4, R100, 0x10, R4 ;  /* 0x0000001064047825 */ /* 0x004fe200078e0004 */
[----:B------:R-:W2:Y:S01]  /*0510*/  LDG.E.128 R20, desc[UR12][R2.64+0x1000] ;  /* 0x0010000c02147981 */ /* 0x000ea2000c1e1d00 */
[----:B------:R-:W-:Y:S02]  /*0520*/  CS2R R34, SRZ ;  /* 0x0000000000227805 */ /* 0x000fe4000001ff00 */
[----:B------:R-:W-:Y:S02]  /*0530*/  CS2R R32, SRZ ;  /* 0x0000000000207805 */ /* 0x000fe4000001ff00 */
[----:B------:R-:W-:Y:S01]  /*0540*/  CS2R R108, SRZ ;  /* 0x00000000006c7805 */ /* 0x000fe2000001ff00 */
[----:B------:R-:W4:Y:S01]  /*0550*/  LDG.E.128 R24, desc[UR12][R4.64] ;  /* 0x0000000c04187981 */ /* 0x000f22000c1e1d00 */
[----:B------:R-:W-:Y:S02]  /*0560*/  CS2R R112, SRZ ;  /* 0x0000000000707805 */ /* 0x000fe4000001ff00 */
[----:B------:R-:W-:-:S02]  /*0570*/  CS2R R116, SRZ ;  /* 0x0000000000747805 */ /* 0x000fc4000001ff00 */
[----:B------:R-:W-:Y:S01]  /*0580*/  CS2R R120, SRZ ;  /* 0x0000000000787805 */ /* 0x000fe2000001ff00 */
[----:B------:R-:W5:Y:S01]  /*0590*/  LDG.E.128 R16, desc[UR12][R4.64+0x1000] ;  /* 0x0010000c04107981 */ /* 0x000f62000c1e1d00 */
[----:B------:R-:W-:Y:S02]  /*05a0*/  CS2R R124, SRZ ;  /* 0x00000000007c7805 */ /* 0x000fe4000001ff00 */
[----:B------:R-:W-:Y:S02]  /*05b0*/  CS2R R128, SRZ ;  /* 0x0000000000807805 */ /* 0x000fe4000001ff00 */
[----:B------:R-:W-:Y:S01]  /*05c0*/  CS2R R132, SRZ ;  /* 0x0000000000847805 */ /* 0x000fe2000001ff00 */
[----:B------:R0:W5:Y:S01]  /*05d0*/  LDG.E.128 R12, desc[UR12][R2.64+0x2000] ;  /* 0x0020000c020c7981 */ /* 0x000162000c1e1d00 */
[----:B------:R-:W-:Y:S02]  /*05e0*/  CS2R R136, SRZ ;  /* 0x0000000000887805 */ /* 0x000fe4000001ff00 */
[----:B------:R-:W-:-:S02]  /*05f0*/  CS2R R140, SRZ ;  /* 0x00000000008c7805 */ /* 0x000fc4000001ff00 */
[----:B------:R-:W-:Y:S01]  /*0600*/  CS2R R144, SRZ ;  /* 0x0000000000907805 */ /* 0x000fe2000001ff00 */
[----:B------:R1:W5:Y:S01]  /*0610*/  LDG.E.128 R8, desc[UR12][R4.64+0x2000] ;  /* 0x0020000c04087981 */ /* 0x000362000c1e1d00 */
[----:B------:R-:W-:Y:S02]  /*0620*/  CS2R R148, SRZ ;  /* 0x0000000000947805 */ /* 0x000fe4000001ff00 */
[----:B------:R-:W-:Y:S02]  /*0630*/  CS2R R6, SRZ ;  /* 0x0000000000067805 */ /* 0x000fe4000001ff00 */
[----:B------:R-:W-:Y:S01]  /*0640*/  MOV R179, RZ ;  /* 0x000000ff00b37202 */ /* 0x000fe20000000f00 */
[----:B------:R-:W-:Y:S01]  /*0650*/  UPLOP3.LUT UP1, UPT, UPT, UPT, UPT, 0x40, 0x4 ;  /* 0x000000000004789c */ /* 0x000fe20003f2e870 */
[----:B0-----:R-:W-:Y:S01]  /*0660*/  CS2R R2, SRZ ;  /* 0x0000000000027805 */ /* 0x001fe2000001ff00 */
[----:B------:R-:W0:Y:S01]  /*0670*/  LDCU UR16, c[0x0][0x388] ;  /* 0x00007100ff1077ac */ /* 0x000e220008000800 */
[----:B-1----:R-:W-:Y:S01]  /*0680*/  CS2R R4, SRZ ;  /* 0x0000000000047805 */ /* 0x002fe2000001ff00 */
[----:B------:R-:W1:Y:S01]  /*0690*/  LDCU.U8 UR11, c[0x0][0x410] ;  /* 0x00008200ff0b77ac */ /* 0x000e620008000000 */
[----:B------:R-:W0:Y:S01]  /*06a0*/  LDCU UR17, c[0x0][0x400] ;  /* 0x00008000ff1177ac */ /* 0x000e220008000800 */
[----:B------:R-:W0:Y:S01]  /*06b0*/  LDCU.64 UR6, c[0x0][0x470] ;  /* 0x00008e00ff0677ac */ /* 0x000e220008000a00 */
[----:B------:R-:W0:Y:S01]  /*06c0*/  LDCU.64 UR8, c[0x0][0x478] ;  /* 0x00008f00ff0877ac */ /* 0x000e220008000a00 */
[----:B------:R-:W0:Y:S01]  /*06d0*/  LDCU.64 UR14, c[0x0][0x438] ;  /* 0x00008700ff0e77ac */ /* 0x000e220008000a00 */
[----:B---3--:R-:W-:-:S02]  /*06e0*/  PRMT R177, R28, 0x7632, R177 ;  /* 0x000076321cb17816 */ /* 0x008fc400000000b1 */
[----:B------:R-:W-:Y:S02]  /*06f0*/  PRMT R176, R29, 0x7632, R176 ;  /* 0x000076321db07816 */ /* 0x000fe400000000b0 */
[----:B------:R-:W-:Y:S02]  /*0700*/  PRMT R175, R30, 0x7632, R175 ;  /* 0x000076321eaf7816 */ /* 0x000fe400000000af */
[----:B------:R-:W-:Y:S02]  /*0710*/  PRMT R174, R31, 0x7632, R174 ;  /* 0x000076321fae7816 */ /* 0x000fe400000000ae */
[----:B----4-:R-:W-:Y:S02]  /*0720*/  PRMT R173, R24, 0x7632, R173 ;  /* 0x0000763218ad7816 */ /* 0x010fe400000000ad */
[----:B------:R-:W-:Y:S02]  /*0730*/  PRMT R172, R25, 0x7632, R172 ;  /* 0x0000763219ac7816 */ /* 0x000fe400000000ac */
[----:B------:R-:W-:-:S02]  /*0740*/  PRMT R171, R26, 0x7632, R171 ;  /* 0x000076321aab7816 */ /* 0x000fc400000000ab */
[----:B------:R-:W-:Y:S02]  /*0750*/  PRMT R170, R27, 0x7632, R170 ;  /* 0x000076321baa7816 */ /* 0x000fe400000000aa */
[----:B--2---:R-:W-:Y:S02]  /*0760*/  PRMT R169, R20, 0x7632, R169 ;  /* 0x0000763214a97816 */ /* 0x004fe400000000a9 */
[----:B------:R-:W-:Y:S02]  /*0770*/  PRMT R168, R21, 0x7632, R168 ;  /* 0x0000763215a87816 */ /* 0x000fe400000000a8 */
[----:B------:R-:W-:Y:S02]  /*0780*/  PRMT R167, R22, 0x7632, R167 ;  /* 0x0000763216a77816 */ /* 0x000fe400000000a7 */
[----:B------:R-:W-:Y:S02]  /*0790*/  PRMT R166, R23, 0x7632, R166 ;  /* 0x0000763217a67816 */ /* 0x000fe400000000a6 */
[----:B-----5:R-:W-:-:S02]  /*07a0*/  PRMT R165, R16, 0x7632, R165 ;  /* 0x0000763210a57816 */ /* 0x020fc400000000a5 */
[----:B------:R-:W-:Y:S02]  /*07b0*/  PRMT R164, R17, 0x7632, R164 ;  /* 0x0000763211a47816 */ /* 0x000fe400000000a4 */
[----:B------:R-:W-:Y:S02]  /*07c0*/  PRMT R163, R18, 0x7632, R163 ;  /* 0x0000763212a37816 */ /* 0x000fe400000000a3 */
[----:B------:R-:W-:Y:S02]  /*07d0*/  PRMT R162, R19, 0x7632, R162 ;  /* 0x0000763213a27816 */ /* 0x000fe400000000a2 */
[----:B------:R-:W-:Y:S02]  /*07e0*/  PRMT R161, R12, 0x7632, R161 ;  /* 0x000076320ca17816 */ /* 0x000fe400000000a1 */
[----:B------:R-:W-:Y:S02]  /*07f0*/  PRMT R160, R13, 0x7632, R160 ;  /* 0x000076320da07816 */ /* 0x000fe400000000a0 */
[----:B------:R-:W-:-:S02]  /*0800*/  PRMT R159, R14, 0x7632, R159 ;  /* 0x000076320e9f7816 */ /* 0x000fc4000000009f */
[----:B------:R-:W-:Y:S02]  /*0810*/  PRMT R158, R15, 0x7632, R158 ;  /* 0x000076320f9e7816 */ /* 0x000fe4000000009e */
[----:B------:R-:W-:Y:S02]  /*0820*/  PRMT R157, R8, 0x7632, R157 ;  /* 0x00007632089d7816 */ /* 0x000fe4000000009d */
[----:B------:R-:W-:Y:S02]  /*0830*/  PRMT R156, R9, 0x7632, R156 ;  /* 0x00007632099c7816 */ /* 0x000fe4000000009c */
[----:B------:R-:W-:Y:S02]  /*0840*/  PRMT R155, R10, 0x7632, R155 ;  /* 0x000076320a9b7816 */ /* 0x000fe4000000009b */
[----:B------:R-:W-:Y:S02]  /*0850*/  PRMT R154, R11, 0x7632, R154 ;  /* 0x000076320b9a7816 */ /* 0x000fe4000000009a */
[----:B------:R-:W-:-:S02]  /*0860*/  SHF.L.U32 R203, R28, 0x10, RZ ;  /* 0x000000101ccb7819 */ /* 0x000fc400000006ff */
[----:B------:R-:W-:Y:S02]  /*0870*/  SHF.L.U32 R202, R29, 0x10, RZ ;  /* 0x000000101dca7819 */ /* 0x000fe400000006ff */
[----:B------:R-:W-:Y:S02]  /*0880*/  CS2R R28, SRZ ;  /* 0x00000000001c7805 */ /* 0x000fe4000001ff00 */
[----:B------:R-:W-:Y:S02]  /*0890*/  SHF.L.U32 R201, R30, 0x10, RZ ;  /* 0x000000101ec97819 */ /* 0x000fe400000006ff */
[----:B------:R-:W-:Y:S02]  /*08a0*/  SHF.L.U32 R200, R31, 0x10, RZ ;  /* 0x000000101fc87819 */ /* 0x000fe400000006ff */
[----:B------:R-:W-:Y:S02]  /*08b0*/  CS2R R30, SRZ ;  /* 0x00000000001e7805 */ /* 0x000fe4000001ff00 */
        /* <DEDUP_REMOVED lines=32> */
[----:B------:R-:W-:Y:S02]  /*0ac0*/  SHF.L.U32 R175, R175, 0x10, RZ ;  /* 0x00000010afaf7819 */ /* 0x000fe400000006ff */
[----:B------:R-:W-:Y:S02]  /*0ad0*/  SHF.L.U32 R174, R174, 0x10, RZ ;  /* 0x00000010aeae7819 */ /* 0x000fe400000006ff */
[----:B------:R-:W-:Y:S02]  /*0ae0*/  SHF.L.U32 R173, R173, 0x10, RZ ;  /* 0x00000010adad7819 */ /* 0x000fe400000006ff */
[----:B------:R-:W-:Y:S02]  /*0af0*/  SHF.L.U32 R172, R172, 0x10, RZ ;  /* 0x00000010acac7819 */ /* 0x000fe400000006ff */
        /* <DEDUP_REMOVED lines=17> */
[----:B01----:R-:W-:-:S07]  /*0c10*/  SHF.L.U32 R154, R154, 0x10, RZ ;  /* 0x000000109a9a7819 */ /* 0x003fce00000006ff */
.L_x_72:
[----:B------:R-:W-:Y:S01]  /*0c20*/  IMAD R0, R178, UR16, RZ ;  /* 0x00000010b2007c24 */ /* 0x000fe2000f8e02ff */
[----:B0-----:R-:W0:Y:S04]  /*0c30*/  LDC.64 R84, c[0x0][0x3a8] ;  /* 0x0000ea00ff547b82 */ /* 0x001e280000000a00 */
[----:B------:R-:W-:-:S04]  /*0c40*/  SHF.R.S32.HI R73, RZ, 0x1f, R0 ;  /* 0x0000001fff497819 */ /* 0x000fc80000011400 */
[----:B------:R-:W1:Y:S01]  /*0c50*/  LDC.64 R74, c[0x0][0x3c0] ;  /* 0x0000f000ff4a7b82 */ /* 0x000e620000000a00 */
[----:B------:R-:W-:-:S04]  /*0c60*/  LEA.HI R73, R73, R0, RZ, 0x3 ;  /* 0x0000000049497211 */ /* 0x000fc800078f18ff */
[----:B------:R-:W-:-:S03]  /*0c70*/  LEA.HI.SX32 R206, R73, R100, 0x1d ;  /* 0x0000006449ce7211 */ /* 0x000fc600078feaff */
[----:B------:R-:W2:Y:S08]  /*0c80*/  LDC.64 R88, c[0x0][0x428] ;  /* 0x00010a00ff587b82 */ /* 0x000eb00000000a00 */
[----:B------:R-:W3:Y:S01]  /*0c90*/  LDC.64 R92, c[0x0][0x430] ;  /* 0x00010c00ff5c7b82 */ /* 0x000ee20000000a00 */
[----:B0-----:R-:W-:-:S06]  /*0ca0*/  IMAD.WIDE.U32 R96, R206, 0x10, R84 ;  /* 0x00000010ce607825 */ /* 0x001fcc00078e0054 */
[----:B------:R-:W4:Y:S01]  /*0cb0*/  LDG.E.128 R96, desc[UR12][R96.64] ;  /* 0x0000000c60607981 */ /* 0x000f22000c1e1d00 */
[----:B------:R-:W0:Y:S01]  /*0cc0*/  LDC.64 R72, c[0x0][0x3c8] ;  /* 0x0000f200ff487b82 */ /* 0x000e220000000a00 */
[----:B-1----:R-:W-:-:S05]  /*0cd0*/  IMAD.WIDE R86, R178, 0x4, R74 ;  /* 0x00000004b2567825 */ /* 0x002fca00078e024a */
[----:B------:R-:W4:Y:S01]  /*0ce0*/  LDG.E R224, desc[UR12][R86.64] ;  /* 0x0000000c56e07981 */ /* 0x000f22000c1e1900 */
[----:B--2---:R-:W-:-:S06]  /*0cf0*/  IMAD.WIDE.U32 R100, R206, 0x10, R88 ;  /* 0x00000010ce647825 */ /* 0x004fcc00078e0058 */
[----:B------:R-:W2:Y:S01]  /*0d00*/  LDG.E.128 R100, desc[UR12][R100.64] ;  /* 0x0000000c64647981 */ /* 0x000ea2000c1e1d00 */
[----:B---3--:R-:W-:-:S06]  /*0d10*/  IMAD.WIDE.U32 R104, R206, 0x10, R92 ;  /* 0x00000010ce687825 */ /* 0x008fcc00078e005c */
[----:B------:R-:W3:Y:S01]  /*0d20*/  LDG.E.128 R104, desc[UR12][R104.64] ;  /* 0x0000000c68687981 */ /* 0x000ee2000c1e1d00 */
[----:B0-----:R-:W-:-:S05]  /*0d30*/  IMAD.WIDE R90, R178, 0x4, R72 ;  /* 0x00000004b25a7825 */ /* 0x001fca00078e0248 */
[----:B------:R-:W3:Y:S01]  /*0d40*/  LDG.E R205, desc[UR12][R90.64] ;  /* 0x0000000c5acd7981 */ /* 0x000ee2000c1e1900 */
[----:B------:R-:W-:-:S05]  /*0d50*/  IADD3 R204, PT, PT, R206, 0x100, RZ ;  /* 0x00000100cecc7810 */ /* 0x000fca0007ffe0ff */
[----:B------:R-:W-:-:S04]  /*0d60*/  IMAD.WIDE.U32 R72, R204, 0x10, R84 ;  /* 0x00000010cc487825 */ /* 0x000fc800078e0054 */
[C---:B------:R-:W-:Y:S02]  /*0d70*/  IMAD.WIDE.U32 R80, R204.reuse, 0x10, R92 ;  /* 0x00000010cc507825 */ /* 0x040fe400078e005c */
[----:B------:R-:W3:Y:S02]  /*0d80*/  LDG.E.128 R72, desc[UR12][R72.64] ;  /* 0x0000000c48487981 */ /* 0x000ee4000c1e1d00 */
[----:B------:R-:W-:Y:S02]  /*0d90*/  IMAD.WIDE.U32 R76, R204, 0x10, R88 ;  /* 0x00000010cc4c7825 */ /* 0x000fe400078e0058 */
[----:B------:R-:W3:Y:S04]  /*0da0*/  LDG.E.128 R80, desc[UR12][R80.64] ;  /* 0x0000000c50507981 */ /* 0x000ee8000c1e1d00 */
[----:B------:R-:W3:Y:S01]  /*0db0*/  LDG.E.128 R76, desc[UR12][R76.64] ;  /* 0x0000000c4c4c7981 */ /* 0x000ee2000c1e1d00 */
[----:B------:R-:W-:-:S05]  /*0dc0*/  IADD3 R153, PT, PT, R206, 0x200, RZ ;  /* 0x00000200ce997810 */ /* 0x000fca0007ffe0ff */
[----:B------:R-:W-:-:S04]  /*0dd0*/  IMAD.WIDE.U32 R84, R153, 0x10, R84 ;  /* 0x0000001099547825 */ /* 0x000fc800078e0054 */
[C---:B------:R-:W-:Y:S02]  /*0de0*/  IMAD.WIDE.U32 R88, R153.reuse, 0x10, R88 ;  /* 0x0000001099587825 */ /* 0x040fe400078e0058 */
[----:B------:R-:W3:Y:S04]  /*0df0*/  LDG.E.128 R84, desc[UR12][R84.64] ;  /* 0x0000000c54547981 */ /* 0x000ee8000c1e1d00 */
[----:B------:R-:W3:Y:S01]  /*0e00*/  LDG.E.128 R88, desc[UR12][R88.64] ;  /* 0x0000000c58587981 */ /* 0x000ee2000c1e1d00 */
[----:B------:R-:W-:-:S06]  /*0e10*/  IMAD.WIDE.U32 R92, R153, 0x10, R92 ;  /* 0x00000010995c7825 */ /* 0x000fcc00078e005c */
[----:B------:R-:W3:Y:S01]  /*0e20*/  LDG.E.128 R92, desc[UR12][R92.64] ;  /* 0x0000000c5c5c7981 */ /* 0x000ee2000c1e1d00 */
[----:B------:R-:W-:Y:S02]  /*0e30*/  ISETP.NE.AND P0, PT, RZ, UR11, PT ;  /* 0x0000000bff007c0c */ /* 0x000fe4000bf05270 */
[----:B------:R-:W-:-:S04]  /*0e40*/  ISETP.NE.U32.AND P1, PT, RZ, UR14, PT ;  /* 0x0000000eff007c0c */ /* 0x000fc8000bf25070 */
[----:B------:R-:W-:-:S13]  /*0e50*/  ISETP.NE.AND.EX P1, PT, RZ, UR15, PT, P1 ;  /* 0x0000000fff007c0c */ /* 0x000fda000bf25310 */
[----:B------:R-:W0:Y:S02]  /*0e60*/  @P1 LDC.64 R228, c[0x0][0x438] ;  /* 0x00010e00ffe41b82 */ /* 0x000e240000000a00 */
[----:B0-----:R-:W-:-:S05]  /*0e70*/  @P1 IMAD.WIDE.U32 R228, R206, 0x10, R228 ;  /* 0x00000010cee41825 */ /* 0x001fca00078e00e4 */
[----:B-----5:R-:W5:Y:S01]  /*0e80*/  @P1 LDG.E.128 R64, desc[UR12][R228.64] ;  /* 0x0000000ce4401981 */ /* 0x020f62000c1e1d00 */
[----:B----4-:R-:W-:Y:S02]  /*0e90*/  SHF.L.U32 R207, R96, 0x10, RZ ;  /* 0x0000001060cf7819 */ /* 0x010fe400000006ff */
[----:B------:R-:W-:-:S05]  /*0ea0*/  FSEL R224, R224, RZ, !P0 ;  /* 0x000000ffe0e07208 */ /* 0x000fca0004000000 */
[----:B------:R-:W-:Y:S01]  /*0eb0*/  FADD.FTZ R0, -R224, R207 ;  /* 0x000000cfe0007221 */ /* 0x000fe20000010100 */
[C---:B--2---:R-:W-:Y:S02]  /*0ec0*/  PRMT R215, R101.reuse, 0x7632, R215 ;  /* 0x0000763265d77816 */ /* 0x044fe400000000d7 */
[----:B------:R-:W-:Y:S02]  /*0ed0*/  SHF.L.U32 R217, R101, 0x10, RZ ;  /* 0x0000001065d97819 */ /* 0x000fe400000006ff */
[C---:B---3--:R-:W-:Y:S02]  /*0ee0*/  PRMT R101, R104.reuse, 0x7632, R101 ;  /* 0x0000763268657816 */ /* 0x048fe40000000065 */
[----:B------:R-:W-:Y:S02]  /*0ef0*/  SHF.L.U32 R104, R104, 0x10, RZ ;  /* 0x0000001068687819 */ /* 0x000fe400000006ff */
[----:B------:R-:W-:Y:S02]  /*0f00*/  SHF.L.U32 R208, R100, 0x10, RZ ;  /* 0x0000001064d07819 */ /* 0x000fe400000006ff */
[C---:B------:R-:W-:Y:S01]  /*0f10*/  PRMT R220, R106.reuse, 0x7632, R220 ;  /* 0x000076326adc7816 */ /* 0x040fe200000000dc */
[----:B------:R-:W-:Y:S01]  /*0f20*/  FMUL.FTZ R0, R205, R0 ;  /* 0x00000000cd007220 */ /* 0x000fe20000410000 */
[----:B------:R-:W-:Y:S01]  /*0f30*/  SHF.L.U32 R222, R106, 0x10, RZ ;  /* 0x000000106ade7819 */ /* 0x000fe200000006ff */
[----:B------:R-:W-:Y:S01]  /*0f40*/  FMUL.FTZ R106, R199, R104 ;  /* 0x00000068c76a7220 */ /* 0x000fe20000410000 */
[----:B------:R-:W-:Y:S01]  /*0f50*/  SHF.L.U32 R223, R99, 0x10, RZ ;  /* 0x0000001063df7819 */ /* 0x000fe200000006ff */
[----:B------:R-:W-:Y:S01]  /*0f60*/  FADD.FTZ R152, R208, R152 ;  /* 0x00000098d0987221 */ /* 0x000fe20000010000 */
[----:B------:R-:W-:Y:S01]  /*0f70*/  SHF.L.U32 R213, R97, 0x10, RZ ;  /* 0x0000001061d57819 */ /* 0x000fe200000006ff */
[-C--:B------:R-:W-:Y:S01]  /*0f80*/  FFMA.FTZ R179, R0, R208.reuse, R179 ;  /* 0x000000d000b37223 */ /* 0x080fe200000100b3 */
[----:B------:R-:W-:Y:S01]  /*0f90*/  FFMA.FTZ R207, R203, R208, R106 ;  /* 0x000000d0cbcf7223 */ /* 0x000fe2000001006a */
[----:B------:R-:W-:Y:S01]  /*0fa0*/  PRMT R211, R96, 0x7632, R211 ;  /* 0x0000763260d37816 */ /* 0x000fe200000000d3 */
[----:B------:R-:W-:Y:S01]  /*0fb0*/  FADD.FTZ R208, -R224, R223 ;  /* 0x000000dfe0d07221 */ /* 0x000fe20000010100 */
[----:B------:R-:W-:-:S02]  /*0fc0*/  SHF.L.U32 R209, R107, 0x10, RZ ;  /* 0x000000106bd17819 */ /* 0x000fc400000006ff */
[C---:B------:R-:W-:Y:S02]  /*0fd0*/  PRMT R96, R98.reuse, 0x7632, R96 ;  /* 0x0000763262607816 */ /* 0x040fe40000000060 */
[----:B------:R-:W-:Y:S02]  /*0fe0*/  SHF.L.U32 R221, R98, 0x10, RZ ;  /* 0x0000001062dd7819 */ /* 0x000fe400000006ff */
[C---:B------:R-:W-:Y:S01]  /*0ff0*/  PRMT R98, R103.reuse, 0x7632, R98 ;  /* 0x0000763267627816 */ /* 0x040fe20000000062 */
[----:B------:R-:W-:Y:S01]  /*1000*/  FADD.FTZ R212, -R224, R213 ;  /* 0x000000d5e0d47221 */ /* 0x000fe20000010100 */
[----:B------:R-:W-:Y:S01]  /*1010*/  SHF.L.U32 R103, R103, 0x10, RZ ;  /* 0x0000001067677819 */ /* 0x000fe200000006ff */
[----:B------:R-:W-:Y:S01]  /*1020*/  FMUL.FTZ R208, R205, R208 ;  /* 0x000000d0cdd07220 */ /* 0x000fe20000410000 */
[----:B------:R-:W-:Y:S01]  /*1030*/  FMUL.FTZ R213, R196, R209 ;  /* 0x000000d1c4d57220 */ /* 0x000fe20000410000 */
[----:B------:R-:W-:Y:S01]  /*1040*/  PRMT R214, R97, 0x7632, R214 ;  /* 0x0000763261d67816 */ /* 0x000fe200000000d6 */
[----:B------:R-:W-:Y:S01]  /*1050*/  FMUL.FTZ R106, R197, R222 ;  /* 0x000000dec56a7220 */ /* 0x000fe20000410000 */
[----:B------:R-:W-:Y:S01]  /*1060*/  SHF.L.U32 R218, R102, 0x10, RZ ;  /* 0x0000001066da7819 */ /* 0x000fe200000006ff */
[----:B------:R-:W-:Y:S01]  /*1070*/  FADD.FTZ R128, R103, R128 ;  /* 0x0000008067807221 */ /* 0x000fe20000010000 */
[-C--:B------:R-:W-:Y:S01]  /*1080*/  FFMA.FTZ R129, R208, R103.reuse, R129 ;  /* 0x00000067d0817223 */ /* 0x080fe20000010081 */
[----:B------:R-:W-:Y:S01]  /*1090*/  PRMT R97, R99, 0x7632, R97 ;  /* 0x0000763263617816 */ /* 0x000fe20000000061 */
[----:B------:R-:W-:Y:S01]  /*10a0*/  FFMA.FTZ R103, R200, R103, R213 ;  /* 0x00000067c8677223 */ /* 0x000fe200000100d5 */
[----:B------:R-:W-:-:S02]  /*10b0*/  SHF.L.U32 R219, R105, 0x10, RZ ;  /* 0x0000001069db7819 */ /* 0x000fc400000006ff */
[----:B------:R-:W-:Y:S02]  /*10c0*/  SHF.L.U32 R211, R211, 0x10, RZ ;  /* 0x00000010d3d37819 */ /* 0x000fe400000006ff */
[----:B------:R-:W-:Y:S02]  /*10d0*/  PRMT R99, R100, 0x7632, R99 ;  /* 0x0000763264637816 */ /* 0x000fe40000000063 */
[----:B------:R-:W-:Y:S02]  /*10e0*/  SHF.L.U32 R213, R101, 0x10, RZ ;  /* 0x0000001065d57819 */ /* 0x000fe400000006ff */
[----:B------:R-:W-:Y:S02]  /*10f0*/  PRMT R100, R102, 0x7632, R100 ;  /* 0x0000763266647816 */ /* 0x000fe40000000064 */
[----:B------:R-:W-:Y:S01]  /*1100*/  PRMT R216, R105, 0x7632, R216 ;  /* 0x0000763269d87816 */ /* 0x000fe200000000d8 */
[----:B------:R-:W-:Y:S01]  /*1110*/  FFMA.FTZ R105, R201, R218, R106 ;  /* 0x000000dac9697223 */ /* 0x000fe2000001006a */
[----:B------:R-:W-:Y:S01]  /*1120*/  PRMT R102, R107, 0x7632, R102 ;  /* 0x000076326b667816 */ /* 0x000fe20000000066 */
[----:B------:R-:W-:Y:S01]  /*1130*/  FMUL.FTZ R212, R205, R212 ;  /* 0x000000d4cdd47220 */ /* 0x000fe20000410000 */
[----:B------:R-:W-:Y:S01]  /*1140*/  FMUL.FTZ R107, R198, R219 ;  /* 0x000000dbc66b7220 */ /* 0x000fe20000410000 */
[----:B------:R-:W-:Y:S01]  /*1150*/  FADD.FTZ R106, -R224, R211 ;  /* 0x000000d3e06a7221 */ /* 0x000fe20000010100 */
[----:B------:R-:W-:Y:S01]  /*1160*/  SHF.L.U32 R99, R99, 0x10, RZ ;  /* 0x0000001063637819 */ /* 0x000fe200000006ff */
[----:B------:R-:W-:Y:S01]  /*1170*/  FADD.FTZ R150, R104, R150 ;  /* 0x0000009668967221 */ /* 0x000fe20000010000 */
[----:B------:R-:W-:Y:S01]  /*1180*/  FFMA.FTZ R151, R0, R104, R151 ;  /* 0x0000006800977223 */ /* 0x000fe20000010097 */
[----:B------:R-:W-:Y:S01]  /*1190*/  FMUL.FTZ R104, R173, R213 ;  /* 0x000000d5ad687220 */ /* 0x000fe20000410000 */
[----:B------:R-:W-:Y:S01]  /*11a0*/  SHF.L.U32 R211, R214, 0x10, RZ ;  /* 0x00000010d6d37819 */ /* 0x000fe200000006ff */
[----:B------:R-:W-:Y:S01]  /*11b0*/  FADD.FTZ R144, R217, R144 ;  /* 0x00000090d9907221 */ /* 0x000fe20000010000 */
[-C--:B------:R-:W-:Y:S01]  /*11c0*/  FFMA.FTZ R145, R212, R217.reuse, R145 ;  /* 0x000000d9d4917223 */ /* 0x080fe20000010091 */
[----:B------:R-:W-:Y:S01]  /*11d0*/  FFMA.FTZ R107, R202, R217, R107 ;  /* 0x000000d9ca6b7223 */ /* 0x000fe2000001006b */
[----:B------:R-:W-:Y:S01]  /*11e0*/  FMUL.FTZ R106, R205, R106 ;  /* 0x0000006acd6a7220 */ /* 0x000fe20000410000 */
[----:B------:R-:W-:Y:S01]  /*11f0*/  FFMA.FTZ R101, R177, R99, R104 ;  /* 0x00000063b1657223 */ /* 0x000fe20000010068 */
[----:B------:R-:W-:Y:S01]  /*1200*/  SHF.L.U32 R217, R216, 0x10, RZ ;  /* 0x00000010d8d97819 */ /* 0x000fe200000006ff */
[C---:B------:R-:W-:Y:S01]  /*1210*/  FADD.FTZ R104, -R224.reuse, R211 ;  /* 0x000000d3e0687221 */ /* 0x040fe20000010100 */
[----:B------:R-:W-:Y:S01]  /*1220*/  FADD.FTZ R210, -R224, R221 ;  /* 0x000000dde0d27221 */ /* 0x000fe20000010100 */
[----:B------:R-:W-:Y:S01]  /*1230*/  SHF.L.U32 R97, R97, 0x10, RZ ;  /* 0x0000001061617819 */ /* 0x000fe200000006ff */
[----:B------:R-:W-:Y:S01]  /*1240*/  FADD.FTZ R126, R209, R126 ;  /* 0x0000007ed17e7221 */ /* 0x000fe20000010000 */
[----:B------:R-:W-:Y:S01]  /*1250*/  FFMA.FTZ R127, R208, R209, R127 ;  /* 0x000000d1d07f7223 */ /* 0x000fe2000001007f */
[----:B------:R-:W-:Y:S01]  /*1260*/  SHF.L.U32 R209, R72, 0x10, RZ ;  /* 0x0000001048d17819 */ /* 0x000fe200000006ff */
[----:B------:R-:W-:Y:S01]  /*1270*/  FADD.FTZ R148, R99, R148 ;  /* 0x0000009463947221 */ /* 0x000fe20000010000 */
[----:B------:R-:W-:Y:S01]  /*1280*/  FFMA.FTZ R149, R106, R99, R149 ;  /* 0x000000636a957223 */ /* 0x000fe20000010095 */
[----:B------:R-:W-:Y:S01]  /*1290*/  SHF.L.U32 R215, R215, 0x10, RZ ;  /* 0x00000010d7d77819 */ /* 0x000fe200000006ff */
[C---:B------:R-:W-:Y:S01]  /*12a0*/  FMUL.FTZ R104, R205.reuse, R104 ;  /* 0x00000068cd687220 */ /* 0x040fe20000410000 */
[----:B------:R-:W-:Y:S01]  /*12b0*/  SHF.L.U32 R211, R96, 0x10, RZ ;  /* 0x0000001060d37819 */ /* 0x000fe200000006ff */
[----:B------:R-:W-:Y:S01]  /*12c0*/  FMUL.FTZ R99, R172, R217 ;  /* 0x000000d9ac637220 */ /* 0x000fe20000410000 */
[----:B------:R-:W-:Y:S01]  /*12d0*/  FMUL.FTZ R210, R205, R210 ;  /* 0x000000d2cdd27220 */ /* 0x000fe20000410000 */
[----:B------:R-:W-:Y:S01]  /*12e0*/  PRMT R246, R80, 0x7632, R246 ;  /* 0x0000763250f67816 */ /* 0x000fe200000000f6 */
[----:B------:R-:W-:Y:S01]  /*12f0*/  FADD.FTZ R214, -R224, R97 ;  /* 0x00000061e0d67221 */ /* 0x000fe20000010100 */
[----:B------:R-:W-:Y:S01]  /*1300*/  SHF.L.U32 R80, R80, 0x10, RZ ;  /* 0x0000001050507819 */ /* 0x000fe200000006ff */
[----:B------:R-:W-:Y:S01]  /*1310*/  FADD.FTZ R216, -R224, R209 ;  /* 0x000000d1e0d87221 */ /* 0x000fe20000010100 */
[----:B------:R-:W-:Y:S01]  /*1320*/  FADD.FTZ R140, R215, R140 ;  /* 0x0000008cd78c7221 */ /* 0x000fe20000010000 */
[-C--:B------:R-:W-:Y:S01]  /*1330*/  FFMA.FTZ R141, R104, R215.reuse, R141 ;  /* 0x000000d7688d7223 */ /* 0x080fe2000001008d */
[----:B------:R-:W-:Y:S01]  /*1340*/  FFMA.FTZ R99, R176, R215, R99 ;  /* 0x000000d7b0637223 */ /* 0x000fe20000010063 */
[----:B------:R-:W-:Y:S01]  /*1350*/  FADD.FTZ R96, -R224, R211 ;  /* 0x000000d3e0607221 */ /* 0x000fe20000010100 */
[----:B------:R-:W-:Y:S01]  /*1360*/  FADD.FTZ R136, R218, R136 ;  /* 0x00000088da887221 */ /* 0x000fe20000010000 */
[----:B------:R-:W-:Y:S01]  /*1370*/  FFMA.FTZ R137, R210, R218, R137 ;  /* 0x000000dad2897223 */ /* 0x000fe20000010089 */
[----:B------:R-:W-:Y:S01]  /*1380*/  SHF.L.U32 R215, R102, 0x10, RZ ;  /* 0x0000001066d77819 */ /* 0x000fe200000006ff */
[----:B------:R-:W-:Y:S01]  /*1390*/  FADD.FTZ R146, R213, R146 ;  /* 0x00000092d5927221 */ /* 0x000fe20000010000 */
[----:B------:R-:W-:Y:S01]  /*13a0*/  SHF.L.U32 R211, R98, 0x10, RZ ;  /* 0x0000001062d37819 */ /* 0x000fe200000006ff */
[C---:B------:R-:W-:Y:S01]  /*13b0*/  FMUL.FTZ R98, R205.reuse, R214 ;  /* 0x000000d6cd627220 */ /* 0x040fe20000410000 */
[----:B------:R-:W-:Y:S01]  /*13c0*/  PRMT R248, R76, 0x7632, R248 ;  /* 0x000076324cf87816 */ /* 0x000fe200000000f8 */
[----:B------:R-:W-:Y:S01]  /*13d0*/  FFMA.FTZ R147, R106, R213, R147 ;  /* 0x000000d56a937223 */ /* 0x000fe20000010093 */
[----:B------:R-:W-:Y:S01]  /*13e0*/  SHF.L.U32 R76, R76, 0x10, RZ ;  /* 0x000000104c4c7819 */ /* 0x000fe200000006ff */
[----:B------:R-:W-:Y:S01]  /*13f0*/  FMUL.FTZ R216, R205, R216 ;  /* 0x000000d8cdd87220 */ /* 0x000fe20000410000 */
[----:B------:R-:W-:-:S02]  /*1400*/  PRMT R242, R78, 0x7632, R242 ;  /* 0x000076324ef27816 */ /* 0x000fc400000000f2 */
[----:B------:R-:W-:Y:S01]  /*1410*/  SHF.L.U32 R218, R78, 0x10, RZ ;  /* 0x000000104eda7819 */ /* 0x000fe200000006ff */
[----:B------:R-:W-:Y:S01]  /*1420*/  FMUL.FTZ R78, R191, R80 ;  /* 0x00000050bf4e7220 */ /* 0x000fe20000410000 */
[----:B------:R-:W-:Y:S02]  /*1430*/  SHF.L.U32 R220, R220, 0x10, RZ ;  /* 0x00000010dcdc7819 */ /* 0x000fe400000006ff */
[----:B------:R-:W-:Y:S01]  /*1440*/  SHF.L.U32 R213, R74, 0x10, RZ ;  /* 0x000000104ad57819 */ /* 0x000fe200000006ff */
[----:B------:R-:W-:Y:S01]  /*1450*/  FADD.FTZ R142, R219, R142 ;  /* 0x0000008edb8e7221 */ /* 0x000fe20000010000 */
[----:B------:R-:W-:Y:S01]  /*1460*/  FFMA.FTZ R143, R212, R219, R143 ;  /* 0x000000dbd48f7223 */ /* 0x000fe2000001008f */
[-C--:B------:R-:W-:Y:S01]  /*1470*/  FMUL.FTZ R219, R170, R215.reuse ;  /* 0x000000d7aadb7220 */ /* 0x080fe20000410000 */
[----:B------:R-:W-:Y:S01]  /*1480*/  FADD.FTZ R122, R215, R122 ;  /* 0x0000007ad77a7221 */ /* 0x000fe20000010000 */
[----:B------:R-:W-:Y:S01]  /*1490*/  FFMA.FTZ R123, R98, R215, R123 ;  /* 0x000000d7627b7223 */ /* 0x000fe2000001007b */
[----:B------:R-:W-:Y:S01]  /*14a0*/  PRMT R244, R82, 0x7632, R244 ;  /* 0x0000763252f47816 */ /* 0x000fe200000000f4 */
[----:B------:R-:W-:Y:S01]  /*14b0*/  FMUL.FTZ R102, R205, R96 ;  /* 0x00000060cd667220 */ /* 0x000fe20000410000 */
[----:B------:R-:W-:Y:S01]  /*14c0*/  SHF.L.U32 R100, R100, 0x10, RZ ;  /* 0x0000001064647819 */ /* 0x000fe200000006ff */
[----:B------:R-:W-:Y:S01]  /*14d0*/  FADD.FTZ R120, R76, R120 ;  /* 0x000000784c787221 */ /* 0x000fe20000010000 */
[----:B------:R-:W-:Y:S01]  /*14e0*/  SHF.L.U32 R82, R82, 0x10, RZ ;  /* 0x0000001052527819 */ /* 0x000fe200000006ff */
[-C--:B------:R-:W-:Y:S01]  /*14f0*/  FFMA.FTZ R121, R216, R76.reuse, R121 ;  /* 0x0000004cd8797223 */ /* 0x080fe20000010079 */
[----:B------:R-:W-:Y:S01]  /*1500*/  FFMA.FTZ R215, R195, R76, R78 ;  /* 0x0000004cc3d77223 */ /* 0x000fe2000001004e */
[----:B------:R-:W-:Y:S01]  /*1510*/  FMUL.FTZ R96, R171, R220 ;  /* 0x000000dcab607220 */ /* 0x000fe20000410000 */
[----:B------:R-:W-:Y:S01]  /*1520*/  FADD.FTZ R76, -R224, R213 ;  /* 0x000000d5e04c7221 */ /* 0x000fe20000010100 */
[----:B------:R-:W-:Y:S01]  /*1530*/  FADD.FTZ R132, R100, R132 ;  /* 0x0000008464847221 */ /* 0x000fe20000010000 */
[-C--:B------:R-:W-:Y:S01]  /*1540*/  FFMA.FTZ R133, R102, R100.reuse, R133 ;  /* 0x0000006466857223 */ /* 0x080fe20000010085 */
[----:B------:R-:W-:Y:S01]  /*1550*/  FFMA.FTZ R97, R175, R100, R96 ;  /* 0x00000064af617223 */ /* 0x000fe20000010060 */
[----:B------:R-:W-:Y:S01]  /*1560*/  FMUL.FTZ R78, R189, R82 ;  /* 0x00000052bd4e7220 */ /* 0x000fe20000410000 */
[----:B------:R-:W-:Y:S01]  /*1570*/  FMUL.FTZ R213, R205, R76 ;  /* 0x0000004ccdd57220 */ /* 0x000fe20000410000 */
[----:B------:R-:W-:-:S02]  /*1580*/  PRMT R100, R72, 0x7632, R100 ;  /* 0x0000763248647816 */ /* 0x000fc40000000064 */
[----:B------:R-:W-:Y:S01]  /*1590*/  PRMT R72, R74, 0x7632, R72 ;  /* 0x000076324a487816 */ /* 0x000fe20000000048 */
[----:B------:R-:W-:Y:S01]  /*15a0*/  FADD.FTZ R130, R220, R130 ;  /* 0x00000082dc827221 */ /* 0x000fe20000010000 */
[C---:B------:R-:W-:Y:S01]  /*15b0*/  PRMT R74, R75.reuse, 0x7632, R74 ;  /* 0x000076324b4a7816 */ /* 0x040fe2000000004a */
[----:B------:R-:W-:Y:S01]  /*15c0*/  FFMA.FTZ R131, R102, R220, R131 ;  /* 0x000000dc66837223 */ /* 0x000fe20000010083 */
[----:B------:R-:W-:Y:S01]  /*15d0*/  SHF.L.U32 R75, R75, 0x10, RZ ;  /* 0x000000104b4b7819 */ /* 0x000fe200000006ff */
[----:B------:R-:W-:Y:S01]  /*15e0*/  FADD.FTZ R14, R218, R14 ;  /* 0x0000000eda0e7221 */ /* 0x000fe20000010000 */
[-C--:B------:R-:W-:Y:S01]  /*15f0*/  FFMA.FTZ R2, R213, R218.reuse, R2 ;  /* 0x000000dad5027223 */ /* 0x080fe20000010002 */
[----:B------:R-:W-:Y:S01]  /*1600*/  FFMA.FTZ R209, R193, R218, R78 ;  /* 0x000000dac1d17223 */ /* 0x000fe2000001004e */
[----:B------:R-:W-:Y:S02]  /*1610*/  SHF.L.U32 R223, R85, 0x10, RZ ;  /* 0x0000001055df7819 */ /* 0x000fe400000006ff */
[----:B------:R-:W-:-:S02]  /*1620*/  PRMT R76, R84, 0x7632, R76 ;  /* 0x00007632544c7816 */ /* 0x000fc4000000004c */
[----:B------:R-:W-:Y:S02]  /*1630*/  SHF.L.U32 R221, R84, 0x10, RZ ;  /* 0x0000001054dd7819 */ /* 0x000fe400000006ff */
[----:B------:R-:W-:Y:S02]  /*1640*/  PRMT R78, R85, 0x7632, R78 ;  /* 0x00007632554e7816 */ /* 0x000fe4000000004e */
[C---:B------:R-:W-:Y:S01]  /*1650*/  PRMT R218, R86.reuse, 0x7632, R218 ;  /* 0x0000763256da7816 */ /* 0x040fe200000000da */
[----:B------:R-:W0:Y:S01]  /*1660*/  @P1 LDC.64 R84, c[0x0][0x438] ;  /* 0x00010e00ff541b82 */ /* 0x000e220000000a00 */
[----:B------:R-:W-:Y:S02]  /*1670*/  SHF.L.U32 R225, R86, 0x10, RZ ;  /* 0x0000001056e17819 */ /* 0x000fe400000006ff */
[C---:B------:R-:W-:Y:S02]  /*1680*/  PRMT R220, R87.reuse, 0x7632, R220 ;  /* 0x0000763257dc7816 */ /* 0x040fe400000000dc */
[----:B------:R-:W-:-:S03]  /*1690*/  SHF.L.U32 R227, R87, 0x10, RZ ;  /* 0x0000001057e37819 */ /* 0x000fc600000006ff */
[----:B------:R-:W1:Y:S01]  /*16a0*/  @P1 LDC.64 R86, c[0x0][0x438] ;  /* 0x00010e00ff561b82 */ /* 0x000e620000000a00 */
[C---:B------:R-:W-:Y:S01]  /*16b0*/  FADD.FTZ R226, -R224.reuse, R75 ;  /* 0x0000004be0e27221 */ /* 0x040fe20000010100 */
[----:B------:R-:W-:Y:S01]  /*16c0*/  FADD.FTZ R250, -R224, R223 ;  /* 0x000000dfe0fa7221 */ /* 0x000fe20000010100 */
[----:B------:R-:W-:Y:S01]  /*16d0*/  SHF.L.U32 R75, R74, 0x10, RZ ;  /* 0x000000104a4b7819 */ /* 0x000fe200000006ff */
[----:B------:R-:W-:Y:S01]  /*16e0*/  FADD.FTZ R252, -R224, R221 ;  /* 0x000000dde0fc7221 */ /* 0x000fe20000010100 */
[----:B------:R-:W-:Y:S02]  /*16f0*/  SHF.L.U32 R223, R78, 0x10, RZ ;  /* 0x000000104edf7819 */ /* 0x000fe400000006ff */
[----:B------:R-:W-:Y:S02]  /*1700*/  SHF.L.U32 R221, R76, 0x10, RZ ;  /* 0x000000104cdd7819 */ /* 0x000fe400000006ff */
[C---:B------:R-:W-:Y:S02]  /*1710*/  PRMT R78, R88.reuse, 0x7632, R78 ;  /* 0x00007632584e7816 */ /* 0x040fe4000000004e */
[----:B------:R-:W-:-:S02]  /*1720*/  SHF.L.U32 R74, R88, 0x10, RZ ;  /* 0x00000010584a7819 */ /* 0x000fc400000006ff */
[C---:B------:R-:W-:Y:S02]  /*1730*/  PRMT R88, R90.reuse, 0x7632, R88 ;  /* 0x000076325a587816 */ /* 0x040fe40000000058 */
[----:B------:R-:W-:Y:S01]  /*1740*/  SHF.L.U32 R76, R90, 0x10, RZ ;  /* 0x000000105a4c7819 */ /* 0x000fe200000006ff */
[----:B------:R-:W-:Y:S01]  /*1750*/  FADD.FTZ R90, RZ, R207 ;  /* 0x000000cfff5a7221 */ /* 0x000fe20000010000 */
[----:B------:R-:W-:-:S03]  /*1760*/  FADD.FTZ R138, R217, R138 ;  /* 0x0000008ad98a7221 */ /* 0x000fc60000010000 */
[----:B------:R-:W-:Y:S01]  /*1770*/  FADD.FTZ R90, R101, R90 ;  /* 0x0000005a655a7221 */ /* 0x000fe20000010000 */
[----:B------:R-:W-:Y:S01]  /*1780*/  FFMA.FTZ R139, R104, R217, R139 ;  /* 0x000000d9688b7223 */ /* 0x000fe2000001008b */
[----:B------:R-:W-:Y:S01]  /*1790*/  FADD.FTZ R124, R211, R124 ;  /* 0x0000007cd37c7221 */ /* 0x000fe20000010000 */
[-C--:B------:R-:W-:Y:S01]  /*17a0*/  FFMA.FTZ R125, R98, R211.reuse, R125 ;  /* 0x000000d3627d7223 */ /* 0x080fe2000001007d */
[----:B------:R-:W-:Y:S01]  /*17b0*/  FFMA.FTZ R96, R174, R211, R219 ;  /* 0x000000d3ae607223 */ /* 0x000fe200000100db */
[----:B------:R-:W-:Y:S01]  /*17c0*/  PRMT R217, R73, 0x7632, R217 ;  /* 0x0000763249d97816 */ /* 0x000fe200000000d9 */
[----:B------:R-:W-:Y:S01]  /*17d0*/  FADD.FTZ R90, R107, R90 ;  /* 0x0000005a6b5a7221 */ /* 0x000fe20000010000 */
[----:B------:R-:W-:Y:S02]  /*17e0*/  SHF.L.U32 R211, R73, 0x10, RZ ;  /* 0x0000001049d37819 */ /* 0x000fe400000006ff */
[----:B------:R-:W-:Y:S01]  /*17f0*/  PRMT R247, R81, 0x7632, R247 ;  /* 0x0000763251f77816 */ /* 0x000fe200000000f7 */
[----:B------:R-:W-:Y:S01]  /*1800*/  FADD.FTZ R90, R99, R90 ;  /* 0x0000005a635a7221 */ /* 0x000fe20000010000 */
[----:B------:R-:W-:Y:S01]  /*1810*/  SHF.L.U32 R217, R217, 0x10, RZ ;  /* 0x00000010d9d97819 */ /* 0x000fe200000006ff */
[C---:B------:R-:W-:Y:S01]  /*1820*/  FADD.FTZ R214, -R224.reuse, R211 ;  /* 0x000000d3e0d67221 */ /* 0x040fe20000010100 */
[----:B------:R-:W-:Y:S01]  /*1830*/  SHF.L.U32 R81, R81, 0x10, RZ ;  /* 0x0000001051517819 */ /* 0x000fe200000006ff */
[----:B------:R-:W-:Y:S01]  /*1840*/  FADD.FTZ R90, R105, R90 ;  /* 0x0000005a695a7221 */ /* 0x000fe20000010000 */
[C---:B------:R-:W-:Y:S01]  /*1850*/  PRMT R245, R77.reuse, 0x7632, R245 ;  /* 0x000076324df57816 */ /* 0x040fe200000000f5 */
[C---:B------:R-:W-:Y:S01]  /*1860*/  FADD.FTZ R232, -R224.reuse, R217 ;  /* 0x000000d9e0e87221 */ /* 0x040fe20000010100 */
[----:B------:R-:W-:Y:S01]  /*1870*/  SHF.L.U32 R77, R77, 0x10, RZ ;  /* 0x000000104d4d7819 */ /* 0x000fe200000006ff */
[----:B------:R-:W-:Y:S01]  /*1880*/  FADD.FTZ R236, -R224, R75 ;  /* 0x0000004be0ec7221 */ /* 0x000fe20000010100 */
[----:B-1----:R-:W-:-:S04]  /*1890*/  @P1 IMAD.WIDE.U32 R86, R204, 0x10, R86 ;  /* 0x00000010cc561825 */ /* 0x002fc800078e0056 */
[----:B------:R-:W-:Y:S01]  /*18a0*/  FMUL.FTZ R214, R205, R214 ;  /* 0x000000d6cdd67220 */ /* 0x000fe20000410000 */
[----:B------:R-:W-:Y:S01]  /*18b0*/  FMUL.FTZ R211, R190, R81 ;  /* 0x00000051bed37220 */ /* 0x000fe20000410000 */
[----:B------:R-:W-:Y:S01]  /*18c0*/  PRMT R217, R89, 0x7632, R217 ;  /* 0x0000763259d97816 */ /* 0x000fe200000000d9 */
[----:B0-----:R-:W-:Y:S01]  /*18d0*/  @P1 IMAD.WIDE.U32 R84, R153, 0x10, R84 ;  /* 0x0000001099541825 */ /* 0x001fe200078e0054 */
[----:B------:R-:W-:-:S03]  /*18e0*/  SHF.L.U32 R75, R89, 0x10, RZ ;  /* 0x00000010594b7819 */ /* 0x000fc600000006ff */
[----:B------:R-:W-:Y:S01]  /*18f0*/  FADD.FTZ R90, R97, R90 ;  /* 0x0000005a615a7221 */ /* 0x000fe20000010000 */
[----:B------:R-:W-:Y:S01]  /*1900*/  PRMT R73, R79, 0x7632, R73 ;  /* 0x000076324f497816 */ /* 0x000fe20000000049 */
[----:B------:R-:W-:Y:S01]  /*1910*/  FADD.FTZ R112, R77, R112 ;  /* 0x000000704d707221 */ /* 0x000fe20000010000 */
[----:B------:R-:W-:Y:S01]  /*1920*/  PRMT R89, R91, 0x7632, R89 ;  /* 0x000076325b597816 */ /* 0x000fe20000000059 */
[-C--:B------:R-:W-:Y:S01]  /*1930*/  FFMA.FTZ R113, R214, R77.reuse, R113 ;  /* 0x0000004dd6717223 */ /* 0x080fe20000010071 */
[----:B------:R-:W-:Y:S01]  /*1940*/  FFMA.FTZ R211, R194, R77, R211 ;  /* 0x0000004dc2d37223 */ /* 0x000fe200000100d3 */
[----:B------:R0:W5:Y:S01]  /*1950*/  @P1 LDG.E.128 R60, desc[UR12][R86.64] ;  /* 0x0000000c563c1981 */ /* 0x000162000c1e1d00 */
[----:B------:R-:W-:Y:S01]  /*1960*/  SHF.L.U32 R77, R100, 0x10, RZ ;  /* 0x00000010644d7819 */ /* 0x000fe200000006ff */
[----:B------:R-:W-:Y:S01]  /*1970*/  FADD.FTZ R100, -R224, R225 ;  /* 0x000000e1e0647221 */ /* 0x000fe20000010100 */
[----:B------:R-:W-:Y:S01]  /*1980*/  SHF.L.U32 R246, R246, 0x10, RZ ;  /* 0x00000010f6f67819 */ /* 0x000fe200000006ff */
[----:B------:R1:W5:Y:S01]  /*1990*/  @P1 LDG.E.128 R52, desc[UR12][R84.64] ;  /* 0x0000000c54341981 */ /* 0x000362000c1e1d00 */
[----:B------:R-:W-:-:S02]  /*19a0*/  SHF.L.U32 R225, R218, 0x10, RZ ;  /* 0x00000010dae17819 */ /* 0x000fc400000006ff */
[----:B0-----:R-:W-:Y:S01]  /*19b0*/  SHF.L.U32 R87, R73, 0x10, RZ ;  /* 0x0000001049577819 */ /* 0x001fe200000006ff */
[----:B------:R-:W-:Y:S01]  /*19c0*/  FFMA.FTZ R73, R0, R207, RZ ;  /* 0x000000cf00497223 */ /* 0x000fe200000100ff */
[----:B-1----:R-:W-:Y:S01]  /*19d0*/  SHF.L.U32 R84, R89, 0x10, RZ ;  /* 0x0000001059547819 */ /* 0x002fe200000006ff */
[----:B------:R-:W-:Y:S01]  /*19e0*/  FADD.FTZ R89, R103, R90 ;  /* 0x0000005a67597221 */ /* 0x000fe20000010000 */
[----:B------:R-:W-:Y:S01]  /*19f0*/  SHF.L.U32 R248, R248, 0x10, RZ ;  /* 0x00000010f8f87819 */ /* 0x000fe200000006ff */
[----:B------:R-:W-:Y:S01]  /*1a00*/  FFMA.FTZ R73, R106, R101, R73 ;  /* 0x000000656a497223 */ /* 0x000fe20000010049 */
[----:B------:R-:W-:Y:S01]  /*1a10*/  SHF.L.U32 R86, R88, 0x10, RZ ;  /* 0x0000001058567819 */ /* 0x000fe200000006ff */
[----:B------:R-:W-:Y:S01]  /*1a20*/  FMUL.FTZ R88, R165, R246 ;  /* 0x000000f6a5587220 */ /* 0x000fe20000410000 */
[----:B------:R-:W-:Y:S01]  /*1a30*/  SHF.L.U32 R219, R72, 0x10, RZ ;  /* 0x0000001048db7819 */ /* 0x000fe200000006ff */
[----:B------:R-:W-:Y:S01]  /*1a40*/  FADD.FTZ R90, R96, R89 ;  /* 0x00000059605a7221 */ /* 0x000fe20000010000 */
[----:B------:R-:W-:Y:S01]  /*1a50*/  FADD.FTZ R134, R222, R134 ;  /* 0x00000086de867221 */ /* 0x000fe20000010000 */
[----:B------:R-:W-:Y:S01]  /*1a60*/  FFMA.FTZ R135, R210, R222, R135 ;  /* 0x000000ded2877223 */ /* 0x000fe20000010087 */
[----:B------:R-:W-:Y:S01]  /*1a70*/  FADD.FTZ R72, -R224, R227 ;  /* 0x000000e3e0487221 */ /* 0x000fe20000010100 */
[----:B------:R-:W-:Y:S01]  /*1a80*/  SHF.L.U32 R227, R220, 0x10, RZ ;  /* 0x00000010dce37819 */ /* 0x000fe200000006ff */
[C---:B------:R-:W-:Y:S01]  /*1a90*/  FADD.FTZ R230, -R224.reuse, R77 ;  /* 0x0000004de0e67221 */ /* 0x040fe20000010100 */
[----:B------:R-:W-:Y:S01]  /*1aa0*/  FADD.FTZ R222, -R224, R225 ;  /* 0x000000e1e0de7221 */ /* 0x000fe20000010100 */
[----:B------:R-:W-:Y:S01]  /*1ab0*/  SHF.L.U32 R77, R91, 0x10, RZ ;  /* 0x000000105b4d7819 */ /* 0x000fe200000006ff */
[----:B------:R-:W-:Y:S01]  /*1ac0*/  FMUL.FTZ R225, R205, R226 ;  /* 0x000000e2cde17220 */ /* 0x000fe20000410000 */
[----:B------:R-:W-:Y:S01]  /*1ad0*/  SHF.L.U32 R247, R247, 0x10, RZ ;  /* 0x00000010f7f77819 */ /* 0x000fe200000006ff */
[----:B------:R-:W-:Y:S01]  /*1ae0*/  FFMA.FTZ R226, R169, R248, R88 ;  /* 0x000000f8a9e27223 */ /* 0x000fe20000010058 */
[----:B------:R-:W-:Y:S01]  /*1af0*/  FFMA.FTZ R73, R212, R107, R73 ;  /* 0x0000006bd4497223 */ /* 0x000fe20000010049 */
[----:B------:R-:W-:Y:S01]  /*1b00*/  FADD.FTZ R91, R215, R90 ;  /* 0x0000005ad75b7221 */ /* 0x000fe20000010000 */
[C---:B------:R-:W-:Y:S01]  /*1b10*/  FADD.FTZ R234, -R224.reuse, R219 ;  /* 0x000000dbe0ea7221 */ /* 0x040fe20000010100 */
[C---:B------:R-:W-:Y:S01]  /*1b20*/  FADD.FTZ R218, -R224.reuse, R221 ;  /* 0x000000dde0da7221 */ /* 0x040fe20000010100 */
[C---:B------:R-:W-:Y:S01]  /*1b30*/  FADD.FTZ R220, -R224.reuse, R223 ;  /* 0x000000dfe0dc7221 */ /* 0x040fe20000010100 */
[----:B------:R-:W-:Y:S01]  /*1b40*/  FADD.FTZ R224, -R224, R227 ;  /* 0x000000e3e0e07221 */ /* 0x000fe20000010100 */
[----:B------:R-:W-:Y:S01]  /*1b50*/  SHF.L.U32 R245, R245, 0x10, RZ ;  /* 0x00000010f5f57819 */ /* 0x000fe200000006ff */
[----:B------:R-:W-:Y:S01]  /*1b60*/  FMUL.FTZ R227, R164, R247 ;  /* 0x000000f7a4e37220 */ /* 0x000fe20000410000 */
[----:B------:R-:W-:Y:S01]  /*1b70*/  FFMA.FTZ R73, R104, R99, R73 ;  /* 0x0000006368497223 */ /* 0x000fe20000010049 */
[----:B------:R-:W-:Y:S01]  /*1b80*/  FADD.FTZ R90, R226, R91 ;  /* 0x0000005be25a7221 */ /* 0x000fe20000010000 */
[----:B------:R-:W-:Y:S01]  /*1b90*/  SHF.L.U32 R244, R244, 0x10, RZ ;  /* 0x00000010f4f47819 */ /* 0x000fe200000006ff */
[----:B------:R-:W-:Y:S01]  /*1ba0*/  FFMA.FTZ R227, R168, R245, R227 ;  /* 0x000000f5a8e37223 */ /* 0x000fe200000100e3 */
[----:B------:R-:W-:Y:S01]  /*1bb0*/  FFMA.FTZ R73, R210, R105, R73 ;  /* 0x00000069d2497223 */ /* 0x000fe20000010049 */
[----:B------:R-:W-:Y:S01]  /*1bc0*/  FADD.FTZ R90, R211, R90 ;  /* 0x0000005ad35a7221 */ /* 0x000fe20000010000 */
[----:B------:R-:W-:-:S02]  /*1bd0*/  PRMT R249, R83, 0x7632, R249 ;  /* 0x0000763253f97816 */ /* 0x000fc400000000f9 */
[----:B------:R-:W-:Y:S01]  /*1be0*/  SHF.L.U32 R235, R93, 0x10, RZ ;  /* 0x000000105deb7819 */ /* 0x000fe200000006ff */
[----:B------:R-:W-:Y:S01]  /*1bf0*/  FFMA.FTZ R73, R102, R97, R73 ;  /* 0x0000006166497223 */ /* 0x000fe20000010049 */
[----:B------:R-:W-:Y:S02]  /*1c00*/  SHF.L.U32 R83, R83, 0x10, RZ ;  /* 0x0000001053537819 */ /* 0x000fe400000006ff */
[C---:B------:R-:W-:Y:S02]  /*1c10*/  PRMT R237, R92.reuse, 0x7632, R237 ;  /* 0x000076325ced7816 */ /* 0x040fe400000000ed */
[----:B------:R-:W-:Y:S01]  /*1c20*/  SHF.L.U32 R240, R92, 0x10, RZ ;  /* 0x000000105cf07819 */ /* 0x000fe200000006ff */
[----:B------:R-:W-:Y:S01]  /*1c30*/  FMUL.FTZ R92, R163, R244 ;  /* 0x000000f4a35c7220 */ /* 0x000fe20000410000 */
[C---:B------:R-:W-:Y:S02]  /*1c40*/  PRMT R241, R94.reuse, 0x7632, R241 ;  /* 0x000076325ef17816 */ /* 0x040fe400000000f1 */
[----:B------:R-:W-:Y:S01]  /*1c50*/  SHF.L.U32 R238, R94, 0x10, RZ ;  /* 0x000000105eee7819 */ /* 0x000fe200000006ff */
[----:B------:R-:W-:Y:S01]  /*1c60*/  FADD.FTZ R94, R227, R90 ;  /* 0x0000005ae35e7221 */ /* 0x000fe20000010000 */
[----:B------:R-:W-:Y:S01]  /*1c70*/  SHF.L.U32 R242, R242, 0x10, RZ ;  /* 0x00000010f2f27819 */ /* 0x000fe200000006ff */
[----:B------:R-:W-:Y:S01]  /*1c80*/  FMUL.FTZ R91, R182, R235 ;  /* 0x000000ebb65b7220 */ /* 0x000fe20000410000 */
[----:B------:R-:W-:Y:S01]  /*1c90*/  SHF.L.U32 R79, R79, 0x10, RZ ;  /* 0x000000104f4f7819 */ /* 0x000fe200000006ff */
[----:B------:R-:W-:Y:S01]  /*1ca0*/  FMUL.FTZ R89, R188, R83 ;  /* 0x00000053bc597220 */ /* 0x000fe20000410000 */
[----:B------:R-:W-:Y:S01]  /*1cb0*/  SHF.L.U32 R249, R249, 0x10, RZ ;  /* 0x00000010f9f97819 */ /* 0x000fe200000006ff */
[----:B------:R-:W-:Y:S01]  /*1cc0*/  FFMA.FTZ R73, R208, R103, R73 ;  /* 0x00000067d0497223 */ /* 0x000fe20000010049 */
[----:B------:R-:W-:Y:S01]  /*1cd0*/  FFMA.FTZ R229, R167, R242, R92 ;  /* 0x000000f2a7e57223 */ /* 0x000fe2000001005c */
[----:B------:R-:W-:Y:S01]  /*1ce0*/  FADD.FTZ R94, R209, R94 ;  /* 0x0000005ed15e7221 */ /* 0x000fe20000010000 */
[----:B------:R-:W-:Y:S01]  /*1cf0*/  FFMA.FTZ R90, R186, R75, R91 ;  /* 0x0000004bba5a7223 */ /* 0x000fe2000001005b */
[----:B------:R-:W-:Y:S01]  /*1d00*/  FFMA.FTZ R228, R192, R79, R89 ;  /* 0x0000004fc0e47223 */ /* 0x000fe20000010059 */
[----:B------:R-:W-:Y:S01]  /*1d10*/  FFMA.FTZ R73, R98, R96, R73 ;  /* 0x0000006062497223 */ /* 0x000fe20000010049 */
[----:B------:R-:W-:Y:S01]  /*1d20*/  FMUL.FTZ R231, R162, R249 ;  /* 0x000000f9a2e77220 */ /* 0x000fe20000410000 */
[----:B------:R-:W-:Y:S01]  /*1d30*/  FADD.FTZ R91, R229, R94 ;  /* 0x0000005ee55b7221 */ /* 0x000fe20000010000 */
[----:B------:R-:W-:Y:S01]  /*1d40*/  SHF.L.U32 R237, R237, 0x10, RZ ;  /* 0x00000010eded7819 */ /* 0x000fe200000006ff */
[----:B------:R-:W-:Y:S01]  /*1d50*/  FMUL.FTZ R88, R183, R240 ;  /* 0x000000f0b7587220 */ /* 0x000fe20000410000 */
[----:B------:R-:W-:Y:S01]  /*1d60*/  FMUL.FTZ R230, R205, R230 ;  /* 0x000000e6cde67220 */ /* 0x000fe20000410000 */
[----:B------:R-:W-:Y:S01]  /*1d70*/  FFMA.FTZ R231, R166, R87, R231 ;  /* 0x00000057a6e77223 */ /* 0x000fe200000100e7 */
[----:B------:R-:W-:Y:S01]  /*1d80*/  FFMA.FTZ R73, R216, R215, R73 ;  /* 0x000000d7d8497223 */ /* 0x000fe20000010049 */
[----:B------:R-:W-:Y:S01]  /*1d90*/  FADD.FTZ R92, R228, R91 ;  /* 0x0000005be45c7221 */ /* 0x000fe20000010000 */
[----:B------:R-:W-:Y:S01]  /*1da0*/  PRMT R239, R93, 0x7632, R239 ;  /* 0x000076325def7816 */ /* 0x000fe200000000ef */
[----:B------:R-:W-:Y:S01]  /*1db0*/  FFMA.FTZ R88, R187, R74, R88 ;  /* 0x0000004abb587223 */ /* 0x000fe20000010058 */
[----:B------:R-:W-:Y:S01]  /*1dc0*/  SHF.L.U32 R78, R78, 0x10, RZ ;  /* 0x000000104e4e7819 */ /* 0x000fe200000006ff */
[----:B------:R-:W-:Y:S01]  /*1dd0*/  FMUL.FTZ R94, R157, R237 ;  /* 0x000000ed9d5e7220 */ /* 0x000fe20000410000 */
[----:B------:R-:W-:Y:S01]  /*1de0*/  FFMA.FTZ R73, R230, R226, R73 ;  /* 0x000000e2e6497223 */ /* 0x000fe20000010049 */
[----:B------:R-:W-:Y:S01]  /*1df0*/  FADD.FTZ R93, R231, R92 ;  /* 0x0000005ce75d7221 */ /* 0x000fe20000010000 */
[----:B------:R-:W-:Y:S01]  /*1e00*/  SHF.L.U32 R239, R239, 0x10, RZ ;  /* 0x00000010efef7819 */ /* 0x000fe200000006ff */
[C---:B------:R-:W-:Y:S01]  /*1e10*/  FMUL.FTZ R89, R205.reuse, R252 ;  /* 0x000000fccd597220 */ /* 0x040fe20000410000 */
[----:B------:R-:W-:Y:S01]  /*1e20*/  FMUL.FTZ R232, R205, R232 ;  /* 0x000000e8cde87220 */ /* 0x000fe20000410000 */
[----:B------:R-:W-:Y:S01]  /*1e30*/  FFMA.FTZ R91, R161, R78, R94 ;  /* 0x0000004ea15b7223 */ /* 0x000fe2000001005e */
[----:B------:R-:W-:Y:S01]  /*1e40*/  FFMA.FTZ R73, R214, R211, R73 ;  /* 0x000000d3d6497223 */ /* 0x000fe20000010049 */
[----:B------:R-:W-:Y:S01]  /*1e50*/  FADD.FTZ R252, R88, R93 ;  /* 0x0000005d58fc7221 */ /* 0x000fe20000010000 */
[----:B------:R-:W-:-:S02]  /*1e60*/  PRMT R243, R95, 0x7632, R243 ;  /* 0x000076325ff37816 */ /* 0x000fc400000000f3 */
[----:B------:R-:W-:Y:S01]  /*1e70*/  SHF.L.U32 R233, R95, 0x10, RZ ;  /* 0x000000105fe97819 */ /* 0x000fe200000006ff */
[----:B------:R-:W-:Y:S01]  /*1e80*/  FMUL.FTZ R95, R156, R239 ;  /* 0x000000ef9c5f7220 */ /* 0x000fe20000410000 */
[----:B------:R-:W-:Y:S01]  /*1e90*/  SHF.L.U32 R85, R217, 0x10, RZ ;  /* 0x00000010d9557819 */ /* 0x000fe200000006ff */
[----:B------:R-:W-:Y:S01]  /*1ea0*/  FFMA.FTZ R94, R232, R227, R73 ;  /* 0x000000e3e85e7223 */ /* 0x000fe20000010049 */
[----:B------:R-:W-:Y:S01]  /*1eb0*/  FADD.FTZ R93, R252, R91 ;  /* 0x0000005bfc5d7221 */ /* 0x000fe20000010000 */
[----:B------:R-:W-:Y:S01]  /*1ec0*/  FMUL.FTZ R252, R181, R238 ;  /* 0x000000eeb5fc7220 */ /* 0x000fe20000410000 */
[----:B------:R-:W-:Y:S01]  /*1ed0*/  SHF.L.U32 R241, R241, 0x10, RZ ;  /* 0x00000010f1f17819 */ /* 0x000fe200000006ff */
[----:B------:R-:W-:Y:S01]  /*1ee0*/  FFMA.FTZ R92, R160, R85, R95 ;  /* 0x00000055a05c7223 */ /* 0x000fe2000001005f */
[----:B------:R-:W-:Y:S01]  /*1ef0*/  FMUL.FTZ R234, R205, R234 ;  /* 0x000000eacdea7220 */ /* 0x000fe20000410000 */
[----:B------:R-:W-:Y:S01]  /*1f00*/  FFMA.FTZ R73, R213, R209, R94 ;  /* 0x000000d1d5497223 */ /* 0x000fe2000001005e */
[----:B------:R-:W-:Y:S01]  /*1f10*/  FADD.FTZ R95, R93, R90 ;  /* 0x0000005a5d5f7221 */ /* 0x000fe20000010000 */
[----:B------:R-:W-:-:S02]  /*1f20*/  FFMA.FTZ R93, R185, R76, R252 ;  /* 0x0000004cb95d7223 */ /* 0x000fc400000100fc */
[----:B------:R-:W-:Y:S01]  /*1f30*/  FFMA.FTZ R94, R234, R229, R73 ;  /* 0x000000e5ea5e7223 */ /* 0x000fe20000010049 */
[----:B------:R-:W-:Y:S01]  /*1f40*/  FADD.FTZ R252, R95, R92 ;  /* 0x0000005c5ffc7221 */ /* 0x000fe20000010000 */
[----:B------:R-:W-:Y:S01]  /*1f50*/  FMUL.FTZ R95, R155, R241 ;  /* 0x000000f19b5f7220 */ /* 0x000fe20000410000 */
[----:B------:R-:W-:Y:S01]  /*1f60*/  SHF.L.U32 R243, R243, 0x10, RZ ;  /* 0x00000010f3f37819 */ /* 0x000fe200000006ff */
[----:B------:R-:W-:Y:S01]  /*1f70*/  FMUL.FTZ R236, R205, R236 ;  /* 0x000000eccdec7220 */ /* 0x000fe20000410000 */
[----:B------:R-:W-:Y:S01]  /*1f80*/  FMUL.FTZ R217, R180, R233 ;  /* 0x000000e9b4d97220 */ /* 0x000fe20000410000 */
[----:B------:R-:W-:Y:S01]  /*1f90*/  FFMA.FTZ R73, R225, R228, R94 ;  /* 0x000000e4e1497223 */ /* 0x000fe2000001005e */
[----:B------:R-:W-:Y:S01]  /*1fa0*/  FFMA.FTZ R95, R159, R86, R95 ;  /* 0x000000569f5f7223 */ /* 0x000fe2000001005f */
[----:B------:R-:W-:Y:S01]  /*1fb0*/  FADD.FTZ R252, R252, R93 ;  /* 0x0000005dfcfc7221 */ /* 0x000fe20000010000 */
[----:B------:R-:W-:Y:S01]  /*1fc0*/  FFMA.FTZ R94, R184, R77, R217 ;  /* 0x0000004db85e7223 */ /* 0x000fe200000100d9 */
[----:B------:R-:W-:Y:S01]  /*1fd0*/  FFMA.FTZ R73, R236, R231, R73 ;  /* 0x000000e7ec497223 */ /* 0x000fe20000010049 */
[----:B------:R-:W-:Y:S01]  /*1fe0*/  FMUL.FTZ R217, R154, R243 ;  /* 0x000000f39ad97220 */ /* 0x000fe20000410000 */
[----:B------:R-:W-:Y:S01]  /*1ff0*/  FADD.FTZ R219, R252, R95 ;  /* 0x0000005ffcdb7221 */ /* 0x000fe20000010000 */
[----:B------:R-:W-:Y:S01]  /*2000*/  FMUL.FTZ R218, R205, R218 ;  /* 0x000000dacdda7220 */ /* 0x000fe20000410000 */
[----:B------:R-:W-:Y:S01]  /*2010*/  FFMA.FTZ R73, R89, R88, R73 ;  /* 0x0000005859497223 */ /* 0x000fe20000010049 */
[----:B------:R-:W-:Y:S01]  /*2020*/  FFMA.FTZ R217, R158, R84, R217 ;  /* 0x000000549ed97223 */ /* 0x000fe200000100d9 */
[----:B------:R-:W-:Y:S01]  /*2030*/  FADD.FTZ R252, R219, R94 ;  /* 0x0000005edbfc7221 */ /* 0x000fe20000010000 */
[----:B------:R-:W-:Y:S01]  /*2040*/  FMUL.FTZ R219, R205, R250 ;  /* 0x000000facddb7220 */ /* 0x000fe20000410000 */
[----:B------:R-:W-:-:S02]  /*2050*/  FFMA.FTZ R250, R218, R91, R73 ;  /* 0x0000005bdafa7223 */ /* 0x000fc40000010049 */
[----:B------:R-:W-:Y:S01]  /*2060*/  FADD.FTZ R73, R252, R217 ;  /* 0x000000d9fc497221 */ /* 0x000fe20000010000 */
[----:B------:R-:W-:Y:S01]  /*2070*/  FMUL.FTZ R220, R205, R220 ;  /* 0x000000dccddc7220 */ /* 0x000fe20000410000 */
[----:B------:R-:W-:-:S03]  /*2080*/  FFMA.FTZ R223, R219, R90, R250 ;  /* 0x0000005adbdf7223 */ /* 0x000fc600000100fa */
[----:B------:R-:W0:Y:S01]  /*2090*/  SHFL.DOWN PT, R250, R73, 0x10, 0x1f ;  /* 0x0a001f0049fa7f89 */ /* 0x000e2200000e0000 */
[C---:B------:R-:W-:Y:S01]  /*20a0*/  FMUL.FTZ R221, R205.reuse, R100 ;  /* 0x00000064cddd7220 */ /* 0x040fe20000410000 */
[----:B------:R-:W-:Y:S01]  /*20b0*/  FFMA.FTZ R100, R220, R92, R223 ;  /* 0x0000005cdc647223 */ /* 0x000fe200000100df */
[----:B------:R-:W-:-:S03]  /*20c0*/  FMUL.FTZ R222, R205, R222 ;  /* 0x000000decdde7220 */ /* 0x000fc60000410000 */
[----:B------:R-:W-:Y:S01]  /*20d0*/  FFMA.FTZ R251, R221, R93, R100 ;  /* 0x0000005dddfb7223 */ /* 0x000fe20000010064 */
[----:B------:R-:W-:-:S03]  /*20e0*/  FMUL.FTZ R223, R205, R72 ;  /* 0x00000048cddf7220 */ /* 0x000fc60000410000 */
[----:B------:R-:W-:Y:S01]  /*20f0*/  FFMA.FTZ R72, R222, R95, R251 ;  /* 0x0000005fde487223 */ /* 0x000fe200000100fb */
[----:B------:R-:W-:-:S03]  /*2100*/  FMUL.FTZ R224, R205, R224 ;  /* 0x000000e0cde07220 */ /* 0x000fc60000410000 */
[----:B------:R-:W-:-:S04]  /*2110*/  FFMA.FTZ R251, R223, R94, R72 ;  /* 0x0000005edffb7223 */ /* 0x000fc80000010048 */
[----:B------:R-:W-:-:S05]  /*2120*/  FFMA.FTZ R251, R224, R217, R251 ;  /* 0x000000d9e0fb7223 */ /* 0x000fca00000100fb */
[----:B------:R-:W1:Y:S01]  /*2130*/  SHFL.DOWN PT, R72, R251, 0x10, 0x1f ;  /* 0x0a001f00fb487f89 */ /* 0x000e6200000e0000 */
[----:B0-----:R-:W-:-:S05]  /*2140*/  FADD.FTZ R250, R73, R250 ;  /* 0x000000fa49fa7221 */ /* 0x001fca0000010000 */
[----:B------:R-:W0:Y:S01]  /*2150*/  SHFL.DOWN PT, R73, R250, 0x8, 0x1f ;  /* 0x09001f00fa497f89 */ /* 0x000e2200000e0000 */
[----:B-1----:R-:W-:Y:S01]  /*2160*/  FADD.FTZ R72, R251, R72 ;  /* 0x00000048fb487221 */ /* 0x002fe20000010000 */
[----:B0-----:R-:W-:-:S04]  /*2170*/  FADD.FTZ R100, R250, R73 ;  /* 0x00000049fa647221 */ /* 0x001fc80000010000 */
[----:B------:R-:W0:Y:S04]  /*2180*/  SHFL.DOWN PT, R73, R72, 0x8, 0x1f ;  /* 0x09001f0048497f89 */ /* 0x000e2800000e0000 */
[----:B------:R-:W1:Y:S01]  /*2190*/  SHFL.DOWN PT, R252, R100, 0x4, 0x1f ;  /* 0x08801f0064fc7f89 */ /* 0x000e6200000e0000 */
[----:B0-----:R-:W-:Y:S01]  /*21a0*/  FADD.FTZ R73, R72, R73 ;  /* 0x0000004948497221 */ /* 0x001fe20000010000 */
[----:B-1----:R-:W-:-:S04]  /*21b0*/  FADD.FTZ R250, R100, R252 ;  /* 0x000000fc64fa7221 */ /* 0x002fc80000010000 */
[----:B------:R-:W0:Y:S01]  /*21c0*/  SHFL.DOWN PT, R252, R73, 0x4, 0x1f ;  /* 0x08801f0049fc7f89 */ /* 0x000e2200000e0000 */
[----:B------:R-:W1:Y:S01]  /*21d0*/  S2R R100, SR_TID.X ;  /* 0x0000000000647919 */ /* 0x000e620000002100 */
[----:B0-----:R-:W-:Y:S02]  /*21e0*/  FADD.FTZ R252, R73, R252 ;  /* 0x000000fc49fc7221 */ /* 0x001fe40000010000 */
[----:B------:R-:W0:Y:S04]  /*21f0*/  SHFL.DOWN PT, R73, R250, 0x2, 0x1f ;  /* 0x08401f00fa497f89 */ /* 0x000e2800000e0000 */
[----:B------:R-:W2:Y:S01]  /*2200*/  SHFL.DOWN PT, R251, R252, 0x2, 0x1f ;  /* 0x08401f00fcfb7f89 */ /* 0x000ea200000e0000 */
[----:B------:R-:W-:Y:S01]  /*2210*/  FADD.FTZ R16, R79, R16 ;  /* 0x000000104f107221 */ /* 0x000fe20000010000 */
[----:B------:R-:W-:Y:S01]  /*2220*/  FFMA.FTZ R4, R225, R79, R4 ;  /* 0x0000004fe1047223 */ /* 0x000fe20000010004 */
[----:B0-----:R-:W-:Y:S01]  /*2230*/  FADD.FTZ R73, R250, R73 ;  /* 0x00000049fa497221 */ /* 0x001fe20000010000 */
[----:B--2---:R-:W-:-:S04]  /*2240*/  FADD.FTZ R251, R252, R251 ;  /* 0x000000fbfcfb7221 */ /* 0x004fc80000010000 */
[----:B------:R-:W0:Y:S04]  /*2250*/  SHFL.DOWN PT, R72, R73, 0x1, 0x1f ;  /* 0x08201f0049487f89 */ /* 0x000e2800000e0000 */
[----:B------:R-:W2:Y:S01]  /*2260*/  SHFL.DOWN PT, R79, R251, 0x1, 0x1f ;  /* 0x08201f00fb4f7f89 */ /* 0x000ea200000e0000 */
[----:B-1----:R-:W-:Y:S01]  /*2270*/  LOP3.LUT P2, RZ, R100, 0x1f, RZ, 0xc0, !PT ;  /* 0x0000001f64ff7812 */ /* 0x002fe2000784c0ff */
[----:B------:R-:W-:Y:S01]  /*2280*/  BSSY.RECONVERGENT B0, `(.L_x_46) ;  /* 0x000000c000007945 */ /* 0x000fe20003800200 */
[----:B0-----:R-:W-:Y:S01]  /*2290*/  FADD.FTZ R72, R73, R72 ;  /* 0x0000004849487221 */ /* 0x001fe20000010000 */
[----:B--2---:R-:W-:-:S10]  /*22a0*/  FADD.FTZ R73, R251, R79 ;  /* 0x0000004ffb497221 */ /* 0x004fd40000010000 */
[----:B------:R-:W-:Y:S05]  /*22b0*/  @P2 BRA `(.L_x_47) ;  /* 0x0000000000202947 */ /* 0x000fea0003800000 */
        /* <DEDUP_REMOVED lines=8> */
.L_x_47:
[----:B------:R-:W-:Y:S05]  /*2340*/  BSYNC.RECONVERGENT B0 ;  /* 0x0000000000007941 */ /* 0x000fea0003800200 */
.L_x_46:
[----:B------:R-:W1:Y:S08]  /*2350*/  S2UR UR5, SR_CgaCtaId ;  /* 0x00000000000579c3 */ /* 0x000e700000008800 */
[----:B------:R-:W-:Y:S01]  /*2360*/  BAR.SYNC.DEFER_BLOCKING 0x0 ;  /* 0x0000000000007b1d */ /* 0x000fe20000010000 */
[----:B------:R-:W-:Y:S01]  /*2370*/  FADD.FTZ R18, R74, R18 ;  /* 0x000000124a127221 */ /* 0x000fe20000010000 */
[----:B------:R-:W-:Y:S01]  /*2380*/  FFMA.FTZ R6, R89, R74, R6 ;  /* 0x0000004a59067223 */ /* 0x000fe20000010006 */
[----:B------:R-:W-:Y:S01]  /*2390*/  FADD.FTZ R20, R75, R20 ;  /* 0x000000144b147221 */ /* 0x000fe20000010000 */
[----:B------:R-:W-:Y:S01]  /*23a0*/  FFMA.FTZ R8, R219, R75, R8 ;  /* 0x0000004bdb087223 */ /* 0x000fe20000010008 */
[----:B------:R-:W-:Y:S01]  /*23b0*/  FADD.FTZ R22, R76, R22 ;  /* 0x000000164c167221 */ /* 0x000fe20000010000 */
[----:B------:R-:W-:Y:S01]  /*23c0*/  UMOV UR4, 0x400 ;  /* 0x0000040000047882 */ /* 0x000fe20000000000 */
        /* <DEDUP_REMOVED lines=16> */
[----:B-1----:R-:W-:Y:S01]  /*24d0*/  ULEA UR4, UR5, UR4, 0x18 ;  /* 0x0000000405047291 */ /* 0x002fe2000f8ec0ff */
[----:B------:R-:W-:Y:S01]  /*24e0*/  FFMA.FTZ R9, R220, R85, R9 ;  /* 0x00000055dc097223 */ /* 0x000fe20000010009 */
[----:B------:R-:W-:Y:S01]  /*24f0*/  FADD.FTZ R23, R86, R23 ;  /* 0x0000001756177221 */ /* 0x000fe20000010000 */
[----:B------:R-:W-:Y:S01]  /*2500*/  FFMA.FTZ R11, R222, R86, R11 ;  /* 0x00000056de0b7223 */ /* 0x000fe2000001000b */
[----:B------:R-:W-:Y:S01]  /*2510*/  UIADD3 UR5, UPT, UPT, UR4, 0x6040, URZ ;  /* 0x0000604004057890 */ /* 0x000fe2000fffe0ff */
[----:B------:R-:W-:Y:S01]  /*2520*/  FADD.FTZ R25, R84, R25 ;  /* 0x0000001954197221 */ /* 0x000fe20000010000 */
[----:B------:R-:W-:Y:S01]  /*2530*/  @!UP1 UIADD3 UR5, UPT, UPT, UR4, 0x6000, URZ ;  /* 0x0000600004059890 */ /* 0x000fe2000fffe0ff */
[----:B------:R-:W-:Y:S01]  /*2540*/  FFMA.FTZ R13, R224, R84, R13 ;  /* 0x00000054e00d7223 */ /* 0x000fe2000001000d */
[----:B------:R-:W-:Y:S01]  /*2550*/  UIADD3 UR10, UPT, UPT, UR4, 0x6050, URZ ;  /* 0x00006050040a7890 */ /* 0x000fe2000fffe0ff */
[----:B------:R-:W-:Y:S01]  /*2560*/  FADD.FTZ R108, R245, R108 ;  /* 0x0000006cf56c7221 */ /* 0x000fe20000010000 */
[----:B------:R-:W-:Y:S01]  /*2570*/  @!UP1 UIADD3 UR10, UPT, UPT, UR4, 0x6010, URZ ;  /* 0x00006010040a9890 */ /* 0x000fe2000fffe0ff */
[----:B------:R-:W-:Y:S01]  /*2580*/  FFMA.FTZ R109, R232, R245, R109 ;  /* 0x000000f5e86d7223 */ /* 0x000fe2000001006d */
[----:B------:R-:W-:Y:S01]  /*2590*/  UISETP.NE.U32.AND UP0, UPT, UR14, URZ, UPT ;  /* 0x000000ff0e00728c */ /* 0x000fe2000bf05070 */
[----:B------:R-:W-:Y:S01]  /*25a0*/  FADD.FTZ R116, R248, R116 ;  /* 0x00000074f8747221 */ /* 0x000fe20000010000 */
[----:B------:R-:W-:Y:S01]  /*25b0*/  FFMA.FTZ R117, R230, R248, R117 ;  /* 0x000000f8e6757223 */ /* 0x000fe20000010075 */
[----:B0-----:R-:W0:Y:S01]  /*25c0*/  LDS.128 R72, [UR5] ;  /* 0x00000005ff487984 */ /* 0x001e220008000c00 */
[----:B------:R-:W-:Y:S01]  /*25d0*/  UIADD3 UR5, UPT, UPT, UR4, 0x6060, URZ ;  /* 0x0000606004057890 */ /* 0x000fe2000fffe0ff */
[----:B------:R-:W-:Y:S01]  /*25e0*/  FADD.FTZ R15, R242, R15 ;  /* 0x0000000ff20f7221 */ /* 0x000fe20000010000 */
[----:B------:R-:W-:Y:S01]  /*25f0*/  @!UP1 UIADD3 UR5, UPT, UPT, UR4, 0x6020, URZ ;  /* 0x0000602004059890 */ /* 0x000fe2000fffe0ff */
[----:B------:R-:W1:Y:S01]  /*2600*/  LDS.128 R76, [UR10] ;  /* 0x0000000aff4c7984 */ /* 0x000e620008000c00 */
[----:B------:R-:W-:Y:S01]  /*2610*/  UIADD3 UR10, UPT, UPT, UR4, 0x6070, URZ ;  /* 0x00006070040a7890 */ /* 0x000fe2000fffe0ff */
[----:B------:R-:W-:Y:S01]  /*2620*/  FFMA.FTZ R3, R234, R242, R3 ;  /* 0x000000f2ea037223 */ /* 0x000fe20000010003 */
[----:B------:R-:W-:Y:S01]  /*2630*/  @!UP1 UIADD3 UR10, UPT, UPT, UR4, 0x6030, URZ ;  /* 0x00006030040a9890 */ /* 0x000fe2000fffe0ff */
[----:B------:R-:W-:Y:S01]  /*2640*/  FADD.FTZ R114, R246, R114 ;  /* 0x00000072f6727221 */ /* 0x000fe20000010000 */
[----:B------:R-:W-:Y:S01]  /*2650*/  UISETP.NE.AND.EX UP0, UPT, UR15, URZ, UPT, UP0 ;  /* 0x000000ff0f00728c */ /* 0x000fe2000bf05300 */
[----:B------:R-:W-:Y:S01]  /*2660*/  FFMA.FTZ R115, R230, R246, R115 ;  /* 0x000000f6e6737223 */ /* 0x000fe20000010073 */
[----:B------:R-:W-:Y:S01]  /*2670*/  FADD.FTZ R50, R247, R50 ;  /* 0x00000032f7327221 */ /* 0x000fe20000010000 */
[----:B------:R-:W2:Y:S01]  /*2680*/  LDS.128 R80, [UR5] ;  /* 0x00000005ff507984 */ /* 0x000ea20008000c00 */
[----:B------:R-:W-:Y:S01]  /*2690*/  FFMA.FTZ R51, R232, R247, R51 ;  /* 0x000000f7e8337223 */ /* 0x000fe20000010033 */
[----:B------:R-:W-:Y:S01]  /*26a0*/  FADD.FTZ R48, R244, R48 ;  /* 0x00000030f4307221 */ /* 0x000fe20000010000 */
[----:B------:R-:W-:Y:S01]  /*26b0*/  FFMA.FTZ R27, R234, R244, R27 ;  /* 0x000000f4ea1b7223 */ /* 0x000fe2000001001b */
[----:B------:R-:W3:Y:S01]  /*26c0*/  LDS.128 R84, [UR10] ;  /* 0x0000000aff547984 */ /* 0x000ee20008000c00 */
        /* <DEDUP_REMOVED lines=18> */
[----:B0-----:R-:W-:Y:S01]  /*27f0*/  FADD.FTZ R245, RZ, R72 ;  /* 0x00000048fff57221 */ /* 0x001fe20000010000 */
[----:B------:R-:W-:-:S03]  /*2800*/  FADD.FTZ R72, RZ, R73 ;  /* 0x00000049ff487221 */ /* 0x000fc60000010000 */
[----:B------:R-:W-:Y:S01]  /*2810*/  FADD.FTZ R245, R74, R245 ;  /* 0x000000f54af57221 */ /* 0x000fe20000010000 */
[----:B------:R-:W-:Y:S02]  /*2820*/  FADD.FTZ R74, R75, R72 ;  /* 0x000000484b4a7221 */ /* 0x000fe40000010000 */
[----:B------:R-:W0:Y:S01]  /*2830*/  LDC.64 R72, c[0x0][0x380] ;  /* 0x0000e000ff487b82 */ /* 0x000e220000000a00 */
[----:B-1----:R-:W-:Y:S01]  /*2840*/  FADD.FTZ R245, R245, R76 ;  /* 0x0000004cf5f57221 */ /* 0x002fe20000010000 */
[----:B------:R-:W-:-:S03]  /*2850*/  FADD.FTZ R74, R74, R77 ;  /* 0x0000004d4a4a7221 */ /* 0x000fc60000010000 */
[----:B------:R-:W-:Y:S01]  /*2860*/  FADD.FTZ R245, R78, R245 ;  /* 0x000000f54ef57221 */ /* 0x000fe20000010000 */
[----:B------:R-:W-:-:S03]  /*2870*/  FADD.FTZ R74, R79, R74 ;  /* 0x0000004a4f4a7221 */ /* 0x000fc60000010000 */
        /* <DEDUP_REMOVED lines=10> */
[----:B------:R-:W-:Y:S01]  /*2920*/  FMUL.FTZ R85, R74, UR17 ;  /* 0x000000114a557c20 */ /* 0x000fe20008410000 */
[----:B------:R-:W-:-:S03]  /*2930*/  ISETP.GE.AND P3, PT, R178, R73, PT ;  /* 0x00000049b200720c */ /* 0x000fc60003f66270 */
[----:B------:R-:W-:Y:S01]  /*2940*/  FSEL R87, R86, RZ, !P0 ;  /* 0x000000ff56577208 */ /* 0x000fe20004000000 */
[----:B------:R-:W-:Y:S09]  /*2950*/  BRA.U UP0, `(.L_x_48) ;  /* 0x00000009003c7547 */ /* 0x000ff2000b800000 */
        /* <DEDUP_REMOVED lines=24> */
[C---:B------:R-:W-:Y:S01]  /*2ae0*/  FMUL.FTZ R0, R205.reuse, R0 ;  /* 0x00000000cd007220 */ /* 0x040fe20000410000 */
        /* <DEDUP_REMOVED lines=10> */
[----:B------:R-:W-:Y:S01]  /*2b90*/  F2FP.BF16.F32.PACK_AB R72, R77, R0 ;  /* 0x000000004d48723e */ /* 0x000fe200000010ff */
[----:B------:R-:W-:Y:S06]  /*2ba0*/  BRA `(.L_x_51) ;  /* 0x0000001000a07947 */ /* 0x000fec0003800000 */
.L_x_50:
        /* <DEDUP_REMOVED lines=33> */
.L_x_49:
        /* <DEDUP_REMOVED lines=36> */
.L_x_52:
        /* <DEDUP_REMOVED lines=37> */
.L_x_48:
        /* <DEDUP_REMOVED lines=11> */
[----:B------:R-:W-:Y:S01]  /*3300*/  FFMA.FTZ R73, R98, R85, R87 ;  /* 0x0000005562497223 */ /* 0x000fe20000010057 */
[--C-:B------:R-:W-:Y:S01]  /*3310*/  FADD.FTZ R207, R207, -R0.reuse ;  /* 0x80000000cfcf7221 */ /* 0x100fe20000010000 */
[----:B-----5:R-:W-:Y:S01]  /*3320*/  PRMT R0, R67, 0x7632, R0 ;  /* 0x0000763243007816 */ /* 0x020fe20000000000 */
[----:B------:R-:W-:Y:S01]  /*3330*/  FADD.FTZ R75, R103, -R208 ;  /* 0x800000d0674b7221 */ /* 0x000fe20000010000 */
[----:B------:R-:W-:Y:S01]  /*3340*/  SHF.L.U32 R72, R67, 0x10, RZ ;  /* 0x0000001043487819 */ /* 0x000fe200000006ff */
[----:B------:R-:W-:Y:S01]  /*3350*/  FADD.FTZ R105, R105, -R210 ;  /* 0x800000d269697221 */ /* 0x000fe20000010000 */
[----:B------:R-:W-:Y:S01]  /*3360*/  SHF.L.U32 R74, R0, 0x10, RZ ;  /* 0x00000010004a7819 */ /* 0x000fe200000006ff */
[----:B------:R-:W-:Y:S01]  /*3370*/  FADD.FTZ R73, R96, -R73 ;  /* 0x8000004960497221 */ /* 0x000fe20000010000 */
[C---:B------:R-:W-:Y:S01]  /*3380*/  SHF.L.U32 R0, R66.reuse, 0x10, RZ ;  /* 0x0000001042007819 */ /* 0x040fe200000006ff */
[--C-:B------:R-:W-:Y:S01]  /*3390*/  FFMA.FTZ R75, R205, R75, R72.reuse ;  /* 0x0000004bcd4b7223 */ /* 0x100fe20000010048 */
[----:B------:R-:W-:Y:S01]  /*33a0*/  PRMT R72, R65, 0x7632, R72 ;  /* 0x0000763241487816 */ /* 0x000fe20000000048 */
[C---:B------:R-:W-:Y:S01]  /*33b0*/  FFMA.FTZ R82, R205.reuse, R73, R74 ;  /* 0x00000049cd527223 */ /* 0x040fe2000001004a */
[----:B------:R-:W-:Y:S01]  /*33c0*/  PRMT R73, R66, 0x7632, R73 ;  /* 0x0000763242497816 */ /* 0x000fe20000000049 */
[--C-:B------:R-:W-:Y:S01]  /*33d0*/  FFMA.FTZ R78, R205, R105, R0.reuse ;  /* 0x00000069cd4e7223 */ /* 0x100fe20000010000 */
[----:B------:R-:W-:Y:S01]  /*33e0*/  PRMT R0, R64, 0x7632, R0 ;  /* 0x0000763240007816 */ /* 0x000fe20000000000 */
[-CC-:B------:R-:W-:Y:S01]  /*33f0*/  FFMA.FTZ R106, R106, R85.reuse, R87.reuse ;  /* 0x000000556a6a7223 */ /* 0x180fe20000010057 */
[-CC-:B------:R-:W-:Y:S01]  /*3400*/  FFMA.FTZ R212, R212, R85.reuse, R87.reuse ;  /* 0x00000055d4d47223 */ /* 0x180fe20000010057 */
        /* <DEDUP_REMOVED lines=21> */
.L_x_54:
[-CC-:B------:R-:W-:Y:S01]  /*3560*/  FFMA.FTZ R210, R210, R85.reuse, R87.reuse ;  /* 0x00000055d2d27223 */ /* 0x180fe20000010057 */
[-CC-:B------:R-:W-:Y:S01]  /*3570*/  FFMA.FTZ R212, R212, R85.reuse, R87.reuse ;  /* 0x00000055d4d47223 */ /* 0x180fe20000010057 */
[-CC-:B------:R-:W-:Y:S01]  /*3580*/  FFMA.FTZ R0, R0, R85.reuse, R87.reuse ;  /* 0x0000005500007223 */ /* 0x180fe20000010057 */
[----:B-----5:R-:W-:Y:S01]  /*3590*/  SHF.L.U32 R71, R66, 0x10, RZ ;  /* 0x0000001042477819 */ /* 0x020fe200000006ff */
[----:B------:R-:W-:Y:S01]  /*35a0*/  FADD.FTZ R210, R105, -R210 ;  /* 0x800000d269d27221 */ /* 0x000fe20000010000 */
[-C--:B------:R-:W-:Y:S01]  /*35b0*/  FFMA.FTZ R73, R98, R85.reuse, R87 ;  /* 0x0000005562497223 */ /* 0x080fe20000010057 */
[----:B------:R-:W-:Y:S01]  /*35c0*/  SHF.L.U32 R69, R65, 0x10, RZ ;  /* 0x0000001041457819 */ /* 0x000fe200000006ff */
[----:B------:R-:W-:Y:S01]  /*35d0*/  FADD.FTZ R212, R107, -R212 ;  /* 0x800000d46bd47221 */ /* 0x000fe20000010000 */
[----:B------:R-:W-:Y:S01]  /*35e0*/  SHF.L.U32 R68, R64, 0x10, RZ ;  /* 0x0000001040447819 */ /* 0x000fe200000006ff */
[----:B------:R-:W-:Y:S01]  /*35f0*/  FADD.FTZ R0, R207, -R0 ;  /* 0x80000000cf007221 */ /* 0x000fe20000010000 */
[----:B------:R-:W-:Y:S01]  /*3600*/  FADD.FTZ R96, R96, -R73 ;  /* 0x8000004960607221 */ /* 0x000fe20000010000 */
[C---:B------:R-:W-:Y:S01]  /*3610*/  FFMA.FTZ R74, R205.reuse, R210, R71 ;  /* 0x000000d2cd4a7223 */ /* 0x040fe20000010047 */
[----:B------:R-:W-:Y:S01]  /*3620*/  FFMA.FTZ R73, R205, R212, R69 ;  /* 0x000000d4cd497223 */ /* 0x000fe20000010045 */
        /* <DEDUP_REMOVED lines=32> */
.L_x_53:
[----:B------:R-:W-:-:S04]  /*3830*/  UISETP.NE.U32.AND UP0, UPT, UR6, URZ, UPT ;  /* 0x000000ff0600728c */ /* 0x000fc8000bf05070 */
[----:B------:R-:W-:-:S09]  /*3840*/  UISETP.NE.AND.EX UP0, UPT, UR7, URZ, UPT, UP0 ;  /* 0x000000ff0700728c */ /* 0x000fd2000bf05300 */
[----:B------:R-:W-:Y:S05]  /*3850*/  BRA.U UP0, `(.L_x_55) ;  /* 0x0000000100b47547 */ /* 0x000fea000b800000 */
        /* <DEDUP_REMOVED lines=45> */
.L_x_55:
[-CC-:B------:R-:W-:Y:S01]  /*3b30*/  FFMA.FTZ R210, R210, R85.reuse, R87.reuse ;  /* 0x00000055d2d27223 */ /* 0x180fe20000010057 */
[-CC-:B------:R-:W-:Y:S01]  /*3b40*/  FFMA.FTZ R212, R212, R85.reuse, R87.reuse ;  /* 0x00000055d4d47223 */ /* 0x180fe20000010057 */
[-C--:B------:R-:W-:Y:S01]  /*3b50*/  FFMA.FTZ R0, R0, R85.reuse, R87 ;  /* 0x0000005500007223 */ /* 0x080fe20000010057 */
[----:B-----5:R-:W-:Y:S01]  /*3b60*/  SHF.L.U32 R59, R66, 0x10, RZ ;  /* 0x00000010423b7819 */ /* 0x020fe200000006ff */
[----:B------:R-:W-:Y:S01]  /*3b70*/  FADD.FTZ R210, R105, -R210 ;  /* 0x800000d269d27221 */ /* 0x000fe20000010000 */
[----:B------:R-:W-:Y:S01]  /*3b80*/  SHF.L.U32 R57, R65, 0x10, RZ ;  /* 0x0000001041397819 */ /* 0x000fe200000006ff */
[----:B------:R-:W-:Y:S01]  /*3b90*/  FADD.FTZ R212, R107, -R212 ;  /* 0x800000d46bd47221 */ /* 0x000fe20000010000 */
[----:B------:R-:W-:Y:S01]  /*3ba0*/  SHF.L.U32 R56, R64, 0x10, RZ ;  /* 0x0000001040387819 */ /* 0x000fe200000006ff */
[----:B------:R-:W-:Y:S01]  /*3bb0*/  FADD.FTZ R0, R207, -R0 ;  /* 0x80000000cf007221 */ /* 0x000fe20000010000 */
        /* <DEDUP_REMOVED lines=38> */
[----:B------:R-:W-:-:S07]  /*3e20*/  MOV R56, R72 ;  /* 0x0000004800387202 */ /* 0x000fce0000000f00 */
.L_x_51:
        /* <DEDUP_REMOVED lines=11> */
[----:B------:R0:W-:Y:S04]  /*3ee0*/  STG.E.128 desc[UR12][R80.64], R72 ;  /* 0x0000004850007986 */ /* 0x0001e8000c101d0c */
[----:B------:R0:W-:Y:S01]  /*3ef0*/  @P2 STG.E.128 desc[UR12][R78.64], R68 ;  /* 0x000000444e002986 */ /* 0x0001e2000c101d0c */
[----:B------:R-:W-:Y:S05]  /*3f00*/  @!P1 BRA `(.L_x_56) ;  /* 0x0000000800dc9947 */ /* 0x000fea0003800000 */
[----:B------:R-:W-:Y:S05]  /*3f10*/  @!P0 BRA `(.L_x_57) ;  /* 0x00000004007c8947 */ /* 0x000fea0003800000 */
[----:B------:R-:W-:Y:S05]  /*3f20*/  @!P2 BRA `(.L_x_58) ;  /* 0x0000000000c4a947 */ /* 0x000fea0003800000 */
[-CC-:B0-----:R-:W-:Y:S01]  /*3f30*/  FFMA.FTZ R57, R230, R85.reuse, R87.reuse ;  /* 0x00000055e6397223 */ /* 0x181fe20000010057 */
[-CC-:B------:R-:W-:Y:S01]  /*3f40*/  FFMA.FTZ R0, R213, R85.reuse, R87.reuse ;  /* 0x00000055d5007223 */ /* 0x180fe20000010057 */
[-CC-:B------:R-:W-:Y:S01]  /*3f50*/  FFMA.FTZ R214, R214, R85.reuse, R87.reuse ;  /* 0x00000055d6d67223 */ /* 0x180fe20000010057 */
[-C--:B------:R-:W-:Y:S01]  /*3f60*/  FFMA.FTZ R216, R216, R85.reuse, R87 ;  /* 0x00000055d8d87223 */ /* 0x080fe20000010057 */
[----:B------:R-:W-:Y:S01]  /*3f70*/  FADD.FTZ R226, R226, -R57 ;  /* 0x80000039e2e27221 */ /* 0x000fe20000010000 */
[----:B------:R-:W-:Y:S01]  /*3f80*/  FADD.FTZ R56, R209, -R0 ;  /* 0x80000000d1387221 */ /* 0x000fe20000010000 */
[----:B-----5:R-:W-:Y:S01]  /*3f90*/  SHF.L.U32 R57, R61, 0x10, RZ ;  /* 0x000000103d397819 */ /* 0x020fe200000006ff */
[----:B------:R-:W-:Y:S01]  /*3fa0*/  FADD.FTZ R214, R211, -R214 ;  /* 0x800000d6d3d67221 */ /* 0x000fe20000010000 */
[----:B------:R-:W-:Y:S01]  /*3fb0*/  SHF.L.U32 R0, R60, 0x10, RZ ;  /* 0x000000103c007819 */ /* 0x000fe200000006ff */
[----:B------:R-:W-:Y:S01]  /*3fc0*/  FADD.FTZ R216, R215, -R216 ;  /* 0x800000d8d7d87221 */ /* 0x000fe20000010000 */
[C---:B------:R-:W-:Y:S01]  /*3fd0*/  SHF.L.U32 R59, R62.reuse, 0x10, RZ ;  /* 0x000000103e3b7819 */ /* 0x040fe200000006ff */
[C-C-:B------:R-:W-:Y:S01]  /*3fe0*/  FFMA.FTZ R73, R205.reuse, R214, R57.reuse ;  /* 0x000000d6cd497223 */ /* 0x140fe20000010039 */
[----:B------:R-:W-:Y:S01]  /*3ff0*/  PRMT R57, R62, 0x7632, R57 ;  /* 0x000076323e397816 */ /* 0x000fe20000000039 */
[C-C-:B------:R-:W-:Y:S01]  /*4000*/  FFMA.FTZ R72, R205.reuse, R216, R0.reuse ;  /* 0x000000d8cd487223 */ /* 0x140fe20000010000 */
[----:B------:R-:W-:Y:S01]  /*4010*/  PRMT R0, R60, 0x7632, R0 ;  /* 0x000076323c007816 */ /* 0x000fe20000000000 */
[----:B------:R-:W-:Y:S01]  /*4020*/  FFMA.FTZ R74, R205, R56, R59 ;  /* 0x00000038cd4a7223 */ /* 0x000fe2000001003b */
[----:B------:R-:W-:Y:S01]  /*4030*/  PRMT R58, R63, 0x7632, R58 ;  /* 0x000076323f3a7816 */ /* 0x000fe2000000003a */
[-CC-:B------:R-:W-:Y:S01]  /*4040*/  FFMA.FTZ R232, R232, R85.reuse, R87.reuse ;  /* 0x00000055e8e87223 */ /* 0x180fe20000010057 */
[----:B------:R-:W-:Y:S01]  /*4050*/  PRMT R56, R61, 0x7632, R56 ;  /* 0x000076323d387816 */ /* 0x000fe20000000038 */
        /* <DEDUP_REMOVED lines=30> */
.L_x_58:
        /* <DEDUP_REMOVED lines=11> */
[--C-:B------:R-:W-:Y:S01]  /*42f0*/  FFMA.FTZ R73, R205, R214, R57.reuse ;  /* 0x000000d6cd497223 */ /* 0x100fe20000010039 */
[----:B------:R-:W-:Y:S01]  /*4300*/  PRMT R58, R63, 0x7632, R58 ;  /* 0x000076323f3a7816 */ /* 0x000fe2000000003a */
[C-C-:B------:R-:W-:Y:S01]  /*4310*/  FFMA.FTZ R72, R205.reuse, R216, R0.reuse ;  /* 0x000000d8cd487223 */ /* 0x140fe20000010000 */
[----:B------:R-:W-:Y:S01]  /*4320*/  PRMT R57, R62, 0x7632, R57 ;  /* 0x000076323e397816 */ /* 0x000fe20000000039 */
[----:B------:R-:W-:Y:S01]  /*4330*/  FFMA.FTZ R74, R205, R56, R59 ;  /* 0x00000038cd4a7223 */ /* 0x000fe2000001003b */
        /* <DEDUP_REMOVED lines=29> */
.L_x_57:
        /* <DEDUP_REMOVED lines=46> */
.L_x_60:
[-CC-:B0-----:R-:W-:Y:S01]  /*47f0*/  FFMA.FTZ R73, R230, R85.reuse, R87.reuse ;  /* 0x00000055e6497223 */ /* 0x181fe20000010057 */
[----:B-----5:R-:W-:Y:S01]  /*4800*/  PRMT R72, R63, 0x7632, R72 ;  /* 0x000076323f487816 */ /* 0x020fe20000000048 */
[-CC-:B------:R-:W-:Y:S01]  /*4810*/  FFMA.FTZ R225, R225, R85.reuse, R87.reuse ;  /* 0x00000055e1e17223 */ /* 0x180fe20000010057 */
[-CC-:B------:R-:W-:Y:S01]  /*4820*/  FFMA.FTZ R236, R236, R85.reuse, R87.reuse ;  /* 0x00000055ecec7223 */ /* 0x180fe20000010057 */
[-C--:B------:R-:W-:Y:S01]  /*4830*/  FFMA.FTZ R0, R213, R85.reuse, R87 ;  /* 0x00000055d5007223 */ /* 0x080fe20000010057 */
[----:B------:R-:W-:Y:S01]  /*4840*/  FADD.FTZ R226, R226, -R73 ;  /* 0x80000049e2e27221 */ /* 0x000fe20000010000 */
[----:B------:R-:W-:Y:S01]  /*4850*/  SHF.L.U32 R74, R63, 0x10, RZ ;  /* 0x000000103f4a7819 */ /* 0x000fe200000006ff */
[----:B------:R-:W-:Y:S01]  /*4860*/  FADD.FTZ R228, R228, -R225 ;  /* 0x800000e1e4e47221 */ /* 0x000fe20000010000 */
[----:B------:R-:W-:Y:S01]  /*4870*/  SHF.L.U32 R73, R72, 0x10, RZ ;  /* 0x0000001048497819 */ /* 0x000fe200000006ff */
[----:B------:R-:W-:Y:S01]  /*4880*/  FADD.FTZ R236, R231, -R236 ;  /* 0x800000ece7ec7221 */ /* 0x000fe20000010000 */
[C---:B------:R-:W-:Y:S01]  /*4890*/  SHF.L.U32 R75, R62.reuse, 0x10, RZ ;  /* 0x000000103e4b7819 */ /* 0x040fe200000006ff */
[----:B------:R-:W-:Y:S01]  /*48a0*/  FADD.FTZ R0, R209, -R0 ;  /* 0x80000000d1007221 */ /* 0x000fe20000010000 */
[C---:B------:R-:W-:Y:S01]  /*48b0*/  FFMA.FTZ R228, R205.reuse, R228, R74 ;  /* 0x000000e4cde47223 */ /* 0x040fe2000001004a */
        /* <DEDUP_REMOVED lines=28> */
.L_x_56:
[----:B------:R-:W-:Y:S05]  /*4a80*/  @!P0 BRA `(.L_x_61) ;  /* 0x00000004001c8947 */ /* 0x000fea0003800000 */
[----:B------:R-:W-:Y:S05]  /*4a90*/  @!P2 BRA `(.L_x_62) ;  /* 0x000000000094a947 */ /* 0x000fea0003800000 */
[-CC-:B0-----:R-:W-:Y:S01]  /*4aa0*/  FFMA.FTZ R56, R213, R85.reuse, R87.reuse ;  /* 0x00000055d5387223 */ /* 0x181fe20000010057 */
        /* <DEDUP_REMOVED lines=36> */
.L_x_62:
[-CC-:B------:R-:W-:Y:S01]  /*4cf0*/  FFMA.FTZ R216, R216, R85.reuse, R87.reuse ;  /* 0x00000055d8d87223 */ /* 0x180fe20000010057 */
[-CC-:B0-----:R-:W-:Y:S01]  /*4d00*/  FFMA.FTZ R57, R230, R85.reuse, R87.reuse ;  /* 0x00000055e6397223 */ /* 0x181fe20000010057 */
        /* <DEDUP_REMOVED lines=31> */
.L_x_61:
[----:B------:R-:W-:Y:S05]  /*4f00*/  @!P2 BRA `(.L_x_63) ;  /* 0x000000000084a947 */ /* 0x000fea0003800000 */
        /* <DEDUP_REMOVED lines=33> */
.L_x_63:
        /* <DEDUP_REMOVED lines=27> */
[----:B------:R-:W-:-:S07]  /*52d0*/  F2FP.BF16.F32.PACK_AB R72, R79, R72 ;  /* 0x000000484f48723e */ /* 0x000fce00000010ff */
.L_x_59:
[----:B------:R-:W0:Y:S01]  /*52e0*/  @P0 LDC.64 R82, c[0x0][0x478] ;  /* 0x00011e00ff520b82 */ /* 0x000e220000000a00 */
[----:B------:R-:W-:-:S07]  /*52f0*/  IMAD.WIDE.U32 R80, R204, 0x10, R76 ;  /* 0x00000010cc507825 */ /* 0x000fce00078e004c */
[----:B------:R-:W1:Y:S01]  /*5300*/  @P2 LDC.64 R78, c[0x0][0x470] ;  /* 0x00011c00ff4e2b82 */ /* 0x000e620000000a00 */
[----:B0-----:R-:W-:-:S05]  /*5310*/  @P0 IMAD.WIDE.U32 R82, R204, 0x10, R82 ;  /* 0x00000010cc520825 */ /* 0x001fca00078e0052 */
[----:B------:R0:W-:Y:S01]  /*5320*/  @P0 STG.E.128 desc[UR12][R82.64], R56 ;  /* 0x0000003852000986 */ /* 0x0001e2000c101d0c */
[----:B-1----:R-:W-:-:S03]  /*5330*/  @P2 IMAD.WIDE.U32 R78, R204, 0x10, R78 ;  /* 0x00000010cc4e2825 */ /* 0x002fc600078e004e */
        /* <DEDUP_REMOVED lines=18> */
[----:B------:R-:W-:Y:S01]  /*5460*/  FFMA.FTZ R72, R205, R88, R0 ;  /* 0x00000058cd487223 */ /* 0x000fe20000010000 */
        /* <DEDUP_REMOVED lines=35> */
.L_x_66:
        /* <DEDUP_REMOVED lines=45> */
.L_x_65:
        /* <DEDUP_REMOVED lines=46> */
.L_x_68:
[-CC-:B0-----:R-:W-:Y:S01]  /*5c50*/  FFMA.FTZ R73, R220, R85.reuse, R87.reuse ;  /* 0x00000055dc497223 */ /* 0x181fe20000010057 */
[-CC-:B------:R-:W-:Y:S01]  /*5c60*/  FFMA.FTZ R223, R223, R85.reuse, R87.reuse ;  /* 0x00000055dfdf7223 */ /* 0x180fe20000010057 */
[----:B-----5:R-:W-:Y:S01]  /*5c70*/  PRMT R72, R55, 0x7632, R72 ;  /* 0x0000763237487816 */ /* 0x020fe20000000048 */
[-CC-:B------:R-:W-:Y:S01]  /*5c80*/  FFMA.FTZ R224, R224, R85.reuse, R87.reuse ;  /* 0x00000055e0e07223 */ /* 0x180fe20000010057 */
[-C--:B------:R-:W-:Y:S01]  /*5c90*/  FFMA.FTZ R0, R221, R85.reuse, R87 ;  /* 0x00000055dd007223 */ /* 0x080fe20000010057 */
[----:B------:R-:W-:Y:S01]  /*5ca0*/  FADD.FTZ R92, R92, -R73 ;  /* 0x800000495c5c7221 */ /* 0x000fe20000010000 */
[----:B------:R-:W-:Y:S01]  /*5cb0*/  SHF.L.U32 R73, R55, 0x10, RZ ;  /* 0x0000001037497819 */ /* 0x000fe200000006ff */
[----:B------:R-:W-:Y:S01]  /*5cc0*/  FADD.FTZ R94, R94, -R223 ;  /* 0x800000df5e5e7221 */ /* 0x000fe20000010000 */
[----:B------:R-:W-:Y:S01]  /*5cd0*/  SHF.L.U32 R72, R72, 0x10, RZ ;  /* 0x0000001048487819 */ /* 0x000fe200000006ff */
[----:B------:R-:W-:Y:S01]  /*5ce0*/  FADD.FTZ R224, R217, -R224 ;  /* 0x800000e0d9e07221 */ /* 0x000fe20000010000 */
[----:B------:R-:W-:Y:S01]  /*5cf0*/  SHF.L.U32 R75, R54, 0x10, RZ ;  /* 0x00000010364b7819 */ /* 0x000fe200000006ff */
[----:B------:R-:W-:Y:S01]  /*5d00*/  FADD.FTZ R0, R93, -R0 ;  /* 0x800000005d007221 */ /* 0x000fe20000010000 */
[-CC-:B------:R-:W-:Y:S01]  /*5d10*/  FFMA.FTZ R89, R89, R85.reuse, R87.reuse ;  /* 0x0000005559597223 */ /* 0x180fe20000010057 */
[-CC-:B------:R-:W-:Y:S01]  /*5d20*/  FFMA.FTZ R218, R218, R85.reuse, R87.reuse ;  /* 0x00000055dada7223 */ /* 0x180fe20000010057 */
[-CC-:B------:R-:W-:Y:S01]  /*5d30*/  FFMA.FTZ R219, R219, R85.reuse, R87.reuse ;  /* 0x00000055dbdb7223 */ /* 0x180fe20000010057 */
[----:B------:R-:W-:Y:S01]  /*5d40*/  FFMA.FTZ R222, R222, R85, R87 ;  /* 0x00000055dede7223 */ /* 0x000fe20000010057 */
[C-C-:B------:R-:W-:Y:S01]  /*5d50*/  FFMA.FTZ R94, R205.reuse, R94, R73.reuse ;  /* 0x0000005ecd5e7223 */ /* 0x140fe20000010049 */
[C-C-:B------:R-:W-:Y:S01]  /*5d60*/  FFMA.FTZ R85, R205.reuse, R224, R72.reuse ;  /* 0x000000e0cd557223 */ /* 0x140fe20000010048 */
        /* <DEDUP_REMOVED lines=11> */
[C---:B------:R-:W-:Y:S01]  /*5e20*/  FFMA.FTZ R83, R205.reuse, R222, R78 ;  /* 0x000000decd537223 */ /* 0x040fe2000001004e */
[----:B------:R-:W-:Y:S01]  /*5e30*/  SHF.L.U32 R73, R52, 0x10, RZ ;  /* 0x0000001034497819 */ /* 0x000fe200000006ff */
[C---:B------:R-:W-:Y:S01]  /*5e40*/  FFMA.FTZ R79, R205.reuse, R90, R79 ;  /* 0x0000005acd4f7223 */ /* 0x040fe2000001004f */
[----:B------:R-:W-:Y:S01]  /*5e50*/  SHF.L.U32 R75, R0, 0x10, RZ ;  /* 0x00000010004b7819 */ /* 0x000fe200000006ff */
[----:B------:R-:W-:Y:S01]  /*5e60*/  FFMA.FTZ R92, R205, R92, R81 ;  /* 0x0000005ccd5c7223 */ /* 0x000fe20000010051 */
[----:B------:R-:W-:Y:S01]  /*5e70*/  F2FP.BF16.F32.PACK_AB R74, R83, R74 ;  /* 0x0000004a534a723e */ /* 0x000fe200000010ff */
[----:B------:R-:W-:-:S02]  /*5e80*/  FFMA.FTZ R72, R205, R88, R73 ;  /* 0x00000058cd487223 */ /* 0x000fc40000010049 */
[----:B------:R-:W-:Y:S01]  /*5e90*/  FFMA.FTZ R205, R205, R218, R75 ;  /* 0x000000dacdcd7223 */ /* 0x000fe2000001004b */
[----:B------:R-:W-:Y:S02]  /*5ea0*/  F2FP.BF16.F32.PACK_AB R75, R85, R94 ;  /* 0x0000005e554b723e */ /* 0x000fe400000010ff */
[----:B------:R-:W-:Y:S02]  /*5eb0*/  F2FP.BF16.F32.PACK_AB R73, R92, R79 ;  /* 0x0000004f5c49723e */ /* 0x000fe400000010ff */
[----:B------:R-:W-:Y:S01]  /*5ec0*/  F2FP.BF16.F32.PACK_AB R72, R205, R72 ;  /* 0x00000048cd48723e */ /* 0x000fe200000010ff */
[----:B------:R-:W-:Y:S06]  /*5ed0*/  BRA `(.L_x_67) ;  /* 0x0000000800187947 */ /* 0x000fec0003800000 */
.L_x_64:
        /* <DEDUP_REMOVED lines=39> */
.L_x_70:
[-CC-:B------:R-:W-:Y:S01]  /*6150*/  FFMA.FTZ R89, R89, R85.reuse, R87.reuse ;  /* 0x0000005559597223 */ /* 0x180fe20000010057 */
[-CC-:B------:R-:W-:Y:S01]  /*6160*/  FFMA.FTZ R219, R219, R85.reuse, R87.reuse ;  /* 0x00000055dbdb7223 */ /* 0x180fe20000010057 */
[-CC-:B0-----:R-:W-:Y:S01]  /*6170*/  FFMA.FTZ R57, R220, R85.reuse, R87.reuse ;  /* 0x00000055dc397223 */ /* 0x181fe20000010057 */
        /* <DEDUP_REMOVED lines=30> */
.L_x_69:
[----:B------:R-:W-:Y:S05]  /*6360*/  @!P2 BRA `(.L_x_71) ;  /* 0x000000000084a947 */ /* 0x000fea0003800000 */
        /* <DEDUP_REMOVED lines=33> */
.L_x_71:
        /* <DEDUP_REMOVED lines=28> */
.L_x_67:
[----:B------:R-:W0:Y:S01]  /*6740*/  @P0 LDC.64 R80, c[0x0][0x478] ;  /* 0x00011e00ff500b82 */ /* 0x000e220000000a00 */
[----:B------:R-:W-:Y:S01]  /*6750*/  IMAD.WIDE.U32 R76, R153, 0x10, R76 ;  /* 0x00000010994c7825 */ /* 0x000fe200078e004c */
[----:B------:R-:W-:-:S06]  /*6760*/  UPLOP3.LUT UP1, UPT, UPT, UPT, UP1, 0x40, 0x4 ;  /* 0x000000000004789c */ /* 0x000fcc0003f2e810 */
[----:B------:R-:W1:Y:S01]  /*6770*/  @P2 LDC.64 R78, c[0x0][0x470] ;  /* 0x00011c00ff4e2b82 */ /* 0x000e620000000a00 */
[----:B0-----:R-:W-:-:S05]  /*6780*/  @P0 IMAD.WIDE.U32 R80, R153, 0x10, R80 ;  /* 0x0000001099500825 */ /* 0x001fca00078e0050 */
[----:B------:R0:W-:Y:S01]  /*6790*/  @P0 STG.E.128 desc[UR12][R80.64], R56 ;  /* 0x0000003850000986 */ /* 0x0001e2000c101d0c */
[----:B-1----:R-:W-:-:S03]  /*67a0*/  @P2 IMAD.WIDE.U32 R78, R153, 0x10, R78 ;  /* 0x00000010994e2825 */ /* 0x002fc600078e004e */
[----:B------:R0:W-:Y:S04]  /*67b0*/  STG.E.128 desc[UR12][R76.64], R72 ;  /* 0x000000484c007986 */ /* 0x0001e8000c101d0c */
[----:B------:R0:W-:Y:S01]  /*67c0*/  @P2 STG.E.128 desc[UR12][R78.64], R68 ;  /* 0x000000444e002986 */ /* 0x0001e2000c101d0c */
[----:B------:R-:W-:Y:S05]  /*67d0*/  @!P3 BRA `(.L_x_72) ;  /* 0xffffffa40010b947 */ /* 0x000fea000383ffff */
[----:B------:R-:W-:Y:S02]  /*67e0*/  MOV R85, R115 ;  /* 0x0000007300557202 */ /* 0x000fe40000000f00 */
[----:B------:R-:W-:Y:S02]  /*67f0*/  MOV R89, R114 ;  /* 0x0000007200597202 */ /* 0x000fe40000000f00 */
[----:B-----5:R-:W-:Y:S02]  /*6800*/  MOV R61, R117 ;  /* 0x00000075003d7202 */ /* 0x020fe40000000f00 */
[----:B0-----:R-:W-:Y:S02]  /*6810*/  MOV R73, R116 ;  /* 0x0000007400497202 */ /* 0x001fe40000000f00 */
[----:B------:R-:W-:Y:S02]  /*6820*/  MOV R86, R111 ;  /* 0x0000006f00567202 */ /* 0x000fe40000000f00 */
[----:B------:R-:W-:-:S02]  /*6830*/  MOV R90, R110 ;  /* 0x0000006e005a7202 */ /* 0x000fc40000000f00 */
[----:B------:R-:W-:Y:S02]  /*6840*/  MOV R114, R28 ;  /* 0x0000001c00727202 */ /* 0x000fe40000000f00 */
[----:B------:R-:W-:Y:S02]  /*6850*/  MOV R115, R29 ;  /* 0x0000001d00737202 */ /* 0x000fe40000000f00 */
[----:B------:R-:W-:Y:S02]  /*6860*/  MOV R116, R49 ;  /* 0x0000003100747202 */ /* 0x000fe40000000f00 */
[----:B------:R-:W-:Y:S02]  /*6870*/  MOV R117, R48 ;  /* 0x0000003000757202 */ /* 0x000fe40000000f00 */
        /* <DEDUP_REMOVED lines=86> */
.L_x_45:
[----:B------:R-:W1:Y:S08]  /*6de0*/  S2UR UR4, SR_CTAID.X ;  /* 0x00000000000479c3 */ /* 0x000e700000002500 */
[----:B------:R-:W1:Y:S08]  /*6df0*/  LDC R15, c[0x0][0x388] ;  /* 0x0000e200ff0f7b82 */ /* 0x000e700000000800 */
[----:B------:R-:W2:Y:S08]  /*6e00*/  LDC.64 R2, c[0x0][0x440] ;  /* 0x00011000ff027b82 */ /* 0x000eb00000000a00 */
[----:B------:R-:W3:Y:S08]  /*6e10*/  LDC.64 R8, c[0x0][0x448] ;  /* 0x00011200ff087b82 */ /* 0x000ef00000000a00 */
[----:B------:R-:W4:Y:S01]  /*6e20*/  LDC.64 R10, c[0x0][0x450] ;  /* 0x00011400ff0a7b82 */ /* 0x000f220000000a00 */
[----:B-1----:R-:W-:-:S05]  /*6e30*/  IMAD R15, R15, UR4, RZ ;  /* 0x000000040f0f7c24 */ /* 0x002fca000f8e02ff */
[----:B------:R-:W-:Y:S02]  /*6e40*/  LEA.HI R15, R15, R100, RZ, 0x1d ;  /* 0x000000640f0f7211 */ /* 0x000fe400078fe8ff */
[----:B------:R-:W1:Y:S03]  /*6e50*/  LDC.64 R12, c[0x0][0x458] ;  /* 0x00011600ff0c7b82 */ /* 0x000e660000000a00 */
[----:B--2---:R-:W-:-:S04]  /*6e60*/  IMAD.WIDE.U32 R2, R15, 0x20, R2 ;  /* 0x000000200f027825 */ /* 0x004fc800078e0002 */
[C---:B---3--:R-:W-:Y:S01]  /*6e70*/  IMAD.WIDE.U32 R8, R15.reuse, 0x20, R8 ;  /* 0x000000200f087825 */ /* 0x048fe200078e0008 */
[----:B0-----:R-:W-:Y:S04]  /*6e80*/  STG.E.128 desc[UR12][R2.64], R64 ;  /* 0x0000004002007986 */ /* 0x001fe8000c101d0c */
[----:B------:R-:W-:Y:S01]  /*6e90*/  STG.E.128 desc[UR12][R2.64+0x10], R68 ;  /* 0x0000104402007986 */ /* 0x000fe2000c101d0c */
[----:B----4-:R-:W-:-:S03]  /*6ea0*/  IMAD.WIDE.U32 R10, R15, 0x20, R10 ;  /* 0x000000200f0a7825 */ /* 0x010fc600078e000a */
[----:B------:R-:W-:Y:S04]  /*6eb0*/  STG.E.128 desc[UR12][R8.64], R52 ;  /* 0x0000003408007986 */ /* 0x000fe8000c101d0c */
[----:B------:R-:W-:Y:S01]  /*6ec0*/  STG.E.128 desc[UR12][R8.64+0x10], R56 ;  /* 0x0000103808007986 */ /* 0x000fe2000c101d0c */
[----:B-1----:R-:W-:-:S03]  /*6ed0*/  IMAD.WIDE.U32 R12, R15, 0x20, R12 ;  /* 0x000000200f0c7825 */ /* 0x002fc600078e000c */
[----:B------:R-:W-:Y:S04]  /*6ee0*/  STG.E.128 desc[UR12][R10.64], R96 ;  /* 0x000000600a007986 */ /* 0x000fe8000c101d0c */
        /* <DEDUP_REMOVED lines=18> */
[----:B------:R-:W-:Y:S01]  /*7010*/  STG.E.128 desc[UR12][R12.64+0x4010], R32 ;  /* 0x004010200c007986 */ /* 0x000fe2000c101d0c */
[----:B------:R-:W-:Y:S05]  /*7020*/  EXIT ;  /* 0x000000000000794d */ /* 0x000fea0003800000 */
.L_x_73:
        /* <DEDUP_REMOVED lines=13> */
.L_x_3773:


//--------------------- .text._ZN10layer_norm31ln_parallel_residual_bwd_kernelINS_13Kernel_traitsI13__nv_bfloat16S2_S2_S2_fjLj6144ELj1ELj1ELj8ELj16ENS_18Kernel_traits_baseILj6144ES2_S2_S2_S2_fjLj256EEEEELb0ELb1ELb0EEEvNS_9BwdParamsE --------------------------
	.section	.text._ZN10layer_norm31ln_parallel_residual_bwd_kernelINS_13Kernel_traitsI13__nv_bfloat16S2_S2_S2_fjLj6144ELj1ELj1ELj8ELj16ENS_18Kernel_traits_baseILj6144ES2_S2_S2_S2_fjLj256EEEEELb0ELb1ELb0EEEvNS_9BwdParamsE,"ax",@progbits
	.align	128
        .global         _ZN10layer_norm31ln_parallel_residual_bwd_kernelINS_13Kernel_traitsI13__nv_bfloat16S2_S2_S2_fjLj6144ELj1ELj1ELj8ELj16ENS_18Kernel_traits_baseILj6144ES2_S2_S2_S2_fjLj256EEEEELb0ELb1ELb0EEEvNS_9BwdParamsE
        .type           _ZN10layer_norm31ln_parallel_residual_bwd_kernelINS_13Kernel_traitsI13__nv_bfloat16S2_S2_S2_fjLj6144ELj1ELj1ELj8ELj16ENS_18Kernel_traits_baseILj6144ES2_S2_S2_S2_fjLj256EEEEELb0ELb1ELb0EEEvNS_9BwdParamsE,@function
        .size           _ZN10layer_norm31ln_parallel_residual_bwd_kernelINS_13Kernel_traitsI13__nv_bfloat16S2_S2_S2_fjLj6144ELj1ELj1ELj8ELj16ENS_18Kernel_traits_baseILj6144ES2_S2_S2_S2_fjLj256EEEEELb0ELb1ELb0EEEvNS_9BwdParamsE,(.L_x_3774 - _ZN10layer_norm31ln_parallel_residual_bwd_kernelINS_13Kernel_traitsI13__nv_bfloat16S2_S2_S2_fjLj6144ELj1ELj1ELj8ELj16ENS_18Kernel_traits_baseILj6144ES2_S2_S2_S2_fjLj256EEEEELb0ELb1ELb0EEEvNS_9BwdParamsE)
        .other          _ZN10layer_norm31ln_parallel_residual_bwd_kernelINS_13Kernel_traitsI13__nv_bfloat16S2_S2_S2_fjLj6144ELj1ELj1ELj8ELj16ENS_18Kernel_traits_baseILj6144ES2_S2_S2_S2_fjLj256EEEEELb0ELb1ELb0EEEvNS_9BwdParamsE,@"STO_CUDA_ENTRY STV_DEFAULT"
_ZN10layer_norm31ln_parallel_residual_bwd_kernelINS_13Kernel_traitsI13__nv_bfloat16S2_S2_S2_fjLj6144ELj1ELj1ELj8ELj16ENS_18Kernel_traits_baseILj6144ES2_S2_S2_S2_fjLj256EEEEELb0ELb1ELb0EEEvNS_9BwdParamsE:
.text._ZN10layer_norm31ln_parallel_residual_bwd_kernelINS_13Kernel_traitsI13__nv_bfloat16S2_S2_S2_fjLj6144ELj1ELj1ELj8ELj16ENS_18Kernel_traits_baseILj6144ES2_S2_S2_S2_fjLj256EEEEELb0ELb1ELb0EEEvNS_9BwdParamsE:
[----:B------:R-:W-:Y:S01]  /*0000*/  LDC R1, c[0x0][0x37c] ;  /* 0x0000df00ff017b82 */ /* 0x000fe20000000800 */
[----:B------:R-:W0:Y:S01]  /*0010*/  S2R R0, SR_TID.X ;  /* 0x0000000000007919 */ /* 0x000e220000002100 */
[----:B------:R-:W1:Y:S01]  /*0020*/  LDCU UR4, c[0x0][0x388] ;  /* 0x00007100ff0477ac */ /* 0x000e620008000800 */
[----:B------:R-:W2:Y:S01]  /*0030*/  LDCU.64 UR8, c[0x0][0x358] ;  /* 0x00006b00ff0877ac */ /* 0x000ea20008000a00 */
[----:B-1----:R-:W-:-:S04]  /*0040*/  MOV R96, UR4 ;  /* 0x0000000400607c02 */ /* 0x002fc80008000f00 */
[----:B------:R-:W1:Y:S01]  /*0050*/  S2UR UR10, SR_CTAID.X ;  /* 0x00000000000a79c3 */ /* 0x000e620000002500 */
[----:B------:R-:W1:Y:S01]  /*0060*/  LDCU UR4, c[0x0][0x384] ;  /* 0x00007080ff0477ac */ /* 0x000e620008000800 */
[----:B------:R-:W-:-:S04]  /*0070*/  SHF.R.S32.HI R3, RZ, 0x1f, R96 ;  /* 0x0000001fff037819 */ /* 0x000fc80000011460 */
[----:B------:R-:W-:Y:S02]  /*0080*/  LEA.HI R2, R3, R96, RZ, 0x3 ;  /* 0x0000006003027211 */ /* 0x000fe400078f18ff */
[----:B0-----:R-:W-:Y:S02]  /*0090*/  LOP3.LUT R5, R0, 0xff, RZ, 0x3c, !PT ;  /* 0x000000ff00057812 */ /* 0x001fe400078e3cff */
[----:B------:R-:W-:Y:S02]  /*00a0*/  MOV R3, R0 ;  /* 0x0000000000037202 */ /* 0x000fe40000000f00 */
[----:B------:R-:W-:-:S04]  /*00b0*/  LEA.HI.SX32 R2, R2, R5, 0x1d ;  /* 0x0000000502027211 */ /* 0x000fc800078feaff */
[C---:B------:R-:W-:Y:S02]  /*00c0*/  ISETP.GE.U32.AND P0, PT, R2.reuse, 0x200, PT ;  /* 0x000002000200780c */ /* 0x040fe40003f06070 */
[C---:B------:R-:W-:Y:S02]  /*00d0*/  ISETP.GE.U32.AND P1, PT, R2.reuse, 0x100, PT ;  /* 0x000001000200780c */ /* 0x040fe40003f26070 */
[----:B------:R-:W-:-:S09]  /*00e0*/  ISETP.GE.U32.AND P2, PT, R2, 0x300, PT ;  /* 0x000003000200780c */ /* 0x000fd20003f46070 */
[----:B------:R-:W0:Y:S02]  /*00f0*/  @P0 LDC.64 R6, c[0x0][0x3d0] ;  /* 0x0000f400ff060b82 */ /* 0x000e240000000a00 */
[----:B------:R-:W-:-:S06]  /*0100*/  @P1 LOP3.LUT R3, R0, 0x100, RZ, 0xfc, !PT ;  /* 0x0000010000031812 */ /* 0x000fcc00078efcff */
[----:B------:R-:W3:Y:S08]  /*0110*/  @P1 LDC.64 R4, c[0x0][0x3d0] ;  /* 0x0000f400ff041b82 */ /* 0x000ef00000000a00 */
[----:B------:R-:W4:Y:S01]  /*0120*/  @P2 LDC.64 R8, c[0x0][0x3d0] ;  /* 0x0000f400ff082b82 */ /* 0x000f220000000a00 */
[C---:B0-----:R-:W-:Y:S01]  /*0130*/  @P0 IMAD.WIDE.U32 R6, R3.reuse, 0x10, R6 ;  /* 0x0000001003060825 */ /* 0x041fe200078e0006 */
[----:B------:R-:W-:-:S04]  /*0140*/  @P0 IADD3 R3, PT, PT, R3, 0x100, RZ ;  /* 0x0000010003030810 */ /* 0x000fc80007ffe0ff */
[----:B--2---:R0:W5:Y:S01]  /*0150*/  @P0 LDG.E.128 R124, desc[UR8][R6.64] ;  /* 0x00000008067c0981 */ /* 0x004162000c1e1d00 */
[----:B---3--:R-:W-:-:S05]  /*0160*/  @P1 IMAD.WIDE.U32 R4, R0, 0x10, R4 ;  /* 0x0000001000041825 */ /* 0x008fca00078e0004 */
[----:B------:R0:W5:Y:S01]  /*0170*/  @P1 LDG.E.128 R68, desc[UR8][R4.64] ;  /* 0x0000000804441981 */ /* 0x000162000c1e1d00 */
[----:B----4-:R-:W-:-:S05]  /*0180*/  @P2 IMAD.WIDE.U32 R8, R3, 0x10, R8 ;  /* 0x0000001003082825 */ /* 0x010fca00078e0008 */
[----:B------:R0:W5:Y:S01]  /*0190*/  @P2 LDG.E.128 R64, desc[UR8][R8.64] ;  /* 0x0000000808402981 */ /* 0x000162000c1e1d00 */
[----:B-1----:R-:W-:Y:S01]  /*01a0*/  UISETP.GE.AND UP0, UPT, UR10, UR4, UPT ;  /* 0x000000040a00728c */ /* 0x002fe2000bf06270 */
        /* <DEDUP_REMOVED lines=24> */
[----:B0-----:R-:W-:Y:S06]  /*0330*/  BRA.U UP0, `(.L_x_74) ;  /* 0x0000005900e87547 */ /* 0x001fec000b800000 */
[----:B------:R-:W0:Y:S01]  /*0340*/  LDCU.U8 UR11, c[0x0][0x410] ;  /* 0x00008200ff0b77ac */ /* 0x000e220008000000 */
[----:B------:R-:W-:Y:S02]  /*0350*/  PLOP3.LUT P3, PT, PT, PT, PT, 0x8, 0x80 ;  /* 0x000000000080781c */ /* 0x000fe40003f6e170 */
[----:B------:R-:W-:Y:S02]  /*0360*/  CS2R R60, SRZ ;  /* 0x00000000003c7805 */ /* 0x000fe4000001ff00 */
[----:B------:R-:W-:Y:S02]  /*0370*/  SHF.R.U32.HI R97, RZ, 0x5, R0 ;  /* 0x00000005ff617819 */ /* 0x000fe40000011600 */
[----:B------:R-:W-:Y:S02]  /*0380*/  CS2R R62, SRZ ;  /* 0x00000000003e7805 */ /* 0x000fe4000001ff00 */
[----:B------:R-:W-:Y:S02]  /*0390*/  MOV R99, UR10 ;  /* 0x0000000a00637c02 */ /* 0x000fe40008000f00 */
[----:B------:R-:W-:-:S02]  /*03a0*/  CS2R R56, SRZ ;  /* 0x0000000000387805 */ /* 0x000fc4000001ff00 */
        /* <DEDUP_REMOVED lines=18> */
[----:B------:R-:W-:-:S02]  /*04d0*/  PLOP3.LUT P0, PT, PT, PT, UP0, 0x80, 0x8 ;  /* 0x000000000008781c */ /* 0x000fc40003f0f008 */
[----:B------:R-:W-:Y:S02]  /*04e0*/  CS2R R42, SRZ ;  /* 0x00000000002a7805 */ /* 0x000fe4000001ff00 */
[----:B------:R-:W-:Y:S02]  /*04f0*/  PRMT R169, R66, 0x7632, R169 ;  /* 0x0000763242a97816 */ /* 0x000fe400000000a9 */
[----:B------:R-:W-:Y:S02]  /*0500*/  CS2R R36, SRZ ;  /* 0x0000000000247805 */ /* 0x000fe4000001ff00 */
[----:B------:R-:W-:Y:S02]  /*0510*/  PRMT R170, R65, 0x7632, R170 ;  /* 0x0000763241aa7816 */ /* 0x000fe400000000aa */
[----:B------:R-:W-:Y:S02]  /*0520*/  CS2R R38, SRZ ;  /* 0x0000000000267805 */ /* 0x000fe4000001ff00 */
[----:B------:R-:W-:-:S02]  /*0530*/  PRMT R171, R64, 0x7632, R171 ;  /* 0x0000763240ab7816 */ /* 0x000fc400000000ab */
        /* <DEDUP_REMOVED lines=8> */
[----:B------:R-:W-:Y:S02]  /*05c0*/  P2R R173, PR, RZ, 0x1 ;  /* 0x00000001ffad7803 */ /* 0x000fe40000000000 */
[----:B------:R-:W-:Y:S02]  /*05d0*/  CS2R R16, SRZ ;  /* 0x0000000000107805 */ /* 0x000fe4000001ff00 */
[----:B------:R-:W-:Y:S01]  /*05e0*/  CS2R R18, SRZ ;  /* 0x0000000000127805 */ /* 0x000fe2000001ff00 */
[----:B------:R-:W0:Y:S01]  /*05f0*/  LDCU UR14, c[0x0][0x400] ;  /* 0x00008000ff0e77ac */ /* 0x000e220008000800 */
[----:B------:R-:W1:Y:S01]  /*0600*/  LDCU.64 UR6, c[0x0][0x470] ;  /* 0x00008e00ff0677ac */ /* 0x000e620008000a00 */
[----:B------:R-:W2:Y:S01]  /*0610*/  LDCU.64 UR12, c[0x0][0x438] ;  /* 0x00008700ff0c77ac */ /* 0x000ea20008000a00 */
[----:B------:R-:W3:Y:S03]  /*0620*/  LDCU.64 UR4, c[0x0][0x478] ;  /* 0x00008f00ff0477ac */ /* 0x000ee60008000a00 */
.L_x_111:
[----:B0--34-:R-:W4:Y:S01]  /*0630*/  LDC.64 R80, c[0x0][0x3c0] ;  /* 0x0000f000ff507b82 */ /* 0x019f220000000a00 */
[----:B------:R-:W-:-:S07]  /*0640*/  ISETP.NE.AND P4, PT, R173, RZ, PT ;  /* 0x000000ffad00720c */ /* 0x000fce0003f85270 */
[----:B------:R-:W0:Y:S08]  /*0650*/  LDC.64 R82, c[0x0][0x3c8] ;  /* 0x0000f200ff527b82 */ /* 0x000e300000000a00 */
[----:B------:R-:W1:Y:S01]  /*0660*/  LDC R96, c[0x0][0x388] ;  /* 0x0000e200ff607b82 */ /* 0x000e620000000800 */
[----:B----4-:R-:W-:-:S06]  /*0670*/  IMAD.WIDE R80, R99, 0x4, R80 ;  /* 0x0000000463507825 */ /* 0x010fcc00078e0250 */
[----:B------:R-:W4:Y:S01]  /*0680*/  LDG.E R80, desc[UR8][R80.64] ;  /* 0x0000000850507981 */ /* 0x000f22000c1e1900 */
[----:B0-----:R-:W-:-:S05]  /*0690*/  IMAD.WIDE R82, R99, 0x4, R82 ;  /* 0x0000000463527825 */ /* 0x001fca00078e0252 */
[----:B-----5:R0:W5:Y:S01]  /*06a0*/  LDG.E R135, desc[UR8][R82.64] ;  /* 0x0000000852877981 */ /* 0x020162000c1e1900 */
[----:B------:R-:W-:Y:S01]  /*06b0*/  BSSY.RECONVERGENT B0, `(.L_x_75) ;  /* 0x0000070000007945 */ /* 0x000fe20003800200 */
[----:B------:R-:W-:Y:S02]  /*06c0*/  HFMA2 R89, -RZ, RZ, 0, 0 ;  /* 0x00000000ff597431 */ /* 0x000fe400000001ff */
[----:B-1----:R-:W-:Y:S01]  /*06d0*/  IMAD R84, R99, R96, RZ ;  /* 0x0000006063547224 */ /* 0x002fe200078e02ff */
[C---:B------:R-:W-:Y:S02]  /*06e0*/  ISETP.GE.U32.AND P0, PT, R2.reuse, 0x200, PT ;  /* 0x000002000200780c */ /* 0x040fe40003f06070 */
[----:B------:R-:W-:Y:S02]  /*06f0*/  ISETP.GE.U32.AND P2, PT, R2, 0x300, PT ;  /* 0x000003000200780c */ /* 0x000fe40003f46070 */
[----:B------:R-:W-:Y:S02]  /*0700*/  SHF.R.S32.HI R85, RZ, 0x1f, R84 ;  /* 0x0000001fff557819 */ /* 0x000fe40000011454 */
[----:B------:R-:W-:-:S02]  /*0710*/  MOV R90, RZ ;  /* 0x000000ff005a7202 */ /* 0x000fc40000000f00 */
[----:B------:R-:W-:-:S04]  /*0720*/  LEA.HI R85, R85, R84, RZ, 0x3 ;  /* 0x0000005455557211 */ /* 0x000fc800078f18ff */
[----:B------:R-:W-:-:S04]  /*0730*/  LEA.HI.SX32 R101, R85, R0, 0x1d ;  /* 0x0000000055657211 */ /* 0x000fc800078feaff */
[----:B------:R-:W-:Y:S02]  /*0740*/  MOV R91, R101 ;  /* 0x00000065005b7202 */ /* 0x000fe40000000f00 */
[----:B----4-:R-:W-:Y:S01]  /*0750*/  FSEL R88, R80, RZ, !P4 ;  /* 0x000000ff50587208 */ /* 0x010fe20006000000 */
[----:B0-----:R-:W-:Y:S06]  /*0760*/  @!P1 BRA `(.L_x_76) ;  /* 0x0000000400909947 */ /* 0x001fec0003800000 */
[----:B------:R-:W0:Y:S08]  /*0770*/  LDC.64 R80, c[0x0][0x3a8] ;  /* 0x0000ea00ff507b82 */ /* 0x000e300000000a00 */
[----:B------:R-:W1:Y:S01]  /*0780*/  LDC.64 R84, c[0x0][0x428] ;  /* 0x00010a00ff547b82 */ /* 0x000e620000000a00 */
[----:B0-----:R-:W-:-:S06]  /*0790*/  IMAD.WIDE.U32 R80, R101, 0x10, R80 ;  /* 0x0000001065507825 */ /* 0x001fcc00078e0050 */
[----:B------:R-:W4:Y:S01]  /*07a0*/  LDG.E.128 R80, desc[UR8][R80.64] ;  /* 0x0000000850507981 */ /* 0x000f22000c1e1d00 */
[----:B-1----:R-:W-:-:S06]  /*07b0*/  IMAD.WIDE.U32 R84, R101, 0x10, R84 ;  /* 0x0000001065547825 */ /* 0x002fcc00078e0054 */
[----:B------:R-:W3:Y:S01]  /*07c0*/  LDG.E.128 R84, desc[UR8][R84.64] ;  /* 0x0000000854547981 */ /* 0x000ee2000c1e1d00 */
[----:B--2---:R-:W-:-:S04]  /*07d0*/  ISETP.NE.U32.AND P1, PT, RZ, UR12, PT ;  /* 0x0000000cff007c0c */ /* 0x004fc8000bf25070 */
[----:B------:R-:W-:Y:S02]  /*07e0*/  ISETP.NE.AND.EX P1, PT, RZ, UR13, PT, P1 ;  /* 0x0000000dff007c0c */ /* 0x000fe4000bf25310 */
[----:B------:R-:W-:-:S11]  /*07f0*/  SHF.L.U32 R138, R68, 0x10, RZ ;  /* 0x00000010448a7819 */ /* 0x000fd600000006ff */
[----:B------:R-:W0:Y:S01]  /*0800*/  @P1 LDC.64 R90, c[0x0][0x438] ;  /* 0x00010e00ff5a1b82 */ /* 0x000e220000000a00 */
[----:B------:R-:W-:Y:S02]  /*0810*/  SHF.L.U32 R143, R163, 0x10, RZ ;  /* 0x00000010a38f7819 */ /* 0x000fe400000006ff */
[----:B------:R-:W-:Y:S02]  /*0820*/  SHF.L.U32 R140, R69, 0x10, RZ ;  /* 0x00000010458c7819 */ /* 0x000fe400000006ff */
[----:B------:R-:W-:Y:S02]  /*0830*/  SHF.L.U32 R145, R162, 0x10, RZ ;  /* 0x00000010a2917819 */ /* 0x000fe400000006ff */
[----:B------:R-:W-:Y:S02]  /*0840*/  SHF.L.U32 R142, R70, 0x10, RZ ;  /* 0x00000010468e7819 */ /* 0x000fe400000006ff */
[----:B------:R-:W-:Y:S02]  /*0850*/  SHF.L.U32 R147, R161, 0x10, RZ ;  /* 0x00000010a1937819 */ /* 0x000fe400000006ff */
[----:B------:R-:W-:Y:S01]  /*0860*/  SHF.L.U32 R144, R71, 0x10, RZ ;  /* 0x0000001047907819 */ /* 0x000fe200000006ff */
[----:B0-----:R-:W-:-:S05]  /*0870*/  @P1 IMAD.WIDE.U32 R90, R101, 0x10, R90 ;  /* 0x00000010655a1825 */ /* 0x001fca00078e005a */
[----:B------:R0:W5:Y:S01]  /*0880*/  @P1 LDG.E.128 R12, desc[UR8][R90.64] ;  /* 0x000000085a0c1981 */ /* 0x000162000c1e1d00 */
[C---:B----4-:R-:W-:Y:S02]  /*0890*/  SHF.L.U32 R3, R80.reuse, 0x10, RZ ;  /* 0x0000001050037819 */ /* 0x050fe400000006ff */
[----:B------:R-:W-:Y:S02]  /*08a0*/  PRMT R89, R80, 0x7632, R89 ;  /* 0x0000763250597816 */ /* 0x000fe40000000059 */
[----:B------:R-:W-:Y:S01]  /*08b0*/  SHF.L.U32 R93, R81, 0x10, RZ ;  /* 0x00000010515d7819 */ /* 0x000fe200000006ff */
[----:B------:R-:W-:Y:S01]  /*08c0*/  FADD.FTZ R80, -R88, R3 ;  /* 0x0000000358507221 */ /* 0x000fe20000010100 */
[----:B------:R-:W-:Y:S02]  /*08d0*/  SHF.L.U32 R95, R82, 0x10, RZ ;  /* 0x00000010525f7819 */ /* 0x000fe400000006ff */
[----:B------:R-:W-:Y:S01]  /*08e0*/  SHF.L.U32 R141, R83, 0x10, RZ ;  /* 0x00000010538d7819 */ /* 0x000fe200000006ff */
[----:B-----5:R-:W-:Y:S01]  /*08f0*/  FMUL.FTZ R3, R135, R80 ;  /* 0x0000005087037220 */ /* 0x020fe20000410000 */
[----:B------:R-:W-:Y:S01]  /*0900*/  FADD.FTZ R80, -R88, R93 ;  /* 0x0000005d58507221 */ /* 0x000fe20000010100 */
[----:B------:R-:W-:-:S02]  /*0910*/  SHF.L.U32 R89, R89, 0x10, RZ ;  /* 0x0000001059597819 */ /* 0x000fc400000006ff */
[----:B------:R-:W-:Y:S01]  /*0920*/  PRMT R149, R83, 0x7632, R149 ;  /* 0x0000763253957816 */ /* 0x000fe20000000095 */
[----:B------:R-:W-:Y:S01]  /*0930*/  FMUL.FTZ R137, R135, R80 ;  /* 0x0000005087897220 */ /* 0x000fe20000410000 */
[C---:B------:R-:W-:Y:S01]  /*0940*/  FADD.FTZ R80, -R88.reuse, R95 ;  /* 0x0000005f58507221 */ /* 0x040fe20000010100 */
[----:B------:R-:W-:Y:S01]  /*0950*/  PRMT R92, R81, 0x7632, R92 ;  /* 0x00007632515c7816 */ /* 0x000fe2000000005c */
[----:B------:R-:W-:Y:S01]  /*0960*/  FADD.FTZ R146, -R88, R89 ;  /* 0x0000005958927221 */ /* 0x000fe20000010100 */
[----:B---3--:R-:W-:Y:S01]  /*0970*/  SHF.L.U32 R83, R84, 0x10, RZ ;  /* 0x0000001054537819 */ /* 0x008fe200000006ff */
[C---:B------:R-:W-:Y:S01]  /*0980*/  FMUL.FTZ R139, R135.reuse, R80 ;  /* 0x00000050878b7220 */ /* 0x040fe20000410000 */
[----:B------:R-:W-:Y:S01]  /*0990*/  FADD.FTZ R80, -R88, R141 ;  /* 0x0000008d58507221 */ /* 0x000fe20000010100 */
[----:B------:R-:W-:Y:S01]  /*09a0*/  PRMT R81, R84, 0x7632, R81 ;  /* 0x0000763254517816 */ /* 0x000fe20000000051 */
[C---:B------:R-:W-:Y:S01]  /*09b0*/  FMUL.FTZ R146, R135.reuse, R146 ;  /* 0x0000009287927220 */ /* 0x040fe20000410000 */
[-C--:B------:R-:W-:Y:S01]  /*09c0*/  FMUL.FTZ R138, R138, R83.reuse ;  /* 0x000000538a8a7220 */ /* 0x080fe20000410000 */
[----:B------:R-:W-:Y:S01]  /*09d0*/  FMUL.FTZ R141, R135, R80 ;  /* 0x00000050878d7220 */ /* 0x000fe20000410000 */
[----:B------:R-:W-:Y:S01]  /*09e0*/  FADD.FTZ R36, R36, R83 ;  /* 0x0000005324247221 */ /* 0x000fe20000010000 */
[----:B------:R-:W-:Y:S01]  /*09f0*/  FFMA.FTZ R60, R3, R83, R60 ;  /* 0x00000053033c7223 */ /* 0x000fe2000001003c */
[----:B------:R-:W-:Y:S01]  /*0a00*/  SHF.L.U32 R80, R81, 0x10, RZ ;  /* 0x0000001051507819 */ /* 0x000fe200000006ff */
[----:B------:R-:W-:Y:S01]  /*0a10*/  FFMA.FTZ R81, R3, R138, RZ ;  /* 0x0000008a03517223 */ /* 0x000fe200000100ff */
[----:B------:R-:W-:-:S02]  /*0a20*/  SHF.L.U32 R83, R92, 0x10, RZ ;  /* 0x000000105c537819 */ /* 0x000fc400000006ff */
[----:B------:R-:W-:Y:S01]  /*0a30*/  PRMT R94, R82, 0x7632, R94 ;  /* 0x00007632525e7816 */ /* 0x000fe2000000005e */
[-C--:B------:R-:W-:Y:S01]  /*0a40*/  FMUL.FTZ R143, R143, R80.reuse ;  /* 0x000000508f8f7220 */ /* 0x080fe20000410000 */
[----:B------:R-:W-:Y:S01]  /*0a50*/  PRMT R82, R85, 0x7632, R82 ;  /* 0x0000763255527816 */ /* 0x000fe20000000052 */
[----:B------:R-:W-:Y:S01]  /*0a60*/  FADD.FTZ R37, R37, R80 ;  /* 0x0000005025257221 */ /* 0x000fe20000010000 */
[----:B------:R-:W-:Y:S01]  /*0a70*/  FFMA.FTZ R61, R146, R80, R61 ;  /* 0x00000050923d7223 */ /* 0x000fe2000001003d */
[----:B------:R-:W-:Y:S01]  /*0a80*/  SHF.L.U32 R85, R85, 0x10, RZ ;  /* 0x0000001055557819 */ /* 0x000fe200000006ff */
[----:B------:R-:W-:Y:S01]  /*0a90*/  FADD.FTZ R148, -R88, R83 ;  /* 0x0000005358947221 */ /* 0x000fe20000010100 */
[----:B------:R-:W-:Y:S01]  /*0aa0*/  FADD.FTZ R80, RZ, R138 ;  /* 0x0000008aff507221 */ /* 0x000fe20000010000 */
[----:B------:R-:W-:Y:S02]  /*0ab0*/  SHF.L.U32 R82, R82, 0x10, RZ ;  /* 0x0000001052527819 */ /* 0x000fe400000006ff */
[----:B------:R-:W-:Y:S01]  /*0ac0*/  FMUL.FTZ R148, R135, R148 ;  /* 0x0000009487947220 */ /* 0x000fe20000410000 */
[----:B------:R-:W-:Y:S01]  /*0ad0*/  FADD.FTZ R83, R80, R143 ;  /* 0x0000008f50537221 */ /* 0x000fe20000010000 */
[----:B------:R-:W-:Y:S01]  /*0ae0*/  FMUL.FTZ R140, R140, R85 ;  /* 0x000000558c8c7220 */ /* 0x000fe20000410000 */
[----:B------:R-:W-:Y:S01]  /*0af0*/  FFMA.FTZ R80, R146, R143, R81 ;  /* 0x0000008f92507223 */ /* 0x000fe20000010051 */
[----:B------:R-:W-:Y:S01]  /*0b00*/  FADD.FTZ R38, R38, R85 ;  /* 0x0000005526267221 */ /* 0x000fe20000010000 */
[----:B------:R-:W-:Y:S01]  /*0b10*/  FFMA.FTZ R62, R137, R85, R62 ;  /* 0x00000055893e7223 */ /* 0x000fe2000001003e */
[C---:B------:R-:W-:Y:S01]  /*0b20*/  PRMT R84, R86.reuse, 0x7632, R84 ;  /* 0x0000763256547816 */ /* 0x040fe20000000054 */
[-C--:B------:R-:W-:Y:S01]  /*0b30*/  FMUL.FTZ R145, R145, R82.reuse ;  /* 0x0000005291917220 */ /* 0x080fe20000410000 */
[----:B0-----:R-:W-:Y:S01]  /*0b40*/  SHF.L.U32 R91, R86, 0x10, RZ ;  /* 0x00000010565b7819 */ /* 0x001fe200000006ff */
[----:B------:R-:W-:Y:S01]  /*0b50*/  FADD.FTZ R39, R39, R82 ;  /* 0x0000005227277221 */ /* 0x000fe20000010000 */
[----:B------:R-:W-:Y:S01]  /*0b60*/  FFMA.FTZ R63, R148, R82, R63 ;  /* 0x00000052943f7223 */ /* 0x000fe2000001003f */
[----:B------:R-:W-:Y:S01]  /*0b70*/  SHF.L.U32 R85, R94, 0x10, RZ ;  /* 0x000000105e557819 */ /* 0x000fe200000006ff */
[----:B------:R-:W-:Y:S01]  /*0b80*/  FADD.FTZ R82, R83, R140 ;  /* 0x0000008c53527221 */ /* 0x000fe20000010000 */
[----:B------:R-:W-:Y:S01]  /*0b90*/  FFMA.FTZ R81, R137, R140, R80 ;  /* 0x0000008c89517223 */ /* 0x000fe20000010050 */
[----:B------:R-:W-:Y:S01]  /*0ba0*/  SHF.L.U32 R84, R84, 0x10, RZ ;  /* 0x0000001054547819 */ /* 0x000fe200000006ff */
[----:B------:R-:W-:Y:S01]  /*0bb0*/  FMUL.FTZ R142, R142, R91 ;  /* 0x0000005b8e8e7220 */ /* 0x000fe20000410000 */
[C---:B------:R-:W-:Y:S01]  /*0bc0*/  PRMT R86, R87.reuse, 0x7632, R86 ;  /* 0x0000763257567816 */ /* 0x040fe20000000056 */
[----:B------:R-:W-:Y:S01]  /*0bd0*/  FADD.FTZ R150, -R88, R85 ;  /* 0x0000005558967221 */ /* 0x000fe20000010100 */
[----:B------:R-:W-:Y:S01]  /*0be0*/  FADD.FTZ R83, R82, R145 ;  /* 0x0000009152537221 */ /* 0x000fe20000010000 */
[----:B------:R-:W-:Y:S01]  /*0bf0*/  FFMA.FTZ R80, R148, R145, R81 ;  /* 0x0000009194507223 */ /* 0x000fe20000010051 */
[----:B------:R-:W-:Y:S01]  /*0c00*/  SHF.L.U32 R87, R87, 0x10, RZ ;  /* 0x0000001057577819 */ /* 0x000fe200000006ff */
[----:B------:R-:W-:Y:S01]  /*0c10*/  FMUL.FTZ R147, R147, R84 ;  /* 0x0000005493937220 */ /* 0x000fe20000410000 */
[----:B------:R-:W-:Y:S01]  /*0c20*/  SHF.L.U32 R149, R149, 0x10, RZ ;  /* 0x0000001095957819 */ /* 0x000fe200000006ff */
[----:B------:R-:W-:Y:S01]  /*0c30*/  FMUL.FTZ R150, R135, R150 ;  /* 0x0000009687967220 */ /* 0x000fe20000410000 */
[----:B------:R-:W-:Y:S01]  /*0c40*/  FADD.FTZ R82, R83, R142 ;  /* 0x0000008e53527221 */ /* 0x000fe20000010000 */
[----:B------:R-:W-:Y:S01]  /*0c50*/  FFMA.FTZ R81, R139, R142, R80 ;  /* 0x0000008e8b517223 */ /* 0x000fe20000010050 */
[-C--:B------:R-:W-:Y:S01]  /*0c60*/  FMUL.FTZ R144, R144, R87.reuse ;  /* 0x0000005790907220 */ /* 0x080fe20000410000 */
[----:B------:R-:W-:Y:S01]  /*0c70*/  FADD.FTZ R34, R34, R87 ;  /* 0x0000005722227221 */ /* 0x000fe20000010000 */
[----:B------:R-:W-:Y:S01]  /*0c80*/  FFMA.FTZ R58, R141, R87, R58 ;  /* 0x000000578d3a7223 */ /* 0x000fe2000001003a */
[----:B------:R-:W-:Y:S01]  /*0c90*/  SHF.L.U32 R87, R160, 0x10, RZ ;  /* 0x00000010a0577819 */ /* 0x000fe200000006ff */
[----:B------:R-:W-:Y:S01]  /*0ca0*/  FADD.FTZ R152, -R88, R149 ;  /* 0x0000009558987221 */ /* 0x000fe20000010100 */
[----:B------:R-:W-:Y:S01]  /*0cb0*/  SHF.L.U32 R86, R86, 0x10, RZ ;  /* 0x0000001056567819 */ /* 0x000fe200000006ff */
[----:B------:R-:W-:Y:S01]  /*0cc0*/  FADD.FTZ R83, R82, R147 ;  /* 0x0000009352537221 */ /* 0x000fe20000010000 */
[----:B------:R-:W-:Y:S01]  /*0cd0*/  FFMA.FTZ R80, R150, R147, R81 ;  /* 0x0000009396507223 */ /* 0x000fe20000010051 */
[----:B------:R-:W-:Y:S01]  /*0ce0*/  FMUL.FTZ R152, R135, R152 ;  /* 0x0000009887987220 */ /* 0x000fe20000410000 */
[----:B------:R-:W-:Y:S01]  /*0cf0*/  FADD.FTZ R32, R32, R91 ;  /* 0x0000005b20207221 */ /* 0x000fe20000010000 */
[----:B------:R-:W-:Y:S01]  /*0d00*/  FMUL.FTZ R149, R87, R86 ;  /* 0x0000005657957220 */ /* 0x000fe20000410000 */
[----:B------:R-:W-:Y:S01]  /*0d10*/  FADD.FTZ R82, R83, R144 ;  /* 0x0000009053527221 */ /* 0x000fe20000010000 */
[----:B------:R-:W-:Y:S01]  /*0d20*/  FFMA.FTZ R80, R141, R144, R80 ;  /* 0x000000908d507223 */ /* 0x000fe20000010050 */
[----:B------:R-:W-:Y:S01]  /*0d30*/  FFMA.FTZ R56, R139, R91, R56 ;  /* 0x0000005b8b387223 */ /* 0x000fe20000010038 */
[----:B------:R-:W-:Y:S01]  /*0d40*/  FADD.FTZ R33, R33, R84 ;  /* 0x0000005421217221 */ /* 0x000fe20000010000 */
[----:B------:R-:W-:Y:S01]  /*0d50*/  FFMA.FTZ R57, R150, R84, R57 ;  /* 0x0000005496397223 */ /* 0x000fe20000010039 */
[----:B------:R-:W-:Y:S01]  /*0d60*/  FADD.FTZ R35, R35, R86 ;  /* 0x0000005623237221 */ /* 0x000fe20000010000 */
[----:B------:R-:W-:Y:S01]  /*0d70*/  FFMA.FTZ R59, R152, R86, R59 ;  /* 0x00000056983b7223 */ /* 0x000fe2000001003b */
[----:B------:R-:W-:Y:S01]  /*0d80*/  IADD3 R91, PT, PT, R101, 0x100, RZ ;  /* 0x00000100655b7810 */ /* 0x000fe20007ffe0ff */
[----:B------:R-:W-:Y:S01]  /*0d90*/  FADD.FTZ R89, R82, R149 ;  /* 0x0000009552597221 */ /* 0x000fe20000010000 */
[----:B------:R-:W-:-:S07]  /*0da0*/  FFMA.FTZ R90, R152, R149, R80 ;  /* 0x00000095985a7223 */ /* 0x000fce0000010050 */
.L_x_76:
[----:B--23--:R-:W-:Y:S05]  /*0db0*/  BSYNC.RECONVERGENT B0 ;  /* 0x0000000000007941 */ /* 0x00cfea0003800200 */
.L_x_75:
[----:B------:R-:W-:Y:S04]  /*0dc0*/  BSSY.RECONVERGENT B0, `(.L_x_77) ;  /* 0x0000066000007945 */ /* 0x000fe80003800200 */
[----:B------:R-:W-:Y:S05]  /*0dd0*/  @!P0 BRA `(.L_x_78) ;  /* 0x0000000400908947 */ /* 0x000fea0003800000 */
[----:B------:R-:W0:Y:S08]  /*0de0*/  LDC.64 R80, c[0x0][0x3a8] ;  /* 0x0000ea00ff507b82 */ /* 0x000e300000000a00 */
[----:B------:R-:W1:Y:S01]  /*0df0*/  LDC.64 R84, c[0x0][0x428] ;  /* 0x00010a00ff547b82 */ /* 0x000e620000000a00 */
[----:B0-----:R-:W-:-:S06]  /*0e00*/  IMAD.WIDE.U32 R80, R91, 0x10, R80 ;  /* 0x000000105b507825 */ /* 0x001fcc00078e0050 */
[----:B------:R-:W2:Y:S01]  /*0e10*/  LDG.E.128 R80, desc[UR8][R80.64] ;  /* 0x0000000850507981 */ /* 0x000ea2000c1e1d00 */
[----:B-1----:R-:W-:-:S06]  /*0e20*/  IMAD.WIDE.U32 R84, R91, 0x10, R84 ;  /* 0x000000105b547825 */ /* 0x002fcc00078e0054 */
[----:B------:R-:W3:Y:S01]  /*0e30*/  LDG.E.128 R84, desc[UR8][R84.64] ;  /* 0x0000000854547981 */ /* 0x000ee2000c1e1d00 */
[----:B------:R-:W-:-:S04]  /*0e40*/  ISETP.NE.U32.AND P1, PT, RZ, UR12, PT ;  /* 0x0000000cff007c0c */ /* 0x000fc8000bf25070 */
[----:B------:R-:W-:Y:S02]  /*0e50*/  ISETP.NE.AND.EX P1, PT, RZ, UR13, PT, P1 ;  /* 0x0000000dff007c0c */ /* 0x000fe4000bf25310 */
[----:B------:R-:W-:Y:S02]  /*0e60*/  SHF.L.U32 R98, R124, 0x10, RZ ;  /* 0x000000107c627819 */ /* 0x000fe400000006ff */
[----:B------:R-:W-:-:S09]  /*0e70*/  SHF.L.U32 R100, R125, 0x10, RZ ;  /* 0x000000107d647819 */ /* 0x000fd200000006ff */
[----:B------:R-:W0:Y:S01]  /*0e80*/  @P1 LDC.64 R92, c[0x0][0x438] ;  /* 0x00010e00ff5c1b82 */ /* 0x000e220000000a00 */
[----:B------:R-:W-:Y:S02]  /*0e90*/  SHF.L.U32 R111, R167, 0x10, RZ ;  /* 0x00000010a76f7819 */ /* 0x000fe400000006ff */
[----:B------:R-:W-:Y:S02]  /*0ea0*/  SHF.L.U32 R113, R166, 0x10, RZ ;  /* 0x00000010a6717819 */ /* 0x000fe400000006ff */
[----:B------:R-:W-:Y:S02]  /*0eb0*/  SHF.L.U32 R104, R127, 0x10, RZ ;  /* 0x000000107f687819 */ /* 0x000fe400000006ff */
[----:B------:R-:W-:Y:S01]  /*0ec0*/  SHF.L.U32 R102, R126, 0x10, RZ ;  /* 0x000000107e667819 */ /* 0x000fe200000006ff */
[----:B0-----:R-:W-:-:S05]  /*0ed0*/  @P1 IMAD.WIDE.U32 R92, R91, 0x10, R92 ;  /* 0x000000105b5c1825 */ /* 0x001fca00078e005c */
[----:B------:R0:W5:Y:S01]  /*0ee0*/  @P1 LDG.E.128 R8, desc[UR8][R92.64] ;  /* 0x000000085c081981 */ /* 0x000162000c1e1d00 */
[----:B------:R-:W-:Y:S02]  /*0ef0*/  SHF.L.U32 R114, R164, 0x10, RZ ;  /* 0x00000010a4727819 */ /* 0x000fe400000006ff */
[----:B------:R-:W-:Y:S02]  /*0f00*/  IADD3 R91, PT, PT, R91, 0x100, RZ ;  /* 0x000001005b5b7810 */ /* 0x000fe40007ffe0ff */
[C---:B--2---:R-:W-:Y:S02]  /*0f10*/  SHF.L.U32 R95, R80.reuse, 0x10, RZ ;  /* 0x00000010505f7819 */ /* 0x044fe400000006ff */
[----:B------:R-:W-:Y:S02]  /*0f20*/  PRMT R94, R80, 0x7632, R94 ;  /* 0x00007632505e7816 */ /* 0x000fe4000000005e */
[----:B------:R-:W-:Y:S01]  /*0f30*/  SHF.L.U32 R105, R81, 0x10, RZ ;  /* 0x0000001051697819 */ /* 0x000fe200000006ff */
[----:B------:R-:W-:Y:S01]  /*0f40*/  FADD.FTZ R80, -R88, R95 ;  /* 0x0000005f58507221 */ /* 0x000fe20000010100 */
[----:B------:R-:W-:-:S02]  /*0f50*/  SHF.L.U32 R107, R82, 0x10, RZ ;  /* 0x00000010526b7819 */ /* 0x000fc400000006ff */
[----:B------:R-:W-:Y:S01]  /*0f60*/  PRMT R112, R83, 0x7632, R112 ;  /* 0x0000763253707816 */ /* 0x000fe20000000070 */
[----:B-----5:R-:W-:Y:S01]  /*0f70*/  FMUL.FTZ R103, R135, R80 ;  /* 0x0000005087677220 */ /* 0x020fe20000410000 */
[----:B------:R-:W-:Y:S01]  /*0f80*/  SHF.L.U32 R109, R83, 0x10, RZ ;  /* 0x00000010536d7819 */ /* 0x000fe200000006ff */
[----:B------:R-:W-:Y:S01]  /*0f90*/  FADD.FTZ R80, -R88, R105 ;  /* 0x0000006958507221 */ /* 0x000fe20000010100 */
[----:B---3--:R-:W-:Y:S02]  /*0fa0*/  SHF.L.U32 R83, R84, 0x10, RZ ;  /* 0x0000001054537819 */ /* 0x008fe400000006ff */
[----:B------:R-:W-:Y:S01]  /*0fb0*/  PRMT R110, R82, 0x7632, R110 ;  /* 0x00007632526e7816 */ /* 0x000fe2000000006e */
[----:B------:R-:W-:Y:S01]  /*0fc0*/  FMUL.FTZ R105, R135, R80 ;  /* 0x0000005087697220 */ /* 0x000fe20000410000 */
[C---:B------:R-:W-:Y:S01]  /*0fd0*/  PRMT R82, R85.reuse, 0x7632, R82 ;  /* 0x0000763255527816 */ /* 0x040fe20000000052 */
[----:B------:R-:W-:Y:S01]  /*0fe0*/  FADD.FTZ R80, -R88, R107 ;  /* 0x0000006b58507221 */ /* 0x000fe20000010100 */
[----:B------:R-:W-:Y:S01]  /*0ff0*/  SHF.L.U32 R85, R85, 0x10, RZ ;  /* 0x0000001055557819 */ /* 0x000fe200000006ff */
[-C--:B------:R-:W-:Y:S01]  /*1000*/  FMUL.FTZ R98, R98, R83.reuse ;  /* 0x0000005362627220 */ /* 0x080fe20000410000 */
[----:B------:R-:W-:Y:S01]  /*1010*/  FADD.FTZ R28, R28, R83 ;  /* 0x000000531c1c7221 */ /* 0x000fe20000010000 */
[----:B------:R-:W-:Y:S01]  /*1020*/  FFMA.FTZ R52, R103, R83, R52 ;  /* 0x0000005367347223 */ /* 0x000fe20000010034 */
[----:B------:R-:W-:Y:S01]  /*1030*/  PRMT R106, R81, 0x7632, R106 ;  /* 0x00007632516a7816 */ /* 0x000fe2000000006a */
[----:B------:R-:W-:Y:S01]  /*1040*/  FMUL.FTZ R107, R135, R80 ;  /* 0x00000050876b7220 */ /* 0x000fe20000410000 */
[----:B------:R-:W-:Y:S01]  /*1050*/  SHF.L.U32 R83, R94, 0x10, RZ ;  /* 0x000000105e537819 */ /* 0x000fe200000006ff */
[-C--:B------:R-:W-:Y:S01]  /*1060*/  FMUL.FTZ R100, R100, R85.reuse ;  /* 0x0000005564647220 */ /* 0x080fe20000410000 */
[----:B------:R-:W-:Y:S01]  /*1070*/  FADD.FTZ R30, R30, R85 ;  /* 0x000000551e1e7221 */ /* 0x000fe20000010000 */
[----:B------:R-:W-:Y:S01]  /*1080*/  FFMA.FTZ R54, R105, R85, R54 ;  /* 0x0000005569367223 */ /* 0x000fe20000010036 */
[----:B------:R-:W-:Y:S01]  /*1090*/  FADD.FTZ R80, -R88, R109 ;  /* 0x0000006d58507221 */ /* 0x000fe20000010100 */
[----:B------:R-:W-:-:S02]  /*10a0*/  PRMT R81, R84, 0x7632, R81 ;  /* 0x0000763254517816 */ /* 0x000fc40000000051 */
[----:B------:R-:W-:Y:S01]  /*10b0*/  SHF.L.U32 R85, R106, 0x10, RZ ;  /* 0x000000106a557819 */ /* 0x000fe200000006ff */
[C---:B------:R-:W-:Y:S01]  /*10c0*/  FADD.FTZ R106, -R88.reuse, R83 ;  /* 0x00000053586a7221 */ /* 0x040fe20000010100 */
[----:B------:R-:W-:Y:S01]  /*10d0*/  FMUL.FTZ R109, R135, R80 ;  /* 0x00000050876d7220 */ /* 0x000fe20000410000 */
[----:B------:R-:W-:Y:S01]  /*10e0*/  SHF.L.U32 R80, R81, 0x10, RZ ;  /* 0x0000001051507819 */ /* 0x000fe200000006ff */
[----:B------:R-:W-:Y:S01]  /*10f0*/  FFMA.FTZ R81, R103, R98, R90 ;  /* 0x0000006267517223 */ /* 0x000fe2000001005a */
[----:B------:R-:W-:Y:S01]  /*1100*/  FMUL.FTZ R106, R135, R106 ;  /* 0x0000006a876a7220 */ /* 0x000fe20000410000 */
[----:B------:R-:W-:Y:S01]  /*1110*/  FADD.FTZ R108, -R88, R85 ;  /* 0x00000055586c7221 */ /* 0x000fe20000010100 */
[----:B------:R-:W-:Y:S01]  /*1120*/  SHF.L.U32 R82, R82, 0x10, RZ ;  /* 0x0000001052527819 */ /* 0x000fe200000006ff */
[-C--:B------:R-:W-:Y:S01]  /*1130*/  FMUL.FTZ R111, R111, R80.reuse ;  /* 0x000000506f6f7220 */ /* 0x080fe20000410000 */
[----:B------:R-:W-:Y:S01]  /*1140*/  FADD.FTZ R29, R29, R80 ;  /* 0x000000501d1d7221 */ /* 0x000fe20000010000 */
[----:B------:R-:W-:Y:S01]  /*1150*/  FFMA.FTZ R53, R106, R80, R53 ;  /* 0x000000506a357223 */ /* 0x000fe20000010035 */
[----:B------:R-:W-:Y:S01]  /*1160*/  FADD.FTZ R80, R89, R98 ;  /* 0x0000006259507221 */ /* 0x000fe20000010000 */
[----:B------:R-:W-:Y:S01]  /*1170*/  FMUL.FTZ R108, R135, R108 ;  /* 0x0000006c876c7220 */ /* 0x000fe20000410000 */
[----:B0-----:R-:W-:Y:S01]  /*1180*/  PRMT R92, R87, 0x7632, R92 ;  /* 0x00007632575c7816 */ /* 0x001fe2000000005c */
[-C--:B------:R-:W-:Y:S01]  /*1190*/  FMUL.FTZ R113, R113, R82.reuse ;  /* 0x0000005271717220 */ /* 0x080fe20000410000 */
[----:B------:R-:W-:Y:S01]  /*11a0*/  FADD.FTZ R83, R80, R111 ;  /* 0x0000006f50537221 */ /* 0x000fe20000010000 */
[----:B------:R-:W-:Y:S01]  /*11b0*/  FFMA.FTZ R80, R106, R111, R81 ;  /* 0x0000006f6a507223 */ /* 0x000fe20000010051 */
[----:B------:R-:W-:Y:S01]  /*11c0*/  SHF.L.U32 R87, R87, 0x10, RZ ;  /* 0x0000001057577819 */ /* 0x000fe200000006ff */
[----:B------:R-:W-:Y:S01]  /*11d0*/  FADD.FTZ R31, R31, R82 ;  /* 0x000000521f1f7221 */ /* 0x000fe20000010000 */
[----:B------:R-:W-:Y:S01]  /*11e0*/  PRMT R84, R86, 0x7632, R84 ;  /* 0x0000763256547816 */ /* 0x000fe20000000054 */
[----:B------:R-:W-:Y:S01]  /*11f0*/  FFMA.FTZ R55, R108, R82, R55 ;  /* 0x000000526c377223 */ /* 0x000fe20000010037 */
[----:B------:R-:W-:Y:S01]  /*1200*/  SHF.L.U32 R93, R86, 0x10, RZ ;  /* 0x00000010565d7819 */ /* 0x000fe200000006ff */
[----:B------:R-:W-:Y:S01]  /*1210*/  FADD.FTZ R82, R83, R100 ;  /* 0x0000006453527221 */ /* 0x000fe20000010000 */
[----:B------:R-:W-:Y:S01]  /*1220*/  SHF.L.U32 R85, R110, 0x10, RZ ;  /* 0x000000106e557819 */ /* 0x000fe200000006ff */
[----:B------:R-:W-:Y:S01]  /*1230*/  FFMA.FTZ R81, R105, R100, R80 ;  /* 0x0000006469517223 */ /* 0x000fe20000010050 */
[-C--:B------:R-:W-:Y:S01]  /*1240*/  FMUL.FTZ R104, R104, R87.reuse ;  /* 0x0000005768687220 */ /* 0x080fe20000410000 */
[----:B------:R-:W-:Y:S01]  /*1250*/  FADD.FTZ R26, R26, R87 ;  /* 0x000000571a1a7221 */ /* 0x000fe20000010000 */
[----:B------:R-:W-:Y:S01]  /*1260*/  FFMA.FTZ R50, R109, R87, R50 ;  /* 0x000000576d327223 */ /* 0x000fe20000010032 */
[----:B------:R-:W-:Y:S01]  /*1270*/  SHF.L.U32 R86, R165, 0x10, RZ ;  /* 0x00000010a5567819 */ /* 0x000fe200000006ff */
[----:B------:R-:W-:Y:S01]  /*1280*/  FMUL.FTZ R102, R102, R93 ;  /* 0x0000005d66667220 */ /* 0x000fe20000410000 */
[----:B------:R-:W-:Y:S01]  /*1290*/  SHF.L.U32 R87, R112, 0x10, RZ ;  /* 0x0000001070577819 */ /* 0x000fe200000006ff */
[----:B------:R-:W-:Y:S01]  /*12a0*/  FADD.FTZ R112, -R88, R85 ;  /* 0x0000005558707221 */ /* 0x000fe20000010100 */
[----:B------:R-:W-:Y:S01]  /*12b0*/  SHF.L.U32 R84, R84, 0x10, RZ ;  /* 0x0000001054547819 */ /* 0x000fe200000006ff */
[----:B------:R-:W-:Y:S01]  /*12c0*/  FADD.FTZ R83, R82, R113 ;  /* 0x0000007152537221 */ /* 0x000fe20000010000 */
[----:B------:R-:W-:Y:S01]  /*12d0*/  FFMA.FTZ R80, R108, R113, R81 ;  /* 0x000000716c507223 */ /* 0x000fe20000010051 */
[----:B------:R-:W-:Y:S01]  /*12e0*/  FMUL.FTZ R112, R135, R112 ;  /* 0x0000007087707220 */ /* 0x000fe20000410000 */
[----:B------:R-:W-:Y:S01]  /*12f0*/  SHF.L.U32 R92, R92, 0x10, RZ ;  /* 0x000000105c5c7819 */ /* 0x000fe200000006ff */
[----:B------:R-:W-:Y:S01]  /*1300*/  FMUL.FTZ R110, R86, R84 ;  /* 0x00000054566e7220 */ /* 0x000fe20000410000 */
[----:B------:R-:W-:Y:S01]  /*1310*/  FADD.FTZ R83, R83, R102 ;  /* 0x0000006653537221 */ /* 0x000fe20000010000 */
[----:B------:R-:W-:Y:S01]  /*1320*/  FFMA.FTZ R81, R107, R102, R80 ;  /* 0x000000666b517223 */ /* 0x000fe20000010050 */
[----:B------:R-:W-:Y:S01]  /*1330*/  FADD.FTZ R116, -R88, R87 ;  /* 0x0000005758747221 */ /* 0x000fe20000010100 */
[----:B------:R-:W-:Y:S01]  /*1340*/  FMUL.FTZ R114, R114, R92 ;  /* 0x0000005c72727220 */ /* 0x000fe20000410000 */
[----:B------:R-:W-:Y:S01]  /*1350*/  FADD.FTZ R83, R83, R110 ;  /* 0x0000006e53537221 */ /* 0x000fe20000010000 */
[----:B------:R-:W-:Y:S01]  /*1360*/  FFMA.FTZ R80, R112, R110, R81 ;  /* 0x0000006e70507223 */ /* 0x000fe20000010051 */
[----:B------:R-:W-:Y:S01]  /*1370*/  FMUL.FTZ R116, R135, R116 ;  /* 0x0000007487747220 */ /* 0x000fe20000410000 */
[----:B------:R-:W-:Y:S01]  /*1380*/  FADD.FTZ R24, R24, R93 ;  /* 0x0000005d18187221 */ /* 0x000fe20000010000 */
[----:B------:R-:W-:Y:S01]  /*1390*/  FADD.FTZ R83, R83, R104 ;  /* 0x0000006853537221 */ /* 0x000fe20000010000 */
[----:B------:R-:W-:Y:S01]  /*13a0*/  FFMA.FTZ R81, R109, R104, R80 ;  /* 0x000000686d517223 */ /* 0x000fe20000010050 */
[----:B------:R-:W-:Y:S01]  /*13b0*/  FFMA.FTZ R48, R107, R93, R48 ;  /* 0x0000005d6b307223 */ /* 0x000fe20000010030 */
[----:B------:R-:W-:Y:S01]  /*13c0*/  FADD.FTZ R25, R25, R84 ;  /* 0x0000005419197221 */ /* 0x000fe20000010000 */
[----:B------:R-:W-:Y:S01]  /*13d0*/  FFMA.FTZ R49, R112, R84, R49 ;  /* 0x0000005470317223 */ /* 0x000fe20000010031 */
[----:B------:R-:W-:Y:S01]  /*13e0*/  FADD.FTZ R27, R27, R92 ;  /* 0x0000005c1b1b7221 */ /* 0x000fe20000010000 */
[C---:B------:R-:W-:Y:S01]  /*13f0*/  FFMA.FTZ R51, R116.reuse, R92, R51 ;  /* 0x0000005c74337223 */ /* 0x040fe20000010033 */
[----:B------:R-:W-:Y:S01]  /*1400*/  FADD.FTZ R89, R83, R114 ;  /* 0x0000007253597221 */ /* 0x000fe20000010000 */
[----:B------:R-:W-:-:S07]  /*1410*/  FFMA.FTZ R90, R116, R114, R81 ;  /* 0x00000072745a7223 */ /* 0x000fce0000010051 */
.L_x_78:
[----:B------:R-:W-:Y:S05]  /*1420*/  BSYNC.RECONVERGENT B0 ;  /* 0x0000000000007941 */ /* 0x000fea0003800200 */
.L_x_77:
        /* <DEDUP_REMOVED lines=9> */
[----:B------:R-:W-:-:S13]  /*14c0*/  ISETP.NE.AND.EX P1, PT, RZ, UR13, PT, P1 ;  /* 0x0000000dff007c0c */ /* 0x000fda000bf25310 */
[----:B------:R-:W0:Y:S01]  /*14d0*/  @P1 LDC.64 R92, c[0x0][0x438] ;  /* 0x00010e00ff5c1b82 */ /* 0x000e220000000a00 */
        /* <DEDUP_REMOVED lines=9> */
[----:B--2---:R-:W-:-:S02]  /*1570*/  PRMT R94, R81, 0x7632, R94 ;  /* 0x00007632515e7816 */ /* 0x004fc4000000005e */
[----:B------:R-:W-:Y:S02]  /*1580*/  SHF.L.U32 R81, R81, 0x10, RZ ;  /* 0x0000001051517819 */ /* 0x000fe400000006ff */
[----:B------:R-:W-:Y:S02]  /*1590*/  PRMT R91, R80, 0x7632, R91 ;  /* 0x00007632505b7816 */ /* 0x000fe4000000005b */
[C---:B------:R-:W-:Y:S02]  /*15a0*/  PRMT R115, R82.reuse, 0x7632, R115 ;  /* 0x0000763252737816 */ /* 0x040fe40000000073 */
[----:B------:R-:W-:Y:S01]  /*15b0*/  SHF.L.U32 R117, R82, 0x10, RZ ;  /* 0x0000001052757819 */ /* 0x000fe200000006ff */
[----:B------:R-:W-:Y:S01]  /*15c0*/  FADD.FTZ R82, -R88, R81 ;  /* 0x0000005158527221 */ /* 0x000fe20000010100 */
[----:B------:R-:W-:Y:S02]  /*15d0*/  SHF.L.U32 R95, R80, 0x10, RZ ;  /* 0x00000010505f7819 */ /* 0x000fe400000006ff */
[C---:B------:R-:W-:Y:S01]  /*15e0*/  PRMT R118, R83.reuse, 0x7632, R118 ;  /* 0x0000763253767816 */ /* 0x040fe20000000076 */
[----:B0-----:R-:W-:Y:S01]  /*15f0*/  FADD.FTZ R92, -R88, R117 ;  /* 0x00000075585c7221 */ /* 0x001fe20000010100 */
[----:B------:R-:W-:Y:S01]  /*1600*/  SHF.L.U32 R81, R94, 0x10, RZ ;  /* 0x000000105e517819 */ /* 0x000fe200000006ff */
[C---:B------:R-:W-:Y:S01]  /*1610*/  FADD.FTZ R80, -R88.reuse, R95 ;  /* 0x0000005f58507221 */ /* 0x040fe20000010100 */
[----:B------:R-:W-:Y:S01]  /*1620*/  SHF.L.U32 R83, R83, 0x10, RZ ;  /* 0x0000001053537819 */ /* 0x000fe200000006ff */
[----:B-----5:R-:W-:Y:S01]  /*1630*/  FMUL.FTZ R117, R135, R82 ;  /* 0x0000005287757220 */ /* 0x020fe20000410000 */
[----:B------:R-:W-:Y:S01]  /*1640*/  SHF.L.U32 R91, R91, 0x10, RZ ;  /* 0x000000105b5b7819 */ /* 0x000fe200000006ff */
[C---:B------:R-:W-:Y:S01]  /*1650*/  FADD.FTZ R132, -R88.reuse, R81 ;  /* 0x0000005158847221 */ /* 0x040fe20000010100 */
[----:B------:R-:W-:Y:S01]  /*1660*/  SHF.L.U32 R115, R115, 0x10, RZ ;  /* 0x0000001073737819 */ /* 0x000fe200000006ff */
[----:B------:R-:W-:Y:S01]  /*1670*/  FADD.FTZ R94, -R88, R83 ;  /* 0x00000053585e7221 */ /* 0x000fe20000010100 */
[----:B------:R-:W-:Y:S01]  /*1680*/  SHF.L.U32 R93, R118, 0x10, RZ ;  /* 0x00000010765d7819 */ /* 0x000fe200000006ff */
[----:B------:R-:W-:Y:S01]  /*1690*/  FADD.FTZ R130, -R88, R91 ;  /* 0x0000005b58827221 */ /* 0x000fe20000010100 */
[----:B---3--:R-:W-:Y:S01]  /*16a0*/  PRMT R81, R84, 0x7632, R81 ;  /* 0x0000763254517816 */ /* 0x008fe20000000051 */
[----:B------:R-:W-:Y:S01]  /*16b0*/  FADD.FTZ R134, -R88, R115 ;  /* 0x0000007358867221 */ /* 0x000fe20000010100 */
[----:B------:R-:W-:Y:S01]  /*16c0*/  SHF.L.U32 R118, R64, 0x10, RZ ;  /* 0x0000001040767819 */ /* 0x000fe200000006ff */
[C---:B------:R-:W-:Y:S01]  /*16d0*/  FMUL.FTZ R115, R135.reuse, R80 ;  /* 0x0000005087737220 */ /* 0x040fe20000410000 */
[----:B------:R-:W-:Y:S01]  /*16e0*/  SHF.L.U32 R83, R84, 0x10, RZ ;  /* 0x0000001054537819 */ /* 0x000fe200000006ff */
[----:B------:R-:W-:Y:S01]  /*16f0*/  FMUL.FTZ R130, R135, R130 ;  /* 0x0000008287827220 */ /* 0x000fe20000410000 */
[----:B------:R-:W-:Y:S01]  /*1700*/  SHF.L.U32 R80, R81, 0x10, RZ ;  /* 0x0000001051507819 */ /* 0x000fe200000006ff */
[----:B------:R-:W-:Y:S01]  /*1710*/  FADD.FTZ R136, -R88, R93 ;  /* 0x0000005d58887221 */ /* 0x000fe20000010100 */
[C---:B------:R-:W-:Y:S01]  /*1720*/  PRMT R84, R85.reuse, 0x7632, R84 ;  /* 0x0000763255547816 */ /* 0x040fe20000000054 */
[-C--:B------:R-:W-:Y:S01]  /*1730*/  FMUL.FTZ R118, R118, R83.reuse ;  /* 0x0000005376767220 */ /* 0x080fe20000410000 */
[----:B------:R-:W-:Y:S01]  /*1740*/  SHF.L.U32 R85, R85, 0x10, RZ ;  /* 0x0000001055557819 */ /* 0x000fe200000006ff */
[-C--:B------:R-:W-:Y:S01]  /*1750*/  FMUL.FTZ R123, R123, R80.reuse ;  /* 0x000000507b7b7220 */ /* 0x080fe20000410000 */
        /* <DEDUP_REMOVED lines=8> */
[----:B------:R-:W-:Y:S01]  /*17e0*/  FMUL.FTZ R120, R120, R85 ;  /* 0x0000005578787220 */ /* 0x000fe20000410000 */
[----:B------:R-:W-:Y:S01]  /*17f0*/  FFMA.FTZ R80, R130, R123, R81 ;  /* 0x0000007b82507223 */ /* 0x000fe20000010051 */
[C---:B------:R-:W-:Y:S01]  /*1800*/  PRMT R88, R86.reuse, 0x7632, R88 ;  /* 0x0000763256587816 */ /* 0x040fe20000000058 */
[----:B------:R-:W-:Y:S01]  /*1810*/  FMUL.FTZ R132, R135, R132 ;  /* 0x0000008487847220 */ /* 0x000fe20000410000 */
[----:B------:R-:W-:Y:S01]  /*1820*/  SHF.L.U32 R91, R86, 0x10, RZ ;  /* 0x00000010565b7819 */ /* 0x000fe200000006ff */
[----:B------:R-:W-:Y:S01]  /*1830*/  FMUL.FTZ R129, R129, R84 ;  /* 0x0000005481817220 */ /* 0x000fe20000410000 */
[----:B------:R-:W-:Y:S01]  /*1840*/  FADD.FTZ R82, R83, R120 ;  /* 0x0000007853527221 */ /* 0x000fe20000010000 */
[----:B------:R-:W-:Y:S01]  /*1850*/  FFMA.FTZ R81, R117, R120, R80 ;  /* 0x0000007875517223 */ /* 0x000fe20000010050 */
[----:B------:R-:W-:Y:S01]  /*1860*/  SHF.L.U32 R88, R88, 0x10, RZ ;  /* 0x0000001058587819 */ /* 0x000fe200000006ff */
[----:B------:R-:W-:Y:S01]  /*1870*/  FMUL.FTZ R119, R135, R92 ;  /* 0x0000005c87777220 */ /* 0x000fe20000410000 */
[----:B------:R-:W-:Y:S01]  /*1880*/  FMUL.FTZ R122, R122, R91 ;  /* 0x0000005b7a7a7220 */ /* 0x000fe20000410000 */
[----:B------:R-:W-:Y:S01]  /*1890*/  FADD.FTZ R83, R82, R129 ;  /* 0x0000008152537221 */ /* 0x000fe20000010000 */
[----:B------:R-:W-:Y:S01]  /*18a0*/  FFMA.FTZ R80, R132, R129, R81 ;  /* 0x0000008184507223 */ /* 0x000fe20000010051 */
[----:B------:R-:W-:Y:S01]  /*18b0*/  PRMT R86, R87, 0x7632, R86 ;  /* 0x0000763257567816 */ /* 0x000fe20000000056 */
        /* <DEDUP_REMOVED lines=10> */
[----:B------:R-:W-:Y:S01]  /*1960*/  FMUL.FTZ R133, R133, R86 ;  /* 0x0000005685857220 */ /* 0x000fe20000410000 */
        /* <DEDUP_REMOVED lines=16> */
[----:B------:R-:W-:-:S07]  /*1a70*/  FFMA.FTZ R90, R136, R133, R80 ;  /* 0x00000085885a7223 */ /* 0x000fce0000010050 */
.L_x_80:
[----:B------:R-:W-:Y:S05]  /*1a80*/  BSYNC.RECONVERGENT B0 ;  /* 0x0000000000007941 */ /* 0x000fea0003800200 */
.L_x_79:
[----:B------:R-:W0:Y:S01]  /*1a90*/  SHFL.DOWN PT, R80, R89, 0x10, 0x1f ;  /* 0x0a001f0059507f89 */ /* 0x000e2200000e0000 */
[----:B------:R-:W-:Y:S01]  /*1aa0*/  LOP3.LUT P4, RZ, R0, 0x1f, RZ, 0xc0, !PT ;  /* 0x0000001f00ff7812 */ /* 0x000fe2000788c0ff */
[----:B------:R-:W-:Y:S01]  /*1ab0*/  BSSY.RECONVERGENT B0, `(.L_x_81) ;  /* 0x00001a3000007945 */ /* 0x000fe20003800200 */
[----:B------:R-:W-:Y:S01]  /*1ac0*/  PLOP3.LUT P1, PT, PT, PT, PT, 0x80, 0x8 ;  /* 0x000000000008781c */ /* 0x000fe20003f2f070 */
[----:B------:R-:W1:Y:S01]  /*1ad0*/  SHFL.DOWN PT, R81, R90, 0x10, 0x1f ;  /* 0x0a001f005a517f89 */ /* 0x000e6200000e0000 */
[----:B------:R-:W-:Y:S02]  /*1ae0*/  ISETP.NE.AND P5, PT, RZ, UR11, PT ;  /* 0x0000000bff007c0c */ /* 0x000fe4000bfa5270 */
[----:B------:R-:W-:Y:S01]  /*1af0*/  PRMT R158, R15, 0x7632, R158 ;  /* 0x000076320f9e7816 */ /* 0x000fe2000000009e */
[----:B------:R-:W2:Y:S01]  /*1b00*/  S2R R92, SR_CgaCtaId ;  /* 0x00000000005c7919 */ /* 0x000ea20000008800 */
[----:B------:R-:W-:Y:S02]  /*1b10*/  P2R R173, PR, RZ, 0x20 ;  /* 0x00000020ffad7803 */ /* 0x000fe40000000000 */
[----:B------:R-:W-:-:S02]  /*1b20*/  PRMT R157, R10, 0x7632, R157 ;  /* 0x000076320a9d7816 */ /* 0x000fc4000000009d */
[----:B------:R-:W-:Y:S02]  /*1b30*/  PRMT R153, R8, 0x7632, R153 ;  /* 0x0000763208997816 */ /* 0x000fe40000000099 */
[----:B------:R-:W-:Y:S02]  /*1b40*/  @!P4 PLOP3.LUT P1, PT, P3, PT, PT, 0x80, 0x8 ;  /* 0x000000000008c81c */ /* 0x000fe40001f2f070 */
[----:B------:R-:W-:Y:S01]  /*1b50*/  PRMT R156, R11, 0x7632, R156 ;  /* 0x000076320b9c7816 */ /* 0x000fe2000000009c */
        /* <DEDUP_REMOVED lines=9> */
[----:B------:R-:W-:Y:S01]  /*1bf0*/  MOV R83, 0x400 ;  /* 0x0000040000537802 */ /* 0x000fe20000000f00 */
[----:B-1----:R-:W-:-:S03]  /*1c00*/  FADD.FTZ R85, R82, R85 ;  /* 0x0000005552557221 */ /* 0x002fc60000010000 */
[----:B------:R-:W0:Y:S01]  /*1c10*/  SHFL.DOWN PT, R87, R84, 0x2, 0x1f ;  /* 0x08401f0054577f89 */ /* 0x000e2200000e0000 */
[----:B--2---:R-:W-:-:S03]  /*1c20*/  LEA R92, R92, R83, 0x18 ;  /* 0x000000535c5c7211 */ /* 0x004fc600078ec0ff */
[----:B------:R-:W1:Y:S01]  /*1c30*/  SHFL.DOWN PT, R86, R85, 0x2, 0x1f ;  /* 0x08401f0055567f89 */ /* 0x000e6200000e0000 */
[C---:B------:R-:W-:Y:S02]  /*1c40*/  IADD3 R83, PT, PT, R92.reuse, 0x6040, RZ ;  /* 0x000060405c537810 */ /* 0x040fe40007ffe0ff */
[C---:B------:R-:W-:Y:S02]  /*1c50*/  IADD3 R88, PT, PT, R92.reuse, 0x6060, RZ ;  /* 0x000060605c587810 */ /* 0x040fe40007ffe0ff */
[----:B------:R-:W-:Y:S02]  /*1c60*/  @!P4 MOV R82, R83 ;  /* 0x000000530052c202 */ /* 0x000fe40000000f00 */
[C---:B------:R-:W-:Y:S02]  /*1c70*/  @!P1 IADD3 R82, PT, PT, R92.reuse, 0x6000, RZ ;  /* 0x000060005c529810 */ /* 0x040fe40007ffe0ff */
[----:B------:R-:W-:Y:S02]  /*1c80*/  @!P3 IADD3 R83, PT, PT, R92, 0x6000, RZ ;  /* 0x000060005c53b810 */ /* 0x000fe40007ffe0ff */
[----:B------:R-:W-:-:S02]  /*1c90*/  @!P4 LEA R151, R97, R82, 0x3 ;  /* 0x000000526197c211 */ /* 0x000fc400078e18ff */
[C---:B------:R-:W-:Y:S02]  /*1ca0*/  @!P3 IADD3 R88, PT, PT, R92.reuse, 0x6020, RZ ;  /* 0x000060205c58b810 */ /* 0x040fe40007ffe0ff */
[C---:B------:R-:W-:Y:S02]  /*1cb0*/  IADD3 R93, PT, PT, R92.reuse, 0x6070, RZ ;  /* 0x000060705c5d7810 */ /* 0x040fe40007ffe0ff */
[----:B------:R-:W-:Y:S02]  /*1cc0*/  @!P3 IADD3 R93, PT, PT, R92, 0x6030, RZ ;  /* 0x000060305c5db810 */ /* 0x000fe40007ffe0ff */
[----:B------:R-:W-:Y:S01]  /*1cd0*/  ISETP.GE.U32.AND P1, PT, R2, 0x100, PT ;  /* 0x000001000200780c */ /* 0x000fe20003f26070 */
[----:B0-----:R-:W-:Y:S01]  /*1ce0*/  FADD.FTZ R87, R84, R87 ;  /* 0x0000005754577221 */ /* 0x001fe20000010000 */
[C---:B------:R-:W-:Y:S02]  /*1cf0*/  IADD3 R84, PT, PT, R92.reuse, 0x6050, RZ ;  /* 0x000060505c547810 */ /* 0x040fe40007ffe0ff */
[----:B------:R-:W-:Y:S01]  /*1d00*/  @!P3 IADD3 R84, PT, PT, R92, 0x6010, RZ ;  /* 0x000060105c54b810 */ /* 0x000fe20007ffe0ff */
[----:B-1----:R-:W-:Y:S01]  /*1d10*/  FADD.FTZ R86, R85, R86 ;  /* 0x0000005655567221 */ /* 0x002fe20000010000 */
[----:B------:R-:W0:Y:S04]  /*1d20*/  SHFL.DOWN PT, R80, R87, 0x1, 0x1f ;  /* 0x08201f0057507f89 */ /* 0x000e2800000e0000 */
[----:B------:R-:W1:Y:S01]  /*1d30*/  SHFL.DOWN PT, R81, R86, 0x1, 0x1f ;  /* 0x08201f0056517f89 */ /* 0x000e6200000e0000 */
[----:B0-----:R-:W-:Y:S01]  /*1d40*/  FADD.FTZ R154, R87, R80 ;  /* 0x00000050579a7221 */ /* 0x001fe20000010000 */
[----:B-1----:R-:W-:-:S05]  /*1d50*/  FADD.FTZ R155, R86, R81 ;  /* 0x00000051569b7221 */ /* 0x002fca0000010000 */
[----:B------:R0:W-:Y:S01]  /*1d60*/  @!P4 STS.64 [R151], R154 ;  /* 0x0000009a9700c388 */ /* 0x0001e20000000a00 */
[----:B------:R-:W-:Y:S08]  /*1d70*/  BAR.SYNC.DEFER_BLOCKING 0x0 ;  /* 0x0000000000007b1d */ /* 0x000ff00000010000 */
[----:B0-----:R-:W0:Y:S01]  /*1d80*/  LDC.64 R154, c[0x0][0x380] ;  /* 0x0000e000ff9a7b82 */ /* 0x001e220000000a00 */
[----:B------:R-:W1:Y:S04]  /*1d90*/  LDS.128 R80, [R83] ;  /* 0x0000000053507984 */ /* 0x000e680000000c00 */
[----:B------:R-:W2:Y:S04]  /*1da0*/  LDS.128 R84, [R84] ;  /* 0x0000000054547984 */ /* 0x000ea80000000c00 */
[----:B------:R-:W3:Y:S01]  /*1db0*/  LDS.128 R88, [R88] ;  /* 0x0000000058587984 */ /* 0x000ee20000000c00 */
[----:B0-----:R-:W-:-:S02]  /*1dc0*/  IADD3 R99, PT, PT, R99, R154, RZ ;  /* 0x0000009a63637210 */ /* 0x001fc40007ffe0ff */
[----:B------:R-:W-:Y:S01]  /*1dd0*/  PRMT R154, R9, 0x7632, R154 ;  /* 0x00007632099a7816 */ /* 0x000fe2000000009a */
[----:B------:R-:W0:Y:S01]  /*1de0*/  LDS.128 R92, [R93] ;  /* 0x000000005d5c7984 */ /* 0x000e220000000c00 */
[----:B------:R-:W-:Y:S02]  /*1df0*/  ISETP.GE.AND P6, PT, R99, R155, PT ;  /* 0x0000009b6300720c */ /* 0x000fe40003fc6270 */
[----:B------:R-:W-:Y:S01]  /*1e00*/  PRMT R155, R8, 0x7632, R155 ;  /* 0x00007632089b7816 */ /* 0x000fe2000000009b */
[----:B-1----:R-:W-:Y:S01]  /*1e10*/  FADD.FTZ R151, RZ, R80 ;  /* 0x00000050ff977221 */ /* 0x002fe20000010000 */
[--C-:B------:R-:W-:Y:S01]  /*1e20*/  FADD.FTZ R80, RZ, R81.reuse ;  /* 0x00000051ff507221 */ /* 0x100fe20000010000 */
[----:B------:R-:W-:Y:S02]  /*1e30*/  PRMT R81, R13, 0x7632, R81 ;  /* 0x000076320d517816 */ /* 0x000fe40000000051 */
[----:B------:R-:W-:Y:S01]  /*1e40*/  FADD.FTZ R151, R82, R151 ;  /* 0x0000009752977221 */ /* 0x000fe20000010000 */
[----:B------:R-:W-:Y:S01]  /*1e50*/  FADD.FTZ R80, R83, R80 ;  /* 0x0000005053507221 */ /* 0x000fe20000010000 */
[----:B------:R-:W-:-:S02]  /*1e60*/  PRMT R82, R12, 0x7632, R82 ;  /* 0x000076320c527816 */ /* 0x000fc40000000052 */
[----:B--2---:R-:W-:Y:S01]  /*1e70*/  FADD.FTZ R151, R151, R84 ;  /* 0x0000005497977221 */ /* 0x004fe20000010000 */
[--C-:B------:R-:W-:Y:S01]  /*1e80*/  FADD.FTZ R80, R80, R85.reuse ;  /* 0x0000005550507221 */ /* 0x100fe20000010000 */
[----:B------:R-:W-:Y:S02]  /*1e90*/  PRMT R85, R14, 0x7632, R85 ;  /* 0x000076320e557816 */ /* 0x000fe40000000055 */
[----:B------:R-:W-:Y:S01]  /*1ea0*/  FADD.FTZ R151, R86, R151 ;  /* 0x0000009756977221 */ /* 0x000fe20000010000 */
[----:B------:R-:W-:Y:S01]  /*1eb0*/  FADD.FTZ R80, R87, R80 ;  /* 0x0000005057507221 */ /* 0x000fe20000010000 */
[----:B------:R-:W-:Y:S02]  /*1ec0*/  PRMT R86, R13, 0x7632, R86 ;  /* 0x000076320d567816 */ /* 0x000fe40000000056 */
[----:B---3--:R-:W-:Y:S01]  /*1ed0*/  FADD.FTZ R151, R151, R88 ;  /* 0x0000005897977221 */ /* 0x008fe20000010000 */
[----:B------:R-:W-:Y:S01]  /*1ee0*/  FADD.FTZ R80, R80, R89 ;  /* 0x0000005950507221 */ /* 0x000fe20000010000 */
[----:B------:R-:W-:-:S02]  /*1ef0*/  PRMT R87, R12, 0x7632, R87 ;  /* 0x000076320c577816 */ /* 0x000fc40000000057 */
[----:B------:R-:W-:Y:S01]  /*1f00*/  FADD.FTZ R151, R90, R151 ;  /* 0x000000975a977221 */ /* 0x000fe20000010000 */
[----:B------:R-:W-:Y:S01]  /*1f10*/  FADD.FTZ R80, R91, R80 ;  /* 0x000000505b507221 */ /* 0x000fe20000010000 */
[----:B------:R-:W-:Y:S02]  /*1f20*/  PRMT R83, R15, 0x7632, R83 ;  /* 0x000076320f537816 */ /* 0x000fe40000000053 */
[----:B0-----:R-:W-:Y:S01]  /*1f30*/  FADD.FTZ R151, R151, R92 ;  /* 0x0000005c97977221 */ /* 0x001fe20000010000 */
[----:B------:R-:W-:Y:S01]  /*1f40*/  FADD.FTZ R80, R80, R93 ;  /* 0x0000005d50507221 */ /* 0x000fe20000010000 */
[----:B------:R-:W-:Y:S02]  /*1f50*/  PRMT R88, R7, 0x7632, R88 ;  /* 0x0000763207587816 */ /* 0x000fe40000000058 */
[----:B------:R-:W-:Y:S01]  /*1f60*/  FADD.FTZ R84, R94, R151 ;  /* 0x000000975e547221 */ /* 0x000fe20000010000 */
[----:B------:R-:W-:Y:S01]  /*1f70*/  FADD.FTZ R92, R95, R80 ;  /* 0x000000505f5c7221 */ /* 0x000fe20000010000 */
[----:B------:R-:W-:-:S02]  /*1f80*/  P2R R80, PR, RZ, 0x40 ;  /* 0x00000040ff507803 */ /* 0x000fc40000000000 */
[----:B------:R-:W-:Y:S01]  /*1f90*/  FMUL.FTZ R84, R84, UR14 ;  /* 0x0000000e54547c20 */ /* 0x000fe20008410000 */
[----:B------:R-:W-:Y:S01]  /*1fa0*/  PRMT R95, R10, 0x7632, R95 ;  /* 0x000076320a5f7816 */ /* 0x000fe2000000005f */
[----:B------:R-:W-:Y:S01]  /*1fb0*/  FMUL.FTZ R92, R92, UR14 ;  /* 0x0000000e5c5c7c20 */ /* 0x000fe20008410000 */
[----:B------:R-:W-:Y:S02]  /*1fc0*/  PRMT R80, R14, 0x7632, R80 ;  /* 0x000076320e507816 */ /* 0x000fe40000000050 */
[----:B------:R-:W-:Y:S02]  /*1fd0*/  PRMT R151, R9, 0x7632, R151 ;  /* 0x0000763209977816 */ /* 0x000fe40000000097 */
[----:B------:R-:W-:Y:S02]  /*1fe0*/  PRMT R94, R11, 0x7632, R94 ;  /* 0x000076320b5e7816 */ /* 0x000fe4000000005e */
[----:B------:R-:W-:Y:S02]  /*1ff0*/  PRMT R89, R6, 0x7632, R89 ;  /* 0x0000763206597816 */ /* 0x000fe40000000059 */
[----:B------:R-:W-:-:S02]  /*2000*/  PRMT R90, R5, 0x7632, R90 ;  /* 0x00007632055a7816 */ /* 0x000fc4000000005a */
[----:B------:R-:W-:Y:S02]  /*2010*/  PRMT R91, R4, 0x7632, R91 ;  /* 0x00007632045b7816 */ /* 0x000fe4000000005b */
[----:B------:R-:W-:Y:S01]  /*2020*/  FSEL R93, R84, RZ, !P5 ;  /* 0x000000ff545d7208 */ /* 0x000fe20006800000 */
[----:B------:R-:W-:Y:S06]  /*2030*/  @!P1 BRA `(.L_x_82) ;  /* 0x0000001400289947 */ /* 0x000fec0003800000 */
[----:B------:R-:W-:-:S04]  /*2040*/  UISETP.NE.U32.AND UP0, UPT, UR12, URZ, UPT ;  /* 0x000000ff0c00728c */ /* 0x000fc8000bf05070 */
[----:B------:R-:W-:-:S09]  /*2050*/  UISETP.NE.AND.EX UP0, UPT, UR13, URZ, UPT, UP0 ;  /* 0x000000ff0d00728c */ /* 0x000fd2000bf05300 */
[----:B------:R-:W-:Y:S05]  /*2060*/  BRA.U UP0, `(.L_x_83) ;  /* 0x0000000900347547 */ /* 0x000fea000b800000 */
        /* <DEDUP_REMOVED lines=35> */
.L_x_85:
        /* <DEDUP_REMOVED lines=31> */
[----:B------:R-:W-:Y:S01]  /*2490*/  MOV R72, R80 ;  /* 0x0000005000487202 */ /* 0x000fe20000000f00 */
[----:B------:R-:W-:Y:S06]  /*24a0*/  BRA `(.L_x_86) ;  /* 0x0000000c00d47947 */ /* 0x000fec0003800000 */
.L_x_84:
        /* <DEDUP_REMOVED lines=36> */
.L_x_87:
        /* <DEDUP_REMOVED lines=37> */
.L_x_83:
[----:B------:R-:W-:-:S04]  /*2940*/  UISETP.NE.U32.AND UP0, UPT, UR4, URZ, UPT ;  /* 0x000000ff0400728c */ /* 0x000fc8000bf05070 */
[----:B------:R-:W-:-:S09]  /*2950*/  UISETP.NE.AND.EX UP0, UPT, UR5, URZ, UPT, UP0 ;  /* 0x000000ff0500728c */ /* 0x000fd2000bf05300 */
[----:B------:R-:W-:Y:S05]  /*2960*/  BRA.U UP0, `(.L_x_88) ;  /* 0x0000000500447547 */ /* 0x000fea000b800000 */
[----:B------:R-:W-:-:S04]  /*2970*/  UISETP.NE.U32.AND UP0, UPT, UR6, URZ, UPT ;  /* 0x000000ff0600728c */ /* 0x000fc8000bf05070 */
[----:B------:R-:W-:-:S09]  /*2980*/  UISETP.NE.AND.EX UP0, UPT, UR7, URZ, UPT, UP0 ;  /* 0x000000ff0700728c */ /* 0x000fd2000bf05300 */
[----:B------:R-:W-:Y:S05]  /*2990*/  BRA.U UP0, `(.L_x_89) ;  /* 0x0000000100947547 */ /* 0x000fea000b800000 */
[----:B------:R-:W-:Y:S01]  /*29a0*/  SHF.L.U32 R84, R85, 0x10, RZ ;  /* 0x0000001055547819 */ /* 0x000fe200000006ff */
[-CC-:B------:R-:W-:Y:S01]  /*29b0*/  FFMA.FTZ R85, R141, R92.reuse, R93.reuse ;  /* 0x0000005c8d557223 */ /* 0x180fe2000001005d */
[-CC-:B------:R-:W-:Y:S01]  /*29c0*/  FFMA.FTZ R174, R152, R92.reuse, R93.reuse ;  /* 0x0000005c98ae7223 */ /* 0x180fe2000001005d */
[-CC-:B------:R-:W-:Y:S01]  /*29d0*/  FFMA.FTZ R172, R150, R92.reuse, R93.reuse ;  /* 0x0000005c96ac7223 */ /* 0x180fe2000001005d */
[----:B------:R-:W-:Y:S01]  /*29e0*/  SHF.L.U32 R158, R158, 0x10, RZ ;  /* 0x000000109e9e7819 */ /* 0x000fe200000006ff */
[-C--:B------:R-:W-:Y:S01]  /*29f0*/  FFMA.FTZ R83, R139, R92.reuse, R93 ;  /* 0x0000005c8b537223 */ /* 0x080fe2000001005d */
[----:B------:R-:W-:Y:S01]  /*2a00*/  SHF.L.U32 R86, R15, 0x10, RZ ;  /* 0x000000100f567819 */ /* 0x000fe200000006ff */
[----:B------:R-:W-:Y:S01]  /*2a10*/  FADD.FTZ R159, R144, -R85 ;  /* 0x80000055909f7221 */ /* 0x000fe20000010000 */
[----:B------:R-:W-:Y:S01]  /*2a20*/  FADD.FTZ R175, R149, -R174 ;  /* 0x800000ae95af7221 */ /* 0x000fe20000010000 */
[----:B------:R-:W-:Y:S01]  /*2a30*/  FADD.FTZ R85, R147, -R172 ;  /* 0x800000ac93557221 */ /* 0x000fe20000010000 */
[----:B------:R-:W-:Y:S01]  /*2a40*/  SHF.L.U32 R80, R14, 0x10, RZ ;  /* 0x000000100e507819 */ /* 0x000fe200000006ff */
[----:B------:R-:W-:Y:S01]  /*2a50*/  FADD.FTZ R87, R142, -R83 ;  /* 0x800000538e577221 */ /* 0x000fe20000010000 */
[C---:B-----5:R-:W-:Y:S01]  /*2a60*/  FFMA.FTZ R172, R135.reuse, R175, R158 ;  /* 0x000000af87ac7223 */ /* 0x060fe2000001009e */
[C---:B------:R-:W-:Y:S01]  /*2a70*/  FFMA.FTZ R83, R135.reuse, R159, R86 ;  /* 0x0000009f87537223 */ /* 0x040fe20000010056 */
[----:B------:R-:W-:Y:S01]  /*2a80*/  FFMA.FTZ R158, R135, R85, R84 ;  /* 0x00000055879e7223 */ /* 0x000fe20000010054 */
[----:B------:R-:W-:Y:S01]  /*2a90*/  SHF.L.U32 R86, R81, 0x10, RZ ;  /* 0x0000001051567819 */ /* 0x000fe200000006ff */
[-CC-:B------:R-:W-:Y:S01]  /*2aa0*/  FFMA.FTZ R85, R137, R92.reuse, R93.reuse ;  /* 0x0000005c89557223 */ /* 0x180fe2000001005d */
[-CC-:B------:R-:W-:Y:S01]  /*2ab0*/  FFMA.FTZ R81, R3, R92.reuse, R93.reuse ;  /* 0x0000005c03517223 */ /* 0x180fe2000001005d */
        /* <DEDUP_REMOVED lines=9> */
[----:B------:R-:W-:Y:S01]  /*2b50*/  FADD.FTZ R159, R143, -R174 ;  /* 0x800000ae8f9f7221 */ /* 0x000fe20000010000 */
[C---:B------:R-:W-:Y:S01]  /*2b60*/  FFMA.FTZ R80, R135.reuse, R85, R80 ;  /* 0x0000005587507223 */ /* 0x040fe20000010050 */
[----:B------:R-:W-:Y:S01]  /*2b70*/  F2FP.BF16.F32.PACK_AB R83, R172, R83 ;  /* 0x00000053ac53723e */ /* 0x000fe200000010ff */
[C---:B------:R-:W-:Y:S01]  /*2b80*/  FFMA.FTZ R81, R135.reuse, R175, R84 ;  /* 0x000000af87517223 */ /* 0x040fe20000010054 */
[C---:B------:R-:W-:Y:S01]  /*2b90*/  FFMA.FTZ R86, R135.reuse, R177, R86 ;  /* 0x000000b187567223 */ /* 0x040fe20000010056 */
[----:B------:R-:W-:Y:S01]  /*2ba0*/  FFMA.FTZ R85, R135, R159, R82 ;  /* 0x0000009f87557223 */ /* 0x000fe20000010052 */
[----:B------:R-:W-:-:S03]  /*2bb0*/  F2FP.BF16.F32.PACK_AB R82, R158, R87 ;  /* 0x000000579e52723e */ /* 0x000fc600000010ff */
[----:B------:R-:W-:Y:S02]  /*2bc0*/  F2FP.BF16.F32.PACK_AB R81, R86, R81 ;  /* 0x000000515651723e */ /* 0x000fe400000010ff */
[----:B------:R-:W-:Y:S01]  /*2bd0*/  F2FP.BF16.F32.PACK_AB R80, R85, R80 ;  /* 0x000000505550723e */ /* 0x000fe200000010ff */
[----:B------:R-:W-:Y:S06]  /*2be0*/  BRA `(.L_x_86) ;  /* 0x0000000800047947 */ /* 0x000fec0003800000 */
.L_x_89:
        /* <DEDUP_REMOVED lines=15> */
[----:B------:R-:W-:Y:S01]  /*2ce0*/  FFMA.FTZ R177, R135, R84, R177 ;  /* 0x0000005487b17223 */ /* 0x000fe200000100b1 */
[----:B------:R-:W-:Y:S01]  /*2cf0*/  SHF.L.U32 R74, R86, 0x10, RZ ;  /* 0x00000010564a7819 */ /* 0x000fe200000006ff */
        /* <DEDUP_REMOVED lines=11> */
[----:B------:R-:W-:-:S02]  /*2db0*/  FFMA.FTZ R82, R135, R84, R85 ;  /* 0x0000005487527223 */ /* 0x000fc40000010055 */
[C---:B------:R-:W-:Y:S01]  /*2dc0*/  FFMA.FTZ R86, R135.reuse, R86, R158 ;  /* 0x0000005687567223 */ /* 0x040fe2000001009e */
        /* <DEDUP_REMOVED lines=11> */
.L_x_88:
[----:B------:R-:W-:-:S04]  /*2e80*/  UISETP.NE.U32.AND UP0, UPT, UR6, URZ, UPT ;  /* 0x000000ff0600728c */ /* 0x000fc8000bf05070 */
[----:B------:R-:W-:-:S09]  /*2e90*/  UISETP.NE.AND.EX UP0, UPT, UR7, URZ, UPT, UP0 ;  /* 0x000000ff0700728c */ /* 0x000fd2000bf05300 */
[----:B------:R-:W-:Y:S05]  /*2ea0*/  BRA.U UP0, `(.L_x_90) ;  /* 0x0000000100a47547 */ /* 0x000fea000b800000 */
        /* <DEDUP_REMOVED lines=8> */
[----:B------:R-:W-:Y:S01]  /*2f30*/  FFMA.FTZ R79, R137, R92, R93 ;  /* 0x0000005c894f7223 */ /* 0x000fe2000001005d */
[----:B------:R-:W-:Y:S01]  /*2f40*/  FADD.FTZ R76, R138, -R77 ;  /* 0x8000004d8a4c7221 */ /* 0x000fe20000010000 */
[C---:B-----5:R-:W-:Y:S01]  /*2f50*/  FFMA.FTZ R177, R135.reuse, R158, R177 ;  /* 0x0000009e87b17223 */ /* 0x060fe200000100b1 */
[C---:B------:R-:W-:Y:S01]  /*2f60*/  FFMA.FTZ R159, R135.reuse, R86, R159 ;  /* 0x00000056879f7223 */ /* 0x040fe2000001009f */
[----:B------:R-:W-:Y:S01]  /*2f70*/  SHF.L.U32 R77, R82, 0x10, RZ ;  /* 0x00000010524d7819 */ /* 0x000fe200000006ff */
[-CC-:B------:R-:W-:Y:S01]  /*2f80*/  FFMA.FTZ R158, R150, R92.reuse, R93.reuse ;  /* 0x0000005c969e7223 */ /* 0x180fe2000001005d */
[-CC-:B------:R-:W-:Y:S01]  /*2f90*/  FFMA.FTZ R172, R152, R92.reuse, R93.reuse ;  /* 0x0000005c98ac7223 */ /* 0x180fe2000001005d */
[-CC-:B------:R-:W-:Y:S01]  /*2fa0*/  FFMA.FTZ R86, R148, R92.reuse, R93.reuse ;  /* 0x0000005c94567223 */ /* 0x180fe2000001005d */
[----:B------:R-:W-:Y:S01]  /*2fb0*/  FFMA.FTZ R82, R146, R92, R93 ;  /* 0x0000005c92527223 */ /* 0x000fe2000001005d */
[----:B------:R-:W-:Y:S01]  /*2fc0*/  FADD.FTZ R84, R140, -R79 ;  /* 0x8000004f8c547221 */ /* 0x000fe20000010000 */
        /* <DEDUP_REMOVED lines=23> */
.L_x_90:
[-CC-:B------:R-:W-:Y:S01]  /*3140*/  FFMA.FTZ R73, R3, R92.reuse, R93.reuse ;  /* 0x0000005c03497223 */ /* 0x180fe2000001005d */
[-CC-:B------:R-:W-:Y:S01]  /*3150*/  FFMA.FTZ R79, R139, R92.reuse, R93.reuse ;  /* 0x0000005c8b4f7223 */ /* 0x180fe2000001005d */
[----:B------:R-:W-:Y:S01]  /*3160*/  FFMA.FTZ R75, R137, R92, R93 ;  /* 0x0000005c894b7223 */ /* 0x000fe2000001005d */
[----:B------:R-:W-:Y:S01]  /*3170*/  SHF.L.U32 R74, R12, 0x10, RZ ;  /* 0x000000100c4a7819 */ /* 0x000fe200000006ff */
[----:B------:R-:W-:Y:S01]  /*3180*/  FADD.FTZ R72, R138, -R73 ;  /* 0x800000498a487221 */ /* 0x000fe20000010000 */
[----:B------:R-:W-:Y:S01]  /*3190*/  SHF.L.U32 R85, R14, 0x10, RZ ;  /* 0x000000100e557819 */ /* 0x000fe200000006ff */
[----:B------:R-:W-:Y:S01]  /*31a0*/  FADD.FTZ R78, R142, -R79 ;  /* 0x8000004f8e4e7221 */ /* 0x000fe20000010000 */
[----:B------:R-:W-:Y:S01]  /*31b0*/  FADD.FTZ R76, R140, -R75 ;  /* 0x8000004b8c4c7221 */ /* 0x000fe20000010000 */
[----:B------:R-:W-:Y:S01]  /*31c0*/  SHF.L.U32 R75, R80, 0x10, RZ ;  /* 0x00000010504b7819 */ /* 0x000fe200000006ff */
[C---:B-----5:R-:W-:Y:S01]  /*31d0*/  FFMA.FTZ R72, R135.reuse, R72, R74 ;  /* 0x0000004887487223 */ /* 0x060fe2000001004a */
[----:B------:R-:W-:Y:S01]  /*31e0*/  FFMA.FTZ R85, R135, R78, R85 ;  /* 0x0000004e87557223 */ /* 0x000fe20000010055 */
[----:B------:R-:W-:Y:S01]  /*31f0*/  SHF.L.U32 R73, R82, 0x10, RZ ;  /* 0x0000001052497819 */ /* 0x000fe200000006ff */
[-CC-:B------:R-:W-:Y:S01]  /*3200*/  FFMA.FTZ R80, R150, R92.reuse, R93.reuse ;  /* 0x0000005c96507223 */ /* 0x180fe2000001005d */
        /* <DEDUP_REMOVED lines=30> */
[----:B------:R-:W-:-:S07]  /*33f0*/  MOV R76, R80 ;  /* 0x00000050004c7202 */ /* 0x000fce0000000f00 */
.L_x_86:
[----:B------:R-:W-:Y:S01]  /*3400*/  ISETP.NE.U32.AND P4, PT, RZ, UR4, PT ;  /* 0x00000004ff007c0c */ /* 0x000fe2000bf85070 */
[----:B------:R-:W0:Y:S03]  /*3410*/  LDC.64 R86, c[0x0][0x468] ;  /* 0x00011a00ff567b82 */ /* 0x000e260000000a00 */
[----:B------:R-:W-:-:S13]  /*3420*/  ISETP.NE.AND.EX P4, PT, RZ, UR5, PT, P4 ;  /* 0x00000005ff007c0c */ /* 0x000fda000bf85340 */
[----:B------:R-:W1:Y:S01]  /*3430*/  @P4 LDC.64 R158, c[0x0][0x478] ;  /* 0x00011e00ff9e4b82 */ /* 0x000e620000000a00 */
[----:B0-----:R-:W-:-:S04]  /*3440*/  IMAD.WIDE.U32 R86, R101, 0x10, R86 ;  /* 0x0000001065567825 */ /* 0x001fc800078e0056 */
[----:B-1----:R-:W-:-:S05]  /*3450*/  @P4 IMAD.WIDE.U32 R158, R101, 0x10, R158 ;  /* 0x00000010659e4825 */ /* 0x002fca00078e009e */
[----:B------:R0:W-:Y:S01]  /*3460*/  @P4 STG.E.128 desc[UR8][R158.64], R76 ;  /* 0x0000004c9e004986 */ /* 0x0001e2000c101d08 */
[----:B------:R-:W-:-:S03]  /*3470*/  ISETP.NE.U32.AND P4, PT, RZ, UR6, PT ;  /* 0x00000006ff007c0c */ /* 0x000fc6000bf85070 */
[----:B------:R0:W-:Y:S01]  /*3480*/  STG.E.128 desc[UR8][R86.64], R80 ;  /* 0x0000005056007986 */ /* 0x0001e2000c101d08 */
[----:B------:R-:W-:-:S13]  /*3490*/  ISETP.NE.AND.EX P4, PT, RZ, UR7, PT, P4 ;  /* 0x00000007ff007c0c */ /* 0x000fda000bf85340 */
[----:B------:R-:W1:Y:S02]  /*34a0*/  @P4 LDC.64 R84, c[0x0][0x470] ;  /* 0x00011c00ff544b82 */ /* 0x000e640000000a00 */
[C---:B-1----:R-:W-:Y:S01]  /*34b0*/  @P4 IMAD.WIDE.U32 R84, R101.reuse, 0x10, R84 ;  /* 0x0000001065544825 */ /* 0x042fe200078e0054 */
[----:B------:R-:W-:-:S04]  /*34c0*/  IADD3 R101, PT, PT, R101, 0x100, RZ ;  /* 0x0000010065657810 */ /* 0x000fc80007ffe0ff */
[----:B------:R0:W-:Y:S03]  /*34d0*/  @P4 STG.E.128 desc[UR8][R84.64], R72 ;  /* 0x0000004854004986 */ /* 0x0001e6000c101d08 */
.L_x_82:
[----:B------:R-:W-:Y:S05]  /*34e0*/  BSYNC.RECONVERGENT B0 ;  /* 0x0000000000007941 */ /* 0x000fea0003800200 */
.L_x_81:
        /* <DEDUP_REMOVED lines=15> */
[----:B------:R-:W-:Y:S01]  /*35e0*/  SHF.L.U32 R74, R8, 0x10, RZ ;  /* 0x00000010084a7819 */ /* 0x000fe200000006ff */
[-CC-:B------:R-:W-:Y:S01]  /*35f0*/  FFMA.FTZ R75, R105, R92.reuse, R93.reuse ;  /* 0x0000005c694b7223 */ /* 0x180fe2000001005d */
[----:B------:R-:W-:Y:S01]  /*3600*/  SHF.L.U32 R81, R10, 0x10, RZ ;  /* 0x000000100a517819 */ /* 0x000fe200000006ff */
[----:B------:R-:W-:Y:S01]  /*3610*/  FFMA.FTZ R83, R109, R92, R93 ;  /* 0x0000005c6d537223 */ /* 0x000fe2000001005d */
[----:B------:R-:W-:Y:S01]  /*3620*/  FADD.FTZ R72, R98, -R73 ;  /* 0x8000004962487221 */ /* 0x000fe20000010000 */
[----:B------:R-:W-:Y:S01]  /*3630*/  FADD.FTZ R78, R102, -R79 ;  /* 0x8000004f664e7221 */ /* 0x000fe20000010000 */
[----:B------:R-:W-:Y:S01]  /*3640*/  SHF.L.U32 R85, R11, 0x10, RZ ;  /* 0x000000100b557819 */ /* 0x000fe200000006ff */
[----:B------:R-:W-:Y:S01]  /*3650*/  FADD.FTZ R76, R100, -R75 ;  /* 0x8000004b644c7221 */ /* 0x000fe20000010000 */
[----:B------:R-:W-:Y:S01]  /*3660*/  FADD.FTZ R80, R104, -R83 ;  /* 0x8000005368507221 */ /* 0x000fe20000010000 */
[C---:B-----5:R-:W-:Y:S01]  /*3670*/  FFMA.FTZ R72, R135.reuse, R72, R74 ;  /* 0x0000004887487223 */ /* 0x060fe2000001004a */
[----:B------:R-:W-:Y:S01]  /*3680*/  FFMA.FTZ R82, R135, R78, R81 ;  /* 0x0000004e87527223 */ /* 0x000fe20000010051 */
[-CC-:B------:R-:W-:Y:S01]  /*3690*/  FFMA.FTZ R75, R116, R92.reuse, R93.reuse ;  /* 0x0000005c744b7223 */ /* 0x180fe2000001005d */
[-CC-:B------:R-:W-:Y:S01]  /*36a0*/  FFMA.FTZ R73, R112, R92.reuse, R93.reuse ;  /* 0x0000005c70497223 */ /* 0x180fe2000001005d */
[-CC-:B------:R-:W-:Y:S01]  /*36b0*/  FFMA.FTZ R78, R108, R92.reuse, R93.reuse ;  /* 0x0000005c6c4e7223 */ /* 0x180fe2000001005d */
[----:B------:R-:W-:Y:S01]  /*36c0*/  FFMA.FTZ R74, R106, R92, R93 ;  /* 0x0000005c6a4a7223 */ /* 0x000fe2000001005d */
[----:B------:R-:W-:Y:S01]  /*36d0*/  SHF.L.U32 R77, R9, 0x10, RZ ;  /* 0x00000010094d7819 */ /* 0x000fe200000006ff */
        /* <DEDUP_REMOVED lines=27> */
.L_x_95:
[-CC-:B0-----:R-:W-:Y:S01]  /*3890*/  FFMA.FTZ R79, R105, R92.reuse, R93.reuse ;  /* 0x0000005c694f7223 */ /* 0x181fe2000001005d */
[-CC-:B------:R-:W-:Y:S01]  /*38a0*/  FFMA.FTZ R77, R103, R92.reuse, R93.reuse ;  /* 0x0000005c674d7223 */ /* 0x180fe2000001005d */
[----:B------:R-:W-:Y:S01]  /*38b0*/  SHF.L.U32 R81, R9, 0x10, RZ ;  /* 0x0000001009517819 */ /* 0x000fe200000006ff */
[-C--:B------:R-:W-:Y:S01]  /*38c0*/  FFMA.FTZ R87, R109, R92.reuse, R93 ;  /* 0x0000005c6d577223 */ /* 0x080fe2000001005d */
[----:B------:R-:W-:Y:S01]  /*38d0*/  SHF.L.U32 R78, R8, 0x10, RZ ;  /* 0x00000010084e7819 */ /* 0x000fe200000006ff */
[----:B------:R-:W-:Y:S01]  /*38e0*/  FADD.FTZ R80, R100, -R79 ;  /* 0x8000004f64507221 */ /* 0x000fe20000010000 */
[----:B------:R-:W-:Y:S01]  /*38f0*/  FADD.FTZ R76, R98, -R77 ;  /* 0x8000004d624c7221 */ /* 0x000fe20000010000 */
[----:B------:R-:W-:Y:S01]  /*3900*/  FFMA.FTZ R83, R107, R92, R93 ;  /* 0x0000005c6b537223 */ /* 0x000fe2000001005d */
[----:B------:R-:W-:Y:S01]  /*3910*/  SHF.L.U32 R155, R11, 0x10, RZ ;  /* 0x000000100b9b7819 */ /* 0x000fe200000006ff */
[C---:B-----5:R-:W-:Y:S01]  /*3920*/  FFMA.FTZ R81, R135.reuse, R80, R81 ;  /* 0x0000005087517223 */ /* 0x060fe20000010051 */
[----:B------:R-:W-:Y:S01]  /*3930*/  FADD.FTZ R84, R104, -R87 ;  /* 0x8000005768547221 */ /* 0x000fe20000010000 */
[----:B------:R-:W-:Y:S01]  /*3940*/  FFMA.FTZ R76, R135, R76, R78 ;  /* 0x0000004c874c7223 */ /* 0x000fe2000001004e */
[-CC-:B------:R-:W-:Y:S01]  /*3950*/  FFMA.FTZ R80, R108, R92.reuse, R93.reuse ;  /* 0x0000005c6c507223 */ /* 0x180fe2000001005d */
[-CC-:B------:R-:W-:Y:S01]  /*3960*/  FFMA.FTZ R79, R116, R92.reuse, R93.reuse ;  /* 0x0000005c744f7223 */ /* 0x180fe2000001005d */
[-CC-:B------:R-:W-:Y:S01]  /*3970*/  FFMA.FTZ R77, R112, R92.reuse, R93.reuse ;  /* 0x0000005c704d7223 */ /* 0x180fe2000001005d */
[----:B------:R-:W-:Y:S01]  /*3980*/  FFMA.FTZ R78, R106, R92, R93 ;  /* 0x0000005c6a4e7223 */ /* 0x000fe2000001005d */
[----:B------:R-:W-:Y:S01]  /*3990*/  FADD.FTZ R82, R102, -R83 ;  /* 0x8000005366527221 */ /* 0x000fe20000010000 */
        /* <DEDUP_REMOVED lines=24> */
.L_x_94:
[----:B0-----:R-:W0:Y:S02]  /*3b20*/  LDC.64 R80, c[0x0][0x470] ;  /* 0x00011c00ff507b82 */ /* 0x001e240000000a00 */
[----:B0-----:R-:W-:-:S04]  /*3b30*/  ISETP.NE.U32.AND P5, PT, R80, RZ, PT ;  /* 0x000000ff5000720c */ /* 0x001fc80003fa5070 */
[----:B------:R-:W-:-:S13]  /*3b40*/  ISETP.NE.AND.EX P5, PT, R81, RZ, PT, P5 ;  /* 0x000000ff5100720c */ /* 0x000fda0003fa5350 */
[----:B------:R-:W-:Y:S05]  /*3b50*/  @!P5 BRA `(.L_x_97) ;  /* 0x0000000000a4d947 */ /* 0x000fea0003800000 */
[-CC-:B------:R-:W-:Y:S01]  /*3b60*/  FFMA.FTZ R75, R105, R92.reuse, R93.reuse ;  /* 0x0000005c694b7223 */ /* 0x180fe2000001005d */
[-CC-:B------:R-:W-:Y:S01]  /*3b70*/  FFMA.FTZ R73, R103, R92.reuse, R93.reuse ;  /* 0x0000005c67497223 */ /* 0x180fe2000001005d */
[----:B------:R-:W-:Y:S01]  /*3b80*/  SHF.L.U32 R81, R9, 0x10, RZ ;  /* 0x0000001009517819 */ /* 0x000fe200000006ff */
[----:B------:R-:W-:Y:S01]  /*3b90*/  FFMA.FTZ R87, R109, R92, R93 ;  /* 0x0000005c6d577223 */ /* 0x000fe2000001005d */
        /* <DEDUP_REMOVED lines=37> */
.L_x_97:
        /* <DEDUP_REMOVED lines=30> */
[----:B------:R-:W-:Y:S01]  /*3fd0*/  F2FP.BF16.F32.PACK_AB R82, R82, R95 ;  /* 0x0000005f5252723e */ /* 0x000fe200000010ff */
[C---:B------:R-:W-:Y:S01]  /*3fe0*/  FFMA.FTZ R85, R135.reuse, R84, R83 ;  /* 0x0000005487557223 */ /* 0x040fe20000010053 */
[----:B------:R-:W-:Y:S01]  /*3ff0*/  FFMA.FTZ R80, R135, R87, R80 ;  /* 0x0000005787507223 */ /* 0x000fe20000010050 */
[----:B------:R-:W-:-:S02]  /*4000*/  F2FP.BF16.F32.PACK_AB R83, R158, R151 ;  /* 0x000000979e53723e */ /* 0x000fc400000010ff */
[----:B------:R-:W-:Y:S02]  /*4010*/  F2FP.BF16.F32.PACK_AB R81, R81, R94 ;  /* 0x0000005e5151723e */ /* 0x000fe400000010ff */
[----:B------:R-:W-:Y:S01]  /*4020*/  F2FP.BF16.F32.PACK_AB R80, R80, R85 ;  /* 0x000000555050723e */ /* 0x000fe200000010ff */
[----:B------:R-:W-:Y:S06]  /*4030*/  BRA `(.L_x_96) ;  /* 0x00000008003c7947 */ /* 0x000fec0003800000 */
.L_x_93:
        /* <DEDUP_REMOVED lines=45> */
.L_x_99:
        /* <DEDUP_REMOVED lines=33> */
.L_x_98:
        /* <DEDUP_REMOVED lines=37> */
.L_x_100:
        /* <DEDUP_REMOVED lines=28> */
.L_x_96:
        /* <DEDUP_REMOVED lines=10> */
.L_x_92:
[----:B------:R-:W-:Y:S05]  /*49d0*/  BSYNC.RECONVERGENT B0 ;  /* 0x0000000000007941 */ /* 0x000fea0003800200 */
.L_x_91:
        /* <DEDUP_REMOVED lines=19> */
[-CC-:B------:R-:W-:Y:S01]  /*4b10*/  FFMA.FTZ R80, R132, R92.reuse, R93.reuse ;  /* 0x0000005c84507223 */ /* 0x180fe2000001005d */
[-CC-:B------:R-:W-:Y:S01]  /*4b20*/  FFMA.FTZ R79, R119, R92.reuse, R93.reuse ;  /* 0x0000005c774f7223 */ /* 0x180fe2000001005d */
[-CC-:B------:R-:W-:Y:S01]  /*4b30*/  FFMA.FTZ R84, R134, R92.reuse, R93.reuse ;  /* 0x0000005c86547223 */ /* 0x180fe2000001005d */
[-C--:B------:R-:W-:Y:S01]  /*4b40*/  FFMA.FTZ R86, R136, R92.reuse, R93 ;  /* 0x0000005c88567223 */ /* 0x080fe2000001005d */
[----:B------:R-:W-:Y:S01]  /*4b50*/  FADD.FTZ R72, R118, -R73 ;  /* 0x8000004976487221 */ /* 0x000fe20000010000 */
[----:B------:R-:W-:Y:S01]  /*4b60*/  FFMA.FTZ R93, R121, R92, R93 ;  /* 0x0000005c795d7223 */ /* 0x000fe2000001005d */
[C---:B-----5:R-:W-:Y:S01]  /*4b70*/  FFMA.FTZ R77, R135.reuse, R78, R77 ;  /* 0x0000004e874d7223 */ /* 0x060fe2000001004d */
        /* <DEDUP_REMOVED lines=32> */
.L_x_105:
[-CC-:B0--3--:R-:W-:Y:S01]  /*4d80*/  FFMA.FTZ R79, R117, R92.reuse, R93.reuse ;  /* 0x0000005c754f7223 */ /* 0x189fe2000001005d */
[-CC-:B------:R-:W-:Y:S01]  /*4d90*/  FFMA.FTZ R83, R119, R92.reuse, R93.reuse ;  /* 0x0000005c77537223 */ /* 0x180fe2000001005d */
[-C--:B------:R-:W-:Y:S01]  /*4da0*/  FFMA.FTZ R77, R115, R92.reuse, R93 ;  /* 0x0000005c734d7223 */ /* 0x080fe2000001005d */
[----:B------:R-:W-:Y:S01]  /*4db0*/  SHF.L.U32 R81, R5, 0x10, RZ ;  /* 0x0000001005517819 */ /* 0x000fe200000006ff */
[----:B------:R-:W-:Y:S01]  /*4dc0*/  FADD.FTZ R82, R120, -R79 ;  /* 0x8000004f78527221 */ /* 0x000fe20000010000 */
[----:B------:R-:W-:Y:S01]  /*4dd0*/  SHF.L.U32 R85, R6, 0x10, RZ ;  /* 0x0000001006557819 */ /* 0x000fe200000006ff */
[----:B------:R-:W-:Y:S01]  /*4de0*/  FADD.FTZ R86, R122, -R83 ;  /* 0x800000537a567221 */ /* 0x000fe20000010000 */
[----:B------:R-:W-:Y:S01]  /*4df0*/  SHF.L.U32 R78, R4, 0x10, RZ ;  /* 0x00000010044e7819 */ /* 0x000fe200000006ff */
[-CC-:B------:R-:W-:Y:S01]  /*4e00*/  FFMA.FTZ R80, R130, R92.reuse, R93.reuse ;  /* 0x0000005c82507223 */ /* 0x180fe2000001005d */
[-CC-:B------:R-:W-:Y:S01]  /*4e10*/  FFMA.FTZ R84, R132, R92.reuse, R93.reuse ;  /* 0x0000005c84547223 */ /* 0x180fe2000001005d */
[-CC-:B------:R-:W-:Y:S01]  /*4e20*/  FFMA.FTZ R94, R134, R92.reuse, R93.reuse ;  /* 0x0000005c865e7223 */ /* 0x180fe2000001005d */
[-C--:B------:R-:W-:Y:S01]  /*4e30*/  FFMA.FTZ R154, R136, R92.reuse, R93 ;  /* 0x0000005c889a7223 */ /* 0x080fe2000001005d */
[----:B------:R-:W-:Y:S01]  /*4e40*/  FADD.FTZ R76, R118, -R77 ;  /* 0x8000004d764c7221 */ /* 0x000fe20000010000 */
[----:B------:R-:W-:Y:S01]  /*4e50*/  FFMA.FTZ R93, R121, R92, R93 ;  /* 0x0000005c795d7223 */ /* 0x000fe2000001005d */
[C---:B-----5:R-:W-:Y:S01]  /*4e60*/  FFMA.FTZ R81, R135.reuse, R82, R81 ;  /* 0x0000005287517223 */ /* 0x060fe20000010051 */
[C---:B------:R-:W-:Y:S01]  /*4e70*/  FFMA.FTZ R82, R135.reuse, R86, R85 ;  /* 0x0000005687527223 */ /* 0x040fe20000010055 */
        /* <DEDUP_REMOVED lines=25> */
.L_x_104:
[----:B0--3--:R-:W0:Y:S02]  /*5010*/  LDC.64 R80, c[0x0][0x470] ;  /* 0x00011c00ff507b82 */ /* 0x009e240000000a00 */
[----:B0-----:R-:W-:-:S04]  /*5020*/  ISETP.NE.U32.AND P5, PT, R80, RZ, PT ;  /* 0x000000ff5000720c */ /* 0x001fc80003fa5070 */
[----:B------:R-:W-:-:S13]  /*5030*/  ISETP.NE.AND.EX P5, PT, R81, RZ, PT, P5 ;  /* 0x000000ff5100720c */ /* 0x000fda0003fa5350 */
[----:B------:R-:W-:Y:S05]  /*5040*/  @!P5 BRA `(.L_x_107) ;  /* 0x0000000000a4d947 */ /* 0x000fea0003800000 */
        /* <DEDUP_REMOVED lines=41> */
.L_x_107:
        /* <DEDUP_REMOVED lines=17> */
[----:B------:R-:W-:Y:S01]  /*53f0*/  FFMA.FTZ R93, R135, R86, R93 ;  /* 0x00000056875d7223 */ /* 0x000fe2000001005d */
[----:B------:R-:W-:Y:S01]  /*5400*/  SHF.L.U32 R91, R91, 0x10, RZ ;  /* 0x000000105b5b7819 */ /* 0x000fe200000006ff */
[C---:B------:R-:W-:Y:S01]  /*5410*/  FFMA.FTZ R88, R135.reuse, R82, R87 ;  /* 0x0000005287587223 */ /* 0x040fe20000010057 */
        /* <DEDUP_REMOVED lines=17> */
.L_x_103:
        /* <DEDUP_REMOVED lines=45> */
.L_x_109:
        /* <DEDUP_REMOVED lines=33> */
.L_x_108:
        /* <DEDUP_REMOVED lines=37> */
.L_x_110:
        /* <DEDUP_REMOVED lines=28> */
.L_x_106:
        /* <DEDUP_REMOVED lines=9> */
.L_x_102:
[----:B------:R-:W-:Y:S05]  /*5eb0*/  BSYNC.RECONVERGENT B0 ;  /* 0x0000000000007941 */ /* 0x000fea0003800200 */
.L_x_101:
[----:B------:R-:W-:Y:S01]  /*5ec0*/  PLOP3.LUT P3, PT, P3, PT, PT, 0x8, 0x80 ;  /* 0x000000000080781c */ /* 0x000fe20001f6e170 */
[----:B------:R-:W-:-:S12]  /*5ed0*/  @!P6 BRA `(.L_x_111) ;  /* 0xffffffa400d4e947 */ /* 0x000fd8000383ffff */
.L_x_74:
[----:B------:R-:W1:Y:S01]  /*5ee0*/  LDC.64 R2, c[0x0][0x440] ;  /* 0x00011000ff027b82 */ /* 0x000e620000000a00 */
[----:B------:R-:W-:-:S05]  /*5ef0*/  IMAD R11, R96, UR10, RZ ;  /* 0x0000000a600b7c24 */ /* 0x000fca000f8e02ff */
[----:B------:R-:W-:Y:S02]  /*5f00*/  LEA.HI R11, R11, R0, RZ, 0x1d ;  /* 0x000000000b0b7211 */ /* 0x000fe400078fe8ff */
[----:B------:R-:W2:Y:S08]  /*5f10*/  LDC.64 R4, c[0x0][0x448] ;  /* 0x00011200ff047b82 */ /* 0x000eb00000000a00 */
[----:B------:R-:W0:Y:S08]  /*5f20*/  LDC.64 R6, c[0x0][0x440] ;  /* 0x00011000ff067b82 */ /* 0x000e300000000a00 */
[----:B------:R-:W3:Y:S01]  /*5f30*/  LDC.64 R8, c[0x0][0x448] ;  /* 0x00011200ff087b82 */ /* 0x000ee20000000a00 */
[----:B-1----:R-:W-:-:S05]  /*5f40*/  @P1 IMAD.WIDE.U32 R2, R11, 0x20, R2 ;  /* 0x000000200b021825 */ /* 0x002fca00078e0002 */
[----:B------:R1:W-:Y:S01]  /*5f50*/  @P1 STG.E.128 desc[UR8][R2.64], R36 ;  /* 0x0000002402001986 */ /* 0x0003e2000c101d08 */
[C---:B--2---:R-:W-:Y:S01]  /*5f60*/  @P1 IMAD.WIDE.U32 R4, R11.reuse, 0x20, R4 ;  /* 0x000000200b041825 */ /* 0x044fe200078e0004 */
[----:B------:R-:W-:Y:S02]  /*5f70*/  @P1 IADD3 R11, PT, PT, R11, 0x100, RZ ;  /* 0x000001000b0b1810 */ /* 0x000fe40007ffe0ff */
[----:B------:R1:W-:Y:S04]  /*5f80*/  @P1 STG.E.128 desc[UR8][R2.64+0x10], R32 ;  /* 0x0000102002001986 */ /* 0x0003e8000c101d08 */
[----:B------:R1:W-:Y:S01]  /*5f90*/  @P1 STG.E.128 desc[UR8][R4.64], R60 ;  /* 0x0000003c04001986 */ /* 0x0003e2000c101d08 */
[----:B0-----:R-:W-:-:S03]  /*5fa0*/  @P0 IMAD.WIDE.U32 R6, R11, 0x20, R6 ;  /* 0x000000200b060825 */ /* 0x001fc600078e0006 */
[----:B------:R1:W-:Y:S04]  /*5fb0*/  @P1 STG.E.128 desc[UR8][R4.64+0x10], R56 ;  /* 0x0000103804001986 */ /* 0x0003e8000c101d08 */
[----:B------:R1:W-:Y:S01]  /*5fc0*/  @P0 STG.E.128 desc[UR8][R6.64], R28 ;  /* 0x0000001c06000986 */ /* 0x0003e2000c101d08 */
[----:B---3--:R-:W-:-:S03]  /*5fd0*/  @P0 IMAD.WIDE.U32 R8, R11, 0x20, R8 ;  /* 0x000000200b080825 */ /* 0x008fc600078e0008 */
[----:B------:R1:W-:Y:S04]  /*5fe0*/  @P0 STG.E.128 desc[UR8][R6.64+0x10], R24 ;  /* 0x0000101806000986 */ /* 0x0003e8000c101d08 */
[----:B------:R1:W-:Y:S04]  /*5ff0*/  @P0 STG.E.128 desc[UR8][R8.64], R52 ;  /* 0x0000003408000986 */ /* 0x0003e8000c101d08 */
[----:B------:R1:W-:Y:S01]  /*6000*/  @P0 STG.E.128 desc[UR8][R8.64+0x10], R48 ;  /* 0x0000103008000986 */ /* 0x0003e2000c101d08 */
[----:B------:R-:W-:Y:S05]  /*6010*/  @!P2 EXIT ;  /* 0x000000000000a94d */ /* 0x000fea0003800000 */
[----:B-1----:R-:W0:Y:S01]  /*6020*/  LDC.64 R2, c[0x0][0x440] ;  /* 0x00011000ff027b82 */ /* 0x002e220000000a00 */
[----:B------:R-:W-:-:S07]  /*6030*/  @P0 IADD3 R11, PT, PT, R11, 0x100, RZ ;  /* 0x000001000b0b0810 */ /* 0x000fce0007ffe0ff */
[----:B------:R-:W1:Y:S01]  /*6040*/  LDC.64 R4, c[0x0][0x448] ;  /* 0x00011200ff047b82 */ /* 0x000e620000000a00 */
[----:B0-----:R-:W-:-:S05]  /*6050*/  IMAD.WIDE.U32 R2, R11, 0x20, R2 ;  /* 0x000000200b027825 */ /* 0x001fca00078e0002 */
[----:B------:R-:W-:Y:S01]  /*6060*/  STG.E.128 desc[UR8][R2.64], R20 ;  /* 0x0000001402007986 */ /* 0x000fe2000c101d08 */
[----:B-1----:R-:W-:-:S03]  /*6070*/  IMAD.WIDE.U32 R4, R11, 0x20, R4 ;  /* 0x000000200b047825 */ /* 0x002fc600078e0004 */
[----:B------:R-:W-:Y:S04]  /*6080*/  STG.E.128 desc[UR8][R2.64+0x10], R16 ;  /* 0x0000101002007986 */ /* 0x000fe8000c101d08 */
[----:B------:R-:W-:Y:S04]  /*6090*/  STG.E.128 desc[UR8][R4.64], R44 ;  /* 0x0000002c04007986 */ /* 0x000fe8000c101d08 */
[----:B------:R-:W-:Y:S01]  /*60a0*/  STG.E.128 desc[UR8][R4.64+0x10], R40 ;  /* 0x0000102804007986 */ /* 0x000fe2000c101d08 */
[----:B------:R-:W-:Y:S05]  /*60b0*/  EXIT ;  /* 0x000000000000794d */ /* 0x000fea0003800000 */
.L_x_112:
        /* <DEDUP_REMOVED lines=12> */
.L_x_3774:


//--------------------- .text._ZN10layer_norm31ln_parallel_residual_bwd_kernelINS_13Kernel_traitsI13__nv_bfloat16S2_S2_S2_fjLj6144ELj1ELj1ELj8ELj16ENS_18Kernel_traits_baseILj6144ES2_S2_S2_S2_fjLj256EEEEELb0ELb1ELb1EEEvNS_9BwdParamsE --------------------------
	.section	.text._ZN10layer_norm31ln_parallel_residual_bwd_kernelINS_13Kernel_traitsI13__nv_bfloat16S2_S2_S2_fjLj6144ELj1ELj1ELj8ELj16ENS_18Kernel_traits_baseILj6144ES2_S2_S2_S2_fjLj256EEEEELb0ELb1ELb1EEEvNS_9BwdParamsE,"ax",@progbits
	.align	128
        .global         _ZN10layer_norm31ln_parallel_residual_bwd_kernelINS_13Kernel_traitsI13__nv_bfloat16S2_S2_S2_fjLj6144ELj1ELj1ELj8ELj16ENS_18Kernel_traits_baseILj6144ES2_S2_S2_S2_fjLj256EEEEELb0ELb1ELb1EEEvNS_9BwdParamsE
        .type           _ZN10layer_norm31ln_parallel_residual_bwd_kernelINS_13Kernel_traitsI13__nv_bfloat16S2_S2_S2_fjLj6144ELj1ELj1ELj8ELj16ENS_18Kernel_traits_baseILj6144ES2_S2_S2_S2_fjLj256EEEEELb0ELb1ELb1EEEvNS_9BwdParamsE,@function
        .size           _ZN10layer_norm31ln_parallel_residual_bwd_kernelINS_13Kernel_traitsI13__nv_bfloat16S2_S2_S2_fjLj6144ELj1ELj1ELj8ELj16ENS_18Kernel_traits_baseILj6144ES2_S2_S2_S2_fjLj256EEEEELb0ELb1ELb1EEEvNS_9BwdParamsE,(.L_x_3775 - _ZN10layer_norm31ln_parallel_residual_bwd_kernelINS_13Kernel_traitsI13__nv_bfloat16S2_S2_S2_fjLj6144ELj1ELj1ELj8ELj16ENS_18Kernel_traits_baseILj6144ES2_S2_S2_S2_fjLj256EEEEELb0ELb1ELb1EEEvNS_9BwdParamsE)
        .other          _ZN10layer_norm31ln_parallel_residual_bwd_kernelINS_13Kernel_traitsI13__nv_bfloat16S2_S2_S2_fjLj6144ELj1ELj1ELj8ELj16ENS_18Kernel_traits_baseILj6144ES2_S2_S2_S2_fjLj256EEEEELb0ELb1ELb1EEEvNS_9BwdParamsE,@"STO_CUDA_ENTRY STV_DEFAULT"
_ZN10layer_norm31ln_parallel_residual_bwd_kernelINS_13Kernel_traitsI13__nv_bfloat16S2_S2_S2_fjLj6144ELj1ELj1ELj8ELj16ENS_18Kernel_traits_baseILj6144ES2_S2_S2_S2_fjLj256EEEEELb0ELb1ELb1EEEvNS_9BwdParamsE:
.text._ZN10layer_norm31ln_parallel_residual_bwd_kernelINS_13Kernel_traitsI13__nv_bfloat16S2_S2_S2_fjLj6144ELj1ELj1ELj8ELj16ENS_18Kernel_traits_baseILj6144ES2_S2_S2_S2_fjLj256EEEEELb0ELb1ELb1EEEvNS_9BwdParamsE:
        /* <DEDUP_REMOVED lines=28> */
[----:B------:R-:W-:Y:S01]  /*01c0*/  CS2R R4, SRZ ;  /* 0x0000000000047805 */ /* 0x000fe2000001ff00 */
[----:B------:R-:W0:Y:S03]  /*01d0*/  LDCU.64 UR8, c[0x0][0x358] ;  /* 0x00006b00ff0877ac */ /* 0x000e260008000a00 */
[----:B-1----:R-:W-:Y:S05]  /*01e0*/  BRA.U UP0, `(.L_x_113) ;  /* 0x0000005500f07547 */ /* 0x002fea000b800000 */
[----:B------:R-:W1:Y:S01]  /*01f0*/  LDC.64 R2, c[0x0][0x3d0] ;  /* 0x0000f400ff027b82 */ /* 0x000e620000000a00 */
[----:B------:R-:W2:Y:S01]  /*0200*/  LDCU.64 UR4, c[0x0][0x438] ;  /* 0x00008700ff0477ac */ /* 0x000ea20008000a00 */
[----:B------:R-:W3:Y:S01]  /*0210*/  LDCU.U8 UR11, c[0x0][0x410] ;  /* 0x00008200ff0b77ac */ /* 0x000ee20008000000 */
[----:B------:R-:W-:Y:S01]  /*0220*/  HFMA2 R89, -RZ, RZ, 0, 0 ;  /* 0x00000000ff597431 */ /* 0x000fe200000001ff */
[----:B------:R-:W-:Y:S02]  /*0230*/  PLOP3.LUT P3, PT, PT, PT, PT, 0x8, 0x80 ;  /* 0x000000000080781c */ /* 0x000fe40003f6e170 */
[----:B------:R-:W-:Y:S02]  /*0240*/  CS2R R82, SRZ ;  /* 0x0000000000527805 */ /* 0x000fe4000001ff00 */
[----:B------:R-:W-:Y:S02]  /*0250*/  SHF.R.U32.HI R110, RZ, 0x5, R88 ;  /* 0x00000005ff6e7819 */ /* 0x000fe40000011658 */
        /* <DEDUP_REMOVED lines=19> */
[----:B0-----:R-:W4:Y:S01]  /*0390*/  LDG.E.128 R12, desc[UR8][R2.64] ;  /* 0x00000008020c7981 */ /* 0x001f22000c1e1d00 */
[----:B------:R-:W-:-:S02]  /*03a0*/  CS2R R50, SRZ ;  /* 0x0000000000327805 */ /* 0x000fc4000001ff00 */
[----:B------:R-:W-:Y:S02]  /*03b0*/  CS2R R48, SRZ ;  /* 0x0000000000307805 */ /* 0x000fe4000001ff00 */
[----:B------:R-:W-:Y:S01]  /*03c0*/  CS2R R46, SRZ ;  /* 0x00000000002e7805 */ /* 0x000fe2000001ff00 */
[----:B------:R-:W5:Y:S01]  /*03d0*/  LDG.E.128 R8, desc[UR8][R2.64+0x1000] ;  /* 0x0010000802087981 */ /* 0x000f62000c1e1d00 */
[----:B------:R-:W-:Y:S01]  /*03e0*/  CS2R R44, SRZ ;  /* 0x00000000002c7805 */ /* 0x000fe2000001ff00 */
[----:B------:R-:W0:Y:S02]  /*03f0*/  LDCU UR12, c[0x0][0x388] ;  /* 0x00007100ff0c77ac */ /* 0x000e240008000800 */
[----:B------:R-:W5:Y:S01]  /*0400*/  LDG.E.128 R4, desc[UR8][R2.64+0x2000] ;  /* 0x0020000802047981 */ /* 0x000f62000c1e1d00 */
[----:B------:R-:W-:Y:S01]  /*0410*/  MOV R111, RZ ;  /* 0x000000ff006f7202 */ /* 0x000fe20000000f00 */
[----:B--2---:R-:W-:Y:S01]  /*0420*/  UISETP.NE.U32.AND UP0, UPT, UR4, URZ, UPT ;  /* 0x000000ff0400728c */ /* 0x004fe2000bf05070 */
[----:B------:R-:W-:Y:S01]  /*0430*/  MOV R109, UR10 ;  /* 0x0000000a006d7c02 */ /* 0x000fe20008000f00 */
[----:B---3--:R-:W-:-:S02]  /*0440*/  UISETP.NE.AND UP1, UPT, UR11, URZ, UPT ;  /* 0x000000ff0b00728c */ /* 0x008fc4000bf25270 */
[----:B------:R-:W-:Y:S01]  /*0450*/  UISETP.NE.AND.EX UP0, UPT, UR5, URZ, UPT, UP0 ;  /* 0x000000ff0500728c */ /* 0x000fe2000bf05300 */
[----:B------:R-:W1:Y:S03]  /*0460*/  LDCU UR13, c[0x0][0x400] ;  /* 0x00008000ff0d77ac */ /* 0x000e660008000800 */
[----:B------:R-:W-:Y:S02]  /*0470*/  PLOP3.LUT P4, PT, PT, PT, UP1, 0x80, 0x8 ;  /* 0x000000000008781c */ /* 0x000fe40003f8f018 */
[----:B------:R-:W-:Y:S01]  /*0480*/  PLOP3.LUT P2, PT, PT, PT, UP0, 0x80, 0x8 ;  /* 0x000000000008781c */ /* 0x000fe20003f4f008 */
[----:B------:R-:W2:Y:S01]  /*0490*/  LDCU.64 UR6, c[0x0][0x470] ;  /* 0x00008e00ff0677ac */ /* 0x000ea20008000a00 */
[----:B------:R-:W3:Y:S01]  /*04a0*/  LDCU.64 UR4, c[0x0][0x478] ;  /* 0x00008f00ff0477ac */ /* 0x000ee20008000a00 */
[----:B----4-:R-:W-:Y:S02]  /*04b0*/  PRMT R108, R12, 0x7632, R108 ;  /* 0x000076320c6c7816 */ /* 0x010fe4000000006c */
[----:B------:R-:W-:-:S02]  /*04c0*/  PRMT R107, R13, 0x7632, R107 ;  /* 0x000076320d6b7816 */ /* 0x000fc4000000006b */
[----:B------:R-:W-:Y:S02]  /*04d0*/  PRMT R106, R14, 0x7632, R106 ;  /* 0x000076320e6a7816 */ /* 0x000fe4000000006a */
[----:B------:R-:W-:Y:S02]  /*04e0*/  PRMT R105, R15, 0x7632, R105 ;  /* 0x000076320f697816 */ /* 0x000fe40000000069 */
[----:B-----5:R-:W-:Y:S02]  /*04f0*/  PRMT R104, R8, 0x7632, R104 ;  /* 0x0000763208687816 */ /* 0x020fe40000000068 */
[----:B------:R-:W-:Y:S02]  /*0500*/  PRMT R103, R9, 0x7632, R103 ;  /* 0x0000763209677816 */ /* 0x000fe40000000067 */
[----:B------:R-:W-:Y:S02]  /*0510*/  PRMT R102, R10, 0x7632, R102 ;  /* 0x000076320a667816 */ /* 0x000fe40000000066 */
[----:B------:R-:W-:-:S02]  /*0520*/  PRMT R101, R11, 0x7632, R101 ;  /* 0x000076320b657816 */ /* 0x000fc40000000065 */
[----:B------:R-:W-:Y:S02]  /*0530*/  PRMT R100, R4, 0x7632, R100 ;  /* 0x0000763204647816 */ /* 0x000fe40000000064 */
[----:B------:R-:W-:Y:S02]  /*0540*/  PRMT R99, R5, 0x7632, R99 ;  /* 0x0000763205637816 */ /* 0x000fe40000000063 */
[----:B------:R-:W-:Y:S02]  /*0550*/  PRMT R98, R6, 0x7632, R98 ;  /* 0x0000763206627816 */ /* 0x000fe40000000062 */
[----:B------:R-:W-:Y:S02]  /*0560*/  PRMT R96, R7, 0x7632, R96 ;  /* 0x0000763207607816 */ /* 0x000fe40000000060 */
        /* <DEDUP_REMOVED lines=23> */
[----:B0123--:R-:W-:-:S07]  /*06e0*/  SHF.L.U32 R96, R96, 0x10, RZ ;  /* 0x0000001060607819 */ /* 0x00ffce00000006ff */
.L_x_138:
[----:B------:R-:W-:Y:S01]  /*06f0*/  IMAD R0, R109, UR12, RZ ;  /* 0x0000000c6d007c24 */ /* 0x000fe2000f8e02ff */
[----:B0-----:R-:W0:Y:S04]  /*0700*/  LDC.64 R36, c[0x0][0x3a8] ;  /* 0x0000ea00ff247b82 */ /* 0x001e280000000a00 */
[----:B------:R-:W-:-:S04]  /*0710*/  SHF.R.S32.HI R3, RZ, 0x1f, R0 ;  /* 0x0000001fff037819 */ /* 0x000fc80000011400 */
[----:B------:R-:W-:Y:S01]  /*0720*/  LEA.HI R3, R3, R0, RZ, 0x3 ;  /* 0x0000000003037211 */ /* 0x000fe200078f18ff */
[----:B------:R-:W1:Y:S03]  /*0730*/  LDC.64 R40, c[0x0][0x428] ;  /* 0x00010a00ff287b82 */ /* 0x000e660000000a00 */
[----:B------:R-:W-:-:S05]  /*0740*/  LEA.HI.SX32 R127, R3, R88, 0x1d ;  /* 0x00000058037f7211 */ /* 0x000fca00078feaff */
[----:B------:R-:W2:Y:S08]  /*0750*/  LDC.64 R2, c[0x0][0x3c0] ;  /* 0x0000f000ff027b82 */ /* 0x000eb00000000a00 */
[----:B------:R-:W3:Y:S01]  /*0760*/  LDC.64 R128, c[0x0][0x3c8] ;  /* 0x0000f200ff807b82 */ /* 0x000ee20000000a00 */
[C---:B0-----:R-:W-:Y:S01]  /*0770*/  IMAD.WIDE.U32 R20, R127.reuse, 0x10, R36 ;  /* 0x000000107f147825 */ /* 0x041fe200078e0024 */
[----:B------:R-:W-:-:S02]  /*0780*/  IADD3 R125, PT, PT, R127, 0x100, RZ ;  /* 0x000001007f7d7810 */ /* 0x000fc40007ffe0ff */
[----:B------:R-:W-:-:S03]  /*0790*/  IADD3 R97, PT, PT, R127, 0x200, RZ ;  /* 0x000002007f617810 */ /* 0x000fc60007ffe0ff */
[----:B------:R-:W4:Y:S01]  /*07a0*/  LDG.E.128 R20, desc[UR8][R20.64] ;  /* 0x0000000814147981 */ /* 0x000f22000c1e1d00 */
[----:B-1----:R-:W-:-:S04]  /*07b0*/  IMAD.WIDE.U32 R24, R127, 0x10, R40 ;  /* 0x000000107f187825 */ /* 0x002fc800078e0028 */
[----:B--2---:R-:W-:Y:S02]  /*07c0*/  IMAD.WIDE R2, R109, 0x4, R2 ;  /* 0x000000046d027825 */ /* 0x004fe400078e0202 */
[----:B------:R-:W2:Y:S02]  /*07d0*/  LDG.E.128 R24, desc[UR8][R24.64] ;  /* 0x0000000818187981 */ /* 0x000ea4000c1e1d00 */
[C---:B------:R-:W-:Y:S02]  /*07e0*/  IMAD.WIDE.U32 R28, R125.reuse, 0x10, R36 ;  /* 0x000000107d1c7825 */ /* 0x040fe400078e0024 */
[----:B------:R-:W5:Y:S02]  /*07f0*/  LDG.E R2, desc[UR8][R2.64] ;  /* 0x0000000802027981 */ /* 0x000f64000c1e1900 */
[----:B------:R-:W-:Y:S02]  /*0800*/  IMAD.WIDE.U32 R32, R125, 0x10, R40 ;  /* 0x000000107d207825 */ /* 0x000fe400078e0028 */
[----:B------:R-:W2:Y:S02]  /*0810*/  LDG.E.128 R28, desc[UR8][R28.64] ;  /* 0x000000081c1c7981 */ /* 0x000ea4000c1e1d00 */
[----:B------:R-:W-:-:S02]  /*0820*/  IMAD.WIDE.U32 R36, R97, 0x10, R36 ;  /* 0x0000001061247825 */ /* 0x000fc400078e0024 */
[----:B------:R-:W2:Y:S02]  /*0830*/  LDG.E.128 R32, desc[UR8][R32.64] ;  /* 0x0000000820207981 */ /* 0x000ea4000c1e1d00 */
[----:B---3--:R-:W-:Y:S02]  /*0840*/  IMAD.WIDE R128, R109, 0x4, R128 ;  /* 0x000000046d807825 */ /* 0x008fe400078e0280 */
[----:B------:R-:W3:Y:S02]  /*0850*/  LDG.E.128 R36, desc[UR8][R36.64] ;  /* 0x0000000824247981 */ /* 0x000ee4000c1e1d00 */
[----:B------:R-:W-:Y:S02]  /*0860*/  IMAD.WIDE.U32 R40, R97, 0x10, R40 ;  /* 0x0000001061287825 */ /* 0x000fe400078e0028 */
[----:B------:R-:W3:Y:S04]  /*0870*/  LDG.E R124, desc[UR8][R128.64] ;  /* 0x00000008807c7981 */ /* 0x000ee8000c1e1900 */
[----:B------:R-:W3:Y:S01]  /*0880*/  LDG.E.128 R40, desc[UR8][R40.64] ;  /* 0x0000000828287981 */ /* 0x000ee2000c1e1d00 */
[----:B------:R-:W0:Y:S01]  /*0890*/  S2R R182, SR_CgaCtaId ;  /* 0x0000000000b67919 */ /* 0x000e220000008800 */
[----:B------:R-:W-:-:S02]  /*08a0*/  LOP3.LUT P1, RZ, R88, 0x1f, RZ, 0xc0, !PT ;  /* 0x0000001f58ff7812 */ /* 0x000fc4000782c0ff */
[----:B------:R-:W-:-:S11]  /*08b0*/  PLOP3.LUT P0, PT, PT, PT, PT, 0x80, 0x8 ;  /* 0x000000000008781c */ /* 0x000fd60003f0f070 */
[----:B------:R-:W-:Y:S02]  /*08c0*/  @!P1 PLOP3.LUT P0, PT, P3, PT, PT, 0x80, 0x8 ;  /* 0x000000000008981c */ /* 0x000fe40001f0f070 */
[C---:B----4-:R-:W-:Y:S02]  /*08d0*/  PRMT R0, R20.reuse, 0x7632, R0 ;  /* 0x0000763214007816 */ /* 0x050fe40000000000 */
[----:B------:R-:W-:Y:S02]  /*08e0*/  SHF.L.U32 R126, R20, 0x10, RZ ;  /* 0x00000010147e7819 */ /* 0x000fe400000006ff */
[----:B-----5:R-:W-:Y:S02]  /*08f0*/  FSEL R153, R2, RZ, !P4 ;  /* 0x000000ff02997208 */ /* 0x020fe40006000000 */
[----:B------:R-:W1:Y:S01]  /*0900*/  @P2 LDC.64 R2, c[0x0][0x438] ;  /* 0x00010e00ff022b82 */ /* 0x000e620000000a00 */
[C---:B------:R-:W-:Y:S02]  /*0910*/  PRMT R132, R21.reuse, 0x7632, R132 ;  /* 0x0000763215847816 */ /* 0x040fe40000000084 */
[----:B------:R-:W-:-:S02]  /*0920*/  SHF.L.U32 R134, R21, 0x10, RZ ;  /* 0x0000001015867819 */ /* 0x000fc400000006ff */
[----:B------:R-:W-:-:S03]  /*0930*/  PRMT R141, R23, 0x7632, R141 ;  /* 0x00007632178d7816 */ /* 0x000fc6000000008d */
[----:B------:R-:W4:Y:S01]  /*0940*/  @P2 LDC.64 R20, c[0x0][0x438] ;  /* 0x00010e00ff142b82 */ /* 0x000f220000000a00 */
[C---:B--2---:R-:W-:Y:S02]  /*0950*/  PRMT R143, R28.reuse, 0x7632, R143 ;  /* 0x000076321c8f7816 */ /* 0x044fe4000000008f */
[----:B------:R-:W-:Y:S02]  /*0960*/  SHF.L.U32 R144, R28, 0x10, RZ ;  /* 0x000000101c907819 */ /* 0x000fe400000006ff */
[C---:B------:R-:W-:Y:S02]  /*0970*/  PRMT R149, R31.reuse, 0x7632, R149 ;  /* 0x000076321f957816 */ /* 0x040fe40000000095 */
[----:B------:R-:W-:Y:S02]  /*0980*/  SHF.L.U32 R31, R31, 0x10, RZ ;  /* 0x000000101f1f7819 */ /* 0x000fe400000006ff */
[C---:B------:R-:W-:Y:S02]  /*0990*/  PRMT R173, R34.reuse, 0x7632, R173 ;  /* 0x0000763222ad7816 */ /* 0x040fe400000000ad */
[----:B------:R-:W-:-:S02]  /*09a0*/  SHF.L.U32 R135, R34, 0x10, RZ ;  /* 0x0000001022877819 */ /* 0x000fc400000006ff */
[----:B------:R-:W-:Y:S02]  /*09b0*/  SHF.L.U32 R28, R141, 0x10, RZ ;  /* 0x000000108d1c7819 */ /* 0x000fe400000006ff */
[C---:B------:R-:W-:Y:S02]  /*09c0*/  PRMT R130, R24.reuse, 0x7632, R130 ;  /* 0x0000763218827816 */ /* 0x040fe40000000082 */
[C---:B---3--:R-:W-:Y:S02]  /*09d0*/  PRMT R34, R37.reuse, 0x7632, R34 ;  /* 0x0000763225227816 */ /* 0x048fe40000000022 */
[----:B------:R-:W-:Y:S02]  /*09e0*/  SHF.L.U32 R161, R37, 0x10, RZ ;  /* 0x0000001025a17819 */ /* 0x000fe400000006ff */
[----:B------:R-:W-:Y:S02]  /*09f0*/  SHF.L.U32 R24, R24, 0x10, RZ ;  /* 0x0000001018187819 */ /* 0x000fe400000006ff */
[----:B------:R-:W-:-:S02]  /*0a00*/  PRMT R37, R39, 0x7632, R37 ;  /* 0x0000763227257816 */ /* 0x000fc40000000025 */
[----:B------:R-:W-:Y:S01]  /*0a10*/  SHF.L.U32 R0, R0, 0x10, RZ ;  /* 0x0000001000007819 */ /* 0x000fe200000006ff */
[C---:B------:R-:W-:Y:S01]  /*0a20*/  FADD.FTZ R137, -R153.reuse, R126 ;  /* 0x0000007e99897221 */ /* 0x040fe20000010100 */
[C---:B------:R-:W-:Y:S01]  /*0a30*/  FADD.FTZ R165, -R153.reuse, R28 ;  /* 0x0000001c99a57221 */ /* 0x040fe20000010100 */
[----:B------:R-:W-:Y:S01]  /*0a40*/  FADD.FTZ R185, -R153, R31 ;  /* 0x0000001f99b97221 */ /* 0x000fe20000010100 */
[----:B-1----:R-:W-:Y:S01]  /*0a50*/  @P2 IMAD.WIDE.U32 R2, R97, 0x10, R2 ;  /* 0x0000001061022825 */ /* 0x002fe200078e0002 */
[----:B------:R-:W-:-:S03]  /*0a60*/  SHF.L.U32 R31, R37, 0x10, RZ ;  /* 0x00000010251f7819 */ /* 0x000fc600000006ff */
[----:B------:R-:W-:Y:S01]  /*0a70*/  FADD.FTZ R141, -R153, R0 ;  /* 0x00000000998d7221 */ /* 0x000fe20000010100 */
[----:B------:R-:W-:Y:S01]  /*0a80*/  SHF.L.U32 R28, R130, 0x10, RZ ;  /* 0x00000010821c7819 */ /* 0x000fe200000006ff */
[----:B------:R-:W-:Y:S01]  /*0a90*/  FMUL.FTZ R37, R123, R24 ;  /* 0x000000187b257220 */ /* 0x000fe20000410000 */
[----:B------:R-:W-:Y:S01]  /*0aa0*/  PRMT R148, R30, 0x7632, R148 ;  /* 0x000076321e947816 */ /* 0x000fe20000000094 */
[----:B------:R-:W-:Y:S01]  /*0ab0*/  FMUL.FTZ R0, R124, R137 ;  /* 0x000000897c007220 */ /* 0x000fe20000410000 */
[----:B------:R-:W-:Y:S01]  /*0ac0*/  SHF.L.U32 R30, R30, 0x10, RZ ;  /* 0x000000101e1e7819 */ /* 0x000fe200000006ff */
[----:B------:R1:W2:Y:S01]  /*0ad0*/  @P2 LDG.E.128 R8, desc[UR8][R2.64] ;  /* 0x0000000802082981 */ /* 0x0002a2000c1e1d00 */
[----:B------:R-:W-:Y:S02]  /*0ae0*/  PRMT R128, R25, 0x7632, R128 ;  /* 0x0000763219807816 */ /* 0x000fe40000000080 */
[----:B------:R-:W-:Y:S01]  /*0af0*/  SHF.L.U32 R143, R143, 0x10, RZ ;  /* 0x000000108f8f7819 */ /* 0x000fe200000006ff */
[----:B------:R-:W-:Y:S01]  /*0b00*/  FMUL.FTZ R126, R108, R28 ;  /* 0x0000001c6c7e7220 */ /* 0x000fe20000410000 */
[----:B------:R-:W-:Y:S01]  /*0b10*/  SHF.L.U32 R25, R25, 0x10, RZ ;  /* 0x0000001019197819 */ /* 0x000fe200000006ff */
[C---:B------:R-:W-:Y:S01]  /*0b20*/  FADD.FTZ R139, -R153.reuse, R134 ;  /* 0x00000086998b7221 */ /* 0x040fe20000010100 */
[----:B------:R-:W-:Y:S01]  /*0b30*/  PRMT R146, R32, 0x7632, R146 ;  /* 0x0000763220927816 */ /* 0x000fe20000000092 */
[----:B------:R-:W-:Y:S01]  /*0b40*/  FMUL.FTZ R141, R124, R141 ;  /* 0x0000008d7c8d7220 */ /* 0x000fe20000410000 */
[----:B------:R-:W-:Y:S01]  /*0b50*/  SHF.L.U32 R131, R32, 0x10, RZ ;  /* 0x0000001020837819 */ /* 0x000fe200000006ff */
[----:B-1----:R-:W-:Y:S01]  /*0b60*/  FADD.FTZ R3, RZ, R37 ;  /* 0x00000025ff037221 */ /* 0x002fe20000010000 */
[----:B------:R-:W-:Y:S01]  /*0b70*/  SHF.L.U32 R132, R132, 0x10, RZ ;  /* 0x0000001084847819 */ /* 0x000fe200000006ff */
[----:B------:R-:W-:Y:S01]  /*0b80*/  FFMA.FTZ R2, R0, R37, RZ ;  /* 0x0000002500027223 */ /* 0x000fe200000100ff */
[----:B------:R-:W-:Y:S01]  /*0b90*/  PRMT R32, R36, 0x7632, R32 ;  /* 0x0000763224207816 */ /* 0x000fe20000000020 */
[----:B------:R-:W-:Y:S01]  /*0ba0*/  FADD.FTZ R181, -R153, R30 ;  /* 0x0000001e99b57221 */ /* 0x000fe20000010100 */
[----:B------:R-:W-:Y:S01]  /*0bb0*/  PRMT R174, R35, 0x7632, R174 ;  /* 0x0000763223ae7816 */ /* 0x000fe200000000ae */
[----:B------:R-:W-:Y:S01]  /*0bc0*/  FADD.FTZ R171, -R153, R143 ;  /* 0x0000008f99ab7221 */ /* 0x000fe20000010100 */
[----:B------:R-:W-:-:S02]  /*0bd0*/  SHF.L.U32 R129, R35, 0x10, RZ ;  /* 0x0000001023817819 */ /* 0x000fc400000006ff */
[----:B------:R-:W-:Y:S01]  /*0be0*/  SHF.L.U32 R157, R36, 0x10, RZ ;  /* 0x00000010249d7819 */ /* 0x000fe200000006ff */
[----:B------:R-:W-:Y:S01]  /*0bf0*/  FADD.FTZ R3, R3, R126 ;  /* 0x0000007e03037221 */ /* 0x000fe20000010000 */
[C---:B------:R-:W-:Y:S02]  /*0c00*/  PRMT R36, R38.reuse, 0x7632, R36 ;  /* 0x0000763226247816 */ /* 0x040fe40000000024 */
[----:B------:R-:W-:Y:S01]  /*0c10*/  SHF.L.U32 R35, R38, 0x10, RZ ;  /* 0x0000001026237819 */ /* 0x000fe200000006ff */
[----:B------:R-:W-:Y:S01]  /*0c20*/  FMUL.FTZ R38, R122, R25 ;  /* 0x000000197a267220 */ /* 0x000fe20000410000 */
[----:B------:R-:W-:Y:S01]  /*0c30*/  SHF.L.U32 R30, R128, 0x10, RZ ;  /* 0x00000010801e7819 */ /* 0x000fe200000006ff */
[----:B------:R-:W-:Y:S01]  /*0c40*/  FADD.FTZ R151, -R153, R132 ;  /* 0x0000008499977221 */ /* 0x000fe20000010100 */
[C---:B------:R-:W-:Y:S01]  /*0c50*/  PRMT R136, R22.reuse, 0x7632, R136 ;  /* 0x0000763216887816 */ /* 0x040fe20000000088 */
[----:B------:R-:W-:Y:S01]  /*0c60*/  FFMA.FTZ R2, R141, R126, R2 ;  /* 0x0000007e8d027223 */ /* 0x000fe20000010002 */
[----:B------:R-:W-:-:S02]  /*0c70*/  SHF.L.U32 R138, R22, 0x10, RZ ;  /* 0x00000010168a7819 */ /* 0x000fc400000006ff */
[----:B------:R-:W-:Y:S02]  /*0c80*/  PRMT R147, R29, 0x7632, R147 ;  /* 0x000076321d937816 */ /* 0x000fe40000000093 */
[C---:B------:R-:W-:Y:S02]  /*0c90*/  PRMT R150, R43.reuse, 0x7632, R150 ;  /* 0x000076322b967816 */ /* 0x040fe40000000096 */
[----:B------:R-:W-:Y:S01]  /*0ca0*/  SHF.L.U32 R143, R43, 0x10, RZ ;  /* 0x000000102b8f7819 */ /* 0x000fe200000006ff */
[----:B------:R-:W-:Y:S01]  /*0cb0*/  FMUL.FTZ R43, R124, R139 ;  /* 0x0000008b7c2b7220 */ /* 0x000fe20000410000 */
[----:B------:R-:W-:Y:S01]  /*0cc0*/  SHF.L.U32 R29, R29, 0x10, RZ ;  /* 0x000000101d1d7819 */ /* 0x000fe200000006ff */
[----:B----4-:R-:W-:Y:S01]  /*0cd0*/  @P2 IMAD.WIDE.U32 R20, R125, 0x10, R20 ;  /* 0x000000107d142825 */ /* 0x010fe200078e0014 */
[----:B------:R-:W-:Y:S02]  /*0ce0*/  SHF.L.U32 R32, R32, 0x10, RZ ;  /* 0x0000001020207819 */ /* 0x000fe400000006ff */
[----:B------:R-:W-:Y:S01]  /*0cf0*/  SHF.L.U32 R39, R39, 0x10, RZ ;  /* 0x0000001027277819 */ /* 0x000fe200000006ff */
[----:B------:R-:W-:Y:S01]  /*0d00*/  FMUL.FTZ R128, R107, R30 ;  /* 0x0000001e6b807220 */ /* 0x000fe20000410000 */
[C---:B------:R-:W-:Y:S01]  /*0d10*/  PRMT R140, R26.reuse, 0x7632, R140 ;  /* 0x000076321a8c7816 */ /* 0x040fe2000000008c */
[----:B------:R-:W-:Y:S01]  /*0d20*/  FADD.FTZ R3, R3, R38 ;  /* 0x0000002603037221 */ /* 0x000fe20000010000 */
[----:B------:R-:W-:Y:S01]  /*0d30*/  SHF.L.U32 R133, R26, 0x10, RZ ;  /* 0x000000101a857819 */ /* 0x000fe200000006ff */
[----:B------:R-:W-:Y:S01]  /*0d40*/  FADD.FTZ R145, -R153, R138 ;  /* 0x0000008a99917221 */ /* 0x000fe20000010100 */
[----:B------:R-:W-:Y:S01]  /*0d50*/  SHF.L.U32 R136, R136, 0x10, RZ ;  /* 0x0000001088887819 */ /* 0x000fe200000006ff */
[----:B------:R-:W-:Y:S01]  /*0d60*/  FMUL.FTZ R151, R124, R151 ;  /* 0x000000977c977220 */ /* 0x000fe20000410000 */
[----:B------:R-:W-:Y:S01]  /*0d70*/  FFMA.FTZ R2, R43, R38, R2 ;  /* 0x000000262b027223 */ /* 0x000fe20000010002 */
[C---:B------:R-:W-:Y:S01]  /*0d80*/  FADD.FTZ R175, -R153.reuse, R29 ;  /* 0x0000001d99af7221 */ /* 0x040fe20000010100 */
[C---:B------:R-:W-:Y:S01]  /*0d90*/  FADD.FTZ R189, -R153.reuse, R32 ;  /* 0x0000002099bd7221 */ /* 0x040fe20000010100 */
[----:B------:R-:W-:Y:S01]  /*0da0*/  FADD.FTZ R29, -R153, R39 ;  /* 0x00000027991d7221 */ /* 0x000fe20000010100 */
[----:B------:R1:W3:Y:S01]  /*0db0*/  @P2 LDG.E.128 R4, desc[UR8][R20.64] ;  /* 0x0000000814042981 */ /* 0x0002e2000c1e1d00 */
[----:B------:R-:W-:Y:S01]  /*0dc0*/  SHF.L.U32 R32, R140, 0x10, RZ ;  /* 0x000000108c207819 */ /* 0x000fe200000006ff */
[----:B------:R-:W-:Y:S01]  /*0dd0*/  FMUL.FTZ R39, R121, R133 ;  /* 0x0000008579277220 */ /* 0x000fe20000410000 */
[----:B------:R-:W-:Y:S01]  /*0de0*/  SHF.L.U32 R142, R23, 0x10, RZ ;  /* 0x00000010178e7819 */ /* 0x000fe200000006ff */
[----:B------:R-:W-:Y:S01]  /*0df0*/  FADD.FTZ R155, -R153, R136 ;  /* 0x00000088999b7221 */ /* 0x000fe20000010100 */
[----:B------:R-:W-:Y:S01]  /*0e00*/  SHF.L.U32 R147, R147, 0x10, RZ ;  /* 0x0000001093937819 */ /* 0x000fe200000006ff */
[----:B------:R-:W-:Y:S01]  /*0e10*/  FMUL.FTZ R137, R124, R145 ;  /* 0x000000917c897220 */ /* 0x000fe20000410000 */
[----:B------:R-:W-:Y:S01]  /*0e20*/  SHF.L.U32 R34, R34, 0x10, RZ ;  /* 0x0000001022227819 */ /* 0x000fe200000006ff */
[----:B------:R-:W-:Y:S01]  /*0e30*/  FFMA.FTZ R2, R151, R128, R2 ;  /* 0x0000008097027223 */ /* 0x000fe20000010002 */
[----:B------:R-:W-:Y:S01]  /*0e40*/  PRMT R26, R27, 0x7632, R26 ;  /* 0x000076321b1a7816 */ /* 0x000fe2000000001a */
[----:B-1----:R-:W-:Y:S01]  /*0e50*/  FADD.FTZ R20, R3, R128 ;  /* 0x0000008003147221 */ /* 0x002fe20000010000 */
[----:B------:R-:W-:Y:S01]  /*0e60*/  SHF.L.U32 R27, R27, 0x10, RZ ;  /* 0x000000101b1b7819 */ /* 0x000fe200000006ff */
[----:B------:R-:W1:Y:S01]  /*0e70*/  @P2 LDC.64 R22, c[0x0][0x438] ;  /* 0x00010e00ff162b82 */ /* 0x000e620000000a00 */
[C---:B------:R-:W-:Y:S01]  /*0e80*/  FADD.FTZ R167, -R153.reuse, R144 ;  /* 0x0000009099a77221 */ /* 0x040fe20000010100 */
[----:B------:R-:W-:Y:S01]  /*0e90*/  FMUL.FTZ R130, R106, R32 ;  /* 0x000000206a827220 */ /* 0x000fe20000410000 */
[----:B------:R-:W-:Y:S01]  /*0ea0*/  FADD.FTZ R3, R20, R39 ;  /* 0x0000002714037221 */ /* 0x000fe20000010000 */
[----:B------:R-:W-:Y:S01]  /*0eb0*/  FADD.FTZ R159, -R153, R142 ;  /* 0x0000008e999f7221 */ /* 0x000fe20000010100 */
[----:B------:R-:W-:Y:S01]  /*0ec0*/  FMUL.FTZ R144, R124, R155 ;  /* 0x0000009b7c907220 */ /* 0x000fe20000410000 */
[----:B------:R-:W-:Y:S01]  /*0ed0*/  FFMA.FTZ R21, R137, R39, R2 ;  /* 0x0000002789157223 */ /* 0x000fe20000010002 */
[C---:B------:R-:W-:Y:S01]  /*0ee0*/  FADD.FTZ R179, -R153.reuse, R147 ;  /* 0x0000009399b37221 */ /* 0x040fe20000010100 */
[----:B------:R-:W-:Y:S01]  /*0ef0*/  FADD.FTZ R169, -R153, R34 ;  /* 0x0000002299a97221 */ /* 0x000fe20000010100 */
[C---:B------:R-:W-:Y:S01]  /*0f00*/  PRMT R177, R40.reuse, 0x7632, R177 ;  /* 0x0000763228b17816 */ /* 0x040fe200000000b1 */
[----:B------:R-:W-:Y:S01]  /*0f10*/  FADD.FTZ R3, R3, R130 ;  /* 0x0000008203037221 */ /* 0x000fe20000010000 */
[----:B------:R-:W-:Y:S01]  /*0f20*/  SHF.L.U32 R147, R40, 0x10, RZ ;  /* 0x0000001028937819 */ /* 0x000fe200000006ff */
[----:B------:R-:W-:Y:S01]  /*0f30*/  FMUL.FTZ R40, R120, R27 ;  /* 0x0000001b78287220 */ /* 0x000fe20000410000 */
[----:B------:R-:W-:Y:S01]  /*0f40*/  SHF.L.U32 R34, R26, 0x10, RZ ;  /* 0x000000101a227819 */ /* 0x000fe200000006ff */
[----:B------:R-:W-:Y:S01]  /*0f50*/  FMUL.FTZ R139, R124, R159 ;  /* 0x0000009f7c8b7220 */ /* 0x000fe20000410000 */
[----:B------:R-:W-:Y:S01]  /*0f60*/  FFMA.FTZ R2, R144, R130, R21 ;  /* 0x0000008290027223 */ /* 0x000fe20000010015 */
[----:B------:R-:W-:Y:S01]  /*0f70*/  SHF.L.U32 R36, R36, 0x10, RZ ;  /* 0x0000001024247819 */ /* 0x000fe200000006ff */
[----:B------:R-:W-:Y:S01]  /*0f80*/  FADD.FTZ R3, R3, R40 ;  /* 0x0000002803037221 */ /* 0x000fe20000010000 */
[----:B------:R-:W-:Y:S01]  /*0f90*/  FMUL.FTZ R134, R105, R34 ;  /* 0x0000002269867220 */ /* 0x000fe20000410000 */
[----:B------:R-:W-:Y:S01]  /*0fa0*/  FMUL.FTZ R156, R124, R165 ;  /* 0x000000a57c9c7220 */ /* 0x000fe20000410000 */
[----:B------:R-:W-:Y:S01]  /*0fb0*/  FFMA.FTZ R21, R139, R40, R2 ;  /* 0x000000288b157223 */ /* 0x000fe20000010002 */
[----:B------:R-:W-:Y:S01]  /*0fc0*/  FADD.FTZ R163, -R153, R36 ;  /* 0x0000002499a37221 */ /* 0x000fe20000010100 */
[----:B------:R-:W-:Y:S01]  /*0fd0*/  SHF.L.U32 R146, R146, 0x10, RZ ;  /* 0x0000001092927819 */ /* 0x000fe200000006ff */
[----:B------:R-:W-:Y:S01]  /*0fe0*/  FMUL.FTZ R36, R119, R131 ;  /* 0x0000008377247220 */ /* 0x000fe20000410000 */
[----:B------:R-:W-:Y:S01]  /*0ff0*/  FADD.FTZ R3, R3, R134 ;  /* 0x0000008603037221 */ /* 0x000fe20000010000 */
[----:B------:R-:W-:Y:S01]  /*1000*/  SHF.L.U32 R149, R149, 0x10, RZ ;  /* 0x0000001095957819 */ /* 0x000fe200000006ff */
[----:B------:R-:W-:Y:S01]  /*1010*/  FMUL.FTZ R145, R124, R167 ;  /* 0x000000a77c917220 */ /* 0x000fe20000410000 */
[----:B------:R-:W-:Y:S01]  /*1020*/  FFMA.FTZ R2, R156, R134, R21 ;  /* 0x000000869c027223 */ /* 0x000fe20000010015 */
[C---:B------:R-:W-:Y:S01]  /*1030*/  PRMT R168, R33.reuse, 0x7632, R168 ;  /* 0x0000763221a87816 */ /* 0x040fe200000000a8 */
[----:B------:R-:W-:Y:S01]  /*1040*/  FMUL.FTZ R136, R104, R146 ;  /* 0x0000009268887220 */ /* 0x000fe20000410000 */
[----:B------:R-:W-:Y:S01]  /*1050*/  SHF.L.U32 R33, R33, 0x10, RZ ;  /* 0x0000001021217819 */ /* 0x000fe200000006ff */
[----:B------:R-:W-:Y:S01]  /*1060*/  FADD.FTZ R3, R3, R36 ;  /* 0x0000002403037221 */ /* 0x000fe20000010000 */
[----:B------:R-:W-:Y:S01]  /*1070*/  FMUL.FTZ R138, R124, R171 ;  /* 0x000000ab7c8a7220 */ /* 0x000fe20000410000 */
[----:B------:R-:W-:Y:S01]  /*1080*/  FFMA.FTZ R21, R145, R36, R2 ;  /* 0x0000002491157223 */ /* 0x000fe20000010002 */
[----:B------:R-:W-:Y:S01]  /*1090*/  FADD.FTZ R187, -R153, R149 ;  /* 0x0000009599bb7221 */ /* 0x000fe20000010100 */
[----:B------:R-:W-:Y:S01]  /*10a0*/  SHF.L.U32 R148, R148, 0x10, RZ ;  /* 0x0000001094947819 */ /* 0x000fe200000006ff */
[----:B------:R-:W-:Y:S01]  /*10b0*/  FADD.FTZ R2, R3, R136 ;  /* 0x0000008803027221 */ /* 0x000fe20000010000 */
[----:B------:R-:W-:-:S02]  /*10c0*/  PRMT R180, R41, 0x7632, R180 ;  /* 0x0000763229b47816 */ /* 0x000fc400000000b4 */
[----:B------:R-:W-:Y:S01]  /*10d0*/  SHF.L.U32 R149, R41, 0x10, RZ ;  /* 0x0000001029957819 */ /* 0x000fe200000006ff */
[----:B------:R-:W-:Y:S01]  /*10e0*/  FMUL.FTZ R41, R118, R33 ;  /* 0x0000002176297220 */ /* 0x000fe20000410000 */
[----:B------:R-:W-:Y:S01]  /*10f0*/  SHF.L.U32 R168, R168, 0x10, RZ ;  /* 0x00000010a8a87819 */ /* 0x000fe200000006ff */
[----:B------:R-:W-:Y:S01]  /*1100*/  FMUL.FTZ R155, R124, R175 ;  /* 0x000000af7c9b7220 */ /* 0x000fe20000410000 */
[----:B------:R-:W-:Y:S01]  /*1110*/  FFMA.FTZ R20, R138, R136, R21 ;  /* 0x000000888a147223 */ /* 0x000fe20000010015 */
[----:B------:R-:W-:Y:S01]  /*1120*/  FADD.FTZ R183, -R153, R148 ;  /* 0x0000009499b77221 */ /* 0x000fe20000010100 */
[----:B-1----:R-:W-:-:S04]  /*1130*/  @P2 IMAD.WIDE.U32 R22, R127, 0x10, R22 ;  /* 0x000000107f162825 */ /* 0x002fc800078e0016 */
[----:B------:R-:W-:Y:S01]  /*1140*/  FMUL.FTZ R140, R103, R168 ;  /* 0x000000a8678c7220 */ /* 0x000fe20000410000 */
[----:B------:R-:W-:Y:S01]  /*1150*/  FADD.FTZ R3, R2, R41 ;  /* 0x0000002902037221 */ /* 0x000fe20000010000 */
[----:B------:R-:W-:Y:S01]  /*1160*/  FMUL.FTZ R148, R124, R179 ;  /* 0x000000b37c947220 */ /* 0x000fe20000410000 */
[----:B------:R-:W-:Y:S01]  /*1170*/  FFMA.FTZ R21, R155, R41, R20 ;  /* 0x000000299b157223 */ /* 0x000fe20000010014 */
[C---:B------:R-:W-:Y:S01]  /*1180*/  FADD.FTZ R157, -R153.reuse, R157 ;  /* 0x0000009d999d7221 */ /* 0x040fe20000010100 */
[C---:B------:R-:W-:Y:S01]  /*1190*/  FADD.FTZ R161, -R153.reuse, R161 ;  /* 0x000000a199a17221 */ /* 0x040fe20000010100 */
[C---:B------:R-:W-:Y:S01]  /*11a0*/  FADD.FTZ R35, -R153.reuse, R35 ;  /* 0x0000002399237221 */ /* 0x040fe20000010100 */
[----:B------:R-:W-:Y:S01]  /*11b0*/  FADD.FTZ R31, -R153, R31 ;  /* 0x0000001f991f7221 */ /* 0x000fe20000010100 */
[C---:B------:R-:W-:Y:S01]  /*11c0*/  PRMT R142, R42.reuse, 0x7632, R142 ;  /* 0x000076322a8e7816 */ /* 0x040fe2000000008e */
[----:B------:R-:W-:Y:S01]  /*11d0*/  FADD.FTZ R3, R3, R140 ;  /* 0x0000008c03037221 */ /* 0x000fe20000010000 */
[----:B------:R-:W-:Y:S01]  /*11e0*/  SHF.L.U32 R153, R42, 0x10, RZ ;  /* 0x000000102a997819 */ /* 0x000fe200000006ff */
[----:B------:R-:W-:Y:S01]  /*11f0*/  FMUL.FTZ R42, R117, R135 ;  /* 0x00000087752a7220 */ /* 0x000fe20000410000 */
[----:B------:R-:W-:Y:S01]  /*1200*/  SHF.L.U32 R173, R173, 0x10, RZ ;  /* 0x00000010adad7819 */ /* 0x000fe200000006ff */
[----:B------:R1:W4:Y:S01]  /*1210*/  @P2 LDG.E.128 R84, desc[UR8][R22.64] ;  /* 0x0000000816542981 */ /* 0x000322000c1e1d00 */
[----:B------:R-:W-:Y:S01]  /*1220*/  FMUL.FTZ R159, R124, R181 ;  /* 0x000000b57c9f7220 */ /* 0x000fe20000410000 */
[----:B------:R-:W-:Y:S01]  /*1230*/  FFMA.FTZ R2, R148, R140, R21 ;  /* 0x0000008c94027223 */ /* 0x000fe20000010015 */
[----:B------:R-:W-:Y:S01]  /*1240*/  FADD.FTZ R3, R3, R42 ;  /* 0x0000002a03037221 */ /* 0x000fe20000010000 */
[----:B------:R-:W-:Y:S01]  /*1250*/  FMUL.FTZ R158, R102, R173 ;  /* 0x000000ad669e7220 */ /* 0x000fe20000410000 */
[----:B------:R-:W-:Y:S01]  /*1260*/  FMUL.FTZ R160, R124, R183 ;  /* 0x000000b77ca07220 */ /* 0x000fe20000410000 */
[----:B------:R-:W-:Y:S01]  /*1270*/  FFMA.FTZ R21, R159, R42, R2 ;  /* 0x0000002a9f157223 */ /* 0x000fe20000010002 */
[----:B------:R-:W-:Y:S01]  /*1280*/  SHF.L.U32 R174, R174, 0x10, RZ ;  /* 0x00000010aeae7819 */ /* 0x000fe200000006ff */
[----:B------:R-:W-:Y:S01]  /*1290*/  FMUL.FTZ R132, R116, R129 ;  /* 0x0000008174847220 */ /* 0x000fe20000410000 */
[----:B------:R-:W-:Y:S01]  /*12a0*/  FADD.FTZ R3, R3, R158 ;  /* 0x0000009e03037221 */ /* 0x000fe20000010000 */
[----:B------:R-:W-:Y:S01]  /*12b0*/  FMUL.FTZ R165, R124, R185 ;  /* 0x000000b97ca57220 */ /* 0x000fe20000410000 */
[----:B------:R-:W-:Y:S01]  /*12c0*/  FFMA.FTZ R2, R160, R158, R21 ;  /* 0x0000009ea0027223 */ /* 0x000fe20000010015 */
[----:B------:R-:W-:Y:S01]  /*12d0*/  FMUL.FTZ R167, R101, R174 ;  /* 0x000000ae65a77220 */ /* 0x000fe20000410000 */
[----:B------:R-:W-:Y:S01]  /*12e0*/  FADD.FTZ R20, R3, R132 ;  /* 0x0000008403147221 */ /* 0x000fe20000010000 */
[----:B------:R-:W-:Y:S01]  /*12f0*/  FMUL.FTZ R170, R124, R187 ;  /* 0x000000bb7caa7220 */ /* 0x000fe20000410000 */
[----:B------:R-:W-:Y:S01]  /*1300*/  FFMA.FTZ R3, R165, R132, R2 ;  /* 0x00000084a5037223 */ /* 0x000fe20000010002 */
[----:B------:R-:W-:Y:S01]  /*1310*/  SHF.L.U32 R177, R177, 0x10, RZ ;  /* 0x00000010b1b17819 */ /* 0x000fe200000006ff */
[----:B------:R-:W-:Y:S01]  /*1320*/  FADD.FTZ R21, R20, R167 ;  /* 0x000000a714157221 */ /* 0x000fe20000010000 */
[----:B------:R-:W-:Y:S01]  /*1330*/  SHF.L.U32 R179, R142, 0x10, RZ ;  /* 0x000000108eb37819 */ /* 0x000fe200000006ff */
        /* <DEDUP_REMOVED lines=15> */
[C---:B------:R-:W-:Y:S01]  /*1430*/  FMUL.FTZ R164, R124.reuse, R169 ;  /* 0x000000a97ca47220 */ /* 0x040fe20000410000 */
[----:B------:R-:W-:Y:S01]  /*1440*/  FFMA.FTZ R21, R161, R154, R2 ;  /* 0x0000009aa1157223 */ /* 0x000fe20000010002 */
        /* <DEDUP_REMOVED lines=15> */
[----:B------:R-:W-:-:S02]  /*1540*/  FFMA.FTZ R21, R175, R163, R2 ;  /* 0x000000a3af157223 */ /* 0x000fc40000010002 */
[----:B------:R-:W-:Y:S02]  /*1550*/  FADD.FTZ R3, R3, R176 ;  /* 0x000000b003037221 */ /* 0x000fe40000010000 */
[----:B------:R-:W-:-:S03]  /*1560*/  FFMA.FTZ R21, R178, R176, R21 ;  /* 0x000000b0b2157223 */ /* 0x000fc60000010015 */
[----:B------:R-:W5:Y:S04]  /*1570*/  SHFL.DOWN PT, R2, R3, 0x10, 0x1f ;  /* 0x0a001f0003027f89 */ /* 0x000f6800000e0000 */
[----:B------:R-:W0:Y:S01]  /*1580*/  SHFL.DOWN PT, R20, R21, 0x10, 0x1f ;  /* 0x0a001f0015147f89 */ /* 0x000e2200000e0000 */
[----:B-----5:R-:W-:Y:S01]  /*1590*/  FADD.FTZ R2, R3, R2 ;  /* 0x0000000203027221 */ /* 0x020fe20000010000 */
[----:B0-----:R-:W-:-:S04]  /*15a0*/  FADD.FTZ R20, R21, R20 ;  /* 0x0000001415147221 */ /* 0x001fc80000010000 */
[----:B-1----:R-:W0:Y:S04]  /*15b0*/  SHFL.DOWN PT, R23, R2, 0x8, 0x1f ;  /* 0x09001f0002177f89 */ /* 0x002e2800000e0000 */
        /* <DEDUP_REMOVED lines=13> */
[----:B------:R-:W-:-:S04]  /*1690*/  MOV R3, 0x400 ;  /* 0x0000040000037802 */ /* 0x000fc80000000f00 */
[----:B------:R-:W-:-:S04]  /*16a0*/  LEA R22, R182, R3, 0x18 ;  /* 0x00000003b6167211 */ /* 0x000fc800078ec0ff */
[----:B------:R-:W-:-:S04]  /*16b0*/  IADD3 R35, PT, PT, R22, 0x6040, RZ ;  /* 0x0000604016237810 */ /* 0x000fc80007ffe0ff */
[----:B------:R-:W-:Y:S02]  /*16c0*/  @!P1 MOV R23, R35 ;  /* 0x0000002300179202 */ /* 0x000fe40000000f00 */
[----:B------:R-:W-:-:S04]  /*16d0*/  @!P0 IADD3 R23, PT, PT, R22, 0x6000, RZ ;  /* 0x0000600016178810 */ /* 0x000fc80007ffe0ff */
[----:B------:R-:W-:Y:S01]  /*16e0*/  @!P1 LEA R29, R110, R23, 0x3 ;  /* 0x000000176e1d9211 */ /* 0x000fe200078e18ff */
[----:B0-----:R-:W-:Y:S01]  /*16f0*/  FADD.FTZ R2, R31, R2 ;  /* 0x000000021f027221 */ /* 0x001fe20000010000 */
[----:B-1----:R-:W-:-:S05]  /*1700*/  FADD.FTZ R3, R21, R20 ;  /* 0x0000001415037221 */ /* 0x002fca0000010000 */
[----:B------:R0:W-:Y:S01]  /*1710*/  @!P1 STS.64 [R29], R2 ;  /* 0x000000021d009388 */ /* 0x0001e20000000a00 */
[C---:B------:R-:W-:Y:S02]  /*1720*/  @!P3 IADD3 R35, PT, PT, R22.reuse, 0x6000, RZ ;  /* 0x000060001623b810 */ /* 0x040fe40007ffe0ff */
[C---:B------:R-:W-:Y:S02]  /*1730*/  IADD3 R26, PT, PT, R22.reuse, 0x6050, RZ ;  /* 0x00006050161a7810 */ /* 0x040fe40007ffe0ff */
[C---:B------:R-:W-:Y:S02]  /*1740*/  IADD3 R31, PT, PT, R22.reuse, 0x6060, RZ ;  /* 0x00006060161f7810 */ /* 0x040fe40007ffe0ff */
[C---:B------:R-:W-:Y:S02]  /*1750*/  IADD3 R182, PT, PT, R22.reuse, 0x6070, RZ ;  /* 0x0000607016b67810 */ /* 0x040fe40007ffe0ff */
[C---:B------:R-:W-:Y:S02]  /*1760*/  @!P3 IADD3 R26, PT, PT, R22.reuse, 0x6010, RZ ;  /* 0x00006010161ab810 */ /* 0x040fe40007ffe0ff */
[----:B------:R-:W-:Y:S01]  /*1770*/  @!P3 IADD3 R31, PT, PT, R22, 0x6020, RZ ;  /* 0x00006020161fb810 */ /* 0x000fe20007ffe0ff */
[----:B------:R-:W-:Y:S01]  /*1780*/  FADD.FTZ R95, R24, R95 ;  /* 0x0000005f185f7221 */ /* 0x000fe20000010000 */
[----:B------:R-:W-:Y:S01]  /*1790*/  @!P3 IADD3 R182, PT, PT, R22, 0x6030, RZ ;  /* 0x0000603016b6b810 */ /* 0x000fe20007ffe0ff */
[----:B------:R-:W-:Y:S01]  /*17a0*/  BAR.SYNC.DEFER_BLOCKING 0x0 ;  /* 0x0000000000007b1d */ /* 0x000fe20000010000 */
        /* <DEDUP_REMOVED lines=20> */
[----:B------:R-:W1:Y:S01]  /*18f0*/  LDC.64 R146, c[0x0][0x438] ;  /* 0x00010e00ff927b82 */ /* 0x000e620000000a00 */
[----:B------:R-:W5:Y:S04]  /*1900*/  LDS.128 R20, [R35] ;  /* 0x0000000023147984 */ /* 0x000f680000000c00 */
[----:B------:R-:W2:Y:S01]  /*1910*/  LDS.128 R24, [R26] ;  /* 0x000000001a187984 */ /* 0x000ea20000000c00 */
[----:B------:R-:W-:-:S02]  /*1920*/  FFMA.FTZ R54, R165, R129, R54 ;  /* 0x00000081a5367223 */ /* 0x000fc40000010036 */
[----:B0-----:R-:W0:Y:S01]  /*1930*/  LDC.64 R2, c[0x0][0x380] ;  /* 0x0000e000ff027b82 */ /* 0x001e220000000a00 */
[----:B------:R-:W3:Y:S04]  /*1940*/  LDS.128 R28, [R31] ;  /* 0x000000001f1c7984 */ /* 0x000ee80000000c00 */
[----:B------:R-:W4:Y:S01]  /*1950*/  LDS.128 R32, [R182] ;  /* 0x00000000b6207984 */ /* 0x000f220000000c00 */
[----:B-1----:R-:W-:Y:S01]  /*1960*/  ISETP.NE.U32.AND P0, PT, R146, RZ, PT ;  /* 0x000000ff9200720c */ /* 0x002fe20003f05070 */
[----:B-----5:R-:W-:Y:S01]  /*1970*/  FADD.FTZ R129, RZ, R20 ;  /* 0x00000014ff817221 */ /* 0x020fe20000010000 */
[----:B------:R-:W-:-:S03]  /*1980*/  FADD.FTZ R20, RZ, R21 ;  /* 0x00000015ff147221 */ /* 0x000fc60000010000 */
[----:B------:R-:W-:Y:S01]  /*1990*/  FADD.FTZ R129, R22, R129 ;  /* 0x0000008116817221 */ /* 0x000fe20000010000 */
[----:B------:R-:W-:-:S03]  /*19a0*/  FADD.FTZ R20, R23, R20 ;  /* 0x0000001417147221 */ /* 0x000fc60000010000 */
[----:B--2---:R-:W-:Y:S01]  /*19b0*/  FADD.FTZ R129, R129, R24 ;  /* 0x0000001881817221 */ /* 0x004fe20000010000 */
[----:B------:R-:W-:-:S03]  /*19c0*/  FADD.FTZ R20, R20, R25 ;  /* 0x0000001914147221 */ /* 0x000fc60000010000 */
[----:B------:R-:W-:Y:S01]  /*19d0*/  FADD.FTZ R129, R26, R129 ;  /* 0x000000811a817221 */ /* 0x000fe20000010000 */
[----:B------:R-:W-:-:S03]  /*19e0*/  FADD.FTZ R20, R27, R20 ;  /* 0x000000141b147221 */ /* 0x000fc60000010000 */
[----:B---3--:R-:W-:Y:S01]  /*19f0*/  FADD.FTZ R129, R129, R28 ;  /* 0x0000001c81817221 */ /* 0x008fe20000010000 */
[----:B------:R-:W-:Y:S01]  /*1a00*/  FADD.FTZ R20, R20, R29 ;  /* 0x0000001d14147221 */ /* 0x000fe20000010000 */
[----:B------:R-:W-:Y:S02]  /*1a10*/  ISETP.NE.AND.EX P0, PT, R147, RZ, PT, P0 ;  /* 0x000000ff9300720c */ /* 0x000fe40003f05300 */
[----:B------:R-:W-:Y:S01]  /*1a20*/  FADD.FTZ R129, R30, R129 ;  /* 0x000000811e817221 */ /* 0x000fe20000010000 */
[----:B------:R-:W-:-:S03]  /*1a30*/  FADD.FTZ R20, R31, R20 ;  /* 0x000000141f147221 */ /* 0x000fc60000010000 */
[----:B----4-:R-:W-:Y:S01]  /*1a40*/  FADD.FTZ R129, R129, R32 ;  /* 0x0000002081817221 */ /* 0x010fe20000010000 */
[----:B------:R-:W-:-:S03]  /*1a50*/  FADD.FTZ R20, R20, R33 ;  /* 0x0000002114147221 */ /* 0x000fc60000010000 */
[----:B------:R-:W-:Y:S01]  /*1a60*/  FADD.FTZ R34, R34, R129 ;  /* 0x0000008122227221 */ /* 0x000fe20000010000 */
[----:B0-----:R-:W-:Y:S01]  /*1a70*/  IADD3 R109, PT, PT, R109, R2, RZ ;  /* 0x000000026d6d7210 */ /* 0x001fe20007ffe0ff */
[----:B------:R-:W-:Y:S01]  /*1a80*/  FADD.FTZ R35, R35, R20 ;  /* 0x0000001423237221 */ /* 0x000fe20000010000 */
[----:B------:R-:W-:Y:S01]  /*1a90*/  ISETP.NE.AND P4, PT, RZ, UR11, PT ;  /* 0x0000000bff007c0c */ /* 0x000fe2000bf85270 */
[----:B------:R-:W-:Y:S01]  /*1aa0*/  FMUL.FTZ R22, R34, UR13 ;  /* 0x0000000d22167c20 */ /* 0x000fe20008410000 */
        /* <DEDUP_REMOVED lines=14> */
[----:B------:R-:W-:Y:S01]  /*1b90*/  ISETP.GE.AND P5, PT, R109, R3, PT ;  /* 0x000000036d00720c */ /* 0x000fe20003fa6270 */
        /* <DEDUP_REMOVED lines=13> */
[----:B------:R-:W-:-:S02]  /*1c70*/  PRMT R29, R87, 0x7632, R29 ;  /* 0x00007632571d7816 */ /* 0x000fc4000000001d */
[----:B------:R-:W-:Y:S02]  /*1c80*/  PRMT R2, R87, 0x7632, R2 ;  /* 0x0000763257027816 */ /* 0x000fe40000000002 */
[C---:B------:R-:W-:Y:S02]  /*1c90*/  PRMT R23, R86.reuse, 0x7632, R23 ;  /* 0x0000763256177816 */ /* 0x040fe40000000017 */
[----:B------:R-:W-:Y:S02]  /*1ca0*/  PRMT R3, R86, 0x7632, R3 ;  /* 0x0000763256037816 */ /* 0x000fe40000000003 */
[C---:B------:R-:W-:Y:S02]  /*1cb0*/  PRMT R24, R85.reuse, 0x7632, R24 ;  /* 0x0000763255187816 */ /* 0x040fe40000000018 */
[----:B------:R-:W-:Y:S02]  /*1cc0*/  PRMT R20, R85, 0x7632, R20 ;  /* 0x0000763255147816 */ /* 0x000fe40000000014 */
        /* <DEDUP_REMOVED lines=10> */
[----:B------:R-:W-:Y:S02]  /*1d70*/  PRMT R30, R11, 0x7632, R30 ;  /* 0x000076320b1e7816 */ /* 0x000fe4000000001e */
[----:B------:R-:W-:Y:S02]  /*1d80*/  PRMT R31, R10, 0x7632, R31 ;  /* 0x000076320a1f7816 */ /* 0x000fe4000000001f */
[----:B------:R-:W-:-:S02]  /*1d90*/  PRMT R32, R9, 0x7632, R32 ;  /* 0x0000763209207816 */ /* 0x000fc40000000020 */
[----:B------:R-:W-:Y:S02]  /*1da0*/  PRMT R33, R8, 0x7632, R33 ;  /* 0x0000763208217816 */ /* 0x000fe40000000021 */
[----:B------:R-:W-:Y:S01]  /*1db0*/  FSEL R35, R22, RZ, !P4 ;  /* 0x000000ff16237208 */ /* 0x000fe20006000000 */
[----:B------:R-:W-:Y:S06]  /*1dc0*/  @P0 BRA `(.L_x_114) ;  /* 0x0000000800340947 */ /* 0x000fec0003800000 */
        /* <DEDUP_REMOVED lines=10> */
[----:B------:R-:W-:Y:S01]  /*1e70*/  FADD.FTZ R37, R37, -R0 ;  /* 0x8000000025257221 */ /* 0x000fe20000010000 */
        /* <DEDUP_REMOVED lines=24> */
.L_x_116:
        /* <DEDUP_REMOVED lines=33> */
.L_x_115:
        /* <DEDUP_REMOVED lines=36> */
.L_x_118:
        /* <DEDUP_REMOVED lines=37> */
.L_x_114:
        /* <DEDUP_REMOVED lines=9> */
[-C--:B------:R-:W-:Y:S01]  /*2730*/  FFMA.FTZ R151, R151, R34.reuse, R35 ;  /* 0x0000002297977223 */ /* 0x080fe20000010023 */
[----:B------:R-:W-:Y:S01]  /*2740*/  FADD.FTZ R130, R130, -R3 ;  /* 0x8000000382827221 */ /* 0x000fe20000010000 */
[-CC-:B------:R-:W-:Y:S01]  /*2750*/  FFMA.FTZ R2, R137, R34.reuse, R35.reuse ;  /* 0x0000002289027223 */ /* 0x180fe20000010023 */
[----:B------:R-:W-:Y:S01]  /*2760*/  SHF.L.U32 R3, R25, 0x10, RZ ;  /* 0x0000001019037819 */ /* 0x000fe200000006ff */
[----:B------:R-:W-:Y:S01]  /*2770*/  FADD.FTZ R26, R37, -R0 ;  /* 0x80000000251a7221 */ /* 0x000fe20000010000 */
[-C--:B------:R-:W-:Y:S01]  /*2780*/  FFMA.FTZ R25, R156, R34.reuse, R35 ;  /* 0x000000229c197223 */ /* 0x080fe20000010023 */
[----:B------:R-:W-:Y:S01]  /*2790*/  SHF.L.U32 R21, R24, 0x10, RZ ;  /* 0x0000001018157819 */ /* 0x000fe200000006ff */
[----:B------:R-:W-:Y:S01]  /*27a0*/  FADD.FTZ R20, R126, -R141 ;  /* 0x8000008d7e147221 */ /* 0x000fe20000010000 */
[----:B------:R-:W-:Y:S01]  /*27b0*/  SHF.L.U32 R23, R23, 0x10, RZ ;  /* 0x0000001017177819 */ /* 0x000fe200000006ff */
[----:B------:R-:W-:Y:S01]  /*27c0*/  FADD.FTZ R0, R128, -R151 ;  /* 0x8000009780007221 */ /* 0x000fe20000010000 */
[-CC-:B------:R-:W-:Y:S01]  /*27d0*/  FFMA.FTZ R43, R43, R34.reuse, R35.reuse ;  /* 0x000000222b2b7223 */ /* 0x180fe20000010023 */
[----:B------:R-:W-:Y:S01]  /*27e0*/  FADD.FTZ R22, R39, -R2 ;  /* 0x8000000227167221 */ /* 0x000fe20000010000 */
[----:B------:R-:W-:Y:S01]  /*27f0*/  FFMA.FTZ R139, R139, R34, R35 ;  /* 0x000000228b8b7223 */ /* 0x000fe20000010023 */
[----:B------:R-:W-:Y:S01]  /*2800*/  FADD.FTZ R2, R134, -R25 ;  /* 0x8000001986027221 */ /* 0x000fe20000010000 */
[C---:B------:R-:W-:Y:S01]  /*2810*/  FFMA.FTZ R20, R124.reuse, R20, R3 ;  /* 0x000000147c147223 */ /* 0x040fe20000010003 */
[C---:B------:R-:W-:Y:S01]  /*2820*/  FFMA.FTZ R0, R124.reuse, R0, R21 ;  /* 0x000000007c007223 */ /* 0x040fe20000010015 */
[----:B------:R-:W-:Y:S01]  /*2830*/  FFMA.FTZ R25, R124, R130, R23 ;  /* 0x000000827c197223 */ /* 0x000fe20000010017 */
[----:B------:R-:W-:Y:S01]  /*2840*/  SHF.L.U32 R29, R29, 0x10, RZ ;  /* 0x000000101d1d7819 */ /* 0x000fe200000006ff */
[----:B------:R-:W-:Y:S01]  /*2850*/  FADD.FTZ R38, R38, -R43 ;  /* 0x8000002b26267221 */ /* 0x000fe20000010000 */
[----:B------:R-:W-:Y:S01]  /*2860*/  SHF.L.U32 R27, R87, 0x10, RZ ;  /* 0x00000010571b7819 */ /* 0x000fe200000006ff */
[----:B------:R-:W-:Y:S01]  /*2870*/  FADD.FTZ R40, R40, -R139 ;  /* 0x8000008b28287221 */ /* 0x000fe20000010000 */
[----:B------:R-:W-:Y:S01]  /*2880*/  SHF.L.U32 R23, R86, 0x10, RZ ;  /* 0x0000001056177819 */ /* 0x000fe200000006ff */
[C---:B------:R-:W-:Y:S01]  /*2890*/  FFMA.FTZ R2, R124.reuse, R2, R29 ;  /* 0x000000027c027223 */ /* 0x040fe2000001001d */
[----:B------:R-:W-:Y:S01]  /*28a0*/  SHF.L.U32 R21, R85, 0x10, RZ ;  /* 0x0000001055157819 */ /* 0x000fe200000006ff */
[----:B------:R-:W-:Y:S01]  /*28b0*/  FFMA.FTZ R27, R124, R40, R27 ;  /* 0x000000287c1b7223 */ /* 0x000fe2000001001b */
[----:B------:R-:W-:Y:S01]  /*28c0*/  SHF.L.U32 R3, R84, 0x10, RZ ;  /* 0x0000001054037819 */ /* 0x000fe200000006ff */
[----:B------:R-:W-:-:S02]  /*28d0*/  FFMA.FTZ R22, R124, R22, R23 ;  /* 0x000000167c167223 */ /* 0x000fc40000010017 */
[----:B------:R-:W-:Y:S01]  /*28e0*/  FFMA.FTZ R21, R124, R38, R21 ;  /* 0x000000267c157223 */ /* 0x000fe20000010015 */
[----:B------:R-:W-:Y:S01]  /*28f0*/  F2FP.BF16.F32.PACK_AB R23, R2, R27 ;  /* 0x0000001b0217723e */ /* 0x000fe200000010ff */
[----:B------:R-:W-:Y:S01]  /*2900*/  FFMA.FTZ R3, R124, R26, R3 ;  /* 0x0000001a7c037223 */ /* 0x000fe20000010003 */
[----:B------:R-:W-:Y:S02]  /*2910*/  F2FP.BF16.F32.PACK_AB R22, R25, R22 ;  /* 0x000000161916723e */ /* 0x000fe400000010ff */
[----:B------:R-:W-:Y:S02]  /*2920*/  F2FP.BF16.F32.PACK_AB R21, R0, R21 ;  /* 0x000000150015723e */ /* 0x000fe400000010ff */
[----:B------:R-:W-:Y:S01]  /*2930*/  F2FP.BF16.F32.PACK_AB R20, R20, R3 ;  /* 0x000000031414723e */ /* 0x000fe200000010ff */
[----:B------:R-:W-:Y:S06]  /*2940*/  BRA `(.L_x_117) ;  /* 0x0000000800047947 */ /* 0x000fec0003800000 */
.L_x_120:
[-CC-:B------:R-:W-:Y:S01]  /*2950*/  FFMA.FTZ R0, R0, R34.reuse, R35.reuse ;  /* 0x0000002200007223 */ /* 0x180fe20000010023 */
[-CC-:B------:R-:W-:Y:S01]  /*2960*/  FFMA.FTZ R3, R144, R34.reuse, R35.reuse ;  /* 0x0000002290037223 */ /* 0x180fe20000010023 */
[-CC-:B------:R-:W-:Y:S01]  /*2970*/  FFMA.FTZ R141, R141, R34.reuse, R35.reuse ;  /* 0x000000228d8d7223 */ /* 0x180fe20000010023 */
[-CC-:B------:R-:W-:Y:S01]  /*2980*/  FFMA.FTZ R43, R43, R34.reuse, R35.reuse ;  /* 0x000000222b2b7223 */ /* 0x180fe20000010023 */
[----:B------:R-:W-:Y:S01]  /*2990*/  FADD.FTZ R37, R37, -R0 ;  /* 0x8000000025257221 */ /* 0x000fe20000010000 */
[-C--:B------:R-:W-:Y:S01]  /*29a0*/  FFMA.FTZ R0, R137, R34.reuse, R35 ;  /* 0x0000002289007223 */ /* 0x080fe20000010023 */
[----:B------:R-:W-:Y:S01]  /*29b0*/  FADD.FTZ R3, R130, -R3 ;  /* 0x8000000382037221 */ /* 0x000fe20000010000 */
[-CC-:B------:R-:W-:Y:S01]  /*29c0*/  FFMA.FTZ R151, R151, R34.reuse, R35.reuse ;  /* 0x0000002297977223 */ /* 0x180fe20000010023 */
[-CC-:B------:R-:W-:Y:S01]  /*29d0*/  FFMA.FTZ R139, R139, R34.reuse, R35.reuse ;  /* 0x000000228b8b7223 */ /* 0x180fe20000010023 */
[----:B------:R-:W-:Y:S01]  /*29e0*/  FADD.FTZ R39, R39, -R0 ;  /* 0x8000000027277221 */ /* 0x000fe20000010000 */
[----:B------:R-:W-:Y:S01]  /*29f0*/  SHF.L.U32 R0, R23, 0x10, RZ ;  /* 0x0000001017007819 */ /* 0x000fe200000006ff */
[----:B------:R-:W-:Y:S01]  /*2a00*/  FFMA.FTZ R13, R156, R34, R35 ;  /* 0x000000229c0d7223 */ /* 0x000fe20000010023 */
[----:B------:R-:W-:Y:S01]  /*2a10*/  SHF.L.U32 R25, R25, 0x10, RZ ;  /* 0x0000001019197819 */ /* 0x000fe200000006ff */
        /* <DEDUP_REMOVED lines=28> */
.L_x_119:
        /* <DEDUP_REMOVED lines=27> */
[----:B------:R-:W-:Y:S01]  /*2d90*/  SHF.L.U32 R2, R85, 0x10, RZ ;  /* 0x0000001055027819 */ /* 0x000fe200000006ff */
[----:B------:R-:W-:Y:S01]  /*2da0*/  FFMA.FTZ R3, R124, R130, R3 ;  /* 0x000000827c037223 */ /* 0x000fe20000010003 */
        /* <DEDUP_REMOVED lines=15> */
.L_x_121:
        /* <DEDUP_REMOVED lines=44> */
.L_x_117:
[----:B------:R-:W-:Y:S01]  /*3160*/  ISETP.NE.U32.AND P0, PT, RZ, UR4, PT ;  /* 0x00000004ff007c0c */ /* 0x000fe2000bf05070 */
[----:B------:R-:W0:Y:S01]  /*3170*/  LDC.64 R2, c[0x0][0x468] ;  /* 0x00011a00ff027b82 */ /* 0x000e220000000a00 */
[----:B------:R-:W-:Y:S02]  /*3180*/  ISETP.NE.U32.AND P1, PT, RZ, UR6, PT ;  /* 0x00000006ff007c0c */ /* 0x000fe4000bf25070 */
[----:B------:R-:W-:Y:S02]  /*3190*/  ISETP.NE.AND.EX P0, PT, RZ, UR5, PT, P0 ;  /* 0x00000005ff007c0c */ /* 0x000fe4000bf05300 */
[----:B------:R-:W-:Y:S02]  /*31a0*/  ISETP.NE.AND.EX P1, PT, RZ, UR7, PT, P1 ;  /* 0x00000007ff007c0c */ /* 0x000fe4000bf25310 */
[----:B------:R-:W-:-:S04]  /*31b0*/  ISETP.NE.U32.AND P2, PT, R146, RZ, PT ;  /* 0x000000ff9200720c */ /* 0x000fc80003f45070 */
[----:B------:R-:W-:-:S05]  /*31c0*/  ISETP.NE.AND.EX P2, PT, R147, RZ, PT, P2 ;  /* 0x000000ff9300720c */ /* 0x000fca0003f45320 */
        /* <DEDUP_REMOVED lines=11> */
[-CC-:B------:R-:W-:Y:S01]  /*3280*/  FFMA.FTZ R0, R155, R34.reuse, R35.reuse ;  /* 0x000000229b007223 */ /* 0x180fe20000010023 */
[-CC-:B0-----:R-:W-:Y:S01]  /*3290*/  FFMA.FTZ R15, R148, R34.reuse, R35.reuse ;  /* 0x00000022940f7223 */ /* 0x181fe20000010023 */
[-C--:B------:R-:W-:Y:S01]  /*32a0*/  FFMA.FTZ R17, R160, R34.reuse, R35 ;  /* 0x00000022a0117223 */ /* 0x080fe20000010023 */
[----:B------:R-:W-:Y:S01]  /*32b0*/  SHF.L.U32 R12, R131, 0x10, RZ ;  /* 0x00000010830c7819 */ /* 0x000fe200000006ff */
[----:B------:R-:W-:Y:S01]  /*32c0*/  FADD.FTZ R41, R41, -R0 ;  /* 0x8000000029297221 */ /* 0x000fe20000010000 */
[----:B------:R-:W-:Y:S01]  /*32d0*/  SHF.L.U32 R0, R133, 0x10, RZ ;  /* 0x0000001085007819 */ /* 0x000fe200000006ff */
[----:B------:R-:W-:Y:S01]  /*32e0*/  FADD.FTZ R15, R140, -R15 ;  /* 0x8000000f8c0f7221 */ /* 0x000fe20000010000 */
[----:B------:R-:W-:Y:S01]  /*32f0*/  FADD.FTZ R17, R158, -R17 ;  /* 0x800000119e117221 */ /* 0x000fe20000010000 */
[-CC-:B------:R-:W-:Y:S01]  /*3300*/  FFMA.FTZ R145, R145, R34.reuse, R35.reuse ;  /* 0x0000002291917223 */ /* 0x180fe20000010023 */
[-CC-:B------:R-:W-:Y:S01]  /*3310*/  FFMA.FTZ R13, R138, R34.reuse, R35.reuse ;  /* 0x000000228a0d7223 */ /* 0x180fe20000010023 */
[-CC-:B------:R-:W-:Y:S01]  /*3320*/  FFMA.FTZ R159, R159, R34.reuse, R35.reuse ;  /* 0x000000229f9f7223 */ /* 0x180fe20000010023 */
[-CC-:B------:R-:W-:Y:S01]  /*3330*/  FFMA.FTZ R165, R165, R34.reuse, R35.reuse ;  /* 0x00000022a5a57223 */ /* 0x180fe20000010023 */
[----:B------:R-:W-:Y:S01]  /*3340*/  FFMA.FTZ R170, R170, R34, R35 ;  /* 0x00000022aaaa7223 */ /* 0x000fe20000010023 */
        /* <DEDUP_REMOVED lines=32> */
.L_x_124:
        /* <DEDUP_REMOVED lines=41> */
.L_x_123:
        /* <DEDUP_REMOVED lines=42> */
.L_x_126:
[-CC-:B0-----:R-:W-:Y:S01]  /*3a80*/  FFMA.FTZ R21, R138, R34.reuse, R35.reuse ;  /* 0x000000228a157223 */ /* 0x181fe20000010023 */
[-CC-:B------:R-:W-:Y:S01]  /*3a90*/  FFMA.FTZ R0, R155, R34.reuse, R35.reuse ;  /* 0x000000229b007223 */ /* 0x180fe20000010023 */
[-CC-:B------:R-:W-:Y:S01]  /*3aa0*/  FFMA.FTZ R25, R160, R34.reuse, R35.reuse ;  /* 0x00000022a0197223 */ /* 0x180fe20000010023 */
[-C--:B------:R-:W-:Y:S01]  /*3ab0*/  FFMA.FTZ R23, R148, R34.reuse, R35 ;  /* 0x0000002294177223 */ /* 0x080fe20000010023 */
[----:B------:R-:W-:Y:S01]  /*3ac0*/  SHF.L.U32 R153, R153, 0x10, RZ ;  /* 0x0000001099997819 */ /* 0x000fe200000006ff */
[----:B------:R-:W-:Y:S01]  /*3ad0*/  FADD.FTZ R21, R136, -R21 ;  /* 0x8000001588157221 */ /* 0x000fe20000010000 */
        /* <DEDUP_REMOVED lines=15> */
[----:B------:R-:W-:Y:S01]  /*3bd0*/  FFMA.FTZ R25, R124, R23, R0 ;  /* 0x000000177c197223 */ /* 0x000fe20000010000 */
        /* <DEDUP_REMOVED lines=13> */
[----:B------:R-:W-:Y:S01]  /*3cb0*/  F2FP.BF16.F32.PACK_AB R20, R153, R0 ;  /* 0x000000009914723e */ /* 0x000fe200000010ff */
[----:B------:R-:W-:Y:S06]  /*3cc0*/  BRA `(.L_x_125) ;  /* 0x0000000800187947 */ /* 0x000fec0003800000 */
.L_x_122:
[----:B------:R-:W-:Y:S05]  /*3cd0*/  @!P0 BRA `(.L_x_127) ;  /* 0x00000004001c8947 */ /* 0x000fea0003800000 */
[----:B------:R-:W-:Y:S05]  /*3ce0*/  @!P1 BRA `(.L_x_128) ;  /* 0x0000000000949947 */ /* 0x000fea0003800000 */
[-CC-:B0-----:R-:W-:Y:S01]  /*3cf0*/  FFMA.FTZ R15, R148, R34.reuse, R35.reuse ;  /* 0x00000022940f7223 */ /* 0x181fe20000010023 */
[-CC-:B------:R-:W-:Y:S01]  /*3d00*/  FFMA.FTZ R145, R145, R34.reuse, R35.reuse ;  /* 0x0000002291917223 */ /* 0x180fe20000010023 */
[-CC-:B------:R-:W-:Y:S01]  /*3d10*/  FFMA.FTZ R13, R138, R34.reuse, R35.reuse ;  /* 0x000000228a0d7223 */ /* 0x180fe20000010023 */
[-C--:B------:R-:W-:Y:S01]  /*3d20*/  FFMA.FTZ R0, R155, R34.reuse, R35 ;  /* 0x000000229b007223 */ /* 0x080fe20000010023 */
        /* <DEDUP_REMOVED lines=33> */
.L_x_128:
        /* <DEDUP_REMOVED lines=33> */
.L_x_127:
        /* <DEDUP_REMOVED lines=34> */
.L_x_129:
        /* <DEDUP_REMOVED lines=28> */
.L_x_125:
        /* <DEDUP_REMOVED lines=11> */
[-CC-:B------:R-:W-:Y:S01]  /*45e0*/  FFMA.FTZ R172, R172, R34.reuse, R35.reuse ;  /* 0x00000022acac7223 */ /* 0x180fe20000010023 */
[----:B------:R-:W-:Y:S01]  /*45f0*/  SHF.L.U32 R0, R31, 0x10, RZ ;  /* 0x000000101f007819 */ /* 0x000fe200000006ff */
[-CC-:B0-----:R-:W-:Y:S01]  /*4600*/  FFMA.FTZ R12, R175, R34.reuse, R35.reuse ;  /* 0x00000022af0c7223 */ /* 0x181fe20000010023 */
[-CC-:B------:R-:W-:Y:S01]  /*4610*/  FFMA.FTZ R157, R157, R34.reuse, R35.reuse ;  /* 0x000000229d9d7223 */ /* 0x180fe20000010023 */
[----:B------:R-:W-:Y:S01]  /*4620*/  FADD.FTZ R171, R171, -R172 ;  /* 0x800000acabab7221 */ /* 0x000fe20000010000 */
[-CC-:B------:R-:W-:Y:S01]  /*4630*/  FFMA.FTZ R13, R152, R34.reuse, R35.reuse ;  /* 0x00000022980d7223 */ /* 0x180fe20000010023 */
        /* <DEDUP_REMOVED lines=39> */
.L_x_132:
[-CC-:B------:R-:W-:Y:S01]  /*48b0*/  FFMA.FTZ R172, R172, R34.reuse, R35.reuse ;  /* 0x00000022acac7223 */ /* 0x180fe20000010023 */
[----:B------:R-:W-:Y:S01]  /*48c0*/  SHF.L.U32 R0, R31, 0x10, RZ ;  /* 0x000000101f007819 */ /* 0x000fe200000006ff */
[-CC-:B------:R-:W-:Y:S01]  /*48d0*/  FFMA.FTZ R157, R157, R34.reuse, R35.reuse ;  /* 0x000000229d9d7223 */ /* 0x180fe20000010023 */
[-CC-:B0-----:R-:W-:Y:S01]  /*48e0*/  FFMA.FTZ R17, R152, R34.reuse, R35.reuse ;  /* 0x0000002298117223 */ /* 0x181fe20000010023 */
[-CC-:B------:R-:W-:Y:S01]  /*48f0*/  FFMA.FTZ R161, R161, R34.reuse, R35.reuse ;  /* 0x00000022a1a17223 */ /* 0x180fe20000010023 */
[-CC-:B------:R-:W-:Y:S01]  /*4900*/  FFMA.FTZ R19, R164, R34.reuse, R35.reuse ;  /* 0x00000022a4137223 */ /* 0x180fe20000010023 */
[-CC-:B------:R-:W-:Y:S01]  /*4910*/  FFMA.FTZ R169, R169, R34.reuse, R35.reuse ;  /* 0x00000022a9a97223 */ /* 0x180fe20000010023 */
[-CC-:B------:R-:W-:Y:S01]  /*4920*/  FFMA.FTZ R16, R175, R34.reuse, R35.reuse ;  /* 0x00000022af107223 */ /* 0x180fe20000010023 */
[----:B------:R-:W-:Y:S01]  /*4930*/  FADD.FTZ R171, R171, -R172 ;  /* 0x800000acabab7221 */ /* 0x000fe20000010000 */
[----:B------:R-:W-:Y:S01]  /*4940*/  FFMA.FTZ R35, R178, R34, R35 ;  /* 0x00000022b2237223 */ /* 0x000fe20000010023 */
        /* <DEDUP_REMOVED lines=31> */
.L_x_131:
[----:B------:R-:W-:Y:S05]  /*4b40*/  @!P1 BRA `(.L_x_134) ;  /* 0x0000000000a49947 */ /* 0x000fea0003800000 */
        /* <DEDUP_REMOVED lines=41> */
.L_x_134:
[-CC-:B0-----:R-:W-:Y:S01]  /*4de0*/  FFMA.FTZ R21, R152, R34.reuse, R35.reuse ;  /* 0x0000002298157223 */ /* 0x181fe20000010023 */
[-CC-:B------:R-:W-:Y:S01]  /*4df0*/  FFMA.FTZ R23, R164, R34.reuse, R35.reuse ;  /* 0x00000022a4177223 */ /* 0x180fe20000010023 */
[-C--:B------:R-:W-:Y:S01]  /*4e00*/  FFMA.FTZ R172, R172, R34.reuse, R35 ;  /* 0x00000022acac7223 */ /* 0x080fe20000010023 */
[----:B------:R-:W-:Y:S01]  /*4e10*/  SHF.L.U32 R33, R33, 0x10, RZ ;  /* 0x0000001021217819 */ /* 0x000fe200000006ff */
[----:B------:R-:W-:Y:S01]  /*4e20*/  FADD.FTZ R21, R150, -R21 ;  /* 0x8000001596157221 */ /* 0x000fe20000010000 */
[----:B------:R-:W-:Y:S01]  /*4e30*/  SHF.L.U32 R32, R32, 0x10, RZ ;  /* 0x0000001020207819 */ /* 0x000fe200000006ff */
[-C--:B------:R-:W-:Y:S01]  /*4e40*/  FFMA.FTZ R20, R175, R34.reuse, R35 ;  /* 0x00000022af147223 */ /* 0x080fe20000010023 */
[----:B------:R-:W-:Y:S01]  /*4e50*/  FADD.FTZ R23, R162, -R23 ;  /* 0x80000017a2177221 */ /* 0x000fe20000010000 */
[----:B------:R-:W-:Y:S01]  /*4e60*/  SHF.L.U32 R0, R31, 0x10, RZ ;  /* 0x000000101f007819 */ /* 0x000fe200000006ff */
[-CC-:B------:R-:W-:Y:S01]  /*4e70*/  FFMA.FTZ R157, R157, R34.reuse, R35.reuse ;  /* 0x000000229d9d7223 */ /* 0x180fe20000010023 */
[-CC-:B------:R-:W-:Y:S01]  /*4e80*/  FFMA.FTZ R161, R161, R34.reuse, R35.reuse ;  /* 0x00000022a1a17223 */ /* 0x180fe20000010023 */
[-CC-:B------:R-:W-:Y:S01]  /*4e90*/  FFMA.FTZ R169, R169, R34.reuse, R35.reuse ;  /* 0x00000022a9a97223 */ /* 0x180fe20000010023 */
[----:B------:R-:W-:Y:S01]  /*4ea0*/  FADD.FTZ R171, R171, -R172 ;  /* 0x800000acabab7221 */ /* 0x000fe20000010000 */
[----:B------:R-:W-:Y:S01]  /*4eb0*/  FFMA.FTZ R35, R178, R34, R35 ;  /* 0x00000022b2237223 */ /* 0x000fe20000010023 */
[C---:B------:R-:W-:Y:S01]  /*4ec0*/  FFMA.FTZ R33, R124.reuse, R21, R33 ;  /* 0x000000157c217223 */ /* 0x040fe20000010021 */
[----:B------:R-:W-:Y:S01]  /*4ed0*/  FADD.FTZ R163, R163, -R20 ;  /* 0x80000014a3a37221 */ /* 0x000fe20000010000 */
        /* <DEDUP_REMOVED lines=21> */
.L_x_130:
[----:B------:R-:W-:Y:S05]  /*5030*/  @!P0 BRA `(.L_x_135) ;  /* 0x00000004001c8947 */ /* 0x000fea0003800000 */
        /* <DEDUP_REMOVED lines=38> */
.L_x_136:
        /* <DEDUP_REMOVED lines=33> */
.L_x_135:
        /* <DEDUP_REMOVED lines=34> */
.L_x_137:
        /* <DEDUP_REMOVED lines=28> */
.L_x_133:
[----:B------:R-:W0:Y:S01]  /*5890*/  @P0 LDC.64 R24, c[0x0][0x478] ;  /* 0x00011e00ff180b82 */ /* 0x000e220000000a00 */
[----:B------:R-:W-:Y:S01]  /*58a0*/  IMAD.WIDE.U32 R2, R97, 0x10, R2 ;  /* 0x0000001061027825 */ /* 0x000fe200078e0002 */
[----:B------:R-:W-:-:S06]  /*58b0*/  PLOP3.LUT P3, PT, P3, PT, PT, 0x8, 0x80 ;  /* 0x000000000080781c */ /* 0x000fcc0001f6e170 */
        /* <DEDUP_REMOVED lines=9> */
[----:B------:R-:W-:Y:S02]  /*5950*/  MOV R5, R94 ;  /* 0x0000005e00057202 */ /* 0x000fe40000000f00 */
[----:B------:R-:W-:Y:S02]  /*5960*/  MOV R9, R93 ;  /* 0x0000005d00097202 */ /* 0x000fe40000000f00 */
[----:B------:R-:W-:Y:S02]  /*5970*/  MOV R6, R92 ;  /* 0x0000005c00067202 */ /* 0x000fe40000000f00 */
[----:B------:R-:W-:-:S02]  /*5980*/  MOV R10, R91 ;  /* 0x0000005b000a7202 */ /* 0x000fc40000000f00 */
[----:B------:R-:W-:Y:S02]  /*5990*/  MOV R7, R90 ;  /* 0x0000005a00077202 */ /* 0x000fe40000000f00 */
[----:B------:R-:W-:-:S07]  /*59a0*/  MOV R11, R89 ;  /* 0x00000059000b7202 */ /* 0x000fce0000000f00 */
.L_x_113:
[----:B0-----:R-:W0:Y:S08]  /*59b0*/  LDC R15, c[0x0][0x388] ;  /* 0x0000e200ff0f7b82 */ /* 0x001e300000000800 */
[----:B------:R-:W1:Y:S08]  /*59c0*/  LDC.64 R2, c[0x0][0x440] ;  /* 0x00011000ff027b82 */ /* 0x000e700000000a00 */
[----:B------:R-:W2:Y:S01]  /*59d0*/  LDC.64 R12, c[0x0][0x448] ;  /* 0x00011200ff0c7b82 */ /* 0x000ea20000000a00 */
[----:B0-----:R-:W-:-:S05]  /*59e0*/  IMAD R15, R15, UR10, RZ ;  /* 0x0000000a0f0f7c24 */ /* 0x001fca000f8e02ff */
[----:B------:R-:W-:-:S05]  /*59f0*/  LEA.HI R15, R15, R88, RZ, 0x1d ;  /* 0x000000580f0f7211 */ /* 0x000fca00078fe8ff */
[----:B-1----:R-:W-:-:S05]  /*5a00*/  IMAD.WIDE.U32 R2, R15, 0x20, R2 ;  /* 0x000000200f027825 */ /* 0x002fca00078e0002 */
[----:B------:R-:W-:Y:S01]  /*5a10*/  STG.E.128 desc[UR8][R2.64], R8 ;  /* 0x0000000802007986 */ /* 0x000fe2000c101d08 */
[----:B--2---:R-:W-:-:S03]  /*5a20*/  IMAD.WIDE.U32 R12, R15, 0x20, R12 ;  /* 0x000000200f0c7825 */ /* 0x004fc600078e000c */
        /* <DEDUP_REMOVED lines=12> */
.L_x_139:
        /* <DEDUP_REMOVED lines=9> */
.L_x_3775:


//--------------------- .text._ZN10layer_norm31ln_parallel_residual_bwd_kernelINS_13Kernel_traitsI13__nv_bfloat16S2_S2_S2_fjLj6144ELj1ELj1ELj8ELj16ENS_18Kernel_traits_baseILj6144ES2_S2_S2_S2_fjLj256EEEEELb1ELb0ELb0EEEvNS_9BwdParamsE --------------------------
	.section	.text._ZN10layer_norm31ln_parallel_residual_bwd_kernelINS_13Kernel_traitsI13__nv_bfloat16S2_S2_S2_fjLj6144ELj1ELj1ELj8ELj16ENS_18Kernel_traits_baseILj6144ES2_S2_S2_S2_fjLj256EEEEELb1ELb0ELb0EEEvNS_9BwdParamsE,"ax",@progbits
	.align	128
        .global         _ZN10layer_norm31ln_parallel_residual_bwd_kernelINS_13Kernel_traitsI13__nv_bfloat16S2_S2_S2_fjLj6144ELj1ELj1ELj8ELj16ENS_18Kernel_traits_baseILj6144ES2_S2_S2_S2_fjLj256EEEEELb1ELb0ELb0EEEvNS_9BwdParamsE
        .type           _ZN10layer_norm31ln_parallel_residual_bwd_kernelINS_13Kernel_traitsI13__nv_bfloat16S2_S2_S2_fjLj6144ELj1ELj1ELj8ELj16ENS_18Kernel_traits_baseILj6144ES2_S2_S2_S2_fjLj256EEEEELb1ELb0ELb0EEEvNS_9BwdParamsE,@function
        .size           _ZN10layer_norm31ln_parallel_residual_bwd_kernelINS_13Kernel_traitsI13__nv_bfloat16S2_S2_S2_fjLj6144ELj1ELj1ELj8ELj16ENS_18Kernel_traits_baseILj6144ES2_S2_S2_S2_fjLj256EEEEELb1ELb0ELb0EEEvNS_9BwdParamsE,(.L_x_3776 - _ZN10layer_norm31ln_parallel_residual_bwd_kernelINS_13Kernel_traitsI13__nv_bfloat16S2_S2_S2_fjLj6144ELj1ELj1ELj8ELj16ENS_18Kernel_traits_baseILj6144ES2_S2_S2_S2_fjLj256EEEEELb1ELb0ELb0EEEvNS_9BwdParamsE)
        .other          _ZN10layer_norm31ln_parallel_residual_bwd_kernelINS_13Kernel_traitsI13__nv_bfloat16S2_S2_S2_fjLj6144ELj1ELj1ELj8ELj16ENS_18Kernel_traits_baseILj6144ES2_S2_S2_S2_fjLj256EEEEELb1ELb0ELb0EEEvNS_9BwdParamsE,@"STO_CUDA_ENTRY STV_DEFAULT"
_ZN10layer_norm31ln_parallel_residual_bwd_kernelINS_13Kernel_traitsI13__nv_bfloat16S2_S2_S2_fjLj6144ELj1ELj1ELj8ELj16ENS_18Kernel_traits_baseILj6144ES2_S2_S2_S2_fjLj256EEEEELb1ELb0ELb0EEEvNS_9BwdParamsE:
.text._ZN10layer_norm31ln_parallel_residual_bwd_kernelINS_13Kernel_traitsI13__nv_bfloat16S2_S2_S2_fjLj6144ELj1ELj1ELj8ELj16ENS_18Kernel_traits_baseILj6144ES2_S2_S2_S2_fjLj256EEEEELb1ELb0ELb0EEEvNS_9BwdParamsE:
[----:B------:R-:W-:Y:S01]  /*0000*/  LDC R1, c[0x0][0x37c] ;  /* 0x0000df00ff017b82 */ /* 0x000fe20000000800 */
[----:B------:R-:W0:Y:S01]  /*0010*/  S2R R219, SR_TID.X ;  /* 0x0000000000db7919 */ /* 0x000e220000002100 */
[----:B------:R-:W1:Y:S06]  /*0020*/  LDCU UR6, c[0x0][0x388] ;  /* 0x00007100ff0677ac */ /* 0x000e6c0008000800 */
[----:B------:R-:W2:Y:S01]  /*0030*/  LDC.64 R2, c[0x0][0x3d0] ;  /* 0x0000f400ff027b82 */ /* 0x000ea20000000a00 */
[----:B------:R-:W3:Y:S07]  /*0040*/  LDCU.64 UR10, c[0x0][0x358] ;  /* 0x00006b00ff0a77ac */ /* 0x000eee0008000a00 */
[----:B------:R-:W4:Y:S08]  /*0050*/  LDC.64 R4, c[0x0][0x3d8] ;  /* 0x0000f600ff047b82 */ /* 0x000f300000000a00 */
[----:B------:R-:W3:Y:S01]  /*0060*/  LDC.64 R8, c[0x0][0x3d8] ;  /* 0x0000f600ff087b82 */ /* 0x000ee20000000a00 */
[----:B-1----:R-:W-:-:S04]  /*0070*/  USHF.R.S32.HI UR4, URZ, 0x1f, UR6 ;  /* 0x0000001fff047899 */ /* 0x002fc80008011406 */
[----:B------:R-:W-:-:S03]  /*0080*/  ULEA.HI UR4, UR4, UR6, URZ, 0x3 ;  /* 0x0000000604047291 */ /* 0x000fc6000f8f18ff */
[----:B------:R-:W1:Y:S03]  /*0090*/  LDC.64 R14, c[0x0][0x3d0] ;  /* 0x0000f400ff0e7b82 */ /* 0x000e660000000a00 */
[----:B------:R-:W-:Y:S02]  /*00a0*/  MOV R7, UR4 ;  /* 0x0000000400077c02 */ /* 0x000fe40008000f00 */
[----:B0-----:R-:W-:Y:S01]  /*00b0*/  LOP3.LUT R182, R219, 0xff, RZ, 0x3c, !PT ;  /* 0x000000ffdbb67812 */ /* 0x001fe200078e3cff */
[----:B------:R-:W-:Y:S02]  /*00c0*/  IMAD.MOV.U32 R19, RZ, RZ, R219 ;  /* 0x000000ffff137224 */ /* 0x000fe400078e00db */
[----:B------:R-:W0:Y:S01]  /*00d0*/  LDC.64 R16, c[0x0][0x3d8] ;  /* 0x0000f600ff107b82 */ /* 0x000e220000000a00 */
[----:B------:R-:W0:Y:S01]  /*00e0*/  LDCU UR4, c[0x0][0x384] ;  /* 0x00007080ff0477ac */ /* 0x000e220008000800 */
[----:B------:R-:W-:-:S04]  /*00f0*/  LEA.HI.SX32 R182, R7, R182, 0x1d ;  /* 0x000000b607b67211 */ /* 0x000fc800078feaff */
[C---:B------:R-:W-:Y:S02]  /*0100*/  ISETP.GE.U32.AND P2, PT, R182.reuse, 0x100, PT ;  /* 0x00000100b600780c */ /* 0x040fe40003f46070 */
[----:B------:R-:W1:Y:S01]  /*0110*/  LDC.64 R6, c[0x0][0x3d0] ;  /* 0x0000f400ff067b82 */ /* 0x000e620000000a00 */
[C---:B------:R-:W-:Y:S02]  /*0120*/  ISETP.GE.U32.AND P3, PT, R182.reuse, 0x200, PT ;  /* 0x00000200b600780c */ /* 0x040fe40003f66070 */
[----:B------:R-:W-:-:S08]  /*0130*/  ISETP.GE.U32.AND P4, PT, R182, 0x300, PT ;  /* 0x00000300b600780c */ /* 0x000fd00003f86070 */
[----:B--2---:R-:W-:-:S04]  /*0140*/  @P2 IMAD.WIDE.U32 R2, R19, 0x10, R2 ;  /* 0x0000001013022825 */ /* 0x004fc800078e0002 */
[C---:B----4-:R-:W-:Y:S01]  /*0150*/  @P2 IMAD.WIDE.U32 R4, R19.reuse, 0x10, R4 ;  /* 0x0000001013042825 */ /* 0x050fe200078e0004 */
[----:B------:R-:W-:Y:S01]  /*0160*/  @P2 LOP3.LUT R19, R19, 0x100, RZ, 0xfc, !PT ;  /* 0x0000010013132812 */ /* 0x000fe200078efcff */
[----:B---3--:R2:W5:Y:S04]  /*0170*/  @P2 LDG.E.128 R24, desc[UR10][R2.64] ;  /* 0x0000000a02182981 */ /* 0x008568000c1e1d00 */
[C---:B------:R-:W-:Y:S01]  /*0180*/  @P3 IMAD.WIDE.U32 R12, R19.reuse, 0x10, R8 ;  /* 0x00000010130c3825 */ /* 0x040fe200078e0008 */
        /* <DEDUP_REMOVED lines=22> */
[----:B------:R-:W-:Y:S01]  /*02f0*/  CS2R R116, SRZ ;  /* 0x0000000000747805 */ /* 0x000fe2000001ff00 */
[----:B0-----:R-:W-:Y:S01]  /*0300*/  UISETP.GE.AND UP0, UPT, UR7, UR4, UPT ;  /* 0x000000040700728c */ /* 0x001fe2000bf06270 */
        /* <DEDUP_REMOVED lines=34> */
[----:B------:R-:W-:Y:S01]  /*0530*/  CS2R R50, SRZ ;  /* 0x0000000000327805 */ /* 0x000fe2000001ff00 */
[----:B--2---:R-:W-:Y:S06]  /*0540*/  BRA.U UP0, `(.L_x_140) ;  /* 0x0000009d00387547 */ /* 0x004fec000b800000 */
        /* <DEDUP_REMOVED lines=69> */
[----:B------:R-:W-:Y:S01]  /*09a0*/  UPLOP3.LUT UP1, UPT, UPT, UPT, UPT, 0x40, 0x4 ;  /* 0x000000000004789c */ /* 0x000fe20003f2e870 */
[----:B------:R-:W1:Y:S01]  /*09b0*/  LDCU UR23, c[0x0][0x408] ;  /* 0x00008100ff1777ac */ /* 0x000e620008000800 */
[----:B------:R-:W2:Y:S01]  /*09c0*/  LDCU UR6, c[0x0][0x388] ;  /* 0x00007100ff0677ac */ /* 0x000ea20008000800 */
[----:B------:R-:W3:Y:S01]  /*09d0*/  LDCU.U8 UR24, c[0x0][0x410] ;  /* 0x00008200ff1877ac */ /* 0x000ee20008000000 */
[----:B------:R-:W4:Y:S01]  /*09e0*/  LDCU UR22, c[0x0][0x400] ;  /* 0x00008000ff1677ac */ /* 0x000f220008000800 */
[----:B------:R-:W1:Y:S01]  /*09f0*/  LDCU.64 UR8, c[0x0][0x478] ;  /* 0x00008f00ff0877ac */ /* 0x000e620008000a00 */
[----:B------:R-:W1:Y:S01]  /*0a00*/  LDCU.64 UR26, c[0x0][0x438] ;  /* 0x00008700ff1a77ac */ /* 0x000e620008000a00 */
[----:B------:R-:W1:Y:S01]  /*0a10*/  LDCU.64 UR20, c[0x0][0x470] ;  /* 0x00008e00ff1477ac */ /* 0x000e620008000a00 */
[----:B------:R-:W1:Y:S01]  /*0a20*/  LDCU.128 UR12, c[0x0][0x3c0] ;  /* 0x00007800ff0c77ac */ /* 0x000e620008000c00 */
[----:B------:R-:W1:Y:S01]  /*0a30*/  LDCU.64 UR18, c[0x0][0x380] ;  /* 0x00007000ff1277ac */ /* 0x000e620008000a00 */
[----:B0-----:R-:W-:-:S11]  /*0a40*/  UISETP.NE.AND UP2, UPT, UR4, URZ, UPT ;  /* 0x000000ff0400728c */ /* 0x001fd6000bf45270 */
.L_x_179:
[----:B-1----:R-:W-:Y:S02]  /*0a50*/  UIMAD.WIDE UR16, UR7, 0x4, UR14 ;  /* 0x00000004071078a5 */ /* 0x002fe4000f8e020e */
[----:B------:R-:W-:-:S04]  /*0a60*/  UIMAD.WIDE UR4, UR7, 0x4, UR12 ;  /* 0x00000004070478a5 */ /* 0x000fc8000f8e020c */
[----:B0--3--:R-:W-:Y:S01]  /*0a70*/  IMAD.U32 R164, RZ, RZ, UR16 ;  /* 0x00000010ffa47e24 */ /* 0x009fe2000f8e00ff */
[----:B------:R-:W-:Y:S01]  /*0a80*/  MOV R165, UR17 ;  /* 0x0000001100a57c02 */ /* 0x000fe20008000f00 */
[----:B------:R-:W-:Y:S01]  /*0a90*/  IMAD.U32 R166, RZ, RZ, UR4 ;  /* 0x00000004ffa67e24 */ /* 0x000fe2000f8e00ff */
[----:B------:R-:W-:-:S03]  /*0aa0*/  MOV R167, UR5 ;  /* 0x0000000500a77c02 */ /* 0x000fc60008000f00 */
[----:B-----5:R-:W5:Y:S04]  /*0ab0*/  LDG.E R164, desc[UR10][R164.64] ;  /* 0x0000000aa4a47981 */ /* 0x020f68000c1e1900 */
[----:B------:R-:W3:Y:S01]  /*0ac0*/  LDG.E R166, desc[UR10][R166.64] ;  /* 0x0000000aa6a67981 */ /* 0x000ee2000c1e1900 */
[----:B--2---:R-:W-:Y:S01]  /*0ad0*/  UIMAD UR4, UR7, UR6, URZ ;  /* 0x00000006070472a4 */ /* 0x004fe2000f8e02ff */
[----:B------:R-:W-:Y:S01]  /*0ae0*/  PLOP3.LUT P0, PT, PT, PT, UP2, 0x40, 0x4 ;  /* 0x000000000004781c */ /* 0x000fe20003f0e828 */
[----:B------:R-:W-:Y:S01]  /*0af0*/  BSSY.RECONVERGENT B0, `(.L_x_141) ;  /* 0x00000ac000007945 */ /* 0x000fe20003800200 */
[----:B------:R-:W-:Y:S01]  /*0b00*/  HFMA2 R177, -RZ, RZ, 0, 0 ;  /* 0x00000000ffb17431 */ /* 0x000fe200000001ff */
[----:B------:R-:W-:Y:S01]  /*0b10*/  USHF.R.S32.HI UR5, URZ, 0x1f, UR4 ;  /* 0x0000001fff057899 */ /* 0x000fe20008011404 */
[C---:B------:R-:W-:Y:S01]  /*0b20*/  ISETP.GE.U32.AND P3, PT, R182.reuse, 0x200, PT ;  /* 0x00000200b600780c */ /* 0x040fe20003f66070 */
[----:B------:R-:W-:Y:S01]  /*0b30*/  IMAD.MOV.U32 R248, RZ, RZ, RZ ;  /* 0x000000fffff87224 */ /* 0x000fe200078e00ff */
[----:B------:R-:W-:Y:S01]  /*0b40*/  ISETP.GE.U32.AND P4, PT, R182, 0x300, PT ;  /* 0x00000300b600780c */ /* 0x000fe20003f86070 */
[----:B------:R-:W-:-:S06]  /*0b50*/  ULEA.HI UR5, UR5, UR4, URZ, 0x3 ;  /* 0x0000000405057291 */ /* 0x000fcc000f8f18ff */
[----:B------:R-:W-:-:S05]  /*0b60*/  IMAD.U32 R168, RZ, RZ, UR5 ;  /* 0x00000005ffa87e24 */ /* 0x000fca000f8e00ff */
[----:B------:R-:W-:-:S04]  /*0b70*/  LEA.HI.SX32 R5, R168, R219, 0x1d ;  /* 0x000000dba8057211 */ /* 0x000fc800078feaff */
[----:B------:R-:W-:Y:S02]  /*0b80*/  MOV R219, R5 ;  /* 0x0000000500db7202 */ /* 0x000fe40000000f00 */
[----:B-----5:R-:W-:Y:S02]  /*0b90*/  R2UR UR17, R164 ;  /* 0x00000000a41172ca */ /* 0x020fe400000e0000 */
[----:B---3--:R-:W-:Y:S01]  /*0ba0*/  FSEL R176, R166, RZ, P0 ;  /* 0x000000ffa6b07208 */ /* 0x008fe20000000000 */
[----:B------:R-:W-:-:S12]  /*0bb0*/  @!P2 BRA `(.L_x_142) ;  /* 0x00000008007ca947 */ /* 0x000fd80003800000 */
[----:B------:R-:W0:Y:S08]  /*0bc0*/  LDC.64 R168, c[0x0][0x430] ;  /* 0x00010c00ffa87b82 */ /* 0x000e300000000a00 */
[----:B------:R-:W1:Y:S08]  /*0bd0*/  LDC.64 R164, c[0x0][0x428] ;  /* 0x00010a00ffa47b82 */ /* 0x000e700000000a00 */
[----:B------:R-:W2:Y:S01]  /*0be0*/  LDC.64 R172, c[0x0][0x3a8] ;  /* 0x0000ea00ffac7b82 */ /* 0x000ea20000000a00 */
[----:B0-----:R-:W-:Y:S01]  /*0bf0*/  IMAD.WIDE.U32 R168, R5, 0x10, R168 ;  /* 0x0000001005a87825 */ /* 0x001fe200078e00a8 */
[----:B------:R-:W-:-:S06]  /*0c00*/  ISETP.NE.U32.AND P1, PT, RZ, UR20, PT ;  /* 0x00000014ff007c0c */ /* 0x000fcc000bf25070 */
[----:B------:R-:W0:Y:S01]  /*0c10*/  LDC.64 R178, c[0x0][0x3b0] ;  /* 0x0000ec00ffb27b82 */ /* 0x000e220000000a00 */
[----:B------:R-:W3:Y:S01]  /*0c20*/  LDG.E.128 R168, desc[UR10][R168.64] ;  /* 0x0000000aa8a87981 */ /* 0x000ee2000c1e1d00 */
[----:B-1----:R-:W-:-:S06]  /*0c30*/  IMAD.WIDE.U32 R164, R5, 0x10, R164 ;  /* 0x0000001005a47825 */ /* 0x002fcc00078e00a4 */
[----:B------:R-:W4:Y:S01]  /*0c40*/  LDG.E.128 R164, desc[UR10][R164.64] ;  /* 0x0000000aa4a47981 */ /* 0x000f22000c1e1d00 */
[----:B--2---:R-:W-:-:S06]  /*0c50*/  IMAD.WIDE.U32 R172, R5, 0x10, R172 ;  /* 0x0000001005ac7825 */ /* 0x004fcc00078e00ac */
[----:B------:R-:W2:Y:S01]  /*0c60*/  LDG.E.128 R172, desc[UR10][R172.64] ;  /* 0x0000000aacac7981 */ /* 0x000ea2000c1e1d00 */
[----:B------:R-:W-:Y:S02]  /*0c70*/  ISETP.NE.AND.EX P1, PT, RZ, UR21, PT, P1 ;  /* 0x00000015ff007c0c */ /* 0x000fe4000bf25310 */
[----:B------:R-:W-:-:S04]  /*0c80*/  ISETP.NE.U32.AND P0, PT, RZ, UR26, PT ;  /* 0x0000001aff007c0c */ /* 0x000fc8000bf05070 */
[----:B------:R-:W-:-:S07]  /*0c90*/  ISETP.NE.AND.EX P0, PT, RZ, UR27, PT, P0 ;  /* 0x0000001bff007c0c */ /* 0x000fce000bf05300 */
[----:B------:R-:W1:Y:S08]  /*0ca0*/  @P1 LDC.64 R2, c[0x0][0x3b8] ;  /* 0x0000ee00ff021b82 */ /* 0x000e700000000a00 */
[----:B------:R-:W1:Y:S01]  /*0cb0*/  @P0 LDC.64 R204, c[0x0][0x438] ;  /* 0x00010e00ffcc0b82 */ /* 0x000e620000000a00 */
[----:B------:R-:W-:Y:S01]  /*0cc0*/  PRMT R207, R30, 0x7632, R207 ;  /* 0x000076321ecf7816 */ /* 0x000fe200000000cf */
[----:B0-----:R-:W-:Y:S01]  /*0cd0*/  IMAD.WIDE.U32 R178, R5, 0x8, R178 ;  /* 0x0000000805b27825 */ /* 0x001fe200078e00b2 */
[----:B------:R-:W-:-:S03]  /*0ce0*/  PRMT R193, R26, 0x7632, R193 ;  /* 0x000076321ac17816 */ /* 0x000fc600000000c1 */
[----:B------:R-:W-:Y:S01]  /*0cf0*/  IMAD.U32 R207, R207, 0x10000, RZ ;  /* 0x00010000cfcf7824 */ /* 0x000fe200078e00ff */
[----:B------:R-:W5:Y:S01]  /*0d00*/  LDG.E.64 R240, desc[UR10][R178.64] ;  /* 0x0000000ab2f07981 */ /* 0x000f62000c1e1b00 */
[----:B------:R-:W-:Y:S02]  /*0d10*/  SHF.L.U32 R193, R193, 0x10, RZ ;  /* 0x00000010c1c17819 */ /* 0x000fe400000006ff */
[----:B------:R-:W-:Y:S01]  /*0d20*/  PRMT R217, R31, 0x7632, R217 ;  /* 0x000076321fd97816 */ /* 0x000fe200000000d9 */
[----:B-1----:R-:W-:-:S05]  /*0d30*/  @P1 IMAD.WIDE.U32 R2, R5, 0x8, R2 ;  /* 0x0000000805021825 */ /* 0x002fca00078e0002 */
[----:B------:R-:W5:Y:S01]  /*0d40*/  @P1 LDG.E.64 R246, desc[UR10][R2.64] ;  /* 0x0000000a02f61981 */ /* 0x000f62000c1e1b00 */
[----:B------:R-:W-:Y:S02]  /*0d50*/  IMAD.U32 R0, R28, 0x10000, RZ ;  /* 0x000100001c007824 */ /* 0x000fe400078e00ff */
[----:B------:R-:W-:Y:S01]  /*0d60*/  @P0 IMAD.WIDE.U32 R204, R5, 0x10, R204 ;  /* 0x0000001005cc0825 */ /* 0x000fe200078e00cc */
[----:B------:R-:W-:-:S03]  /*0d70*/  PRMT R177, R27, 0x7632, R177 ;  /* 0x000076321bb17816 */ /* 0x000fc600000000b1 */
[----:B------:R-:W-:Y:S01]  /*0d80*/  IMAD.U32 R217, R217, 0x10000, RZ ;  /* 0x00010000d9d97824 */ /* 0x000fe200078e00ff */
[----:B------:R0:W5:Y:S01]  /*0d90*/  @P0 LDG.E.128 R144, desc[UR10][R204.64] ;  /* 0x0000000acc900981 */ /* 0x000162000c1e1d00 */
[----:B------:R-:W-:Y:S02]  /*0da0*/  SHF.L.U32 R4, R24, 0x10, RZ ;  /* 0x0000001018047819 */ /* 0x000fe400000006ff */
[----:B------:R-:W-:Y:S02]  /*0db0*/  SHF.L.U32 R194, R29, 0x10, RZ ;  /* 0x000000101dc27819 */ /* 0x000fe400000006ff */
[----:B------:R-:W-:Y:S02]  /*0dc0*/  SHF.L.U32 R196, R25, 0x10, RZ ;  /* 0x0000001019c47819 */ /* 0x000fe400000006ff */
[----:B0-----:R-:W-:Y:S01]  /*0dd0*/  SHF.L.U32 R205, R177, 0x10, RZ ;  /* 0x00000010b1cd7819 */ /* 0x001fe200000006ff */
[----:B------:R-:W-:Y:S01]  /*0de0*/  IMAD.U32 R204, R30, 0x10000, RZ ;  /* 0x000100001ecc7824 */ /* 0x000fe200078e00ff */
[----:B---3--:R-:W-:-:S05]  /*0df0*/  PRMT R250, R170, 0x7632, R250 ;  /* 0x00007632aafa7816 */ /* 0x008fca00000000fa */
[----:B------:R-:W-:Y:S01]  /*0e00*/  IMAD.U32 R250, R250, 0x10000, RZ ;  /* 0x00010000fafa7824 */ /* 0x000fe200078e00ff */
[----:B----4-:R-:W-:-:S03]  /*0e10*/  PRMT R228, R166, 0x7632, R228 ;  /* 0x00007632a6e47816 */ /* 0x010fc600000000e4 */
[----:B------:R-:W-:Y:S01]  /*0e20*/  FMUL.FTZ R2, R207, R250 ;  /* 0x000000facf027220 */ /* 0x000fe20000410000 */
[----:B------:R-:W-:Y:S02]  /*0e30*/  PRMT R178, R171, 0x7632, R178 ;  /* 0x00007632abb27816 */ /* 0x000fe400000000b2 */
[----:B------:R-:W-:Y:S02]  /*0e40*/  SHF.L.U32 R228, R228, 0x10, RZ ;  /* 0x00000010e4e47819 */ /* 0x000fe400000006ff */
[----:B------:R-:W-:Y:S02]  /*0e50*/  SHF.L.U32 R203, R168, 0x10, RZ ;  /* 0x00000010a8cb7819 */ /* 0x000fe400000006ff */
[----:B------:R-:W-:Y:S01]  /*0e60*/  PRMT R248, R167, 0x7632, R248 ;  /* 0x00007632a7f87816 */ /* 0x000fe200000000f8 */
[----:B--2---:R-:W-:Y:S01]  /*0e70*/  IMAD.U32 R3, R172, 0x10000, RZ ;  /* 0x00010000ac037824 */ /* 0x004fe200078e00ff */
[----:B------:R-:W-:Y:S01]  /*0e80*/  SHF.L.U32 R178, R178, 0x10, RZ ;  /* 0x00000010b2b27819 */ /* 0x000fe200000006ff */
[----:B------:R-:W-:Y:S01]  /*0e90*/  FFMA.FTZ R2, R193, R228, R2 ;  /* 0x000000e4c1027223 */ /* 0x000fe20000010002 */
[----:B------:R-:W-:Y:S01]  /*0ea0*/  SHF.L.U32 R193, R173, 0x10, RZ ;  /* 0x00000010adc17819 */ /* 0x000fe200000006ff */
[----:B------:R-:W-:Y:S01]  /*0eb0*/  FMUL.FTZ R179, R0, R203 ;  /* 0x000000cb00b37220 */ /* 0x000fe20000410000 */
[----:B------:R-:W-:Y:S01]  /*0ec0*/  FADD.FTZ R3, -R176, R3 ;  /* 0x00000003b0037221 */ /* 0x000fe20000010100 */
[----:B------:R-:W-:-:S02]  /*0ed0*/  IMAD.U32 R248, R248, 0x10000, RZ ;  /* 0x00010000f8f87824 */ /* 0x000fc400078e00ff */
[----:B------:R-:W-:Y:S01]  /*0ee0*/  FMUL.FTZ R0, R217, R178 ;  /* 0x000000b2d9007220 */ /* 0x000fe20000410000 */
[----:B------:R-:W-:Y:S01]  /*0ef0*/  SHF.L.U32 R207, R169, 0x10, RZ ;  /* 0x00000010a9cf7819 */ /* 0x000fe200000006ff */
[----:B------:R-:W-:Y:S02]  /*0f00*/  IMAD.U32 R177, R164, 0x10000, RZ ;  /* 0x00010000a4b17824 */ /* 0x000fe400078e00ff */
[----:B------:R-:W-:Y:S01]  /*0f10*/  FADD.FTZ R193, -R176, R193 ;  /* 0x000000c1b0c17221 */ /* 0x000fe20000010100 */
[----:B------:R-:W-:Y:S01]  /*0f20*/  FMUL.FTZ R3, R3, UR17 ;  /* 0x0000001103037c20 */ /* 0x000fe20008410000 */
[----:B------:R-:W-:Y:S01]  /*0f30*/  PRMT R164, R168, 0x7632, R164 ;  /* 0x00007632a8a47816 */ /* 0x000fe200000000a4 */
[----:B------:R-:W-:Y:S01]  /*0f40*/  FFMA.FTZ R0, R205, R248, R0 ;  /* 0x000000f8cd007223 */ /* 0x000fe20000010000 */
[----:B------:R-:W-:Y:S01]  /*0f50*/  FFMA.FTZ R4, R4, R177, R179 ;  /* 0x000000b104047223 */ /* 0x000fe200000100b3 */
[----:B------:R-:W-:Y:S01]  /*0f60*/  FMUL.FTZ R217, R194, R207 ;  /* 0x000000cfc2d97220 */ /* 0x000fe20000410000 */
[----:B------:R-:W-:-:S02]  /*0f70*/  IMAD.U32 R205, R165, 0x10000, RZ ;  /* 0x00010000a5cd7824 */ /* 0x000fc400078e00ff */
[----:B------:R-:W-:Y:S01]  /*0f80*/  FMUL.FTZ R193, R193, UR17 ;  /* 0x00000011c1c17c20 */ /* 0x000fe20008410000 */
[----:B------:R-:W-:Y:S02]  /*0f90*/  IMAD.U32 R179, R166, 0x10000, RZ ;  /* 0x00010000a6b37824 */ /* 0x000fe400078e00ff */
[----:B------:R-:W-:Y:S01]  /*0fa0*/  FADD.FTZ R116, R116, R177 ;  /* 0x000000b174747221 */ /* 0x000fe20000010000 */
[C---:B------:R-:W-:Y:S01]  /*0fb0*/  FFMA.FTZ R140, R3.reuse, R177, R140 ;  /* 0x000000b1038c7223 */ /* 0x040fe2000001008c */
[----:B------:R-:W-:Y:S01]  /*0fc0*/  PRMT R166, R164, 0x7632, R166 ;  /* 0x00007632a4a67816 */ /* 0x000fe200000000a6 */
[----:B------:R-:W-:Y:S02]  /*0fd0*/  IMAD.U32 R177, R170, 0x10000, RZ ;  /* 0x00010000aab17824 */ /* 0x000fe400078e00ff */
[----:B------:R-:W-:Y:S01]  /*0fe0*/  FADD.FTZ R68, R68, R203 ;  /* 0x000000cb44447221 */ /* 0x000fe20000010000 */
[----:B------:R-:W-:Y:S01]  /*0ff0*/  FFMA.FTZ R92, R3, R203, R92 ;  /* 0x000000cb035c7223 */ /* 0x000fe2000001005c */
[----:B------:R-:W-:Y:S01]  /*1000*/  SHF.L.U32 R164, R164, 0x10, RZ ;  /* 0x00000010a4a47819 */ /* 0x000fe200000006ff */
[-C--:B------:R-:W-:Y:S01]  /*1010*/  FFMA.FTZ R196, R196, R205.reuse, R217 ;  /* 0x000000cdc4c47223 */ /* 0x080fe200000100d9 */
[----:B------:R-:W-:Y:S01]  /*1020*/  FADD.FTZ R118, R118, R205 ;  /* 0x000000cd76767221 */ /* 0x000fe20000010000 */
[----:B------:R-:W-:Y:S01]  /*1030*/  FFMA.FTZ R142, R193, R205, R142 ;  /* 0x000000cdc18e7223 */ /* 0x000fe2000001008e */
[----:B------:R-:W-:Y:S01]  /*1040*/  IMAD.U32 R203, R23, 0x10000, RZ ;  /* 0x0001000017cb7824 */ /* 0x000fe200078e00ff */
[----:B------:R-:W-:Y:S01]  /*1050*/  SHF.L.U32 R168, R31, 0x10, RZ ;  /* 0x000000101fa87819 */ /* 0x000fe200000006ff */
[----:B------:R-:W-:Y:S01]  /*1060*/  IMAD.U32 R171, R171, 0x10000, RZ ;  /* 0x00010000abab7824 */ /* 0x000fe200078e00ff */
[----:B------:R-:W-:Y:S01]  /*1070*/  SHF.L.U32 R205, R174, 0x10, RZ ;  /* 0x00000010aecd7819 */ /* 0x000fe200000006ff */
[----:B------:R-:W-:Y:S01]  /*1080*/  FMUL.FTZ R219, R204, R177 ;  /* 0x000000b1ccdb7220 */ /* 0x000fe20000410000 */
[----:B------:R-:W-:Y:S01]  /*1090*/  FADD.FTZ R70, R70, R207 ;  /* 0x000000cf46467221 */ /* 0x000fe20000010000 */
[----:B------:R-:W-:Y:S01]  /*10a0*/  FFMA.FTZ R94, R193, R207, R94 ;  /* 0x000000cfc15e7223 */ /* 0x000fe2000001005e */
[----:B------:R-:W-:Y:S01]  /*10b0*/  FMUL.FTZ R204, R203, R164 ;  /* 0x000000a4cbcc7220 */ /* 0x000fe20000410000 */
[----:B------:R-:W-:-:S02]  /*10c0*/  IMAD.U32 R166, R166, 0x10000, RZ ;  /* 0x00010000a6a67824 */ /* 0x000fc400078e00ff */
[----:B------:R-:W-:Y:S01]  /*10d0*/  FMUL.FTZ R207, R168, R171 ;  /* 0x000000aba8cf7220 */ /* 0x000fe20000410000 */
[----:B------:R-:W-:Y:S02]  /*10e0*/  IMAD.U32 R203, R22, 0x10000, RZ ;  /* 0x0001000016cb7824 */ /* 0x000fe400078e00ff */
[----:B------:R-:W-:Y:S01]  /*10f0*/  FADD.FTZ R168, -R176, R205 ;  /* 0x000000cdb0a87221 */ /* 0x000fe20000010100 */
[----:B------:R-:W-:Y:S01]  /*1100*/  PRMT R165, R165, 0x7632, R165 ;  /* 0x00007632a5a57816 */ /* 0x000fe200000000a5 */
[----:B------:R-:W-:Y:S02]  /*1110*/  FFMA.FTZ R204, R203, R166, R204 ;  /* 0x000000a6cbcc7223 */ /* 0x000fe400000100cc */
[----:B------:R-:W-:Y:S02]  /*1120*/  FMUL.FTZ R203, R168, UR17 ;  /* 0x00000011a8cb7c20 */ /* 0x000fe40008410000 */
[----:B------:R-:W-:Y:S01]  /*1130*/  IMAD.U32 R168, R165, 0x10000, RZ ;  /* 0x00010000a5a87824 */ /* 0x000fe200078e00ff */
[----:B------:R-:W-:-:S02]  /*1140*/  SHF.L.U32 R165, R175, 0x10, RZ ;  /* 0x00000010afa57819 */ /* 0x000fc400000006ff */
[----:B------:R-:W-:-:S03]  /*1150*/  PRMT R172, R172, 0x7632, R172 ;  /* 0x00007632acac7816 */ /* 0x000fc600000000ac */
[----:B------:R-:W-:Y:S02]  /*1160*/  FADD.FTZ R217, -R176, R165 ;  /* 0x000000a5b0d97221 */ /* 0x000fe40000010100 */
[----:B------:R-:W-:Y:S01]  /*1170*/  IMAD.U32 R165, R172, 0x10000, RZ ;  /* 0x00010000aca57824 */ /* 0x000fe200078e00ff */
[----:B------:R-:W-:Y:S01]  /*1180*/  SHF.L.U32 R170, R27, 0x10, RZ ;  /* 0x000000101baa7819 */ /* 0x000fe200000006ff */
[----:B------:R-:W-:Y:S01]  /*1190*/  IMAD.U32 R167, R167, 0x10000, RZ ;  /* 0x00010000a7a77824 */ /* 0x000fe200078e00ff */
[----:B------:R-:W-:Y:S01]  /*11a0*/  PRMT R169, R169, 0x7632, R169 ;  /* 0x00007632a9a97816 */ /* 0x000fe200000000a9 */
[----:B------:R-:W-:Y:S01]  /*11b0*/  FADD.FTZ R165, -R176, R165 ;  /* 0x000000a5b0a57221 */ /* 0x000fe20000010100 */
[----:B------:R-:W-:Y:S01]  /*11c0*/  PRMT R173, R173, 0x7632, R173 ;  /* 0x00007632adad7816 */ /* 0x000fe200000000ad */
[----:B------:R-:W-:Y:S01]  /*11d0*/  FMUL.FTZ R217, R217, UR17 ;  /* 0x00000011d9d97c20 */ /* 0x000fe20008410000 */
[-C--:B------:R-:W-:Y:S01]  /*11e0*/  FFMA.FTZ R205, R170, R167.reuse, R207 ;  /* 0x000000a7aacd7223 */ /* 0x080fe200000100cf */
[----:B------:R-:W-:Y:S01]  /*11f0*/  FMUL.FTZ R234, R165, UR17 ;  /* 0x00000011a5ea7c20 */ /* 0x000fe20008410000 */
[----:B------:R-:W-:Y:S01]  /*1200*/  SHF.L.U32 R170, R181, 0x10, RZ ;  /* 0x00000010b5aa7819 */ /* 0x000fe200000006ff */
[----:B------:R-:W-:Y:S01]  /*1210*/  FADD.FTZ R114, R114, R167 ;  /* 0x000000a772727221 */ /* 0x000fe20000010000 */
[----:B------:R-:W-:Y:S01]  /*1220*/  SHF.L.U32 R173, R173, 0x10, RZ ;  /* 0x00000010adad7819 */ /* 0x000fe200000006ff */
[----:B------:R-:W-:Y:S01]  /*1230*/  FFMA.FTZ R138, R217, R167, R138 ;  /* 0x000000a7d98a7223 */ /* 0x000fe2000001008a */
[----:B------:R-:W-:Y:S01]  /*1240*/  FADD.FTZ R165, RZ, R4 ;  /* 0x00000004ffa57221 */ /* 0x000fe20000010000 */
[----:B------:R-:W-:-:S02]  /*1250*/  IMAD.U32 R230, R169, 0x10000, RZ ;  /* 0x00010000a9e67824 */ /* 0x000fc400078e00ff */
[----:B------:R-:W-:Y:S01]  /*1260*/  FFMA.FTZ R167, R3, R4, RZ ;  /* 0x0000000403a77223 */ /* 0x000fe200000100ff */
[----:B------:R-:W-:Y:S01]  /*1270*/  SHF.L.U32 R207, R180, 0x10, RZ ;  /* 0x00000010b4cf7819 */ /* 0x000fe200000006ff */
[----:B------:R-:W-:Y:S01]  /*1280*/  FADD.FTZ R69, R69, R164 ;  /* 0x000000a445457221 */ /* 0x000fe20000010000 */
[----:B------:R-:W-:Y:S01]  /*1290*/  PRMT R174, R174, 0x7632, R174 ;  /* 0x00007632aeae7816 */ /* 0x000fe200000000ae */
[----:B------:R-:W-:Y:S01]  /*12a0*/  FFMA.FTZ R93, R234, R164, R93 ;  /* 0x000000a4ea5d7223 */ /* 0x000fe2000001005d */
[----:B------:R-:W-:Y:S01]  /*12b0*/  FADD.FTZ R165, R165, R204 ;  /* 0x000000cca5a57221 */ /* 0x000fe20000010000 */
[----:B------:R-:W-:Y:S01]  /*12c0*/  FMUL.FTZ R170, R170, R230 ;  /* 0x000000e6aaaa7220 */ /* 0x000fe20000410000 */
[----:B------:R-:W-:Y:S01]  /*12d0*/  FADD.FTZ R173, -R176, R173 ;  /* 0x000000adb0ad7221 */ /* 0x000fe20000010100 */
[C---:B------:R-:W-:Y:S01]  /*12e0*/  FFMA.FTZ R164, R234.reuse, R204, R167 ;  /* 0x000000cceaa47223 */ /* 0x040fe200000100a7 */
[----:B------:R-:W-:Y:S01]  /*12f0*/  FADD.FTZ R117, R117, R166 ;  /* 0x000000a675757221 */ /* 0x000fe20000010000 */
[----:B------:R-:W-:Y:S01]  /*1300*/  FFMA.FTZ R141, R234, R166, R141 ;  /* 0x000000a6ea8d7223 */ /* 0x000fe2000001008d */
[----:B------:R-:W-:Y:S01]  /*1310*/  SHF.L.U32 R194, R26, 0x10, RZ ;  /* 0x000000101ac27819 */ /* 0x000fe200000006ff */
[----:B------:R-:W-:Y:S01]  /*1320*/  FADD.FTZ R166, R165, R196 ;  /* 0x000000c4a5a67221 */ /* 0x000fe20000010000 */
[----:B------:R-:W-:Y:S01]  /*1330*/  FFMA.FTZ R207, R207, R168, R170 ;  /* 0x000000a8cfcf7223 */ /* 0x000fe200000100aa */
[----:B------:R-:W-:Y:S01]  /*1340*/  FMUL.FTZ R232, R173, UR17 ;  /* 0x00000011ade87c20 */ /* 0x000fe20008410000 */
[----:B------:R-:W-:-:S02]  /*1350*/  IMAD.U32 R169, R174, 0x10000, RZ ;  /* 0x00010000aea97824 */ /* 0x000fc400078e00ff */
[----:B------:R-:W-:Y:S01]  /*1360*/  FFMA.FTZ R165, R193, R196, R164 ;  /* 0x000000c4c1a57223 */ /* 0x000fe200000100a4 */
[----:B------:R-:W-:Y:S01]  /*1370*/  PRMT R175, R175, 0x7632, R175 ;  /* 0x00007632afaf7816 */ /* 0x000fe200000000af */
[----:B------:R-:W-:Y:S01]  /*1380*/  FFMA.FTZ R194, R194, R179, R219 ;  /* 0x000000b3c2c27223 */ /* 0x000fe200000100db */
[----:B------:R-:W-:Y:S01]  /*1390*/  FADD.FTZ R169, -R176, R169 ;  /* 0x000000a9b0a97221 */ /* 0x000fe20000010100 */
[----:B------:R-:W-:Y:S01]  /*13a0*/  FADD.FTZ R167, R166, R207 ;  /* 0x000000cfa6a77221 */ /* 0x000fe20000010000 */
[C---:B------:R-:W-:Y:S01]  /*13b0*/  FFMA.FTZ R164, R232.reuse, R207, R165 ;  /* 0x000000cfe8a47223 */ /* 0x040fe200000100a5 */
[----:B------:R-:W-:Y:S01]  /*13c0*/  SHF.L.U32 R175, R175, 0x10, RZ ;  /* 0x00000010afaf7819 */ /* 0x000fe200000006ff */
[----:B------:R-:W-:Y:S01]  /*13d0*/  FADD.FTZ R71, R71, R230 ;  /* 0x000000e647477221 */ /* 0x000fe20000010000 */
[----:B------:R-:W-:Y:S01]  /*13e0*/  FFMA.FTZ R95, R232, R230, R95 ;  /* 0x000000e6e85f7223 */ /* 0x000fe2000001005f */
[----:B------:R-:W-:Y:S01]  /*13f0*/  FMUL.FTZ R230, R169, UR17 ;  /* 0x00000011a9e67c20 */ /* 0x000fe20008410000 */
[----:B------:R-:W-:Y:S01]  /*1400*/  FADD.FTZ R167, R167, R194 ;  /* 0x000000c2a7a77221 */ /* 0x000fe20000010000 */
[----:B------:R-:W-:Y:S01]  /*1410*/  FFMA.FTZ R165, R203, R194, R164 ;  /* 0x000000c2cba57223 */ /* 0x000fe200000100a4 */
[----:B------:R-:W-:-:S02]  /*1420*/  FADD.FTZ R175, -R176, R175 ;  /* 0x000000afb0af7221 */ /* 0x000fc40000010100 */
[----:B------:R-:W-:Y:S01]  /*1430*/  FADD.FTZ R164, R167, R2 ;  /* 0x00000002a7a47221 */ /* 0x000fe20000010000 */
[C---:B------:R-:W-:Y:S01]  /*1440*/  FFMA.FTZ R166, R230.reuse, R2, R165 ;  /* 0x00000002e6a67223 */ /* 0x040fe200000100a5 */
[----:B------:R-:W-:Y:S01]  /*1450*/  FADD.FTZ R113, R113, R228 ;  /* 0x000000e471717221 */ /* 0x000fe20000010000 */
[----:B------:R-:W-:Y:S01]  /*1460*/  FFMA.FTZ R137, R230, R228, R137 ;  /* 0x000000e4e6897223 */ /* 0x000fe20000010089 */
[----:B------:R-:W-:Y:S01]  /*1470*/  FADD.FTZ R64, R64, R177 ;  /* 0x000000b140407221 */ /* 0x000fe20000010000 */
[----:B------:R-:W-:Y:S01]  /*1480*/  FFMA.FTZ R88, R203, R177, R88 ;  /* 0x000000b1cb587223 */ /* 0x000fe20000010058 */
        /* <DEDUP_REMOVED lines=15> */
[----:B------:R-:W-:-:S02]  /*1580*/  VIADD R219, R5, 0x100 ;  /* 0x0000010005db7836 */ /* 0x000fc40000000000 */
[----:B------:R-:W-:Y:S01]  /*1590*/  FADD.FTZ R177, R177, R0 ;  /* 0x00000000b1b17221 */ /* 0x000fe20000010000 */
[----:B------:R-:W-:-:S07]  /*15a0*/  FFMA.FTZ R248, R228, R0, R165 ;  /* 0x00000000e4f87223 */ /* 0x000fce00000100a5 */
.L_x_142:
[----:B----4-:R-:W-:Y:S05]  /*15b0*/  BSYNC.RECONVERGENT B0 ;  /* 0x0000000000007941 */ /* 0x010fea0003800200 */
.L_x_141:
[----:B------:R-:W-:Y:S04]  /*15c0*/  BSSY.RECONVERGENT B0, `(.L_x_143) ;  /* 0x000009d000007945 */ /* 0x000fe80003800200 */
[----:B------:R-:W-:Y:S05]  /*15d0*/  @!P3 BRA `(.L_x_144) ;  /* 0x00000008006cb947 */ /* 0x000fea0003800000 */
        /* <DEDUP_REMOVED lines=16> */
[----:B0-----:R-:W-:Y:S01]  /*16e0*/  IMAD.WIDE.U32 R184, R219, 0x8, R184 ;  /* 0x00000008dbb87825 */ /* 0x001fe200078e00b8 */
[----:B------:R-:W-:-:S02]  /*16f0*/  SHF.L.U32 R189, R36, 0x10, RZ ;  /* 0x0000001024bd7819 */ /* 0x000fc400000006ff */
[----:B------:R-:W-:Y:S02]  /*1700*/  SHF.L.U32 R200, R37, 0x10, RZ ;  /* 0x0000001025c87819 */ /* 0x000fe400000006ff */
[----:B------:R-:W5:Y:S01]  /*1710*/  LDG.E.64 R238, desc[UR10][R184.64] ;  /* 0x0000000ab8ee7981 */ /* 0x000f62000c1e1b00 */
[----:B-1----:R-:W-:-:S05]  /*1720*/  @P1 IMAD.WIDE.U32 R178, R219, 0x8, R178 ;  /* 0x00000008dbb21825 */ /* 0x002fca00078e00b2 */
[----:B------:R0:W5:Y:S01]  /*1730*/  @P1 LDG.E.64 R244, desc[UR10][R178.64] ;  /* 0x0000000ab2f41981 */ /* 0x000162000c1e1b00 */
[----:B------:R-:W-:Y:S01]  /*1740*/  @P0 IMAD.WIDE.U32 R186, R219, 0x10, R186 ;  /* 0x00000010dbba0825 */ /* 0x000fe200078e00ba */
[----:B------:R-:W-:-:S04]  /*1750*/  SHF.L.U32 R183, R32, 0x10, RZ ;  /* 0x0000001020b77819 */ /* 0x000fc800000006ff */
[----:B------:R1:W5:Y:S01]  /*1760*/  @P0 LDG.E.128 R148, desc[UR10][R186.64] ;  /* 0x0000000aba940981 */ /* 0x000362000c1e1d00 */
[----:B0-----:R-:W-:Y:S01]  /*1770*/  SHF.L.U32 R178, R33, 0x10, RZ ;  /* 0x0000001021b27819 */ /* 0x001fe200000006ff */
[----:B-1----:R-:W-:Y:S01]  /*1780*/  IMAD.U32 R186, R34, 0x10000, RZ ;  /* 0x0001000022ba7824 */ /* 0x002fe200078e00ff */
[----:B------:R-:W-:Y:S01]  /*1790*/  IADD3 R219, PT, PT, R219, 0x100, RZ ;  /* 0x00000100dbdb7810 */ /* 0x000fe20007ffe0ff */
[----:B---3--:R-:W-:Y:S02]  /*17a0*/  IMAD.U32 R191, R164, 0x10000, RZ ;  /* 0x00010000a4bf7824 */ /* 0x008fe400078e00ff */
[----:B------:R-:W-:Y:S02]  /*17b0*/  IMAD.U32 R223, R165, 0x10000, RZ ;  /* 0x00010000a5df7824 */ /* 0x000fe400078e00ff */
[----:B------:R-:W-:Y:S01]  /*17c0*/  FMUL.FTZ R198, R189, R191 ;  /* 0x000000bfbdc67220 */ /* 0x000fe20000410000 */
[----:B----4-:R-:W-:Y:S01]  /*17d0*/  SHF.L.U32 R179, R172, 0x10, RZ ;  /* 0x00000010acb37819 */ /* 0x010fe200000006ff */
[----:B------:R-:W-:Y:S01]  /*17e0*/  FMUL.FTZ R185, R200, R223 ;  /* 0x000000dfc8b97220 */ /* 0x000fe20000410000 */
[----:B------:R-:W-:-:S03]  /*17f0*/  IMAD.U32 R187, R173, 0x10000, RZ ;  /* 0x00010000adbb7824 */ /* 0x000fc600078e00ff */
[C---:B------:R-:W-:Y:S01]  /*1800*/  FADD.FTZ R179, -R176.reuse, R179 ;  /* 0x000000b3b0b37221 */ /* 0x040fe20000010100 */
[----:B--2---:R-:W-:Y:S02]  /*1810*/  IMAD.U32 R189, R169, 0x10000, RZ ;  /* 0x00010000a9bd7824 */ /* 0x004fe400078e00ff */
[----:B------:R-:W-:Y:S01]  /*1820*/  FADD.FTZ R187, -R176, R187 ;  /* 0x000000bbb0bb7221 */ /* 0x000fe20000010100 */
[----:B------:R-:W-:Y:S02]  /*1830*/  IMAD.U32 R188, R168, 0x10000, RZ ;  /* 0x00010000a8bc7824 */ /* 0x000fe400078e00ff */
[-C--:B------:R-:W-:Y:S01]  /*1840*/  FFMA.FTZ R184, R178, R189.reuse, R185 ;  /* 0x000000bdb2b87223 */ /* 0x080fe200000100b9 */
[----:B------:R-:W-:Y:S01]  /*1850*/  FMUL.FTZ R185, R179, UR17 ;  /* 0x00000011b3b97c20 */ /* 0x000fe20008410000 */
[----:B------:R-:W-:Y:S01]  /*1860*/  SHF.L.U32 R179, R174, 0x10, RZ ;  /* 0x00000010aeb37819 */ /* 0x000fe200000006ff */
[----:B------:R-:W-:Y:S01]  /*1870*/  FFMA.FTZ R183, R183, R188, R198 ;  /* 0x000000bcb7b77223 */ /* 0x000fe200000100c6 */
[----:B------:R-:W-:Y:S01]  /*1880*/  PRMT R172, R169, 0x7632, R172 ;  /* 0x00007632a9ac7816 */ /* 0x000fe200000000ac */
[----:B------:R-:W-:Y:S01]  /*1890*/  FMUL.FTZ R187, R187, UR17 ;  /* 0x00000011bbbb7c20 */ /* 0x000fe20008410000 */
[----:B------:R-:W-:Y:S01]  /*18a0*/  SHF.L.U32 R198, R38, 0x10, RZ ;  /* 0x0000001026c67819 */ /* 0x000fe200000006ff */
[----:B------:R-:W-:Y:S01]  /*18b0*/  FADD.FTZ R179, -R176, R179 ;  /* 0x000000b3b0b37221 */ /* 0x000fe20000010100 */
[----:B------:R-:W-:Y:S01]  /*18c0*/  IMAD.U32 R221, R166, 0x10000, RZ ;  /* 0x00010000a6dd7824 */ /* 0x000fe200078e00ff */
[----:B------:R-:W-:Y:S01]  /*18d0*/  PRMT R168, R165, 0x7632, R168 ;  /* 0x00007632a5a87816 */ /* 0x000fe200000000a8 */
[----:B------:R-:W-:Y:S01]  /*18e0*/  FADD.FTZ R110, R110, R189 ;  /* 0x000000bd6e6e7221 */ /* 0x000fe20000010000 */
[----:B------:R-:W-:Y:S01]  /*18f0*/  PRMT R165, R172, 0x7632, R165 ;  /* 0x00007632aca57816 */ /* 0x000fe200000000a5 */
[----:B------:R-:W-:Y:S01]  /*1900*/  FFMA.FTZ R134, R187, R189, R134 ;  /* 0x000000bdbb867223 */ /* 0x000fe20000010086 */
[----:B------:R-:W-:Y:S01]  /*1910*/  SHF.L.U32 R225, R170, 0x10, RZ ;  /* 0x00000010aae17819 */ /* 0x000fe200000006ff */
[----:B------:R-:W-:Y:S01]  /*1920*/  FMUL.FTZ R189, R179, UR17 ;  /* 0x00000011b3bd7c20 */ /* 0x000fe20008410000 */
[----:B------:R-:W-:Y:S01]  /*1930*/  FMUL.FTZ R227, R198, R221 ;  /* 0x000000ddc6e37220 */ /* 0x000fe20000410000 */
[----:B------:R-:W-:Y:S01]  /*1940*/  SHF.L.U32 R179, R167, 0x10, RZ ;  /* 0x00000010a7b37819 */ /* 0x000fe200000006ff */
[----:B------:R-:W-:Y:S01]  /*1950*/  IMAD.U32 R178, R39, 0x10000, RZ ;  /* 0x0001000027b27824 */ /* 0x000fe200078e00ff */
[----:B------:R-:W-:-:S02]  /*1960*/  SHF.L.U32 R165, R165, 0x10, RZ ;  /* 0x00000010a5a57819 */ /* 0x000fc400000006ff */
[----:B------:R-:W-:Y:S01]  /*1970*/  PRMT R166, R168, 0x7632, R166 ;  /* 0x00007632a8a67816 */ /* 0x000fe200000000a6 */
[-C--:B------:R-:W-:Y:S01]  /*1980*/  FFMA.FTZ R186, R186, R225.reuse, R227 ;  /* 0x000000e1baba7223 */ /* 0x080fe200000100e3 */
[----:B------:R-:W-:Y:S01]  /*1990*/  FADD.FTZ R104, R104, R225 ;  /* 0x000000e168687221 */ /* 0x000fe20000010000 */
[----:B------:R-:W-:Y:S01]  /*19a0*/  FFMA.FTZ R128, R189, R225, R128 ;  /* 0x000000e1bd807223 */ /* 0x000fe20000010080 */
[----:B------:R-:W-:Y:S01]  /*19b0*/  FMUL.FTZ R225, R178, R179 ;  /* 0x000000b3b2e17220 */ /* 0x000fe20000410000 */
[----:B------:R-:W-:Y:S01]  /*19c0*/  FADD.FTZ R165, -R176, R165 ;  /* 0x000000a5b0a57221 */ /* 0x000fe20000010100 */
[----:B------:R-:W-:Y:S01]  /*19d0*/  PRMT R178, R166, 0x7632, R178 ;  /* 0x00007632a6b27816 */ /* 0x000fe200000000b2 */
[----:B------:R-:W-:Y:S01]  /*19e0*/  FADD.FTZ R60, R60, R191 ;  /* 0x000000bf3c3c7221 */ /* 0x000fe20000010000 */
[----:B------:R-:W-:Y:S01]  /*19f0*/  FFMA.FTZ R84, R185, R191, R84 ;  /* 0x000000bfb9547223 */ /* 0x000fe20000010054 */
[----:B------:R-:W-:Y:S01]  /*1a00*/  IMAD.U32 R191, R175, 0x10000, RZ ;  /* 0x00010000afbf7824 */ /* 0x000fe200078e00ff */
[----:B------:R-:W-:Y:S01]  /*1a10*/  PRMT R164, R164, 0x7632, R164 ;  /* 0x00007632a4a47816 */ /* 0x000fe200000000a4 */
[----:B------:R-:W-:Y:S01]  /*1a20*/  FMUL.FTZ R206, R165, UR17 ;  /* 0x00000011a5ce7c20 */ /* 0x000fe20008410000 */
[----:B------:R-:W-:-:S02]  /*1a30*/  IMAD.U32 R165, R19, 0x10000, RZ ;  /* 0x0001000013a57824 */ /* 0x000fc400078e00ff */
[----:B------:R-:W-:Y:S01]  /*1a40*/  FADD.FTZ R191, -R176, R191 ;  /* 0x000000bfb0bf7221 */ /* 0x000fe20000010100 */
[----:B------:R-:W-:Y:S02]  /*1a50*/  IMAD.U32 R178, R178, 0x10000, RZ ;  /* 0x00010000b2b27824 */ /* 0x000fe400078e00ff */
[----:B------:R-:W-:Y:S01]  /*1a60*/  FADD.FTZ R56, R56, R221 ;  /* 0x000000dd38387221 */ /* 0x000fe20000010000 */
[----:B------:R-:W-:Y:S01]  /*1a70*/  FFMA.FTZ R80, R189, R221, R80 ;  /* 0x000000ddbd507223 */ /* 0x000fe20000010050 */
[----:B------:R-:W-:Y:S01]  /*1a80*/  PRMT R222, R170, 0x7632, R222 ;  /* 0x00007632aade7816 */ /* 0x000fe200000000de */
[----:B------:R-:W-:Y:S01]  /*1a90*/  FADD.FTZ R108, R108, R188 ;  /* 0x000000bc6c6c7221 */ /* 0x000fe20000010000 */
[----:B------:R-:W-:Y:S01]  /*1aa0*/  SHF.L.U32 R221, R15, 0x10, RZ ;  /* 0x000000100fdd7819 */ /* 0x000fe200000006ff */
[----:B------:R-:W-:Y:S01]  /*1ab0*/  FFMA.FTZ R132, R185, R188, R132 ;  /* 0x000000bcb9847223 */ /* 0x000fe20000010084 */
[----:B------:R-:W-:Y:S02]  /*1ac0*/  SHF.L.U32 R164, R164, 0x10, RZ ;  /* 0x00000010a4a47819 */ /* 0x000fe400000006ff */
[----:B------:R-:W-:Y:S01]  /*1ad0*/  SHF.L.U32 R169, R166, 0x10, RZ ;  /* 0x00000010a6a97819 */ /* 0x000fe200000006ff */
[----:B------:R-:W-:Y:S01]  /*1ae0*/  FADD.FTZ R62, R62, R223 ;  /* 0x000000df3e3e7221 */ /* 0x000fe20000010000 */
[----:B------:R-:W-:Y:S01]  /*1af0*/  PRMT R166, R167, 0x7632, R166 ;  /* 0x00007632a7a67816 */ /* 0x000fe200000000a6 */
[----:B------:R-:W-:Y:S01]  /*1b00*/  FFMA.FTZ R86, R187, R223, R86 ;  /* 0x000000dfbb567223 */ /* 0x000fe20000010056 */
[----:B------:R-:W-:Y:S01]  /*1b10*/  SHF.L.U32 R188, R35, 0x10, RZ ;  /* 0x0000001023bc7819 */ /* 0x000fe200000006ff */
[----:B------:R-:W-:Y:S01]  /*1b20*/  FMUL.FTZ R210, R165, R178 ;  /* 0x000000b2a5d27220 */ /* 0x000fe20000410000 */
[----:B------:R-:W-:-:S02]  /*1b30*/  IMAD.U32 R223, R171, 0x10000, RZ ;  /* 0x00010000abdf7824 */ /* 0x000fc400078e00ff */
[----:B------:R-:W-:Y:S01]  /*1b40*/  FMUL.FTZ R191, R191, UR17 ;  /* 0x00000011bfbf7c20 */ /* 0x000fe20008410000 */
[----:B------:R-:W-:Y:S02]  /*1b50*/  SHF.L.U32 R222, R222, 0x10, RZ ;  /* 0x00000010dede7819 */ /* 0x000fe400000006ff */
[----:B------:R-:W-:Y:S01]  /*1b60*/  SHF.L.U32 R165, R18, 0x10, RZ ;  /* 0x0000001012a57819 */ /* 0x000fe200000006ff */
[----:B------:R-:W-:Y:S01]  /*1b70*/  FMUL.FTZ R221, R221, R164 ;  /* 0x000000a4dddd7220 */ /* 0x000fe20000410000 */
[----:B------:R-:W-:Y:S02]  /*1b80*/  SHF.L.U32 R200, R14, 0x10, RZ ;  /* 0x000000100ec87819 */ /* 0x000fe400000006ff */
[----:B------:R-:W-:Y:S01]  /*1b90*/  PRMT R173, R173, 0x7632, R173 ;  /* 0x00007632adad7816 */ /* 0x000fe200000000ad */
[----:B------:R-:W-:Y:S01]  /*1ba0*/  IMAD.U32 R166, R166, 0x10000, RZ ;  /* 0x00010000a6a67824 */ /* 0x000fe200078e00ff */
[----:B------:R-:W-:Y:S01]  /*1bb0*/  SHF.L.U32 R167, R21, 0x10, RZ ;  /* 0x0000001015a77819 */ /* 0x000fe200000006ff */
[-C--:B------:R-:W-:Y:S01]  /*1bc0*/  FFMA.FTZ R188, R188, R223.reuse, R225 ;  /* 0x000000dfbcbc7223 */ /* 0x080fe200000100e1 */
[----:B------:R-:W-:Y:S01]  /*1bd0*/  PRMT R170, R171, 0x7632, R170 ;  /* 0x00007632abaa7816 */ /* 0x000fe200000000aa */
[----:B------:R-:W-:Y:S01]  /*1be0*/  FADD.FTZ R106, R106, R223 ;  /* 0x000000df6a6a7221 */ /* 0x000fe20000010000 */
[----:B------:R-:W-:Y:S01]  /*1bf0*/  FFMA.FTZ R130, R191, R223, R130 ;  /* 0x000000dfbf827223 */ /* 0x000fe20000010082 */
[----:B------:R-:W-:-:S02]  /*1c00*/  IMAD.U32 R223, R17, 0x10000, RZ ;  /* 0x0001000011df7824 */ /* 0x000fc400078e00ff */
[----:B------:R-:W-:Y:S01]  /*1c10*/  FFMA.FTZ R210, R165, R222, R210 ;  /* 0x000000dea5d27223 */ /* 0x000fe200000100d2 */
[----:B------:R-:W-:Y:S02]  /*1c20*/  IMAD.U32 R168, R168, 0x10000, RZ ;  /* 0x00010000a8a87824 */ /* 0x000fe400078e00ff */
[----:B------:R-:W-:Y:S01]  /*1c30*/  FFMA.FTZ R200, R200, R169, R221 ;  /* 0x000000a9c8c87223 */ /* 0x000fe200000100dd */
[----:B------:R-:W-:Y:S02]  /*1c40*/  IMAD.U32 R173, R173, 0x10000, RZ ;  /* 0x00010000adad7824 */ /* 0x000fe400078e00ff */
[----:B------:R-:W-:Y:S01]  /*1c50*/  FADD.FTZ R177, R177, R183 ;  /* 0x000000b7b1b17221 */ /* 0x000fe20000010000 */
[----:B------:R-:W-:Y:S01]  /*1c60*/  FFMA.FTZ R165, R185, R183, R248 ;  /* 0x000000b7b9a57223 */ /* 0x000fe200000100f8 */
[----:B------:R-:W-:Y:S01]  /*1c70*/  SHF.L.U32 R170, R170, 0x10, RZ ;  /* 0x00000010aaaa7819 */ /* 0x000fe200000006ff */
[----:B------:R-:W-:Y:S01]  /*1c80*/  FMUL.FTZ R208, R167, R166 ;  /* 0x000000a6a7d07220 */ /* 0x000fe20000410000 */
[----:B------:R-:W-:-:S02]  /*1c90*/  IMAD.U32 R167, R20, 0x10000, RZ ;  /* 0x0001000014a77824 */ /* 0x000fc400078e00ff */
[----:B------:R-:W-:Y:S01]  /*1ca0*/  FMUL.FTZ R198, R223, R168 ;  /* 0x000000a8dfc67220 */ /* 0x000fe20000410000 */
[----:B------:R-:W-:Y:S01]  /*1cb0*/  PRMT R174, R174, 0x7632, R174 ;  /* 0x00007632aeae7816 */ /* 0x000fe200000000ae */
[----:B------:R-:W-:Y:S01]  /*1cc0*/  FADD.FTZ R61, R61, R164 ;  /* 0x000000a43d3d7221 */ /* 0x000fe20000010000 */
[----:B------:R-:W-:Y:S01]  /*1cd0*/  FFMA.FTZ R85, R206, R164, R85 ;  /* 0x000000a4ce557223 */ /* 0x000fe20000010055 */
[----:B------:R-:W-:Y:S02]  /*1ce0*/  IMAD.U32 R172, R172, 0x10000, RZ ;  /* 0x00010000acac7824 */ /* 0x000fe400078e00ff */
[----:B------:R-:W-:Y:S01]  /*1cf0*/  FADD.FTZ R173, -R176, R173 ;  /* 0x000000adb0ad7221 */ /* 0x000fe20000010100 */
[----:B------:R-:W-:Y:S02]  /*1d00*/  IMAD.U32 R223, R16, 0x10000, RZ ;  /* 0x0001000010df7824 */ /* 0x000fe400078e00ff */
[----:B------:R-:W-:Y:S01]  /*1d10*/  FADD.FTZ R177, R177, R200 ;  /* 0x000000c8b1b17221 */ /* 0x000fe20000010000 */
[----:B------:R-:W-:Y:S01]  /*1d20*/  FFMA.FTZ R164, R206, R200, R165 ;  /* 0x000000c8cea47223 */ /* 0x000fe200000100a5 */
[----:B------:R-:W-:Y:S01]  /*1d30*/  FFMA.FTZ R208, R167, R170, R208 ;  /* 0x000000aaa7d07223 */ /* 0x000fe200000100d0 */
[----:B------:R-:W-:Y:S01]  /*1d40*/  SHF.L.U32 R167, R174, 0x10, RZ ;  /* 0x00000010aea77819 */ /* 0x000fe200000006ff */
[----:B------:R-:W-:Y:S01]  /*1d50*/  FFMA.FTZ R198, R223, R172, R198 ;  /* 0x000000acdfc67223 */ /* 0x000fe200000100c6 */
[----:B------:R-:W-:Y:S01]  /*1d60*/  FMUL.FTZ R226, R173, UR17 ;  /* 0x00000011ade27c20 */ /* 0x000fe20008410000 */
[----:B------:R-:W-:Y:S01]  /*1d70*/  FADD.FTZ R177, R177, R184 ;  /* 0x000000b8b1b17221 */ /* 0x000fe20000010000 */
[----:B------:R-:W-:Y:S01]  /*1d80*/  FFMA.FTZ R165, R187, R184, R164 ;  /* 0x000000b8bba57223 */ /* 0x000fe200000100a4 */
[----:B------:R-:W-:Y:S01]  /*1d90*/  PRMT R175, R175, 0x7632, R175 ;  /* 0x00007632afaf7816 */ /* 0x000fe200000000af */
[----:B------:R-:W-:Y:S01]  /*1da0*/  FADD.FTZ R167, -R176, R167 ;  /* 0x000000a7b0a77221 */ /* 0x000fe20000010100 */
[----:B------:R-:W-:Y:S01]  /*1db0*/  FADD.FTZ R177, R177, R198 ;  /* 0x000000c6b1b17221 */ /* 0x000fe20000010000 */
[----:B------:R-:W-:-:S02]  /*1dc0*/  FFMA.FTZ R164, R226, R198, R165 ;  /* 0x000000c6e2a47223 */ /* 0x000fc400000100a5 */
[----:B------:R-:W-:Y:S02]  /*1dd0*/  IMAD.U32 R175, R175, 0x10000, RZ ;  /* 0x00010000afaf7824 */ /* 0x000fe400078e00ff */
[----:B------:R-:W-:Y:S01]  /*1de0*/  FMUL.FTZ R224, R167, UR17 ;  /* 0x00000011a7e07c20 */ /* 0x000fe20008410000 */
[----:B------:R-:W-:Y:S01]  /*1df0*/  FADD.FTZ R177, R177, R186 ;  /* 0x000000bab1b17221 */ /* 0x000fe20000010000 */
[----:B------:R-:W-:Y:S01]  /*1e00*/  FFMA.FTZ R165, R189, R186, R164 ;  /* 0x000000babda57223 */ /* 0x000fe200000100a4 */
[----:B------:R-:W-:Y:S02]  /*1e10*/  FADD.FTZ R175, -R176, R175 ;  /* 0x000000afb0af7221 */ /* 0x000fe40000010100 */
[----:B------:R-:W-:Y:S01]  /*1e20*/  FADD.FTZ R177, R177, R210 ;  /* 0x000000d2b1b17221 */ /* 0x000fe20000010000 */
[C---:B------:R-:W-:Y:S01]  /*1e30*/  FFMA.FTZ R164, R224.reuse, R210, R165 ;  /* 0x000000d2e0a47223 */ /* 0x040fe200000100a5 */
[----:B------:R-:W-:Y:S01]  /*1e40*/  FADD.FTZ R105, R105, R222 ;  /* 0x000000de69697221 */ /* 0x000fe20000010000 */
[----:B------:R-:W-:Y:S01]  /*1e50*/  FFMA.FTZ R129, R224, R222, R129 ;  /* 0x000000dee0817223 */ /* 0x000fe20000010081 */
[----:B------:R-:W-:Y:S01]  /*1e60*/  FMUL.FTZ R222, R175, UR17 ;  /* 0x00000011afde7c20 */ /* 0x000fe20008410000 */
        /* <DEDUP_REMOVED lines=18> */
.L_x_144:
[----:B------:R-:W-:Y:S05]  /*1f90*/  BSYNC.RECONVERGENT B0 ;  /* 0x0000000000007941 */ /* 0x000fea0003800200 */
.L_x_143:
        /* <DEDUP_REMOVED lines=17> */
[----:B------:R-:W0:Y:S01]  /*20b0*/  @P0 LDC.64 R214, c[0x0][0x438] ;  /* 0x00010e00ffd60b82 */ /* 0x000e220000000a00 */
[----:B------:R-:W-:Y:S01]  /*20c0*/  IMAD.U32 R192, R44, 0x10000, RZ ;  /* 0x000100002cc07824 */ /* 0x000fe200078e00ff */
[----:B------:R-:W-:Y:S01]  /*20d0*/  SHF.L.U32 R190, R40, 0x10, RZ ;  /* 0x0000001028be7819 */ /* 0x000fe200000006ff */
[----:B------:R-:W-:Y:S01]  /*20e0*/  IMAD.U32 R216, R45, 0x10000, RZ ;  /* 0x000100002dd87824 */ /* 0x000fe200078e00ff */
[----:B------:R-:W-:Y:S01]  /*20f0*/  SHF.L.U32 R202, R41, 0x10, RZ ;  /* 0x0000001029ca7819 */ /* 0x000fe200000006ff */
[----:B-1----:R-:W-:-:S05]  /*2100*/  @P1 IMAD.WIDE.U32 R178, R219, 0x8, R178 ;  /* 0x00000008dbb21825 */ /* 0x002fca00078e00b2 */
[----:B------:R1:W5:Y:S01]  /*2110*/  @P1 LDG.E.64 R242, desc[UR10][R178.64] ;  /* 0x0000000ab2f21981 */ /* 0x000362000c1e1b00 */
[----:B0-----:R-:W-:-:S04]  /*2120*/  IMAD.WIDE.U32 R212, R219, 0x8, R212 ;  /* 0x00000008dbd47825 */ /* 0x001fc800078e00d4 */
[----:B------:R-:W-:Y:S01]  /*2130*/  @P0 IMAD.WIDE.U32 R214, R219, 0x10, R214 ;  /* 0x00000010dbd60825 */ /* 0x000fe200078e00d6 */
[----:B------:R0:W5:Y:S04]  /*2140*/  LDG.E.64 R236, desc[UR10][R212.64] ;  /* 0x0000000ad4ec7981 */ /* 0x000168000c1e1b00 */
[----:B------:R2:W5:Y:S01]  /*2150*/  @P0 LDG.E.128 R152, desc[UR10][R214.64] ;  /* 0x0000000ad6980981 */ /* 0x000562000c1e1d00 */
[----:B-1----:R-:W-:Y:S02]  /*2160*/  IMAD.U32 R178, R46, 0x10000, RZ ;  /* 0x000100002eb27824 */ /* 0x002fe400078e00ff */
[----:B0-----:R-:W-:Y:S01]  /*2170*/  IMAD.U32 R212, R10, 0x10000, RZ ;  /* 0x000100000ad47824 */ /* 0x001fe200078e00ff */
[----:B---3--:R-:W-:Y:S01]  /*2180*/  SHF.L.U32 R209, R164, 0x10, RZ ;  /* 0x00000010a4d17819 */ /* 0x008fe200000006ff */
[----:B------:R-:W-:-:S04]  /*2190*/  IMAD.U32 R201, R165, 0x10000, RZ ;  /* 0x00010000a5c97824 */ /* 0x000fc800078e00ff */
[----:B------:R-:W-:Y:S01]  /*21a0*/  FMUL.FTZ R179, R192, R209 ;  /* 0x000000d1c0b37220 */ /* 0x000fe20000410000 */
[----:B----4-:R-:W-:Y:S01]  /*21b0*/  IMAD.U32 R199, R168, 0x10000, RZ ;  /* 0x00010000a8c77824 */ /* 0x010fe200078e00ff */
[----:B------:R-:W-:Y:S01]  /*21c0*/  SHF.L.U32 R211, R169, 0x10, RZ ;  /* 0x00000010a9d37819 */ /* 0x000fe200000006ff */
[----:B------:R-:W-:Y:S02]  /*21d0*/  FMUL.FTZ R195, R216, R201 ;  /* 0x000000c9d8c37220 */ /* 0x000fe40000410000 */
[----:B------:R-:W-:Y:S01]  /*21e0*/  FFMA.FTZ R190, R190, R199, R179 ;  /* 0x000000c7bebe7223 */ /* 0x000fe200000100b3 */
[----:B--2---:R-:W-:Y:S02]  /*21f0*/  IMAD.U32 R179, R172, 0x10000, RZ ;  /* 0x00010000acb37824 */ /* 0x004fe400078e00ff */
[----:B------:R-:W-:Y:S01]  /*2200*/  FFMA.FTZ R192, R202, R211, R195 ;  /* 0x000000d3cac07223 */ /* 0x000fe200000100c3 */
[----:B------:R-:W-:Y:S01]  /*2210*/  SHF.L.U32 R197, R173, 0x10, RZ ;  /* 0x00000010adc57819 */ /* 0x000fe200000006ff */
[----:B------:R-:W-:Y:S01]  /*2220*/  FADD.FTZ R195, -R176, R179 ;  /* 0x000000b3b0c37221 */ /* 0x000fe20000010100 */
[----:B------:R-:W-:-:S02]  /*2230*/  PRMT R172, R172, 0x7632, R172 ;  /* 0x00007632acac7816 */ /* 0x000fc400000000ac */
[----:B------:R-:W-:Y:S01]  /*2240*/  PRMT R164, R173, 0x7632, R164 ;  /* 0x00007632ada47816 */ /* 0x000fe200000000a4 */
[C---:B------:R-:W-:Y:S01]  /*2250*/  IMAD.U32 R213, R174.reuse, 0x10000, RZ ;  /* 0x00010000aed57824 */ /* 0x040fe200078e00ff */
[----:B------:R-:W-:Y:S01]  /*2260*/  PRMT R165, R174, 0x7632, R165 ;  /* 0x00007632aea57816 */ /* 0x000fe200000000a5 */
[----:B------:R-:W-:Y:S01]  /*2270*/  FMUL.FTZ R195, R195, UR17 ;  /* 0x00000011c3c37c20 */ /* 0x000fe20008410000 */
[C---:B------:R-:W-:Y:S01]  /*2280*/  PRMT R168, R175.reuse, 0x7632, R168 ;  /* 0x00007632afa87816 */ /* 0x040fe200000000a8 */
[----:B------:R-:W-:Y:S01]  /*2290*/  FADD.FTZ R174, -R176, R197 ;  /* 0x000000c5b0ae7221 */ /* 0x000fe20000010100 */
[----:B------:R-:W-:Y:S01]  /*22a0*/  SHF.L.U32 R215, R175, 0x10, RZ ;  /* 0x00000010afd77819 */ /* 0x000fe200000006ff */
[----:B------:R-:W-:Y:S01]  /*22b0*/  IMAD.U32 R175, R172, 0x10000, RZ ;  /* 0x00010000acaf7824 */ /* 0x000fe200078e00ff */
[----:B------:R-:W-:Y:S01]  /*22c0*/  SHF.L.U32 R179, R164, 0x10, RZ ;  /* 0x00000010a4b37819 */ /* 0x000fe200000006ff */
[----:B------:R-:W-:Y:S01]  /*22d0*/  FADD.FTZ R100, R100, R199 ;  /* 0x000000c764647221 */ /* 0x000fe20000010000 */
[----:B------:R-:W-:Y:S01]  /*22e0*/  PRMT R164, R164, 0x7632, R164 ;  /* 0x00007632a4a47816 */ /* 0x000fe200000000a4 */
[----:B------:R-:W-:Y:S01]  /*22f0*/  FFMA.FTZ R124, R195, R199, R124 ;  /* 0x000000c7c37c7223 */ /* 0x000fe2000001007c */
[----:B------:R-:W-:Y:S01]  /*2300*/  FMUL.FTZ R199, R174, UR17 ;  /* 0x00000011aec77c20 */ /* 0x000fe20008410000 */
[----:B------:R-:W-:Y:S01]  /*2310*/  SHF.L.U32 R219, R168, 0x10, RZ ;  /* 0x00000010a8db7819 */ /* 0x000fe200000006ff */
[----:B------:R-:W-:Y:S01]  /*2320*/  FADD.FTZ R220, -R176, R175 ;  /* 0x000000afb0dc7221 */ /* 0x000fe20000010100 */
[----:B------:R-:W-:Y:S01]  /*2330*/  SHF.L.U32 R174, R47, 0x10, RZ ;  /* 0x000000102fae7819 */ /* 0x000fe200000006ff */
[----:B------:R-:W-:Y:S01]  /*2340*/  FADD.FTZ R52, R52, R209 ;  /* 0x000000d134347221 */ /* 0x000fe20000010000 */
[----:B------:R-:W-:Y:S01]  /*2350*/  FFMA.FTZ R76, R195, R209, R76 ;  /* 0x000000d1c34c7223 */ /* 0x000fe2000001004c */
[----:B------:R-:W-:Y:S01]  /*2360*/  PRMT R168, R168, 0x7632, R168 ;  /* 0x00007632a8a87816 */ /* 0x000fe200000000a8 */
[----:B------:R-:W-:Y:S01]  /*2370*/  IMAD.U32 R175, R167, 0x10000, RZ ;  /* 0x00010000a7af7824 */ /* 0x000fe200078e00ff */
[----:B------:R-:W-:Y:S01]  /*2380*/  SHF.L.U32 R164, R164, 0x10, RZ ;  /* 0x00000010a4a47819 */ /* 0x000fe200000006ff */
[----:B------:R-:W-:-:S02]  /*2390*/  IMAD.U32 R209, R7, 0x10000, RZ ;  /* 0x0001000007d17824 */ /* 0x000fc400078e00ff */
[C---:B------:R-:W-:Y:S01]  /*23a0*/  FADD.FTZ R172, -R176.reuse, R213 ;  /* 0x000000d5b0ac7221 */ /* 0x040fe20000010100 */
[----:B------:R-:W-:Y:S01]  /*23b0*/  FADD.FTZ R213, -R176, R215 ;  /* 0x000000d7b0d57221 */ /* 0x000fe20000010100 */
[----:B------:R-:W-:Y:S01]  /*23c0*/  FADD.FTZ R54, R54, R201 ;  /* 0x000000c936367221 */ /* 0x000fe20000010000 */
[----:B------:R-:W-:Y:S01]  /*23d0*/  FFMA.FTZ R78, R199, R201, R78 ;  /* 0x000000c9c74e7223 */ /* 0x000fe2000001004e */
[----:B------:R-:W-:Y:S01]  /*23e0*/  SHF.L.U32 R168, R168, 0x10, RZ ;  /* 0x00000010a8a87819 */ /* 0x000fe200000006ff */
[----:B------:R-:W-:Y:S01]  /*23f0*/  FMUL.FTZ R215, R174, R175 ;  /* 0x000000afaed77220 */ /* 0x000fe20000410000 */
[----:B------:R-:W-:Y:S01]  /*2400*/  SHF.L.U32 R201, R6, 0x10, RZ ;  /* 0x0000001006c97819 */ /* 0x000fe200000006ff */
[----:B------:R-:W-:Y:S01]  /*2410*/  FMUL.FTZ R174, R209, R164 ;  /* 0x000000a4d1ae7220 */ /* 0x000fe20000410000 */
[----:B------:R-:W-:Y:S01]  /*2420*/  SHF.L.U32 R173, R166, 0x10, RZ ;  /* 0x00000010a6ad7819 */ /* 0x000fe200000006ff */
[----:B------:R-:W-:Y:S02]  /*2430*/  IMAD.U32 R197, R165, 0x10000, RZ ;  /* 0x00010000a5c57824 */ /* 0x000fe400078e00ff */
[--C-:B------:R-:W-:Y:S01]  /*2440*/  FFMA.FTZ R201, R201, R168, R174.reuse ;  /* 0x000000a8c9c97223 */ /* 0x100fe200000100ae */
[----:B------:R-:W-:Y:S01]  /*2450*/  PRMT R174, R165, 0x7632, R174 ;  /* 0x00007632a5ae7816 */ /* 0x000fe200000000ae */
[----:B------:R-:W-:Y:S01]  /*2460*/  FADD.FTZ R218, -R176, R179 ;  /* 0x000000b3b0da7221 */ /* 0x000fe20000010100 */
[----:B------:R-:W-:Y:S01]  /*2470*/  PRMT R167, R170, 0x7632, R167 ;  /* 0x00007632aaa77816 */ /* 0x000fe200000000a7 */
[C---:B------:R-:W-:Y:S01]  /*2480*/  FADD.FTZ R216, -R176.reuse, R197 ;  /* 0x000000c5b0d87221 */ /* 0x040fe20000010100 */
[----:B------:R-:W-:Y:S01]  /*2490*/  FADD.FTZ R214, -R176, R219 ;  /* 0x000000dbb0d67221 */ /* 0x000fe20000010100 */
[----:B------:R-:W-:Y:S01]  /*24a0*/  SHF.L.U32 R179, R170, 0x10, RZ ;  /* 0x00000010aab37819 */ /* 0x000fe200000006ff */
[----:B------:R-:W-:Y:S01]  /*24b0*/  FADD.FTZ R102, R102, R211 ;  /* 0x000000d366667221 */ /* 0x000fe20000010000 */
[----:B------:R-:W-:Y:S01]  /*24c0*/  FFMA.FTZ R126, R199, R211, R126 ;  /* 0x000000d3c77e7223 */ /* 0x000fe2000001007e */
[----:B------:R-:W-:-:S02]  /*24d0*/  IMAD.U32 R176, R42, 0x10000, RZ ;  /* 0x000100002ab07824 */ /* 0x000fc400078e00ff */
[----:B------:R-:W-:Y:S01]  /*24e0*/  FMUL.FTZ R197, R178, R173 ;  /* 0x000000adb2c57220 */ /* 0x000fe20000410000 */
[----:B------:R-:W-:Y:S01]  /*24f0*/  IMAD.U32 R202, R43, 0x10000, RZ ;  /* 0x000100002bca7824 */ /* 0x000fe200078e00ff */
[----:B------:R-:W-:Y:S01]  /*2500*/  PRMT R169, R169, 0x7632, R169 ;  /* 0x00007632a9a97816 */ /* 0x000fe200000000a9 */
[----:B------:R-:W-:Y:S01]  /*2510*/  IMAD.U32 R211, R171, 0x10000, RZ ;  /* 0x00010000abd37824 */ /* 0x000fe200078e00ff */
[----:B------:R-:W-:Y:S01]  /*2520*/  SHF.L.U32 R174, R174, 0x10, RZ ;  /* 0x00000010aeae7819 */ /* 0x000fe200000006ff */
[----:B------:R-:W-:Y:S01]  /*2530*/  IMAD.U32 R165, R9, 0x10000, RZ ;  /* 0x0001000009a57824 */ /* 0x000fe200078e00ff */
[----:B------:R-:W-:Y:S02]  /*2540*/  PRMT R170, R166, 0x7632, R170 ;  /* 0x00007632a6aa7816 */ /* 0x000fe400000000aa */
[----:B------:R-:W-:Y:S01]  /*2550*/  PRMT R166, R167, 0x7632, R166 ;  /* 0x00007632a7a67816 */ /* 0x000fe200000000a6 */
[----:B------:R-:W-:Y:S01]  /*2560*/  FFMA.FTZ R197, R176, R179, R197 ;  /* 0x000000b3b0c57223 */ /* 0x000fe200000100c5 */
[----:B------:R-:W-:Y:S01]  /*2570*/  FFMA.FTZ R202, R202, R211, R215 ;  /* 0x000000d3caca7223 */ /* 0x000fe200000100d7 */
[----:B------:R-:W-:Y:S01]  /*2580*/  FMUL.FTZ R209, R172, UR17 ;  /* 0x00000011acd17c20 */ /* 0x000fe20008410000 */
[----:B------:R-:W-:-:S02]  /*2590*/  IMAD.U32 R215, R8, 0x10000, RZ ;  /* 0x0001000008d77824 */ /* 0x000fc400078e00ff */
[----:B------:R-:W-:Y:S01]  /*25a0*/  FMUL.FTZ R172, R165, R174 ;  /* 0x000000aea5ac7220 */ /* 0x000fe20000410000 */
[----:B------:R-:W-:Y:S01]  /*25b0*/  IMAD.U32 R176, R169, 0x10000, RZ ;  /* 0x00010000a9b07824 */ /* 0x000fe200078e00ff */
[----:B------:R-:W-:Y:S01]  /*25c0*/  PRMT R178, R171, 0x7632, R178 ;  /* 0x00007632abb27816 */ /* 0x000fe200000000b2 */
[----:B------:R-:W-:Y:S01]  /*25d0*/  FMUL.FTZ R220, R220, UR17 ;  /* 0x00000011dcdc7c20 */ /* 0x000fe20008410000 */
[----:B------:R-:W-:Y:S01]  /*25e0*/  SHF.L.U32 R165, R13, 0x10, RZ ;  /* 0x000000100da57819 */ /* 0x000fe200000006ff */
[----:B------:R-:W-:Y:S02]  /*25f0*/  IMAD.U32 R166, R166, 0x10000, RZ ;  /* 0x00010000a6a67824 */ /* 0x000fe400078e00ff */
[----:B------:R-:W-:Y:S01]  /*2600*/  FFMA.FTZ R215, R215, R176, R172 ;  /* 0x000000b0d7d77223 */ /* 0x000fe200000100ac */
[----:B------:R-:W-:Y:S01]  /*2610*/  SHF.L.U32 R172, R178, 0x10, RZ ;  /* 0x00000010b2ac7819 */ /* 0x000fe200000006ff */
[----:B------:R-:W-:Y:S01]  /*2620*/  FADD.FTZ R53, R53, R164 ;  /* 0x000000a435357221 */ /* 0x000fe20000010000 */
[----:B------:R-:W-:Y:S01]  /*2630*/  FFMA.FTZ R77, R220, R164, R77 ;  /* 0x000000a4dc4d7223 */ /* 0x000fe2000001004d */
[----:B------:R-:W-:Y:S01]  /*2640*/  FMUL.FTZ R178, R165, R166 ;  /* 0x000000a6a5b27220 */ /* 0x000fe20000410000 */
[----:B------:R-:W-:Y:S01]  /*2650*/  FADD.FTZ R164, R177, R190 ;  /* 0x000000beb1a47221 */ /* 0x000fe20000010000 */
[----:B------:R-:W-:Y:S01]  /*2660*/  FFMA.FTZ R165, R195, R190, R248 ;  /* 0x000000bec3a57223 */ /* 0x000fe200000100f8 */
[----:B------:R-:W-:-:S02]  /*2670*/  IMAD.U32 R169, R167, 0x10000, RZ ;  /* 0x00010000a7a97824 */ /* 0x000fc400078e00ff */
[----:B------:R-:W-:Y:S01]  /*2680*/  FADD.FTZ R167, R164, R201 ;  /* 0x000000c9a4a77221 */ /* 0x000fe20000010000 */
[----:B------:R-:W-:Y:S01]  /*2690*/  FFMA.FTZ R164, R220, R201, R165 ;  /* 0x000000c9dca47223 */ /* 0x000fe200000100a5 */
[----:B------:R-:W-:Y:S01]  /*26a0*/  SHF.L.U32 R171, R11, 0x10, RZ ;  /* 0x000000100bab7819 */ /* 0x000fe200000006ff */
[----:B------:R-:W-:Y:S01]  /*26b0*/  FADD.FTZ R101, R101, R168 ;  /* 0x000000a865657221 */ /* 0x000fe20000010000 */
[----:B------:R-:W-:Y:S01]  /*26c0*/  SHF.L.U32 R170, R170, 0x10, RZ ;  /* 0x00000010aaaa7819 */ /* 0x000fe200000006ff */
[----:B------:R-:W-:Y:S01]  /*26d0*/  FFMA.FTZ R125, R220, R168, R125 ;  /* 0x000000a8dc7d7223 */ /* 0x000fe2000001007d */
[----:B------:R-:W-:Y:S01]  /*26e0*/  FMUL.FTZ R218, R218, UR17 ;  /* 0x00000011dada7c20 */ /* 0x000fe20008410000 */
[----:B------:R-:W-:Y:S01]  /*26f0*/  FADD.FTZ R168, R167, R192 ;  /* 0x000000c0a7a87221 */ /* 0x000fe20000010000 */
[----:B------:R-:W-:Y:S01]  /*2700*/  FFMA.FTZ R165, R199, R192, R164 ;  /* 0x000000c0c7a57223 */ /* 0x000fe200000100a4 */
[----:B------:R-:W-:Y:S02]  /*2710*/  FMUL.FTZ R171, R171, R170 ;  /* 0x000000aaabab7220 */ /* 0x000fe40000410000 */
[----:B------:R-:W-:Y:S01]  /*2720*/  FADD.FTZ R168, R168, R215 ;  /* 0x000000d7a8a87221 */ /* 0x000fe20000010000 */
[----:B------:R-:W-:Y:S01]  /*2730*/  FFMA.FTZ R164, R218, R215, R165 ;  /* 0x000000d7daa47223 */ /* 0x000fe200000100a5 */
[----:B------:R-:W-:Y:S01]  /*2740*/  FMUL.FTZ R213, R213, UR17 ;  /* 0x00000011d5d57c20 */ /* 0x000fe20008410000 */
[----:B------:R-:W-:Y:S01]  /*2750*/  FFMA.FTZ R212, R212, R169, R171 ;  /* 0x000000a9d4d47223 */ /* 0x000fe200000100ab */
[----:B------:R-:W-:Y:S01]  /*2760*/  FMUL.FTZ R216, R216, UR17 ;  /* 0x00000011d8d87c20 */ /* 0x000fe20008410000 */
[----:B------:R-:W-:Y:S01]  /*2770*/  FADD.FTZ R165, R168, R197 ;  /* 0x000000c5a8a57221 */ /* 0x000fe20000010000 */
[----:B------:R-:W-:Y:S01]  /*2780*/  FFMA.FTZ R167, R209, R197, R164 ;  /* 0x000000c5d1a77223 */ /* 0x000fe200000100a4 */
[----:B------:R-:W-:Y:S01]  /*2790*/  FADD.FTZ R98, R98, R211 ;  /* 0x000000d362627221 */ /* 0x000fe20000010000 */
[----:B------:R-:W-:Y:S01]  /*27a0*/  FFMA.FTZ R122, R213, R211, R122 ;  /* 0x000000d3d57a7223 */ /* 0x000fe2000001007a */
[----:B------:R-:W-:Y:S01]  /*27b0*/  SHF.L.U32 R211, R12, 0x10, RZ ;  /* 0x000000100cd37819 */ /* 0x000fe200000006ff */
[----:B------:R-:W-:Y:S01]  /*27c0*/  FADD.FTZ R165, R165, R212 ;  /* 0x000000d4a5a57221 */ /* 0x000fe20000010000 */
[----:B------:R-:W-:Y:S01]  /*27d0*/  FFMA.FTZ R164, R216, R212, R167 ;  /* 0x000000d4d8a47223 */ /* 0x000fe200000100a7 */
[----:B------:R-:W-:-:S02]  /*27e0*/  FMUL.FTZ R214, R214, UR17 ;  /* 0x00000011d6d67c20 */ /* 0x000fc40008410000 */
        /* <DEDUP_REMOVED lines=22> */
[----:B------:R-:W-:-:S07]  /*2950*/  FFMA.FTZ R248, R214, R211, R164 ;  /* 0x000000d3d6f87223 */ /* 0x000fce00000100a4 */
.L_x_146:
[----:B------:R-:W-:Y:S05]  /*2960*/  BSYNC.RECONVERGENT B0 ;  /* 0x0000000000007941 */ /* 0x000fea0003800200 */
.L_x_145:
        /* <DEDUP_REMOVED lines=32> */
.L_x_148:
[----:B------:R-:W-:Y:S05]  /*2b70*/  BSYNC.RECONVERGENT B0 ;  /* 0x0000000000007941 */ /* 0x000fea0003800200 */
.L_x_147:
[----:B------:R-:W1:Y:S08]  /*2b80*/  S2UR UR5, SR_CgaCtaId ;  /* 0x00000000000579c3 */ /* 0x000e700000008800 */
[----:B------:R-:W-:Y:S01]  /*2b90*/  BAR.SYNC.DEFER_BLOCKING 0x0 ;  /* 0x0000000000007b1d */ /* 0x000fe20000010000 */
[----:B------:R-:W-:Y:S01]  /*2ba0*/  ISETP.GE.U32.AND P2, PT, R182, 0x100, PT ;  /* 0x00000100b600780c */ /* 0x000fe20003f46070 */
[----:B------:R-:W-:-:S02]  /*2bb0*/  UISETP.NE.AND UP2, UPT, UR24, URZ, UPT ;  /* 0x000000ff1800728c */ /* 0x000fc4000bf45270 */
[----:B------:R-:W-:Y:S02]  /*2bc0*/  UIADD3 UR7, UPT, UPT, UR7, UR18, URZ ;  /* 0x0000001207077290 */ /* 0x000fe4000fffe0ff */
[----:B------:R-:W-:Y:S01]  /*2bd0*/  UMOV UR4, 0x400 ;  /* 0x0000040000047882 */ /* 0x000fe20000000000 */
[----:B------:R-:W-:Y:S01]  /*2be0*/  BSSY.RECONVERGENT B0, `(.L_x_149) ;  /* 0x0000293000007945 */ /* 0x000fe20003800200 */
[----:B------:R-:W-:Y:S01]  /*2bf0*/  PLOP3.LUT P0, PT, PT, PT, UP2, 0x40, 0x4 ;  /* 0x000000000004781c */ /* 0x000fe20003f0e828 */
[----:B------:R-:W-:Y:S02]  /*2c00*/  UISETP.GE.AND UP3, UPT, UR7, UR19, UPT ;  /* 0x000000130700728c */ /* 0x000fe4000bf66270 */
        /* <DEDUP_REMOVED lines=13> */
[----:B0-----:R-:W-:Y:S01]  /*2ce0*/  FADD.FTZ R248, RZ, R165 ;  /* 0x000000a5fff87221 */ /* 0x001fe20000010000 */
[----:B------:R-:W-:-:S03]  /*2cf0*/  FADD.FTZ R165, RZ, R164 ;  /* 0x000000a4ffa57221 */ /* 0x000fc60000010000 */
[----:B------:R-:W-:Y:S01]  /*2d00*/  FADD.FTZ R248, R167, R248 ;  /* 0x000000f8a7f87221 */ /* 0x000fe20000010000 */
[----:B------:R-:W-:-:S03]  /*2d10*/  FADD.FTZ R165, R166, R165 ;  /* 0x000000a5a6a57221 */ /* 0x000fc60000010000 */
        /* <DEDUP_REMOVED lines=11> */
[----:B------:R-:W-:-:S03]  /*2dd0*/  FADD.FTZ R165, R178, R165 ;  /* 0x000000a5b2a57221 */ /* 0x000fc60000010000 */
[----:B------:R-:W-:Y:S01]  /*2de0*/  FMUL.FTZ R179, R179, UR22 ;  /* 0x00000016b3b37c20 */ /* 0x000fe20008410000 */
[----:B------:R-:W-:-:S04]  /*2df0*/  FMUL.FTZ R165, R165, UR22 ;  /* 0x00000016a5a57c20 */ /* 0x000fc80008410000 */
[----:B------:R-:W-:Y:S02]  /*2e00*/  R2UR UR16, R179 ;  /* 0x00000000b31072ca */ /* 0x000fe400000e0000 */
[----:B------:R-:W-:Y:S01]  /*2e10*/  FSEL R174, R165, RZ, P0 ;  /* 0x000000ffa5ae7208 */ /* 0x000fe20000000000 */
[----:B------:R-:W-:-:S12]  /*2e20*/  @!P2 BRA `(.L_x_150) ;  /* 0x0000002400b8a947 */ /* 0x000fd80003800000 */
[----:B------:R-:W-:-:S04]  /*2e30*/  UISETP.NE.U32.AND UP0, UPT, UR20, URZ, UPT ;  /* 0x000000ff1400728c */ /* 0x000fc8000bf05070 */
[----:B------:R-:W-:-:S09]  /*2e40*/  UISETP.NE.AND.EX UP0, UPT, UR21, URZ, UPT, UP0 ;  /* 0x000000ff1500728c */ /* 0x000fd2000bf05300 */
[----:B------:R-:W-:Y:S05]  /*2e50*/  BRA.U UP0, `(.L_x_151) ;  /* 0x0000001100147547 */ /* 0x000fea000b800000 */
        /* <DEDUP_REMOVED lines=8> */
[--C-:B------:R-:W-:Y:S01]  /*2ee0*/  FFMA.FTZ R165, R203, UR16, R174.reuse ;  /* 0x00000010cba57c23 */ /* 0x100fe200080100ae */
[--C-:B------:R-:W-:Y:S01]  /*2ef0*/  FFMA.FTZ R167, R228, UR16, R174.reuse ;  /* 0x00000010e4a77c23 */ /* 0x100fe200080100ae */
[--C-:B------:R-:W-:Y:S01]  /*2f00*/  FFMA.FTZ R164, R217, UR16, R174.reuse ;  /* 0x00000010d9a47c23 */ /* 0x100fe200080100ae */
[----:B-----5:R-:W-:Y:S01]  /*2f10*/  LOP3.LUT P5, RZ, R241, 0xff, RZ, 0xc0, !PT ;  /* 0x000000fff1ff7812 */ /* 0x020fe200078ac0ff */
[----:B------:R-:W-:Y:S01]  /*2f20*/  FADD.FTZ R165, R194, -R165 ;  /* 0x800000a5c2a57221 */ /* 0x000fe20000010000 */
[----:B------:R-:W-:Y:S01]  /*2f30*/  FFMA.FTZ R173, R230, UR16, R174 ;  /* 0x00000010e6ad7c23 */ /* 0x000fe200080100ae */
[----:B------:R-:W-:Y:S01]  /*2f40*/  FADD.FTZ R167, R0, -R167 ;  /* 0x800000a700a77221 */ /* 0x000fe20000010000 */
[----:B------:R-:W-:Y:S01]  /*2f50*/  FADD.FTZ R164, R205, -R164 ;  /* 0x800000a4cda47221 */ /* 0x000fe20000010000 */
[----:B------:R-:W-:Y:S01]  /*2f60*/  FMUL.FTZ R165, R165, UR17 ;  /* 0x00000011a5a57c20 */ /* 0x000fe20008410000 */
[--C-:B------:R-:W-:Y:S01]  /*2f70*/  FFMA.FTZ R168, R232, UR16, R174.reuse ;  /* 0x00000010e8a87c23 */ /* 0x100fe200080100ae */
[----:B------:R-:W-:Y:S01]  /*2f80*/  FADD.FTZ R173, R2, -R173 ;  /* 0x800000ad02ad7221 */ /* 0x000fe20000010000 */
[--C-:B------:R-:W-:Y:S01]  /*2f90*/  FFMA.FTZ R171, R193, UR16, R174.reuse ;  /* 0x00000010c1ab7c23 */ /* 0x100fe200080100ae */
[----:B------:R-:W-:Y:S01]  /*2fa0*/  FMUL.FTZ R165, R165, UR23 ;  /* 0x00000017a5a57c20 */ /* 0x000fe20008410000 */
[--C-:B------:R-:W-:Y:S01]  /*2fb0*/  FFMA.FTZ R169, R234, UR16, R174.reuse ;  /* 0x00000010eaa97c23 */ /* 0x100fe200080100ae */
[----:B------:R-:W-:Y:S01]  /*2fc0*/  FMUL.FTZ R167, R167, UR17 ;  /* 0x00000011a7a77c20 */ /* 0x000fe20008410000 */
[----:B------:R-:W-:Y:S01]  /*2fd0*/  ISETP.GE.U32.AND P0, PT, R240, RZ, PT ;  /* 0x000000fff000720c */ /* 0x000fe20003f06070 */
[----:B------:R-:W-:Y:S01]  /*2fe0*/  FMUL.FTZ R164, R164, UR17 ;  /* 0x00000011a4a47c20 */ /* 0x000fe20008410000 */
[----:B------:R-:W-:Y:S01]  /*2ff0*/  FSEL R166, R165, RZ, P5 ;  /* 0x000000ffa5a67208 */ /* 0x000fe20002800000 */
[----:B------:R-:W-:Y:S01]  /*3000*/  FFMA.FTZ R165, R3, UR16, R174 ;  /* 0x0000001003a57c23 */ /* 0x000fe200080100ae */
[----:B------:R-:W-:Y:S01]  /*3010*/  FADD.FTZ R168, R207, -R168 ;  /* 0x800000a8cfa87221 */ /* 0x000fe20000010000 */
[----:B------:R-:W-:Y:S01]  /*3020*/  FMUL.FTZ R173, R173, UR17 ;  /* 0x00000011adad7c20 */ /* 0x000fe20008410000 */
[----:B------:R-:W-:Y:S01]  /*3030*/  FADD.FTZ R171, R196, -R171 ;  /* 0x800000abc4ab7221 */ /* 0x000fe20000010000 */
[----:B------:R-:W-:Y:S01]  /*3040*/  FADD.FTZ R169, R204, -R169 ;  /* 0x800000a9cca97221 */ /* 0x000fe20000010000 */
[----:B------:R-:W-:Y:S01]  /*3050*/  FADD.FTZ R165, R4, -R165 ;  /* 0x800000a504a57221 */ /* 0x000fe20000010000 */
[----:B------:R-:W-:Y:S01]  /*3060*/  FMUL.FTZ R167, R167, UR23 ;  /* 0x00000017a7a77c20 */ /* 0x000fe20008410000 */
[----:B------:R-:W-:Y:S01]  /*3070*/  FMUL.FTZ R164, R164, UR23 ;  /* 0x00000017a4a47c20 */ /* 0x000fe20008410000 */
[----:B------:R-:W-:Y:S01]  /*3080*/  ISETP.GE.U32.AND.EX P0, PT, R241, 0x1000000, PT, P0 ;  /* 0x01000000f100780c */ /* 0x000fe20003f06100 */
[----:B------:R-:W-:Y:S01]  /*3090*/  FMUL.FTZ R168, R168, UR17 ;  /* 0x00000011a8a87c20 */ /* 0x000fe20008410000 */
[----:B------:R-:W-:Y:S01]  /*30a0*/  FMUL.FTZ R173, R173, UR23 ;  /* 0x00000017adad7c20 */ /* 0x000fe20008410000 */
[----:B------:R-:W-:Y:S01]  /*30b0*/  LOP3.LUT P1, RZ, R241, 0xff0000, RZ, 0xc0, !PT ;  /* 0x00ff0000f1ff7812 */ /* 0x000fe2000782c0ff */
[----:B------:R-:W-:Y:S01]  /*30c0*/  FMUL.FTZ R171, R171, UR17 ;  /* 0x00000011abab7c20 */ /* 0x000fe20008410000 */
[----:B------:R-:W-:Y:S01]  /*30d0*/  LOP3.LUT P6, RZ, R241, 0xff00, RZ, 0xc0, !PT ;  /* 0x0000ff00f1ff7812 */ /* 0x000fe200078cc0ff */
[----:B------:R-:W-:Y:S01]  /*30e0*/  FMUL.FTZ R169, R169, UR17 ;  /* 0x00000011a9a97c20 */ /* 0x000fe20008410000 */
[----:B------:R-:W-:Y:S01]  /*30f0*/  FMUL.FTZ R165, R165, UR17 ;  /* 0x00000011a5a57c20 */ /* 0x000fe20008410000 */
[----:B------:R-:W-:Y:S01]  /*3100*/  FSEL R167, R167, RZ, P0 ;  /* 0x000000ffa7a77208 */ /* 0x000fe20000000000 */
[----:B------:R-:W-:Y:S01]  /*3110*/  FMUL.FTZ R168, R168, UR23 ;  /* 0x00000017a8a87c20 */ /* 0x000fe20008410000 */
[----:B------:R-:W-:Y:S01]  /*3120*/  FSEL R164, R164, RZ, P1 ;  /* 0x000000ffa4a47208 */ /* 0x000fe20000800000 */
[----:B------:R-:W-:Y:S01]  /*3130*/  FMUL.FTZ R171, R171, UR23 ;  /* 0x00000017abab7c20 */ /* 0x000fe20008410000 */
[----:B------:R-:W-:Y:S01]  /*3140*/  LOP3.LUT P0, RZ, R240, 0xff000000, RZ, 0xc0, !PT ;  /* 0xff000000f0ff7812 */ /* 0x000fe2000780c0ff */
[----:B------:R-:W-:Y:S01]  /*3150*/  FMUL.FTZ R169, R169, UR23 ;  /* 0x00000017a9a97c20 */ /* 0x000fe20008410000 */
[----:B------:R-:W-:Y:S01]  /*3160*/  FMUL.FTZ R165, R165, UR23 ;  /* 0x00000017a5a57c20 */ /* 0x000fe20008410000 */
[----:B------:R-:W-:-:S02]  /*3170*/  FSEL R173, R173, RZ, P6 ;  /* 0x000000ffadad7208 */ /* 0x000fc40003000000 */
[C---:B------:R-:W-:Y:S02]  /*3180*/  LOP3.LUT P1, RZ, R240.reuse, 0xff0000, RZ, 0xc0, !PT ;  /* 0x00ff0000f0ff7812 */ /* 0x040fe4000782c0ff */
[C---:B------:R-:W-:Y:S02]  /*3190*/  LOP3.LUT P5, RZ, R240.reuse, 0xff00, RZ, 0xc0, !PT ;  /* 0x0000ff00f0ff7812 */ /* 0x040fe400078ac0ff */
[----:B------:R-:W-:Y:S02]  /*31a0*/  LOP3.LUT P6, RZ, R240, 0xff, RZ, 0xc0, !PT ;  /* 0x000000fff0ff7812 */ /* 0x000fe400078cc0ff */
[----:B------:R-:W-:Y:S02]  /*31b0*/  FSEL R170, R168, RZ, P0 ;  /* 0x000000ffa8aa7208 */ /* 0x000fe40000000000 */
[----:B------:R-:W-:Y:S02]  /*31c0*/  FSEL R171, R171, RZ, P1 ;  /* 0x000000ffabab7208 */ /* 0x000fe40000800000 */
[----:B------:R-:W-:-:S02]  /*31d0*/  FSEL R169, R169, RZ, P5 ;  /* 0x000000ffa9a97208 */ /* 0x000fc40002800000 */
[----:B------:R-:W-:Y:S02]  /*31e0*/  FSEL R168, R165, RZ, P6 ;  /* 0x000000ffa5a87208 */ /* 0x000fe40003000000 */
[----:B------:R-:W-:Y:S02]  /*31f0*/  F2FP.BF16.F32.PACK_AB R167, R167, R164 ;  /* 0x000000a4a7a7723e */ /* 0x000fe400000010ff */
[----:B------:R-:W-:Y:S02]  /*3200*/  F2FP.BF16.F32.PACK_AB R166, R173, R166 ;  /* 0x000000a6ada6723e */ /* 0x000fe400000010ff */
[----:B------:R-:W-:Y:S02]  /*3210*/  F2FP.BF16.F32.PACK_AB R165, R170, R171 ;  /* 0x000000abaaa5723e */ /* 0x000fe400000010ff */
[----:B------:R-:W-:Y:S01]  /*3220*/  F2FP.BF16.F32.PACK_AB R164, R169, R168 ;  /* 0x000000a8a9a4723e */ /* 0x000fe200000010ff */
[----:B------:R-:W-:Y:S06]  /*3230*/  BRA `(.L_x_154) ;  /* 0x00000020007c7947 */ /* 0x000fec0003800000 */
.L_x_153:
[--C-:B------:R-:W-:Y:S01]  /*3240*/  FFMA.FTZ R156, R217, UR16, R174.reuse ;  /* 0x00000010d99c7c23 */ /* 0x100fe200080100ae */
[--C-:B------:R-:W-:Y:S01]  /*3250*/  FFMA.FTZ R159, R228, UR16, R174.reuse ;  /* 0x00000010e49f7c23 */ /* 0x100fe200080100ae */
[--C-:B------:R-:W-:Y:S01]  /*3260*/  FFMA.FTZ R157, R203, UR16, R174.reuse ;  /* 0x00000010cb9d7c23 */ /* 0x100fe200080100ae */
[----:B------:R-:W-:Y:S01]  /*3270*/  FFMA.FTZ R171, R230, UR16, R174 ;  /* 0x00000010e6ab7c23 */ /* 0x000fe200080100ae */
[----:B------:R-:W-:Y:S01]  /*3280*/  FADD.FTZ R156, R205, -R156 ;  /* 0x8000009ccd9c7221 */ /* 0x000fe20000010000 */
[----:B------:R-:W-:Y:S01]  /*3290*/  FADD.FTZ R159, R0, -R159 ;  /* 0x8000009f009f7221 */ /* 0x000fe20000010000 */
[----:B------:R-:W-:Y:S01]  /*32a0*/  FADD.FTZ R157, R194, -R157 ;  /* 0x8000009dc29d7221 */ /* 0x000fe20000010000 */
[--C-:B------:R-:W-:Y:S01]  /*32b0*/  FFMA.FTZ R169, R193, UR16, R174.reuse ;  /* 0x00000010c1a97c23 */ /* 0x100fe200080100ae */
[----:B------:R-:W-:Y:S01]  /*32c0*/  FMUL.FTZ R156, R156, UR17 ;  /* 0x000000119c9c7c20 */ /* 0x000fe20008410000 */
[----:B------:R-:W-:Y:S01]  /*32d0*/  FMUL.FTZ R165, R159, UR17 ;  /* 0x000000119fa57c20 */ /* 0x000fe20008410000 */
[----:B------:R-:W-:Y:S01]  /*32e0*/  FMUL.FTZ R158, R157, UR17 ;  /* 0x000000119d9e7c20 */ /* 0x000fe20008410000 */
[----:B------:R-:W-:Y:S01]  /*32f0*/  FADD.FTZ R171, R2, -R171 ;  /* 0x800000ab02ab7221 */ /* 0x000fe20000010000 */
[----:B------:R-:W-:Y:S01]  /*3300*/  FMUL.FTZ R164, R156, UR23 ;  /* 0x000000179ca47c20 */ /* 0x000fe20008410000 */
[C---:B------:R-:W-:Y:S01]  /*3310*/  FMUL.FTZ R167, R165.reuse, UR23 ;  /* 0x00000017a5a77c20 */ /* 0x040fe20008410000 */
[----:B------:R-:W-:Y:S01]  /*3320*/  F2FP.BF16.F32.PACK_AB R159, R165, R156 ;  /* 0x0000009ca59f723e */ /* 0x000fe200000010ff */
[--C-:B------:R-:W-:Y:S01]  /*3330*/  FFMA.FTZ R156, R232, UR16, R174.reuse ;  /* 0x00000010e89c7c23 */ /* 0x100fe200080100ae */
[--C-:B------:R-:W-:Y:S01]  /*3340*/  FFMA.FTZ R157, R3, UR16, R174.reuse ;  /* 0x00000010039d7c23 */ /* 0x100fe200080100ae */
[----:B------:R-:W-:Y:S01]  /*3350*/  FFMA.FTZ R165, R234, UR16, R174 ;  /* 0x00000010eaa57c23 */ /* 0x000fe200080100ae */
[----:B------:R-:W-:Y:S01]  /*3360*/  FADD.FTZ R169, R196, -R169 ;  /* 0x800000a9c4a97221 */ /* 0x000fe20000010000 */
[----:B------:R-:W-:Y:S01]  /*3370*/  FADD.FTZ R156, R207, -R156 ;  /* 0x8000009ccf9c7221 */ /* 0x000fe20000010000 */
[----:B------:R-:W-:Y:S01]  /*3380*/  FMUL.FTZ R173, R171, UR17 ;  /* 0x00000011abad7c20 */ /* 0x000fe20008410000 */
[----:B------:R-:W-:Y:S01]  /*3390*/  FADD.FTZ R157, R4, -R157 ;  /* 0x8000009d049d7221 */ /* 0x000fe20000010000 */
[----:B------:R-:W-:Y:S01]  /*33a0*/  FADD.FTZ R165, R204, -R165 ;  /* 0x800000a5cca57221 */ /* 0x000fe20000010000 */
[----:B-----5:R-:W-:Y:S01]  /*33b0*/  ISETP.GE.U32.AND P0, PT, R240, RZ, PT ;  /* 0x000000fff000720c */ /* 0x020fe20003f06070 */
[----:B------:R-:W-:Y:S01]  /*33c0*/  FMUL.FTZ R166, R158, UR23 ;  /* 0x000000179ea67c20 */ /* 0x000fe20008410000 */
[----:B------:R-:W-:Y:S01]  /*33d0*/  FMUL.FTZ R168, R169, UR17 ;  /* 0x00000011a9a87c20 */ /* 0x000fe20008410000 */
[----:B------:R-:W-:Y:S01]  /*33e0*/  FMUL.FTZ R171, R156, UR17 ;  /* 0x000000119cab7c20 */ /* 0x000fe20008410000 */
[----:B------:R-:W-:Y:S01]  /*33f0*/  FMUL.FTZ R156, R157, UR17 ;  /* 0x000000119d9c7c20 */ /* 0x000fe20008410000 */
[----:B------:R-:W-:Y:S01]  /*3400*/  FMUL.FTZ R169, R165, UR17 ;  /* 0x00000011a5a97c20 */ /* 0x000fe20008410000 */
[C---:B------:R-:W-:Y:S01]  /*3410*/  F2FP.BF16.F32.PACK_AB R158, R173.reuse, R158 ;  /* 0x0000009ead9e723e */ /* 0x040fe200000010ff */
[----:B------:R-:W-:Y:S01]  /*3420*/  FMUL.FTZ R173, R173, UR23 ;  /* 0x00000017adad7c20 */ /* 0x000fe20008410000 */
[C---:B------:R-:W-:Y:S01]  /*3430*/  LOP3.LUT P1, RZ, R241.reuse, 0xff0000, RZ, 0xc0, !PT ;  /* 0x00ff0000f1ff7812 */ /* 0x040fe2000782c0ff */
[----:B------:R-:W-:Y:S01]  /*3440*/  FMUL.FTZ R165, R156, UR23 ;  /* 0x000000179ca57c20 */ /* 0x000fe20008410000 */
[C---:B------:R-:W-:Y:S01]  /*3450*/  LOP3.LUT P5, RZ, R241.reuse, 0xff, RZ, 0xc0, !PT ;  /* 0x000000fff1ff7812 */ /* 0x040fe200078ac0ff */
[----:B------:R-:W-:Y:S01]  /*3460*/  FMUL.FTZ R170, R168, UR23 ;  /* 0x00000017a8aa7c20 */ /* 0x000fe20008410000 */
[----:B------:R-:W-:-:S02]  /*3470*/  LOP3.LUT P6, RZ, R241, 0xff00, RZ, 0xc0, !PT ;  /* 0x0000ff00f1ff7812 */ /* 0x000fc400078cc0ff */
[----:B------:R-:W-:Y:S02]  /*3480*/  ISETP.GE.U32.AND.EX P0, PT, R241, 0x1000000, PT, P0 ;  /* 0x01000000f100780c */ /* 0x000fe40003f06100 */
[C---:B------:R-:W-:Y:S01]  /*3490*/  F2FP.BF16.F32.PACK_AB R157, R171.reuse, R168 ;  /* 0x000000a8ab9d723e */ /* 0x040fe200000010ff */
[----:B------:R-:W-:Y:S01]  /*34a0*/  FMUL.FTZ R171, R171, UR23 ;  /* 0x00000017abab7c20 */ /* 0x000fe20008410000 */
[C---:B------:R-:W-:Y:S01]  /*34b0*/  F2FP.BF16.F32.PACK_AB R156, R169.reuse, R156 ;  /* 0x0000009ca99c723e */ /* 0x040fe200000010ff */
[----:B------:R-:W-:Y:S01]  /*34c0*/  FMUL.FTZ R169, R169, UR23 ;  /* 0x00000017a9a97c20 */ /* 0x000fe20008410000 */
[----:B------:R-:W-:Y:S02]  /*34d0*/  FSEL R164, R164, RZ, P1 ;  /* 0x000000ffa4a47208 */ /* 0x000fe40000800000 */
[----:B------:R-:W-:Y:S02]  /*34e0*/  FSEL R167, R167, RZ, P0 ;  /* 0x000000ffa7a77208 */ /* 0x000fe40000000000 */
[----:B------:R-:W-:-:S02]  /*34f0*/  FSEL R166, R166, RZ, P5 ;  /* 0x000000ffa6a67208 */ /* 0x000fc40002800000 */
[----:B------:R-:W-:Y:S02]  /*3500*/  FSEL R173, R173, RZ, P6 ;  /* 0x000000ffadad7208 */ /* 0x000fe40003000000 */
[C---:B------:R-:W-:Y:S02]  /*3510*/  LOP3.LUT P1, RZ, R240.reuse, 0xff0000, RZ, 0xc0, !PT ;  /* 0x00ff0000f0ff7812 */ /* 0x040fe4000782c0ff */
[C---:B------:R-:W-:Y:S02]  /*3520*/  LOP3.LUT P0, RZ, R240.reuse, 0xff000000, RZ, 0xc0, !PT ;  /* 0xff000000f0ff7812 */ /* 0x040fe4000780c0ff */
[C---:B------:R-:W-:Y:S02]  /*3530*/  LOP3.LUT P5, RZ, R240.reuse, 0xff, RZ, 0xc0, !PT ;  /* 0x000000fff0ff7812 */ /* 0x040fe400078ac0ff */
[----:B------:R-:W-:Y:S02]  /*3540*/  LOP3.LUT P6, RZ, R240, 0xff00, RZ, 0xc0, !PT ;  /* 0x0000ff00f0ff7812 */ /* 0x000fe400078cc0ff */
[----:B------:R-:W-:-:S02]  /*3550*/  FSEL R170, R170, RZ, P1 ;  /* 0x000000ffaaaa7208 */ /* 0x000fc40000800000 */
[----:B------:R-:W-:Y:S02]  /*3560*/  FSEL R171, R171, RZ, P0 ;  /* 0x000000ffabab7208 */ /* 0x000fe40000000000 */
[----:B------:R-:W-:Y:S02]  /*3570*/  FSEL R168, R165, RZ, P5 ;  /* 0x000000ffa5a87208 */ /* 0x000fe40002800000 */
[----:B------:R-:W-:Y:S02]  /*3580*/  FSEL R169, R169, RZ, P6 ;  /* 0x000000ffa9a97208 */ /* 0x000fe40003000000 */
[----:B------:R-:W-:Y:S02]  /*3590*/  F2FP.BF16.F32.PACK_AB R167, R167, R164 ;  /* 0x000000a4a7a7723e */ /* 0x000fe400000010ff */
[----:B------:R-:W-:Y:S02]  /*35a0*/  F2FP.BF16.F32.PACK_AB R166, R173, R166 ;  /* 0x000000a6ada6723e */ /* 0x000fe400000010ff */
[----:B------:R-:W-:-:S02]  /*35b0*/  F2FP.BF16.F32.PACK_AB R165, R171, R170 ;  /* 0x000000aaaba5723e */ /* 0x000fc400000010ff */
[----:B------:R-:W-:Y:S01]  /*35c0*/  F2FP.BF16.F32.PACK_AB R164, R169, R168 ;  /* 0x000000a8a9a4723e */ /* 0x000fe200000010ff */
[----:B------:R-:W-:Y:S06]  /*35d0*/  BRA `(.L_x_154) ;  /* 0x0000001c00947947 */ /* 0x000fec0003800000 */
.L_x_152:
[----:B------:R-:W-:Y:S01]  /*35e0*/  UMOV UR4, UR8 ;  /* 0x0000000800047c82 */ /* 0x000fe20008000000 */
[----:B------:R-:W-:Y:S01]  /*35f0*/  UMOV UR5, UR9 ;  /* 0x0000000900057c82 */ /* 0x000fe20008000000 */
[----:B------:R-:W-:-:S04]  /*3600*/  UISETP.NE.U32.AND UP0, UPT, UR4, URZ, UPT ;  /* 0x000000ff0400728c */ /* 0x000fc8000bf05070 */
[----:B------:R-:W-:-:S09]  /*3610*/  UISETP.NE.AND.EX UP0, UPT, UR5, URZ, UPT, UP0 ;  /* 0x000000ff0500728c */ /* 0x000fd2000bf05300 */
[----:B------:R-:W-:Y:S05]  /*3620*/  BRA.U UP0, `(.L_x_155) ;  /* 0x0000000500087547 */ /* 0x000fea000b800000 */
[----:B------:R-:W-:Y:S01]  /*3630*/  FFMA.FTZ R166, R217, UR16, R174 ;  /* 0x00000010d9a67c23 */ /* 0x000fe200080100ae */
[C---:B-----5:R-:W-:Y:S01]  /*3640*/  IMAD.U32 R164, R147.reuse, 0x10000, RZ ;  /* 0x0001000093a47824 */ /* 0x060fe200078e00ff */
[----:B------:R-:W-:Y:S01]  /*3650*/  PRMT R168, R147, 0x7632, R168 ;  /* 0x0000763293a87816 */ /* 0x000fe200000000a8 */
[----:B------:R-:W-:Y:S01]  /*3660*/  FFMA.FTZ R173, R228, UR16, R174 ;  /* 0x00000010e4ad7c23 */ /* 0x000fe200080100ae */
[----:B------:R-:W-:Y:S01]  /*3670*/  FADD.FTZ R165, R205, -R166 ;  /* 0x800000a6cda57221 */ /* 0x000fe20000010000 */
[--C-:B------:R-:W-:Y:S01]  /*3680*/  FFMA.FTZ R170, R232, UR16, R174.reuse ;  /* 0x00000010e8aa7c23 */ /* 0x100fe200080100ae */
[----:B------:R-:W-:Y:S01]  /*3690*/  FFMA.FTZ R169, R203, UR16, R174 ;  /* 0x00000010cba97c23 */ /* 0x000fe200080100ae */
[----:B------:R-:W-:Y:S01]  /*36a0*/  PRMT R166, R146, 0x7632, R166 ;  /* 0x0000763292a67816 */ /* 0x000fe200000000a6 */
[----:B------:R-:W-:Y:S01]  /*36b0*/  FFMA.FTZ R164, R165, UR17, R164 ;  /* 0x00000011a5a47c23 */ /* 0x000fe200080100a4 */
[----:B------:R-:W-:Y:S01]  /*36c0*/  PRMT R165, R145, 0x7632, R165 ;  /* 0x0000763291a57816 */ /* 0x000fe200000000a5 */
[----:B------:R-:W-:Y:S01]  /*36d0*/  FADD.FTZ R173, R0, -R173 ;  /* 0x800000ad00ad7221 */ /* 0x000fe20000010000 */
[----:B------:R-:W-:Y:S01]  /*36e0*/  IMAD.U32 R168, R168, 0x10000, RZ ;  /* 0x00010000a8a87824 */ /* 0x000fe200078e00ff */
[----:B------:R-:W-:Y:S01]  /*36f0*/  SHF.L.U32 R167, R146, 0x10, RZ ;  /* 0x0000001092a77819 */ /* 0x000fe200000006ff */
[----:B------:R-:W-:Y:S01]  /*3700*/  FFMA.FTZ R171, R230, UR16, R174 ;  /* 0x00000010e6ab7c23 */ /* 0x000fe200080100ae */
[----:B------:R-:W-:-:S02]  /*3710*/  IMAD.U32 R165, R165, 0x10000, RZ ;  /* 0x00010000a5a57824 */ /* 0x000fc400078e00ff */
[----:B------:R-:W-:Y:S01]  /*3720*/  FADD.FTZ R172, R207, -R170 ;  /* 0x800000aacfac7221 */ /* 0x000fe20000010000 */
[----:B------:R-:W-:Y:S01]  /*3730*/  FADD.FTZ R176, R194, -R169 ;  /* 0x800000a9c2b07221 */ /* 0x000fe20000010000 */
[----:B------:R-:W-:Y:S01]  /*3740*/  SHF.L.U32 R166, R166, 0x10, RZ ;  /* 0x00000010a6a67819 */ /* 0x000fe200000006ff */
[----:B------:R-:W-:Y:S01]  /*3750*/  FFMA.FTZ R170, R173, UR17, R168 ;  /* 0x00000011adaa7c23 */ /* 0x000fe200080100a8 */
[----:B------:R-:W-:Y:S01]  /*3760*/  FADD.FTZ R171, R2, -R171 ;  /* 0x800000ab02ab7221 */ /* 0x000fe20000010000 */
[----:B------:R-:W-:Y:S01]  /*3770*/  FFMA.FTZ R168, R172, UR17, R165 ;  /* 0x00000011aca87c23 */ /* 0x000fe200080100a5 */
[----:B------:R-:W-:Y:S01]  /*3780*/  FFMA.FTZ R169, R176, UR17, R167 ;  /* 0x00000011b0a97c23 */ /* 0x000fe200080100a7 */
[----:B------:R-:W-:Y:S01]  /*3790*/  PRMT R165, R144, 0x7632, R165 ;  /* 0x0000763290a57816 */ /* 0x000fe200000000a5 */
[--C-:B------:R-:W-:Y:S01]  /*37a0*/  FFMA.FTZ R167, R3, UR16, R174.reuse ;  /* 0x0000001003a77c23 */ /* 0x100fe200080100ae */
[--C-:B------:R-:W-:Y:S01]  /*37b0*/  FFMA.FTZ R175, R193, UR16, R174.reuse ;  /* 0x00000010c1af7c23 */ /* 0x100fe200080100ae */
[----:B------:R-:W-:Y:S01]  /*37c0*/  FFMA.FTZ R173, R234, UR16, R174 ;  /* 0x00000010eaad7c23 */ /* 0x000fe200080100ae */
[----:B------:R-:W-:Y:S01]  /*37d0*/  FFMA.FTZ R171, R171, UR17, R166 ;  /* 0x00000011abab7c23 */ /* 0x000fe200080100a6 */
[----:B------:R-:W-:Y:S01]  /*37e0*/  SHF.L.U32 R166, R165, 0x10, RZ ;  /* 0x00000010a5a67819 */ /* 0x000fe200000006ff */
[----:B------:R-:W-:Y:S01]  /*37f0*/  FADD.FTZ R172, R4, -R167 ;  /* 0x800000a704ac7221 */ /* 0x000fe20000010000 */
[----:B------:R-:W-:Y:S01]  /*3800*/  SHF.L.U32 R165, R144, 0x10, RZ ;  /* 0x0000001090a57819 */ /* 0x000fe200000006ff */
[----:B------:R-:W-:Y:S01]  /*3810*/  FADD.FTZ R176, R196, -R175 ;  /* 0x800000afc4b07221 */ /* 0x000fe20000010000 */
[----:B------:R-:W-:Y:S01]  /*3820*/  ISETP.GE.U32.AND P0, PT, R240, RZ, PT ;  /* 0x000000fff000720c */ /* 0x000fe20003f06070 */
[----:B------:R-:W-:-:S02]  /*3830*/  IMAD.U32 R167, R145, 0x10000, RZ ;  /* 0x0001000091a77824 */ /* 0x000fc400078e00ff */
[----:B------:R-:W-:Y:S01]  /*3840*/  FADD.FTZ R173, R204, -R173 ;  /* 0x800000adccad7221 */ /* 0x000fe20000010000 */
[----:B------:R-:W-:Y:S01]  /*3850*/  FMUL.FTZ R164, R164, UR23 ;  /* 0x00000017a4a47c20 */ /* 0x000fe20008410000 */
[C---:B------:R-:W-:Y:S01]  /*3860*/  LOP3.LUT P1, RZ, R241.reuse, 0xff0000, RZ, 0xc0, !PT ;  /* 0x00ff0000f1ff7812 */ /* 0x040fe2000782c0ff */
[----:B------:R-:W-:Y:S01]  /*3870*/  FMUL.FTZ R170, R170, UR23 ;  /* 0x00000017aaaa7c20 */ /* 0x000fe20008410000 */
[----:B------:R-:W-:Y:S01]  /*3880*/  ISETP.GE.U32.AND.EX P0, PT, R241, 0x1000000, PT, P0 ;  /* 0x01000000f100780c */ /* 0x000fe20003f06100 */
[----:B------:R-:W-:Y:S01]  /*3890*/  FMUL.FTZ R169, R169, UR23 ;  /* 0x00000017a9a97c20 */ /* 0x000fe20008410000 */
[----:B------:R-:W-:Y:S01]  /*38a0*/  FMUL.FTZ R171, R171, UR23 ;  /* 0x00000017abab7c20 */ /* 0x000fe20008410000 */
[----:B------:R-:W-:Y:S01]  /*38b0*/  FFMA.FTZ R167, R176, UR17, R167 ;  /* 0x00000011b0a77c23 */ /* 0x000fe200080100a7 */
[----:B------:R-:W-:Y:S01]  /*38c0*/  FFMA.FTZ R165, R172, UR17, R165 ;  /* 0x00000011aca57c23 */ /* 0x000fe200080100a5 */
[----:B------:R-:W-:Y:S01]  /*38d0*/  FFMA.FTZ R166, R173, UR17, R166 ;  /* 0x00000011ada67c23 */ /* 0x000fe200080100a6 */
[----:B------:R-:W-:Y:S01]  /*38e0*/  LOP3.LUT P5, RZ, R241, 0xff, RZ, 0xc0, !PT ;  /* 0x000000fff1ff7812 */ /* 0x000fe200078ac0ff */
[----:B------:R-:W-:Y:S01]  /*38f0*/  FMUL.FTZ R167, R167, UR23 ;  /* 0x00000017a7a77c20 */ /* 0x000fe20008410000 */
[----:B------:R-:W-:Y:S01]  /*3900*/  LOP3.LUT P6, RZ, R241, 0xff00, RZ, 0xc0, !PT ;  /* 0x0000ff00f1ff7812 */ /* 0x000fe200078cc0ff */
[----:B------:R-:W-:Y:S01]  /*3910*/  FMUL.FTZ R165, R165, UR23 ;  /* 0x00000017a5a57c20 */ /* 0x000fe20008410000 */
[----:B------:R-:W-:Y:S01]  /*3920*/  FSEL R172, R164, RZ, P1 ;  /* 0x000000ffa4ac7208 */ /* 0x000fe20000800000 */
[----:B------:R-:W-:Y:S01]  /*3930*/  FMUL.FTZ R164, R168, UR23 ;  /* 0x00000017a8a47c20 */ /* 0x000fe20008410000 */
[----:B------:R-:W-:Y:S01]  /*3940*/  FSEL R175, R170, RZ, P0 ;  /* 0x000000ffaaaf7208 */ /* 0x000fe20000000000 */
[----:B------:R-:W-:Y:S01]  /*3950*/  FMUL.FTZ R166, R166, UR23 ;  /* 0x00000017a6a67c20 */ /* 0x000fe20008410000 */
[----:B------:R-:W-:-:S02]  /*3960*/  LOP3.LUT P0, RZ, R240, 0xff000000, RZ, 0xc0, !PT ;  /* 0xff000000f0ff7812 */ /* 0x000fc4000780c0ff */
[----:B------:R-:W-:Y:S02]  /*3970*/  FSEL R170, R169, RZ, P5 ;  /* 0x000000ffa9aa7208 */ /* 0x000fe40002800000 */
[----:B------:R-:W-:Y:S02]  /*3980*/  FSEL R173, R171, RZ, P6 ;  /* 0x000000ffabad7208 */ /* 0x000fe40003000000 */
        /* <DEDUP_REMOVED lines=12> */
.L_x_155:
[--C-:B------:R-:W-:Y:S01]  /*3a50*/  FFMA.FTZ R156, R217, UR16, R174.reuse ;  /* 0x00000010d99c7c23 */ /* 0x100fe200080100ae */
[C---:B-----5:R-:W-:Y:S01]  /*3a60*/  IMAD.U32 R157, R147.reuse, 0x10000, RZ ;  /* 0x00010000939d7824 */ /* 0x060fe200078e00ff */
[----:B------:R-:W-:Y:S01]  /*3a70*/  PRMT R167, R147, 0x7632, R167 ;  /* 0x0000763293a77816 */ /* 0x000fe200000000a7 */
[----:B------:R-:W-:Y:S01]  /*3a80*/  FFMA.FTZ R169, R228, UR16, R174 ;  /* 0x00000010e4a97c23 */ /* 0x000fe200080100ae */
[----:B------:R-:W-:Y:S01]  /*3a90*/  FADD.FTZ R156, R205, -R156 ;  /* 0x8000009ccd9c7221 */ /* 0x000fe20000010000 */
[--C-:B------:R-:W-:Y:S01]  /*3aa0*/  FFMA.FTZ R159, R203, UR16, R174.reuse ;  /* 0x00000010cb9f7c23 */ /* 0x100fe200080100ae */
[----:B------:R-:W-:Y:S01]  /*3ab0*/  SHF.L.U32 R168, R167, 0x10, RZ ;  /* 0x00000010a7a87819 */ /* 0x000fe200000006ff */
[----:B------:R-:W-:Y:S01]  /*3ac0*/  FADD.FTZ R169, R0, -R169 ;  /* 0x800000a900a97221 */ /* 0x000fe20000010000 */
[----:B------:R-:W-:Y:S01]  /*3ad0*/  FFMA.FTZ R156, R156, UR17, R157 ;  /* 0x000000119c9c7c23 */ /* 0x000fe2000801009d */
[----:B------:R-:W-:Y:S01]  /*3ae0*/  FFMA.FTZ R157, R193, UR16, R174 ;  /* 0x00000010c19d7c23 */ /* 0x000fe200080100ae */
[----:B------:R-:W-:Y:S01]  /*3af0*/  SHF.L.U32 R166, R146, 0x10, RZ ;  /* 0x0000001092a67819 */ /* 0x000fe200000006ff */
[----:B------:R-:W-:Y:S01]  /*3b00*/  FADD.FTZ R159, R194, -R159 ;  /* 0x8000009fc29f7221 */ /* 0x000fe20000010000 */
[----:B------:R-:W-:-:S02]  /*3b10*/  IMAD.U32 R158, R145, 0x10000, RZ ;  /* 0x00010000919e7824 */ /* 0x000fc400078e00ff */
[----:B------:R-:W-:Y:S01]  /*3b20*/  FADD.FTZ R157, R196, -R157 ;  /* 0x8000009dc49d7221 */ /* 0x000fe20000010000 */
[----:B------:R-:W-:Y:S01]  /*3b30*/  PRMT R164, R146, 0x7632, R164 ;  /* 0x0000763292a47816 */ /* 0x000fe200000000a4 */
[----:B------:R-:W-:Y:S01]  /*3b40*/  FFMA.FTZ R165, R230, UR16, R174 ;  /* 0x00000010e6a57c23 */ /* 0x000fe200080100ae */
[----:B------:R-:W-:Y:S01]  /*3b50*/  FFMA.FTZ R171, R169, UR17, R168 ;  /* 0x00000011a9ab7c23 */ /* 0x000fe200080100a8 */
[----:B------:R-:W-:Y:S01]  /*3b60*/  FFMA.FTZ R169, R159, UR17, R166 ;  /* 0x000000119fa97c23 */ /* 0x000fe200080100a6 */
[--C-:B------:R-:W-:Y:S01]  /*3b70*/  FFMA.FTZ R166, R157, UR17, R158.reuse ;  /* 0x000000119da67c23 */ /* 0x100fe2000801009e */
[----:B------:R-:W-:Y:S01]  /*3b80*/  PRMT R158, R144, 0x7632, R158 ;  /* 0x00007632909e7816 */ /* 0x000fe2000000009e */
[----:B------:R-:W-:Y:S02]  /*3b90*/  IMAD.U32 R164, R164, 0x10000, RZ ;  /* 0x00010000a4a47824 */ /* 0x000fe400078e00ff */
[----:B------:R-:W-:Y:S01]  /*3ba0*/  FADD.FTZ R165, R2, -R165 ;  /* 0x800000a502a57221 */ /* 0x000fe20000010000 */
[--C-:B------:R-:W-:Y:S01]  /*3bb0*/  FFMA.FTZ R159, R234, UR16, R174.reuse ;  /* 0x00000010ea9f7c23 */ /* 0x100fe200080100ae */
[----:B------:R-:W-:Y:S01]  /*3bc0*/  SHF.L.U32 R158, R158, 0x10, RZ ;  /* 0x000000109e9e7819 */ /* 0x000fe200000006ff */
[----:B------:R-:W-:Y:S01]  /*3bd0*/  FFMA.FTZ R157, R3, UR16, R174 ;  /* 0x00000010039d7c23 */ /* 0x000fe200080100ae */
[----:B------:R-:W-:Y:S01]  /*3be0*/  FFMA.FTZ R172, R165, UR17, R164 ;  /* 0x00000011a5ac7c23 */ /* 0x000fe200080100a4 */
[----:B------:R-:W-:Y:S01]  /*3bf0*/  FADD.FTZ R159, R204, -R159 ;  /* 0x8000009fcc9f7221 */ /* 0x000fe20000010000 */
[----:B------:R-:W-:Y:S01]  /*3c00*/  PRMT R165, R145, 0x7632, R165 ;  /* 0x0000763291a57816 */ /* 0x000fe200000000a5 */
[----:B------:R-:W-:Y:S01]  /*3c10*/  FFMA.FTZ R168, R232, UR16, R174 ;  /* 0x00000010e8a87c23 */ /* 0x000fe200080100ae */
[----:B------:R-:W-:Y:S01]  /*3c20*/  ISETP.GE.U32.AND P0, PT, R240, RZ, PT ;  /* 0x000000fff000720c */ /* 0x000fe20003f06070 */
[----:B------:R-:W-:Y:S01]  /*3c30*/  FADD.FTZ R157, R4, -R157 ;  /* 0x8000009d049d7221 */ /* 0x000fe20000010000 */
[----:B------:R-:W-:Y:S01]  /*3c40*/  SHF.L.U32 R164, R144, 0x10, RZ ;  /* 0x0000001090a47819 */ /* 0x000fe200000006ff */
[----:B------:R-:W-:Y:S01]  /*3c50*/  FFMA.FTZ R167, R159, UR17, R158 ;  /* 0x000000119fa77c23 */ /* 0x000fe2000801009e */
[----:B------:R-:W-:Y:S01]  /*3c60*/  FMUL.FTZ R158, R171, UR23 ;  /* 0x00000017ab9e7c20 */ /* 0x000fe20008410000 */
[----:B------:R-:W-:-:S02]  /*3c70*/  IMAD.U32 R165, R165, 0x10000, RZ ;  /* 0x00010000a5a57824 */ /* 0x000fc400078e00ff */
[----:B------:R-:W-:Y:S01]  /*3c80*/  FADD.FTZ R168, R207, -R168 ;  /* 0x800000a8cfa87221 */ /* 0x000fe20000010000 */
[----:B------:R-:W-:Y:S01]  /*3c90*/  ISETP.GE.U32.AND.EX P0, PT, R241, 0x1000000, PT, P0 ;  /* 0x01000000f100780c */ /* 0x000fe20003f06100 */
[----:B------:R-:W-:Y:S01]  /*3ca0*/  FFMA.FTZ R164, R157, UR17, R164 ;  /* 0x000000119da47c23 */ /* 0x000fe200080100a4 */
[----:B------:R-:W-:Y:S01]  /*3cb0*/  F2FP.BF16.F32.PACK_AB R159, R171, R156 ;  /* 0x0000009cab9f723e */ /* 0x000fe200000010ff */
[----:B------:R-:W-:Y:S01]  /*3cc0*/  FMUL.FTZ R157, R156, UR23 ;  /* 0x000000179c9d7c20 */ /* 0x000fe20008410000 */
[----:B------:R-:W-:Y:S01]  /*3cd0*/  FFMA.FTZ R165, R168, UR17, R165 ;  /* 0x00000011a8a57c23 */ /* 0x000fe200080100a5 */
[----:B------:R-:W-:Y:S01]  /*3ce0*/  LOP3.LUT P1, RZ, R241, 0xff0000, RZ, 0xc0, !PT ;  /* 0x00ff0000f1ff7812 */ /* 0x000fe2000782c0ff */
[----:B------:R-:W-:Y:S01]  /*3cf0*/  FMUL.FTZ R156, R169, UR23 ;  /* 0x00000017a99c7c20 */ /* 0x000fe20008410000 */
[----:B------:R-:W-:Y:S01]  /*3d00*/  FSEL R176, R158, RZ, P0 ;  /* 0x000000ff9eb07208 */ /* 0x000fe20000000000 */
[----:B------:R-:W-:Y:S01]  /*3d10*/  FMUL.FTZ R168, R166, UR23 ;  /* 0x00000017a6a87c20 */ /* 0x000fe20008410000 */
[----:B------:R-:W-:-:S02]  /*3d20*/  LOP3.LUT P5, RZ, R241, 0xff, RZ, 0xc0, !PT ;  /* 0x000000fff1ff7812 */ /* 0x000fc400078ac0ff */
[C---:B------:R-:W-:Y:S01]  /*3d30*/  F2FP.BF16.F32.PACK_AB R158, R172.reuse, R169 ;  /* 0x000000a9ac9e723e */ /* 0x040fe200000010ff */
[----:B------:R-:W-:Y:S01]  /*3d40*/  FMUL.FTZ R172, R172, UR23 ;  /* 0x00000017acac7c20 */ /* 0x000fe20008410000 */
[----:B------:R-:W-:Y:S02]  /*3d50*/  LOP3.LUT P6, RZ, R241, 0xff00, RZ, 0xc0, !PT ;  /* 0x0000ff00f1ff7812 */ /* 0x000fe400078cc0ff */
[----:B------:R-:W-:Y:S02]  /*3d60*/  FSEL R175, R157, RZ, P1 ;  /* 0x000000ff9daf7208 */ /* 0x000fe40000800000 */
[----:B------:R-:W-:Y:S02]  /*3d70*/  FSEL R170, R156, RZ, P5 ;  /* 0x000000ff9caa7208 */ /* 0x000fe40002800000 */
[C---:B------:R-:W-:Y:S01]  /*3d80*/  F2FP.BF16.F32.PACK_AB R157, R165.reuse, R166 ;  /* 0x000000a6a59d723e */ /* 0x040fe200000010ff */
[----:B------:R-:W-:Y:S01]  /*3d90*/  FMUL.FTZ R166, R165, UR23 ;  /* 0x00000017a5a67c20 */ /* 0x000fe20008410000 */
[C---:B------:R-:W-:Y:S01]  /*3da0*/  F2FP.BF16.F32.PACK_AB R156, R167.reuse, R164 ;  /* 0x000000a4a79c723e */ /* 0x040fe200000010ff */
[----:B------:R-:W-:Y:S01]  /*3db0*/  FMUL.FTZ R165, R164, UR23 ;  /* 0x00000017a4a57c20 */ /* 0x000fe20008410000 */
[----:B------:R-:W-:Y:S01]  /*3dc0*/  FMUL.FTZ R167, R167, UR23 ;  /* 0x00000017a7a77c20 */ /* 0x000fe20008410000 */
[----:B------:R-:W-:-:S02]  /*3dd0*/  FSEL R173, R172, RZ, P6 ;  /* 0x000000ffacad7208 */ /* 0x000fc40003000000 */
[C---:B------:R-:W-:Y:S02]  /*3de0*/  LOP3.LUT P0, RZ, R240.reuse, 0xff0000, RZ, 0xc0, !PT ;  /* 0x00ff0000f0ff7812 */ /* 0x040fe4000780c0ff */
[C---:B------:R-:W-:Y:S02]  /*3df0*/  LOP3.LUT P1, RZ, R240.reuse, 0xff000000, RZ, 0xc0, !PT ;  /* 0xff000000f0ff7812 */ /* 0x040fe4000782c0ff */
[C---:B------:R-:W-:Y:S02]  /*3e00*/  LOP3.LUT P5, RZ, R240.reuse, 0xff, RZ, 0xc0, !PT ;  /* 0x000000fff0ff7812 */ /* 0x040fe400078ac0ff */
[----:B------:R-:W-:Y:S02]  /*3e10*/  LOP3.LUT P6, RZ, R240, 0xff00, RZ, 0xc0, !PT ;  /* 0x0000ff00f0ff7812 */ /* 0x000fe400078cc0ff */
[----:B------:R-:W-:Y:S02]  /*3e20*/  FSEL R168, R168, RZ, P0 ;  /* 0x000000ffa8a87208 */ /* 0x000fe40000000000 */
[----:B------:R-:W-:-:S02]  /*3e30*/  FSEL R171, R166, RZ, P1 ;  /* 0x000000ffa6ab7208 */ /* 0x000fc40000800000 */
[----:B------:R-:W-:Y:S02]  /*3e40*/  FSEL R164, R165, RZ, P5 ;  /* 0x000000ffa5a47208 */ /* 0x000fe40002800000 */
[----:B------:R-:W-:Y:S02]  /*3e50*/  FSEL R169, R167, RZ, P6 ;  /* 0x000000ffa7a97208 */ /* 0x000fe40003000000 */
[----:B------:R-:W-:Y:S02]  /*3e60*/  F2FP.BF16.F32.PACK_AB R167, R176, R175 ;  /* 0x000000afb0a7723e */ /* 0x000fe400000010ff */
[----:B------:R-:W-:Y:S02]  /*3e70*/  F2FP.BF16.F32.PACK_AB R166, R173, R170 ;  /* 0x000000aaada6723e */ /* 0x000fe400000010ff */
[----:B------:R-:W-:Y:S02]  /*3e80*/  F2FP.BF16.F32.PACK_AB R165, R171, R168 ;  /* 0x000000a8aba5723e */ /* 0x000fe400000010ff */
[----:B------:R-:W-:Y:S01]  /*3e90*/  F2FP.BF16.F32.PACK_AB R164, R169, R164 ;  /* 0x000000a4a9a4723e */ /* 0x000fe200000010ff */
[----:B------:R-:W-:Y:S06]  /*3ea0*/  BRA `(.L_x_154) ;  /* 0x0000001400607947 */ /* 0x000fec0003800000 */
.L_x_151:
        /* <DEDUP_REMOVED lines=10> */
[----:B-----5:R-:W-:Y:S01]  /*3f50*/  ISETP.GE.U32.AND P0, PT, R246, RZ, PT ;  /* 0x000000fff600720c */ /* 0x020fe20003f06070 */
[----:B------:R-:W-:Y:S01]  /*3f60*/  FFMA.FTZ R165, R230, UR16, R174 ;  /* 0x00000010e6a57c23 */ /* 0x000fe200080100ae */
[----:B------:R-:W-:Y:S01]  /*3f70*/  FADD.FTZ R161, R0, -R161 ;  /* 0x800000a100a17221 */ /* 0x000fe20000010000 */
[----:B------:R-:W-:Y:S01]  /*3f80*/  FADD.FTZ R160, R205, -R160 ;  /* 0x800000a0cda07221 */ /* 0x000fe20000010000 */
[----:B------:R-:W-:Y:S01]  /*3f90*/  ISETP.GE.U32.AND.EX P0, PT, R247, 0x1000000, PT, P0 ;  /* 0x01000000f700780c */ /* 0x000fe20003f06100 */
[----:B------:R-:W-:Y:S01]  /*3fa0*/  FADD.FTZ R165, R2, -R165 ;  /* 0x800000a502a57221 */ /* 0x000fe20000010000 */
[----:B------:R-:W-:Y:S01]  /*3fb0*/  FMUL.FTZ R161, R161, UR17 ;  /* 0x00000011a1a17c20 */ /* 0x000fe20008410000 */
[----:B------:R-:W-:Y:S01]  /*3fc0*/  FMUL.FTZ R160, R160, UR17 ;  /* 0x00000011a0a07c20 */ /* 0x000fe20008410000 */
[----:B------:R-:W-:Y:S01]  /*3fd0*/  LOP3.LUT P1, RZ, R247, 0xff0000, RZ, 0xc0, !PT ;  /* 0x00ff0000f7ff7812 */ /* 0x000fe2000782c0ff */
[----:B------:R-:W-:Y:S01]  /*3fe0*/  FMUL.FTZ R165, R165, UR17 ;  /* 0x00000011a5a57c20 */ /* 0x000fe20008410000 */
[----:B------:R-:W-:Y:S01]  /*3ff0*/  FMUL.FTZ R164, R161, UR23 ;  /* 0x00000017a1a47c20 */ /* 0x000fe20008410000 */
[----:B------:R-:W-:Y:S01]  /*4000*/  FFMA.FTZ R161, R203, UR16, R174 ;  /* 0x00000010cba17c23 */ /* 0x000fe200080100ae */
[----:B------:R-:W-:Y:S01]  /*4010*/  FMUL.FTZ R162, R160, UR23 ;  /* 0x00000017a0a27c20 */ /* 0x000fe20008410000 */
[----:B------:R-:W-:Y:S01]  /*4020*/  LOP3.LUT P5, RZ, R241, 0xff, RZ, 0xc0, !PT ;  /* 0x000000fff1ff7812 */ /* 0x000fe200078ac0ff */
[----:B------:R-:W-:Y:S01]  /*4030*/  FMUL.FTZ R165, R165, UR23 ;  /* 0x00000017a5a57c20 */ /* 0x000fe20008410000 */
[----:B------:R-:W-:Y:S01]  /*4040*/  FSEL R160, R164, RZ, P0 ;  /* 0x000000ffa4a07208 */ /* 0x000fe20000000000 */
[----:B------:R-:W-:Y:S01]  /*4050*/  FADD.FTZ R161, R194, -R161 ;  /* 0x800000a1c2a17221 */ /* 0x000fe20000010000 */
[----:B------:R-:W-:-:S02]  /*4060*/  ISETP.GE.U32.AND P0, PT, R240, RZ, PT ;  /* 0x000000fff000720c */ /* 0x000fc40003f06070 */
[C---:B------:R-:W-:Y:S01]  /*4070*/  FSEL R163, R162.reuse, RZ, P1 ;  /* 0x000000ffa2a37208 */ /* 0x040fe20000800000 */
[----:B------:R-:W-:Y:S01]  /*4080*/  FMUL.FTZ R161, R161, UR17 ;  /* 0x00000011a1a17c20 */ /* 0x000fe20008410000 */
[C---:B------:R-:W-:Y:S02]  /*4090*/  LOP3.LUT P1, RZ, R241.reuse, 0xff0000, RZ, 0xc0, !PT ;  /* 0x00ff0000f1ff7812 */ /* 0x040fe4000782c0ff */
[----:B------:R-:W-:Y:S01]  /*40a0*/  ISETP.GE.U32.AND.EX P0, PT, R241, 0x1000000, PT, P0 ;  /* 0x01000000f100780c */ /* 0x000fe20003f06100 */
[----:B------:R-:W-:Y:S01]  /*40b0*/  FMUL.FTZ R161, R161, UR23 ;  /* 0x00000017a1a17c20 */ /* 0x000fe20008410000 */
[----:B------:R-:W-:Y:S02]  /*40c0*/  LOP3.LUT P6, RZ, R247, 0xff, RZ, 0xc0, !PT ;  /* 0x000000fff7ff7812 */ /* 0x000fe400078cc0ff */
[----:B------:R-:W-:Y:S02]  /*40d0*/  FSEL R167, R162, RZ, P1 ;  /* 0x000000ffa2a77208 */ /* 0x000fe40000800000 */
[----:B------:R-:W-:-:S02]  /*40e0*/  FSEL R164, R164, RZ, P0 ;  /* 0x000000ffa4a47208 */ /* 0x000fc40000000000 */
[----:B------:R-:W-:Y:S02]  /*40f0*/  LOP3.LUT P1, RZ, R247, 0xff00, RZ, 0xc0, !PT ;  /* 0x0000ff00f7ff7812 */ /* 0x000fe4000782c0ff */
[----:B------:R-:W-:Y:S02]  /*4100*/  LOP3.LUT P0, RZ, R241, 0xff00, RZ, 0xc0, !PT ;  /* 0x0000ff00f1ff7812 */ /* 0x000fe4000780c0ff */
[C---:B------:R-:W-:Y:S02]  /*4110*/  FSEL R166, R161.reuse, RZ, P5 ;  /* 0x000000ffa1a67208 */ /* 0x040fe40002800000 */
[----:B------:R-:W-:Y:S02]  /*4120*/  FSEL R162, R161, RZ, P6 ;  /* 0x000000ffa1a27208 */ /* 0x000fe40003000000 */
[C---:B------:R-:W-:Y:S02]  /*4130*/  FSEL R161, R165.reuse, RZ, P1 ;  /* 0x000000ffa5a17208 */ /* 0x040fe40000800000 */
[----:B------:R-:W-:Y:S01]  /*4140*/  FSEL R169, R165, RZ, P0 ;  /* 0x000000ffa5a97208 */ /* 0x000fe20000000000 */
[--C-:B------:R-:W-:Y:S01]  /*4150*/  FFMA.FTZ R165, R193, UR16, R174.reuse ;  /* 0x00000010c1a57c23 */ /* 0x100fe200080100ae */
[----:B------:R-:W-:Y:S01]  /*4160*/  F2FP.BF16.F32.PACK_AB R167, R164, R167 ;  /* 0x000000a7a4a7723e */ /* 0x000fe200000010ff */
[----:B------:R-:W-:Y:S01]  /*4170*/  FFMA.FTZ R164, R232, UR16, R174 ;  /* 0x00000010e8a47c23 */ /* 0x000fe200080100ae */
[----:B------:R-:W-:Y:S01]  /*4180*/  F2FP.BF16.F32.PACK_AB R163, R160, R163 ;  /* 0x000000a3a0a3723e */ /* 0x000fe200000010ff */
[----:B------:R-:W-:Y:S01]  /*4190*/  FADD.FTZ R165, R196, -R165 ;  /* 0x800000a5c4a57221 */ /* 0x000fe20000010000 */
[----:B------:R-:W-:Y:S01]  /*41a0*/  F2FP.BF16.F32.PACK_AB R162, R161, R162 ;  /* 0x000000a2a1a2723e */ /* 0x000fe200000010ff */
[----:B------:R-:W-:Y:S01]  /*41b0*/  FADD.FTZ R168, R207, -R164 ;  /* 0x800000a4cfa87221 */ /* 0x000fe20000010000 */
[--C-:B------:R-:W-:Y:S01]  /*41c0*/  FFMA.FTZ R161, R3, UR16, R174.reuse ;  /* 0x0000001003a17c23 */ /* 0x100fe200080100ae */
[----:B------:R-:W-:Y:S01]  /*41d0*/  FMUL.FTZ R160, R165, UR17 ;  /* 0x00000011a5a07c20 */ /* 0x000fe20008410000 */
[----:B------:R-:W-:Y:S01]  /*41e0*/  FFMA.FTZ R165, R234, UR16, R174 ;  /* 0x00000010eaa57c23 */ /* 0x000fe200080100ae */
[----:B------:R-:W-:Y:S01]  /*41f0*/  FMUL.FTZ R168, R168, UR17 ;  /* 0x00000011a8a87c20 */ /* 0x000fe20008410000 */
[----:B------:R-:W-:Y:S01]  /*4200*/  LOP3.LUT P0, RZ, R240, 0xff0000, RZ, 0xc0, !PT ;  /* 0x00ff0000f0ff7812 */ /* 0x000fe2000780c0ff */
[----:B------:R-:W-:Y:S01]  /*4210*/  FMUL.FTZ R164, R160, UR23 ;  /* 0x00000017a0a47c20 */ /* 0x000fe20008410000 */
[----:B------:R-:W-:Y:S01]  /*4220*/  FADD.FTZ R165, R204, -R165 ;  /* 0x800000a5cca57221 */ /* 0x000fe20000010000 */
[----:B------:R-:W-:Y:S01]  /*4230*/  FADD.FTZ R160, R4, -R161 ;  /* 0x800000a104a07221 */ /* 0x000fe20000010000 */
[----:B------:R-:W-:Y:S01]  /*4240*/  LOP3.LUT P1, RZ, R246, 0xff0000, RZ, 0xc0, !PT ;  /* 0x00ff0000f6ff7812 */ /* 0x000fe2000782c0ff */
[----:B------:R-:W-:Y:S01]  /*4250*/  FMUL.FTZ R168, R168, UR23 ;  /* 0x00000017a8a87c20 */ /* 0x000fe20008410000 */
[----:B------:R-:W-:Y:S01]  /*4260*/  FMUL.FTZ R165, R165, UR17 ;  /* 0x00000011a5a57c20 */ /* 0x000fe20008410000 */
[----:B------:R-:W-:Y:S01]  /*4270*/  LOP3.LUT P6, RZ, R240, 0xff000000, RZ, 0xc0, !PT ;  /* 0xff000000f0ff7812 */ /* 0x000fe200078cc0ff */
[----:B------:R-:W-:Y:S01]  /*4280*/  FMUL.FTZ R160, R160, UR17 ;  /* 0x00000011a0a07c20 */ /* 0x000fe20008410000 */
[----:B------:R-:W-:-:S02]  /*4290*/  LOP3.LUT P5, RZ, R246, 0xff000000, RZ, 0xc0, !PT ;  /* 0xff000000f6ff7812 */ /* 0x000fc400078ac0ff */
[----:B------:R-:W-:Y:S01]  /*42a0*/  F2FP.BF16.F32.PACK_AB R166, R169, R166 ;  /* 0x000000a6a9a6723e */ /* 0x000fe200000010ff */
[----:B------:R-:W-:Y:S01]  /*42b0*/  FMUL.FTZ R169, R165, UR23 ;  /* 0x00000017a5a97c20 */ /* 0x000fe20008410000 */
[----:B------:R-:W-:Y:S01]  /*42c0*/  FSEL R170, R164, RZ, P0 ;  /* 0x000000ffa4aa7208 */ /* 0x000fe20000000000 */
[----:B------:R-:W-:Y:S01]  /*42d0*/  FMUL.FTZ R165, R160, UR23 ;  /* 0x00000017a0a57c20 */ /* 0x000fe20008410000 */
[----:B------:R-:W-:Y:S02]  /*42e0*/  FSEL R161, R164, RZ, P1 ;  /* 0x000000ffa4a17208 */ /* 0x000fe40000800000 */
[----:B------:R-:W-:Y:S02]  /*42f0*/  LOP3.LUT P0, RZ, R240, 0xff00, RZ, 0xc0, !PT ;  /* 0x0000ff00f0ff7812 */ /* 0x000fe4000780c0ff */
[C---:B------:R-:W-:Y:S02]  /*4300*/  FSEL R173, R168.reuse, RZ, P6 ;  /* 0x000000ffa8ad7208 */ /* 0x040fe40003000000 */
[----:B------:R-:W-:-:S02]  /*4310*/  FSEL R164, R168, RZ, P5 ;  /* 0x000000ffa8a47208 */ /* 0x000fc40002800000 */
[C---:B------:R-:W-:Y:S02]  /*4320*/  LOP3.LUT P1, RZ, R246.reuse, 0xff00, RZ, 0xc0, !PT ;  /* 0x0000ff00f6ff7812 */ /* 0x040fe4000782c0ff */
[----:B------:R-:W-:Y:S02]  /*4330*/  LOP3.LUT P6, RZ, R246, 0xff, RZ, 0xc0, !PT ;  /* 0x000000fff6ff7812 */ /* 0x000fe400078cc0ff */
[----:B------:R-:W-:Y:S02]  /*4340*/  LOP3.LUT P5, RZ, R240, 0xff, RZ, 0xc0, !PT ;  /* 0x000000fff0ff7812 */ /* 0x000fe400078ac0ff */
[C---:B------:R-:W-:Y:S02]  /*4350*/  FSEL R171, R169.reuse, RZ, P0 ;  /* 0x000000ffa9ab7208 */ /* 0x040fe40000000000 */
        /* <DEDUP_REMOVED lines=8> */
.L_x_157:
[--C-:B------:R-:W-:Y:S01]  /*43e0*/  FFMA.FTZ R156, R217, UR16, R174.reuse ;  /* 0x00000010d99c7c23 */ /* 0x100fe200080100ae */
[--C-:B------:R-:W-:Y:S01]  /*43f0*/  FFMA.FTZ R157, R228, UR16, R174.reuse ;  /* 0x00000010e49d7c23 */ /* 0x100fe200080100ae */
[----:B-----5:R-:W-:Y:S01]  /*4400*/  ISETP.GE.U32.AND P0, PT, R246, RZ, PT ;  /* 0x000000fff600720c */ /* 0x020fe20003f06070 */
[----:B------:R-:W-:Y:S01]  /*4410*/  FFMA.FTZ R161, R230, UR16, R174 ;  /* 0x00000010e6a17c23 */ /* 0x000fe200080100ae */
[----:B------:R-:W-:Y:S01]  /*4420*/  FADD.FTZ R156, R205, -R156 ;  /* 0x8000009ccd9c7221 */ /* 0x000fe20000010000 */
[----:B------:R-:W-:Y:S01]  /*4430*/  FADD.FTZ R157, R0, -R157 ;  /* 0x8000009d009d7221 */ /* 0x000fe20000010000 */
[----:B------:R-:W-:Y:S01]  /*4440*/  LOP3.LUT P1, RZ, R247, 0xff0000, RZ, 0xc0, !PT ;  /* 0x00ff0000f7ff7812 */ /* 0x000fe2000782c0ff */
[----:B------:R-:W-:Y:S01]  /*4450*/  FADD.FTZ R161, R2, -R161 ;  /* 0x800000a102a17221 */ /* 0x000fe20000010000 */
[----:B------:R-:W-:Y:S01]  /*4460*/  FMUL.FTZ R156, R156, UR17 ;  /* 0x000000119c9c7c20 */ /* 0x000fe20008410000 */
[----:B------:R-:W-:Y:S01]  /*4470*/  FMUL.FTZ R157, R157, UR17 ;  /* 0x000000119d9d7c20 */ /* 0x000fe20008410000 */
[----:B------:R-:W-:-:S02]  /*4480*/  ISETP.GE.U32.AND.EX P0, PT, R247, 0x1000000, PT, P0 ;  /* 0x01000000f700780c */ /* 0x000fc40003f06100 */
[----:B------:R-:W-:Y:S01]  /*4490*/  FMUL.FTZ R158, R156, UR23 ;  /* 0x000000179c9e7c20 */ /* 0x000fe20008410000 */
[C---:B------:R-:W-:Y:S01]  /*44a0*/  FMUL.FTZ R162, R157.reuse, UR23 ;  /* 0x000000179da27c20 */ /* 0x040fe20008410000 */
[----:B------:R-:W-:Y:S01]  /*44b0*/  F2FP.BF16.F32.PACK_AB R159, R157, R156 ;  /* 0x0000009c9d9f723e */ /* 0x000fe200000010ff */
[----:B------:R-:W-:Y:S01]  /*44c0*/  FFMA.FTZ R157, R203, UR16, R174 ;  /* 0x00000010cb9d7c23 */ /* 0x000fe200080100ae */
[----:B------:R-:W-:Y:S02]  /*44d0*/  LOP3.LUT P6, RZ, R241, 0xff0000, RZ, 0xc0, !PT ;  /* 0x00ff0000f1ff7812 */ /* 0x000fe400078cc0ff */
[----:B------:R-:W-:Y:S01]  /*44e0*/  FSEL R163, R158, RZ, P1 ;  /* 0x000000ff9ea37208 */ /* 0x000fe20000800000 */
[----:B------:R-:W-:Y:S01]  /*44f0*/  FADD.FTZ R157, R194, -R157 ;  /* 0x8000009dc29d7221 */ /* 0x000fe20000010000 */
[----:B------:R-:W-:Y:S02]  /*4500*/  FSEL R160, R162, RZ, P0 ;  /* 0x000000ffa2a07208 */ /* 0x000fe40000000000 */
[----:B------:R-:W-:Y:S01]  /*4510*/  ISETP.GE.U32.AND P0, PT, R240, RZ, PT ;  /* 0x000000fff000720c */ /* 0x000fe20003f06070 */
[----:B------:R-:W-:Y:S01]  /*4520*/  FMUL.FTZ R157, R157, UR17 ;  /* 0x000000119d9d7c20 */ /* 0x000fe20008410000 */
[----:B------:R-:W-:Y:S01]  /*4530*/  F2FP.BF16.F32.PACK_AB R163, R160, R163 ;  /* 0x000000a3a0a3723e */ /* 0x000fe200000010ff */
[----:B------:R-:W-:Y:S01]  /*4540*/  FMUL.FTZ R160, R161, UR17 ;  /* 0x00000011a1a07c20 */ /* 0x000fe20008410000 */
[----:B------:R-:W-:Y:S01]  /*4550*/  ISETP.GE.U32.AND.EX P0, PT, R241, 0x1000000, PT, P0 ;  /* 0x01000000f100780c */ /* 0x000fe20003f06100 */
[----:B------:R-:W-:Y:S01]  /*4560*/  FMUL.FTZ R156, R157, UR23 ;  /* 0x000000179d9c7c20 */ /* 0x000fe20008410000 */
[----:B------:R-:W-:-:S02]  /*4570*/  FSEL R167, R158, RZ, P6 ;  /* 0x000000ff9ea77208 */ /* 0x000fc40003000000 */
[----:B------:R-:W-:Y:S02]  /*4580*/  LOP3.LUT P5, RZ, R241, 0xff, RZ, 0xc0, !PT ;  /* 0x000000fff1ff7812 */ /* 0x000fe400078ac0ff */
[----:B------:R-:W-:Y:S02]  /*4590*/  LOP3.LUT P1, RZ, R247, 0xff, RZ, 0xc0, !PT ;  /* 0x000000fff7ff7812 */ /* 0x000fe4000782c0ff */
[C---:B------:R-:W-:Y:S01]  /*45a0*/  F2FP.BF16.F32.PACK_AB R158, R160.reuse, R157 ;  /* 0x0000009da09e723e */ /* 0x040fe200000010ff */
[----:B------:R-:W-:Y:S01]  /*45b0*/  FMUL.FTZ R160, R160, UR23 ;  /* 0x00000017a0a07c20 */ /* 0x000fe20008410000 */
[----:B------:R-:W-:Y:S01]  /*45c0*/  FSEL R164, R162, RZ, P0 ;  /* 0x000000ffa2a47208 */ /* 0x000fe20000000000 */
[--C-:B------:R-:W-:Y:S01]  /*45d0*/  FFMA.FTZ R157, R193, UR16, R174.reuse ;  /* 0x00000010c19d7c23 */ /* 0x100fe200080100ae */
[----:B------:R-:W-:Y:S02]  /*45e0*/  LOP3.LUT P0, RZ, R241, 0xff00, RZ, 0xc0, !PT ;  /* 0x0000ff00f1ff7812 */ /* 0x000fe4000780c0ff */
[----:B------:R-:W-:Y:S01]  /*45f0*/  FSEL R162, R156, RZ, P1 ;  /* 0x000000ff9ca27208 */ /* 0x000fe20000800000 */
[----:B------:R-:W-:Y:S01]  /*4600*/  FADD.FTZ R157, R196, -R157 ;  /* 0x8000009dc49d7221 */ /* 0x000fe20000010000 */
[----:B------:R-:W-:Y:S01]  /*4610*/  FSEL R166, R156, RZ, P5 ;  /* 0x000000ff9ca67208 */ /* 0x000fe20002800000 */
[----:B------:R-:W-:Y:S01]  /*4620*/  FFMA.FTZ R156, R232, UR16, R174 ;  /* 0x00000010e89c7c23 */ /* 0x000fe200080100ae */
[----:B------:R-:W-:-:S02]  /*4630*/  LOP3.LUT P6, RZ, R247, 0xff00, RZ, 0xc0, !PT ;  /* 0x0000ff00f7ff7812 */ /* 0x000fc400078cc0ff */
[C---:B------:R-:W-:Y:S01]  /*4640*/  FSEL R161, R160.reuse, RZ, P0 ;  /* 0x000000ffa0a17208 */ /* 0x040fe20000000000 */
[----:B------:R-:W-:Y:S01]  /*4650*/  FADD.FTZ R156, R207, -R156 ;  /* 0x8000009ccf9c7221 */ /* 0x000fe20000010000 */
[----:B------:R-:W-:Y:S01]  /*4660*/  FSEL R165, R160, RZ, P6 ;  /* 0x000000ffa0a57208 */ /* 0x000fe20003000000 */
[----:B------:R-:W-:Y:S01]  /*4670*/  FMUL.FTZ R160, R157, UR17 ;  /* 0x000000119da07c20 */ /* 0x000fe20008410000 */
[----:B------:R-:W-:Y:S01]  /*4680*/  F2FP.BF16.F32.PACK_AB R166, R161, R166 ;  /* 0x000000a6a1a6723e */ /* 0x000fe200000010ff */
[--C-:B------:R-:W-:Y:S01]  /*4690*/  FFMA.FTZ R161, R234, UR16, R174.reuse ;  /* 0x00000010eaa17c23 */ /* 0x100fe200080100ae */
[----:B------:R-:W-:Y:S01]  /*46a0*/  FFMA.FTZ R157, R3, UR16, R174 ;  /* 0x00000010039d7c23 */ /* 0x000fe200080100ae */
[----:B------:R-:W-:Y:S01]  /*46b0*/  FMUL.FTZ R169, R156, UR17 ;  /* 0x000000119ca97c20 */ /* 0x000fe20008410000 */
[----:B------:R-:W-:Y:S01]  /*46c0*/  F2FP.BF16.F32.PACK_AB R167, R164, R167 ;  /* 0x000000a7a4a7723e */ /* 0x000fe200000010ff */
[----:B------:R-:W-:Y:S01]  /*46d0*/  FADD.FTZ R161, R204, -R161 ;  /* 0x800000a1cca17221 */ /* 0x000fe20000010000 */
[----:B------:R-:W-:Y:S01]  /*46e0*/  FADD.FTZ R156, R4, -R157 ;  /* 0x8000009d049c7221 */ /* 0x000fe20000010000 */
[----:B------:R-:W-:Y:S01]  /*46f0*/  FMUL.FTZ R164, R160, UR23 ;  /* 0x00000017a0a47c20 */ /* 0x000fe20008410000 */
[----:B------:R-:W-:Y:S01]  /*4700*/  F2FP.BF16.F32.PACK_AB R157, R169, R160 ;  /* 0x000000a0a99d723e */ /* 0x000fe200000010ff */
[----:B------:R-:W-:Y:S01]  /*4710*/  FMUL.FTZ R161, R161, UR17 ;  /* 0x00000011a1a17c20 */ /* 0x000fe20008410000 */
[----:B------:R-:W-:Y:S01]  /*4720*/  LOP3.LUT P0, RZ, R240, 0xff0000, RZ, 0xc0, !PT ;  /* 0x00ff0000f0ff7812 */ /* 0x000fe2000780c0ff */
[----:B------:R-:W-:Y:S01]  /*4730*/  FMUL.FTZ R160, R156, UR17 ;  /* 0x000000119ca07c20 */ /* 0x000fe20008410000 */
[----:B------:R-:W-:Y:S01]  /*4740*/  LOP3.LUT P1, RZ, R246, 0xff0000, RZ, 0xc0, !PT ;  /* 0x00ff0000f6ff7812 */ /* 0x000fe2000782c0ff */
[----:B------:R-:W-:Y:S01]  /*4750*/  FMUL.FTZ R169, R169, UR23 ;  /* 0x00000017a9a97c20 */ /* 0x000fe20008410000 */
[----:B------:R-:W-:-:S02]  /*4760*/  LOP3.LUT P6, RZ, R240, 0xff000000, RZ, 0xc0, !PT ;  /* 0xff000000f0ff7812 */ /* 0x000fc400078cc0ff */
[----:B------:R-:W-:Y:S02]  /*4770*/  LOP3.LUT P5, RZ, R246, 0xff000000, RZ, 0xc0, !PT ;  /* 0xff000000f6ff7812 */ /* 0x000fe400078ac0ff */
[----:B------:R-:W-:Y:S02]  /*4780*/  F2FP.BF16.F32.PACK_AB R162, R165, R162 ;  /* 0x000000a2a5a2723e */ /* 0x000fe400000010ff */
[C---:B------:R-:W-:Y:S02]  /*4790*/  FSEL R165, R164.reuse, RZ, P0 ;  /* 0x000000ffa4a57208 */ /* 0x040fe40000000000 */
[----:B------:R-:W-:Y:S01]  /*47a0*/  FSEL R170, R164, RZ, P1 ;  /* 0x000000ffa4aa7208 */ /* 0x000fe20000800000 */
[C---:B------:R-:W-:Y:S01]  /*47b0*/  FMUL.FTZ R164, R161.reuse, UR23 ;  /* 0x00000017a1a47c20 */ /* 0x040fe20008410000 */
[----:B------:R-:W-:Y:S01]  /*47c0*/  F2FP.BF16.F32.PACK_AB R156, R161, R160 ;  /* 0x000000a0a19c723e */ /* 0x000fe200000010ff */
[----:B------:R-:W-:Y:S01]  /*47d0*/  FMUL.FTZ R160, R160, UR23 ;  /* 0x00000017a0a07c20 */ /* 0x000fe20008410000 */
[----:B------:R-:W-:-:S02]  /*47e0*/  LOP3.LUT P0, RZ, R240, 0xff00, RZ, 0xc0, !PT ;  /* 0x0000ff00f0ff7812 */ /* 0x000fc4000780c0ff */
[C---:B------:R-:W-:Y:S02]  /*47f0*/  LOP3.LUT P1, RZ, R246.reuse, 0xff00, RZ, 0xc0, !PT ;  /* 0x0000ff00f6ff7812 */ /* 0x040fe4000782c0ff */
[C---:B------:R-:W-:Y:S02]  /*4800*/  FSEL R172, R169.reuse, RZ, P6 ;  /* 0x000000ffa9ac7208 */ /* 0x040fe40003000000 */
[----:B------:R-:W-:Y:S02]  /*4810*/  FSEL R161, R169, RZ, P5 ;  /* 0x000000ffa9a17208 */ /* 0x000fe40002800000 */
[----:B------:R-:W-:Y:S02]  /*4820*/  LOP3.LUT P6, RZ, R246, 0xff, RZ, 0xc0, !PT ;  /* 0x000000fff6ff7812 */ /* 0x000fe400078cc0ff */
[----:B------:R-:W-:Y:S02]  /*4830*/  LOP3.LUT P5, RZ, R240, 0xff, RZ, 0xc0, !PT ;  /* 0x000000fff0ff7812 */ /* 0x000fe400078ac0ff */
[----:B------:R-:W-:-:S02]  /*4840*/  FSEL R169, R164, RZ, P0 ;  /* 0x000000ffa4a97208 */ /* 0x000fc40000000000 */
[----:B------:R-:W-:Y:S02]  /*4850*/  FSEL R171, R164, RZ, P1 ;  /* 0x000000ffa4ab7208 */ /* 0x000fe40000800000 */
[C---:B------:R-:W-:Y:S02]  /*4860*/  FSEL R168, R160.reuse, RZ, P6 ;  /* 0x000000ffa0a87208 */ /* 0x040fe40003000000 */
[----:B------:R-:W-:Y:S02]  /*4870*/  FSEL R164, R160, RZ, P5 ;  /* 0x000000ffa0a47208 */ /* 0x000fe40002800000 */
[----:B------:R-:W-:Y:S02]  /*4880*/  F2FP.BF16.F32.PACK_AB R161, R161, R170 ;  /* 0x000000aaa1a1723e */ /* 0x000fe400000010ff */
[----:B------:R-:W-:Y:S02]  /*4890*/  F2FP.BF16.F32.PACK_AB R165, R172, R165 ;  /* 0x000000a5aca5723e */ /* 0x000fe400000010ff */
[----:B------:R-:W-:-:S02]  /*48a0*/  F2FP.BF16.F32.PACK_AB R160, R171, R168 ;  /* 0x000000a8aba0723e */ /* 0x000fc400000010ff */
[----:B------:R-:W-:Y:S01]  /*48b0*/  F2FP.BF16.F32.PACK_AB R164, R169, R164 ;  /* 0x000000a4a9a4723e */ /* 0x000fe200000010ff */
[----:B------:R-:W-:Y:S06]  /*48c0*/  BRA `(.L_x_154) ;  /* 0x0000000800d87947 */ /* 0x000fec0003800000 */
.L_x_156:
[----:B------:R-:W-:Y:S01]  /*48d0*/  UMOV UR4, UR8 ;  /* 0x0000000800047c82 */ /* 0x000fe20008000000 */
[----:B------:R-:W-:Y:S01]  /*48e0*/  UMOV UR5, UR9 ;  /* 0x0000000900057c82 */ /* 0x000fe20008000000 */
[----:B------:R-:W-:-:S04]  /*48f0*/  UISETP.NE.U32.AND UP0, UPT, UR4, URZ, UPT ;  /* 0x000000ff0400728c */ /* 0x000fc8000bf05070 */
[----:B------:R-:W-:-:S09]  /*4900*/  UISETP.NE.AND.EX UP0, UPT, UR5, URZ, UPT, UP0 ;  /* 0x000000ff0500728c */ /* 0x000fd2000bf05300 */
[----:B------:R-:W-:Y:S05]  /*4910*/  BRA.U UP0, `(.L_x_158) ;  /* 0x00000005005c7547 */ /* 0x000fea000b800000 */
[----:B-----5:R-:W-:Y:S01]  /*4920*/  PRMT R160, R146, 0x7632, R160 ;  /* 0x0000763292a07816 */ /* 0x020fe200000000a0 */
[--C-:B------:R-:W-:Y:S01]  /*4930*/  FFMA.FTZ R164, R217, UR16, R174.reuse ;  /* 0x00000010d9a47c23 */ /* 0x100fe200080100ae */
[--C-:B------:R-:W-:Y:S01]  /*4940*/  FFMA.FTZ R163, R230, UR16, R174.reuse ;  /* 0x00000010e6a37c23 */ /* 0x100fe200080100ae */
[C---:B------:R-:W-:Y:S01]  /*4950*/  PRMT R165, R147.reuse, 0x7632, R165 ;  /* 0x0000763293a57816 */ /* 0x040fe200000000a5 */
[----:B------:R-:W-:Y:S01]  /*4960*/  FFMA.FTZ R169, R228, UR16, R174 ;  /* 0x00000010e4a97c23 */ /* 0x000fe200080100ae */
[----:B------:R-:W-:Y:S02]  /*4970*/  IMAD.U32 R167, R147, 0x10000, RZ ;  /* 0x0001000093a77824 */ /* 0x000fe400078e00ff */
[----:B------:R-:W-:Y:S01]  /*4980*/  FADD.FTZ R164, R205, -R164 ;  /* 0x800000a4cda47221 */ /* 0x000fe20000010000 */
[----:B------:R-:W-:Y:S02]  /*4990*/  IMAD.U32 R160, R160, 0x10000, RZ ;  /* 0x00010000a0a07824 */ /* 0x000fe400078e00ff */
[----:B------:R-:W-:Y:S01]  /*49a0*/  FADD.FTZ R163, R2, -R163 ;  /* 0x800000a302a37221 */ /* 0x000fe20000010000 */
[----:B------:R-:W-:Y:S01]  /*49b0*/  SHF.L.U32 R166, R165, 0x10, RZ ;  /* 0x00000010a5a67819 */ /* 0x000fe200000006ff */
[----:B------:R-:W-:Y:S01]  /*49c0*/  FFMA.FTZ R161, R203, UR16, R174 ;  /* 0x00000010cba17c23 */ /* 0x000fe200080100ae */
[----:B------:R-:W-:Y:S01]  /*49d0*/  FADD.FTZ R169, R0, -R169 ;  /* 0x800000a900a97221 */ /* 0x000fe20000010000 */
[----:B------:R-:W-:Y:S01]  /*49e0*/  FFMA.FTZ R172, R164, UR17, R167 ;  /* 0x00000011a4ac7c23 */ /* 0x000fe200080100a7 */
[----:B------:R-:W-:Y:S01]  /*49f0*/  FFMA.FTZ R171, R163, UR17, R160 ;  /* 0x00000011a3ab7c23 */ /* 0x000fe200080100a0 */
[----:B------:R-:W-:Y:S01]  /*4a00*/  FFMA.FTZ R165, R193, UR16, R174 ;  /* 0x00000010c1a57c23 */ /* 0x000fe200080100ae */
[----:B------:R-:W-:Y:S01]  /*4a10*/  PRMT R164, R145, 0x7632, R164 ;  /* 0x0000763291a47816 */ /* 0x000fe200000000a4 */
[----:B------:R-:W-:Y:S01]  /*4a20*/  FFMA.FTZ R168, R232, UR16, R174 ;  /* 0x00000010e8a87c23 */ /* 0x000fe200080100ae */
[----:B------:R-:W-:Y:S01]  /*4a30*/  PRMT R160, R144, 0x7632, R160 ;  /* 0x0000763290a07816 */ /* 0x000fe200000000a0 */
[----:B------:R-:W-:Y:S01]  /*4a40*/  FFMA.FTZ R163, R234, UR16, R174 ;  /* 0x00000010eaa37c23 */ /* 0x000fe200080100ae */
[----:B------:R-:W-:Y:S01]  /*4a50*/  SHF.L.U32 R162, R146, 0x10, RZ ;  /* 0x0000001092a27819 */ /* 0x000fe200000006ff */
[----:B------:R-:W-:Y:S01]  /*4a60*/  FADD.FTZ R161, R194, -R161 ;  /* 0x800000a1c2a17221 */ /* 0x000fe20000010000 */
[----:B------:R-:W-:Y:S01]  /*4a70*/  FFMA.FTZ R173, R169, UR17, R166 ;  /* 0x00000011a9ad7c23 */ /* 0x000fe200080100a6 */
[----:B------:R-:W-:Y:S01]  /*4a80*/  SHF.L.U32 R166, R145, 0x10, RZ ;  /* 0x0000001091a67819 */ /* 0x000fe200000006ff */
[----:B------:R-:W-:Y:S01]  /*4a90*/  FADD.FTZ R165, R196, -R165 ;  /* 0x800000a5c4a57221 */ /* 0x000fe20000010000 */
[----:B------:R-:W-:Y:S01]  /*4aa0*/  ISETP.GE.U32.AND P0, PT, R240, RZ, PT ;  /* 0x000000fff000720c */ /* 0x000fe20003f06070 */
[----:B------:R-:W-:Y:S01]  /*4ab0*/  FADD.FTZ R167, R207, -R168 ;  /* 0x800000a8cfa77221 */ /* 0x000fe20000010000 */
[----:B------:R-:W-:Y:S01]  /*4ac0*/  SHF.L.U32 R160, R160, 0x10, RZ ;  /* 0x00000010a0a07819 */ /* 0x000fe200000006ff */
[----:B------:R-:W-:Y:S01]  /*4ad0*/  IMAD.U32 R164, R164, 0x10000, RZ ;  /* 0x00010000a4a47824 */ /* 0x000fe200078e00ff */
[----:B------:R-:W-:Y:S01]  /*4ae0*/  ISETP.GE.U32.AND P1, PT, R246, RZ, PT ;  /* 0x000000fff600720c */ /* 0x000fe20003f26070 */
[----:B------:R-:W-:Y:S01]  /*4af0*/  FADD.FTZ R163, R204, -R163 ;  /* 0x800000a3cca37221 */ /* 0x000fe20000010000 */
[----:B------:R-:W-:Y:S01]  /*4b00*/  FMUL.FTZ R172, R172, UR23 ;  /* 0x00000017acac7c20 */ /* 0x000fe20008410000 */
[----:B------:R-:W-:Y:S01]  /*4b10*/  FFMA.FTZ R170, R161, UR17, R162 ;  /* 0x00000011a1aa7c23 */ /* 0x000fe200080100a2 */
[----:B------:R-:W-:Y:S01]  /*4b20*/  LOP3.LUT P5, RZ, R241, 0xff0000, RZ, 0xc0, !PT ;  /* 0x00ff0000f1ff7812 */ /* 0x000fe200078ac0ff */
[----:B------:R-:W-:Y:S01]  /*4b30*/  FMUL.FTZ R173, R173, UR23 ;  /* 0x00000017adad7c20 */ /* 0x000fe20008410000 */
[----:B------:R-:W-:Y:S01]  /*4b40*/  LOP3.LUT P6, RZ, R247, 0xff0000, RZ, 0xc0, !PT ;  /* 0x00ff0000f7ff7812 */ /* 0x000fe200078cc0ff */
[----:B------:R-:W-:Y:S01]  /*4b50*/  FFMA.FTZ R161, R3, UR16, R174 ;  /* 0x0000001003a17c23 */ /* 0x000fe200080100ae */
[----:B------:R-:W-:Y:S01]  /*4b60*/  ISETP.GE.U32.AND.EX P0, PT, R241, 0x1000000, PT, P0 ;  /* 0x01000000f100780c */ /* 0x000fe20003f06100 */
[----:B------:R-:W-:Y:S01]  /*4b70*/  FFMA.FTZ R168, R165, UR17, R166 ;  /* 0x00000011a5a87c23 */ /* 0x000fe200080100a6 */
[----:B------:R-:W-:Y:S01]  /*4b80*/  ISETP.GE.U32.AND.EX P1, PT, R247, 0x1000000, PT, P1 ;  /* 0x01000000f700780c */ /* 0x000fe20003f26110 */
[----:B------:R-:W-:Y:S01]  /*4b90*/  FFMA.FTZ R169, R167, UR17, R164 ;  /* 0x00000011a7a97c23 */ /* 0x000fe200080100a4 */
[----:B------:R-:W-:Y:S01]  /*4ba0*/  FFMA.FTZ R165, R163, UR17, R160 ;  /* 0x00000011a3a57c23 */ /* 0x000fe200080100a0 */
[----:B------:R-:W-:Y:S01]  /*4bb0*/  SHF.L.U32 R162, R144, 0x10, RZ ;  /* 0x0000001090a27819 */ /* 0x000fe200000006ff */
[----:B------:R-:W-:Y:S01]  /*4bc0*/  FADD.FTZ R161, R4, -R161 ;  /* 0x800000a104a17221 */ /* 0x000fe20000010000 */
[C---:B------:R-:W-:Y:S01]  /*4bd0*/  FSEL R167, R172.reuse, RZ, P5 ;  /* 0x000000ffaca77208 */ /* 0x040fe20002800000 */
[----:B------:R-:W-:Y:S01]  /*4be0*/  FMUL.FTZ R171, R171, UR23 ;  /* 0x00000017abab7c20 */ /* 0x000fe20008410000 */
[----:B------:R-:W-:Y:S01]  /*4bf0*/  FSEL R163, R172, RZ, P6 ;  /* 0x000000ffaca37208 */ /* 0x000fe20003000000 */
[----:B------:R-:W-:Y:S01]  /*4c00*/  FMUL.FTZ R170, R170, UR23 ;  /* 0x00000017aaaa7c20 */ /* 0x000fe20008410000 */
[----:B------:R-:W-:Y:S01]  /*4c10*/  FSEL R172, R173, RZ, P0 ;  /* 0x000000ffadac7208 */ /* 0x000fe20000000000 */
[----:B------:R-:W-:Y:S01]  /*4c20*/  FFMA.FTZ R164, R161, UR17, R162 ;  /* 0x00000011a1a47c23 */ /* 0x000fe200080100a2 */
[----:B------:R-:W-:Y:S01]  /*4c30*/  LOP3.LUT P0, RZ, R247, 0xff00, RZ, 0xc0, !PT ;  /* 0x0000ff00f7ff7812 */ /* 0x000fe2000780c0ff */
[----:B------:R-:W-:Y:S01]  /*4c40*/  FMUL.FTZ R168, R168, UR23 ;  /* 0x00000017a8a87c20 */ /* 0x000fe20008410000 */
[----:B------:R-:W-:-:S02]  /*4c50*/  FSEL R160, R173, RZ, P1 ;  /* 0x000000ffada07208 */ /* 0x000fc40000800000 */
[----:B------:R-:W-:Y:S02]  /*4c60*/  LOP3.LUT P5, RZ, R241, 0xff, RZ, 0xc0, !PT ;  /* 0x000000fff1ff7812 */ /* 0x000fe400078ac0ff */
[----:B------:R-:W-:Y:S02]  /*4c70*/  LOP3.LUT P6, RZ, R247, 0xff, RZ, 0xc0, !PT ;  /* 0x000000fff7ff7812 */ /* 0x000fe400078cc0ff */
[----:B------:R-:W-:Y:S02]  /*4c80*/  LOP3.LUT P1, RZ, R241, 0xff00, RZ, 0xc0, !PT ;  /* 0x0000ff00f1ff7812 */ /* 0x000fe4000782c0ff */
[----:B------:R-:W-:Y:S02]  /*4c90*/  FSEL R161, R171, RZ, P0 ;  /* 0x000000ffaba17208 */ /* 0x000fe40000000000 */
[----:B------:R-:W-:Y:S01]  /*4ca0*/  F2FP.BF16.F32.PACK_AB R163, R160, R163 ;  /* 0x000000a3a0a3723e */ /* 0x000fe200000010ff */
[----:B------:R-:W-:Y:S01]  /*4cb0*/  FMUL.FTZ R160, R169, UR23 ;  /* 0x00000017a9a07c20 */ /* 0x000fe20008410000 */
[C---:B------:R-:W-:Y:S01]  /*4cc0*/  FSEL R166, R170.reuse, RZ, P5 ;  /* 0x000000ffaaa67208 */ /* 0x040fe20002800000 */
[----:B------:R-:W-:Y:S01]  /*4cd0*/  FMUL.FTZ R169, R165, UR23 ;  /* 0x00000017a5a97c20 */ /* 0x000fe20008410000 */
[----:B------:R-:W-:Y:S01]  /*4ce0*/  FSEL R162, R170, RZ, P6 ;  /* 0x000000ffaaa27208 */ /* 0x000fe20003000000 */
[----:B------:R-:W-:Y:S01]  /*4cf0*/  FMUL.FTZ R165, R164, UR23 ;  /* 0x00000017a4a57c20 */ /* 0x000fe20008410000 */
[----:B------:R-:W-:-:S02]  /*4d00*/  FSEL R171, R171, RZ, P1 ;  /* 0x000000ffabab7208 */ /* 0x000fc40000800000 */
[----:B------:R-:W-:Y:S02]  /*4d10*/  LOP3.LUT P0, RZ, R240, 0xff0000, RZ, 0xc0, !PT ;  /* 0x00ff0000f0ff7812 */ /* 0x000fe4000780c0ff */
[----:B------:R-:W-:Y:S02]  /*4d20*/  LOP3.LUT P1, RZ, R246, 0xff0000, RZ, 0xc0, !PT ;  /* 0x00ff0000f6ff7812 */ /* 0x000fe4000782c0ff */
[----:B------:R-:W-:Y:S02]  /*4d30*/  LOP3.LUT P6, RZ, R240, 0xff000000, RZ, 0xc0, !PT ;  /* 0xff000000f0ff7812 */ /* 0x000fe400078cc0ff */
[----:B------:R-:W-:Y:S02]  /*4d40*/  LOP3.LUT P5, RZ, R246, 0xff000000, RZ, 0xc0, !PT ;  /* 0xff000000f6ff7812 */ /* 0x000fe400078ac0ff */
[----:B------:R-:W-:Y:S02]  /*4d50*/  F2FP.BF16.F32.PACK_AB R162, R161, R162 ;  /* 0x000000a2a1a2723e */ /* 0x000fe400000010ff */
[----:B------:R-:W-:-:S02]  /*4d60*/  FSEL R170, R168, RZ, P0 ;  /* 0x000000ffa8aa7208 */ /* 0x000fc40000000000 */
[----:B------:R-:W-:Y:S02]  /*4d70*/  LOP3.LUT P0, RZ, R240, 0xff00, RZ, 0xc0, !PT ;  /* 0x0000ff00f0ff7812 */ /* 0x000fe4000780c0ff */
[----:B------:R-:W-:Y:S02]  /*4d80*/  FSEL R161, R168, RZ, P1 ;  /* 0x000000ffa8a17208 */ /* 0x000fe40000800000 */
[C---:B------:R-:W-:Y:S02]  /*4d90*/  FSEL R173, R160.reuse, RZ, P6 ;  /* 0x000000ffa0ad7208 */ /* 0x040fe40003000000 */
[----:B------:R-:W-:Y:S02]  /*4da0*/  FSEL R164, R160, RZ, P5 ;  /* 0x000000ffa0a47208 */ /* 0x000fe40002800000 */
[C---:B------:R-:W-:Y:S02]  /*4db0*/  LOP3.LUT P1, RZ, R246.reuse, 0xff00, RZ, 0xc0, !PT ;  /* 0x0000ff00f6ff7812 */ /* 0x040fe4000782c0ff */
[----:B------:R-:W-:-:S02]  /*4dc0*/  LOP3.LUT P6, RZ, R246, 0xff, RZ, 0xc0, !PT ;  /* 0x000000fff6ff7812 */ /* 0x000fc400078cc0ff */
[----:B------:R-:W-:Y:S02]  /*4dd0*/  LOP3.LUT P5, RZ, R240, 0xff, RZ, 0xc0, !PT ;  /* 0x000000fff0ff7812 */ /* 0x000fe400078ac0ff */
[----:B------:R-:W-:Y:S02]  /*4de0*/  F2FP.BF16.F32.PACK_AB R166, R171, R166 ;  /* 0x000000a6aba6723e */ /* 0x000fe400000010ff */
[C---:B------:R-:W-:Y:S02]  /*4df0*/  FSEL R171, R169.reuse, RZ, P0 ;  /* 0x000000ffa9ab7208 */ /* 0x040fe40000000000 */
[----:B------:R-:W-:Y:S02]  /*4e00*/  FSEL R169, R169, RZ, P1 ;  /* 0x000000ffa9a97208 */ /* 0x000fe40000800000 */
[C---:B------:R-:W-:Y:S02]  /*4e10*/  FSEL R160, R165.reuse, RZ, P6 ;  /* 0x000000ffa5a07208 */ /* 0x040fe40003000000 */
[----:B------:R-:W-:-:S02]  /*4e20*/  FSEL R168, R165, RZ, P5 ;  /* 0x000000ffa5a87208 */ /* 0x000fc40002800000 */
[----:B------:R-:W-:Y:S02]  /*4e30*/  F2FP.BF16.F32.PACK_AB R161, R164, R161 ;  /* 0x000000a1a4a1723e */ /* 0x000fe400000010ff */
[----:B------:R-:W-:Y:S02]  /*4e40*/  F2FP.BF16.F32.PACK_AB R167, R172, R167 ;  /* 0x000000a7aca7723e */ /* 0x000fe400000010ff */
[----:B------:R-:W-:Y:S02]  /*4e50*/  F2FP.BF16.F32.PACK_AB R165, R173, R170 ;  /* 0x000000aaada5723e */ /* 0x000fe400000010ff */
[----:B------:R-:W-:Y:S02]  /*4e60*/  F2FP.BF16.F32.PACK_AB R160, R169, R160 ;  /* 0x000000a0a9a0723e */ /* 0x000fe400000010ff */
[----:B------:R-:W-:Y:S01]  /*4e70*/  F2FP.BF16.F32.PACK_AB R164, R171, R168 ;  /* 0x000000a8aba4723e */ /* 0x000fe200000010ff */
[----:B------:R-:W-:Y:S06]  /*4e80*/  BRA `(.L_x_154) ;  /* 0x0000000400687947 */ /* 0x000fec0003800000 */
.L_x_158:
[----:B-----5:R-:W-:Y:S01]  /*4e90*/  PRMT R156, R146, 0x7632, R156 ;  /* 0x00007632929c7816 */ /* 0x020fe2000000009c */
[--C-:B------:R-:W-:Y:S01]  /*4ea0*/  FFMA.FTZ R159, R230, UR16, R174.reuse ;  /* 0x00000010e69f7c23 */ /* 0x100fe200080100ae */
[----:B------:R-:W-:Y:S01]  /*4eb0*/  PRMT R161, R147, 0x7632, R161 ;  /* 0x0000763293a17816 */ /* 0x000fe200000000a1 */
[--C-:B------:R-:W-:Y:S01]  /*4ec0*/  FFMA.FTZ R160, R217, UR16, R174.reuse ;  /* 0x00000010d9a07c23 */ /* 0x100fe200080100ae */
[----:B------:R-:W-:Y:S01]  /*4ed0*/  SHF.L.U32 R156, R156, 0x10, RZ ;  /* 0x000000109c9c7819 */ /* 0x000fe200000006ff */
[--C-:B------:R-:W-:Y:S01]  /*4ee0*/  FFMA.FTZ R165, R228, UR16, R174.reuse ;  /* 0x00000010e4a57c23 */ /* 0x100fe200080100ae */
[----:B------:R-:W-:Y:S01]  /*4ef0*/  FADD.FTZ R159, R2, -R159 ;  /* 0x8000009f029f7221 */ /* 0x000fe20000010000 */
[----:B------:R-:W-:Y:S01]  /*4f00*/  FFMA.FTZ R157, R203, UR16, R174 ;  /* 0x00000010cb9d7c23 */ /* 0x000fe200080100ae */
[----:B------:R-:W-:Y:S01]  /*4f10*/  SHF.L.U32 R163, R147, 0x10, RZ ;  /* 0x0000001093a37819 */ /* 0x000fe200000006ff */
[----:B------:R-:W-:Y:S01]  /*4f20*/  FADD.FTZ R160, R205, -R160 ;  /* 0x800000a0cda07221 */ /* 0x000fe20000010000 */
[----:B------:R-:W-:Y:S01]  /*4f30*/  SHF.L.U32 R162, R161, 0x10, RZ ;  /* 0x00000010a1a27819 */ /* 0x000fe200000006ff */
[----:B------:R-:W-:Y:S01]  /*4f40*/  FADD.FTZ R165, R0, -R165 ;  /* 0x800000a500a57221 */ /* 0x000fe20000010000 */
[----:B------:R-:W-:Y:S01]  /*4f50*/  FFMA.FTZ R167, R159, UR17, R156 ;  /* 0x000000119fa77c23 */ /* 0x000fe2000801009c */
[----:B------:R-:W-:Y:S01]  /*4f60*/  FFMA.FTZ R161, R193, UR16, R174 ;  /* 0x00000010c1a17c23 */ /* 0x000fe200080100ae */
[----:B------:R-:W-:Y:S01]  /*4f70*/  PRMT R156, R144, 0x7632, R156 ;  /* 0x00007632909c7816 */ /* 0x000fe2000000009c */
[----:B------:R-:W-:-:S02]  /*4f80*/  IMAD.U32 R158, R146, 0x10000, RZ ;  /* 0x00010000929e7824 */ /* 0x000fc400078e00ff */
[----:B------:R-:W-:Y:S01]  /*4f90*/  FADD.FTZ R157, R194, -R157 ;  /* 0x8000009dc29d7221 */ /* 0x000fe20000010000 */
[----:B------:R-:W-:Y:S01]  /*4fa0*/  FFMA.FTZ R159, R234, UR16, R174 ;  /* 0x00000010ea9f7c23 */ /* 0x000fe200080100ae */
[----:B------:R-:W-:Y:S01]  /*4fb0*/  FFMA.FTZ R168, R160, UR17, R163 ;  /* 0x00000011a0a87c23 */ /* 0x000fe200080100a3 */
[----:B------:R-:W-:Y:S01]  /*4fc0*/  FFMA.FTZ R169, R165, UR17, R162 ;  /* 0x00000011a5a97c23 */ /* 0x000fe200080100a2 */
[----:B------:R-:W-:Y:S01]  /*4fd0*/  FFMA.FTZ R164, R232, UR16, R174 ;  /* 0x00000010e8a47c23 */ /* 0x000fe200080100ae */
[C---:B------:R-:W-:Y:S01]  /*4fe0*/  IMAD.U32 R162, R145.reuse, 0x10000, RZ ;  /* 0x0001000091a27824 */ /* 0x040fe200078e00ff */
[----:B------:R-:W-:Y:S01]  /*4ff0*/  PRMT R160, R145, 0x7632, R160 ;  /* 0x0000763291a07816 */ /* 0x000fe200000000a0 */
[----:B------:R-:W-:Y:S01]  /*5000*/  FADD.FTZ R161, R196, -R161 ;  /* 0x800000a1c4a17221 */ /* 0x000fe20000010000 */
[----:B------:R-:W-:Y:S01]  /*5010*/  FFMA.FTZ R166, R157, UR17, R158 ;  /* 0x000000119da67c23 */ /* 0x000fe2000801009e */
[----:B------:R-:W-:Y:S02]  /*5020*/  IMAD.U32 R156, R156, 0x10000, RZ ;  /* 0x000100009c9c7824 */ /* 0x000fe400078e00ff */
[----:B------:R-:W-:Y:S01]  /*5030*/  FADD.FTZ R159, R204, -R159 ;  /* 0x8000009fcc9f7221 */ /* 0x000fe20000010000 */
[----:B------:R-:W-:Y:S01]  /*5040*/  FFMA.FTZ R157, R3, UR16, R174 ;  /* 0x00000010039d7c23 */ /* 0x000fe200080100ae */
[----:B------:R-:W-:Y:S01]  /*5050*/  FADD.FTZ R163, R207, -R164 ;  /* 0x800000a4cfa37221 */ /* 0x000fe20000010000 */
[----:B------:R-:W-:Y:S01]  /*5060*/  SHF.L.U32 R160, R160, 0x10, RZ ;  /* 0x00000010a0a07819 */ /* 0x000fe200000006ff */
[----:B------:R-:W-:Y:S01]  /*5070*/  FFMA.FTZ R164, R161, UR17, R162 ;  /* 0x00000011a1a47c23 */ /* 0x000fe200080100a2 */
[----:B------:R-:W-:Y:S01]  /*5080*/  ISETP.GE.U32.AND P0, PT, R246, RZ, PT ;  /* 0x000000fff600720c */ /* 0x000fe20003f06070 */
[----:B------:R-:W-:Y:S01]  /*5090*/  FFMA.FTZ R161, R159, UR17, R156 ;  /* 0x000000119fa17c23 */ /* 0x000fe2000801009c */
[----:B------:R-:W-:Y:S01]  /*50a0*/  SHF.L.U32 R158, R144, 0x10, RZ ;  /* 0x00000010909e7819 */ /* 0x000fe200000006ff */
[----:B------:R-:W-:Y:S01]  /*50b0*/  FADD.FTZ R157, R4, -R157 ;  /* 0x8000009d049d7221 */ /* 0x000fe20000010000 */
[----:B------:R-:W-:Y:S01]  /*50c0*/  ISETP.GE.U32.AND P1, PT, R240, RZ, PT ;  /* 0x000000fff000720c */ /* 0x000fe20003f26070 */
[----:B------:R-:W-:Y:S01]  /*50d0*/  FMUL.FTZ R156, R168, UR23 ;  /* 0x00000017a89c7c20 */ /* 0x000fe20008410000 */
[C---:B------:R-:W-:Y:S01]  /*50e0*/  F2FP.BF16.F32.PACK_AB R159, R169.reuse, R168 ;  /* 0x000000a8a99f723e */ /* 0x040fe200000010ff */
[----:B------:R-:W-:Y:S01]  /*50f0*/  FMUL.FTZ R169, R169, UR23 ;  /* 0x00000017a9a97c20 */ /* 0x000fe20008410000 */
[----:B------:R-:W-:Y:S01]  /*5100*/  LOP3.LUT P5, RZ, R241, 0xff0000, RZ, 0xc0, !PT ;  /* 0x00ff0000f1ff7812 */ /* 0x000fe200078ac0ff */
[----:B------:R-:W-:Y:S01]  /*5110*/  FFMA.FTZ R165, R163, UR17, R160 ;  /* 0x00000011a3a57c23 */ /* 0x000fe200080100a0 */
[----:B------:R-:W-:Y:S01]  /*5120*/  LOP3.LUT P6, RZ, R247, 0xff0000, RZ, 0xc0, !PT ;  /* 0x00ff0000f7ff7812 */ /* 0x000fe200078cc0ff */
[----:B------:R-:W-:Y:S01]  /*5130*/  FFMA.FTZ R160, R157, UR17, R158 ;  /* 0x000000119da07c23 */ /* 0x000fe2000801009e */
[----:B------:R-:W-:-:S02]  /*5140*/  ISETP.GE.U32.AND.EX P0, PT, R247, 0x1000000, PT, P0 ;  /* 0x01000000f700780c */ /* 0x000fc40003f06100 */
[----:B------:R-:W-:Y:S02]  /*5150*/  ISETP.GE.U32.AND.EX P1, PT, R241, 0x1000000, PT, P1 ;  /* 0x01000000f100780c */ /* 0x000fe40003f26110 */
[C---:B------:R-:W-:Y:S02]  /*5160*/  FSEL R168, R156.reuse, RZ, P5 ;  /* 0x000000ff9ca87208 */ /* 0x040fe40002800000 */
[----:B------:R-:W-:Y:S01]  /*5170*/  FSEL R163, R156, RZ, P6 ;  /* 0x000000ff9ca37208 */ /* 0x000fe20003000000 */
[----:B------:R-:W-:Y:S01]  /*5180*/  FMUL.FTZ R156, R166, UR23 ;  /* 0x00000017a69c7c20 */ /* 0x000fe20008410000 */
[C---:B------:R-:W-:Y:S01]  /*5190*/  F2FP.BF16.F32.PACK_AB R158, R167.reuse, R166 ;  /* 0x000000a6a79e723e */ /* 0x040fe200000010ff */
[----:B------:R-:W-:Y:S01]  /*51a0*/  FMUL.FTZ R167, R167, UR23 ;  /* 0x00000017a7a77c20 */ /* 0x000fe20008410000 */
[----:B------:R-:W-:Y:S02]  /*51b0*/  FSEL R170, R169, RZ, P0 ;  /* 0x000000ffa9aa7208 */ /* 0x000fe40000000000 */
[----:B------:R-:W-:-:S02]  /*51c0*/  LOP3.LUT P5, RZ, R241, 0xff, RZ, 0xc0, !PT ;  /* 0x000000fff1ff7812 */ /* 0x000fc400078ac0ff */
[----:B------:R-:W-:Y:S02]  /*51d0*/  LOP3.LUT P6, RZ, R247, 0xff, RZ, 0xc0, !PT ;  /* 0x000000fff7ff7812 */ /* 0x000fe400078cc0ff */
[----:B------:R-:W-:Y:S02]  /*51e0*/  FSEL R171, R169, RZ, P1 ;  /* 0x000000ffa9ab7208 */ /* 0x000fe40000800000 */
[----:B------:R-:W-:Y:S02]  /*51f0*/  LOP3.LUT P0, RZ, R241, 0xff00, RZ, 0xc0, !PT ;  /* 0x0000ff00f1ff7812 */ /* 0x000fe4000780c0ff */
[----:B------:R-:W-:Y:S02]  /*5200*/  LOP3.LUT P1, RZ, R247, 0xff00, RZ, 0xc0, !PT ;  /* 0x0000ff00f7ff7812 */ /* 0x000fe4000782c0ff */
[C---:B------:R-:W-:Y:S02]  /*5210*/  FSEL R166, R156.reuse, RZ, P5 ;  /* 0x000000ff9ca67208 */ /* 0x040fe40002800000 */
[----:B------:R-:W-:Y:S01]  /*5220*/  FSEL R162, R156, RZ, P6 ;  /* 0x000000ff9ca27208 */ /* 0x000fe20003000000 */
[----:B------:R-:W-:Y:S01]  /*5230*/  FMUL.FTZ R156, R164, UR23 ;  /* 0x00000017a49c7c20 */ /* 0x000fe20008410000 */
[----:B------:R-:W-:-:S02]  /*5240*/  FSEL R157, R167, RZ, P0 ;  /* 0x000000ffa79d7208 */ /* 0x000fc40000000000 */
[----:B------:R-:W-:Y:S02]  /*5250*/  FSEL R169, R167, RZ, P1 ;  /* 0x000000ffa7a97208 */ /* 0x000fe40000800000 */
[----:B------:R-:W-:Y:S01]  /*5260*/  F2FP.BF16.F32.PACK_AB R167, R171, R168 ;  /* 0x000000a8aba7723e */ /* 0x000fe200000010ff */
[----:B------:R-:W-:Y:S01]  /*5270*/  FMUL.FTZ R168, R165, UR23 ;  /* 0x00000017a5a87c20 */ /* 0x000fe20008410000 */
[----:B------:R-:W-:Y:S02]  /*5280*/  LOP3.LUT P0, RZ, R240, 0xff0000, RZ, 0xc0, !PT ;  /* 0x00ff0000f0ff7812 */ /* 0x000fe4000780c0ff */
[----:B------:R-:W-:Y:S02]  /*5290*/  LOP3.LUT P1, RZ, R246, 0xff0000, RZ, 0xc0, !PT ;  /* 0x00ff0000f6ff7812 */ /* 0x000fe4000782c0ff */
[----:B------:R-:W-:Y:S02]  /*52a0*/  F2FP.BF16.F32.PACK_AB R166, R157, R166 ;  /* 0x000000a69da6723e */ /* 0x000fe400000010ff */
[----:B------:R-:W-:-:S02]  /*52b0*/  LOP3.LUT P6, RZ, R240, 0xff000000, RZ, 0xc0, !PT ;  /* 0xff000000f0ff7812 */ /* 0x000fc400078cc0ff */
[----:B------:R-:W-:Y:S02]  /*52c0*/  LOP3.LUT P5, RZ, R246, 0xff000000, RZ, 0xc0, !PT ;  /* 0xff000000f6ff7812 */ /* 0x000fe400078ac0ff */
[----:B------:R-:W-:Y:S02]  /*52d0*/  F2FP.BF16.F32.PACK_AB R163, R170, R163 ;  /* 0x000000a3aaa3723e */ /* 0x000fe400000010ff */
[----:B------:R-:W-:Y:S01]  /*52e0*/  F2FP.BF16.F32.PACK_AB R157, R165, R164 ;  /* 0x000000a4a59d723e */ /* 0x000fe200000010ff */
[C---:B------:R-:W-:Y:S01]  /*52f0*/  FMUL.FTZ R164, R161.reuse, UR23 ;  /* 0x00000017a1a47c20 */ /* 0x040fe20008410000 */
[C---:B------:R-:W-:Y:S02]  /*5300*/  FSEL R165, R156.reuse, RZ, P0 ;  /* 0x000000ff9ca57208 */ /* 0x040fe40000000000 */
[----:B------:R-:W-:Y:S02]  /*5310*/  FSEL R170, R156, RZ, P1 ;  /* 0x000000ff9caa7208 */ /* 0x000fe40000800000 */
[----:B------:R-:W-:Y:S01]  /*5320*/  F2FP.BF16.F32.PACK_AB R156, R161, R160 ;  /* 0x000000a0a19c723e */ /* 0x000fe200000010ff */
[----:B------:R-:W-:Y:S01]  /*5330*/  FMUL.FTZ R160, R160, UR23 ;  /* 0x00000017a0a07c20 */ /* 0x000fe20008410000 */
[----:B------:R-:W-:-:S02]  /*5340*/  LOP3.LUT P0, RZ, R240, 0xff00, RZ, 0xc0, !PT ;  /* 0x0000ff00f0ff7812 */ /* 0x000fc4000780c0ff */
[----:B------:R-:W-:Y:S02]  /*5350*/  LOP3.LUT P1, RZ, R246, 0xff00, RZ, 0xc0, !PT ;  /* 0x0000ff00f6ff7812 */ /* 0x000fe4000782c0ff */
[C---:B------:R-:W-:Y:S02]  /*5360*/  FSEL R172, R168.reuse, RZ, P6 ;  /* 0x000000ffa8ac7208 */ /* 0x040fe40003000000 */
[----:B------:R-:W-:Y:S02]  /*5370*/  FSEL R161, R168, RZ, P5 ;  /* 0x000000ffa8a17208 */ /* 0x000fe40002800000 */
[----:B------:R-:W-:Y:S02]  /*5380*/  LOP3.LUT P6, RZ, R246, 0xff, RZ, 0xc0, !PT ;  /* 0x000000fff6ff7812 */ /* 0x000fe400078cc0ff */
[----:B------:R-:W-:Y:S02]  /*5390*/  LOP3.LUT P5, RZ, R240, 0xff, RZ, 0xc0, !PT ;  /* 0x000000fff0ff7812 */ /* 0x000fe400078ac0ff */
[----:B------:R-:W-:-:S02]  /*53a0*/  F2FP.BF16.F32.PACK_AB R162, R169, R162 ;  /* 0x000000a2a9a2723e */ /* 0x000fc400000010ff */
[C---:B------:R-:W-:Y:S02]  /*53b0*/  FSEL R169, R164.reuse, RZ, P0 ;  /* 0x000000ffa4a97208 */ /* 0x040fe40000000000 */
[----:B------:R-:W-:Y:S02]  /*53c0*/  FSEL R171, R164, RZ, P1 ;  /* 0x000000ffa4ab7208 */ /* 0x000fe40000800000 */
[C---:B------:R-:W-:Y:S02]  /*53d0*/  FSEL R168, R160.reuse, RZ, P6 ;  /* 0x000000ffa0a87208 */ /* 0x040fe40003000000 */
[----:B------:R-:W-:Y:S02]  /*53e0*/  FSEL R164, R160, RZ, P5 ;  /* 0x000000ffa0a47208 */ /* 0x000fe40002800000 */
[----:B------:R-:W-:Y:S02]  /*53f0*/  F2FP.BF16.F32.PACK_AB R161, R161, R170 ;  /* 0x000000aaa1a1723e */ /* 0x000fe400000010ff */
[----:B------:R-:W-:-:S02]  /*5400*/  F2FP.BF16.F32.PACK_AB R165, R172, R165 ;  /* 0x000000a5aca5723e */ /* 0x000fc400000010ff */
[----:B------:R-:W-:Y:S02]  /*5410*/  F2FP.BF16.F32.PACK_AB R160, R171, R168 ;  /* 0x000000a8aba0723e */ /* 0x000fe400000010ff */
[----:B------:R-:W-:-:S07]  /*5420*/  F2FP.BF16.F32.PACK_AB R164, R169, R164 ;  /* 0x000000a4a9a4723e */ /* 0x000fce00000010ff */
.L_x_154:
        /* <DEDUP_REMOVED lines=14> */
.L_x_150:
[----:B------:R-:W-:Y:S05]  /*5510*/  BSYNC.RECONVERGENT B0 ;  /* 0x0000000000007941 */ /* 0x000fea0003800200 */
.L_x_149:
[----:B------:R-:W-:Y:S04]  /*5520*/  BSSY.RECONVERGENT B0, `(.L_x_159) ;  /* 0x0000267000007945 */ /* 0x000fe80003800200 */
[----:B------:R-:W-:Y:S05]  /*5530*/  @!P3 BRA `(.L_x_160) ;  /* 0x000000240094b947 */ /* 0x000fea0003800000 */
[----:B------:R-:W-:-:S04]  /*5540*/  ISETP.NE.U32.AND P0, PT, RZ, UR20, PT ;  /* 0x00000014ff007c0c */ /* 0x000fc8000bf05070 */
[----:B------:R-:W-:-:S13]  /*5550*/  ISETP.NE.AND.EX P0, PT, RZ, UR21, PT, P0 ;  /* 0x00000015ff007c0c */ /* 0x000fda000bf05300 */
[----:B------:R-:W-:Y:S05]  /*5560*/  @!P0 BRA `(.L_x_161) ;  /* 0x0000001400548947 */ /* 0x000fea0003800000 */
[----:B------:R-:W-:-:S04]  /*5570*/  UISETP.NE.U32.AND UP0, UPT, UR26, URZ, UPT ;  /* 0x000000ff1a00728c */ /* 0x000fc8000bf05070 */
[----:B------:R-:W-:-:S09]  /*5580*/  UISETP.NE.AND.EX UP0, UPT, UR27, URZ, UPT, UP0 ;  /* 0x000000ff1b00728c */ /* 0x000fd2000bf05300 */
[----:B------:R-:W-:Y:S05]  /*5590*/  BRA.U !UP0, `(.L_x_162) ;  /* 0x0000000908d47547 */ /* 0x000fea000b800000 */
[----:B------:R-:W-:-:S04]  /*55a0*/  UISETP.NE.U32.AND UP0, UPT, UR8, URZ, UPT ;  /* 0x000000ff0800728c */ /* 0x000fc8000bf05070 */
[----:B------:R-:W-:-:S09]  /*55b0*/  UISETP.NE.AND.EX UP0, UPT, UR9, URZ, UPT, UP0 ;  /* 0x000000ff0900728c */ /* 0x000fd2000bf05300 */
[----:B------:R-:W-:Y:S05]  /*55c0*/  BRA.U !UP0, `(.L_x_163) ;  /* 0x00000005086c7547 */ /* 0x000fea000b800000 */
[--C-:B0-----:R-:W-:Y:S01]  /*55d0*/  FFMA.FTZ R157, R191, UR16, R174.reuse ;  /* 0x00000010bf9d7c23 */ /* 0x101fe200080100ae */
[C---:B-----5:R-:W-:Y:S01]  /*55e0*/  SHF.L.U32 R156, R151.reuse, 0x10, RZ ;  /* 0x00000010979c7819 */ /* 0x060fe200000006ff */
[----:B------:R-:W-:Y:S01]  /*55f0*/  FFMA.FTZ R161, R224, UR16, R174 ;  /* 0x00000010e0a17c23 */ /* 0x000fe200080100ae */
[----:B------:R-:W-:Y:S01]  /*5600*/  PRMT R158, R150, 0x7632, R158 ;  /* 0x00007632969e7816 */ /* 0x000fe2000000009e */
[----:B------:R-:W-:Y:S01]  /*5610*/  FADD.FTZ R157, R188, -R157 ;  /* 0x8000009dbc9d7221 */ /* 0x000fe20000010000 */
[----:B------:R-:W-:Y:S01]  /*5620*/  PRMT R162, R151, 0x7632, R162 ;  /* 0x0000763297a27816 */ /* 0x000fe200000000a2 */
[----:B------:R-:W-:Y:S01]  /*5630*/  FFMA.FTZ R163, R222, UR16, R174 ;  /* 0x00000010dea37c23 */ /* 0x000fe200080100ae */
[----:B------:R-:W-:Y:S01]  /*5640*/  FADD.FTZ R161, R210, -R161 ;  /* 0x800000a1d2a17221 */ /* 0x000fe20000010000 */
[----:B------:R-:W-:Y:S01]  /*5650*/  FFMA.FTZ R166, R157, UR17, R156 ;  /* 0x000000119da67c23 */ /* 0x000fe2000801009c */
[----:B------:R-:W-:Y:S01]  /*5660*/  FFMA.FTZ R157, R187, UR16, R174 ;  /* 0x00000010bb9d7c23 */ /* 0x000fe200080100ae */
[----:B------:R-:W-:-:S02]  /*5670*/  IMAD.U32 R158, R158, 0x10000, RZ ;  /* 0x000100009e9e7824 */ /* 0x000fc400078e00ff */
[----:B------:R-:W-:Y:S01]  /*5680*/  FFMA.FTZ R159, R189, UR16, R174 ;  /* 0x00000010bd9f7c23 */ /* 0x000fe200080100ae */
[----:B------:R-:W-:Y:S01]  /*5690*/  SHF.L.U32 R156, R149, 0x10, RZ ;  /* 0x00000010959c7819 */ /* 0x000fe200000006ff */
[----:B------:R-:W-:Y:S01]  /*56a0*/  FADD.FTZ R157, R184, -R157 ;  /* 0x8000009db89d7221 */ /* 0x000fe20000010000 */
[----:B------:R-:W-:Y:S01]  /*56b0*/  SHF.L.U32 R162, R162, 0x10, RZ ;  /* 0x00000010a2a27819 */ /* 0x000fe200000006ff */
[----:B------:R-:W-:Y:S01]  /*56c0*/  FADD.FTZ R163, R208, -R163 ;  /* 0x800000a3d0a37221 */ /* 0x000fe20000010000 */
[--C-:B------:R-:W-:Y:S01]  /*56d0*/  FFMA.FTZ R165, R161, UR17, R158.reuse ;  /* 0x00000011a1a57c23 */ /* 0x100fe2000801009e */
[----:B------:R-:W-:Y:S02]  /*56e0*/  IMAD.U32 R160, R150, 0x10000, RZ ;  /* 0x0001000096a07824 */ /* 0x000fe400078e00ff */
[----:B------:R-:W-:Y:S01]  /*56f0*/  FADD.FTZ R159, R186, -R159 ;  /* 0x8000009fba9f7221 */ /* 0x000fe20000010000 */
[----:B------:R-:W-:Y:S01]  /*5700*/  PRMT R158, R149, 0x7632, R158 ;  /* 0x00007632959e7816 */ /* 0x000fe2000000009e */
[----:B------:R-:W-:Y:S01]  /*5710*/  FFMA.FTZ R157, R157, UR17, R156 ;  /* 0x000000119d9d7c23 */ /* 0x000fe2000801009c */
[--C-:B------:R-:W-:Y:S01]  /*5720*/  FFMA.FTZ R161, R226, UR16, R174.reuse ;  /* 0x00000010e2a17c23 */ /* 0x100fe200080100ae */
[----:B------:R-:W-:Y:S01]  /*5730*/  FFMA.FTZ R156, R185, UR16, R174 ;  /* 0x00000010b99c7c23 */ /* 0x000fe200080100ae */
[----:B------:R-:W-:Y:S01]  /*5740*/  FFMA.FTZ R169, R163, UR17, R162 ;  /* 0x00000011a3a97c23 */ /* 0x000fe200080100a2 */
[----:B------:R-:W-:Y:S01]  /*5750*/  FFMA.FTZ R162, R159, UR17, R160 ;  /* 0x000000119fa27c23 */ /* 0x000fe200080100a0 */
[----:B------:R-:W-:Y:S01]  /*5760*/  SHF.L.U32 R163, R158, 0x10, RZ ;  /* 0x000000109ea37819 */ /* 0x000fe200000006ff */
[----:B------:R-:W-:Y:S01]  /*5770*/  FADD.FTZ R160, R198, -R161 ;  /* 0x800000a1c6a07221 */ /* 0x000fe20000010000 */
[C---:B------:R-:W-:Y:S01]  /*5780*/  SHF.L.U32 R159, R148.reuse, 0x10, RZ ;  /* 0x00000010949f7819 */ /* 0x040fe200000006ff */
[----:B------:R-:W-:Y:S01]  /*5790*/  FADD.FTZ R156, R183, -R156 ;  /* 0x8000009cb79c7221 */ /* 0x000fe20000010000 */
[----:B------:R-:W-:Y:S01]  /*57a0*/  PRMT R158, R148, 0x7632, R158 ;  /* 0x00007632949e7816 */ /* 0x000fe2000000009e */
[----:B------:R-:W-:Y:S01]  /*57b0*/  FFMA.FTZ R164, R160, UR17, R163 ;  /* 0x00000011a0a47c23 */ /* 0x000fe200080100a3 */
[----:B------:R-:W-:Y:S01]  /*57c0*/  FFMA.FTZ R161, R206, UR16, R174 ;  /* 0x00000010cea17c23 */ /* 0x000fe200080100ae */
[----:B------:R-:W-:Y:S01]  /*57d0*/  FFMA.FTZ R160, R156, UR17, R159 ;  /* 0x000000119ca07c23 */ /* 0x000fe2000801009f */
[----:B------:R-:W-:Y:S01]  /*57e0*/  FMUL.FTZ R156, R166, UR23 ;  /* 0x00000017a69c7c20 */ /* 0x000fe20008410000 */
[----:B------:R-:W-:Y:S01]  /*57f0*/  LOP3.LUT P1, RZ, R239, 0xff0000, RZ, 0xc0, !PT ;  /* 0x00ff0000efff7812 */ /* 0x000fe2000782c0ff */
[----:B------:R-:W-:Y:S01]  /*5800*/  IMAD.U32 R158, R158, 0x10000, RZ ;  /* 0x000100009e9e7824 */ /* 0x000fe200078e00ff */
[----:B------:R-:W-:Y:S01]  /*5810*/  LOP3.LUT P6, RZ, R245, 0xff0000, RZ, 0xc0, !PT ;  /* 0x00ff0000f5ff7812 */ /* 0x000fe200078cc0ff */
[----:B------:R-:W-:Y:S01]  /*5820*/  FADD.FTZ R161, R200, -R161 ;  /* 0x800000a1c8a17221 */ /* 0x000fe20000010000 */
[----:B------:R-:W-:-:S02]  /*5830*/  ISETP.GE.U32.AND P5, PT, R238, RZ, PT ;  /* 0x000000ffee00720c */ /* 0x000fc40003fa6070 */
[C---:B------:R-:W-:Y:S01]  /*5840*/  FSEL R167, R156.reuse, RZ, P1 ;  /* 0x000000ff9ca77208 */ /* 0x040fe20000800000 */
[----:B------:R-:W-:Y:S01]  /*5850*/  FFMA.FTZ R161, R161, UR17, R158 ;  /* 0x00000011a1a17c23 */ /* 0x000fe2000801009e */
[----:B------:R-:W-:Y:S01]  /*5860*/  FSEL R163, R156, RZ, P6 ;  /* 0x000000ff9ca37208 */ /* 0x000fe20003000000 */
[----:B------:R-:W-:Y:S01]  /*5870*/  FMUL.FTZ R156, R162, UR23 ;  /* 0x00000017a29c7c20 */ /* 0x000fe20008410000 */
[C---:B------:R-:W-:Y:S01]  /*5880*/  F2FP.BF16.F32.PACK_AB R159, R169.reuse, R166 ;  /* 0x000000a6a99f723e */ /* 0x040fe200000010ff */
[----:B------:R-:W-:Y:S01]  /*5890*/  FMUL.FTZ R169, R169, UR23 ;  /* 0x00000017a9a97c20 */ /* 0x000fe20008410000 */
[----:B------:R-:W-:Y:S01]  /*58a0*/  ISETP.GE.U32.AND P1, PT, R244, RZ, PT ;  /* 0x000000fff400720c */ /* 0x000fe20003f26070 */
[----:B------:R-:W-:Y:S01]  /*58b0*/  FMUL.FTZ R166, R165, UR23 ;  /* 0x00000017a5a67c20 */ /* 0x000fe20008410000 */
[----:B------:R-:W-:Y:S02]  /*58c0*/  LOP3.LUT P6, RZ, R245, 0xff, RZ, 0xc0, !PT ;  /* 0x000000fff5ff7812 */ /* 0x000fe400078cc0ff */
[----:B------:R-:W-:-:S02]  /*58d0*/  ISETP.GE.U32.AND.EX P5, PT, R239, 0x1000000, PT, P5 ;  /* 0x01000000ef00780c */ /* 0x000fc40003fa6150 */
[----:B------:R-:W-:Y:S02]  /*58e0*/  F2FP.BF16.F32.PACK_AB R158, R165, R162 ;  /* 0x000000a2a59e723e */ /* 0x000fe400000010ff */
[----:B------:R-:W-:Y:S02]  /*58f0*/  ISETP.GE.U32.AND.EX P1, PT, R245, 0x1000000, PT, P1 ;  /* 0x01000000f500780c */ /* 0x000fe40003f26110 */
[----:B------:R-:W-:Y:S02]  /*5900*/  FSEL R168, R169, RZ, P5 ;  /* 0x000000ffa9a87208 */ /* 0x000fe40002800000 */
[----:B------:R-:W-:Y:S02]  /*5910*/  FSEL R162, R156, RZ, P6 ;  /* 0x000000ff9ca27208 */ /* 0x000fe40003000000 */
[----:B------:R-:W-:Y:S02]  /*5920*/  LOP3.LUT P6, RZ, R239, 0xff, RZ, 0xc0, !PT ;  /* 0x000000ffefff7812 */ /* 0x000fe400078cc0ff */
[----:B------:R-:W-:-:S02]  /*5930*/  LOP3.LUT P5, RZ, R245, 0xff00, RZ, 0xc0, !PT ;  /* 0x0000ff00f5ff7812 */ /* 0x000fc400078ac0ff */
[----:B------:R-:W-:Y:S02]  /*5940*/  FSEL R170, R169, RZ, P1 ;  /* 0x000000ffa9aa7208 */ /* 0x000fe40000800000 */
[----:B------:R-:W-:Y:S02]  /*5950*/  F2FP.BF16.F32.PACK_AB R167, R168, R167 ;  /* 0x000000a7a8a7723e */ /* 0x000fe400000010ff */
[----:B------:R-:W-:Y:S02]  /*5960*/  LOP3.LUT P1, RZ, R239, 0xff00, RZ, 0xc0, !PT ;  /* 0x0000ff00efff7812 */ /* 0x000fe4000782c0ff */
[----:B------:R-:W-:Y:S01]  /*5970*/  FSEL R168, R156, RZ, P6 ;  /* 0x000000ff9ca87208 */ /* 0x000fe20003000000 */
[----:B------:R-:W-:Y:S01]  /*5980*/  FMUL.FTZ R156, R157, UR23 ;  /* 0x000000179d9c7c20 */ /* 0x000fe20008410000 */
[----:B------:R-:W-:Y:S02]  /*5990*/  FSEL R165, R166, RZ, P5 ;  /* 0x000000ffa6a57208 */ /* 0x000fe40002800000 */
[----:B------:R-:W-:-:S02]  /*59a0*/  LOP3.LUT P5, RZ, R238, 0xff0000, RZ, 0xc0, !PT ;  /* 0x00ff0000eeff7812 */ /* 0x000fc400078ac0ff */
[----:B------:R-:W-:Y:S02]  /*59b0*/  LOP3.LUT P6, RZ, R244, 0xff0000, RZ, 0xc0, !PT ;  /* 0x00ff0000f4ff7812 */ /* 0x000fe400078cc0ff */
[----:B------:R-:W-:Y:S01]  /*59c0*/  FSEL R171, R166, RZ, P1 ;  /* 0x000000ffa6ab7208 */ /* 0x000fe20000800000 */
[----:B------:R-:W-:Y:S01]  /*59d0*/  FMUL.FTZ R166, R164, UR23 ;  /* 0x00000017a4a67c20 */ /* 0x000fe20008410000 */
[----:B------:R-:W-:Y:S02]  /*59e0*/  F2FP.BF16.F32.PACK_AB R163, R170, R163 ;  /* 0x000000a3aaa3723e */ /* 0x000fe400000010ff */
[----:B------:R-:W-:Y:S02]  /*59f0*/  F2FP.BF16.F32.PACK_AB R162, R165, R162 ;  /* 0x000000a2a5a2723e */ /* 0x000fe400000010ff */
[----:B------:R-:W-:Y:S01]  /*5a00*/  F2FP.BF16.F32.PACK_AB R157, R164, R157 ;  /* 0x0000009da49d723e */ /* 0x000fe200000010ff */
[----:B------:R-:W-:Y:S01]  /*5a10*/  FMUL.FTZ R164, R161, UR23 ;  /* 0x00000017a1a47c20 */ /* 0x000fe20008410000 */
[----:B------:R-:W-:-:S02]  /*5a20*/  LOP3.LUT P1, RZ, R238, 0xff000000, RZ, 0xc0, !PT ;  /* 0xff000000eeff7812 */ /* 0x000fc4000782c0ff */
[C---:B------:R-:W-:Y:S02]  /*5a30*/  FSEL R165, R156.reuse, RZ, P5 ;  /* 0x000000ff9ca57208 */ /* 0x040fe40002800000 */
[----:B------:R-:W-:Y:S02]  /*5a40*/  FSEL R170, R156, RZ, P6 ;  /* 0x000000ff9caa7208 */ /* 0x000fe40003000000 */
[----:B------:R-:W-:Y:S02]  /*5a50*/  LOP3.LUT P5, RZ, R244, 0xff000000, RZ, 0xc0, !PT ;  /* 0xff000000f4ff7812 */ /* 0x000fe400078ac0ff */
[----:B------:R-:W-:Y:S02]  /*5a60*/  LOP3.LUT P6, RZ, R238, 0xff00, RZ, 0xc0, !PT ;  /* 0x0000ff00eeff7812 */ /* 0x000fe400078cc0ff */
[----:B------:R-:W-:Y:S02]  /*5a70*/  FSEL R172, R166, RZ, P1 ;  /* 0x000000ffa6ac7208 */ /* 0x000fe40000800000 */
[----:B------:R-:W-:Y:S01]  /*5a80*/  F2FP.BF16.F32.PACK_AB R156, R161, R160 ;  /* 0x000000a0a19c723e */ /* 0x000fe200000010ff */
[----:B------:R-:W-:Y:S01]  /*5a90*/  FMUL.FTZ R160, R160, UR23 ;  /* 0x00000017a0a07c20 */ /* 0x000fe20008410000 */
[----:B------:R-:W-:-:S02]  /*5aa0*/  LOP3.LUT P1, RZ, R244, 0xff00, RZ, 0xc0, !PT ;  /* 0x0000ff00f4ff7812 */ /* 0x000fc4000782c0ff */
[----:B------:R-:W-:Y:S02]  /*5ab0*/  FSEL R173, R166, RZ, P5 ;  /* 0x000000ffa6ad7208 */ /* 0x000fe40002800000 */
[----:B------:R-:W-:Y:S02]  /*5ac0*/  FSEL R169, R164, RZ, P6 ;  /* 0x000000ffa4a97208 */ /* 0x000fe40003000000 */
[----:B------:R-:W-:Y:S02]  /*5ad0*/  LOP3.LUT P5, RZ, R244, 0xff, RZ, 0xc0, !PT ;  /* 0x000000fff4ff7812 */ /* 0x000fe400078ac0ff */
[----:B------:R-:W-:Y:S02]  /*5ae0*/  LOP3.LUT P6, RZ, R238, 0xff, RZ, 0xc0, !PT ;  /* 0x000000ffeeff7812 */ /* 0x000fe400078cc0ff */
[----:B------:R-:W-:Y:S02]  /*5af0*/  F2FP.BF16.F32.PACK_AB R166, R171, R168 ;  /* 0x000000a8aba6723e */ /* 0x000fe400000010ff */
[----:B------:R-:W-:-:S02]  /*5b00*/  FSEL R171, R164, RZ, P1 ;  /* 0x000000ffa4ab7208 */ /* 0x000fc40000800000 */
[C---:B------:R-:W-:Y:S02]  /*5b10*/  FSEL R168, R160.reuse, RZ, P5 ;  /* 0x000000ffa0a87208 */ /* 0x040fe40002800000 */
[----:B------:R-:W-:Y:S02]  /*5b20*/  FSEL R164, R160, RZ, P6 ;  /* 0x000000ffa0a47208 */ /* 0x000fe40003000000 */
[----:B------:R-:W-:Y:S02]  /*5b30*/  F2FP.BF16.F32.PACK_AB R161, R173, R170 ;  /* 0x000000aaada1723e */ /* 0x000fe400000010ff */
[----:B------:R-:W-:Y:S02]  /*5b40*/  F2FP.BF16.F32.PACK_AB R165, R172, R165 ;  /* 0x000000a5aca5723e */ /* 0x000fe400000010ff */
[----:B------:R-:W-:Y:S02]  /*5b50*/  F2FP.BF16.F32.PACK_AB R160, R171, R168 ;  /* 0x000000a8aba0723e */ /* 0x000fe400000010ff */
[----:B------:R-:W-:Y:S01]  /*5b60*/  F2FP.BF16.F32.PACK_AB R164, R169, R164 ;  /* 0x000000a4a9a4723e */ /* 0x000fe200000010ff */
[----:B------:R-:W-:Y:S06]  /*5b70*/  BRA `(.L_x_164) ;  /* 0x0000001c00d07947 */ /* 0x000fec0003800000 */
.L_x_163:
[--C-:B0-----:R-:W-:Y:S01]  /*5b80*/  FFMA.FTZ R163, R191, UR16, R174.reuse ;  /* 0x00000010bfa37c23 */ /* 0x101fe200080100ae */
[----:B-----5:R-:W-:Y:S01]  /*5b90*/  SHF.L.U32 R164, R151, 0x10, RZ ;  /* 0x0000001097a47819 */ /* 0x020fe200000006ff */
[----:B------:R-:W-:Y:S01]  /*5ba0*/  FFMA.FTZ R161, R189, UR16, R174 ;  /* 0x00000010bda17c23 */ /* 0x000fe200080100ae */
[----:B------:R-:W-:Y:S01]  /*5bb0*/  PRMT R162, R151, 0x7632, R162 ;  /* 0x0000763297a27816 */ /* 0x000fe200000000a2 */
[----:B------:R-:W-:Y:S01]  /*5bc0*/  FFMA.FTZ R165, R222, UR16, R174 ;  /* 0x00000010dea57c23 */ /* 0x000fe200080100ae */
[----:B------:R-:W-:Y:S01]  /*5bd0*/  FADD.FTZ R163, R188, -R163 ;  /* 0x800000a3bca37221 */ /* 0x000fe20000010000 */
[----:B------:R-:W-:Y:S01]  /*5be0*/  SHF.L.U32 R160, R150, 0x10, RZ ;  /* 0x0000001096a07819 */ /* 0x000fe200000006ff */
[----:B------:R-:W-:Y:S01]  /*5bf0*/  FADD.FTZ R161, R186, -R161 ;  /* 0x800000a1baa17221 */ /* 0x000fe20000010000 */
[----:B------:R-:W-:Y:S02]  /*5c00*/  IMAD.U32 R162, R162, 0x10000, RZ ;  /* 0x00010000a2a27824 */ /* 0x000fe400078e00ff */
[----:B------:R-:W-:Y:S01]  /*5c10*/  FADD.FTZ R165, R208, -R165 ;  /* 0x800000a5d0a57221 */ /* 0x000fe20000010000 */
[----:B------:R-:W-:Y:S01]  /*5c20*/  FFMA.FTZ R168, R163, UR17, R164 ;  /* 0x00000011a3a87c23 */ /* 0x000fe200080100a4 */
[----:B------:R-:W-:Y:S01]  /*5c30*/  PRMT R166, R150, 0x7632, R166 ;  /* 0x0000763296a67816 */ /* 0x000fe200000000a6 */
[----:B------:R-:W-:Y:S01]  /*5c40*/  FFMA.FTZ R169, R224, UR16, R174 ;  /* 0x00000010e0a97c23 */ /* 0x000fe200080100ae */
[----:B------:R-:W-:Y:S01]  /*5c50*/  FFMA.FTZ R167, R161, UR17, R160 ;  /* 0x00000011a1a77c23 */ /* 0x000fe200080100a0 */
[----:B------:R-:W-:Y:S01]  /*5c60*/  FFMA.FTZ R170, R165, UR17, R162 ;  /* 0x00000011a5aa7c23 */ /* 0x000fe200080100a2 */
[--C-:B------:R-:W-:Y:S01]  /*5c70*/  FFMA.FTZ R160, R185, UR16, R174.reuse ;  /* 0x00000010b9a07c23 */ /* 0x100fe200080100ae */
[----:B------:R-:W-:Y:S01]  /*5c80*/  FMUL.FTZ R168, R168, UR23 ;  /* 0x00000017a8a87c20 */ /* 0x000fe20008410000 */
[--C-:B------:R-:W-:Y:S01]  /*5c90*/  FFMA.FTZ R163, R187, UR16, R174.reuse ;  /* 0x00000010bba37c23 */ /* 0x100fe200080100ae */
[----:B------:R-:W-:Y:S01]  /*5ca0*/  LOP3.LUT P5, RZ, R239, 0xff0000, RZ, 0xc0, !PT ;  /* 0x00ff0000efff7812 */ /* 0x000fe200078ac0ff */
[----:B------:R-:W-:Y:S01]  /*5cb0*/  FADD.FTZ R169, R210, -R169 ;  /* 0x800000a9d2a97221 */ /* 0x000fe20000010000 */
[----:B------:R-:W-:Y:S01]  /*5cc0*/  IMAD.U32 R166, R166, 0x10000, RZ ;  /* 0x00010000a6a67824 */ /* 0x000fe200078e00ff */
[----:B------:R-:W-:Y:S01]  /*5cd0*/  ISETP.GE.U32.AND P1, PT, R238, RZ, PT ;  /* 0x000000ffee00720c */ /* 0x000fe20003f26070 */
[----:B------:R-:W-:Y:S01]  /*5ce0*/  FFMA.FTZ R165, R226, UR16, R174 ;  /* 0x00000010e2a57c23 */ /* 0x000fe200080100ae */
[----:B------:R-:W-:Y:S01]  /*5cf0*/  PRMT R162, R149, 0x7632, R162 ;  /* 0x0000763295a27816 */ /* 0x000fe200000000a2 */
[----:B------:R-:W-:Y:S01]  /*5d00*/  FADD.FTZ R160, R183, -R160 ;  /* 0x800000a0b7a07221 */ /* 0x000fe20000010000 */
[----:B------:R-:W-:Y:S01]  /*5d10*/  SHF.L.U32 R161, R148, 0x10, RZ ;  /* 0x0000001094a17819 */ /* 0x000fe200000006ff */
[----:B------:R-:W-:Y:S01]  /*5d20*/  FMUL.FTZ R171, R170, UR23 ;  /* 0x00000017aaab7c20 */ /* 0x000fe20008410000 */
[----:B------:R-:W-:Y:S01]  /*5d30*/  SHF.L.U32 R164, R149, 0x10, RZ ;  /* 0x0000001095a47819 */ /* 0x000fe200000006ff */
[----:B------:R-:W-:Y:S01]  /*5d40*/  FADD.FTZ R163, R184, -R163 ;  /* 0x800000a3b8a37221 */ /* 0x000fe20000010000 */
[----:B------:R-:W-:Y:S01]  /*5d50*/  FSEL R170, R168, RZ, P5 ;  /* 0x000000ffa8aa7208 */ /* 0x000fe20002800000 */
[----:B------:R-:W-:Y:S01]  /*5d60*/  FFMA.FTZ R169, R169, UR17, R166 ;  /* 0x00000011a9a97c23 */ /* 0x000fe200080100a6 */
[----:B------:R-:W-:Y:S01]  /*5d70*/  LOP3.LUT P6, RZ, R245, 0xff0000, RZ, 0xc0, !PT ;  /* 0x00ff0000f5ff7812 */ /* 0x000fe200078cc0ff */
[----:B------:R-:W-:Y:S01]  /*5d80*/  FADD.FTZ R165, R198, -R165 ;  /* 0x800000a5c6a57221 */ /* 0x000fe20000010000 */
[----:B------:R-:W-:Y:S01]  /*5d90*/  ISETP.GE.U32.AND.EX P1, PT, R239, 0x1000000, PT, P1 ;  /* 0x01000000ef00780c */ /* 0x000fe20003f26110 */
[--C-:B------:R-:W-:Y:S01]  /*5da0*/  FFMA.FTZ R160, R160, UR17, R161.reuse ;  /* 0x00000011a0a07c23 */ /* 0x100fe200080100a1 */
[----:B------:R-:W-:Y:S01]  /*5db0*/  ISETP.GE.U32.AND P5, PT, R244, RZ, PT ;  /* 0x000000fff400720c */ /* 0x000fe20003fa6070 */
[----:B------:R-:W-:Y:S01]  /*5dc0*/  FFMA.FTZ R164, R163, UR17, R164 ;  /* 0x00000011a3a47c23 */ /* 0x000fe200080100a4 */
[----:B------:R-:W-:Y:S01]  /*5dd0*/  SHF.L.U32 R162, R162, 0x10, RZ ;  /* 0x00000010a2a27819 */ /* 0x000fe200000006ff */
[----:B------:R-:W-:Y:S01]  /*5de0*/  FFMA.FTZ R163, R206, UR16, R174 ;  /* 0x00000010cea37c23 */ /* 0x000fe200080100ae */
[----:B------:R-:W-:Y:S01]  /*5df0*/  PRMT R161, R148, 0x7632, R161 ;  /* 0x0000763294a17816 */ /* 0x000fe200000000a1 */
[----:B------:R-:W-:Y:S01]  /*5e00*/  FMUL.FTZ R166, R167, UR23 ;  /* 0x00000017a7a67c20 */ /* 0x000fe20008410000 */
[----:B------:R-:W-:Y:S01]  /*5e10*/  FSEL R172, R168, RZ, P6 ;  /* 0x000000ffa8ac7208 */ /* 0x000fe20003000000 */
[----:B------:R-:W-:Y:S01]  /*5e20*/  FMUL.FTZ R169, R169, UR23 ;  /* 0x00000017a9a97c20 */ /* 0x000fe20008410000 */
[----:B------:R-:W-:Y:S01]  /*5e30*/  FSEL R173, R171, RZ, P1 ;  /* 0x000000ffabad7208 */ /* 0x000fe20000800000 */
[----:B------:R-:W-:Y:S01]  /*5e40*/  FFMA.FTZ R165, R165, UR17, R162 ;  /* 0x00000011a5a57c23 */ /* 0x000fe200080100a2 */
[C---:B------:R-:W-:Y:S01]  /*5e50*/  ISETP.GE.U32.AND.EX P5, PT, R245.reuse, 0x1000000, PT, P5 ;  /* 0x01000000f500780c */ /* 0x040fe20003fa6150 */
[----:B------:R-:W-:Y:S01]  /*5e60*/  FADD.FTZ R163, R200, -R163 ;  /* 0x800000a3c8a37221 */ /* 0x000fe20000010000 */
[C---:B------:R-:W-:Y:S01]  /*5e70*/  LOP3.LUT P6, RZ, R245.reuse, 0xff, RZ, 0xc0, !PT ;  /* 0x000000fff5ff7812 */ /* 0x040fe200078cc0ff */
[----:B------:R-:W-:Y:S01]  /*5e80*/  FMUL.FTZ R164, R164, UR23 ;  /* 0x00000017a4a47c20 */ /* 0x000fe20008410000 */
[----:B------:R-:W-:Y:S01]  /*5e90*/  LOP3.LUT P1, RZ, R245, 0xff00, RZ, 0xc0, !PT ;  /* 0x0000ff00f5ff7812 */ /* 0x000fe2000782c0ff */
[----:B------:R-:W-:Y:S01]  /*5ea0*/  FMUL.FTZ R160, R160, UR23 ;  /* 0x00000017a0a07c20 */ /* 0x000fe20008410000 */
[----:B------:R-:W-:-:S02]  /*5eb0*/  SHF.L.U32 R162, R161, 0x10, RZ ;  /* 0x00000010a1a27819 */ /* 0x000fc400000006ff */
[----:B------:R-:W-:Y:S02]  /*5ec0*/  FSEL R167, R171, RZ, P5 ;  /* 0x000000ffaba77208 */ /* 0x000fe40002800000 */
[C---:B------:R-:W-:Y:S01]  /*5ed0*/  FSEL R168, R166.reuse, RZ, P6 ;  /* 0x000000ffa6a87208 */ /* 0x040fe20003000000 */
[----:B------:R-:W-:Y:S01]  /*5ee0*/  FFMA.FTZ R161, R163, UR17, R162 ;  /* 0x00000011a3a17c23 */ /* 0x000fe200080100a2 */
[----:B------:R-:W-:Y:S02]  /*5ef0*/  FSEL R171, R169, RZ, P1 ;  /* 0x000000ffa9ab7208 */ /* 0x000fe40000800000 */
[----:B------:R-:W-:Y:S01]  /*5f00*/  LOP3.LUT P6, RZ, R239, 0xff, RZ, 0xc0, !PT ;  /* 0x000000ffefff7812 */ /* 0x000fe200078cc0ff */
[----:B------:R-:W-:Y:S01]  /*5f10*/  FMUL.FTZ R161, R161, UR23 ;  /* 0x00000017a1a17c20 */ /* 0x000fe20008410000 */
[----:B------:R-:W-:Y:S02]  /*5f20*/  F2FP.BF16.F32.PACK_AB R162, R171, R168 ;  /* 0x000000a8aba2723e */ /* 0x000fe400000010ff */
[----:B------:R-:W-:Y:S01]  /*5f30*/  FSEL R168, R166, RZ, P6 ;  /* 0x000000ffa6a87208 */ /* 0x000fe20003000000 */
[----:B------:R-:W-:Y:S01]  /*5f40*/  FMUL.FTZ R166, R165, UR23 ;  /* 0x00000017a5a67c20 */ /* 0x000fe20008410000 */
[----:B------:R-:W-:-:S02]  /*5f50*/  LOP3.LUT P1, RZ, R239, 0xff00, RZ, 0xc0, !PT ;  /* 0x0000ff00efff7812 */ /* 0x000fc4000782c0ff */
[----:B------:R-:W-:Y:S02]  /*5f60*/  LOP3.LUT P5, RZ, R238, 0xff0000, RZ, 0xc0, !PT ;  /* 0x00ff0000eeff7812 */ /* 0x000fe400078ac0ff */
[----:B------:R-:W-:Y:S02]  /*5f70*/  LOP3.LUT P6, RZ, R244, 0xff0000, RZ, 0xc0, !PT ;  /* 0x00ff0000f4ff7812 */ /* 0x000fe400078cc0ff */
[----:B------:R-:W-:Y:S02]  /*5f80*/  F2FP.BF16.F32.PACK_AB R163, R167, R172 ;  /* 0x000000aca7a3723e */ /* 0x000fe400000010ff */
[----:B------:R-:W-:Y:S02]  /*5f90*/  F2FP.BF16.F32.PACK_AB R167, R173, R170 ;  /* 0x000000aaada7723e */ /* 0x000fe400000010ff */
[----:B------:R-:W-:Y:S02]  /*5fa0*/  FSEL R171, R169, RZ, P1 ;  /* 0x000000ffa9ab7208 */ /* 0x000fe40000800000 */
[----:B------:R-:W-:-:S02]  /*5fb0*/  FSEL R165, R164, RZ, P5 ;  /* 0x000000ffa4a57208 */ /* 0x000fc40002800000 */
[----:B------:R-:W-:Y:S02]  /*5fc0*/  FSEL R170, R164, RZ, P6 ;  /* 0x000000ffa4aa7208 */ /* 0x000fe40003000000 */
[----:B------:R-:W-:Y:S02]  /*5fd0*/  LOP3.LUT P1, RZ, R238, 0xff000000, RZ, 0xc0, !PT ;  /* 0xff000000eeff7812 */ /* 0x000fe4000782c0ff */
[----:B------:R-:W-:Y:S02]  /*5fe0*/  LOP3.LUT P5, RZ, R244, 0xff000000, RZ, 0xc0, !PT ;  /* 0xff000000f4ff7812 */ /* 0x000fe400078ac0ff */
[----:B------:R-:W-:Y:S02]  /*5ff0*/  LOP3.LUT P6, RZ, R238, 0xff00, RZ, 0xc0, !PT ;  /* 0x0000ff00eeff7812 */ /* 0x000fe400078cc0ff */
[C---:B------:R-:W-:Y:S02]  /*6000*/  FSEL R172, R166.reuse, RZ, P1 ;  /* 0x000000ffa6ac7208 */ /* 0x040fe40000800000 */
[----:B------:R-:W-:-:S02]  /*6010*/  FSEL R173, R166, RZ, P5 ;  /* 0x000000ffa6ad7208 */ /* 0x000fc40002800000 */
[----:B------:R-:W-:Y:S02]  /*6020*/  FSEL R169, R161, RZ, P6 ;  /* 0x000000ffa1a97208 */ /* 0x000fe40003000000 */
[C---:B------:R-:W-:Y:S02]  /*6030*/  LOP3.LUT P1, RZ, R244.reuse, 0xff00, RZ, 0xc0, !PT ;  /* 0x0000ff00f4ff7812 */ /* 0x040fe4000782c0ff */
        /* <DEDUP_REMOVED lines=11> */
.L_x_162:
[----:B------:R-:W-:-:S04]  /*60f0*/  UISETP.NE.U32.AND UP0, UPT, UR8, URZ, UPT ;  /* 0x000000ff0800728c */ /* 0x000fc8000bf05070 */
[----:B------:R-:W-:-:S09]  /*6100*/  UISETP.NE.AND.EX UP0, UPT, UR9, URZ, UPT, UP0 ;  /* 0x000000ff0900728c */ /* 0x000fd2000bf05300 */
[----:B------:R-:W-:Y:S05]  /*6110*/  BRA.U !UP0, `(.L_x_165) ;  /* 0x00000005083c7547 */ /* 0x000fea000b800000 */
[--C-:B0-----:R-:W-:Y:S01]  /*6120*/  FFMA.FTZ R157, R191, UR16, R174.reuse ;  /* 0x00000010bf9d7c23 */ /* 0x101fe200080100ae */
[--C-:B------:R-:W-:Y:S01]  /*6130*/  FFMA.FTZ R163, R222, UR16, R174.reuse ;  /* 0x00000010dea37c23 */ /* 0x100fe200080100ae */
[--C-:B------:R-:W-:Y:S01]  /*6140*/  FFMA.FTZ R161, R224, UR16, R174.reuse ;  /* 0x00000010e0a17c23 */ /* 0x100fe200080100ae */
[----:B-----5:R-:W-:Y:S01]  /*6150*/  LOP3.LUT P1, RZ, R239, 0xff0000, RZ, 0xc0, !PT ;  /* 0x00ff0000efff7812 */ /* 0x020fe2000782c0ff */
[----:B------:R-:W-:Y:S01]  /*6160*/  FADD.FTZ R157, R188, -R157 ;  /* 0x8000009dbc9d7221 */ /* 0x000fe20000010000 */
[----:B------:R-:W-:Y:S01]  /*6170*/  FADD.FTZ R160, R208, -R163 ;  /* 0x800000a3d0a07221 */ /* 0x000fe20000010000 */
[----:B------:R-:W-:Y:S01]  /*6180*/  FADD.FTZ R161, R210, -R161 ;  /* 0x800000a1d2a17221 */ /* 0x000fe20000010000 */
[----:B------:R-:W-:Y:S01]  /*6190*/  ISETP.GE.U32.AND P5, PT, R238, RZ, PT ;  /* 0x000000ffee00720c */ /* 0x000fe20003fa6070 */
[----:B------:R-:W-:Y:S01]  /*61a0*/  FMUL.FTZ R159, R157, UR17 ;  /* 0x000000119d9f7c20 */ /* 0x000fe20008410000 */
[----:B------:R-:W-:Y:S01]  /*61b0*/  FFMA.FTZ R157, R189, UR16, R174 ;  /* 0x00000010bd9d7c23 */ /* 0x000fe200080100ae */
[----:B------:R-:W-:Y:S01]  /*61c0*/  FMUL.FTZ R160, R160, UR17 ;  /* 0x00000011a0a07c20 */ /* 0x000fe20008410000 */
[----:B------:R-:W-:Y:S01]  /*61d0*/  LOP3.LUT P6, RZ, R245, 0xff0000, RZ, 0xc0, !PT ;  /* 0x00ff0000f5ff7812 */ /* 0x000fe200078cc0ff */
[----:B------:R-:W-:Y:S01]  /*61e0*/  FMUL.FTZ R156, R159, UR23 ;  /* 0x000000179f9c7c20 */ /* 0x000fe20008410000 */
[----:B------:R-:W-:Y:S01]  /*61f0*/  FADD.FTZ R157, R186, -R157 ;  /* 0x8000009dba9d7221 */ /* 0x000fe20000010000 */
[----:B------:R-:W-:-:S02]  /*6200*/  ISETP.GE.U32.AND.EX P5, PT, R239, 0x1000000, PT, P5 ;  /* 0x01000000ef00780c */ /* 0x000fc40003fa6150 */
[C---:B------:R-:W-:Y:S01]  /*6210*/  F2FP.BF16.F32.PACK_AB R159, R160.reuse, R159 ;  /* 0x0000009fa09f723e */ /* 0x040fe200000010ff */
[----:B------:R-:W-:Y:S01]  /*6220*/  FMUL.FTZ R158, R157, UR17 ;  /* 0x000000119d9e7c20 */ /* 0x000fe20008410000 */
[----:B------:R-:W-:Y:S01]  /*6230*/  FMUL.FTZ R157, R161, UR17 ;  /* 0x00000011a19d7c20 */ /* 0x000fe20008410000 */
[----:B------:R-:W-:Y:S01]  /*6240*/  FMUL.FTZ R161, R160, UR23 ;  /* 0x00000017a0a17c20 */ /* 0x000fe20008410000 */
[----:B------:R-:W-:Y:S02]  /*6250*/  FSEL R167, R156, RZ, P1 ;  /* 0x000000ff9ca77208 */ /* 0x000fe40000800000 */
[----:B------:R-:W-:Y:S01]  /*6260*/  ISETP.GE.U32.AND P1, PT, R244, RZ, PT ;  /* 0x000000fff400720c */ /* 0x000fe20003f26070 */
[----:B------:R-:W-:Y:S01]  /*6270*/  FMUL.FTZ R160, R157, UR23 ;  /* 0x000000179da07c20 */ /* 0x000fe20008410000 */
[----:B------:R-:W-:Y:S01]  /*6280*/  FSEL R163, R156, RZ, P6 ;  /* 0x000000ff9ca37208 */ /* 0x000fe20003000000 */
[----:B------:R-:W-:Y:S01]  /*6290*/  FMUL.FTZ R156, R158, UR23 ;  /* 0x000000179e9c7c20 */ /* 0x000fe20008410000 */
[----:B------:R-:W-:-:S02]  /*62a0*/  FSEL R164, R161, RZ, P5 ;  /* 0x000000ffa1a47208 */ /* 0x000fc40002800000 */
[C---:B------:R-:W-:Y:S02]  /*62b0*/  LOP3.LUT P6, RZ, R245.reuse, 0xff, RZ, 0xc0, !PT ;  /* 0x000000fff5ff7812 */ /* 0x040fe400078cc0ff */
[C---:B------:R-:W-:Y:S02]  /*62c0*/  ISETP.GE.U32.AND.EX P1, PT, R245.reuse, 0x1000000, PT, P1 ;  /* 0x01000000f500780c */ /* 0x040fe40003f26110 */
[----:B------:R-:W-:Y:S02]  /*62d0*/  LOP3.LUT P5, RZ, R245, 0xff00, RZ, 0xc0, !PT ;  /* 0x0000ff00f5ff7812 */ /* 0x000fe400078ac0ff */
[----:B------:R-:W-:Y:S02]  /*62e0*/  F2FP.BF16.F32.PACK_AB R158, R157, R158 ;  /* 0x0000009e9d9e723e */ /* 0x000fe400000010ff */
[----:B------:R-:W-:Y:S01]  /*62f0*/  FSEL R166, R161, RZ, P1 ;  /* 0x000000ffa1a67208 */ /* 0x000fe20000800000 */
[----:B------:R-:W-:Y:S01]  /*6300*/  FFMA.FTZ R161, R187, UR16, R174 ;  /* 0x00000010bba17c23 */ /* 0x000fe200080100ae */
[----:B------:R-:W-:-:S02]  /*6310*/  FSEL R162, R156, RZ, P6 ;  /* 0x000000ff9ca27208 */ /* 0x000fc40003000000 */
[----:B------:R-:W-:Y:S02]  /*6320*/  FSEL R157, R160, RZ, P5 ;  /* 0x000000ffa09d7208 */ /* 0x000fe40002800000 */
[----:B------:R-:W-:Y:S02]  /*6330*/  LOP3.LUT P1, RZ, R239, 0xff00, RZ, 0xc0, !PT ;  /* 0x0000ff00efff7812 */ /* 0x000fe4000782c0ff */
[----:B------:R-:W-:Y:S01]  /*6340*/  F2FP.BF16.F32.PACK_AB R162, R157, R162 ;  /* 0x000000a29da2723e */ /* 0x000fe200000010ff */
[----:B------:R-:W-:Y:S01]  /*6350*/  FADD.FTZ R157, R184, -R161 ;  /* 0x800000a1b89d7221 */ /* 0x000fe20000010000 */
[--C-:B------:R-:W-:Y:S01]  /*6360*/  FFMA.FTZ R161, R226, UR16, R174.reuse ;  /* 0x00000010e2a17c23 */ /* 0x100fe200080100ae */
[----:B------:R-:W-:Y:S01]  /*6370*/  F2FP.BF16.F32.PACK_AB R167, R164, R167 ;  /* 0x000000a7a4a7723e */ /* 0x000fe200000010ff */
[--C-:B------:R-:W-:Y:S01]  /*6380*/  FFMA.FTZ R164, R185, UR16, R174.reuse ;  /* 0x00000010b9a47c23 */ /* 0x100fe200080100ae */
[----:B------:R-:W-:Y:S01]  /*6390*/  LOP3.LUT P6, RZ, R239, 0xff, RZ, 0xc0, !PT ;  /* 0x000000ffefff7812 */ /* 0x000fe200078cc0ff */
[----:B------:R-:W-:Y:S01]  /*63a0*/  FADD.FTZ R165, R198, -R161 ;  /* 0x800000a1c6a57221 */ /* 0x000fe20000010000 */
[----:B------:R-:W-:Y:S01]  /*63b0*/  FFMA.FTZ R161, R206, UR16, R174 ;  /* 0x00000010cea17c23 */ /* 0x000fe200080100ae */
[----:B------:R-:W-:Y:S01]  /*63c0*/  FMUL.FTZ R157, R157, UR17 ;  /* 0x000000119d9d7c20 */ /* 0x000fe20008410000 */
[----:B------:R-:W-:Y:S01]  /*63d0*/  FSEL R171, R160, RZ, P1 ;  /* 0x000000ffa0ab7208 */ /* 0x000fe20000800000 */
[----:B------:R-:W-:Y:S01]  /*63e0*/  FMUL.FTZ R160, R165, UR17 ;  /* 0x00000011a5a07c20 */ /* 0x000fe20008410000 */
[----:B------:R-:W-:Y:S01]  /*63f0*/  FADD.FTZ R161, R200, -R161 ;  /* 0x800000a1c8a17221 */ /* 0x000fe20000010000 */
[----:B------:R-:W-:Y:S01]  /*6400*/  FSEL R168, R156, RZ, P6 ;  /* 0x000000ff9ca87208 */ /* 0x000fe20003000000 */
[----:B------:R-:W-:Y:S01]  /*6410*/  FMUL.FTZ R156, R157, UR23 ;  /* 0x000000179d9c7c20 */ /* 0x000fe20008410000 */
[----:B------:R-:W-:Y:S01]  /*6420*/  FADD.FTZ R164, R183, -R164 ;  /* 0x800000a4b7a47221 */ /* 0x000fe20000010000 */
[----:B------:R-:W-:Y:S01]  /*6430*/  LOP3.LUT P5, RZ, R238, 0xff0000, RZ, 0xc0, !PT ;  /* 0x00ff0000eeff7812 */ /* 0x000fe200078ac0ff */
[----:B------:R-:W-:Y:S01]  /*6440*/  FMUL.FTZ R161, R161, UR17 ;  /* 0x00000011a1a17c20 */ /* 0x000fe20008410000 */
[----:B------:R-:W-:-:S02]  /*6450*/  LOP3.LUT P6, RZ, R244, 0xff0000, RZ, 0xc0, !PT ;  /* 0x00ff0000f4ff7812 */ /* 0x000fc400078cc0ff */
[----:B------:R-:W-:Y:S01]  /*6460*/  F2FP.BF16.F32.PACK_AB R163, R166, R163 ;  /* 0x000000a3a6a3723e */ /* 0x000fe200000010ff */
[C---:B------:R-:W-:Y:S01]  /*6470*/  FMUL.FTZ R166, R160.reuse, UR23 ;  /* 0x00000017a0a67c20 */ /* 0x040fe20008410000 */
[----:B------:R-:W-:Y:S01]  /*6480*/  F2FP.BF16.F32.PACK_AB R157, R160, R157 ;  /* 0x0000009da09d723e */ /* 0x000fe200000010ff */
[----:B------:R-:W-:Y:S01]  /*6490*/  FMUL.FTZ R160, R164, UR17 ;  /* 0x00000011a4a07c20 */ /* 0x000fe20008410000 */
[----:B------:R-:W-:Y:S01]  /*64a0*/  LOP3.LUT P1, RZ, R238, 0xff000000, RZ, 0xc0, !PT ;  /* 0xff000000eeff7812 */ /* 0x000fe2000782c0ff */
[----:B------:R-:W-:Y:S01]  /*64b0*/  FMUL.FTZ R164, R161, UR23 ;  /* 0x00000017a1a47c20 */ /* 0x000fe20008410000 */
[C---:B------:R-:W-:Y:S02]  /*64c0*/  FSEL R165, R156.reuse, RZ, P5 ;  /* 0x000000ff9ca57208 */ /* 0x040fe40002800000 */
[----:B------:R-:W-:Y:S02]  /*64d0*/  FSEL R170, R156, RZ, P6 ;  /* 0x000000ff9caa7208 */ /* 0x000fe40003000000 */
[----:B------:R-:W-:-:S02]  /*64e0*/  LOP3.LUT P5, RZ, R244, 0xff000000, RZ, 0xc0, !PT ;  /* 0xff000000f4ff7812 */ /* 0x000fc400078ac0ff */
[----:B------:R-:W-:Y:S02]  /*64f0*/  LOP3.LUT P6, RZ, R238, 0xff00, RZ, 0xc0, !PT ;  /* 0x0000ff00eeff7812 */ /* 0x000fe400078cc0ff */
[----:B------:R-:W-:Y:S02]  /*6500*/  FSEL R172, R166, RZ, P1 ;  /* 0x000000ffa6ac7208 */ /* 0x000fe40000800000 */
[----:B------:R-:W-:Y:S01]  /*6510*/  F2FP.BF16.F32.PACK_AB R156, R161, R160 ;  /* 0x000000a0a19c723e */ /* 0x000fe200000010ff */
[----:B------:R-:W-:Y:S01]  /*6520*/  FMUL.FTZ R160, R160, UR23 ;  /* 0x00000017a0a07c20 */ /* 0x000fe20008410000 */
[----:B------:R-:W-:Y:S02]  /*6530*/  LOP3.LUT P1, RZ, R244, 0xff00, RZ, 0xc0, !PT ;  /* 0x0000ff00f4ff7812 */ /* 0x000fe4000782c0ff */
[----:B------:R-:W-:Y:S02]  /*6540*/  FSEL R173, R166, RZ, P5 ;  /* 0x000000ffa6ad7208 */ /* 0x000fe40002800000 */
[----:B------:R-:W-:-:S02]  /*6550*/  FSEL R169, R164, RZ, P6 ;  /* 0x000000ffa4a97208 */ /* 0x000fc40003000000 */
[----:B------:R-:W-:Y:S02]  /*6560*/  LOP3.LUT P5, RZ, R244, 0xff, RZ, 0xc0, !PT ;  /* 0x000000fff4ff7812 */ /* 0x000fe400078ac0ff */
[----:B------:R-:W-:Y:S02]  /*6570*/  LOP3.LUT P6, RZ, R238, 0xff, RZ, 0xc0, !PT ;  /* 0x000000ffeeff7812 */ /* 0x000fe400078cc0ff */
[----:B------:R-:W-:Y:S02]  /*6580*/  F2FP.BF16.F32.PACK_AB R166, R171, R168 ;  /* 0x000000a8aba6723e */ /* 0x000fe400000010ff */
[----:B------:R-:W-:Y:S02]  /*6590*/  FSEL R171, R164, RZ, P1 ;  /* 0x000000ffa4ab7208 */ /* 0x000fe40000800000 */
[C---:B------:R-:W-:Y:S02]  /*65a0*/  FSEL R168, R160.reuse, RZ, P5 ;  /* 0x000000ffa0a87208 */ /* 0x040fe40002800000 */
[----:B------:R-:W-:-:S02]  /*65b0*/  FSEL R164, R160, RZ, P6 ;  /* 0x000000ffa0a47208 */ /* 0x000fc40003000000 */
[----:B------:R-:W-:Y:S02]  /*65c0*/  F2FP.BF16.F32.PACK_AB R161, R173, R170 ;  /* 0x000000aaada1723e */ /* 0x000fe400000010ff */
[----:B------:R-:W-:Y:S02]  /*65d0*/  F2FP.BF16.F32.PACK_AB R165, R172, R165 ;  /* 0x000000a5aca5723e */ /* 0x000fe400000010ff */
[----:B------:R-:W-:Y:S02]  /*65e0*/  F2FP.BF16.F32.PACK_AB R160, R171, R168 ;  /* 0x000000a8aba0723e */ /* 0x000fe400000010ff */
[----:B------:R-:W-:Y:S01]  /*65f0*/  F2FP.BF16.F32.PACK_AB R164, R169, R164 ;  /* 0x000000a4a9a4723e */ /* 0x000fe200000010ff */
[----:B------:R-:W-:Y:S06]  /*6600*/  BRA `(.L_x_164) ;  /* 0x00000014002c7947 */ /* 0x000fec0003800000 */
.L_x_165:
[--C-:B0-----:R-:W-:Y:S01]  /*6610*/  FFMA.FTZ R161, R191, UR16, R174.reuse ;  /* 0x00000010bfa17c23 */ /* 0x101fe200080100ae */
[--C-:B------:R-:W-:Y:S01]  /*6620*/  FFMA.FTZ R165, R222, UR16, R174.reuse ;  /* 0x00000010dea57c23 */ /* 0x100fe200080100ae */
[--C-:B------:R-:W-:Y:S01]  /*6630*/  FFMA.FTZ R163, R224, UR16, R174.reuse ;  /* 0x00000010e0a37c23 */ /* 0x100fe200080100ae */
[----:B-----5:R-:W-:Y:S01]  /*6640*/  LOP3.LUT P1, RZ, R239, 0xff0000, RZ, 0xc0, !PT ;  /* 0x00ff0000efff7812 */ /* 0x020fe2000782c0ff */
[----:B------:R-:W-:Y:S01]  /*6650*/  FADD.FTZ R161, R188, -R161 ;  /* 0x800000a1bca17221 */ /* 0x000fe20000010000 */
[----:B------:R-:W-:Y:S01]  /*6660*/  FADD.FTZ R165, R208, -R165 ;  /* 0x800000a5d0a57221 */ /* 0x000fe20000010000 */
[----:B------:R-:W-:Y:S01]  /*6670*/  ISETP.GE.U32.AND P5, PT, R238, RZ, PT ;  /* 0x000000ffee00720c */ /* 0x000fe20003fa6070 */
        /* <DEDUP_REMOVED lines=8> */
[----:B------:R-:W-:Y:S01]  /*6700*/  ISETP.GE.U32.AND.EX P5, PT, R239, 0x1000000, PT, P5 ;  /* 0x01000000ef00780c */ /* 0x000fe20003fa6150 */
[----:B------:R-:W-:Y:S01]  /*6710*/  FMUL.FTZ R166, R163, UR23 ;  /* 0x00000017a3a67c20 */ /* 0x000fe20008410000 */
[----:B------:R-:W-:Y:S01]  /*6720*/  FADD.FTZ R161, R186, -R161 ;  /* 0x800000a1baa17221 */ /* 0x000fe20000010000 */
[----:B------:R-:W-:-:S02]  /*6730*/  FSEL R167, R160, RZ, P1 ;  /* 0x000000ffa0a77208 */ /* 0x000fc40000800000 */
[----:B------:R-:W-:Y:S01]  /*6740*/  ISETP.GE.U32.AND P1, PT, R244, RZ, PT ;  /* 0x000000fff400720c */ /* 0x000fe20003f26070 */
[----:B------:R-:W-:Y:S01]  /*6750*/  FMUL.FTZ R161, R161, UR17 ;  /* 0x00000011a1a17c20 */ /* 0x000fe20008410000 */
[----:B------:R-:W-:Y:S02]  /*6760*/  FSEL R160, R160, RZ, P6 ;  /* 0x000000ffa0a07208 */ /* 0x000fe40003000000 */
[----:B------:R-:W-:Y:S01]  /*6770*/  ISETP.GE.U32.AND.EX P1, PT, R245, 0x1000000, PT, P1 ;  /* 0x01000000f500780c */ /* 0x000fe20003f26110 */
[----:B------:R-:W-:Y:S01]  /*6780*/  FMUL.FTZ R164, R161, UR23 ;  /* 0x00000017a1a47c20 */ /* 0x000fe20008410000 */
[----:B------:R-:W-:Y:S01]  /*6790*/  FSEL R168, R165, RZ, P5 ;  /* 0x000000ffa5a87208 */ /* 0x000fe20002800000 */
[----:B------:R-:W-:Y:S01]  /*67a0*/  FFMA.FTZ R161, R187, UR16, R174 ;  /* 0x00000010bba17c23 */ /* 0x000fe200080100ae */
[C---:B------:R-:W-:Y:S02]  /*67b0*/  LOP3.LUT P6, RZ, R245.reuse, 0xff, RZ, 0xc0, !PT ;  /* 0x000000fff5ff7812 */ /* 0x040fe400078cc0ff */
[----:B------:R-:W-:Y:S01]  /*67c0*/  LOP3.LUT P5, RZ, R245, 0xff00, RZ, 0xc0, !PT ;  /* 0x0000ff00f5ff7812 */ /* 0x000fe200078ac0ff */
[----:B------:R-:W-:Y:S01]  /*67d0*/  FADD.FTZ R161, R184, -R161 ;  /* 0x800000a1b8a17221 */ /* 0x000fe20000010000 */
[----:B------:R-:W-:-:S02]  /*67e0*/  FSEL R163, R165, RZ, P1 ;  /* 0x000000ffa5a37208 */ /* 0x000fc40000800000 */
[----:B------:R-:W-:Y:S02]  /*67f0*/  FSEL R162, R164, RZ, P6 ;  /* 0x000000ffa4a27208 */ /* 0x000fe40003000000 */
[----:B------:R-:W-:Y:S02]  /*6800*/  FSEL R165, R166, RZ, P5 ;  /* 0x000000ffa6a57208 */ /* 0x000fe40002800000 */
[----:B------:R-:W-:Y:S01]  /*6810*/  F2FP.BF16.F32.PACK_AB R163, R163, R160 ;  /* 0x000000a0a3a3723e */ /* 0x000fe200000010ff */
[----:B------:R-:W-:Y:S01]  /*6820*/  FMUL.FTZ R160, R161, UR17 ;  /* 0x00000011a1a07c20 */ /* 0x000fe20008410000 */
[----:B------:R-:W-:Y:S01]  /*6830*/  F2FP.BF16.F32.PACK_AB R162, R165, R162 ;  /* 0x000000a2a5a2723e */ /* 0x000fe200000010ff */
[--C-:B------:R-:W-:Y:S01]  /*6840*/  FFMA.FTZ R165, R226, UR16, R174.reuse ;  /* 0x00000010e2a57c23 */ /* 0x100fe200080100ae */
[C---:B------:R-:W-:Y:S01]  /*6850*/  LOP3.LUT P6, RZ, R239.reuse, 0xff, RZ, 0xc0, !PT ;  /* 0x000000ffefff7812 */ /* 0x040fe200078cc0ff */
[--C-:B------:R-:W-:Y:S01]  /*6860*/  FFMA.FTZ R161, R206, UR16, R174.reuse ;  /* 0x00000010cea17c23 */ /* 0x100fe200080100ae */
[----:B------:R-:W-:Y:S01]  /*6870*/  F2FP.BF16.F32.PACK_AB R167, R168, R167 ;  /* 0x000000a7a8a7723e */ /* 0x000fe200000010ff */
[----:B------:R-:W-:Y:S01]  /*6880*/  FADD.FTZ R165, R198, -R165 ;  /* 0x800000a5c6a57221 */ /* 0x000fe20000010000 */
[----:B------:R-:W-:Y:S01]  /*6890*/  LOP3.LUT P1, RZ, R239, 0xff00, RZ, 0xc0, !PT ;  /* 0x0000ff00efff7812 */ /* 0x000fe2000782c0ff */
[----:B------:R-:W-:Y:S01]  /*68a0*/  FADD.FTZ R161, R200, -R161 ;  /* 0x800000a1c8a17221 */ /* 0x000fe20000010000 */
[----:B------:R-:W-:Y:S01]  /*68b0*/  FSEL R168, R164, RZ, P6 ;  /* 0x000000ffa4a87208 */ /* 0x000fe20003000000 */
[----:B------:R-:W-:Y:S01]  /*68c0*/  FMUL.FTZ R164, R160, UR23 ;  /* 0x00000017a0a47c20 */ /* 0x000fe20008410000 */
[----:B------:R-:W-:Y:S01]  /*68d0*/  FFMA.FTZ R160, R185, UR16, R174 ;  /* 0x00000010b9a07c23 */ /* 0x000fe200080100ae */
[----:B------:R-:W-:Y:S01]  /*68e0*/  FSEL R171, R166, RZ, P1 ;  /* 0x000000ffa6ab7208 */ /* 0x000fe20000800000 */
[----:B------:R-:W-:Y:S01]  /*68f0*/  FMUL.FTZ R166, R165, UR17 ;  /* 0x00000011a5a67c20 */ /* 0x000fe20008410000 */
[----:B------:R-:W-:Y:S01]  /*6900*/  LOP3.LUT P5, RZ, R238, 0xff0000, RZ, 0xc0, !PT ;  /* 0x00ff0000eeff7812 */ /* 0x000fe200078ac0ff */
[----:B------:R-:W-:Y:S01]  /*6910*/  FMUL.FTZ R161, R161, UR17 ;  /* 0x00000011a1a17c20 */ /* 0x000fe20008410000 */
[----:B------:R-:W-:Y:S01]  /*6920*/  LOP3.LUT P6, RZ, R244, 0xff0000, RZ, 0xc0, !PT ;  /* 0x00ff0000f4ff7812 */ /* 0x000fe200078cc0ff */
[----:B------:R-:W-:Y:S01]  /*6930*/  FADD.FTZ R160, R183, -R160 ;  /* 0x800000a0b7a07221 */ /* 0x000fe20000010000 */
[----:B------:R-:W-:Y:S01]  /*6940*/  FSEL R165, R164, RZ, P5 ;  /* 0x000000ffa4a57208 */ /* 0x000fe20002800000 */
[----:B------:R-:W-:Y:S01]  /*6950*/  FMUL.FTZ R166, R166, UR23 ;  /* 0x00000017a6a67c20 */ /* 0x000fe20008410000 */
[----:B------:R-:W-:Y:S01]  /*6960*/  FSEL R170, R164, RZ, P6 ;  /* 0x000000ffa4aa7208 */ /* 0x000fe20003000000 */
[----:B------:R-:W-:Y:S01]  /*6970*/  FMUL.FTZ R161, R161, UR23 ;  /* 0x00000017a1a17c20 */ /* 0x000fe20008410000 */
[----:B------:R-:W-:Y:S01]  /*6980*/  LOP3.LUT P1, RZ, R238, 0xff000000, RZ, 0xc0, !PT ;  /* 0xff000000eeff7812 */ /* 0x000fe2000782c0ff */
[----:B------:R-:W-:Y:S01]  /*6990*/  FMUL.FTZ R160, R160, UR17 ;  /* 0x00000011a0a07c20 */ /* 0x000fe20008410000 */
[----:B------:R-:W-:-:S02]  /*69a0*/  LOP3.LUT P5, RZ, R244, 0xff000000, RZ, 0xc0, !PT ;  /* 0xff000000f4ff7812 */ /* 0x000fc400078ac0ff */
[----:B------:R-:W-:Y:S01]  /*69b0*/  LOP3.LUT P6, RZ, R238, 0xff00, RZ, 0xc0, !PT ;  /* 0x0000ff00eeff7812 */ /* 0x000fe200078cc0ff */
[----:B------:R-:W-:Y:S01]  /*69c0*/  FMUL.FTZ R160, R160, UR23 ;  /* 0x00000017a0a07c20 */ /* 0x000fe20008410000 */
[C---:B------:R-:W-:Y:S02]  /*69d0*/  FSEL R172, R166.reuse, RZ, P1 ;  /* 0x000000ffa6ac7208 */ /* 0x040fe40000800000 */
[----:B------:R-:W-:Y:S02]  /*69e0*/  FSEL R173, R166, RZ, P5 ;  /* 0x000000ffa6ad7208 */ /* 0x000fe40002800000 */
[----:B------:R-:W-:Y:S02]  /*69f0*/  FSEL R169, R161, RZ, P6 ;  /* 0x000000ffa1a97208 */ /* 0x000fe40003000000 */
[C---:B------:R-:W-:Y:S02]  /*6a00*/  LOP3.LUT P1, RZ, R244.reuse, 0xff00, RZ, 0xc0, !PT ;  /* 0x0000ff00f4ff7812 */ /* 0x040fe4000782c0ff */
[----:B------:R-:W-:-:S02]  /*6a10*/  LOP3.LUT P5, RZ, R244, 0xff, RZ, 0xc0, !PT ;  /* 0x000000fff4ff7812 */ /* 0x000fc400078ac0ff */
[----:B------:R-:W-:Y:S02]  /*6a20*/  LOP3.LUT P6, RZ, R238, 0xff, RZ, 0xc0, !PT ;  /* 0x000000ffeeff7812 */ /* 0x000fe400078cc0ff */
[----:B------:R-:W-:Y:S02]  /*6a30*/  F2FP.BF16.F32.PACK_AB R166, R171, R168 ;  /* 0x000000a8aba6723e */ /* 0x000fe400000010ff */
[----:B------:R-:W-:Y:S02]  /*6a40*/  FSEL R171, R161, RZ, P1 ;  /* 0x000000ffa1ab7208 */ /* 0x000fe40000800000 */
[C---:B------:R-:W-:Y:S02]  /*6a50*/  FSEL R168, R160.reuse, RZ, P5 ;  /* 0x000000ffa0a87208 */ /* 0x040fe40002800000 */
[----:B------:R-:W-:Y:S02]  /*6a60*/  FSEL R164, R160, RZ, P6 ;  /* 0x000000ffa0a47208 */ /* 0x000fe40003000000 */
[----:B------:R-:W-:-:S02]  /*6a70*/  F2FP.BF16.F32.PACK_AB R161, R173, R170 ;  /* 0x000000aaada1723e */ /* 0x000fc400000010ff */
[----:B------:R-:W-:Y:S02]  /*6a80*/  F2FP.BF16.F32.PACK_AB R165, R172, R165 ;  /* 0x000000a5aca5723e */ /* 0x000fe400000010ff */
[----:B------:R-:W-:Y:S02]  /*6a90*/  F2FP.BF16.F32.PACK_AB R160, R171, R168 ;  /* 0x000000a8aba0723e */ /* 0x000fe400000010ff */
[----:B------:R-:W-:Y:S01]  /*6aa0*/  F2FP.BF16.F32.PACK_AB R164, R169, R164 ;  /* 0x000000a4a9a4723e */ /* 0x000fe200000010ff */
[----:B------:R-:W-:Y:S06]  /*6ab0*/  BRA `(.L_x_164) ;  /* 0x0000001000007947 */ /* 0x000fec0003800000 */
.L_x_161:
[----:B------:R-:W-:-:S04]  /*6ac0*/  UISETP.NE.U32.AND UP0, UPT, UR26, URZ, UPT ;  /* 0x000000ff1a00728c */ /* 0x000fc8000bf05070 */
[----:B------:R-:W-:-:S09]  /*6ad0*/  UISETP.NE.AND.EX UP0, UPT, UR27, URZ, UPT, UP0 ;  /* 0x000000ff1b00728c */ /* 0x000fd2000bf05300 */
[----:B------:R-:W-:Y:S05]  /*6ae0*/  BRA.U !UP0, `(.L_x_166) ;  /* 0x00000009082c7547 */ /* 0x000fea000b800000 */
[----:B------:R-:W-:-:S04]  /*6af0*/  UISETP.NE.U32.AND UP0, UPT, UR8, URZ, UPT ;  /* 0x000000ff0800728c */ /* 0x000fc8000bf05070 */
[----:B------:R-:W-:-:S09]  /*6b00*/  UISETP.NE.AND.EX UP0, UPT, UR9, URZ, UPT, UP0 ;  /* 0x000000ff0900728c */ /* 0x000fd2000bf05300 */
[----:B------:R-:W-:Y:S05]  /*6b10*/  BRA.U !UP0, `(.L_x_167) ;  /* 0x0000000508187547 */ /* 0x000fea000b800000 */
[----:B0-----:R-:W-:Y:S01]  /*6b20*/  FFMA.FTZ R157, R191, UR16, R174 ;  /* 0x00000010bf9d7c23 */ /* 0x001fe200080100ae */
[----:B-----5:R-:W-:Y:S01]  /*6b30*/  PRMT R164, R150, 0x7632, R164 ;  /* 0x0000763296a47816 */ /* 0x020fe200000000a4 */
[C---:B------:R-:W-:Y:S01]  /*6b40*/  IMAD.U32 R159, R151.reuse, 0x10000, RZ ;  /* 0x00010000979f7824 */ /* 0x040fe200078e00ff */
[----:B------:R-:W-:Y:S01]  /*6b50*/  PRMT R167, R151, 0x7632, R167 ;  /* 0x0000763297a77816 */ /* 0x000fe200000000a7 */
[----:B------:R-:W-:Y:S01]  /*6b60*/  FADD.FTZ R156, R188, -R157 ;  /* 0x8000009dbc9c7221 */ /* 0x000fe20000010000 */
[--C-:B------:R-:W-:Y:S01]  /*6b70*/  FFMA.FTZ R165, R224, UR16, R174.reuse ;  /* 0x00000010e0a57c23 */ /* 0x100fe200080100ae */
[--C-:B------:R-:W-:Y:S01]  /*6b80*/  FFMA.FTZ R169, R222, UR16, R174.reuse ;  /* 0x00000010dea97c23 */ /* 0x100fe200080100ae */
[--C-:B------:R-:W-:Y:S01]  /*6b90*/  FFMA.FTZ R157, R187, UR16, R174.reuse ;  /* 0x00000010bb9d7c23 */ /* 0x100fe200080100ae */
[----:B------:R-:W-:Y:S01]  /*6ba0*/  SHF.L.U32 R164, R164, 0x10, RZ ;  /* 0x00000010a4a47819 */ /* 0x000fe200000006ff */
[----:B------:R-:W-:Y:S01]  /*6bb0*/  FFMA.FTZ R156, R156, UR17, R159 ;  /* 0x000000119c9c7c23 */ /* 0x000fe2000801009f */
[----:B------:R-:W-:Y:S01]  /*6bc0*/  FADD.FTZ R165, R210, -R165 ;  /* 0x800000a5d2a57221 */ /* 0x000fe20000010000 */
[----:B------:R-:W-:Y:S01]  /*6bd0*/  FFMA.FTZ R159, R189, UR16, R174 ;  /* 0x00000010bd9f7c23 */ /* 0x000fe200080100ae */
[----:B------:R-:W-:Y:S01]  /*6be0*/  SHF.L.U32 R158, R149, 0x10, RZ ;  /* 0x00000010959e7819 */ /* 0x000fe200000006ff */
[----:B------:R-:W-:Y:S01]  /*6bf0*/  FADD.FTZ R169, R208, -R169 ;  /* 0x800000a9d0a97221 */ /* 0x000fe20000010000 */
[----:B------:R-:W-:-:S02]  /*6c00*/  IMAD.U32 R168, R167, 0x10000, RZ ;  /* 0x00010000a7a87824 */ /* 0x000fc400078e00ff */
[----:B------:R-:W-:Y:S01]  /*6c10*/  FADD.FTZ R157, R184, -R157 ;  /* 0x8000009db89d7221 */ /* 0x000fe20000010000 */
[----:B------:R-:W-:Y:S01]  /*6c20*/  SHF.L.U32 R166, R150, 0x10, RZ ;  /* 0x0000001096a67819 */ /* 0x000fe200000006ff */
[----:B------:R-:W-:Y:S01]  /*6c30*/  FFMA.FTZ R171, R165, UR17, R164 ;  /* 0x00000011a5ab7c23 */ /* 0x000fe200080100a4 */
[----:B------:R-:W-:Y:S01]  /*6c40*/  FADD.FTZ R159, R186, -R159 ;  /* 0x8000009fba9f7221 */ /* 0x000fe20000010000 */
[----:B------:R-:W-:Y:S01]  /*6c50*/  FFMA.FTZ R173, R169, UR17, R168 ;  /* 0x00000011a9ad7c23 */ /* 0x000fe200080100a8 */
[----:B------:R-:W-:Y:S01]  /*6c60*/  PRMT R164, R149, 0x7632, R164 ;  /* 0x0000763295a47816 */ /* 0x000fe200000000a4 */
[----:B------:R-:W-:Y:S01]  /*6c70*/  FFMA.FTZ R168, R157, UR17, R158 ;  /* 0x000000119da87c23 */ /* 0x000fe2000801009e */
[--C-:B------:R-:W-:Y:S01]  /*6c80*/  FFMA.FTZ R167, R226, UR16, R174.reuse ;  /* 0x00000010e2a77c23 */ /* 0x100fe200080100ae */
[----:B------:R-:W-:Y:S01]  /*6c90*/  FFMA.FTZ R158, R185, UR16, R174 ;  /* 0x00000010b99e7c23 */ /* 0x000fe200080100ae */
[----:B------:R-:W-:Y:S01]  /*6ca0*/  FFMA.FTZ R170, R159, UR17, R166 ;  /* 0x000000119faa7c23 */ /* 0x000fe200080100a6 */
[----:B------:R-:W-:Y:S01]  /*6cb0*/  SHF.L.U32 R159, R148, 0x10, RZ ;  /* 0x00000010949f7819 */ /* 0x000fe200000006ff */
[----:B------:R-:W-:-:S02]  /*6cc0*/  IMAD.U32 R164, R164, 0x10000, RZ ;  /* 0x00010000a4a47824 */ /* 0x000fc400078e00ff */
[----:B------:R-:W-:Y:S01]  /*6cd0*/  FADD.FTZ R167, R198, -R167 ;  /* 0x800000a7c6a77221 */ /* 0x000fe20000010000 */
[----:B------:R-:W-:Y:S01]  /*6ce0*/  FADD.FTZ R158, R183, -R158 ;  /* 0x8000009eb79e7221 */ /* 0x000fe20000010000 */
[----:B------:R-:W-:Y:S01]  /*6cf0*/  PRMT R157, R148, 0x7632, R157 ;  /* 0x00007632949d7816 */ /* 0x000fe2000000009d */
[----:B------:R-:W-:Y:S01]  /*6d00*/  FFMA.FTZ R165, R206, UR16, R174 ;  /* 0x00000010cea57c23 */ /* 0x000fe200080100ae */
[----:B------:R-:W-:Y:S01]  /*6d10*/  ISETP.GE.U32.AND P1, PT, R238, RZ, PT ;  /* 0x000000ffee00720c */ /* 0x000fe20003f26070 */
[----:B------:R-:W-:Y:S01]  /*6d20*/  FFMA.FTZ R169, R167, UR17, R164 ;  /* 0x00000011a7a97c23 */ /* 0x000fe200080100a4 */
[----:B------:R-:W-:Y:S01]  /*6d30*/  FFMA.FTZ R164, R158, UR17, R159 ;  /* 0x000000119ea47c23 */ /* 0x000fe2000801009f */
[----:B------:R-:W-:Y:S01]  /*6d40*/  SHF.L.U32 R166, R157, 0x10, RZ ;  /* 0x000000109da67819 */ /* 0x000fe200000006ff */
[----:B------:R-:W-:Y:S01]  /*6d50*/  FMUL.FTZ R158, R173, UR23 ;  /* 0x00000017ad9e7c20 */ /* 0x000fe20008410000 */
[----:B------:R-:W-:Y:S01]  /*6d60*/  ISETP.GE.U32.AND.EX P1, PT, R239, 0x1000000, PT, P1 ;  /* 0x01000000ef00780c */ /* 0x000fe20003f26110 */
[----:B------:R-:W-:Y:S01]  /*6d70*/  FMUL.FTZ R157, R156, UR23 ;  /* 0x000000179c9d7c20 */ /* 0x000fe20008410000 */
[----:B------:R-:W-:Y:S01]  /*6d80*/  F2FP.BF16.F32.PACK_AB R159, R173, R156 ;  /* 0x0000009cad9f723e */ /* 0x000fe200000010ff */
[----:B------:R-:W-:Y:S01]  /*6d90*/  FMUL.FTZ R156, R170, UR23 ;  /* 0x00000017aa9c7c20 */ /* 0x000fe20008410000 */
[C---:B------:R-:W-:Y:S01]  /*6da0*/  LOP3.LUT P6, RZ, R239.reuse, 0xff, RZ, 0xc0, !PT ;  /* 0x000000ffefff7812 */ /* 0x040fe200078cc0ff */
[----:B------:R-:W-:Y:S01]  /*6db0*/  FADD.FTZ R165, R200, -R165 ;  /* 0x800000a5c8a57221 */ /* 0x000fe20000010000 */
[----:B------:R-:W-:-:S02]  /*6dc0*/  LOP3.LUT P5, RZ, R239, 0xff0000, RZ, 0xc0, !PT ;  /* 0x00ff0000efff7812 */ /* 0x000fc400078ac0ff */
[----:B------:R-:W-:Y:S01]  /*6dd0*/  FSEL R175, R158, RZ, P1 ;  /* 0x000000ff9eaf7208 */ /* 0x000fe20000800000 */
[----:B------:R-:W-:Y:S01]  /*6de0*/  FFMA.FTZ R167, R165, UR17, R166 ;  /* 0x00000011a5a77c23 */ /* 0x000fe200080100a6 */
[C---:B------:R-:W-:Y:S01]  /*6df0*/  F2FP.BF16.F32.PACK_AB R158, R171.reuse, R170 ;  /* 0x000000aaab9e723e */ /* 0x040fe200000010ff */
[----:B------:R-:W-:Y:S01]  /*6e00*/  FMUL.FTZ R171, R171, UR23 ;  /* 0x00000017abab7c20 */ /* 0x000fe20008410000 */
[----:B------:R-:W-:Y:S01]  /*6e10*/  FSEL R170, R156, RZ, P6 ;  /* 0x000000ff9caa7208 */ /* 0x000fe20003000000 */
[----:B------:R-:W-:Y:S01]  /*6e20*/  FMUL.FTZ R156, R168, UR23 ;  /* 0x00000017a89c7c20 */ /* 0x000fe20008410000 */
[----:B------:R-:W-:Y:S01]  /*6e30*/  FSEL R172, R157, RZ, P5 ;  /* 0x000000ff9dac7208 */ /* 0x000fe20002800000 */
[----:B------:R-:W-:Y:S01]  /*6e40*/  FMUL.FTZ R165, R164, UR23 ;  /* 0x00000017a4a57c20 */ /* 0x000fe20008410000 */
[----:B------:R-:W-:Y:S01]  /*6e50*/  LOP3.LUT P1, RZ, R239, 0xff00, RZ, 0xc0, !PT ;  /* 0x0000ff00efff7812 */ /* 0x000fe2000782c0ff */
[----:B------:R-:W-:Y:S01]  /*6e60*/  FMUL.FTZ R166, R167, UR23 ;  /* 0x00000017a7a67c20 */ /* 0x000fe20008410000 */
[----:B------:R-:W-:-:S02]  /*6e70*/  LOP3.LUT P5, RZ, R238, 0xff0000, RZ, 0xc0, !PT ;  /* 0x00ff0000eeff7812 */ /* 0x000fc400078ac0ff */
[C---:B------:R-:W-:Y:S01]  /*6e80*/  F2FP.BF16.F32.PACK_AB R157, R169.reuse, R168 ;  /* 0x000000a8a99d723e */ /* 0x040fe200000010ff */
[----:B------:R-:W-:Y:S01]  /*6e90*/  FMUL.FTZ R169, R169, UR23 ;  /* 0x00000017a9a97c20 */ /* 0x000fe20008410000 */
[----:B------:R-:W-:Y:S02]  /*6ea0*/  LOP3.LUT P6, RZ, R238, 0xff000000, RZ, 0xc0, !PT ;  /* 0xff000000eeff7812 */ /* 0x000fe400078cc0ff */
[----:B------:R-:W-:Y:S02]  /*6eb0*/  FSEL R173, R171, RZ, P1 ;  /* 0x000000ffabad7208 */ /* 0x000fe40000800000 */
[----:B------:R-:W-:Y:S02]  /*6ec0*/  FSEL R168, R156, RZ, P5 ;  /* 0x000000ff9ca87208 */ /* 0x000fe40002800000 */
[C---:B------:R-:W-:Y:S02]  /*6ed0*/  LOP3.LUT P1, RZ, R238.reuse, 0xff, RZ, 0xc0, !PT ;  /* 0x000000ffeeff7812 */ /* 0x040fe4000782c0ff */
[----:B------:R-:W-:-:S02]  /*6ee0*/  LOP3.LUT P5, RZ, R238, 0xff00, RZ, 0xc0, !PT ;  /* 0x0000ff00eeff7812 */ /* 0x000fc400078ac0ff */
[----:B------:R-:W-:Y:S02]  /*6ef0*/  F2FP.BF16.F32.PACK_AB R156, R167, R164 ;  /* 0x000000a4a79c723e */ /* 0x000fe400000010ff */
[----:B------:R-:W-:Y:S02]  /*6f00*/  FSEL R171, R169, RZ, P6 ;  /* 0x000000ffa9ab7208 */ /* 0x000fe40003000000 */
[----:B------:R-:W-:Y:S02]  /*6f10*/  FSEL R164, R165, RZ, P1 ;  /* 0x000000ffa5a47208 */ /* 0x000fe40000800000 */
[----:B------:R-:W-:Y:S02]  /*6f20*/  FSEL R169, R166, RZ, P5 ;  /* 0x000000ffa6a97208 */ /* 0x000fe40002800000 */
[----:B------:R-:W-:Y:S02]  /*6f30*/  F2FP.BF16.F32.PACK_AB R167, R175, R172 ;  /* 0x000000acafa7723e */ /* 0x000fe400000010ff */
[----:B------:R-:W-:-:S02]  /*6f40*/  F2FP.BF16.F32.PACK_AB R166, R173, R170 ;  /* 0x000000aaada6723e */ /* 0x000fc400000010ff */
[----:B------:R-:W-:Y:S02]  /*6f50*/  F2FP.BF16.F32.PACK_AB R165, R171, R168 ;  /* 0x000000a8aba5723e */ /* 0x000fe400000010ff */
[----:B------:R-:W-:Y:S01]  /*6f60*/  F2FP.BF16.F32.PACK_AB R164, R169, R164 ;  /* 0x000000a4a9a4723e */ /* 0x000fe200000010ff */
[----:B------:R-:W-:Y:S06]  /*6f70*/  BRA `(.L_x_164) ;  /* 0x0000000800d07947 */ /* 0x000fec0003800000 */
.L_x_167:
[----:B0-----:R-:W-:Y:S01]  /*6f80*/  FFMA.FTZ R165, R191, UR16, R174 ;  /* 0x00000010bfa57c23 */ /* 0x001fe200080100ae */
[C---:B-----5:R-:W-:Y:S01]  /*6f90*/  PRMT R170, R151.reuse, 0x7632, R170 ;  /* 0x0000763297aa7816 */ /* 0x060fe200000000aa */
[--C-:B------:R-:W-:Y:S01]  /*6fa0*/  FFMA.FTZ R173, R222, UR16, R174.reuse ;  /* 0x00000010dead7c23 */ /* 0x100fe200080100ae */
[----:B------:R-:W-:Y:S01]  /*6fb0*/  SHF.L.U32 R167, R151, 0x10, RZ ;  /* 0x0000001097a77819 */ /* 0x000fe200000006ff */
[----:B------:R-:W-:Y:S01]  /*6fc0*/  FADD.FTZ R164, R188, -R165 ;  /* 0x800000a5bca47221 */ /* 0x000fe20000010000 */
[----:B------:R-:W-:Y:S01]  /*6fd0*/  FFMA.FTZ R169, R189, UR16, R174 ;  /* 0x00000010bda97c23 */ /* 0x000fe200080100ae */
[----:B------:R-:W-:Y:S01]  /*6fe0*/  PRMT R166, R150, 0x7632, R166 ;  /* 0x0000763296a67816 */ /* 0x000fe200000000a6 */
[--C-:B------:R-:W-:Y:S01]  /*6ff0*/  FFMA.FTZ R171, R224, UR16, R174.reuse ;  /* 0x00000010e0ab7c23 */ /* 0x100fe200080100ae */
[----:B------:R-:W-:Y:S01]  /*7000*/  SHF.L.U32 R172, R170, 0x10, RZ ;  /* 0x00000010aaac7819 */ /* 0x000fe200000006ff */
[----:B------:R-:W-:Y:S01]  /*7010*/  FADD.FTZ R173, R208, -R173 ;  /* 0x800000add0ad7221 */ /* 0x000fe20000010000 */
[----:B------:R-:W-:Y:S01]  /*7020*/  FFMA.FTZ R164, R164, UR17, R167 ;  /* 0x00000011a4a47c23 */ /* 0x000fe200080100a7 */
[----:B------:R-:W-:Y:S01]  /*7030*/  IMAD.U32 R168, R150, 0x10000, RZ ;  /* 0x0001000096a87824 */ /* 0x000fe200078e00ff */
[----:B------:R-:W-:Y:S01]  /*7040*/  PRMT R165, R149, 0x7632, R165 ;  /* 0x0000763295a57816 */ /* 0x000fe200000000a5 */
[----:B------:R-:W-:Y:S01]  /*7050*/  FADD.FTZ R169, R186, -R169 ;  /* 0x800000a9baa97221 */ /* 0x000fe20000010000 */
[----:B------:R-:W-:Y:S01]  /*7060*/  FFMA.FTZ R167, R226, UR16, R174 ;  /* 0x00000010e2a77c23 */ /* 0x000fe200080100ae */
[----:B------:R-:W-:Y:S01]  /*7070*/  SHF.L.U32 R170, R166, 0x10, RZ ;  /* 0x00000010a6aa7819 */ /* 0x000fe200000006ff */
[----:B------:R-:W-:Y:S01]  /*7080*/  FADD.FTZ R171, R210, -R171 ;  /* 0x800000abd2ab7221 */ /* 0x000fe20000010000 */
[----:B------:R-:W-:Y:S01]  /*7090*/  FFMA.FTZ R175, R173, UR17, R172 ;  /* 0x00000011adaf7c23 */ /* 0x000fe200080100ac */
[----:B------:R-:W-:Y:S01]  /*70a0*/  FFMA.FTZ R172, R169, UR17, R168 ;  /* 0x00000011a9ac7c23 */ /* 0x000fe200080100a8 */
[----:B------:R-:W-:-:S02]  /*70b0*/  IMAD.U32 R166, R165, 0x10000, RZ ;  /* 0x00010000a5a67824 */ /* 0x000fc400078e00ff */
[----:B------:R-:W-:Y:S01]  /*70c0*/  FADD.FTZ R167, R198, -R167 ;  /* 0x800000a7c6a77221 */ /* 0x000fe20000010000 */
[----:B------:R-:W-:Y:S01]  /*70d0*/  FFMA.FTZ R169, R187, UR16, R174 ;  /* 0x00000010bba97c23 */ /* 0x000fe200080100ae */
[----:B------:R-:W-:Y:S01]  /*70e0*/  FFMA.FTZ R173, R171, UR17, R170 ;  /* 0x00000011abad7c23 */ /* 0x000fe200080100aa */
[----:B------:R-:W-:Y:S01]  /*70f0*/  SHF.L.U32 R170, R149, 0x10, RZ ;  /* 0x0000001095aa7819 */ /* 0x000fe200000006ff */
[----:B------:R-:W-:Y:S01]  /*7100*/  FFMA.FTZ R171, R167, UR17, R166 ;  /* 0x00000011a7ab7c23 */ /* 0x000fe200080100a6 */
[----:B------:R-:W-:Y:S01]  /*7110*/  PRMT R165, R148, 0x7632, R165 ;  /* 0x0000763294a57816 */ /* 0x000fe200000000a5 */
[----:B------:R-:W-:Y:S01]  /*7120*/  FADD.FTZ R169, R184, -R169 ;  /* 0x800000a9b8a97221 */ /* 0x000fe20000010000 */
[----:B------:R-:W-:Y:S01]  /*7130*/  ISETP.GE.U32.AND P1, PT, R238, RZ, PT ;  /* 0x000000ffee00720c */ /* 0x000fe20003f26070 */
[--C-:B------:R-:W-:Y:S01]  /*7140*/  FFMA.FTZ R166, R185, UR16, R174.reuse ;  /* 0x00000010b9a67c23 */ /* 0x100fe200080100ae */
[----:B------:R-:W-:Y:S01]  /*7150*/  FFMA.FTZ R167, R206, UR16, R174 ;  /* 0x00000010cea77c23 */ /* 0x000fe200080100ae */
[----:B------:R-:W-:Y:S01]  /*7160*/  FMUL.FTZ R164, R164, UR23 ;  /* 0x00000017a4a47c20 */ /* 0x000fe20008410000 */
[----:B------:R-:W-:Y:S01]  /*7170*/  FMUL.FTZ R175, R175, UR23 ;  /* 0x00000017afaf7c20 */ /* 0x000fe20008410000 */
[----:B------:R-:W-:Y:S01]  /*7180*/  SHF.L.U32 R168, R165, 0x10, RZ ;  /* 0x00000010a5a87819 */ /* 0x000fe200000006ff */
[----:B------:R-:W-:Y:S01]  /*7190*/  FFMA.FTZ R169, R169, UR17, R170 ;  /* 0x00000011a9a97c23 */ /* 0x000fe200080100aa */
[----:B------:R-:W-:Y:S01]  /*71a0*/  LOP3.LUT P5, RZ, R239, 0xff0000, RZ, 0xc0, !PT ;  /* 0x00ff0000efff7812 */ /* 0x000fe200078ac0ff */
[----:B------:R-:W-:Y:S01]  /*71b0*/  FADD.FTZ R166, R183, -R166 ;  /* 0x800000a6b7a67221 */ /* 0x000fe20000010000 */
[----:B------:R-:W-:Y:S01]  /*71c0*/  ISETP.GE.U32.AND.EX P1, PT, R239, 0x1000000, PT, P1 ;  /* 0x01000000ef00780c */ /* 0x000fe20003f26110 */
[----:B------:R-:W-:-:S02]  /*71d0*/  IMAD.U32 R165, R148, 0x10000, RZ ;  /* 0x0001000094a57824 */ /* 0x000fc400078e00ff */
[----:B------:R-:W-:Y:S01]  /*71e0*/  FADD.FTZ R167, R200, -R167 ;  /* 0x800000a7c8a77221 */ /* 0x000fe20000010000 */
[----:B------:R-:W-:Y:S01]  /*71f0*/  FMUL.FTZ R172, R172, UR23 ;  /* 0x00000017acac7c20 */ /* 0x000fe20008410000 */
[----:B------:R-:W-:Y:S01]  /*7200*/  FSEL R170, R164, RZ, P5 ;  /* 0x000000ffa4aa7208 */ /* 0x000fe20002800000 */
[----:B------:R-:W-:Y:S01]  /*7210*/  FMUL.FTZ R173, R173, UR23 ;  /* 0x00000017adad7c20 */ /* 0x000fe20008410000 */
[----:B------:R-:W-:Y:S01]  /*7220*/  FSEL R175, R175, RZ, P1 ;  /* 0x000000ffafaf7208 */ /* 0x000fe20000800000 */
[----:B------:R-:W-:Y:S01]  /*7230*/  FMUL.FTZ R169, R169, UR23 ;  /* 0x00000017a9a97c20 */ /* 0x000fe20008410000 */
[----:B------:R-:W-:Y:S01]  /*7240*/  FFMA.FTZ R165, R166, UR17, R165 ;  /* 0x00000011a6a57c23 */ /* 0x000fe200080100a5 */
[----:B------:R-:W-:Y:S01]  /*7250*/  FFMA.FTZ R167, R167, UR17, R168 ;  /* 0x00000011a7a77c23 */ /* 0x000fe200080100a8 */
[----:B------:R-:W-:Y:S01]  /*7260*/  LOP3.LUT P6, RZ, R239, 0xff, RZ, 0xc0, !PT ;  /* 0x000000ffefff7812 */ /* 0x000fe200078cc0ff */
[----:B------:R-:W-:Y:S01]  /*7270*/  FMUL.FTZ R171, R171, UR23 ;  /* 0x00000017abab7c20 */ /* 0x000fe20008410000 */
[----:B------:R-:W-:Y:S01]  /*7280*/  LOP3.LUT P5, RZ, R239, 0xff00, RZ, 0xc0, !PT ;  /* 0x0000ff00efff7812 */ /* 0x000fe200078ac0ff */
[----:B------:R-:W-:Y:S01]  /*7290*/  FMUL.FTZ R165, R165, UR23 ;  /* 0x00000017a5a57c20 */ /* 0x000fe20008410000 */
[----:B------:R-:W-:Y:S01]  /*72a0*/  LOP3.LUT P1, RZ, R238, 0xff0000, RZ, 0xc0, !PT ;  /* 0x00ff0000eeff7812 */ /* 0x000fe2000782c0ff */
[----:B------:R-:W-:Y:S01]  /*72b0*/  FMUL.FTZ R167, R167, UR23 ;  /* 0x00000017a7a77c20 */ /* 0x000fe20008410000 */
[----:B------:R-:W-:-:S02]  /*72c0*/  FSEL R166, R172, RZ, P6 ;  /* 0x000000ffaca67208 */ /* 0x000fc40003000000 */
        /* <DEDUP_REMOVED lines=13> */
.L_x_166:
[----:B------:R-:W-:-:S04]  /*73a0*/  UISETP.NE.U32.AND UP0, UPT, UR8, URZ, UPT ;  /* 0x000000ff0800728c */ /* 0x000fc8000bf05070 */
[----:B------:R-:W-:-:S09]  /*73b0*/  UISETP.NE.AND.EX UP0, UPT, UR9, URZ, UPT, UP0 ;  /* 0x000000ff0900728c */ /* 0x000fd2000bf05300 */
[----:B------:R-:W-:Y:S05]  /*73c0*/  BRA.U !UP0, `(.L_x_168) ;  /* 0x0000000108e87547 */ /* 0x000fea000b800000 */
[--C-:B0-----:R-:W-:Y:S01]  /*73d0*/  FFMA.FTZ R159, R191, UR16, R174.reuse ;  /* 0x00000010bf9f7c23 */ /* 0x101fe200080100ae */
[--C-:B------:R-:W-:Y:S01]  /*73e0*/  FFMA.FTZ R165, R222, UR16, R174.reuse ;  /* 0x00000010dea57c23 */ /* 0x100fe200080100ae */
[--C-:B------:R-:W-:Y:S01]  /*73f0*/  FFMA.FTZ R157, R189, UR16, R174.reuse ;  /* 0x00000010bd9d7c23 */ /* 0x100fe200080100ae */
[--C-:B------:R-:W-:Y:S01]  /*7400*/  FFMA.FTZ R169, R226, UR16, R174.reuse ;  /* 0x00000010e2a97c23 */ /* 0x100fe200080100ae */
[----:B------:R-:W-:Y:S01]  /*7410*/  FADD.FTZ R159, R188, -R159 ;  /* 0x8000009fbc9f7221 */ /* 0x000fe20000010000 */
[----:B------:R-:W-:Y:S01]  /*7420*/  FADD.FTZ R165, R208, -R165 ;  /* 0x800000a5d0a57221 */ /* 0x000fe20000010000 */
[----:B------:R-:W-:Y:S01]  /*7430*/  FADD.FTZ R157, R186, -R157 ;  /* 0x8000009dba9d7221 */ /* 0x000fe20000010000 */
[----:B-----5:R-:W-:Y:S01]  /*7440*/  ISETP.GE.U32.AND P1, PT, R238, RZ, PT ;  /* 0x000000ffee00720c */ /* 0x020fe20003f26070 */
[----:B------:R-:W-:Y:S01]  /*7450*/  FMUL.FTZ R159, R159, UR17 ;  /* 0x000000119f9f7c20 */ /* 0x000fe20008410000 */
[----:B------:R-:W-:Y:S01]  /*7460*/  FMUL.FTZ R156, R165, UR17 ;  /* 0x00000011a59c7c20 */ /* 0x000fe20008410000 */
[--C-:B------:R-:W-:Y:S01]  /*7470*/  FFMA.FTZ R165, R224, UR16, R174.reuse ;  /* 0x00000010e0a57c23 */ /* 0x100fe200080100ae */
[----:B------:R-:W-:Y:S01]  /*7480*/  FMUL.FTZ R158, R157, UR17 ;  /* 0x000000119d9e7c20 */ /* 0x000fe20008410000 */
[----:B------:R-:W-:Y:S01]  /*7490*/  FMUL.FTZ R167, R159, UR23 ;  /* 0x000000179fa77c20 */ /* 0x000fe20008410000 */
[C---:B------:R-:W-:Y:S01]  /*74a0*/  FMUL.FTZ R164, R156.reuse, UR23 ;  /* 0x000000179ca47c20 */ /* 0x040fe20008410000 */
[----:B------:R-:W-:Y:S01]  /*74b0*/  F2FP.BF16.F32.PACK_AB R159, R156, R159 ;  /* 0x0000009f9c9f723e */ /* 0x000fe200000010ff */
[----:B------:R-:W-:Y:S01]  /*74c0*/  FADD.FTZ R156, R210, -R165 ;  /* 0x800000a5d29c7221 */ /* 0x000fe20000010000 */
[--C-:B------:R-:W-:Y:S01]  /*74d0*/  FFMA.FTZ R165, R187, UR16, R174.reuse ;  /* 0x00000010bba57c23 */ /* 0x100fe200080100ae */
[--C-:B------:R-:W-:Y:S01]  /*74e0*/  FFMA.FTZ R157, R206, UR16, R174.reuse ;  /* 0x00000010ce9d7c23 */ /* 0x100fe200080100ae */
[----:B------:R-:W-:Y:S01]  /*74f0*/  LOP3.LUT P5, RZ, R239, 0xff0000, RZ, 0xc0, !PT ;  /* 0x00ff0000efff7812 */ /* 0x000fe200078ac0ff */
[----:B------:R-:W-:Y:S01]  /*7500*/  FMUL.FTZ R171, R156, UR17 ;  /* 0x000000119cab7c20 */ /* 0x000fe20008410000 */
[----:B------:R-:W-:Y:S01]  /*7510*/  FADD.FTZ R165, R184, -R165 ;  /* 0x800000a5b8a57221 */ /* 0x000fe20000010000 */
[----:B------:R-:W-:Y:S01]  /*7520*/  FFMA.FTZ R156, R185, UR16, R174 ;  /* 0x00000010b99c7c23 */ /* 0x000fe200080100ae */
[----:B------:R-:W-:Y:S01]  /*7530*/  FADD.FTZ R169, R198, -R169 ;  /* 0x800000a9c6a97221 */ /* 0x000fe20000010000 */
[----:B------:R-:W-:Y:S01]  /*7540*/  ISETP.GE.U32.AND.EX P1, PT, R239, 0x1000000, PT, P1 ;  /* 0x01000000ef00780c */ /* 0x000fe20003f26110 */
[----:B------:R-:W-:Y:S01]  /*7550*/  FMUL.FTZ R165, R165, UR17 ;  /* 0x00000011a5a57c20 */ /* 0x000fe20008410000 */
[----:B------:R-:W-:Y:S01]  /*7560*/  FMUL.FTZ R166, R158, UR23 ;  /* 0x000000179ea67c20 */ /* 0x000fe20008410000 */
[----:B------:R-:W-:Y:S01]  /*7570*/  FADD.FTZ R156, R183, -R156 ;  /* 0x8000009cb79c7221 */ /* 0x000fe20000010000 */
[----:B------:R-:W-:Y:S01]  /*7580*/  FADD.FTZ R157, R200, -R157 ;  /* 0x8000009dc89d7221 */ /* 0x000fe20000010000 */
[C---:B------:R-:W-:Y:S01]  /*7590*/  F2FP.BF16.F32.PACK_AB R158, R171.reuse, R158 ;  /* 0x0000009eab9e723e */ /* 0x040fe200000010ff */
[----:B------:R-:W-:Y:S01]  /*75a0*/  FMUL.FTZ R171, R171, UR23 ;  /* 0x00000017abab7c20 */ /* 0x000fe20008410000 */
[----:B------:R-:W-:Y:S01]  /*75b0*/  FSEL R167, R167, RZ, P5 ;  /* 0x000000ffa7a77208 */ /* 0x000fe20002800000 */
[----:B------:R-:W-:Y:S01]  /*75c0*/  FMUL.FTZ R170, R169, UR17 ;  /* 0x00000011a9aa7c20 */ /* 0x000fe20008410000 */
[----:B------:R-:W-:Y:S01]  /*75d0*/  LOP3.LUT P5, RZ, R239, 0xff00, RZ, 0xc0, !PT ;  /* 0x0000ff00efff7812 */ /* 0x000fe200078ac0ff */
[----:B------:R-:W-:Y:S01]  /*75e0*/  FMUL.FTZ R168, R165, UR23 ;  /* 0x00000017a5a87c20 */ /* 0x000fe20008410000 */
[----:B------:R-:W-:Y:S01]  /*75f0*/  FSEL R164, R164, RZ, P1 ;  /* 0x000000ffa4a47208 */ /* 0x000fe20000800000 */
[----:B------:R-:W-:Y:S01]  /*7600*/  FMUL.FTZ R156, R156, UR17 ;  /* 0x000000119c9c7c20 */ /* 0x000fe20008410000 */
[----:B------:R-:W-:Y:S01]  /*7610*/  LOP3.LUT P6, RZ, R239, 0xff, RZ, 0xc0, !PT ;  /* 0x000000ffefff7812 */ /* 0x000fe200078cc0ff */
[----:B------:R-:W-:Y:S01]  /*7620*/  FMUL.FTZ R169, R157, UR17 ;  /* 0x000000119da97c20 */ /* 0x000fe20008410000 */
[----:B------:R-:W-:Y:S01]  /*7630*/  LOP3.LUT P1, RZ, R238, 0xff0000, RZ, 0xc0, !PT ;  /* 0x00ff0000eeff7812 */ /* 0x000fe2000782c0ff */
[----:B------:R-:W-:Y:S01]  /*7640*/  FMUL.FTZ R172, R170, UR23 ;  /* 0x00000017aaac7c20 */ /* 0x000fe20008410000 */
[----:B------:R-:W-:-:S02]  /*7650*/  FSEL R173, R171, RZ, P5 ;  /* 0x000000ffabad7208 */ /* 0x000fc40002800000 */
[----:B------:R-:W-:Y:S01]  /*7660*/  F2FP.BF16.F32.PACK_AB R157, R170, R165 ;  /* 0x000000a5aa9d723e */ /* 0x000fe200000010ff */
[----:B------:R-:W-:Y:S01]  /*7670*/  FMUL.FTZ R165, R156, UR23 ;  /* 0x000000179ca57c20 */ /* 0x000fe20008410000 */
[----:B------:R-:W-:Y:S01]  /*7680*/  FSEL R166, R166, RZ, P6 ;  /* 0x000000ffa6a67208 */ /* 0x000fe20003000000 */
[----:B------:R-:W-:Y:S01]  /*7690*/  FMUL.FTZ R170, R169, UR23 ;  /* 0x00000017a9aa7c20 */ /* 0x000fe20008410000 */
[----:B------:R-:W-:Y:S02]  /*76a0*/  FSEL R171, R168, RZ, P1 ;  /* 0x000000ffa8ab7208 */ /* 0x000fe40000800000 */
[C---:B------:R-:W-:Y:S02]  /*76b0*/  LOP3.LUT P6, RZ, R238.reuse, 0xff000000, RZ, 0xc0, !PT ;  /* 0xff000000eeff7812 */ /* 0x040fe400078cc0ff */
        /* <DEDUP_REMOVED lines=11> */
.L_x_168:
[--C-:B0-----:R-:W-:Y:S01]  /*7770*/  FFMA.FTZ R167, R191, UR16, R174.reuse ;  /* 0x00000010bfa77c23 */ /* 0x101fe200080100ae */
[--C-:B------:R-:W-:Y:S01]  /*7780*/  FFMA.FTZ R169, R222, UR16, R174.reuse ;  /* 0x00000010dea97c23 */ /* 0x100fe200080100ae */
[--C-:B------:R-:W-:Y:S01]  /*7790*/  FFMA.FTZ R165, R189, UR16, R174.reuse ;  /* 0x00000010bda57c23 */ /* 0x100fe200080100ae */
[----:B-----5:R-:W-:Y:S01]  /*77a0*/  LOP3.LUT P6, RZ, R239, 0xff, RZ, 0xc0, !PT ;  /* 0x000000ffefff7812 */ /* 0x020fe200078cc0ff */
[----:B------:R-:W-:Y:S01]  /*77b0*/  FADD.FTZ R167, R188, -R167 ;  /* 0x800000a7bca77221 */ /* 0x000fe20000010000 */
[----:B------:R-:W-:Y:S01]  /*77c0*/  FADD.FTZ R169, R208, -R169 ;  /* 0x800000a9d0a97221 */ /* 0x000fe20000010000 */
[----:B------:R-:W-:Y:S01]  /*77d0*/  FADD.FTZ R165, R186, -R165 ;  /* 0x800000a5baa57221 */ /* 0x000fe20000010000 */
[--C-:B------:R-:W-:Y:S01]  /*77e0*/  FFMA.FTZ R173, R224, UR16, R174.reuse ;  /* 0x00000010e0ad7c23 */ /* 0x100fe200080100ae */
[----:B------:R-:W-:Y:S01]  /*77f0*/  FMUL.FTZ R167, R167, UR17 ;  /* 0x00000011a7a77c20 */ /* 0x000fe20008410000 */
[----:B------:R-:W-:Y:S01]  /*7800*/  FMUL.FTZ R169, R169, UR17 ;  /* 0x00000011a9a97c20 */ /* 0x000fe20008410000 */
[----:B------:R-:W-:Y:S01]  /*7810*/  FMUL.FTZ R165, R165, UR17 ;  /* 0x00000011a5a57c20 */ /* 0x000fe20008410000 */
[----:B------:R-:W-:Y:S01]  /*7820*/  ISETP.GE.U32.AND P1, PT, R238, RZ, PT ;  /* 0x000000ffee00720c */ /* 0x000fe20003f26070 */
[----:B------:R-:W-:Y:S01]  /*7830*/  FMUL.FTZ R164, R167, UR23 ;  /* 0x00000017a7a47c20 */ /* 0x000fe20008410000 */
[----:B------:R-:W-:Y:S01]  /*7840*/  FMUL.FTZ R167, R169, UR23 ;  /* 0x00000017a9a77c20 */ /* 0x000fe20008410000 */
[----:B------:R-:W-:Y:S01]  /*7850*/  FMUL.FTZ R165, R165, UR23 ;  /* 0x00000017a5a57c20 */ /* 0x000fe20008410000 */
[--C-:B------:R-:W-:Y:S01]  /*7860*/  FFMA.FTZ R169, R187, UR16, R174.reuse ;  /* 0x00000010bba97c23 */ /* 0x100fe200080100ae */
[----:B------:R-:W-:Y:S01]  /*7870*/  FADD.FTZ R173, R210, -R173 ;  /* 0x800000add2ad7221 */ /* 0x000fe20000010000 */
[--C-:B------:R-:W-:Y:S01]  /*7880*/  FFMA.FTZ R171, R226, UR16, R174.reuse ;  /* 0x00000010e2ab7c23 */ /* 0x100fe200080100ae */
[--C-:B------:R-:W-:Y:S01]  /*7890*/  FFMA.FTZ R168, R185, UR16, R174.reuse ;  /* 0x00000010b9a87c23 */ /* 0x100fe200080100ae */
[----:B------:R-:W-:Y:S01]  /*78a0*/  FSEL R166, R165, RZ, P6 ;  /* 0x000000ffa5a67208 */ /* 0x000fe20003000000 */
[----:B------:R-:W-:Y:S01]  /*78b0*/  FADD.FTZ R169, R184, -R169 ;  /* 0x800000a9b8a97221 */ /* 0x000fe20000010000 */
[----:B------:R-:W-:Y:S01]  /*78c0*/  FFMA.FTZ R165, R206, UR16, R174 ;  /* 0x00000010cea57c23 */ /* 0x000fe200080100ae */
[----:B------:R-:W-:Y:S01]  /*78d0*/  LOP3.LUT P5, RZ, R239, 0xff0000, RZ, 0xc0, !PT ;  /* 0x00ff0000efff7812 */ /* 0x000fe200078ac0ff */
[----:B------:R-:W-:Y:S01]  /*78e0*/  FMUL.FTZ R173, R173, UR17 ;  /* 0x00000011adad7c20 */ /* 0x000fe20008410000 */
[----:B------:R-:W-:Y:S01]  /*78f0*/  ISETP.GE.U32.AND.EX P1, PT, R239, 0x1000000, PT, P1 ;  /* 0x01000000ef00780c */ /* 0x000fe20003f26110 */
[----:B------:R-:W-:Y:S01]  /*7900*/  FMUL.FTZ R169, R169, UR17 ;  /* 0x00000011a9a97c20 */ /* 0x000fe20008410000 */
[----:B------:R-:W-:Y:S01]  /*7910*/  FADD.FTZ R171, R198, -R171 ;  /* 0x800000abc6ab7221 */ /* 0x000fe20000010000 */
[----:B------:R-:W-:Y:S01]  /*7920*/  FADD.FTZ R165, R200, -R165 ;  /* 0x800000a5c8a57221 */ /* 0x000fe20000010000 */
[----:B------:R-:W-:Y:S01]  /*7930*/  FADD.FTZ R168, R183, -R168 ;  /* 0x800000a8b7a87221 */ /* 0x000fe20000010000 */
[----:B------:R-:W-:Y:S01]  /*7940*/  FSEL R164, R164, RZ, P5 ;  /* 0x000000ffa4a47208 */ /* 0x000fe20002800000 */
[----:B------:R-:W-:Y:S01]  /*7950*/  FMUL.FTZ R173, R173, UR23 ;  /* 0x00000017adad7c20 */ /* 0x000fe20008410000 */
[----:B------:R-:W-:Y:S01]  /*7960*/  FSEL R167, R167, RZ, P1 ;  /* 0x000000ffa7a77208 */ /* 0x000fe20000800000 */
        /* <DEDUP_REMOVED lines=17> */
[----:B------:R-:W-:Y:S02]  /*7a80*/  F2FP.BF16.F32.PACK_AB R167, R167, R164 ;  /* 0x000000a4a7a7723e */ /* 0x000fe400000010ff */
[----:B------:R-:W-:Y:S02]  /*7a90*/  F2FP.BF16.F32.PACK_AB R166, R173, R166 ;  /* 0x000000a6ada6723e */ /* 0x000fe400000010ff */
[----:B------:R-:W-:Y:S02]  /*7aa0*/  F2FP.BF16.F32.PACK_AB R165, R171, R170 ;  /* 0x000000aaaba5723e */ /* 0x000fe400000010ff */
[----:B------:R-:W-:-:S07]  /*7ab0*/  F2FP.BF16.F32.PACK_AB R164, R169, R168 ;  /* 0x000000a8a9a4723e */ /* 0x000fce00000010ff */
.L_x_164:
[----:B------:R-:W0:Y:S01]  /*7ac0*/  LDC.64 R170, c[0x0][0x468] ;  /* 0x00011a00ffaa7b82 */ /* 0x000e220000000a00 */
[----:B------:R-:W1:Y:S01]  /*7ad0*/  @UP0 LDCU.64 UR4, c[0x0][0x478] ;  /* 0x00008f00ff0407ac */ /* 0x000e620008000a00 */
[----:B------:R-:W-:Y:S01]  /*7ae0*/  PLOP3.LUT P1, PT, PT, PT, UP0, 0x80, 0x8 ;  /* 0x000000000008781c */ /* 0x000fe20003f2f008 */
[----:B------:R-:W-:Y:S01]  /*7af0*/  HFMA2 R172, -RZ, RZ, 0, 9.5367431640625e-07 ;  /* 0x00000010ffac7431 */ /* 0x000fe200000001ff */
[----:B------:R-:W-:-:S04]  /*7b00*/  PLOP3.LUT P5, PT, PT, PT, UP0, 0x80, 0x8 ;  /* 0x000000000008781c */ /* 0x000fc80003faf008 */
[----:B------:R-:W2:Y:S07]  /*7b10*/  @P0 LDC.64 R168, c[0x0][0x470] ;  /* 0x00011c00ffa80b82 */ /* 0x000eae0000000a00 */
[----:B-1----:R-:W-:-:S04]  /*7b20*/  @P1 IMAD.WIDE.U32 R172, R5, R172, UR4 ;  /* 0x0000000405ac1e25 */ /* 0x002fc8000f8e00ac */
[C---:B0-----:R-:W-:Y:S01]  /*7b30*/  IMAD.WIDE.U32 R170, R5.reuse, 0x10, R170 ;  /* 0x0000001005aa7825 */ /* 0x041fe200078e00aa */
[----:B------:R1:W-:Y:S04]  /*7b40*/  @P5 STG.E.128 desc[UR10][R172.64], R156 ;  /* 0x0000009cac005986 */ /* 0x0003e8000c101d0a */
[----:B------:R1:W-:Y:S01]  /*7b50*/  STG.E.128 desc[UR10][R170.64], R164 ;  /* 0x000000a4aa007986 */ /* 0x0003e2000c101d0a */
[C---:B--2---:R-:W-:Y:S01]  /*7b60*/  @P0 IMAD.WIDE.U32 R168, R5.reuse, 0x10, R168 ;  /* 0x0000001005a80825 */ /* 0x044fe200078e00a8 */
[----:B------:R-:W-:-:S04]  /*7b70*/  IADD3 R5, PT, PT, R5, 0x100, RZ ;  /* 0x0000010005057810 */ /* 0x000fc80007ffe0ff */
[----:B------:R1:W-:Y:S03]  /*7b80*/  @P0 STG.E.128 desc[UR10][R168.64], R160 ;  /* 0x000000a0a8000986 */ /* 0x0003e6000c101d0a */
.L_x_160:
[----:B------:R-:W-:Y:S05]  /*7b90*/  BSYNC.RECONVERGENT B0 ;  /* 0x0000000000007941 */ /* 0x000fea0003800200 */
.L_x_159:
        /* <DEDUP_REMOVED lines=11> */
[----:B01----:R-:W-:Y:S01]  /*7c50*/  FFMA.FTZ R157, R213, UR16, R174 ;  /* 0x00000010d59d7c23 */ /* 0x003fe200080100ae */
[C---:B-----5:R-:W-:Y:S01]  /*7c60*/  IMAD.U32 R156, R155.reuse, 0x10000, RZ ;  /* 0x000100009b9c7824 */ /* 0x060fe200078e00ff */
[----:B------:R-:W-:Y:S01]  /*7c70*/  PRMT R160, R155, 0x7632, R160 ;  /* 0x000076329ba07816 */ /* 0x000fe200000000a0 */
[--C-:B------:R-:W-:Y:S01]  /*7c80*/  FFMA.FTZ R162, R214, UR16, R174.reuse ;  /* 0x00000010d6a27c23 */ /* 0x100fe200080100ae */
[----:B------:R-:W-:Y:S01]  /*7c90*/  FADD.FTZ R157, R202, -R157 ;  /* 0x8000009dca9d7221 */ /* 0x000fe20000010000 */
[----:B------:R-:W-:Y:S01]  /*7ca0*/  FFMA.FTZ R158, R209, UR16, R174 ;  /* 0x00000010d19e7c23 */ /* 0x000fe200080100ae */
[----:B------:R-:W-:Y:S01]  /*7cb0*/  SHF.L.U32 R161, R154, 0x10, RZ ;  /* 0x000000109aa17819 */ /* 0x000fe200000006ff */
[----:B------:R-:W-:Y:S01]  /*7cc0*/  FADD.FTZ R162, R211, -R162 ;  /* 0x800000a2d3a27221 */ /* 0x000fe20000010000 */
[----:B------:R-:W-:Y:S01]  /*7cd0*/  FFMA.FTZ R165, R157, UR17, R156 ;  /* 0x000000119da57c23 */ /* 0x000fe2000801009c */
[--C-:B------:R-:W-:Y:S01]  /*7ce0*/  FFMA.FTZ R157, R199, UR16, R174.reuse ;  /* 0x00000010c79d7c23 */ /* 0x100fe200080100ae */
[----:B------:R-:W-:Y:S01]  /*7cf0*/  SHF.L.U32 R156, R153, 0x10, RZ ;  /* 0x00000010999c7819 */ /* 0x000fe200000006ff */
[----:B------:R-:W-:Y:S01]  /*7d00*/  IMAD.U32 R167, R160, 0x10000, RZ ;  /* 0x00010000a0a77824 */ /* 0x000fe200078e00ff */
[----:B------:R-:W-:Y:S01]  /*7d10*/  PRMT R159, R154, 0x7632, R159 ;  /* 0x000076329a9f7816 */ /* 0x000fe2000000009f */
[----:B------:R-:W-:Y:S01]  /*7d20*/  FADD.FTZ R157, R192, -R157 ;  /* 0x8000009dc09d7221 */ /* 0x000fe20000010000 */
[----:B------:R-:W-:Y:S01]  /*7d30*/  FFMA.FTZ R163, R216, UR16, R174 ;  /* 0x00000010d8a37c23 */ /* 0x000fe200080100ae */
[----:B------:R-:W-:Y:S01]  /*7d40*/  FADD.FTZ R158, R197, -R158 ;  /* 0x8000009ec59e7221 */ /* 0x000fe20000010000 */
[----:B------:R-:W-:Y:S01]  /*7d50*/  SHF.L.U32 R160, R159, 0x10, RZ ;  /* 0x000000109fa07819 */ /* 0x000fe200000006ff */
[----:B------:R-:W-:Y:S01]  /*7d60*/  FFMA.FTZ R168, R162, UR17, R167 ;  /* 0x00000011a2a87c23 */ /* 0x000fe200080100a7 */
[--C-:B------:R-:W-:Y:S01]  /*7d70*/  FFMA.FTZ R157, R157, UR17, R156.reuse ;  /* 0x000000119d9d7c23 */ /* 0x100fe2000801009c */
[----:B------:R-:W-:Y:S01]  /*7d80*/  FADD.FTZ R163, R212, -R163 ;  /* 0x800000a3d4a37221 */ /* 0x000fe20000010000 */
[----:B------:R-:W-:Y:S01]  /*7d90*/  FFMA.FTZ R162, R158, UR17, R161 ;  /* 0x000000119ea27c23 */ /* 0x000fe200080100a1 */
[----:B------:R-:W-:Y:S01]  /*7da0*/  PRMT R156, R153, 0x7632, R156 ;  /* 0x00007632999c7816 */ /* 0x000fe2000000009c */
[----:B------:R-:W-:Y:S01]  /*7db0*/  FFMA.FTZ R158, R218, UR16, R174 ;  /* 0x00000010da9e7c23 */ /* 0x000fe200080100ae */
[----:B------:R-:W-:Y:S01]  /*7dc0*/  FFMA.FTZ R163, R163, UR17, R160 ;  /* 0x00000011a3a37c23 */ /* 0x000fe200080100a0 */
[----:B------:R-:W-:Y:S01]  /*7dd0*/  FFMA.FTZ R159, R195, UR16, R174 ;  /* 0x00000010c39f7c23 */ /* 0x000fe200080100ae */
[----:B------:R-:W-:Y:S01]  /*7de0*/  SHF.L.U32 R161, R156, 0x10, RZ ;  /* 0x000000109ca17819 */ /* 0x000fe200000006ff */
[----:B------:R-:W-:Y:S01]  /*7df0*/  FADD.FTZ R160, R215, -R158 ;  /* 0x8000009ed7a07221 */ /* 0x000fe20000010000 */
[C---:B------:R-:W-:Y:S01]  /*7e00*/  PRMT R156, R152.reuse, 0x7632, R156 ;  /* 0x00007632989c7816 */ /* 0x040fe2000000009c */
[----:B------:R-:W-:-:S02]  /*7e10*/  IMAD.U32 R158, R152, 0x10000, RZ ;  /* 0x00010000989e7824 */ /* 0x000fc400078e00ff */
[----:B------:R-:W-:Y:S01]  /*7e20*/  FADD.FTZ R159, R190, -R159 ;  /* 0x8000009fbe9f7221 */ /* 0x000fe20000010000 */
[----:B------:R-:W-:Y:S01]  /*7e30*/  FFMA.FTZ R164, R160, UR17, R161 ;  /* 0x00000011a0a47c23 */ /* 0x000fe200080100a1 */
[----:B------:R-:W-:Y:S01]  /*7e40*/  SHF.L.U32 R161, R156, 0x10, RZ ;  /* 0x000000109ca17819 */ /* 0x000fe200000006ff */
[----:B------:R-:W-:Y:S01]  /*7e50*/  FMUL.FTZ R156, R165, UR23 ;  /* 0x00000017a59c7c20 */ /* 0x000fe20008410000 */
[----:B------:R-:W-:Y:S01]  /*7e60*/  LOP3.LUT P1, RZ, R237, 0xff0000, RZ, 0xc0, !PT ;  /* 0x00ff0000edff7812 */ /* 0x000fe2000782c0ff */
[----:B------:R-:W-:Y:S01]  /*7e70*/  FFMA.FTZ R160, R159, UR17, R158 ;  /* 0x000000119fa07c23 */ /* 0x000fe2000801009e */
[----:B------:R-:W-:Y:S01]  /*7e80*/  LOP3.LUT P6, RZ, R243, 0xff0000, RZ, 0xc0, !PT ;  /* 0x00ff0000f3ff7812 */ /* 0x000fe200078cc0ff */
[----:B------:R-:W-:Y:S01]  /*7e90*/  FFMA.FTZ R174, R220, UR16, R174 ;  /* 0x00000010dcae7c23 */ /* 0x000fe200080100ae */
[----:B------:R-:W-:Y:S02]  /*7ea0*/  ISETP.GE.U32.AND P5, PT, R236, RZ, PT ;  /* 0x000000ffec00720c */ /* 0x000fe40003fa6070 */
[C---:B------:R-:W-:Y:S01]  /*7eb0*/  FSEL R167, R156.reuse, RZ, P1 ;  /* 0x000000ff9ca77208 */ /* 0x040fe20000800000 */
[----:B------:R-:W-:Y:S01]  /*7ec0*/  FADD.FTZ R174, R201, -R174 ;  /* 0x800000aec9ae7221 */ /* 0x000fe20000010000 */
[----:B------:R-:W-:Y:S01]  /*7ed0*/  FSEL R166, R156, RZ, P6 ;  /* 0x000000ff9ca67208 */ /* 0x000fe20003000000 */
[----:B------:R-:W-:Y:S01]  /*7ee0*/  FMUL.FTZ R156, R162, UR23 ;  /* 0x00000017a29c7c20 */ /* 0x000fe20008410000 */
[C---:B------:R-:W-:Y:S01]  /*7ef0*/  F2FP.BF16.F32.PACK_AB R159, R168.reuse, R165 ;  /* 0x000000a5a89f723e */ /* 0x040fe200000010ff */
[----:B------:R-:W-:Y:S01]  /*7f00*/  FMUL.FTZ R168, R168, UR23 ;  /* 0x00000017a8a87c20 */ /* 0x000fe20008410000 */
[----:B------:R-:W-:Y:S01]  /*7f10*/  ISETP.GE.U32.AND P1, PT, R242, RZ, PT ;  /* 0x000000fff200720c */ /* 0x000fe20003f26070 */
[----:B------:R-:W-:Y:S01]  /*7f20*/  FMUL.FTZ R165, R163, UR23 ;  /* 0x00000017a3a57c20 */ /* 0x000fe20008410000 */
[----:B------:R-:W-:Y:S01]  /*7f30*/  LOP3.LUT P6, RZ, R243, 0xff, RZ, 0xc0, !PT ;  /* 0x000000fff3ff7812 */ /* 0x000fe200078cc0ff */
[----:B------:R-:W-:Y:S01]  /*7f40*/  FFMA.FTZ R161, R174, UR17, R161 ;  /* 0x00000011aea17c23 */ /* 0x000fe200080100a1 */
        /* <DEDUP_REMOVED lines=8> */
[----:B------:R-:W-:Y:S01]  /*7fd0*/  FSEL R168, R156, RZ, P6 ;  /* 0x000000ff9ca87208 */ /* 0x000fe20003000000 */
[----:B------:R-:W-:Y:S01]  /*7fe0*/  FMUL.FTZ R156, R157, UR23 ;  /* 0x000000179d9c7c20 */ /* 0x000fe20008410000 */
[----:B------:R-:W-:Y:S02]  /*7ff0*/  FSEL R169, R165, RZ, P5 ;  /* 0x000000ffa5a97208 */ /* 0x000fe40002800000 */
[----:B------:R-:W-:Y:S02]  /*8000*/  LOP3.LUT P1, RZ, R237, 0xff00, RZ, 0xc0, !PT ;  /* 0x0000ff00edff7812 */ /* 0x000fe4000782c0ff */
[----:B------:R-:W-:Y:S02]  /*8010*/  LOP3.LUT P5, RZ, R236, 0xff0000, RZ, 0xc0, !PT ;  /* 0x00ff0000ecff7812 */ /* 0x000fe400078ac0ff */
[----:B------:R-:W-:-:S02]  /*8020*/  LOP3.LUT P6, RZ, R242, 0xff0000, RZ, 0xc0, !PT ;  /* 0x00ff0000f2ff7812 */ /* 0x000fc400078cc0ff */
[----:B------:R-:W-:Y:S01]  /*8030*/  F2FP.BF16.F32.PACK_AB R163, R171, R166 ;  /* 0x000000a6aba3723e */ /* 0x000fe200000010ff */
[----:B------:R-:W-:Y:S01]  /*8040*/  FMUL.FTZ R166, R164, UR23 ;  /* 0x00000017a4a67c20 */ /* 0x000fe20008410000 */
[----:B------:R-:W-:Y:S02]  /*8050*/  F2FP.BF16.F32.PACK_AB R167, R170, R167 ;  /* 0x000000a7aaa7723e */ /* 0x000fe400000010ff */
[----:B------:R-:W-:Y:S02]  /*8060*/  FSEL R171, R165, RZ, P1 ;  /* 0x000000ffa5ab7208 */ /* 0x000fe40000800000 */
[----:B------:R-:W-:Y:S01]  /*8070*/  F2FP.BF16.F32.PACK_AB R157, R164, R157 ;  /* 0x0000009da49d723e */ /* 0x000fe200000010ff */
[----:B------:R-:W-:Y:S01]  /*8080*/  FMUL.FTZ R164, R161, UR23 ;  /* 0x00000017a1a47c20 */ /* 0x000fe20008410000 */
[----:B------:R-:W-:Y:S02]  /*8090*/  LOP3.LUT P1, RZ, R236, 0xff000000, RZ, 0xc0, !PT ;  /* 0xff000000ecff7812 */ /* 0x000fe4000782c0ff */
[----:B------:R-:W-:-:S02]  /*80a0*/  FSEL R165, R156, RZ, P5 ;  /* 0x000000ff9ca57208 */ /* 0x000fc40002800000 */
[----:B------:R-:W-:Y:S02]  /*80b0*/  FSEL R170, R156, RZ, P6 ;  /* 0x000000ff9caa7208 */ /* 0x000fe40003000000 */
[----:B------:R-:W-:Y:S02]  /*80c0*/  LOP3.LUT P5, RZ, R242, 0xff000000, RZ, 0xc0, !PT ;  /* 0xff000000f2ff7812 */ /* 0x000fe400078ac0ff */
[----:B------:R-:W-:Y:S02]  /*80d0*/  LOP3.LUT P6, RZ, R236, 0xff00, RZ, 0xc0, !PT ;  /* 0x0000ff00ecff7812 */ /* 0x000fe400078cc0ff */
[----:B------:R-:W-:Y:S02]  /*80e0*/  F2FP.BF16.F32.PACK_AB R162, R169, R162 ;  /* 0x000000a2a9a2723e */ /* 0x000fe400000010ff */
        /* <DEDUP_REMOVED lines=17> */
.L_x_173:
[--C-:B01----:R-:W-:Y:S01]  /*8200*/  FFMA.FTZ R160, R209, UR16, R174.reuse ;  /* 0x00000010d1a07c23 */ /* 0x103fe200080100ae */
[----:B------:R-:W-:Y:S01]  /*8210*/  FFMA.FTZ R163, R213, UR16, R174 ;  /* 0x00000010d5a37c23 */ /* 0x000fe200080100ae */
[C---:B-----5:R-:W-:Y:S01]  /*8220*/  SHF.L.U32 R164, R155.reuse, 0x10, RZ ;  /* 0x000000109ba47819 */ /* 0x060fe200000006ff */
[----:B------:R-:W-:Y:S01]  /*8230*/  IMAD.U32 R161, R154, 0x10000, RZ ;  /* 0x000100009aa17824 */ /* 0x000fe200078e00ff */
[----:B------:R-:W-:Y:S01]  /*8240*/  PRMT R162, R155, 0x7632, R162 ;  /* 0x000076329ba27816 */ /* 0x000fe200000000a2 */
[----:B------:R-:W-:Y:S01]  /*8250*/  FADD.FTZ R160, R197, -R160 ;  /* 0x800000a0c5a07221 */ /* 0x000fe20000010000 */
[--C-:B------:R-:W-:Y:S01]  /*8260*/  FFMA.FTZ R166, R214, UR16, R174.reuse ;  /* 0x00000010d6a67c23 */ /* 0x100fe200080100ae */
[----:B------:R-:W-:Y:S01]  /*8270*/  FADD.FTZ R163, R202, -R163 ;  /* 0x800000a3caa37221 */ /* 0x000fe20000010000 */
[----:B------:R-:W-:Y:S01]  /*8280*/  SHF.L.U32 R165, R162, 0x10, RZ ;  /* 0x00000010a2a57819 */ /* 0x000fe200000006ff */
[----:B------:R-:W-:Y:S01]  /*8290*/  FFMA.FTZ R168, R160, UR17, R161 ;  /* 0x00000011a0a87c23 */ /* 0x000fe200080100a1 */
[----:B------:R-:W-:Y:S01]  /*82a0*/  FFMA.FTZ R167, R216, UR16, R174 ;  /* 0x00000010d8a77c23 */ /* 0x000fe200080100ae */
[----:B------:R-:W-:Y:S01]  /*82b0*/  FADD.FTZ R166, R211, -R166 ;  /* 0x800000a6d3a67221 */ /* 0x000fe20000010000 */
[----:B------:R-:W-:Y:S01]  /*82c0*/  FFMA.FTZ R170, R163, UR17, R164 ;  /* 0x00000011a3aa7c23 */ /* 0x000fe200080100a4 */
[----:B------:R-:W-:Y:S01]  /*82d0*/  PRMT R160, R153, 0x7632, R160 ;  /* 0x0000763299a07816 */ /* 0x000fe200000000a0 */
[--C-:B------:R-:W-:Y:S01]  /*82e0*/  FFMA.FTZ R164, R218, UR16, R174.reuse ;  /* 0x00000010daa47c23 */ /* 0x100fe200080100ae */
[----:B------:R-:W-:Y:S01]  /*82f0*/  FADD.FTZ R169, R212, -R167 ;  /* 0x800000a7d4a97221 */ /* 0x000fe20000010000 */
[----:B------:R-:W-:Y:S01]  /*8300*/  FFMA.FTZ R171, R166, UR17, R165 ;  /* 0x00000011a6ab7c23 */ /* 0x000fe200080100a5 */
[----:B------:R-:W-:Y:S01]  /*8310*/  SHF.L.U32 R167, R160, 0x10, RZ ;  /* 0x00000010a0a77819 */ /* 0x000fe200000006ff */
[----:B------:R-:W-:Y:S01]  /*8320*/  FFMA.FTZ R161, R195, UR16, R174 ;  /* 0x00000010c3a17c23 */ /* 0x000fe200080100ae */
[----:B------:R-:W-:Y:S01]  /*8330*/  PRMT R166, R154, 0x7632, R166 ;  /* 0x000076329aa67816 */ /* 0x000fe200000000a6 */
[----:B------:R-:W-:Y:S01]  /*8340*/  FADD.FTZ R164, R215, -R164 ;  /* 0x800000a4d7a47221 */ /* 0x000fe20000010000 */
[----:B------:R-:W-:Y:S01]  /*8350*/  FMUL.FTZ R170, R170, UR23 ;  /* 0x00000017aaaa7c20 */ /* 0x000fe20008410000 */
[----:B------:R-:W-:Y:S01]  /*8360*/  LOP3.LUT P5, RZ, R237, 0xff0000, RZ, 0xc0, !PT ;  /* 0x00ff0000edff7812 */ /* 0x000fe200078ac0ff */
[----:B------:R-:W-:Y:S01]  /*8370*/  IMAD.U32 R163, R152, 0x10000, RZ ;  /* 0x0001000098a37824 */ /* 0x000fe200078e00ff */
[----:B------:R-:W-:Y:S01]  /*8380*/  SHF.L.U32 R166, R166, 0x10, RZ ;  /* 0x00000010a6a67819 */ /* 0x000fe200000006ff */
[----:B------:R-:W-:Y:S01]  /*8390*/  FADD.FTZ R160, R190, -R161 ;  /* 0x800000a1bea07221 */ /* 0x000fe20000010000 */
[----:B------:R-:W-:Y:S01]  /*83a0*/  FFMA.FTZ R164, R164, UR17, R167 ;  /* 0x00000011a4a47c23 */ /* 0x000fe200080100a7 */
[----:B------:R-:W-:Y:S01]  /*83b0*/  FFMA.FTZ R165, R199, UR16, R174 ;  /* 0x00000010c7a57c23 */ /* 0x000fe200080100ae */
[----:B------:R-:W-:Y:S01]  /*83c0*/  LOP3.LUT P6, RZ, R243, 0xff0000, RZ, 0xc0, !PT ;  /* 0x00ff0000f3ff7812 */ /* 0x000fe200078cc0ff */
[----:B------:R-:W-:Y:S01]  /*83d0*/  FFMA.FTZ R160, R160, UR17, R163 ;  /* 0x00000011a0a07c23 */ /* 0x000fe200080100a3 */
[----:B------:R-:W-:Y:S01]  /*83e0*/  FSEL R167, R170, RZ, P5 ;  /* 0x000000ffaaa77208 */ /* 0x000fe20002800000 */
[----:B------:R-:W-:Y:S01]  /*83f0*/  FADD.FTZ R165, R192, -R165 ;  /* 0x800000a5c0a57221 */ /* 0x000fe20000010000 */
[----:B------:R-:W-:Y:S01]  /*8400*/  ISETP.GE.U32.AND P1, PT, R236, RZ, PT ;  /* 0x000000ffec00720c */ /* 0x000fe20003f26070 */
[----:B------:R-:W-:Y:S01]  /*8410*/  FFMA.FTZ R166, R169, UR17, R166 ;  /* 0x00000011a9a67c23 */ /* 0x000fe200080100a6 */
[----:B------:R-:W-:Y:S01]  /*8420*/  ISETP.GE.U32.AND P5, PT, R242, RZ, PT ;  /* 0x000000fff200720c */ /* 0x000fe20003fa6070 */
[----:B------:R-:W-:Y:S01]  /*8430*/  FMUL.FTZ R171, R171, UR23 ;  /* 0x00000017abab7c20 */ /* 0x000fe20008410000 */
[----:B------:R-:W-:Y:S01]  /*8440*/  SHF.L.U32 R162, R153, 0x10, RZ ;  /* 0x0000001099a27819 */ /* 0x000fe200000006ff */
[----:B------:R-:W-:Y:S01]  /*8450*/  FMUL.FTZ R168, R168, UR23 ;  /* 0x00000017a8a87c20 */ /* 0x000fe20008410000 */
[----:B------:R-:W-:Y:S01]  /*8460*/  FSEL R163, R170, RZ, P6 ;  /* 0x000000ffaaa37208 */ /* 0x000fe20003000000 */
[----:B------:R-:W-:Y:S01]  /*8470*/  FFMA.FTZ R174, R220, UR16, R174 ;  /* 0x00000010dcae7c23 */ /* 0x000fe200080100ae */
[----:B------:R-:W-:Y:S01]  /*8480*/  ISETP.GE.U32.AND.EX P1, PT, R237, 0x1000000, PT, P1 ;  /* 0x01000000ed00780c */ /* 0x000fe20003f26110 */
[----:B------:R-:W-:Y:S01]  /*8490*/  FFMA.FTZ R165, R165, UR17, R162 ;  /* 0x00000011a5a57c23 */ /* 0x000fe200080100a2 */
[C---:B------:R-:W-:Y:S01]  /*84a0*/  LOP3.LUT P6, RZ, R243.reuse, 0xff, RZ, 0xc0, !PT ;  /* 0x000000fff3ff7812 */ /* 0x040fe200078cc0ff */
[----:B------:R-:W-:Y:S01]  /*84b0*/  FMUL.FTZ R169, R166, UR23 ;  /* 0x00000017a6a97c20 */ /* 0x000fe20008410000 */
[----:B------:R-:W-:Y:S01]  /*84c0*/  ISETP.GE.U32.AND.EX P5, PT, R243, 0x1000000, PT, P5 ;  /* 0x01000000f300780c */ /* 0x000fe20003fa6150 */
[----:B------:R-:W-:Y:S01]  /*84d0*/  FADD.FTZ R174, R201, -R174 ;  /* 0x800000aec9ae7221 */ /* 0x000fe20000010000 */
[----:B------:R-:W-:Y:S01]  /*84e0*/  PRMT R161, R152, 0x7632, R161 ;  /* 0x0000763298a17816 */ /* 0x000fe200000000a1 */
[----:B------:R-:W-:Y:S01]  /*84f0*/  FMUL.FTZ R165, R165, UR23 ;  /* 0x00000017a5a57c20 */ /* 0x000fe20008410000 */
[C---:B------:R-:W-:Y:S01]  /*8500*/  FSEL R170, R171.reuse, RZ, P1 ;  /* 0x000000ffabaa7208 */ /* 0x040fe20000800000 */
[----:B------:R-:W-:Y:S01]  /*8510*/  FMUL.FTZ R164, R164, UR23 ;  /* 0x00000017a4a47c20 */ /* 0x000fe20008410000 */
[----:B------:R-:W-:Y:S01]  /*8520*/  FSEL R166, R171, RZ, P5 ;  /* 0x000000ffaba67208 */ /* 0x000fe20002800000 */
[----:B------:R-:W-:Y:S01]  /*8530*/  IMAD.U32 R161, R161, 0x10000, RZ ;  /* 0x00010000a1a17824 */ /* 0x000fe200078e00ff */
[----:B------:R-:W-:Y:S01]  /*8540*/  FSEL R162, R168, RZ, P6 ;  /* 0x000000ffa8a27208 */ /* 0x000fe20003000000 */
[----:B------:R-:W-:Y:S01]  /*8550*/  FMUL.FTZ R160, R160, UR23 ;  /* 0x00000017a0a07c20 */ /* 0x000fe20008410000 */
[----:B------:R-:W-:Y:S01]  /*8560*/  LOP3.LUT P1, RZ, R243, 0xff00, RZ, 0xc0, !PT ;  /* 0x0000ff00f3ff7812 */ /* 0x000fe2000782c0ff */
[----:B------:R-:W-:Y:S01]  /*8570*/  FFMA.FTZ R161, R174, UR17, R161 ;  /* 0x00000011aea17c23 */ /* 0x000fe200080100a1 */
[----:B------:R-:W-:-:S02]  /*8580*/  LOP3.LUT P6, RZ, R237, 0xff, RZ, 0xc0, !PT ;  /* 0x000000ffedff7812 */ /* 0x000fc400078cc0ff */
[----:B------:R-:W-:Y:S01]  /*8590*/  F2FP.BF16.F32.PACK_AB R163, R166, R163 ;  /* 0x000000a3a6a3723e */ /* 0x000fe200000010ff */
[----:B------:R-:W-:Y:S01]  /*85a0*/  FMUL.FTZ R161, R161, UR23 ;  /* 0x00000017a1a17c20 */ /* 0x000fe20008410000 */
[----:B------:R-:W-:Y:S02]  /*85b0*/  FSEL R171, R169, RZ, P1 ;  /* 0x000000ffa9ab7208 */ /* 0x000fe40000800000 */
[----:B------:R-:W-:Y:S02]  /*85c0*/  LOP3.LUT P5, RZ, R236, 0xff0000, RZ, 0xc0, !PT ;  /* 0x00ff0000ecff7812 */ /* 0x000fe400078ac0ff */
[----:B------:R-:W-:Y:S02]  /*85d0*/  FSEL R166, R168, RZ, P6 ;  /* 0x000000ffa8a67208 */ /* 0x000fe40003000000 */
[----:B------:R-:W-:Y:S02]  /*85e0*/  LOP3.LUT P1, RZ, R237, 0xff00, RZ, 0xc0, !PT ;  /* 0x0000ff00edff7812 */ /* 0x000fe4000782c0ff */
[----:B------:R-:W-:-:S02]  /*85f0*/  LOP3.LUT P6, RZ, R242, 0xff0000, RZ, 0xc0, !PT ;  /* 0x00ff0000f2ff7812 */ /* 0x000fc400078cc0ff */
[----:B------:R-:W-:Y:S02]  /*8600*/  F2FP.BF16.F32.PACK_AB R167, R170, R167 ;  /* 0x000000a7aaa7723e */ /* 0x000fe400000010ff */
[----:B------:R-:W-:Y:S02]  /*8610*/  F2FP.BF16.F32.PACK_AB R162, R171, R162 ;  /* 0x000000a2aba2723e */ /* 0x000fe400000010ff */
[----:B------:R-:W-:Y:S02]  /*8620*/  FSEL R170, R165, RZ, P5 ;  /* 0x000000ffa5aa7208 */ /* 0x000fe40002800000 */
[----:B------:R-:W-:Y:S02]  /*8630*/  FSEL R171, R169, RZ, P1 ;  /* 0x000000ffa9ab7208 */ /* 0x000fe40000800000 */
[----:B------:R-:W-:Y:S02]  /*8640*/  FSEL R165, R165, RZ, P6 ;  /* 0x000000ffa5a57208 */ /* 0x000fe40003000000 */
[----:B------:R-:W-:-:S02]  /*8650*/  LOP3.LUT P1, RZ, R236, 0xff000000, RZ, 0xc0, !PT ;  /* 0xff000000ecff7812 */ /* 0x000fc4000782c0ff */
[----:B------:R-:W-:Y:S02]  /*8660*/  LOP3.LUT P5, RZ, R242, 0xff000000, RZ, 0xc0, !PT ;  /* 0xff000000f2ff7812 */ /* 0x000fe400078ac0ff */
[----:B------:R-:W-:Y:S02]  /*8670*/  LOP3.LUT P6, RZ, R236, 0xff00, RZ, 0xc0, !PT ;  /* 0x0000ff00ecff7812 */ /* 0x000fe400078cc0ff */
[C---:B------:R-:W-:Y:S02]  /*8680*/  FSEL R173, R164.reuse, RZ, P1 ;  /* 0x000000ffa4ad7208 */ /* 0x040fe40000800000 */
[----:B------:R-:W-:Y:S02]  /*8690*/  FSEL R172, R164, RZ, P5 ;  /* 0x000000ffa4ac7208 */ /* 0x000fe40002800000 */
[----:B------:R-:W-:Y:S02]  /*86a0*/  FSEL R169, R161, RZ, P6 ;  /* 0x000000ffa1a97208 */ /* 0x000fe40003000000 */
[----:B------:R-:W-:-:S02]  /*86b0*/  LOP3.LUT P1, RZ, R242, 0xff00, RZ, 0xc0, !PT ;  /* 0x0000ff00f2ff7812 */ /* 0x000fc4000782c0ff */
        /* <DEDUP_REMOVED lines=11> */
.L_x_172:
[----:B------:R-:W-:-:S04]  /*8770*/  UISETP.NE.U32.AND UP0, UPT, UR8, URZ, UPT ;  /* 0x000000ff0800728c */ /* 0x000fc8000bf05070 */
[----:B------:R-:W-:-:S09]  /*8780*/  UISETP.NE.AND.EX UP0, UPT, UR9, URZ, UPT, UP0 ;  /* 0x000000ff0900728c */ /* 0x000fd2000bf05300 */
[----:B------:R-:W-:Y:S05]  /*8790*/  BRA.U !UP0, `(.L_x_175) ;  /* 0x00000005083c7547 */ /* 0x000fea000b800000 */
[--C-:B01----:R-:W-:Y:S01]  /*87a0*/  FFMA.FTZ R156, R214, UR16, R174.reuse ;  /* 0x00000010d69c7c23 */ /* 0x103fe200080100ae */
[--C-:B------:R-:W-:Y:S01]  /*87b0*/  FFMA.FTZ R161, R213, UR16, R174.reuse ;  /* 0x00000010d5a17c23 */ /* 0x100fe200080100ae */
[----:B------:R-:W-:Y:S01]  /*87c0*/  FFMA.FTZ R157, R216, UR16, R174 ;  /* 0x00000010d89d7c23 */ /* 0x000fe200080100ae */
[----:B-----5:R-:W-:Y:S01]  /*87d0*/  ISETP.GE.U32.AND P5, PT, R236, RZ, PT ;  /* 0x000000ffec00720c */ /* 0x020fe20003fa6070 */
[----:B------:R-:W-:Y:S01]  /*87e0*/  FADD.FTZ R156, R211, -R156 ;  /* 0x8000009cd39c7221 */ /* 0x000fe20000010000 */
[----:B------:R-:W-:Y:S01]  /*87f0*/  FADD.FTZ R161, R202, -R161 ;  /* 0x800000a1caa17221 */ /* 0x000fe20000010000 */
[----:B------:R-:W-:Y:S01]  /*8800*/  ISETP.GE.U32.AND P1, PT, R242, RZ, PT ;  /* 0x000000fff200720c */ /* 0x000fe20003f26070 */
[----:B------:R-:W-:Y:S01]  /*8810*/  FADD.FTZ R157, R212, -R157 ;  /* 0x8000009dd49d7221 */ /* 0x000fe20000010000 */
[----:B------:R-:W-:Y:S01]  /*8820*/  FMUL.FTZ R159, R156, UR17 ;  /* 0x000000119c9f7c20 */ /* 0x000fe20008410000 */
[----:B------:R-:W-:Y:S01]  /*8830*/  FFMA.FTZ R156, R209, UR16, R174 ;  /* 0x00000010d19c7c23 */ /* 0x000fe200080100ae */
[----:B------:R-:W-:Y:S01]  /*8840*/  ISETP.GE.U32.AND.EX P5, PT, R237, 0x1000000, PT, P5 ;  /* 0x01000000ed00780c */ /* 0x000fe20003fa6150 */
[----:B------:R-:W-:Y:S01]  /*8850*/  FMUL.FTZ R157, R157, UR17 ;  /* 0x000000119d9d7c20 */ /* 0x000fe20008410000 */
[----:B------:R-:W-:Y:S01]  /*8860*/  FMUL.FTZ R160, R159, UR23 ;  /* 0x000000179fa07c20 */ /* 0x000fe20008410000 */
[----:B------:R-:W-:Y:S01]  /*8870*/  FADD.FTZ R158, R197, -R156 ;  /* 0x8000009cc59e7221 */ /* 0x000fe20000010000 */
[----:B------:R-:W-:Y:S01]  /*8880*/  FMUL.FTZ R156, R161, UR17 ;  /* 0x00000011a19c7c20 */ /* 0x000fe20008410000 */
[----:B------:R-:W-:-:S02]  /*8890*/  ISETP.GE.U32.AND.EX P1, PT, R243, 0x1000000, PT, P1 ;  /* 0x01000000f300780c */ /* 0x000fc40003f26110 */
[----:B------:R-:W-:Y:S01]  /*88a0*/  LOP3.LUT P6, RZ, R237, 0xff0000, RZ, 0xc0, !PT ;  /* 0x00ff0000edff7812 */ /* 0x000fe200078cc0ff */
[----:B------:R-:W-:Y:S01]  /*88b0*/  FMUL.FTZ R161, R156, UR23 ;  /* 0x000000179ca17c20 */ /* 0x000fe20008410000 */
[----:B------:R-:W-:Y:S01]  /*88c0*/  FMUL.FTZ R158, R158, UR17 ;  /* 0x000000119e9e7c20 */ /* 0x000fe20008410000 */
[----:B------:R-:W-:Y:S02]  /*88d0*/  FSEL R164, R160, RZ, P5 ;  /* 0x000000ffa0a47208 */ /* 0x000fe40002800000 */
[----:B------:R-:W-:Y:S01]  /*88e0*/  F2FP.BF16.F32.PACK_AB R159, R159, R156 ;  /* 0x0000009c9f9f723e */ /* 0x000fe200000010ff */
[----:B------:R-:W-:Y:S01]  /*88f0*/  FMUL.FTZ R156, R158, UR23 ;  /* 0x000000179e9c7c20 */ /* 0x000fe20008410000 */
[----:B------:R-:W-:Y:S01]  /*8900*/  FSEL R166, R160, RZ, P1 ;  /* 0x000000ffa0a67208 */ /* 0x000fe20000800000 */
[----:B------:R-:W-:Y:S01]  /*8910*/  FMUL.FTZ R160, R157, UR23 ;  /* 0x000000179da07c20 */ /* 0x000fe20008410000 */
[----:B------:R-:W-:Y:S02]  /*8920*/  FSEL R167, R161, RZ, P6 ;  /* 0x000000ffa1a77208 */ /* 0x000fe40003000000 */
[----:B------:R-:W-:-:S02]  /*8930*/  LOP3.LUT P5, RZ, R243, 0xff0000, RZ, 0xc0, !PT ;  /* 0x00ff0000f3ff7812 */ /* 0x000fc400078ac0ff */
[C---:B------:R-:W-:Y:S02]  /*8940*/  LOP3.LUT P1, RZ, R243.reuse, 0xff, RZ, 0xc0, !PT ;  /* 0x000000fff3ff7812 */ /* 0x040fe4000782c0ff */
[----:B------:R-:W-:Y:S02]  /*8950*/  LOP3.LUT P6, RZ, R243, 0xff00, RZ, 0xc0, !PT ;  /* 0x0000ff00f3ff7812 */ /* 0x000fe400078cc0ff */
[----:B------:R-:W-:Y:S02]  /*8960*/  F2FP.BF16.F32.PACK_AB R158, R157, R158 ;  /* 0x0000009e9d9e723e */ /* 0x000fe400000010ff */
[----:B------:R-:W-:Y:S01]  /*8970*/  FSEL R163, R161, RZ, P5 ;  /* 0x000000ffa1a37208 */ /* 0x000fe20002800000 */
[----:B------:R-:W-:Y:S01]  /*8980*/  FFMA.FTZ R161, R199, UR16, R174 ;  /* 0x00000010c7a17c23 */ /* 0x000fe200080100ae */
[----:B------:R-:W-:Y:S02]  /*8990*/  FSEL R162, R156, RZ, P1 ;  /* 0x000000ff9ca27208 */ /* 0x000fe40000800000 */
[----:B------:R-:W-:-:S02]  /*89a0*/  FSEL R157, R160, RZ, P6 ;  /* 0x000000ffa09d7208 */ /* 0x000fc40003000000 */
[----:B------:R-:W-:Y:S01]  /*89b0*/  F2FP.BF16.F32.PACK_AB R167, R164, R167 ;  /* 0x000000a7a4a7723e */ /* 0x000fe200000010ff */
[----:B------:R-:W-:Y:S01]  /*89c0*/  FFMA.FTZ R164, R218, UR16, R174 ;  /* 0x00000010daa47c23 */ /* 0x000fe200080100ae */
[----:B------:R-:W-:Y:S01]  /*89d0*/  F2FP.BF16.F32.PACK_AB R162, R157, R162 ;  /* 0x000000a29da2723e */ /* 0x000fe200000010ff */
[----:B------:R-:W-:Y:S01]  /*89e0*/  FADD.FTZ R157, R192, -R161 ;  /* 0x800000a1c09d7221 */ /* 0x000fe20000010000 */
[----:B------:R-:W-:Y:S01]  /*89f0*/  LOP3.LUT P1, RZ, R237, 0xff00, RZ, 0xc0, !PT ;  /* 0x0000ff00edff7812 */ /* 0x000fe2000782c0ff */
[----:B------:R-:W-:Y:S01]  /*8a00*/  FADD.FTZ R165, R215, -R164 ;  /* 0x800000a4d7a57221 */ /* 0x000fe20000010000 */
[--C-:B------:R-:W-:Y:S01]  /*8a10*/  FFMA.FTZ R164, R220, UR16, R174.reuse ;  /* 0x00000010dca47c23 */ /* 0x100fe200080100ae */
[----:B------:R-:W-:Y:S01]  /*8a20*/  LOP3.LUT P6, RZ, R237, 0xff, RZ, 0xc0, !PT ;  /* 0x000000ffedff7812 */ /* 0x000fe200078cc0ff */
[----:B------:R-:W-:Y:S01]  /*8a30*/  FMUL.FTZ R157, R157, UR17 ;  /* 0x000000119d9d7c20 */ /* 0x000fe20008410000 */
[----:B------:R-:W-:Y:S01]  /*8a40*/  FFMA.FTZ R161, R195, UR16, R174 ;  /* 0x00000010c3a17c23 */ /* 0x000fe200080100ae */
[----:B------:R-:W-:Y:S01]  /*8a50*/  FSEL R171, R160, RZ, P1 ;  /* 0x000000ffa0ab7208 */ /* 0x000fe20000800000 */
[----:B------:R-:W-:Y:S01]  /*8a60*/  FADD.FTZ R169, R201, -R164 ;  /* 0x800000a4c9a97221 */ /* 0x000fe20000010000 */
[----:B------:R-:W-:Y:S01]  /*8a70*/  FMUL.FTZ R160, R165, UR17 ;  /* 0x00000011a5a07c20 */ /* 0x000fe20008410000 */
        /* <DEDUP_REMOVED lines=33> */
.L_x_175:
[--C-:B01----:R-:W-:Y:S01]  /*8c90*/  FFMA.FTZ R161, R213, UR16, R174.reuse ;  /* 0x00000010d5a17c23 */ /* 0x103fe200080100ae */
[--C-:B------:R-:W-:Y:S01]  /*8ca0*/  FFMA.FTZ R164, R214, UR16, R174.reuse ;  /* 0x00000010d6a47c23 */ /* 0x100fe200080100ae */
[----:B------:R-:W-:Y:S01]  /*8cb0*/  FFMA.FTZ R160, R209, UR16, R174 ;  /* 0x00000010d1a07c23 */ /* 0x000fe200080100ae */
[----:B-----5:R-:W-:Y:S01]  /*8cc0*/  LOP3.LUT P1, RZ, R237, 0xff0000, RZ, 0xc0, !PT ;  /* 0x00ff0000edff7812 */ /* 0x020fe2000782c0ff */
[----:B------:R-:W-:Y:S01]  /*8cd0*/  FADD.FTZ R161, R202, -R161 ;  /* 0x800000a1caa17221 */ /* 0x000fe20000010000 */
[----:B------:R-:W-:Y:S01]  /*8ce0*/  FADD.FTZ R164, R211, -R164 ;  /* 0x800000a4d3a47221 */ /* 0x000fe20000010000 */
[----:B------:R-:W-:Y:S01]  /*8cf0*/  FADD.FTZ R160, R197, -R160 ;  /* 0x800000a0c5a07221 */ /* 0x000fe20000010000 */
[----:B------:R-:W-:Y:S01]  /*8d00*/  LOP3.LUT P6, RZ, R243, 0xff0000, RZ, 0xc0, !PT ;  /* 0x00ff0000f3ff7812 */ /* 0x000fe200078cc0ff */
[----:B------:R-:W-:Y:S01]  /*8d10*/  FMUL.FTZ R161, R161, UR17 ;  /* 0x00000011a1a17c20 */ /* 0x000fe20008410000 */
[----:B------:R-:W-:Y:S01]  /*8d20*/  FMUL.FTZ R164, R164, UR17 ;  /* 0x00000011a4a47c20 */ /* 0x000fe20008410000 */
[----:B------:R-:W-:Y:S01]  /*8d30*/  ISETP.GE.U32.AND P5, PT, R236, RZ, PT ;  /* 0x000000ffec00720c */ /* 0x000fe20003fa6070 */
        /* <DEDUP_REMOVED lines=11> */
[----:B------:R-:W-:Y:S01]  /*8df0*/  LOP3.LUT P6, RZ, R243, 0xff, RZ, 0xc0, !PT ;  /* 0x000000fff3ff7812 */ /* 0x000fe200078cc0ff */
[----:B------:R-:W-:Y:S01]  /*8e00*/  FMUL.FTZ R166, R161, UR23 ;  /* 0x00000017a1a67c20 */ /* 0x000fe20008410000 */
[----:B------:R-:W-:Y:S01]  /*8e10*/  ISETP.GE.U32.AND.EX P1, PT, R243, 0x1000000, PT, P1 ;  /* 0x01000000f300780c */ /* 0x000fe20003f26110 */
[----:B------:R-:W-:Y:S01]  /*8e20*/  FFMA.FTZ R161, R199, UR16, R174 ;  /* 0x00000010c7a17c23 */ /* 0x000fe200080100ae */
[----:B------:R-:W-:Y:S02]  /*8e30*/  FSEL R168, R164, RZ, P5 ;  /* 0x000000ffa4a87208 */ /* 0x000fe40002800000 */
[----:B------:R-:W-:Y:S01]  /*8e40*/  LOP3.LUT P5, RZ, R243, 0xff00, RZ, 0xc0, !PT ;  /* 0x0000ff00f3ff7812 */ /* 0x000fe200078ac0ff */
[----:B------:R-:W-:Y:S01]  /*8e50*/  FADD.FTZ R161, R192, -R161 ;  /* 0x800000a1c0a17221 */ /* 0x000fe20000010000 */
[----:B------:R-:W-:-:S02]  /*8e60*/  FSEL R164, R164, RZ, P1 ;  /* 0x000000ffa4a47208 */ /* 0x000fc40000800000 */
[----:B------:R-:W-:Y:S01]  /*8e70*/  FSEL R162, R160, RZ, P6 ;  /* 0x000000ffa0a27208 */ /* 0x000fe20003000000 */
[----:B------:R-:W-:Y:S01]  /*8e80*/  FMUL.FTZ R161, R161, UR17 ;  /* 0x00000011a1a17c20 */ /* 0x000fe20008410000 */
[----:B------:R-:W-:Y:S02]  /*8e90*/  LOP3.LUT P6, RZ, R237, 0xff, RZ, 0xc0, !PT ;  /* 0x000000ffedff7812 */ /* 0x000fe400078cc0ff */
[----:B------:R-:W-:Y:S02]  /*8ea0*/  FSEL R165, R166, RZ, P5 ;  /* 0x000000ffa6a57208 */ /* 0x000fe40002800000 */
[----:B------:R-:W-:Y:S01]  /*8eb0*/  F2FP.BF16.F32.PACK_AB R163, R164, R163 ;  /* 0x000000a3a4a3723e */ /* 0x000fe200000010ff */
[--C-:B------:R-:W-:Y:S01]  /*8ec0*/  FFMA.FTZ R164, R218, UR16, R174.reuse ;  /* 0x00000010daa47c23 */ /* 0x100fe200080100ae */
[----:B------:R-:W-:Y:S01]  /*8ed0*/  FSEL R171, R160, RZ, P6 ;  /* 0x000000ffa0ab7208 */ /* 0x000fe20003000000 */
[----:B------:R-:W-:Y:S01]  /*8ee0*/  FFMA.FTZ R160, R220, UR16, R174 ;  /* 0x00000010dca07c23 */ /* 0x000fe200080100ae */
[----:B------:R-:W-:Y:S01]  /*8ef0*/  F2FP.BF16.F32.PACK_AB R162, R165, R162 ;  /* 0x000000a2a5a2723e */ /* 0x000fe200000010ff */
[----:B------:R-:W-:Y:S01]  /*8f00*/  FADD.FTZ R165, R215, -R164 ;  /* 0x800000a4d7a57221 */ /* 0x000fe20000010000 */
[----:B------:R-:W-:Y:S01]  /*8f10*/  LOP3.LUT P1, RZ, R237, 0xff00, RZ, 0xc0, !PT ;  /* 0x0000ff00edff7812 */ /* 0x000fe2000782c0ff */
[----:B------:R-:W-:Y:S01]  /*8f20*/  FMUL.FTZ R164, R161, UR23 ;  /* 0x00000017a1a47c20 */ /* 0x000fe20008410000 */
[----:B------:R-:W-:Y:S01]  /*8f30*/  FADD.FTZ R160, R201, -R160 ;  /* 0x800000a0c9a07221 */ /* 0x000fe20000010000 */
[----:B------:R-:W-:Y:S01]  /*8f40*/  FFMA.FTZ R161, R195, UR16, R174 ;  /* 0x00000010c3a17c23 */ /* 0x000fe200080100ae */
[----:B------:R-:W-:Y:S01]  /*8f50*/  FSEL R172, R166, RZ, P1 ;  /* 0x000000ffa6ac7208 */ /* 0x000fe20000800000 */
[----:B------:R-:W-:Y:S01]  /*8f60*/  FMUL.FTZ R166, R165, UR17 ;  /* 0x00000011a5a67c20 */ /* 0x000fe20008410000 */
[----:B------:R-:W-:Y:S01]  /*8f70*/  LOP3.LUT P5, RZ, R236, 0xff0000, RZ, 0xc0, !PT ;  /* 0x00ff0000ecff7812 */ /* 0x000fe200078ac0ff */
[----:B------:R-:W-:Y:S01]  /*8f80*/  FMUL.FTZ R160, R160, UR17 ;  /* 0x00000011a0a07c20 */ /* 0x000fe20008410000 */
[----:B------:R-:W-:Y:S01]  /*8f90*/  LOP3.LUT P6, RZ, R242, 0xff0000, RZ, 0xc0, !PT ;  /* 0x00ff0000f2ff7812 */ /* 0x000fe200078cc0ff */
[----:B------:R-:W-:Y:S01]  /*8fa0*/  FADD.FTZ R161, R190, -R161 ;  /* 0x800000a1bea17221 */ /* 0x000fe20000010000 */
[----:B------:R-:W-:Y:S01]  /*8fb0*/  F2FP.BF16.F32.PACK_AB R167, R168, R167 ;  /* 0x000000a7a8a7723e */ /* 0x000fe200000010ff */
[----:B------:R-:W-:Y:S01]  /*8fc0*/  FMUL.FTZ R166, R166, UR23 ;  /* 0x00000017a6a67c20 */ /* 0x000fe20008410000 */
[----:B------:R-:W-:Y:S01]  /*8fd0*/  LOP3.LUT P1, RZ, R236, 0xff000000, RZ, 0xc0, !PT ;  /* 0xff000000ecff7812 */ /* 0x000fe2000782c0ff */
[----:B------:R-:W-:Y:S01]  /*8fe0*/  FMUL.FTZ R160, R160, UR23 ;  /* 0x00000017a0a07c20 */ /* 0x000fe20008410000 */
[C---:B------:R-:W-:Y:S01]  /*8ff0*/  FSEL R165, R164.reuse, RZ, P5 ;  /* 0x000000ffa4a57208 */ /* 0x040fe20002800000 */
[----:B------:R-:W-:Y:S01]  /*9000*/  FMUL.FTZ R161, R161, UR17 ;  /* 0x00000011a1a17c20 */ /* 0x000fe20008410000 */
[----:B------:R-:W-:-:S02]  /*9010*/  FSEL R168, R164, RZ, P6 ;  /* 0x000000ffa4a87208 */ /* 0x000fc40003000000 */
[----:B------:R-:W-:Y:S01]  /*9020*/  LOP3.LUT P5, RZ, R242, 0xff000000, RZ, 0xc0, !PT ;  /* 0xff000000f2ff7812 */ /* 0x000fe200078ac0ff */
[----:B------:R-:W-:Y:S01]  /*9030*/  FMUL.FTZ R161, R161, UR23 ;  /* 0x00000017a1a17c20 */ /* 0x000fe20008410000 */
[----:B------:R-:W-:Y:S02]  /*9040*/  LOP3.LUT P6, RZ, R236, 0xff00, RZ, 0xc0, !PT ;  /* 0x0000ff00ecff7812 */ /* 0x000fe400078cc0ff */
[----:B------:R-:W-:Y:S02]  /*9050*/  FSEL R170, R166, RZ, P1 ;  /* 0x000000ffa6aa7208 */ /* 0x000fe40000800000 */
        /* <DEDUP_REMOVED lines=14> */
.L_x_171:
[----:B------:R-:W-:-:S04]  /*9140*/  UISETP.NE.U32.AND UP0, UPT, UR26, URZ, UPT ;  /* 0x000000ff1a00728c */ /* 0x000fc8000bf05070 */
[----:B------:R-:W-:-:S09]  /*9150*/  UISETP.NE.AND.EX UP0, UPT, UR27, URZ, UPT, UP0 ;  /* 0x000000ff1b00728c */ /* 0x000fd2000bf05300 */
[----:B------:R-:W-:Y:S05]  /*9160*/  BRA.U !UP0, `(.L_x_176) ;  /* 0x00000009082c7547 */ /* 0x000fea000b800000 */
[----:B------:R-:W-:-:S04]  /*9170*/  UISETP.NE.U32.AND UP0, UPT, UR8, URZ, UPT ;  /* 0x000000ff0800728c */ /* 0x000fc8000bf05070 */
[----:B------:R-:W-:-:S09]  /*9180*/  UISETP.NE.AND.EX UP0, UPT, UR9, URZ, UPT, UP0 ;  /* 0x000000ff0900728c */ /* 0x000fd2000bf05300 */
[----:B------:R-:W-:Y:S05]  /*9190*/  BRA.U !UP0, `(.L_x_177) ;  /* 0x0000000508187547 */ /* 0x000fea000b800000 */
[--C-:B01----:R-:W-:Y:S01]  /*91a0*/  FFMA.FTZ R157, R213, UR16, R174.reuse ;  /* 0x00000010d59d7c23 */ /* 0x103fe200080100ae */
[C---:B-----5:R-:W-:Y:S01]  /*91b0*/  SHF.L.U32 R159, R155.reuse, 0x10, RZ ;  /* 0x000000109b9f7819 */ /* 0x060fe200000006ff */
[----:B------:R-:W-:Y:S01]  /*91c0*/  FFMA.FTZ R168, R214, UR16, R174 ;  /* 0x00000010d6a87c23 */ /* 0x000fe200080100ae */
[----:B------:R-:W-:Y:S01]  /*91d0*/  PRMT R166, R155, 0x7632, R166 ;  /* 0x000076329ba67816 */ /* 0x000fe200000000a6 */
[----:B------:R-:W-:Y:S01]  /*91e0*/  FADD.FTZ R156, R202, -R157 ;  /* 0x8000009dca9c7221 */ /* 0x000fe20000010000 */
[--C-:B------:R-:W-:Y:S01]  /*91f0*/  FFMA.FTZ R164, R209, UR16, R174.reuse ;  /* 0x00000010d1a47c23 */ /* 0x100fe200080100ae */
[--C-:B------:R-:W-:Y:S01]  /*9200*/  FFMA.FTZ R167, R216, UR16, R174.reuse ;  /* 0x00000010d8a77c23 */ /* 0x100fe200080100ae */
[----:B------:R-:W-:Y:S01]  /*9210*/  FFMA.FTZ R157, R199, UR16, R174 ;  /* 0x00000010c79d7c23 */ /* 0x000fe200080100ae */
[--C-:B------:R-:W-:Y:S01]  /*9220*/  FFMA.FTZ R156, R156, UR17, R159.reuse ;  /* 0x000000119c9c7c23 */ /* 0x100fe2000801009f */
[----:B------:R-:W-:Y:S01]  /*9230*/  PRMT R159, R154, 0x7632, R159 ;  /* 0x000076329a9f7816 */ /* 0x000fe2000000009f */
[----:B------:R-:W-:Y:S01]  /*9240*/  FADD.FTZ R168, R211, -R168 ;  /* 0x800000a8d3a87221 */ /* 0x000fe20000010000 */
[----:B------:R-:W-:Y:S01]  /*9250*/  SHF.L.U32 R169, R166, 0x10, RZ ;  /* 0x00000010a6a97819 */ /* 0x000fe200000006ff */
[----:B------:R-:W-:Y:S01]  /*9260*/  FADD.FTZ R164, R197, -R164 ;  /* 0x800000a4c5a47221 */ /* 0x000fe20000010000 */
[----:B------:R-:W-:Y:S01]  /*9270*/  SHF.L.U32 R165, R154, 0x10, RZ ;  /* 0x000000109aa57819 */ /* 0x000fe200000006ff */
[----:B------:R-:W-:Y:S01]  /*9280*/  IMAD.U32 R158, R153, 0x10000, RZ ;  /* 0x00010000999e7824 */ /* 0x000fe200078e00ff */
[----:B------:R-:W-:Y:S01]  /*9290*/  SHF.L.U32 R166, R159, 0x10, RZ ;  /* 0x000000109fa67819 */ /* 0x000fe200000006ff */
[----:B------:R-:W-:Y:S01]  /*92a0*/  FADD.FTZ R167, R212, -R167 ;  /* 0x800000a7d4a77221 */ /* 0x000fe20000010000 */
[----:B------:R-:W-:Y:S01]  /*92b0*/  FADD.FTZ R157, R192, -R157 ;  /* 0x8000009dc09d7221 */ /* 0x000fe20000010000 */
[----:B------:R-:W-:Y:S01]  /*92c0*/  FFMA.FTZ R171, R168, UR17, R169 ;  /* 0x00000011a8ab7c23 */ /* 0x000fe200080100a9 */
[----:B------:R-:W-:Y:S01]  /*92d0*/  FFMA.FTZ R168, R164, UR17, R165 ;  /* 0x00000011a4a87c23 */ /* 0x000fe200080100a5 */
[----:B------:R-:W-:Y:S01]  /*92e0*/  FFMA.FTZ R169, R167, UR17, R166 ;  /* 0x00000011a7a97c23 */ /* 0x000fe200080100a6 */
[----:B------:R-:W-:Y:S01]  /*92f0*/  FFMA.FTZ R165, R157, UR17, R158 ;  /* 0x000000119da57c23 */ /* 0x000fe2000801009e */
[----:B------:R-:W-:Y:S01]  /*9300*/  PRMT R159, R153, 0x7632, R159 ;  /* 0x00007632999f7816 */ /* 0x000fe2000000009f */
[--C-:B------:R-:W-:Y:S01]  /*9310*/  FFMA.FTZ R166, R218, UR16, R174.reuse ;  /* 0x00000010daa67c23 */ /* 0x100fe200080100ae */
[----:B------:R-:W-:Y:S01]  /*9320*/  FFMA.FTZ R157, R195, UR16, R174 ;  /* 0x00000010c39d7c23 */ /* 0x000fe200080100ae */
[----:B------:R-:W-:Y:S01]  /*9330*/  PRMT R158, R152, 0x7632, R158 ;  /* 0x00007632989e7816 */ /* 0x000fe2000000009e */
[----:B------:R-:W-:Y:S01]  /*9340*/  FFMA.FTZ R174, R220, UR16, R174 ;  /* 0x00000010dcae7c23 */ /* 0x000fe200080100ae */
[----:B------:R-:W-:Y:S01]  /*9350*/  SHF.L.U32 R167, R159, 0x10, RZ ;  /* 0x000000109fa77819 */ /* 0x000fe200000006ff */
[----:B------:R-:W-:Y:S01]  /*9360*/  FADD.FTZ R166, R215, -R166 ;  /* 0x800000a6d7a67221 */ /* 0x000fe20000010000 */
[----:B------:R-:W-:Y:S01]  /*9370*/  SHF.L.U32 R159, R158, 0x10, RZ ;  /* 0x000000109e9f7819 */ /* 0x000fe200000006ff */
[----:B------:R-:W-:-:S02]  /*9380*/  IMAD.U32 R164, R152, 0x10000, RZ ;  /* 0x0001000098a47824 */ /* 0x000fc400078e00ff */
[----:B------:R-:W-:Y:S01]  /*9390*/  FADD.FTZ R157, R190, -R157 ;  /* 0x8000009dbe9d7221 */ /* 0x000fe20000010000 */
[----:B------:R-:W-:Y:S01]  /*93a0*/  FADD.FTZ R174, R201, -R174 ;  /* 0x800000aec9ae7221 */ /* 0x000fe20000010000 */
[----:B------:R-:W-:Y:S01]  /*93b0*/  ISETP.GE.U32.AND P1, PT, R236, RZ, PT ;  /* 0x000000ffec00720c */ /* 0x000fe20003f26070 */
[----:B------:R-:W-:Y:S01]  /*93c0*/  FFMA.FTZ R166, R166, UR17, R167 ;  /* 0x00000011a6a67c23 */ /* 0x000fe200080100a7 */
[----:B------:R-:W-:Y:S01]  /*93d0*/  FMUL.FTZ R158, R171, UR23 ;  /* 0x00000017ab9e7c20 */ /* 0x000fe20008410000 */
[----:B------:R-:W-:Y:S01]  /*93e0*/  FFMA.FTZ R164, R157, UR17, R164 ;  /* 0x000000119da47c23 */ /* 0x000fe200080100a4 */
[----:B------:R-:W-:Y:S01]  /*93f0*/  FFMA.FTZ R167, R174, UR17, R159 ;  /* 0x00000011aea77c23 */ /* 0x000fe2000801009f */
[----:B------:R-:W-:Y:S01]  /*9400*/  ISETP.GE.U32.AND.EX P1, PT, R237, 0x1000000, PT, P1 ;  /* 0x01000000ed00780c */ /* 0x000fe20003f26110 */
[----:B------:R-:W-:Y:S01]  /*9410*/  FMUL.FTZ R157, R156, UR23 ;  /* 0x000000179c9d7c20 */ /* 0x000fe20008410000 */
[----:B------:R-:W-:Y:S01]  /*9420*/  F2FP.BF16.F32.PACK_AB R159, R171, R156 ;  /* 0x0000009cab9f723e */ /* 0x000fe200000010ff */
[----:B------:R-:W-:Y:S01]  /*9430*/  FMUL.FTZ R156, R168, UR23 ;  /* 0x00000017a89c7c20 */ /* 0x000fe20008410000 */
[----:B------:R-:W-:-:S02]  /*9440*/  LOP3.LUT P6, RZ, R237, 0xff, RZ, 0xc0, !PT ;  /* 0x000000ffedff7812 */ /* 0x000fc400078cc0ff */
[----:B------:R-:W-:Y:S02]  /*9450*/  LOP3.LUT P5, RZ, R237, 0xff0000, RZ, 0xc0, !PT ;  /* 0x00ff0000edff7812 */ /* 0x000fe400078ac0ff */
[----:B------:R-:W-:Y:S02]  /*9460*/  FSEL R175, R158, RZ, P1 ;  /* 0x000000ff9eaf7208 */ /* 0x000fe40000800000 */
[C---:B------:R-:W-:Y:S01]  /*9470*/  F2FP.BF16.F32.PACK_AB R158, R169.reuse, R168 ;  /* 0x000000a8a99e723e */ /* 0x040fe200000010ff */
[----:B------:R-:W-:Y:S01]  /*9480*/  FMUL.FTZ R169, R169, UR23 ;  /* 0x00000017a9a97c20 */ /* 0x000fe20008410000 */
[----:B------:R-:W-:Y:S02]  /*9490*/  LOP3.LUT P1, RZ, R237, 0xff00, RZ, 0xc0, !PT ;  /* 0x0000ff00edff7812 */ /* 0x000fe4000782c0ff */
[----:B------:R-:W-:Y:S01]  /*94a0*/  FSEL R170, R156, RZ, P6 ;  /* 0x000000ff9caa7208 */ /* 0x000fe20003000000 */
[----:B------:R-:W-:Y:S01]  /*94b0*/  FMUL.FTZ R156, R165, UR23 ;  /* 0x00000017a59c7c20 */ /* 0x000fe20008410000 */
[----:B------:R-:W-:-:S02]  /*94c0*/  FSEL R172, R157, RZ, P5 ;  /* 0x000000ff9dac7208 */ /* 0x000fc40002800000 */
[----:B------:R-:W-:Y:S02]  /*94d0*/  LOP3.LUT P5, RZ, R236, 0xff0000, RZ, 0xc0, !PT ;  /* 0x00ff0000ecff7812 */ /* 0x000fe400078ac0ff */
[----:B------:R-:W-:Y:S01]  /*94e0*/  FSEL R173, R169, RZ, P1 ;  /* 0x000000ffa9ad7208 */ /* 0x000fe20000800000 */
[C---:B------:R-:W-:Y:S01]  /*94f0*/  FMUL.FTZ R169, R166.reuse, UR23 ;  /* 0x00000017a6a97c20 */ /* 0x040fe20008410000 */
[----:B------:R-:W-:Y:S01]  /*9500*/  F2FP.BF16.F32.PACK_AB R157, R166, R165 ;  /* 0x000000a5a69d723e */ /* 0x000fe200000010ff */
[----:B------:R-:W-:Y:S01]  /*9510*/  FMUL.FTZ R165, R164, UR23 ;  /* 0x00000017a4a57c20 */ /* 0x000fe20008410000 */
[----:B------:R-:W-:Y:S01]  /*9520*/  LOP3.LUT P6, RZ, R236, 0xff000000, RZ, 0xc0, !PT ;  /* 0xff000000ecff7812 */ /* 0x000fe200078cc0ff */
[----:B------:R-:W-:Y:S01]  /*9530*/  FMUL.FTZ R166, R167, UR23 ;  /* 0x00000017a7a67c20 */ /* 0x000fe20008410000 */
[----:B------:R-:W-:Y:S02]  /*9540*/  FSEL R168, R156, RZ, P5 ;  /* 0x000000ff9ca87208 */ /* 0x000fe40002800000 */
[----:B------:R-:W-:-:S02]  /*9550*/  LOP3.LUT P1, RZ, R236, 0xff, RZ, 0xc0, !PT ;  /* 0x000000ffecff7812 */ /* 0x000fc4000782c0ff */
[----:B------:R-:W-:Y:S02]  /*9560*/  LOP3.LUT P5, RZ, R236, 0xff00, RZ, 0xc0, !PT ;  /* 0x0000ff00ecff7812 */ /* 0x000fe400078ac0ff */
[----:B------:R-:W-:Y:S02]  /*9570*/  F2FP.BF16.F32.PACK_AB R156, R167, R164 ;  /* 0x000000a4a79c723e */ /* 0x000fe400000010ff */
[----:B------:R-:W-:Y:S02]  /*9580*/  FSEL R171, R169, RZ, P6 ;  /* 0x000000ffa9ab7208 */ /* 0x000fe40003000000 */
[----:B------:R-:W-:Y:S02]  /*9590*/  FSEL R164, R165, RZ, P1 ;  /* 0x000000ffa5a47208 */ /* 0x000fe40000800000 */
[----:B------:R-:W-:Y:S02]  /*95a0*/  FSEL R169, R166, RZ, P5 ;  /* 0x000000ffa6a97208 */ /* 0x000fe40002800000 */
[----:B------:R-:W-:-:S02]  /*95b0*/  F2FP.BF16.F32.PACK_AB R167, R175, R172 ;  /* 0x000000acafa7723e */ /* 0x000fc400000010ff */
[----:B------:R-:W-:Y:S02]  /*95c0*/  F2FP.BF16.F32.PACK_AB R166, R173, R170 ;  /* 0x000000aaada6723e */ /* 0x000fe400000010ff */
[----:B------:R-:W-:Y:S02]  /*95d0*/  F2FP.BF16.F32.PACK_AB R165, R171, R168 ;  /* 0x000000a8aba5723e */ /* 0x000fe400000010ff */
[----:B------:R-:W-:Y:S01]  /*95e0*/  F2FP.BF16.F32.PACK_AB R164, R169, R164 ;  /* 0x000000a4a9a4723e */ /* 0x000fe200000010ff */
[----:B------:R-:W-:Y:S06]  /*95f0*/  BRA `(.L_x_174) ;  /* 0x0000000800d07947 */ /* 0x000fec0003800000 */
.L_x_177:
[----:B01----:R-:W-:Y:S01]  /*9600*/  FFMA.FTZ R165, R213, UR16, R174 ;  /* 0x00000010d5a57c23 */ /* 0x003fe200080100ae */
[C---:B-----5:R-:W-:Y:S01]  /*9610*/  IMAD.U32 R167, R155.reuse, 0x10000, RZ ;  /* 0x000100009ba77824 */ /* 0x060fe200078e00ff */
[----:B------:R-:W-:Y:S01]  /*9620*/  PRMT R170, R155, 0x7632, R170 ;  /* 0x000076329baa7816 */ /* 0x000fe200000000aa */
[--C-:B------:R-:W-:Y:S01]  /*9630*/  FFMA.FTZ R172, R214, UR16, R174.reuse ;  /* 0x00000010d6ac7c23 */ /* 0x100fe200080100ae */
[--C-:B------:R-:W-:Y:S01]  /*9640*/  FADD.FTZ R164, R202, -R165.reuse ;  /* 0x800000a5caa47221 */ /* 0x100fe20000010000 */
[--C-:B------:R-:W-:Y:S01]  /*9650*/  FFMA.FTZ R171, R216, UR16, R174.reuse ;  /* 0x00000010d8ab7c23 */ /* 0x100fe200080100ae */
[----:B------:R-:W-:Y:S01]  /*9660*/  PRMT R165, R153, 0x7632, R165 ;  /* 0x0000763299a57816 */ /* 0x000fe200000000a5 */
[--C-:B------:R-:W-:Y:S01]  /*9670*/  FFMA.FTZ R168, R209, UR16, R174.reuse ;  /* 0x00000010d1a87c23 */ /* 0x100fe200080100ae */
[--C-:B------:R-:W-:Y:S01]  /*9680*/  FFMA.FTZ R164, R164, UR17, R167.reuse ;  /* 0x00000011a4a47c23 */ /* 0x100fe200080100a7 */
[----:B------:R-:W-:Y:S01]  /*9690*/  PRMT R167, R154, 0x7632, R167 ;  /* 0x000076329aa77816 */ /* 0x000fe200000000a7 */
[----:B------:R-:W-:Y:S01]  /*96a0*/  FFMA.FTZ R166, R218, UR16, R174 ;  /* 0x00000010daa67c23 */ /* 0x000fe200080100ae */
[----:B------:R-:W-:Y:S01]  /*96b0*/  SHF.L.U32 R173, R170, 0x10, RZ ;  /* 0x00000010aaad7819 */ /* 0x000fe200000006ff */
[----:B------:R-:W-:Y:S01]  /*96c0*/  FADD.FTZ R172, R211, -R172 ;  /* 0x800000acd3ac7221 */ /* 0x000fe20000010000 */
[----:B------:R-:W-:Y:S01]  /*96d0*/  SHF.L.U32 R169, R154, 0x10, RZ ;  /* 0x000000109aa97819 */ /* 0x000fe200000006ff */
[----:B------:R-:W-:Y:S01]  /*96e0*/  FADD.FTZ R171, R212, -R171 ;  /* 0x800000abd4ab7221 */ /* 0x000fe20000010000 */
        /* <DEDUP_REMOVED lines=8> */
[----:B------:R-:W-:Y:S01]  /*9770*/  FFMA.FTZ R171, R166, UR17, R165 ;  /* 0x00000011a6ab7c23 */ /* 0x000fe200080100a5 */
[----:B------:R-:W-:Y:S01]  /*9780*/  SHF.L.U32 R170, R153, 0x10, RZ ;  /* 0x0000001099aa7819 */ /* 0x000fe200000006ff */
[----:B------:R-:W-:Y:S01]  /*9790*/  FFMA.FTZ R165, R195, UR16, R174 ;  /* 0x00000010c3a57c23 */ /* 0x000fe200080100ae */
[----:B------:R-:W-:Y:S01]  /*97a0*/  PRMT R166, R152, 0x7632, R166 ;  /* 0x0000763298a67816 */ /* 0x000fe200000000a6 */
[----:B------:R-:W-:Y:S01]  /*97b0*/  FADD.FTZ R169, R192, -R167 ;  /* 0x800000a7c0a97221 */ /* 0x000fe20000010000 */
[----:B------:R-:W-:Y:S01]  /*97c0*/  ISETP.GE.U32.AND P1, PT, R236, RZ, PT ;  /* 0x000000ffec00720c */ /* 0x000fe20003f26070 */
[----:B------:R-:W-:Y:S01]  /*97d0*/  FFMA.FTZ R174, R220, UR16, R174 ;  /* 0x00000010dcae7c23 */ /* 0x000fe200080100ae */
[----:B------:R-:W-:Y:S01]  /*97e0*/  FMUL.FTZ R164, R164, UR23 ;  /* 0x00000017a4a47c20 */ /* 0x000fe20008410000 */
[----:B------:R-:W-:Y:S01]  /*97f0*/  FMUL.FTZ R175, R175, UR23 ;  /* 0x00000017afaf7c20 */ /* 0x000fe20008410000 */
[----:B------:R-:W-:Y:S01]  /*9800*/  SHF.L.U32 R167, R166, 0x10, RZ ;  /* 0x00000010a6a77819 */ /* 0x000fe200000006ff */
[----:B------:R-:W-:Y:S01]  /*9810*/  FFMA.FTZ R169, R169, UR17, R170 ;  /* 0x00000011a9a97c23 */ /* 0x000fe200080100aa */
[C---:B------:R-:W-:Y:S01]  /*9820*/  LOP3.LUT P5, RZ, R237.reuse, 0xff0000, RZ, 0xc0, !PT ;  /* 0x00ff0000edff7812 */ /* 0x040fe200078ac0ff */
        /* <DEDUP_REMOVED lines=31> */
.L_x_176:
        /* <DEDUP_REMOVED lines=9> */
[----:B------:R-:W-:Y:S01]  /*9ab0*/  FADD.FTZ R156, R197, -R156 ;  /* 0x8000009cc59c7221 */ /* 0x000fe20000010000 */
[----:B------:R-:W-:Y:S01]  /*9ac0*/  ISETP.GE.U32.AND.EX P1, PT, R237, 0x1000000, PT, P1 ;  /* 0x01000000ed00780c */ /* 0x000fe20003f26110 */
[----:B------:R-:W-:Y:S01]  /*9ad0*/  FMUL.FTZ R164, R158, UR17 ;  /* 0x000000119ea47c20 */ /* 0x000fe20008410000 */
[----:B------:R-:W-:Y:S01]  /*9ae0*/  FMUL.FTZ R157, R157, UR17 ;  /* 0x000000119d9d7c20 */ /* 0x000fe20008410000 */
[----:B------:R-:W-:Y:S01]  /*9af0*/  FMUL.FTZ R158, R156, UR17 ;  /* 0x000000119c9e7c20 */ /* 0x000fe20008410000 */
[--C-:B------:R-:W-:Y:S01]  /*9b00*/  FFMA.FTZ R165, R199, UR16, R174.reuse ;  /* 0x00000010c7a57c23 */ /* 0x100fe200080100ae */
[C---:B------:R-:W-:Y:S01]  /*9b10*/  FMUL.FTZ R156, R164.reuse, UR23 ;  /* 0x00000017a49c7c20 */ /* 0x040fe20008410000 */
[----:B------:R-:W-:Y:S01]  /*9b20*/  FMUL.FTZ R167, R157, UR23 ;  /* 0x000000179da77c20 */ /* 0x000fe20008410000 */
[----:B------:R-:W-:Y:S01]  /*9b30*/  F2FP.BF16.F32.PACK_AB R159, R164, R157 ;  /* 0x0000009da49f723e */ /* 0x000fe200000010ff */
[--C-:B------:R-:W-:Y:S01]  /*9b40*/  FFMA.FTZ R157, R216, UR16, R174.reuse ;  /* 0x00000010d89d7c23 */ /* 0x100fe200080100ae */
[----:B------:R-:W-:Y:S01]  /*9b50*/  FADD.FTZ R165, R192, -R165 ;  /* 0x800000a5c0a57221 */ /* 0x000fe20000010000 */
[----:B------:R-:W-:Y:S01]  /*9b60*/  FSEL R164, R156, RZ, P1 ;  /* 0x000000ff9ca47208 */ /* 0x000fe20000800000 */
[----:B------:R-:W-:Y:S01]  /*9b70*/  FFMA.FTZ R156, R218, UR16, R174 ;  /* 0x00000010da9c7c23 */ /* 0x000fe200080100ae */
[----:B------:R-:W-:Y:S01]  /*9b80*/  FADD.FTZ R157, R212, -R157 ;  /* 0x8000009dd49d7221 */ /* 0x000fe20000010000 */
[----:B------:R-:W-:Y:S01]  /*9b90*/  FMUL.FTZ R166, R158, UR23 ;  /* 0x000000179ea67c20 */ /* 0x000fe20008410000 */
[----:B------:R-:W-:Y:S01]  /*9ba0*/  LOP3.LUT P5, RZ, R237, 0xff0000, RZ, 0xc0, !PT ;  /* 0x00ff0000edff7812 */ /* 0x000fe200078ac0ff */
[----:B------:R-:W-:Y:S01]  /*9bb0*/  FADD.FTZ R156, R215, -R156 ;  /* 0x8000009cd79c7221 */ /* 0x000fe20000010000 */
[----:B------:R-:W-:Y:S01]  /*9bc0*/  FMUL.FTZ R169, R157, UR17 ;  /* 0x000000119da97c20 */ /* 0x000fe20008410000 */
[--C-:B------:R-:W-:Y:S01]  /*9bd0*/  FFMA.FTZ R157, R195, UR16, R174.reuse ;  /* 0x00000010c39d7c23 */ /* 0x100fe200080100ae */
[----:B------:R-:W-:Y:S01]  /*9be0*/  FFMA.FTZ R174, R220, UR16, R174 ;  /* 0x00000010dcae7c23 */ /* 0x000fe200080100ae */
[----:B------:R-:W-:Y:S01]  /*9bf0*/  LOP3.LUT P1, RZ, R237, 0xff00, RZ, 0xc0, !PT ;  /* 0x0000ff00edff7812 */ /* 0x000fe2000782c0ff */
[----:B------:R-:W-:Y:S01]  /*9c00*/  FMUL.FTZ R165, R165, UR17 ;  /* 0x00000011a5a57c20 */ /* 0x000fe20008410000 */
[C---:B------:R-:W-:Y:S01]  /*9c10*/  F2FP.BF16.F32.PACK_AB R158, R169.reuse, R158 ;  /* 0x0000009ea99e723e */ /* 0x040fe200000010ff */
[----:B------:R-:W-:Y:S01]  /*9c20*/  FMUL.FTZ R169, R169, UR23 ;  /* 0x00000017a9a97c20 */ /* 0x000fe20008410000 */
[----:B------:R-:W-:Y:S01]  /*9c30*/  FADD.FTZ R157, R190, -R157 ;  /* 0x8000009dbe9d7221 */ /* 0x000fe20000010000 */
[----:B------:R-:W-:Y:S01]  /*9c40*/  FADD.FTZ R174, R201, -R174 ;  /* 0x800000aec9ae7221 */ /* 0x000fe20000010000 */
[----:B------:R-:W-:Y:S01]  /*9c50*/  FMUL.FTZ R170, R156, UR17 ;  /* 0x000000119caa7c20 */ /* 0x000fe20008410000 */
[----:B------:R-:W-:Y:S01]  /*9c60*/  FSEL R167, R167, RZ, P5 ;  /* 0x000000ffa7a77208 */ /* 0x000fe20002800000 */
[----:B------:R-:W-:Y:S01]  /*9c70*/  FMUL.FTZ R168, R165, UR23 ;  /* 0x00000017a5a87c20 */ /* 0x000fe20008410000 */
[----:B------:R-:W-:Y:S01]  /*9c80*/  FSEL R173, R169, RZ, P1 ;  /* 0x000000ffa9ad7208 */ /* 0x000fe20000800000 */
[----:B------:R-:W-:Y:S01]  /*9c90*/  FMUL.FTZ R156, R157, UR17 ;  /* 0x000000119d9c7c20 */ /* 0x000fe20008410000 */
[----:B------:R-:W-:Y:S01]  /*9ca0*/  LOP3.LUT P6, RZ, R237, 0xff, RZ, 0xc0, !PT ;  /* 0x000000ffedff7812 */ /* 0x000fe200078cc0ff */
[----:B------:R-:W-:Y:S01]  /*9cb0*/  FMUL.FTZ R169, R174, UR17 ;  /* 0x00000011aea97c20 */ /* 0x000fe20008410000 */
[----:B------:R-:W-:Y:S01]  /*9cc0*/  LOP3.LUT P5, RZ, R236, 0xff0000, RZ, 0xc0, !PT ;  /* 0x00ff0000ecff7812 */ /* 0x000fe200078ac0ff */
[C---:B------:R-:W-:Y:S01]  /*9cd0*/  FMUL.FTZ R172, R170.reuse, UR23 ;  /* 0x00000017aaac7c20 */ /* 0x040fe20008410000 */
[----:B------:R-:W-:Y:S01]  /*9ce0*/  F2FP.BF16.F32.PACK_AB R157, R170, R165 ;  /* 0x000000a5aa9d723e */ /* 0x000fe200000010ff */
[----:B------:R-:W-:Y:S01]  /*9cf0*/  FMUL.FTZ R165, R156, UR23 ;  /* 0x000000179ca57c20 */ /* 0x000fe20008410000 */
[----:B------:R-:W-:Y:S01]  /*9d00*/  FSEL R166, R166, RZ, P6 ;  /* 0x000000ffa6a67208 */ /* 0x000fe20003000000 */
[----:B------:R-:W-:Y:S01]  /*9d10*/  FMUL.FTZ R170, R169, UR23 ;  /* 0x00000017a9aa7c20 */ /* 0x000fe20008410000 */
[----:B------:R-:W-:-:S02]  /*9d20*/  FSEL R171, R168, RZ, P5 ;  /* 0x000000ffa8ab7208 */ /* 0x000fc40002800000 */
[C---:B------:R-:W-:Y:S02]  /*9d30*/  LOP3.LUT P6, RZ, R236.reuse, 0xff000000, RZ, 0xc0, !PT ;  /* 0xff000000ecff7812 */ /* 0x040fe400078cc0ff */
[C---:B------:R-:W-:Y:S02]  /*9d40*/  LOP3.LUT P1, RZ, R236.reuse, 0xff, RZ, 0xc0, !PT ;  /* 0x000000ffecff7812 */ /* 0x040fe4000782c0ff */
[----:B------:R-:W-:Y:S02]  /*9d50*/  LOP3.LUT P5, RZ, R236, 0xff00, RZ, 0xc0, !PT ;  /* 0x0000ff00ecff7812 */ /* 0x000fe400078ac0ff */
[----:B------:R-:W-:Y:S02]  /*9d60*/  F2FP.BF16.F32.PACK_AB R156, R169, R156 ;  /* 0x0000009ca99c723e */ /* 0x000fe400000010ff */
        /* <DEDUP_REMOVED lines=8> */
.L_x_178:
[--C-:B01----:R-:W-:Y:S01]  /*9df0*/  FFMA.FTZ R165, R213, UR16, R174.reuse ;  /* 0x00000010d5a57c23 */ /* 0x103fe200080100ae */
[--C-:B------:R-:W-:Y:S01]  /*9e00*/  FFMA.FTZ R166, R214, UR16, R174.reuse ;  /* 0x00000010d6a67c23 */ /* 0x100fe200080100ae */
[----:B------:R-:W-:Y:S01]  /*9e10*/  FFMA.FTZ R164, R209, UR16, R174 ;  /* 0x00000010d1a47c23 */ /* 0x000fe200080100ae */
        /* <DEDUP_REMOVED lines=13> */
[--C-:B------:R-:W-:Y:S01]  /*9ef0*/  FFMA.FTZ R168, R220, UR16, R174.reuse ;  /* 0x00000010dca87c23 */ /* 0x100fe200080100ae */
[----:B------:R-:W-:Y:S01]  /*9f00*/  FSEL R164, R165, RZ, P5 ;  /* 0x000000ffa5a47208 */ /* 0x000fe20002800000 */
[----:B------:R-:W-:Y:S01]  /*9f10*/  FFMA.FTZ R165, R216, UR16, R174 ;  /* 0x00000010d8a57c23 */ /* 0x000fe200080100ae */
[----:B------:R-:W-:Y:S01]  /*9f20*/  FADD.FTZ R169, R192, -R169 ;  /* 0x800000a9c0a97221 */ /* 0x000fe20000010000 */
[----:B------:R-:W-:Y:S01]  /*9f30*/  ISETP.GE.U32.AND.EX P1, PT, R237, 0x1000000, PT, P1 ;  /* 0x01000000ed00780c */ /* 0x000fe20003f26110 */
[----:B------:R-:W-:Y:S01]  /*9f40*/  FADD.FTZ R170, R215, -R170 ;  /* 0x800000aad7aa7221 */ /* 0x000fe20000010000 */
[----:B------:R-:W-:Y:S01]  /*9f50*/  FADD.FTZ R171, R212, -R165 ;  /* 0x800000a5d4ab7221 */ /* 0x000fe20000010000 */
[----:B------:R-:W-:Y:S01]  /*9f60*/  FFMA.FTZ R165, R195, UR16, R174 ;  /* 0x00000010c3a57c23 */ /* 0x000fe200080100ae */
[----:B------:R-:W-:Y:S01]  /*9f70*/  FADD.FTZ R168, R201, -R168 ;  /* 0x800000a8c9a87221 */ /* 0x000fe20000010000 */
[----:B------:R-:W-:Y:S01]  /*9f80*/  FMUL.FTZ R169, R169, UR17 ;  /* 0x00000011a9a97c20 */ /* 0x000fe20008410000 */
[----:B------:R-:W-:Y:S01]  /*9f90*/  FMUL.FTZ R171, R171, UR17 ;  /* 0x00000011abab7c20 */ /* 0x000fe20008410000 */
[----:B------:R-:W-:Y:S01]  /*9fa0*/  FADD.FTZ R165, R190, -R165 ;  /* 0x800000a5bea57221 */ /* 0x000fe20000010000 */
[----:B------:R-:W-:Y:S01]  /*9fb0*/  LOP3.LUT P5, RZ, R237, 0xff00, RZ, 0xc0, !PT ;  /* 0x0000ff00edff7812 */ /* 0x000fe200078ac0ff */
[----:B------:R-:W-:Y:S01]  /*9fc0*/  FMUL.FTZ R170, R170, UR17 ;  /* 0x00000011aaaa7c20 */ /* 0x000fe20008410000 */
[----:B------:R-:W-:Y:S01]  /*9fd0*/  FMUL.FTZ R171, R171, UR23 ;  /* 0x00000017abab7c20 */ /* 0x000fe20008410000 */
[----:B------:R-:W-:Y:S01]  /*9fe0*/  FSEL R167, R167, RZ, P1 ;  /* 0x000000ffa7a77208 */ /* 0x000fe20000800000 */
[----:B------:R-:W-:Y:S01]  /*9ff0*/  FMUL.FTZ R168, R168, UR17 ;  /* 0x00000011a8a87c20 */ /* 0x000fe20008410000 */
[----:B------:R-:W-:Y:S01]  /*a000*/  FMUL.FTZ R169, R169, UR23 ;  /* 0x00000017a9a97c20 */ /* 0x000fe20008410000 */
        /* <DEDUP_REMOVED lines=19> */
.L_x_174:
[----:B------:R-:W0:Y:S01]  /*a140*/  LDC.64 R170, c[0x0][0x468] ;  /* 0x00011a00ffaa7b82 */ /* 0x000e220000000a00 */
[----:B------:R-:W1:Y:S01]  /*a150*/  @UP0 LDCU.64 UR4, c[0x0][0x478] ;  /* 0x00008f00ff0407ac */ /* 0x000e620008000a00 */
[----:B------:R-:W-:Y:S02]  /*a160*/  PLOP3.LUT P1, PT, PT, PT, UP0, 0x80, 0x8 ;  /* 0x000000000008781c */ /* 0x000fe40003f2f008 */
[----:B------:R-:W-:Y:S02]  /*a170*/  PLOP3.LUT P5, PT, PT, PT, UP0, 0x80, 0x8 ;  /* 0x000000000008781c */ /* 0x000fe40003faf008 */
[----:B------:R-:W-:Y:S02]  /*a180*/  MOV R172, 0x10 ;  /* 0x0000001000ac7802 */ /* 0x000fe40000000f00 */
[----:B------:R-:W2:Y:S07]  /*a190*/  @P0 LDC.64 R168, c[0x0][0x470] ;  /* 0x00011c00ffa80b82 */ /* 0x000eae0000000a00 */
[----:B-1----:R-:W-:-:S04]  /*a1a0*/  @P1 IMAD.WIDE.U32 R172, R5, R172, UR4 ;  /* 0x0000000405ac1e25 */ /* 0x002fc8000f8e00ac */
[C---:B0-----:R-:W-:Y:S01]  /*a1b0*/  IMAD.WIDE.U32 R170, R5.reuse, 0x10, R170 ;  /* 0x0000001005aa7825 */ /* 0x041fe200078e00aa */
[----:B------:R3:W-:Y:S04]  /*a1c0*/  @P5 STG.E.128 desc[UR10][R172.64], R156 ;  /* 0x0000009cac005986 */ /* 0x0007e8000c101d0a */
[----:B------:R3:W-:Y:S01]  /*a1d0*/  STG.E.128 desc[UR10][R170.64], R164 ;  /* 0x000000a4aa007986 */ /* 0x0007e2000c101d0a */
[----:B--2---:R-:W-:-:S05]  /*a1e0*/  @P0 IMAD.WIDE.U32 R168, R5, 0x10, R168 ;  /* 0x0000001005a80825 */ /* 0x004fca00078e00a8 */
[----:B------:R3:W-:Y:S02]  /*a1f0*/  @P0 STG.E.128 desc[UR10][R168.64], R160 ;  /* 0x000000a0a8000986 */ /* 0x0007e4000c101d0a */
.L_x_170:
[----:B------:R-:W-:Y:S05]  /*a200*/  BSYNC.RECONVERGENT B0 ;  /* 0x0000000000007941 */ /* 0x000fea0003800200 */
.L_x_169:
[----:B------:R-:W-:Y:S01]  /*a210*/  UPLOP3.LUT UP1, UPT, UPT, UPT, UP1, 0x40, 0x4 ;  /* 0x000000000004789c */ /* 0x000fe20003f2e810 */
[----:B------:R-:W-:Y:S10]  /*a220*/  BRA.U !UP3, `(.L_x_179) ;  /* 0xffffff690b087547 */ /* 0x000ff4000b83ffff */
.L_x_140:
[----:B------:R-:W2:Y:S01]  /*a230*/  S2UR UR4, SR_CTAID.X ;  /* 0x00000000000479c3 */ /* 0x000ea20000002500 */
[----:B------:R-:W-:Y:S01]  /*a240*/  BSSY.RECONVERGENT B0, `(.L_x_180) ;  /* 0x0000016000007945 */ /* 0x000fe20003800200 */
[----:B--2---:R-:W-:-:S06]  /*a250*/  UIMAD UR4, UR4, UR6, URZ ;  /* 0x00000006040472a4 */ /* 0x004fcc000f8e02ff */
[----:B------:R-:W-:-:S05]  /*a260*/  IMAD.U32 R0, RZ, RZ, UR4 ;  /* 0x00000004ff007e24 */ /* 0x000fca000f8e00ff */
[----:B------:R-:W-:Y:S01]  /*a270*/  LEA.HI R219, R0, R219, RZ, 0x1d ;  /* 0x000000db00db7211 */ /* 0x000fe200078fe8ff */
[----:B------:R-:W-:Y:S06]  /*a280*/  @!P2 BRA `(.L_x_181) ;  /* 0x000000000044a947 */ /* 0x000fec0003800000 */
[----:B------:R-:W2:Y:S08]  /*a290*/  LDC.64 R2, c[0x0][0x440] ;  /* 0x00011000ff027b82 */ /* 0x000eb00000000a00 */
[----:B------:R-:W4:Y:S08]  /*a2a0*/  LDC.64 R4, c[0x0][0x448] ;  /* 0x00011200ff047b82 */ /* 0x000f300000000a00 */
[----:B------:R-:W0:Y:S08]  /*a2b0*/  LDC.64 R6, c[0x0][0x450] ;  /* 0x00011400ff067b82 */ /* 0x000e300000000a00 */
[----:B------:R-:W1:Y:S01]  /*a2c0*/  LDC.64 R8, c[0x0][0x458] ;  /* 0x00011600ff087b82 */ /* 0x000e620000000a00 */
[----:B--2---:R-:W-:-:S05]  /*a2d0*/  IMAD.WIDE.U32 R2, R219, 0x20, R2 ;  /* 0x00000020db027825 */ /* 0x004fca00078e0002 */
[----:B------:R2:W-:Y:S01]  /*a2e0*/  STG.E.128 desc[UR10][R2.64], R116 ;  /* 0x0000007402007986 */ /* 0x0005e2000c101d0a */
[----:B----4-:R-:W-:-:S03]  /*a2f0*/  IMAD.WIDE.U32 R4, R219, 0x20, R4 ;  /* 0x00000020db047825 */ /* 0x010fc600078e0004 */
[----:B------:R2:W-:Y:S04]  /*a300*/  STG.E.128 desc[UR10][R2.64+0x10], R112 ;  /* 0x0000107002007986 */ /* 0x0005e8000c101d0a */
[----:B------:R2:W-:Y:S01]  /*a310*/  STG.E.128 desc[UR10][R4.64], R140 ;  /* 0x0000008c04007986 */ /* 0x0005e2000c101d0a */
[----:B0-----:R-:W-:-:S03]  /*a320*/  IMAD.WIDE.U32 R6, R219, 0x20, R6 ;  /* 0x00000020db067825 */ /* 0x001fc600078e0006 */
[----:B------:R2:W-:Y:S04]  /*a330*/  STG.E.128 desc[UR10][R4.64+0x10], R136 ;  /* 0x0000108804007986 */ /* 0x0005e8000c101d0a */
[----:B------:R2:W-:Y:S01]  /*a340*/  STG.E.128 desc[UR10][R6.64], R68 ;  /* 0x0000004406007986 */ /* 0x0005e2000c101d0a */
[C---:B-1----:R-:W-:Y:S01]  /*a350*/  IMAD.WIDE.U32 R8, R219.reuse, 0x20, R8 ;  /* 0x00000020db087825 */ /* 0x042fe200078e0008 */
[----:B------:R-:W-:Y:S02]  /*a360*/  IADD3 R219, PT, PT, R219, 0x100, RZ ;  /* 0x00000100dbdb7810 */ /* 0x000fe40007ffe0ff */
[----:B------:R2:W-:Y:S04]  /*a370*/  STG.E.128 desc[UR10][R6.64+0x10], R64 ;  /* 0x0000104006007986 */ /* 0x0005e8000c101d0a */
[----:B------:R2:W-:Y:S04]  /*a380*/  STG.E.128 desc[UR10][R8.64], R92 ;  /* 0x0000005c08007986 */ /* 0x0005e8000c101d0a */
[----:B------:R2:W-:Y:S02]  /*a390*/  STG.E.128 desc[UR10][R8.64+0x10], R88 ;  /* 0x0000105808007986 */ /* 0x0005e4000c101d0a */
.L_x_181:
[----:B------:R-:W-:Y:S05]  /*a3a0*/  BSYNC.RECONVERGENT B0 ;  /* 0x0000000000007941 */ /* 0x000fea0003800200 */
.L_x_180:
[----:B------:R-:W-:Y:S04]  /*a3b0*/  BSSY.RECONVERGENT B0, `(.L_x_182) ;  /* 0x0000013000007945 */ /* 0x000fe80003800200 */
[----:B------:R-:W-:Y:S05]  /*a3c0*/  @!P3 BRA `(.L_x_183) ;  /* 0x000000000044b947 */ /* 0x000fea0003800000 */
[----:B--2---:R-:W2:Y:S08]  /*a3d0*/  LDC.64 R2, c[0x0][0x440] ;  /* 0x00011000ff027b82 */ /* 0x004eb00000000a00 */
        /* <DEDUP_REMOVED lines=16> */
.L_x_183:
[----:B------:R-:W-:Y:S05]  /*a4e0*/  BSYNC.RECONVERGENT B0 ;  /* 0x0000000000007941 */ /* 0x000fea0003800200 */
.L_x_182:
[----:B------:R-:W-:Y:S05]  /*a4f0*/  @!P4 EXIT ;  /* 0x000000000000c94d */ /* 0x000fea0003800000 */
[----:B--2---:R-:W2:Y:S08]  /*a500*/  LDC.64 R2, c[0x0][0x440] ;  /* 0x00011000ff027b82 */ /* 0x004eb00000000a00 */
[----:B------:R-:W4:Y:S08]  /*a510*/  LDC.64 R4, c[0x0][0x448] ;  /* 0x00011200ff047b82 */ /* 0x000f300000000a00 */
[----:B------:R-:W0:Y:S08]  /*a520*/  LDC.64 R6, c[0x0][0x450] ;  /* 0x00011400ff067b82 */ /* 0x000e300000000a00 */
[----:B------:R-:W1:Y:S01]  /*a530*/  LDC.64 R8, c[0x0][0x458] ;  /* 0x00011600ff087b82 */ /* 0x000e620000000a00 */
[----:B--2---:R-:W-:-:S05]  /*a540*/  IMAD.WIDE.U32 R2, R219, 0x20, R2 ;  /* 0x00000020db027825 */ /* 0x004fca00078e0002 */
[----:B------:R-:W-:Y:S01]  /*a550*/  STG.E.128 desc[UR10][R2.64], R100 ;  /* 0x0000006402007986 */ /* 0x000fe2000c101d0a */
[----:B----4-:R-:W-:-:S03]  /*a560*/  IMAD.WIDE.U32 R4, R219, 0x20, R4 ;  /* 0x00000020db047825 */ /* 0x010fc600078e0004 */
[----:B------:R-:W-:Y:S04]  /*a570*/  STG.E.128 desc[UR10][R2.64+0x10], R96 ;  /* 0x0000106002007986 */ /* 0x000fe8000c101d0a */
[----:B------:R-:W-:Y:S01]  /*a580*/  STG.E.128 desc[UR10][R4.64], R124 ;  /* 0x0000007c04007986 */ /* 0x000fe2000c101d0a */
[----:B0-----:R-:W-:-:S03]  /*a590*/  IMAD.WIDE.U32 R6, R219, 0x20, R6 ;  /* 0x00000020db067825 */ /* 0x001fc600078e0006 */
[----:B------:R-:W-:Y:S04]  /*a5a0*/  STG.E.128 desc[UR10][R4.64+0x10], R120 ;  /* 0x0000107804007986 */ /* 0x000fe8000c101d0a */
[----:B------:R-:W-:Y:S01]  /*a5b0*/  STG.E.128 desc[UR10][R6.64], R52 ;  /* 0x0000003406007986 */ /* 0x000fe2000c101d0a */
[----:B-1----:R-:W-:-:S03]  /*a5c0*/  IMAD.WIDE.U32 R8, R219, 0x20, R8 ;  /* 0x00000020db087825 */ /* 0x002fc600078e0008 */
[----:B------:R-:W-:Y:S04]  /*a5d0*/  STG.E.128 desc[UR10][R6.64+0x10], R48 ;  /* 0x0000103006007986 */ /* 0x000fe8000c101d0a */
[----:B------:R-:W-:Y:S04]  /*a5e0*/  STG.E.128 desc[UR10][R8.64], R76 ;  /* 0x0000004c08007986 */ /* 0x000fe8000c101d0a */
[----:B------:R-:W-:Y:S01]  /*a5f0*/  STG.E.128 desc[UR10][R8.64+0x10], R72 ;  /* 0x0000104808007986 */ /* 0x000fe2000c101d0a */
[----:B------:R-:W-:Y:S05]  /*a600*/  EXIT ;  /* 0x000000000000794d */ /* 0x000fea0003800000 */
.L_x_184:
        /* <DEDUP_REMOVED lines=15> */
.L_x_3776:


//--------------------- .text._ZN10layer_norm31ln_parallel_residual_bwd_kernelINS_13Kernel_traitsI13__nv_bfloat16S2_S2_S2_fjLj6144ELj1ELj1ELj8ELj16ENS_18Kernel_traits_baseILj6144ES2_S2_S2_S2_fjLj256EEEEELb1ELb0ELb1EEEvNS_9BwdParamsE --------------------------
	.section	.text._ZN10layer_norm31ln_parallel_residual_bwd_kernelINS_13Kernel_traitsI13__nv_bfloat16S2_S2_S2_fjLj6144ELj1ELj1ELj8ELj16ENS_18Kernel_traits_baseILj6144ES2_S2_S2_S2_fjLj256EEEEELb1ELb0ELb1EEEvNS_9BwdParamsE,"ax",@progbits
	.align	128
        .global         _ZN10layer_norm31ln_parallel_residual_bwd_kernelINS_13Kernel_traitsI13__nv_bfloat16S2_S2_S2_fjLj6144ELj1ELj1ELj8ELj16ENS_18Kernel_traits_baseILj6144ES2_S2_S2_S2_fjLj256EEEEELb1ELb0ELb1EEEvNS_9BwdParamsE
        .type           _ZN10layer_norm31ln_parallel_residual_bwd_kernelINS_13Kernel_traitsI13__nv_bfloat16S2_S2_S2_fjLj6144ELj1ELj1ELj8ELj16ENS_18Kernel_traits_baseILj6144ES2_S2_S2_S2_fjLj256EEEEELb1ELb0ELb1EEEvNS_9BwdParamsE,@function
        .size           _ZN10layer_norm31ln_parallel_residual_bwd_kernelINS_13Kernel_traitsI13__nv_bfloat16S2_S2_S2_fjLj6144ELj1ELj1ELj8ELj16ENS_18Kernel_traits_baseILj6144ES2_S2_S2_S2_fjLj256EEEEELb1ELb0ELb1EEEvNS_9BwdParamsE,(.L_x_3777 - _ZN10layer_norm31ln_parallel_residual_bwd_kernelINS_13Kernel_traitsI13__nv_bfloat16S2_S2_S2_fjLj6144ELj1ELj1ELj8ELj16ENS_18Kernel_traits_baseILj6144ES2_S2_S2_S2_fjLj256EEEEELb1ELb0ELb1EEEvNS_9BwdParamsE)
        .other          _ZN10layer_norm31ln_parallel_residual_bwd_kernelINS_13Kernel_traitsI13__nv_bfloat16S2_S2_S2_fjLj6144ELj1ELj1ELj8ELj16ENS_18Kernel_traits_baseILj6144ES2_S2_S2_S2_fjLj256EEEEELb1ELb0ELb1EEEvNS_9BwdParamsE,@"STO_CUDA_ENTRY STV_DEFAULT"
_ZN10layer_norm31ln_parallel_residual_bwd_kernelINS_13Kernel_traitsI13__nv_bfloat16S2_S2_S2_fjLj6144ELj1ELj1ELj8ELj16ENS_18Kernel_traits_baseILj6144ES2_S2_S2_S2_fjLj256EEEEELb1ELb0ELb1EEEvNS_9BwdParamsE:
.text._ZN10layer_norm31ln_parallel_residual_bwd_kernelINS_13Kernel_traitsI13__nv_bfloat16S2_S2_S2_fjLj6144ELj1ELj1ELj8ELj16ENS_18Kernel_traits_baseILj6144ES2_S2_S2_S2_fjLj256EEEEELb1ELb0ELb1EEEvNS_9BwdParamsE:
        /* <DEDUP_REMOVED lines=98> */
[----:B------:R-:W-:Y:S01]  /*0620*/  CS2R R154, SRZ ;  /* 0x00000000009a7805 */ /* 0x000fe2000001ff00 */
[----:B------:R-:W-:Y:S01]  /*0630*/  IMAD.MOV.U32 R158, RZ, RZ, RZ ;  /* 0x000000ffff9e7224 */ /* 0x000fe200078e00ff */
[----:B------:R-:W-:Y:S01]  /*0640*/  CS2R R6, SRZ ;  /* 0x0000000000067805 */ /* 0x000fe2000001ff00 */
[----:B------:R-:W-:Y:S01]  /*0650*/  UPLOP3.LUT UP1, UPT, UPT, UPT, UPT, 0x40, 0x4 ;  /* 0x000000000004789c */ /* 0x000fe20003f2e870 */
[----:B0-----:R-:W-:Y:S01]  /*0660*/  CS2R R2, SRZ ;  /* 0x0000000000027805 */ /* 0x001fe2000001ff00 */
[----:B------:R-:W0:Y:S01]  /*0670*/  LDCU UR6, c[0x0][0x408] ;  /* 0x00008100ff0677ac */ /* 0x000e220008000800 */
[----:B-1----:R-:W-:Y:S01]  /*0680*/  CS2R R4, SRZ ;  /* 0x0000000000047805 */ /* 0x002fe2000001ff00 */
[----:B------:R-:W1:Y:S01]  /*0690*/  LDCU UR13, c[0x0][0x388] ;  /* 0x00007100ff0d77ac */ /* 0x000e620008000800 */
[----:B------:R-:W0:Y:S01]  /*06a0*/  LDCU.U8 UR12, c[0x0][0x410] ;  /* 0x00008200ff0c77ac */ /* 0x000e220008000000 */
[----:B------:R-:W0:Y:S01]  /*06b0*/  LDCU UR18, c[0x0][0x400] ;  /* 0x00008000ff1277ac */ /* 0x000e220008000800 */
[----:B------:R-:W0:Y:S01]  /*06c0*/  LDCU.64 UR8, c[0x0][0x478] ;  /* 0x00008f00ff0877ac */ /* 0x000e220008000a00 */
[----:B------:R-:W0:Y:S01]  /*06d0*/  LDCU.64 UR14, c[0x0][0x438] ;  /* 0x00008700ff0e77ac */ /* 0x000e220008000a00 */
[----:B------:R-:W0:Y:S01]  /*06e0*/  LDCU.64 UR16, c[0x0][0x470] ;  /* 0x00008e00ff1077ac */ /* 0x000e220008000a00 */
[----:B---3--:R-:W-:-:S02]  /*06f0*/  PRMT R183, R28, 0x7632, R183 ;  /* 0x000076321cb77816 */ /* 0x008fc400000000b7 */
[----:B------:R-:W-:Y:S02]  /*0700*/  PRMT R181, R30, 0x7632, R181 ;  /* 0x000076321eb57816 */ /* 0x000fe400000000b5 */
[----:B--2---:R-:W-:Y:S02]  /*0710*/  PRMT R175, R20, 0x7632, R175 ;  /* 0x0000763214af7816 */ /* 0x004fe400000000af */
[----:B------:R-:W-:Y:S02]  /*0720*/  PRMT R173, R22, 0x7632, R173 ;  /* 0x0000763216ad7816 */ /* 0x000fe400000000ad */
[----:B----4-:R-:W-:Y:S02]  /*0730*/  PRMT R179, R24, 0x7632, R179 ;  /* 0x0000763218b37816 */ /* 0x010fe400000000b3 */
        /* <DEDUP_REMOVED lines=18> */
[----:B------:R-:W-:Y:S01]  /*0860*/  PRMT R160, R11, 0x7632, R160 ;  /* 0x000076320ba07816 */ /* 0x000fe200000000a0 */
[----:B------:R-:W-:Y:S01]  /*0870*/  IMAD.U32 R208, R29, 0x10000, RZ ;  /* 0x000100001dd07824 */ /* 0x000fe200078e00ff */
[----:B------:R-:W-:Y:S01]  /*0880*/  SHF.L.U32 R209, R28, 0x10, RZ ;  /* 0x000000101cd17819 */ /* 0x000fe200000006ff */
        /* <DEDUP_REMOVED lines=21> */
[----:B------:R-:W-:-:S02]  /*09e0*/  SHF.L.U32 R187, R10, 0x10, RZ ;  /* 0x000000100abb7819 */ /* 0x000fc400000006ff */
        /* <DEDUP_REMOVED lines=35> */
[----:B01----:R-:W-:-:S07]  /*0c20*/  SHF.L.U32 R160, R160, 0x10, RZ ;  /* 0x00000010a0a07819 */ /* 0x003fce00000006ff */
.L_x_212:
        /* <DEDUP_REMOVED lines=18> */
[----:B------:R0:W3:Y:S01]  /*0d50*/  LDG.E R211, desc[UR10][R72.64] ;  /* 0x0000000a48d37981 */ /* 0x0000e2000c1e1900 */
[----:B------:R-:W-:-:S04]  /*0d60*/  VIADD R210, R212, 0x100 ;  /* 0x00000100d4d27836 */ /* 0x000fc80000000000 */
[----:B0-----:R-:W-:-:S04]  /*0d70*/  IMAD.WIDE.U32 R72, R210, 0x10, R84 ;  /* 0x00000010d2487825 */ /* 0x001fc800078e0054 */
[C---:B------:R-:W-:Y:S02]  /*0d80*/  IMAD.WIDE.U32 R80, R210.reuse, 0x10, R92 ;  /* 0x00000010d2507825 */ /* 0x040fe400078e005c */
[----:B------:R-:W3:Y:S02]  /*0d90*/  LDG.E.128 R72, desc[UR10][R72.64] ;  /* 0x0000000a48487981 */ /* 0x000ee4000c1e1d00 */
[----:B------:R-:W-:Y:S02]  /*0da0*/  IMAD.WIDE.U32 R76, R210, 0x10, R88 ;  /* 0x00000010d24c7825 */ /* 0x000fe400078e0058 */
[----:B------:R-:W3:Y:S04]  /*0db0*/  LDG.E.128 R80, desc[UR10][R80.64] ;  /* 0x0000000a50507981 */ /* 0x000ee8000c1e1d00 */
[----:B------:R-:W3:Y:S01]  /*0dc0*/  LDG.E.128 R76, desc[UR10][R76.64] ;  /* 0x0000000a4c4c7981 */ /* 0x000ee2000c1e1d00 */
[----:B------:R-:W-:-:S05]  /*0dd0*/  IADD3 R159, PT, PT, R212, 0x200, RZ ;  /* 0x00000200d49f7810 */ /* 0x000fca0007ffe0ff */
[----:B------:R-:W-:-:S06]  /*0de0*/  IMAD.WIDE.U32 R84, R159, 0x10, R84 ;  /* 0x000000109f547825 */ /* 0x000fcc00078e0054 */
[----:B------:R-:W3:Y:S01]  /*0df0*/  LDG.E.128 R84, desc[UR10][R84.64] ;  /* 0x0000000a54547981 */ /* 0x000ee2000c1e1d00 */
[----:B------:R-:W-:-:S06]  /*0e00*/  IMAD.WIDE.U32 R88, R159, 0x10, R88 ;  /* 0x000000109f587825 */ /* 0x000fcc00078e0058 */
[----:B------:R-:W3:Y:S01]  /*0e10*/  LDG.E.128 R88, desc[UR10][R88.64] ;  /* 0x0000000a58587981 */ /* 0x000ee2000c1e1d00 */
[----:B------:R-:W-:-:S06]  /*0e20*/  IMAD.WIDE.U32 R92, R159, 0x10, R92 ;  /* 0x000000109f5c7825 */ /* 0x000fcc00078e005c */
[----:B------:R-:W3:Y:S01]  /*0e30*/  LDG.E.128 R92, desc[UR10][R92.64] ;  /* 0x0000000a5c5c7981 */ /* 0x000ee2000c1e1d00 */
[----:B------:R-:W-:Y:S02]  /*0e40*/  ISETP.NE.AND P3, PT, RZ, UR12, PT ;  /* 0x0000000cff007c0c */ /* 0x000fe4000bf65270 */
[----:B------:R-:W-:-:S04]  /*0e50*/  ISETP.NE.U32.AND P2, PT, RZ, UR14, PT ;  /* 0x0000000eff007c0c */ /* 0x000fc8000bf45070 */
[----:B------:R-:W-:Y:S02]  /*0e60*/  ISETP.NE.AND.EX P2, PT, RZ, UR15, PT, P2 ;  /* 0x0000000fff007c0c */ /* 0x000fe4000bf45320 */
[----:B------:R-:W-:-:S04]  /*0e70*/  ISETP.NE.U32.AND P0, PT, RZ, UR16, PT ;  /* 0x00000010ff007c0c */ /* 0x000fc8000bf05070 */
[----:B------:R-:W-:Y:S02]  /*0e80*/  ISETP.NE.AND.EX P0, PT, RZ, UR17, PT, P0 ;  /* 0x00000011ff007c0c */ /* 0x000fe4000bf05300 */
[C---:B----4-:R-:W-:Y:S01]  /*0e90*/  PRMT R221, R96.reuse, 0x7632, R221 ;  /* 0x0000763260dd7816 */ /* 0x050fe200000000dd */
[----:B------:R-:W-:Y:S01]  /*0ea0*/  IMAD.U32 R213, R96, 0x10000, RZ ;  /* 0x0001000060d57824 */ /* 0x000fe200078e00ff */
[C---:B------:R-:W-:Y:S01]  /*0eb0*/  PRMT R96, R98.reuse, 0x7632, R96 ;  /* 0x0000763262607816 */ /* 0x040fe20000000060 */
[----:B------:R-:W-:Y:S01]  /*0ec0*/  IMAD.U32 R227, R98, 0x10000, RZ ;  /* 0x0001000062e37824 */ /* 0x000fe200078e00ff */
[----:B------:R-:W-:Y:S02]  /*0ed0*/  FSEL R236, R236, RZ, !P3 ;  /* 0x000000ffecec7208 */ /* 0x000fe40005800000 */
[----:B------:R-:W-:-:S03]  /*0ee0*/  SHF.L.U32 R225, R97, 0x10, RZ ;  /* 0x0000001061e17819 */ /* 0x000fc600000006ff */
[----:B------:R-:W-:Y:S01]  /*0ef0*/  FADD.FTZ R0, -R236, R213 ;  /* 0x000000d5ec007221 */ /* 0x000fe20000010100 */
[C---:B--2---:R-:W-:Y:S01]  /*0f00*/  PRMT R98, R102.reuse, 0x7632, R98 ;  /* 0x0000763266627816 */ /* 0x044fe20000000062 */
[----:B------:R-:W-:Y:S02]  /*0f10*/  IMAD.U32 R224, R102, 0x10000, RZ ;  /* 0x0001000066e07824 */ /* 0x000fe400078e00ff */
[----:B------:R-:W-:Y:S01]  /*0f20*/  IMAD.U32 R215, R100, 0x10000, RZ ;  /* 0x0001000064d77824 */ /* 0x000fe200078e00ff */
[C---:B---3--:R-:W-:Y:S01]  /*0f30*/  PRMT R102, R104.reuse, 0x7632, R102 ;  /* 0x0000763268667816 */ /* 0x048fe20000000066 */
[----:B------:R-:W-:Y:S01]  /*0f40*/  IMAD.U32 R104, R104, 0x10000, RZ ;  /* 0x0001000068687824 */ /* 0x000fe200078e00ff */
[C---:B------:R-:W-:Y:S01]  /*0f50*/  PRMT R218, R106.reuse, 0x7632, R218 ;  /* 0x000076326ada7816 */ /* 0x040fe200000000da */
[----:B------:R-:W-:Y:S02]  /*0f60*/  IMAD.U32 R222, R106, 0x10000, RZ ;  /* 0x000100006ade7824 */ /* 0x000fe400078e00ff */
[----:B------:R-:W-:Y:S01]  /*0f70*/  FADD.FTZ R106, -R236, R225 ;  /* 0x000000e1ec6a7221 */ /* 0x000fe20000010100 */
[----:B------:R-:W-:Y:S01]  /*0f80*/  FMUL.FTZ R216, R205, R104 ;  /* 0x00000068cdd87220 */ /* 0x000fe20000410000 */
[----:B------:R-:W-:Y:S01]  /*0f90*/  FMUL.FTZ R0, R211, R0 ;  /* 0x00000000d3007220 */ /* 0x000fe20000410000 */
[----:B------:R-:W-:-:S02]  /*0fa0*/  FADD.FTZ R158, R215, R158 ;  /* 0x0000009ed79e7221 */ /* 0x000fc40000010000 */
[-C--:B------:R-:W-:Y:S01]  /*0fb0*/  FFMA.FTZ R216, R209, R215.reuse, R216 ;  /* 0x000000d7d1d87223 */ /* 0x080fe200000100d8 */
[----:B------:R-:W-:Y:S01]  /*0fc0*/  FFMA.FTZ R184, R0, R215, R184 ;  /* 0x000000d700b87223 */ /* 0x000fe200000100b8 */
[----:B------:R-:W-:Y:S01]  /*0fd0*/  FMUL.FTZ R215, R211, R106 ;  /* 0x0000006ad3d77220 */ /* 0x000fe20000410000 */
[----:B------:R-:W-:Y:S01]  /*0fe0*/  FADD.FTZ R106, -R236, R227 ;  /* 0x000000e3ec6a7221 */ /* 0x000fe20000010100 */
[----:B------:R-:W-:-:S03]  /*0ff0*/  PRMT R217, R97, 0x7632, R217 ;  /* 0x0000763261d97816 */ /* 0x000fc600000000d9 */
[----:B------:R-:W-:Y:S01]  /*1000*/  FMUL.FTZ R213, R211, R106 ;  /* 0x0000006ad3d57220 */ /* 0x000fe20000410000 */
[----:B------:R-:W-:Y:S01]  /*1010*/  FMUL.FTZ R106, R203, R222 ;  /* 0x000000decb6a7220 */ /* 0x000fe20000410000 */
[----:B------:R-:W-:Y:S01]  /*1020*/  IMAD.U32 R221, R221, 0x10000, RZ ;  /* 0x00010000dddd7824 */ /* 0x000fe200078e00ff */
[C---:B------:R-:W-:Y:S01]  /*1030*/  PRMT R97, R99.reuse, 0x7632, R97 ;  /* 0x0000763263617816 */ /* 0x040fe20000000061 */
[----:B------:R-:W-:Y:S01]  /*1040*/  FADD.FTZ R136, R224, R136 ;  /* 0x00000088e0887221 */ /* 0x000fe20000010000 */
[----:B------:R-:W-:Y:S01]  /*1050*/  SHF.L.U32 R229, R99, 0x10, RZ ;  /* 0x0000001063e57819 */ /* 0x000fe200000006ff */
[-C--:B------:R-:W-:Y:S01]  /*1060*/  FFMA.FTZ R137, R213, R224.reuse, R137 ;  /* 0x000000e0d5897223 */ /* 0x080fe20000010089 */
[C---:B------:R-:W-:Y:S02]  /*1070*/  PRMT R220, R107.reuse, 0x7632, R220 ;  /* 0x000076326bdc7816 */ /* 0x040fe400000000dc */
[----:B------:R-:W-:Y:S01]  /*1080*/  SHF.L.U32 R219, R107, 0x10, RZ ;  /* 0x000000106bdb7819 */ /* 0x000fe200000006ff */
[----:B------:R-:W-:Y:S01]  /*1090*/  FFMA.FTZ R107, R207, R224, R106 ;  /* 0x000000e0cf6b7223 */ /* 0x000fe2000001006a */
[----:B------:R-:W-:-:S02]  /*10a0*/  PRMT R99, R101, 0x7632, R99 ;  /* 0x0000763265637816 */ /* 0x000fc40000000063 */
[----:B------:R-:W-:Y:S02]  /*10b0*/  SHF.L.U32 R214, R101, 0x10, RZ ;  /* 0x0000001065d67819 */ /* 0x000fe400000006ff */
[----:B------:R-:W-:Y:S02]  /*10c0*/  SHF.L.U32 R101, R105, 0x10, RZ ;  /* 0x0000001069657819 */ /* 0x000fe400000006ff */
[----:B------:R-:W-:Y:S01]  /*10d0*/  SHF.L.U32 R224, R102, 0x10, RZ ;  /* 0x0000001066e07819 */ /* 0x000fe200000006ff */
[----:B------:R-:W-:Y:S01]  /*10e0*/  FADD.FTZ R102, -R236, R221 ;  /* 0x000000ddec667221 */ /* 0x000fe20000010100 */
[----:B------:R-:W-:Y:S01]  /*10f0*/  PRMT R223, R100, 0x7632, R223 ;  /* 0x0000763264df7816 */ /* 0x000fe200000000df */
[----:B------:R-:W-:Y:S01]  /*1100*/  FADD.FTZ R156, R104, R156 ;  /* 0x0000009c689c7221 */ /* 0x000fe20000010000 */
[C---:B------:R-:W-:Y:S01]  /*1110*/  PRMT R100, R103.reuse, 0x7632, R100 ;  /* 0x0000763267647816 */ /* 0x040fe20000000064 */
[----:B------:R-:W-:Y:S01]  /*1120*/  FFMA.FTZ R157, R0, R104, R157 ;  /* 0x00000068009d7223 */ /* 0x000fe2000001009d */
[----:B------:R-:W-:Y:S01]  /*1130*/  SHF.L.U32 R231, R103, 0x10, RZ ;  /* 0x0000001067e77819 */ /* 0x000fe200000006ff */
[----:B------:R-:W-:Y:S01]  /*1140*/  FMUL.FTZ R103, R204, R101 ;  /* 0x00000065cc677220 */ /* 0x000fe20000410000 */
[----:B------:R-:W-:Y:S01]  /*1150*/  FMUL.FTZ R104, R211, R102 ;  /* 0x00000066d3687220 */ /* 0x000fe20000410000 */
[----:B------:R-:W-:Y:S01]  /*1160*/  PRMT R226, R105, 0x7632, R226 ;  /* 0x0000763269e27816 */ /* 0x000fe200000000e2 */
[----:B------:R-:W-:-:S02]  /*1170*/  IMAD.U32 R223, R223, 0x10000, RZ ;  /* 0x00010000dfdf7824 */ /* 0x000fc400078e00ff */
[----:B------:R-:W-:Y:S01]  /*1180*/  FMUL.FTZ R102, R179, R224 ;  /* 0x000000e0b3667220 */ /* 0x000fe20000410000 */
[----:B------:R-:W-:Y:S01]  /*1190*/  SHF.L.U32 R217, R217, 0x10, RZ ;  /* 0x00000010d9d97819 */ /* 0x000fe200000006ff */
[----:B------:R-:W-:Y:S01]  /*11a0*/  FADD.FTZ R150, R214, R150 ;  /* 0x00000096d6967221 */ /* 0x000fe20000010000 */
[-C--:B------:R-:W-:Y:S01]  /*11b0*/  FFMA.FTZ R151, R215, R214.reuse, R151 ;  /* 0x000000d6d7977223 */ /* 0x080fe20000010097 */
[----:B------:R-:W-:Y:S01]  /*11c0*/  FFMA.FTZ R214, R208, R214, R103 ;  /* 0x000000d6d0d67223 */ /* 0x000fe20000010067 */
[----:B------:R-:W-:Y:S01]  /*11d0*/  FFMA.FTZ R103, R183, R223, R102 ;  /* 0x000000dfb7677223 */ /* 0x000fe20000010066 */
[----:B------:R-:W-:Y:S02]  /*11e0*/  IMAD.U32 R221, R226, 0x10000, RZ ;  /* 0x00010000e2dd7824 */ /* 0x000fe400078e00ff */
[----:B------:R-:W-:Y:S01]  /*11f0*/  FADD.FTZ R102, -R236, R217 ;  /* 0x000000d9ec667221 */ /* 0x000fe20000010100 */
[----:B------:R-:W-:Y:S01]  /*1200*/  IMAD.U32 R217, R96, 0x10000, RZ ;  /* 0x0001000060d97824 */ /* 0x000fe200078e00ff */
[----:B------:R-:W-:Y:S01]  /*1210*/  SHF.L.U32 R99, R99, 0x10, RZ ;  /* 0x0000001063637819 */ /* 0x000fe200000006ff */
[----:B------:R-:W-:Y:S01]  /*1220*/  FADD.FTZ R148, R101, R148 ;  /* 0x0000009465947221 */ /* 0x000fe20000010000 */
[----:B------:R-:W-:Y:S01]  /*1230*/  FFMA.FTZ R149, R215, R101, R149 ;  /* 0x00000065d7957223 */ /* 0x000fe20000010095 */
[----:B------:R-:W-:Y:S01]  /*1240*/  FMUL.FTZ R102, R211, R102 ;  /* 0x00000066d3667220 */ /* 0x000fe20000410000 */
[----:B------:R-:W-:Y:S01]  /*1250*/  FMUL.FTZ R101, R178, R221 ;  /* 0x000000ddb2657220 */ /* 0x000fe20000410000 */
[----:B------:R-:W-:Y:S01]  /*1260*/  SHF.L.U32 R218, R218, 0x10, RZ ;  /* 0x00000010dada7819 */ /* 0x000fe200000006ff */
[----:B------:R-:W-:Y:S01]  /*1270*/  FADD.FTZ R96, -R236, R217 ;  /* 0x000000d9ec607221 */ /* 0x000fe20000010100 */
[----:B------:R-:W-:-:S02]  /*1280*/  IMAD.U32 R217, R220, 0x10000, RZ ;  /* 0x00010000dcd97824 */ /* 0x000fc400078e00ff */
[----:B------:R-:W-:Y:S01]  /*1290*/  FADD.FTZ R146, R99, R146 ;  /* 0x0000009263927221 */ /* 0x000fe20000010000 */
[-C--:B------:R-:W-:Y:S01]  /*12a0*/  FFMA.FTZ R147, R102, R99.reuse, R147 ;  /* 0x0000006366937223 */ /* 0x080fe20000010093 */
[----:B------:R-:W-:Y:S01]  /*12b0*/  FFMA.FTZ R101, R182, R99, R101 ;  /* 0x00000063b6657223 */ /* 0x000fe20000010065 */
[----:B------:R-:W-:Y:S01]  /*12c0*/  SHF.L.U32 R98, R98, 0x10, RZ ;  /* 0x0000001062627819 */ /* 0x000fe200000006ff */
[----:B------:R-:W-:Y:S01]  /*12d0*/  FMUL.FTZ R99, R211, R96 ;  /* 0x00000060d3637220 */ /* 0x000fe20000410000 */
[----:B------:R-:W-:Y:S01]  /*12e0*/  FADD.FTZ R154, R223, R154 ;  /* 0x0000009adf9a7221 */ /* 0x000fe20000010000 */
[----:B------:R-:W-:Y:S01]  /*12f0*/  FFMA.FTZ R155, R104, R223, R155 ;  /* 0x000000df689b7223 */ /* 0x000fe2000001009b */
[----:B------:R-:W-:Y:S01]  /*1300*/  FMUL.FTZ R96, R177, R218 ;  /* 0x000000dab1607220 */ /* 0x000fe20000410000 */
[----:B------:R-:W-:Y:S01]  /*1310*/  SHF.L.U32 R100, R100, 0x10, RZ ;  /* 0x0000001064647819 */ /* 0x000fe200000006ff */
[----:B------:R-:W-:Y:S01]  /*1320*/  FMUL.FTZ R223, R176, R217 ;  /* 0x000000d9b0df7220 */ /* 0x000fe20000410000 */
[----:B------:R-:W-:-:S02]  /*1330*/  IMAD.U32 R97, R97, 0x10000, RZ ;  /* 0x0001000061617824 */ /* 0x000fc400078e00ff */
[----:B------:R-:W-:Y:S01]  /*1340*/  FADD.FTZ R132, R98, R132 ;  /* 0x0000008462847221 */ /* 0x000fe20000010000 */
[-C--:B------:R-:W-:Y:S01]  /*1350*/  FFMA.FTZ R133, R99, R98.reuse, R133 ;  /* 0x0000006263857223 */ /* 0x080fe20000010085 */
[----:B------:R-:W-:Y:S01]  /*1360*/  FFMA.FTZ R98, R181, R98, R96 ;  /* 0x00000062b5627223 */ /* 0x000fe20000010060 */
[----:B------:R-:W-:Y:S01]  /*1370*/  FFMA.FTZ R96, R180, R100, R223 ;  /* 0x00000064b4607223 */ /* 0x000fe200000100df */
[C---:B------:R-:W-:Y:S01]  /*1380*/  FADD.FTZ R220, -R236.reuse, R97 ;  /* 0x00000061ecdc7221 */ /* 0x040fe20000010100 */
[----:B------:R-:W-:Y:S01]  /*1390*/  SHF.L.U32 R223, R73, 0x10, RZ ;  /* 0x0000001049df7819 */ /* 0x000fe200000006ff */
[----:B------:R-:W-:Y:S01]  /*13a0*/  FADD.FTZ R228, -R236, R229 ;  /* 0x000000e5ece47221 */ /* 0x000fe20000010100 */
[----:B------:R-:W-:Y:S01]  /*13b0*/  FMUL.FTZ R105, R202, R219 ;  /* 0x000000dbca697220 */ /* 0x000fe20000410000 */
[C---:B------:R-:W-:Y:S02]  /*13c0*/  FMUL.FTZ R97, R211.reuse, R220 ;  /* 0x000000dcd3617220 */ /* 0x040fe40000410000 */
[----:B------:R-:W-:Y:S01]  /*13d0*/  FMUL.FTZ R106, R211, R228 ;  /* 0x000000e4d36a7220 */ /* 0x000fe20000410000 */
[----:B------:R-:W-:Y:S01]  /*13e0*/  FADD.FTZ R230, -R236, R223 ;  /* 0x000000dfece67221 */ /* 0x000fe20000010100 */
[----:B------:R-:W-:Y:S01]  /*13f0*/  PRMT R233, R81, 0x7632, R233 ;  /* 0x0000763251e97816 */ /* 0x000fe200000000e9 */
[----:B------:R-:W-:Y:S01]  /*1400*/  FADD.FTZ R124, R100, R124 ;  /* 0x0000007c647c7221 */ /* 0x000fe20000010000 */
[----:B------:R-:W-:Y:S01]  /*1410*/  FFMA.FTZ R125, R97, R100, R125 ;  /* 0x00000064617d7223 */ /* 0x000fe2000001007d */
[----:B------:R-:W-:Y:S01]  /*1420*/  SHF.L.U32 R81, R81, 0x10, RZ ;  /* 0x0000001051517819 */ /* 0x000fe200000006ff */
[----:B------:R-:W-:Y:S01]  /*1430*/  FADD.FTZ R128, R231, R128 ;  /* 0x00000080e7807221 */ /* 0x000fe20000010000 */
[-C--:B------:R-:W-:Y:S01]  /*1440*/  FFMA.FTZ R129, R106, R231.reuse, R129 ;  /* 0x000000e76a817223 */ /* 0x080fe20000010081 */
[----:B------:R-:W-:Y:S01]  /*1450*/  FFMA.FTZ R105, R206, R231, R105 ;  /* 0x000000e7ce697223 */ /* 0x000fe20000010069 */
[----:B------:R-:W-:Y:S01]  /*1460*/  FADD.FTZ R126, R219, R126 ;  /* 0x0000007edb7e7221 */ /* 0x000fe20000010000 */
[----:B------:R-:W-:Y:S01]  /*1470*/  FFMA.FTZ R127, R106, R219, R127 ;  /* 0x000000db6a7f7223 */ /* 0x000fe2000001007f */
[----:B------:R-:W-:Y:S01]  /*1480*/  FADD.FTZ R144, R221, R144 ;  /* 0x00000090dd907221 */ /* 0x000fe20000010000 */
[----:B------:R-:W-:Y:S01]  /*1490*/  FFMA.FTZ R145, R102, R221, R145 ;  /* 0x000000dd66917223 */ /* 0x000fe20000010091 */
[----:B------:R-:W-:Y:S01]  /*14a0*/  FADD.FTZ R130, R218, R130 ;  /* 0x00000082da827221 */ /* 0x000fe20000010000 */
[----:B------:R-:W-:Y:S01]  /*14b0*/  FFMA.FTZ R131, R99, R218, R131 ;  /* 0x000000da63837223 */ /* 0x000fe20000010083 */
[C---:B------:R-:W-:Y:S01]  /*14c0*/  PRMT R100, R74.reuse, 0x7632, R100 ;  /* 0x000076324a647816 */ /* 0x040fe20000000064 */
[----:B------:R-:W-:-:S02]  /*14d0*/  IMAD.U32 R225, R74, 0x10000, RZ ;  /* 0x000100004ae17824 */ /* 0x000fc400078e00ff */
[----:B------:R-:W-:Y:S01]  /*14e0*/  FMUL.FTZ R230, R211, R230 ;  /* 0x000000e6d3e67220 */ /* 0x000fe20000410000 */
[C---:B------:R-:W-:Y:S01]  /*14f0*/  PRMT R219, R72.reuse, 0x7632, R219 ;  /* 0x0000763248db7816 */ /* 0x040fe200000000db */
[----:B------:R-:W-:Y:S01]  /*1500*/  IMAD.U32 R221, R72, 0x10000, RZ ;  /* 0x0001000048dd7824 */ /* 0x000fe200078e00ff */
[C---:B------:R-:W-:Y:S01]  /*1510*/  PRMT R218, R76.reuse, 0x7632, R218 ;  /* 0x000076324cda7816 */ /* 0x040fe200000000da */
[----:B------:R-:W-:Y:S01]  /*1520*/  IMAD.U32 R231, R76, 0x10000, RZ ;  /* 0x000100004ce77824 */ /* 0x000fe200078e00ff */
[C---:B------:R-:W-:Y:S01]  /*1530*/  PRMT R74, R78.reuse, 0x7632, R74 ;  /* 0x000076324e4a7816 */ /* 0x040fe2000000004a */
[----:B------:R-:W-:Y:S01]  /*1540*/  IMAD.U32 R227, R78, 0x10000, RZ ;  /* 0x000100004ee37824 */ /* 0x000fe200078e00ff */
[C---:B------:R-:W-:Y:S02]  /*1550*/  PRMT R72, R75.reuse, 0x7632, R72 ;  /* 0x000076324b487816 */ /* 0x040fe40000000048 */
[----:B------:R-:W-:Y:S02]  /*1560*/  SHF.L.U32 R235, R75, 0x10, RZ ;  /* 0x000000104beb7819 */ /* 0x000fe400000006ff */
[----:B------:R-:W-:-:S02]  /*1570*/  PRMT R76, R77, 0x7632, R76 ;  /* 0x000076324d4c7816 */ /* 0x000fc4000000004c */
[----:B------:R-:W-:Y:S02]  /*1580*/  SHF.L.U32 R229, R77, 0x10, RZ ;  /* 0x000000104de57819 */ /* 0x000fe400000006ff */
[----:B------:R-:W-:Y:S01]  /*1590*/  PRMT R78, R82, 0x7632, R78 ;  /* 0x00007632524e7816 */ /* 0x000fe2000000004e */
[----:B------:R-:W-:Y:S01]  /*15a0*/  FADD.FTZ R110, R81, R110 ;  /* 0x0000006e516e7221 */ /* 0x000fe20000010000 */
[C---:B------:R-:W-:Y:S01]  /*15b0*/  PRMT R75, R83.reuse, 0x7632, R75 ;  /* 0x00007632534b7816 */ /* 0x040fe2000000004b */
[-C--:B------:R-:W-:Y:S01]  /*15c0*/  FFMA.FTZ R111, R230, R81.reuse, R111 ;  /* 0x00000051e66f7223 */ /* 0x080fe2000001006f */
[----:B------:R-:W-:Y:S01]  /*15d0*/  SHF.L.U32 R77, R83, 0x10, RZ ;  /* 0x00000010534d7819 */ /* 0x000fe200000006ff */
[----:B------:R-:W-:Y:S01]  /*15e0*/  FMUL.FTZ R83, R196, R81 ;  /* 0x00000051c4537220 */ /* 0x000fe20000410000 */
[----:B------:R-:W-:Y:S01]  /*15f0*/  IMAD.U32 R81, R100, 0x10000, RZ ;  /* 0x0001000064517824 */ /* 0x000fe200078e00ff */
[----:B------:R-:W-:Y:S01]  /*1600*/  SHF.L.U32 R100, R78, 0x10, RZ ;  /* 0x000000104e647819 */ /* 0x000fe200000006ff */
[C---:B------:R-:W-:Y:S01]  /*1610*/  FADD.FTZ R226, -R236.reuse, R235 ;  /* 0x000000ebece27221 */ /* 0x040fe20000010100 */
[----:B------:R-:W-:Y:S01]  /*1620*/  FADD.FTZ R232, -R236, R221 ;  /* 0x000000ddece87221 */ /* 0x000fe20000010100 */
[----:B------:R-:W-:Y:S01]  /*1630*/  SHF.L.U32 R221, R76, 0x10, RZ ;  /* 0x000000104cdd7819 */ /* 0x000fe200000006ff */
[----:B------:R-:W-:Y:S01]  /*1640*/  FADD.FTZ R122, R217, R122 ;  /* 0x0000007ad97a7221 */ /* 0x000fe20000010000 */
[----:B------:R-:W-:Y:S01]  /*1650*/  FFMA.FTZ R123, R97, R217, R123 ;  /* 0x000000d9617b7223 */ /* 0x000fe2000001007b */
[----:B------:R-:W-:-:S02]  /*1660*/  IMAD.U32 R219, R219, 0x10000, RZ ;  /* 0x00010000dbdb7824 */ /* 0x000fc400078e00ff */
[----:B------:R-:W-:Y:S01]  /*1670*/  FMUL.FTZ R76, R169, R100 ;  /* 0x00000064a94c7220 */ /* 0x000fe20000410000 */
[----:B------:R-:W-:Y:S01]  /*1680*/  PRMT R217, R73, 0x7632, R217 ;  /* 0x0000763249d97816 */ /* 0x000fe200000000d9 */
[----:B------:R-:W-:Y:S02]  /*1690*/  IMAD.U32 R220, R80, 0x10000, RZ ;  /* 0x0001000050dc7824 */ /* 0x000fe400078e00ff */
[----:B------:R-:W-:Y:S01]  /*16a0*/  FMUL.FTZ R226, R211, R226 ;  /* 0x000000e2d3e27220 */ /* 0x000fe20000410000 */
[----:B------:R-:W-:Y:S01]  /*16b0*/  IMAD.U32 R74, R74, 0x10000, RZ ;  /* 0x000100004a4a7824 */ /* 0x000fe200078e00ff */
[C---:B------:R-:W-:Y:S01]  /*16c0*/  PRMT R73, R79.reuse, 0x7632, R73 ;  /* 0x000076324f497816 */ /* 0x040fe20000000049 */
[----:B------:R-:W-:Y:S01]  /*16d0*/  FADD.FTZ R152, R224, R152 ;  /* 0x00000098e0987221 */ /* 0x000fe20000010000 */
[----:B------:R-:W-:Y:S01]  /*16e0*/  SHF.L.U32 R237, R79, 0x10, RZ ;  /* 0x000000104fed7819 */ /* 0x000fe200000006ff */
[----:B------:R-:W-:Y:S01]  /*16f0*/  FFMA.FTZ R153, R104, R224, R153 ;  /* 0x000000e068997223 */ /* 0x000fe20000010099 */
[----:B------:R-:W-:Y:S01]  /*1700*/  PRMT R79, R80, 0x7632, R79 ;  /* 0x00007632504f7816 */ /* 0x000fe2000000004f */
[----:B------:R-:W-:-:S02]  /*1710*/  IMAD.U32 R80, R82, 0x10000, RZ ;  /* 0x0001000052507824 */ /* 0x000fc400078e00ff */
[----:B------:R-:W-:Y:S01]  /*1720*/  FMUL.FTZ R232, R211, R232 ;  /* 0x000000e8d3e87220 */ /* 0x000fe20000410000 */
[C---:B------:R-:W-:Y:S01]  /*1730*/  FADD.FTZ R228, -R236.reuse, R225 ;  /* 0x000000e1ece47221 */ /* 0x040fe20000010100 */
[----:B------:R-:W-:Y:S01]  /*1740*/  FADD.FTZ R224, -R236, R219 ;  /* 0x000000dbece07221 */ /* 0x000fe20000010100 */
[----:B------:R-:W-:Y:S01]  /*1750*/  FMUL.FTZ R82, R197, R220 ;  /* 0x000000dcc5527220 */ /* 0x000fe20000410000 */
[-C--:B------:R-:W-:Y:S01]  /*1760*/  FMUL.FTZ R225, R194, R77.reuse ;  /* 0x0000004dc2e17220 */ /* 0x080fe20000410000 */
[----:B------:R-:W-:Y:S01]  /*1770*/  FFMA.FTZ R219, R173, R74, R76 ;  /* 0x0000004aaddb7223 */ /* 0x000fe2000001004c */
[----:B------:R-:W-:Y:S01]  /*1780*/  FADD.FTZ R47, R77, R47 ;  /* 0x0000002f4d2f7221 */ /* 0x000fe20000010000 */
[----:B------:R-:W-:Y:S02]  /*1790*/  FFMA.FTZ R28, R226, R77, R28 ;  /* 0x0000004de21c7223 */ /* 0x000fe4000001001c */
[----:B------:R-:W0:Y:S01]  /*17a0*/  @P2 LDC.64 R76, c[0x0][0x438] ;  /* 0x00010e00ff4c2b82 */ /* 0x000e220000000a00 */
[----:B------:R-:W-:Y:S01]  /*17b0*/  FADD.FTZ R120, R231, R120 ;  /* 0x00000078e7787221 */ /* 0x000fe20000010000 */
[-C--:B------:R-:W-:Y:S01]  /*17c0*/  FFMA.FTZ R121, R232, R231.reuse, R121 ;  /* 0x000000e7e8797223 */ /* 0x080fe20000010079 */
[----:B------:R-:W-:Y:S01]  /*17d0*/  FFMA.FTZ R231, R201, R231, R82 ;  /* 0x000000e7c9e77223 */ /* 0x000fe20000010052 */
[----:B------:R-:W-:Y:S01]  /*17e0*/  FMUL.FTZ R228, R211, R228 ;  /* 0x000000e4d3e47220 */ /* 0x000fe20000410000 */
[----:B------:R-:W-:Y:S01]  /*17f0*/  FMUL.FTZ R82, R195, R80 ;  /* 0x00000050c3527220 */ /* 0x000fe20000410000 */
[----:B------:R-:W-:Y:S01]  /*1800*/  SHF.L.U32 R234, R79, 0x10, RZ ;  /* 0x000000104fea7819 */ /* 0x000fe200000006ff */
[----:B------:R-:W-:Y:S01]  /*1810*/  FADD.FTZ R14, R227, R14 ;  /* 0x0000000ee30e7221 */ /* 0x000fe20000010000 */
[-C--:B------:R-:W-:Y:S01]  /*1820*/  FFMA.FTZ R2, R228, R227.reuse, R2 ;  /* 0x000000e3e4027223 */ /* 0x080fe20000010002 */
[----:B------:R-:W-:Y:S01]  /*1830*/  FADD.FTZ R118, R220, R118 ;  /* 0x00000076dc767221 */ /* 0x000fe20000010000 */
[----:B------:R-:W-:Y:S01]  /*1840*/  FFMA.FTZ R119, R232, R220, R119 ;  /* 0x000000dce8777223 */ /* 0x000fe20000010077 */
[----:B------:R-:W-:Y:S01]  /*1850*/  FFMA.FTZ R227, R199, R227, R82 ;  /* 0x000000e3c7e37223 */ /* 0x000fe20000010052 */
[----:B------:R-:W-:Y:S01]  /*1860*/  FADD.FTZ R220, -R236, R81 ;  /* 0x00000051ecdc7221 */ /* 0x000fe20000010100 */
[----:B------:R-:W-:-:S02]  /*1870*/  IMAD.U32 R218, R218, 0x10000, RZ ;  /* 0x00010000dada7824 */ /* 0x000fc400078e00ff */
[----:B------:R-:W-:Y:S01]  /*1880*/  FMUL.FTZ R224, R211, R224 ;  /* 0x000000e0d3e07220 */ /* 0x000fe20000410000 */
[----:B------:R-:W-:Y:S01]  /*1890*/  FMUL.FTZ R82, R171, R234 ;  /* 0x000000eaab527220 */ /* 0x000fe20000410000 */
[----:B------:R-:W-:Y:S02]  /*18a0*/  SHF.L.U32 R217, R217, 0x10, RZ ;  /* 0x00000010d9d97819 */ /* 0x000fe400000006ff */
[----:B------:R-:W-:Y:S01]  /*18b0*/  SHF.L.U32 R81, R72, 0x10, RZ ;  /* 0x0000001048517819 */ /* 0x000fe200000006ff */
[----:B------:R-:W-:Y:S01]  /*18c0*/  FADD.FTZ R134, R222, R134 ;  /* 0x00000086de867221 */ /* 0x000fe20000010000 */
[----:B------:R-:W-:Y:S01]  /*18d0*/  FFMA.FTZ R135, R213, R222, R135 ;  /* 0x000000ded5877223 */ /* 0x000fe20000010087 */
[----:B------:R-:W-:Y:S01]  /*18e0*/  FADD.FTZ R116, R218, R116 ;  /* 0x00000074da747221 */ /* 0x000fe20000010000 */
[-C--:B------:R-:W-:Y:S01]  /*18f0*/  FFMA.FTZ R117, R224, R218.reuse, R117 ;  /* 0x000000dae0757223 */ /* 0x080fe20000010075 */
[----:B------:R-:W-:Y:S01]  /*1900*/  FFMA.FTZ R223, R175, R218, R82 ;  /* 0x000000daafdf7223 */ /* 0x000fe20000010052 */
[----:B------:R-:W-:Y:S01]  /*1910*/  FADD.FTZ R222, -R236, R217 ;  /* 0x000000d9ecde7221 */ /* 0x000fe20000010100 */
[----:B------:R-:W-:-:S02]  /*1920*/  IMAD.U32 R72, R75, 0x10000, RZ ;  /* 0x000100004b487824 */ /* 0x000fc400078e00ff */
[----:B------:R-:W-:Y:S01]  /*1930*/  FADD.FTZ R218, -R236, R81 ;  /* 0x00000051ecda7221 */ /* 0x000fe20000010100 */
[----:B------:R-:W-:Y:S01]  /*1940*/  SHF.L.U32 R73, R73, 0x10, RZ ;  /* 0x0000001049497819 */ /* 0x000fe200000006ff */
[----:B------:R-:W-:Y:S02]  /*1950*/  IMAD.U32 R233, R233, 0x10000, RZ ;  /* 0x00010000e9e97824 */ /* 0x000fe400078e00ff */
[C---:B------:R-:W-:Y:S01]  /*1960*/  FMUL.FTZ R222, R211.reuse, R222 ;  /* 0x000000ded3de7220 */ /* 0x040fe20000410000 */
[C---:B------:R-:W-:Y:S01]  /*1970*/  FMUL.FTZ R220, R211.reuse, R220 ;  /* 0x000000dcd3dc7220 */ /* 0x040fe20000410000 */
[----:B------:R-:W-:Y:S01]  /*1980*/  FMUL.FTZ R218, R211, R218 ;  /* 0x000000dad3da7220 */ /* 0x000fe20000410000 */
[----:B------:R-:W-:Y:S01]  /*1990*/  FMUL.FTZ R217, R168, R72 ;  /* 0x00000048a8d97220 */ /* 0x000fe20000410000 */
[----:B------:R-:W-:Y:S01]  /*19a0*/  FMUL.FTZ R79, R170, R233 ;  /* 0x000000e9aa4f7220 */ /* 0x000fe20000410000 */
[----:B------:R-:W-:Y:S01]  /*19b0*/  FADD.FTZ R17, R73, R17 ;  /* 0x0000001149117221 */ /* 0x000fe20000010000 */
[-C--:B------:R-:W-:Y:S01]  /*19c0*/  FFMA.FTZ R5, R218, R73.reuse, R5 ;  /* 0x00000049da057223 */ /* 0x080fe20000010005 */
[----:B------:R-:W-:Y:S01]  /*19d0*/  FFMA.FTZ R217, R172, R73, R217 ;  /* 0x00000049acd97223 */ /* 0x000fe200000100d9 */
[----:B------:R-:W-:Y:S01]  /*19e0*/  FADD.FTZ R50, R233, R50 ;  /* 0x00000032e9327221 */ /* 0x000fe20000010000 */
[----:B------:R-:W-:Y:S01]  /*19f0*/  FFMA.FTZ R51, R222, R233, R51 ;  /* 0x000000e9de337223 */ /* 0x000fe20000010033 */
[----:B------:R-:W-:Y:S01]  /*1a00*/  FADD.FTZ R48, R100, R48 ;  /* 0x0000003064307221 */ /* 0x000fe20000010000 */
[----:B------:R-:W-:Y:S01]  /*1a10*/  FFMA.FTZ R27, R220, R100, R27 ;  /* 0x00000064dc1b7223 */ /* 0x000fe2000001001b */
[C---:B------:R-:W-:Y:S01]  /*1a20*/  PRMT R73, R84.reuse, 0x7632, R73 ;  /* 0x0000763254497816 */ /* 0x040fe20000000049 */
[----:B------:R-:W-:Y:S01]  /*1a30*/  IMAD.U32 R233, R84, 0x10000, RZ ;  /* 0x0001000054e97824 */ /* 0x000fe200078e00ff */
[----:B------:R-:W-:-:S02]  /*1a40*/  PRMT R100, R85, 0x7632, R100 ;  /* 0x0000763255647816 */ /* 0x000fc40000000064 */
[----:B------:R-:W-:Y:S01]  /*1a50*/  SHF.L.U32 R235, R85, 0x10, RZ ;  /* 0x0000001055eb7819 */ /* 0x000fe200000006ff */
[----:B0-----:R-:W-:-:S05]  /*1a60*/  @P2 IMAD.WIDE.U32 R84, R212, 0x10, R76 ;  /* 0x00000010d4542825 */ /* 0x001fca00078e004c */
[----:B------:R0:W5:Y:S02]  /*1a70*/  @P2 LDG.E.128 R64, desc[UR10][R84.64] ;  /* 0x0000000a54402981 */ /* 0x000164000c1e1d00 */
[----:B0-----:R-:W0:Y:S01]  /*1a80*/  LDC.64 R84, c[0x0][0x3b0] ;  /* 0x0000ec00ff547b82 */ /* 0x001e220000000a00 */
[----:B------:R-:W-:Y:S01]  /*1a90*/  SHF.L.U32 R239, R87, 0x10, RZ ;  /* 0x0000001057ef7819 */ /* 0x000fe200000006ff */
[----:B------:R-:W-:-:S04]  /*1aa0*/  FADD.FTZ R77, -R236, R235 ;  /* 0x000000ebec4d7221 */ /* 0x000fc80000010100 */
[----:B------:R-:W-:Y:S01]  /*1ab0*/  FADD.FTZ R235, -R236, R239 ;  /* 0x000000efeceb7221 */ /* 0x000fe20000010100 */
[----:B------:R-:W-:Y:S01]  /*1ac0*/  FADD.FTZ R108, R221, R108 ;  /* 0x0000006cdd6c7221 */ /* 0x000fe20000010000 */
[-C--:B------:R-:W-:Y:S01]  /*1ad0*/  FFMA.FTZ R109, R222, R221.reuse, R109 ;  /* 0x000000ddde6d7223 */ /* 0x080fe2000001006d */
[----:B------:R-:W-:Y:S02]  /*1ae0*/  FFMA.FTZ R221, R174, R221, R79 ;  /* 0x000000ddaedd7223 */ /* 0x000fe4000001004f */
[----:B------:R-:W1:Y:S01]  /*1af0*/  @P0 LDC.64 R78, c[0x0][0x3b8] ;  /* 0x0000ee00ff4e0b82 */ /* 0x000e620000000a00 */
[----:B0-----:R-:W-:-:S04]  /*1b00*/  IMAD.WIDE.U32 R250, R212, 0x8, R84 ;  /* 0x00000008d4fa7825 */ /* 0x001fc800078e0054 */
[--C-:B------:R-:W-:Y:S02]  /*1b10*/  IMAD.WIDE.U32 R244, R210, 0x8, R84.reuse ;  /* 0x00000008d2f47825 */ /* 0x100fe400078e0054 */
[----:B------:R-:W5:Y:S02]  /*1b20*/  LDG.E.64 R250, desc[UR10][R250.64] ;  /* 0x0000000afafa7981 */ /* 0x000f64000c1e1b00 */
[----:B------:R-:W-:Y:S02]  /*1b30*/  IMAD.WIDE.U32 R238, R159, 0x8, R84 ;  /* 0x000000089fee7825 */ /* 0x000fe400078e0054 */
[----:B------:R-:W5:Y:S04]  /*1b40*/  LDG.E.64 R244, desc[UR10][R244.64] ;  /* 0x0000000af4f47981 */ /* 0x000f68000c1e1b00 */
[----:B------:R-:W5:Y:S01]  /*1b50*/  LDG.E.64 R238, desc[UR10][R238.64] ;  /* 0x0000000aeeee7981 */ /* 0x000f62000c1e1b00 */
[----:B------:R-:W-:Y:S01]  /*1b60*/  FADD.FTZ R15, R74, R15 ;  /* 0x0000000f4a0f7221 */ /* 0x000fe20000010000 */
[----:B------:R-:W-:-:S02]  /*1b70*/  FFMA.FTZ R3, R220, R74, R3 ;  /* 0x0000004adc037223 */ /* 0x000fc40000010003 */
[----:B------:R-:W0:Y:S01]  /*1b80*/  @P0 LDC.64 R74, c[0x0][0x3b8] ;  /* 0x0000ee00ff4a0b82 */ /* 0x000e220000000a00 */
[----:B------:R-:W-:Y:S01]  /*1b90*/  FADD.FTZ R16, R237, R16 ;  /* 0x00000010ed107221 */ /* 0x000fe20000010000 */
[-C--:B------:R-:W-:Y:S01]  /*1ba0*/  FFMA.FTZ R4, R226, R237.reuse, R4 ;  /* 0x000000ede2047223 */ /* 0x080fe20000010004 */
[----:B------:R-:W-:Y:S01]  /*1bb0*/  FFMA.FTZ R225, R198, R237, R225 ;  /* 0x000000edc6e17223 */ /* 0x000fe200000100e1 */
[----:B------:R-:W-:Y:S01]  /*1bc0*/  FADD.FTZ R114, R234, R114 ;  /* 0x00000072ea727221 */ /* 0x000fe20000010000 */
[----:B------:R-:W-:Y:S01]  /*1bd0*/  FFMA.FTZ R115, R224, R234, R115 ;  /* 0x000000eae0737223 */ /* 0x000fe20000010073 */
[----:B-1----:R-:W-:Y:S01]  /*1be0*/  @P0 IMAD.WIDE.U32 R78, R210, 0x8, R78 ;  /* 0x00000008d24e0825 */ /* 0x002fe200078e004e */
[----:B------:R-:W-:-:S03]  /*1bf0*/  PRMT R234, R86, 0x7632, R234 ;  /* 0x0000763256ea7816 */ /* 0x000fc600000000ea */
[----:B------:R-:W-:Y:S01]  /*1c00*/  FADD.FTZ R112, R229, R112 ;  /* 0x00000070e5707221 */ /* 0x000fe20000010000 */
[-C--:B------:R-:W-:Y:S01]  /*1c10*/  FFMA.FTZ R113, R230, R229.reuse, R113 ;  /* 0x000000e5e6717223 */ /* 0x080fe20000010071 */
[----:B------:R-:W-:Y:S01]  /*1c20*/  IMAD.U32 R237, R86, 0x10000, RZ ;  /* 0x0001000056ed7824 */ /* 0x000fe200078e00ff */
[----:B------:R-:W-:Y:S01]  /*1c30*/  PRMT R86, R87, 0x7632, R86 ;  /* 0x0000763257567816 */ /* 0x000fe20000000056 */
[----:B------:R-:W-:Y:S01]  /*1c40*/  FFMA.FTZ R229, R200, R229, R83 ;  /* 0x000000e5c8e57223 */ /* 0x000fe20000010053 */
[----:B------:R-:W-:Y:S01]  /*1c50*/  IMAD.U32 R73, R73, 0x10000, RZ ;  /* 0x0001000049497824 */ /* 0x000fe200078e00ff */
[----:B------:R-:W-:Y:S01]  /*1c60*/  SHF.L.U32 R87, R100, 0x10, RZ ;  /* 0x0000001064577819 */ /* 0x000fe200000006ff */
[----:B------:R-:W1:Y:S01]  /*1c70*/  @P0 LDC.64 R82, c[0x0][0x3b8] ;  /* 0x0000ee00ff520b82 */ /* 0x000e620000000a00 */
[----:B------:R-:W-:Y:S01]  /*1c80*/  FADD.FTZ R76, RZ, R216 ;  /* 0x000000d8ff4c7221 */ /* 0x000fe20000010000 */
[----:B------:R2:W5:Y:S01]  /*1c90*/  @P0 LDG.E.64 R140, desc[UR10][R78.64] ;  /* 0x0000000a4e8c0981 */ /* 0x000562000c1e1b00 */
[----:B------:R-:W-:Y:S01]  /*1ca0*/  SHF.L.U32 R241, R86, 0x10, RZ ;  /* 0x0000001056f17819 */ /* 0x000fe200000006ff */
[C---:B--2---:R-:W-:Y:S01]  /*1cb0*/  FADD.FTZ R78, -R236.reuse, R73 ;  /* 0x00000049ec4e7221 */ /* 0x044fe20000010100 */
[----:B------:R-:W-:Y:S01]  /*1cc0*/  FADD.FTZ R73, -R236, R87 ;  /* 0x00000057ec497221 */ /* 0x000fe20000010100 */
[----:B------:R-:W-:-:S04]  /*1cd0*/  FADD.FTZ R87, R103, R76 ;  /* 0x0000004c67577221 */ /* 0x000fc80000010000 */
[----:B------:R-:W-:-:S04]  /*1ce0*/  FADD.FTZ R86, R214, R87 ;  /* 0x00000057d6567221 */ /* 0x000fc80000010000 */
[----:B------:R-:W-:Y:S01]  /*1cf0*/  FADD.FTZ R86, R101, R86 ;  /* 0x0000005665567221 */ /* 0x000fe20000010000 */
[----:B0-----:R-:W-:-:S04]  /*1d00*/  @P0 IMAD.WIDE.U32 R74, R159, 0x8, R74 ;  /* 0x000000089f4a0825 */ /* 0x001fc800078e004a */
[----:B------:R-:W-:Y:S01]  /*1d10*/  FADD.FTZ R87, R107, R86 ;  /* 0x000000566b577221 */ /* 0x000fe20000010000 */
[----:B------:R-:W-:Y:S01]  /*1d20*/  FADD.FTZ R49, R80, R49 ;  /* 0x0000003150317221 */ /* 0x000fe20000010000 */
[----:B------:R-:W-:Y:S01]  /*1d30*/  FFMA.FTZ R26, R228, R80, R26 ;  /* 0x00000050e41a7223 */ /* 0x000fe2000001001a */
[----:B------:R0:W5:Y:S01]  /*1d40*/  @P0 LDG.E.64 R142, desc[UR10][R74.64] ;  /* 0x0000000a4a8e0981 */ /* 0x000162000c1e1b00 */
[----:B------:R-:W-:Y:S01]  /*1d50*/  FADD.FTZ R86, R98, R87 ;  /* 0x0000005762567221 */ /* 0x000fe20000010000 */
[----:B------:R-:W2:Y:S01]  /*1d60*/  @P2 LDC.64 R80, c[0x0][0x438] ;  /* 0x00010e00ff502b82 */ /* 0x000ea20000000a00 */
[----:B------:R-:W-:Y:S01]  /*1d70*/  FFMA.FTZ R87, R0, R216, RZ ;  /* 0x000000d800577223 */ /* 0x000fe200000100ff */
[----:B-1----:R-:W-:Y:S01]  /*1d80*/  @P0 IMAD.WIDE.U32 R82, R212, 0x8, R82 ;  /* 0x00000008d4520825 */ /* 0x002fe200078e0052 */
[C---:B------:R-:W-:Y:S02]  /*1d90*/  PRMT R248, R89.reuse, 0x7632, R248 ;  /* 0x0000763259f87816 */ /* 0x040fe400000000f8 */
[C---:B------:R-:W-:Y:S01]  /*1da0*/  PRMT R249, R88.reuse, 0x7632, R249 ;  /* 0x0000763258f97816 */ /* 0x040fe200000000f9 */
[----:B------:R-:W-:Y:S01]  /*1db0*/  IMAD.U32 R76, R88, 0x10000, RZ ;  /* 0x00010000584c7824 */ /* 0x000fe200078e00ff */
[----:B------:R1:W5:Y:S01]  /*1dc0*/  @P0 LDG.E.64 R138, desc[UR10][R82.64] ;  /* 0x0000000a528a0981 */ /* 0x000362000c1e1b00 */
[----:B0-----:R-:W-:Y:S01]  /*1dd0*/  SHF.L.U32 R74, R89, 0x10, RZ ;  /* 0x00000010594a7819 */ /* 0x001fe200000006ff */
[----:B------:R-:W-:Y:S01]  /*1de0*/  FADD.FTZ R89, R105, R86 ;  /* 0x0000005669597221 */ /* 0x000fe20000010000 */
[----:B------:R-:W-:-:S03]  /*1df0*/  FFMA.FTZ R86, R104, R103, R87 ;  /* 0x0000006768567223 */ /* 0x000fc60000010057 */
[----:B------:R-:W-:Y:S01]  /*1e00*/  FADD.FTZ R88, R96, R89 ;  /* 0x0000005960587221 */ /* 0x000fe20000010000 */
[----:B------:R-:W-:Y:S01]  /*1e10*/  FFMA.FTZ R87, R215, R214, R86 ;  /* 0x000000d6d7577223 */ /* 0x000fe20000010056 */
[----:B-1----:R-:W0:Y:S02]  /*1e20*/  @P2 LDC.64 R82, c[0x0][0x438] ;  /* 0x00010e00ff522b82 */ /* 0x002e240000000a00 */
[----:B------:R-:W-:Y:S01]  /*1e30*/  FADD.FTZ R88, R231, R88 ;  /* 0x00000058e7587221 */ /* 0x000fe20000010000 */
[----:B------:R-:W-:-:S03]  /*1e40*/  FFMA.FTZ R84, R102, R101, R87 ;  /* 0x0000006566547223 */ /* 0x000fc60000010057 */
[----:B------:R-:W-:Y:S01]  /*1e50*/  FADD.FTZ R88, R223, R88 ;  /* 0x00000058df587221 */ /* 0x000fe20000010000 */
[----:B------:R-:W-:-:S03]  /*1e60*/  FFMA.FTZ R84, R213, R107, R84 ;  /* 0x0000006bd5547223 */ /* 0x000fc60000010054 */
[----:B------:R-:W-:Y:S01]  /*1e70*/  FADD.FTZ R88, R229, R88 ;  /* 0x00000058e5587221 */ /* 0x000fe20000010000 */
[----:B------:R-:W-:Y:S01]  /*1e80*/  FFMA.FTZ R85, R99, R98, R84 ;  /* 0x0000006263557223 */ /* 0x000fe20000010054 */
[----:B--2---:R-:W-:-:S04]  /*1e90*/  @P2 IMAD.WIDE.U32 R80, R210, 0x10, R80 ;  /* 0x00000010d2502825 */ /* 0x004fc800078e0050 */
[----:B------:R-:W-:Y:S01]  /*1ea0*/  FADD.FTZ R88, R221, R88 ;  /* 0x00000058dd587221 */ /* 0x000fe20000010000 */
[----:B------:R-:W-:Y:S01]  /*1eb0*/  FADD.FTZ R79, -R236, R233 ;  /* 0x000000e9ec4f7221 */ /* 0x000fe20000010100 */
[----:B------:R-:W-:Y:S01]  /*1ec0*/  FFMA.FTZ R84, R106, R105, R85 ;  /* 0x000000696a547223 */ /* 0x000fe20000010055 */
[----:B------:R-:W-:Y:S01]  /*1ed0*/  FADD.FTZ R233, -R236, R237 ;  /* 0x000000edece97221 */ /* 0x000fe20000010100 */
[----:B------:R-:W-:Y:S02]  /*1ee0*/  IMAD.U32 R237, R234, 0x10000, RZ ;  /* 0x00010000eaed7824 */ /* 0x000fe400078e00ff */
[----:B------:R-:W-:Y:S01]  /*1ef0*/  FADD.FTZ R88, R227, R88 ;  /* 0x00000058e3587221 */ /* 0x000fe20000010000 */
[----:B------:R-:W-:Y:S01]  /*1f00*/  FFMA.FTZ R85, R97, R96, R84 ;  /* 0x0000006061557223 */ /* 0x000fe20000010054 */
[----:B------:R1:W5:Y:S01]  /*1f10*/  @P2 LDG.E.128 R60, desc[UR10][R80.64] ;  /* 0x0000000a503c2981 */ /* 0x000362000c1e1d00 */
[----:B------:R-:W-:Y:S01]  /*1f20*/  PRMT R240, R92, 0x7632, R240 ;  /* 0x000076325cf07816 */ /* 0x000fe200000000f0 */
[C---:B------:R-:W-:Y:S01]  /*1f30*/  FADD.FTZ R234, -R236.reuse, R237 ;  /* 0x000000edecea7221 */ /* 0x040fe20000010100 */
[----:B------:R-:W-:Y:S01]  /*1f40*/  FADD.FTZ R88, R219, R88 ;  /* 0x00000058db587221 */ /* 0x000fe20000010000 */
[----:B------:R-:W-:Y:S01]  /*1f50*/  FADD.FTZ R236, -R236, R241 ;  /* 0x000000f1ecec7221 */ /* 0x000fe20000010100 */
[----:B0-----:R-:W-:Y:S01]  /*1f60*/  @P2 IMAD.WIDE.U32 R82, R159, 0x10, R82 ;  /* 0x000000109f522825 */ /* 0x001fe200078e0052 */
[----:B------:R-:W-:-:S03]  /*1f70*/  PRMT R241, R93, 0x7632, R241 ;  /* 0x000076325df17816 */ /* 0x000fc600000000f1 */
[----:B------:R-:W-:Y:S01]  /*1f80*/  FFMA.FTZ R85, R232, R231, R85 ;  /* 0x000000e7e8557223 */ /* 0x000fe20000010055 */
[----:B-1----:R-:W-:Y:S02]  /*1f90*/  IMAD.U32 R81, R92, 0x10000, RZ ;  /* 0x000100005c517824 */ /* 0x002fe400078e00ff */
[----:B------:R-:W-:Y:S01]  /*1fa0*/  FADD.FTZ R88, R225, R88 ;  /* 0x00000058e1587221 */ /* 0x000fe20000010000 */
[----:B------:R-:W-:Y:S01]  /*1fb0*/  IMAD.U32 R240, R240, 0x10000, RZ ;  /* 0x00010000f0f07824 */ /* 0x000fe200078e00ff */
[----:B------:R0:W5:Y:S01]  /*1fc0*/  @P2 LDG.E.128 R68, desc[UR10][R82.64] ;  /* 0x0000000a52442981 */ /* 0x000162000c1e1d00 */
[----:B------:R-:W-:Y:S01]  /*1fd0*/  FMUL.FTZ R84, R189, R81 ;  /* 0x00000051bd547220 */ /* 0x000fe20000410000 */
[----:B------:R-:W-:Y:S01]  /*1fe0*/  SHF.L.U32 R241, R241, 0x10, RZ ;  /* 0x00000010f1f17819 */ /* 0x000fe200000006ff */
[----:B------:R-:W-:Y:S01]  /*1ff0*/  FFMA.FTZ R87, R224, R223, R85 ;  /* 0x000000dfe0577223 */ /* 0x000fe20000010055 */
[----:B------:R-:W-:Y:S02]  /*2000*/  IMAD.U32 R249, R249, 0x10000, RZ ;  /* 0x00010000f9f97824 */ /* 0x000fe400078e00ff */
[----:B------:R-:W-:Y:S01]  /*2010*/  FFMA.FTZ R84, R193, R76, R84 ;  /* 0x0000004cc1547223 */ /* 0x000fe20000010054 */
[----:B------:R-:W-:Y:S01]  /*2020*/  FMUL.FTZ R86, R163, R240 ;  /* 0x000000f0a3567220 */ /* 0x000fe20000410000 */
[----:B------:R-:W-:Y:S01]  /*2030*/  FADD.FTZ R89, R217, R88 ;  /* 0x00000058d9597221 */ /* 0x000fe20000010000 */
[----:B0-----:R-:W-:Y:S01]  /*2040*/  SHF.L.U32 R82, R93, 0x10, RZ ;  /* 0x000000105d527819 */ /* 0x001fe200000006ff */
[----:B------:R-:W-:Y:S01]  /*2050*/  FFMA.FTZ R87, R230, R229, R87 ;  /* 0x000000e5e6577223 */ /* 0x000fe20000010057 */
[----:B------:R-:W-:Y:S01]  /*2060*/  SHF.L.U32 R248, R248, 0x10, RZ ;  /* 0x00000010f8f87819 */ /* 0x000fe200000006ff */
[----:B------:R-:W-:Y:S01]  /*2070*/  FMUL.FTZ R93, R162, R241 ;  /* 0x000000f1a25d7220 */ /* 0x000fe20000410000 */
[----:B------:R-:W-:Y:S01]  /*2080*/  PRMT R246, R91, 0x7632, R246 ;  /* 0x000076325bf67816 */ /* 0x000fe200000000f6 */
[----:B------:R-:W-:Y:S01]  /*2090*/  FFMA.FTZ R85, R167, R249, R86 ;  /* 0x000000f9a7557223 */ /* 0x000fe20000010056 */
[----:B------:R-:W-:Y:S01]  /*20a0*/  SHF.L.U32 R80, R91, 0x10, RZ ;  /* 0x000000105b507819 */ /* 0x000fe200000006ff */
[----:B------:R-:W-:Y:S01]  /*20b0*/  FADD.FTZ R88, R84, R89 ;  /* 0x0000005954587221 */ /* 0x000fe20000010000 */
[----:B------:R-:W-:Y:S01]  /*20c0*/  FMUL.FTZ R91, R188, R82 ;  /* 0x00000052bc5b7220 */ /* 0x000fe20000410000 */
[----:B------:R-:W-:Y:S01]  /*20d0*/  FFMA.FTZ R89, R222, R221, R87 ;  /* 0x000000ddde597223 */ /* 0x000fe20000010057 */
[C---:B------:R-:W-:Y:S01]  /*20e0*/  PRMT R242, R94.reuse, 0x7632, R242 ;  /* 0x000076325ef27816 */ /* 0x040fe200000000f2 */
[----:B------:R-:W-:-:S02]  /*20f0*/  IMAD.U32 R83, R94, 0x10000, RZ ;  /* 0x000100005e537824 */ /* 0x000fc400078e00ff */
[----:B------:R-:W-:Y:S01]  /*2100*/  FFMA.FTZ R87, R166, R248, R93 ;  /* 0x000000f8a6577223 */ /* 0x000fe2000001005d */
[----:B------:R-:W-:Y:S01]  /*2110*/  FFMA.FTZ R86, R192, R74, R91 ;  /* 0x0000004ac0567223 */ /* 0x000fe2000001005b */
[----:B------:R-:W-:Y:S01]  /*2120*/  FADD.FTZ R93, R88, R85 ;  /* 0x00000055585d7221 */ /* 0x000fe20000010000 */
[C---:B------:R-:W-:Y:S01]  /*2130*/  PRMT R247, R90.reuse, 0x7632, R247 ;  /* 0x000076325af77816 */ /* 0x040fe200000000f7 */
[----:B------:R-:W-:Y:S02]  /*2140*/  IMAD.U32 R75, R90, 0x10000, RZ ;  /* 0x000100005a4b7824 */ /* 0x000fe400078e00ff */
[----:B------:R-:W-:Y:S01]  /*2150*/  FFMA.FTZ R91, R228, R227, R89 ;  /* 0x000000e3e45b7223 */ /* 0x000fe20000010059 */
[----:B------:R-:W-:Y:S01]  /*2160*/  FMUL.FTZ R92, R187, R83 ;  /* 0x00000053bb5c7220 */ /* 0x000fe20000410000 */
[----:B------:R-:W-:Y:S02]  /*2170*/  IMAD.U32 R242, R242, 0x10000, RZ ;  /* 0x00010000f2f27824 */ /* 0x000fe400078e00ff */
[----:B------:R-:W-:Y:S01]  /*2180*/  FADD.FTZ R90, R93, R86 ;  /* 0x000000565d5a7221 */ /* 0x000fe20000010000 */
[----:B------:R-:W-:Y:S01]  /*2190*/  SHF.L.U32 R237, R95, 0x10, RZ ;  /* 0x000000105fed7819 */ /* 0x000fe200000006ff */
[----:B------:R-:W-:Y:S01]  /*21a0*/  FFMA.FTZ R89, R191, R75, R92 ;  /* 0x0000004bbf597223 */ /* 0x000fe2000001005c */
[----:B------:R-:W-:Y:S01]  /*21b0*/  PRMT R243, R95, 0x7632, R243 ;  /* 0x000076325ff37816 */ /* 0x000fe200000000f3 */
[----:B------:R-:W-:Y:S01]  /*21c0*/  FFMA.FTZ R91, R220, R219, R91 ;  /* 0x000000dbdc5b7223 */ /* 0x000fe2000001005b */
[----:B------:R-:W-:-:S02]  /*21d0*/  IMAD.U32 R247, R247, 0x10000, RZ ;  /* 0x00010000f7f77824 */ /* 0x000fc400078e00ff */
[----:B------:R-:W-:Y:S01]  /*21e0*/  FADD.FTZ R92, R90, R87 ;  /* 0x000000575a5c7221 */ /* 0x000fe20000010000 */
[----:B------:R-:W-:Y:S01]  /*21f0*/  FMUL.FTZ R94, R161, R242 ;  /* 0x000000f2a15e7220 */ /* 0x000fe20000410000 */
[----:B------:R-:W-:Y:S01]  /*2200*/  FMUL.FTZ R88, R211, R79 ;  /* 0x0000004fd3587220 */ /* 0x000fe20000410000 */
[----:B------:R-:W-:Y:S01]  /*2210*/  SHF.L.U32 R243, R243, 0x10, RZ ;  /* 0x00000010f3f37819 */ /* 0x000fe200000006ff */
[----:B------:R-:W-:Y:S01]  /*2220*/  FMUL.FTZ R93, R186, R237 ;  /* 0x000000edba5d7220 */ /* 0x000fe20000410000 */
[----:B------:R-:W-:Y:S01]  /*2230*/  FFMA.FTZ R79, R226, R225, R91 ;  /* 0x000000e1e24f7223 */ /* 0x000fe2000001005b */
[----:B------:R-:W-:Y:S01]  /*2240*/  FFMA.FTZ R91, R165, R247, R94 ;  /* 0x000000f7a55b7223 */ /* 0x000fe2000001005e */
[----:B------:R-:W-:Y:S01]  /*2250*/  FADD.FTZ R92, R92, R89 ;  /* 0x000000595c5c7221 */ /* 0x000fe20000010000 */
[----:B------:R-:W-:Y:S01]  /*2260*/  SHF.L.U32 R246, R246, 0x10, RZ ;  /* 0x00000010f6f67819 */ /* 0x000fe200000006ff */
[----:B------:R-:W-:Y:S01]  /*2270*/  FFMA.FTZ R90, R190, R80, R93 ;  /* 0x00000050be5a7223 */ /* 0x000fe2000001005d */
[----:B------:R-:W-:Y:S01]  /*2280*/  FMUL.FTZ R93, R160, R243 ;  /* 0x000000f3a05d7220 */ /* 0x000fe20000410000 */
[----:B------:R-:W-:Y:S01]  /*2290*/  FADD.FTZ R95, R92, R91 ;  /* 0x0000005b5c5f7221 */ /* 0x000fe20000010000 */
[----:B------:R-:W-:Y:S01]  /*22a0*/  FFMA.FTZ R79, R218, R217, R79 ;  /* 0x000000d9da4f7223 */ /* 0x000fe2000001004f */
[----:B------:R-:W-:Y:S01]  /*22b0*/  FMUL.FTZ R92, R211, R78 ;  /* 0x0000004ed35c7220 */ /* 0x000fe20000410000 */
[----:B------:R-:W-:Y:S01]  /*22c0*/  FFMA.FTZ R93, R164, R246, R93 ;  /* 0x000000f6a45d7223 */ /* 0x000fe2000001005d */
[----:B------:R-:W-:Y:S01]  /*22d0*/  FADD.FTZ R78, R95, R90 ;  /* 0x0000005a5f4e7221 */ /* 0x000fe20000010000 */
[----:B------:R-:W-:Y:S01]  /*22e0*/  FFMA.FTZ R79, R88, R84, R79 ;  /* 0x00000054584f7223 */ /* 0x000fe2000001004f */
[----:B------:R-:W-:-:S02]  /*22f0*/  FMUL.FTZ R94, R211, R77 ;  /* 0x0000004dd35e7220 */ /* 0x000fc40000410000 */
[----:B------:R-:W-:Y:S01]  /*2300*/  FADD.FTZ R77, R78, R93 ;  /* 0x0000005d4e4d7221 */ /* 0x000fe20000010000 */
[----:B------:R-:W-:Y:S01]  /*2310*/  FFMA.FTZ R79, R92, R85, R79 ;  /* 0x000000555c4f7223 */ /* 0x000fe2000001004f */
[----:B------:R-:W-:-:S03]  /*2320*/  FMUL.FTZ R95, R211, R73 ;  /* 0x00000049d35f7220 */ /* 0x000fc60000410000 */
[----:B------:R-:W-:Y:S01]  /*2330*/  FFMA.FTZ R100, R94, R86, R79 ;  /* 0x000000565e647223 */ /* 0x000fe2000001004f */
[----:B------:R-:W0:Y:S01]  /*2340*/  SHFL.DOWN PT, R78, R77, 0x10, 0x1f ;  /* 0x0a001f004d4e7f89 */ /* 0x000e2200000e0000 */
[----:B------:R-:W-:Y:S02]  /*2350*/  FMUL.FTZ R233, R211, R233 ;  /* 0x000000e9d3e97220 */ /* 0x000fe40000410000 */
[----:B------:R-:W-:Y:S01]  /*2360*/  FFMA.FTZ R100, R95, R87, R100 ;  /* 0x000000575f647223 */ /* 0x000fe20000010064 */
[----:B------:R-:W-:-:S03]  /*2370*/  FMUL.FTZ R234, R211, R234 ;  /* 0x000000ead3ea7220 */ /* 0x000fc60000410000 */
[----:B------:R-:W-:Y:S01]  /*2380*/  FFMA.FTZ R73, R233, R89, R100 ;  /* 0x00000059e9497223 */ /* 0x000fe20000010064 */
[----:B------:R-:W-:-:S03]  /*2390*/  FMUL.FTZ R235, R211, R235 ;  /* 0x000000ebd3eb7220 */ /* 0x000fc60000410000 */
[----:B------:R-:W-:Y:S01]  /*23a0*/  FFMA.FTZ R100, R234, R91, R73 ;  /* 0x0000005bea647223 */ /* 0x000fe20000010049 */
[----:B------:R-:W-:-:S03]  /*23b0*/  FMUL.FTZ R236, R211, R236 ;  /* 0x000000ecd3ec7220 */ /* 0x000fc60000410000 */
[----:B------:R-:W-:-:S04]  /*23c0*/  FFMA.FTZ R73, R235, R90, R100 ;  /* 0x0000005aeb497223 */ /* 0x000fc80000010064 */
[----:B------:R-:W-:Y:S01]  /*23d0*/  FFMA.FTZ R73, R236, R93, R73 ;  /* 0x0000005dec497223 */ /* 0x000fe20000010049 */
[----:B0-----:R-:W-:-:S04]  /*23e0*/  FADD.FTZ R79, R77, R78 ;  /* 0x0000004e4d4f7221 */ /* 0x001fc80000010000 */
        /* <DEDUP_REMOVED lines=10> */
[----:B------:R-:W2:Y:S01]  /*2490*/  S2R R100, SR_TID.X ;  /* 0x0000000000647919 */ /* 0x000ea20000002100 */
[----:B0-----:R-:W-:Y:S01]  /*24a0*/  FADD.FTZ R252, R77, R252 ;  /* 0x000000fc4dfc7221 */ /* 0x001fe20000010000 */
[----:B-1----:R-:W-:-:S04]  /*24b0*/  FADD.FTZ R78, R73, R78 ;  /* 0x0000004e494e7221 */ /* 0x002fc80000010000 */
[----:B------:R-:W0:Y:S01]  /*24c0*/  SHFL.DOWN PT, R73, R252, 0x2, 0x1f ;  /* 0x08401f00fc497f89 */ /* 0x000e2200000e0000 */
[----:B------:R-:W-:Y:S01]  /*24d0*/  FADD.FTZ R46, R72, R46 ;  /* 0x0000002e482e7221 */ /* 0x000fe20000010000 */
[----:B------:R-:W-:Y:S02]  /*24e0*/  FFMA.FTZ R29, R218, R72, R29 ;  /* 0x00000048da1d7223 */ /* 0x000fe4000001001d */
[----:B------:R-:W1:Y:S01]  /*24f0*/  SHFL.DOWN PT, R72, R78, 0x1, 0x1f ;  /* 0x08201f004e487f89 */ /* 0x000e6200000e0000 */
[----:B--2---:R-:W-:Y:S01]  /*2500*/  LOP3.LUT P1, RZ, R100, 0x1f, RZ, 0xc0, !PT ;  /* 0x0000001f64ff7812 */ /* 0x004fe2000782c0ff */
[----:B0-----:R-:W-:-:S05]  /*2510*/  FADD.FTZ R79, R252, R73 ;  /* 0x00000049fc4f7221 */ /* 0x001fca0000010000 */
[----:B------:R-:W0:Y:S01]  /*2520*/  SHFL.DOWN PT, R77, R79, 0x1, 0x1f ;  /* 0x08201f004f4d7f89 */ /* 0x000e2200000e0000 */
[----:B------:R-:W-:Y:S01]  /*2530*/  BSSY.RECONVERGENT B0, `(.L_x_186) ;  /* 0x000000c000007945 */ /* 0x000fe20003800200 */
[----:B-1----:R-:W-:Y:S01]  /*2540*/  FADD.FTZ R72, R78, R72 ;  /* 0x000000484e487221 */ /* 0x002fe20000010000 */
[----:B0-----:R-:W-:-:S04]  /*2550*/  FADD.FTZ R73, R79, R77 ;  /* 0x0000004d4f497221 */ /* 0x001fc80000010000 */
        /* <DEDUP_REMOVED lines=9> */
.L_x_187:
[----:B------:R-:W-:Y:S05]  /*25f0*/  BSYNC.RECONVERGENT B0 ;  /* 0x0000000000007941 */ /* 0x000fea0003800200 */
.L_x_186:
        /* <DEDUP_REMOVED lines=21> */
[----:B------:R-:W-:Y:S01]  /*2750*/  UISETP.NE.U32.AND UP0, UPT, UR16, URZ, UPT ;  /* 0x000000ff1000728c */ /* 0x000fe2000bf05070 */
[----:B------:R-:W-:Y:S01]  /*2760*/  FADD.FTZ R39, R237, R39 ;  /* 0x00000027ed277221 */ /* 0x000fe20000010000 */
[----:B------:R-:W-:Y:S01]  /*2770*/  FFMA.FTZ R36, R235, R237, R36 ;  /* 0x000000edeb247223 */ /* 0x000fe20000010024 */
[----:B-1----:R-:W-:Y:S01]  /*2780*/  ULEA UR4, UR5, UR4, 0x18 ;  /* 0x0000000405047291 */ /* 0x002fe2000f8ec0ff */
[----:B------:R-:W-:Y:S01]  /*2790*/  FADD.FTZ R42, R241, R42 ;  /* 0x0000002af12a7221 */ /* 0x000fe20000010000 */
[----:B------:R-:W-:Y:S01]  /*27a0*/  UISETP.NE.AND.EX UP0, UPT, UR17, URZ, UPT, UP0 ;  /* 0x000000ff1100728c */ /* 0x000fe2000bf05300 */
        /* <DEDUP_REMOVED lines=9> */
[----:B------:R-:W-:Y:S01]  /*2840*/  FADD.FTZ R44, R240, R44 ;  /* 0x0000002cf02c7221 */ /* 0x000fe20000010000 */
[----:B------:R-:W-:Y:S01]  /*2850*/  FFMA.FTZ R31, R92, R240, R31 ;  /* 0x000000f05c1f7223 */ /* 0x000fe2000001001f */
[----:B------:R-:W-:Y:S01]  /*2860*/  FADD.FTZ R40, R242, R40 ;  /* 0x00000028f2287221 */ /* 0x000fe20000010000 */
[----:B0-----:R-:W0:Y:S01]  /*2870*/  LDS.128 R76, [UR5] ;  /* 0x00000005ff4c7984 */ /* 0x001e220008000c00 */
[----:B------:R-:W-:Y:S01]  /*2880*/  UIADD3 UR5, UPT, UPT, UR4, 0x6050, URZ ;  /* 0x0000605004057890 */ /* 0x000fe2000fffe0ff */
[----:B------:R-:W-:Y:S01]  /*2890*/  FFMA.FTZ R35, R234, R242, R35 ;  /* 0x000000f2ea237223 */ /* 0x000fe20000010023 */
[----:B------:R-:W-:Y:S01]  /*28a0*/  @!UP1 UIADD3 UR5, UPT, UPT, UR4, 0x6010, URZ ;  /* 0x0000601004059890 */ /* 0x000fe2000fffe0ff */
[----:B------:R-:W-:Y:S01]  /*28b0*/  FADD.FTZ R38, R243, R38 ;  /* 0x00000026f3267221 */ /* 0x000fe20000010000 */
[----:B------:R-:W-:Y:S01]  /*28c0*/  FFMA.FTZ R37, R236, R243, R37 ;  /* 0x000000f3ec257223 */ /* 0x000fe20000010025 */
[----:B0-----:R-:W-:Y:S01]  /*28d0*/  FADD.FTZ R73, RZ, R76 ;  /* 0x0000004cff497221 */ /* 0x001fe20000010000 */
[----:B------:R-:W-:-:S03]  /*28e0*/  FADD.FTZ R76, RZ, R77 ;  /* 0x0000004dff4c7221 */ /* 0x000fc60000010000 */
[----:B------:R-:W-:Y:S01]  /*28f0*/  FADD.FTZ R247, R78, R73 ;  /* 0x000000494ef77221 */ /* 0x000fe20000010000 */
[----:B------:R-:W-:Y:S01]  /*2900*/  FADD.FTZ R246, R79, R76 ;  /* 0x0000004c4ff67221 */ /* 0x000fe20000010000 */
[----:B------:R-:W0:Y:S01]  /*2910*/  LDS.128 R72, [UR5] ;  /* 0x00000005ff487984 */ /* 0x000e220008000c00 */
[----:B------:R-:W-:Y:S02]  /*2920*/  UIADD3 UR5, UPT, UPT, UR4, 0x6070, URZ ;  /* 0x0000607004057890 */ /* 0x000fe4000fffe0ff */
[----:B------:R-:W-:Y:S01]  /*2930*/  @!UP1 UIADD3 UR5, UPT, UPT, UR4, 0x6030, URZ ;  /* 0x0000603004059890 */ /* 0x000fe2000fffe0ff */
[----:B------:R-:W1:Y:S08]  /*2940*/  LDS.128 R76, [UR7] ;  /* 0x00000007ff4c7984 */ /* 0x000e700008000c00 */
[----:B------:R-:W2:Y:S01]  /*2950*/  LDS.128 R80, [UR5] ;  /* 0x00000005ff507984 */ /* 0x000ea20008000c00 */
[----:B0-----:R-:W-:Y:S01]  /*2960*/  FADD.FTZ R247, R247, R72 ;  /* 0x00000048f7f77221 */ /* 0x001fe20000010000 */
[----:B------:R-:W-:-:S02]  /*2970*/  FADD.FTZ R246, R246, R73 ;  /* 0x00000049f6f67221 */ /* 0x000fc40000010000 */
[----:B------:R-:W0:Y:S01]  /*2980*/  LDC.64 R72, c[0x0][0x380] ;  /* 0x0000e000ff487b82 */ /* 0x000e220000000a00 */
        /* <DEDUP_REMOVED lines=10> */
[----:B------:R-:W-:Y:S01]  /*2a30*/  FMUL.FTZ R82, R82, UR18 ;  /* 0x0000001252527c20 */ /* 0x000fe20008410000 */
[----:B------:R-:W-:Y:S01]  /*2a40*/  FMUL.FTZ R237, R83, UR18 ;  /* 0x0000001253ed7c20 */ /* 0x000fe20008410000 */
[----:B0-----:R-:W-:-:S03]  /*2a50*/  IMAD.IADD R185, R185, 0x1, R72 ;  /* 0x00000001b9b97824 */ /* 0x001fc600078e0248 */
[----:B------:R-:W-:Y:S02]  /*2a60*/  FSEL R241, R82, RZ, !P3 ;  /* 0x000000ff52f17208 */ /* 0x000fe40005800000 */
[----:B------:R-:W-:Y:S01]  /*2a70*/  ISETP.GE.AND P4, PT, R185, R73, PT ;  /* 0x00000049b900720c */ /* 0x000fe20003f86270 */
[----:B------:R-:W-:-:S12]  /*2a80*/  BRA.U UP0, `(.L_x_188) ;  /* 0x0000001100147547 */ /* 0x000fd8000b800000 */
        /* <DEDUP_REMOVED lines=13> */
[----:B------:R-:W-:Y:S01]  /*2b60*/  FADD.FTZ R98, R98, -R99 ;  /* 0x8000006362627221 */ /* 0x000fe20000010000 */
[----:B------:R-:W-:Y:S01]  /*2b70*/  FADD.FTZ R106, R105, -R106 ;  /* 0x8000006a696a7221 */ /* 0x000fe20000010000 */
[----:B------:R-:W-:Y:S01]  /*2b80*/  FADD.FTZ R96, R96, -R97 ;  /* 0x8000006160607221 */ /* 0x000fe20000010000 */
[-CC-:B------:R-:W-:Y:S01]  /*2b90*/  FFMA.FTZ R104, R104, R237.reuse, R241.reuse ;  /* 0x000000ed68687223 */ /* 0x180fe200000100f1 */
[-CC-:B------:R-:W-:Y:S01]  /*2ba0*/  FFMA.FTZ R215, R215, R237.reuse, R241.reuse ;  /* 0x000000edd7d77223 */ /* 0x180fe200000100f1 */
[-CC-:B------:R-:W-:Y:S01]  /*2bb0*/  FFMA.FTZ R102, R102, R237.reuse, R241.reuse ;  /* 0x000000ed66667223 */ /* 0x180fe200000100f1 */
[----:B------:R-:W-:Y:S01]  /*2bc0*/  FFMA.FTZ R73, R0, R237, R241 ;  /* 0x000000ed00497223 */ /* 0x000fe200000100f1 */
[C---:B------:R-:W-:Y:S01]  /*2bd0*/  FMUL.FTZ R96, R211.reuse, R96 ;  /* 0x00000060d3607220 */ /* 0x040fe20000410000 */
[C---:B------:R-:W-:Y:S01]  /*2be0*/  FMUL.FTZ R106, R211.reuse, R106 ;  /* 0x0000006ad36a7220 */ /* 0x040fe20000410000 */
[C---:B------:R-:W-:Y:S01]  /*2bf0*/  FMUL.FTZ R72, R211.reuse, R72 ;  /* 0x00000048d3487220 */ /* 0x040fe20000410000 */
[----:B------:R-:W-:Y:S01]  /*2c00*/  FMUL.FTZ R98, R211, R98 ;  /* 0x00000062d3627220 */ /* 0x000fe20000410000 */
[----:B------:R-:W-:Y:S01]  /*2c10*/  FADD.FTZ R104, R103, -R104 ;  /* 0x8000006867687221 */ /* 0x000fe20000010000 */
[----:B------:R-:W-:Y:S01]  /*2c20*/  FADD.FTZ R214, R214, -R215 ;  /* 0x800000d7d6d67221 */ /* 0x000fe20000010000 */
[----:B------:R-:W-:Y:S01]  /*2c30*/  FADD.FTZ R102, R101, -R102 ;  /* 0x8000006665667221 */ /* 0x000fe20000010000 */
[----:B------:R-:W-:Y:S01]  /*2c40*/  FADD.FTZ R216, R216, -R73 ;  /* 0x80000049d8d87221 */ /* 0x000fe20000010000 */
[----:B-----5:R-:W-:Y:S01]  /*2c50*/  ISETP.GE.U32.AND P1, PT, R250, RZ, PT ;  /* 0x000000fffa00720c */ /* 0x020fe20003f26070 */
[----:B------:R-:W-:Y:S01]  /*2c60*/  FMUL.FTZ R96, R96, UR6 ;  /* 0x0000000660607c20 */ /* 0x000fe20008410000 */
[----:B------:R-:W-:Y:S01]  /*2c70*/  FMUL.FTZ R106, R106, UR6 ;  /* 0x000000066a6a7c20 */ /* 0x000fe20008410000 */
[----:B------:R-:W-:Y:S01]  /*2c80*/  FMUL.FTZ R72, R72, UR6 ;  /* 0x0000000648487c20 */ /* 0x000fe20008410000 */
[----:B------:R-:W-:Y:S01]  /*2c90*/  FMUL.FTZ R98, R98, UR6 ;  /* 0x0000000662627c20 */ /* 0x000fe20008410000 */
[----:B------:R-:W-:Y:S01]  /*2ca0*/  LOP3.LUT P3, RZ, R251, 0xff0000, RZ, 0xc0, !PT ;  /* 0x00ff0000fbff7812 */ /* 0x000fe2000786c0ff */
[----:B------:R-:W-:Y:S01]  /*2cb0*/  FMUL.FTZ R104, R211, R104 ;  /* 0x00000068d3687220 */ /* 0x000fe20000410000 */
[----:B------:R-:W-:Y:S01]  /*2cc0*/  LOP3.LUT P5, RZ, R251, 0xff, RZ, 0xc0, !PT ;  /* 0x000000fffbff7812 */ /* 0x000fe200078ac0ff */
[----:B------:R-:W-:Y:S01]  /*2cd0*/  FMUL.FTZ R214, R211, R214 ;  /* 0x000000d6d3d67220 */ /* 0x000fe20000410000 */
[----:B------:R-:W-:Y:S01]  /*2ce0*/  ISETP.GE.U32.AND.EX P1, PT, R251, 0x1000000, PT, P1 ;  /* 0x01000000fb00780c */ /* 0x000fe20003f26110 */
[----:B------:R-:W-:Y:S01]  /*2cf0*/  FMUL.FTZ R102, R211, R102 ;  /* 0x00000066d3667220 */ /* 0x000fe20000410000 */
[----:B------:R-:W-:Y:S01]  /*2d00*/  LOP3.LUT P6, RZ, R251, 0xff00, RZ, 0xc0, !PT ;  /* 0x0000ff00fbff7812 */ /* 0x000fe200078cc0ff */
[----:B------:R-:W-:Y:S01]  /*2d10*/  FMUL.FTZ R216, R211, R216 ;  /* 0x000000d8d3d87220 */ /* 0x000fe20000410000 */
[----:B------:R-:W-:Y:S01]  /*2d20*/  FSEL R96, R96, RZ, P1 ;  /* 0x000000ff60607208 */ /* 0x000fe20000800000 */
[----:B------:R-:W-:Y:S01]  /*2d30*/  FMUL.FTZ R104, R104, UR6 ;  /* 0x0000000668687c20 */ /* 0x000fe20008410000 */
[----:B------:R-:W-:Y:S01]  /*2d40*/  FSEL R75, R106, RZ, P3 ;  /* 0x000000ff6a4b7208 */ /* 0x000fe20001800000 */
[----:B------:R-:W-:Y:S01]  /*2d50*/  FMUL.FTZ R214, R214, UR6 ;  /* 0x00000006d6d67c20 */ /* 0x000fe20008410000 */
[----:B------:R-:W-:Y:S01]  /*2d60*/  FSEL R74, R72, RZ, P5 ;  /* 0x000000ff484a7208 */ /* 0x000fe20002800000 */
        /* <DEDUP_REMOVED lines=16> */
.L_x_190:
[-CC-:B------:R-:W-:Y:S01]  /*2e70*/  FFMA.FTZ R52, R213, R237.reuse, R241.reuse ;  /* 0x000000edd5347223 */ /* 0x180fe200000100f1 */
[-CC-:B------:R-:W-:Y:S01]  /*2e80*/  FFMA.FTZ R99, R99, R237.reuse, R241.reuse ;  /* 0x000000ed63637223 */ /* 0x180fe200000100f1 */
[-CC-:B------:R-:W-:Y:S01]  /*2e90*/  FFMA.FTZ R106, R106, R237.reuse, R241.reuse ;  /* 0x000000ed6a6a7223 */ /* 0x180fe200000100f1 */
[-C--:B------:R-:W-:Y:S01]  /*2ea0*/  FFMA.FTZ R97, R97, R237.reuse, R241 ;  /* 0x000000ed61617223 */ /* 0x080fe200000100f1 */
[----:B------:R-:W-:Y:S01]  /*2eb0*/  FADD.FTZ R52, R107, -R52 ;  /* 0x800000346b347221 */ /* 0x000fe20000010000 */
[----:B------:R-:W-:Y:S01]  /*2ec0*/  FADD.FTZ R98, R98, -R99 ;  /* 0x8000006362627221 */ /* 0x000fe20000010000 */
[-CC-:B------:R-:W-:Y:S01]  /*2ed0*/  FFMA.FTZ R215, R215, R237.reuse, R241.reuse ;  /* 0x000000edd7d77223 */ /* 0x180fe200000100f1 */
[-C--:B------:R-:W-:Y:S01]  /*2ee0*/  FFMA.FTZ R102, R102, R237.reuse, R241 ;  /* 0x000000ed66667223 */ /* 0x080fe200000100f1 */
[----:B------:R-:W-:Y:S01]  /*2ef0*/  FADD.FTZ R106, R105, -R106 ;  /* 0x8000006a696a7221 */ /* 0x000fe20000010000 */
[----:B------:R-:W-:Y:S01]  /*2f00*/  FADD.FTZ R96, R96, -R97 ;  /* 0x8000006160607221 */ /* 0x000fe20000010000 */
[-CC-:B------:R-:W-:Y:S01]  /*2f10*/  FFMA.FTZ R104, R104, R237.reuse, R241.reuse ;  /* 0x000000ed68687223 */ /* 0x180fe200000100f1 */
[----:B------:R-:W-:Y:S01]  /*2f20*/  FFMA.FTZ R53, R0, R237, R241 ;  /* 0x000000ed00357223 */ /* 0x000fe200000100f1 */
[C---:B------:R-:W-:Y:S01]  /*2f30*/  FMUL.FTZ R52, R211.reuse, R52 ;  /* 0x00000034d3347220 */ /* 0x040fe20000410000 */
[----:B------:R-:W-:Y:S01]  /*2f40*/  FMUL.FTZ R77, R211, R98 ;  /* 0x00000062d34d7220 */ /* 0x000fe20000410000 */
[----:B------:R-:W-:Y:S01]  /*2f50*/  FADD.FTZ R214, R214, -R215 ;  /* 0x800000d7d6d67221 */ /* 0x000fe20000010000 */
[----:B------:R-:W-:Y:S01]  /*2f60*/  FADD.FTZ R102, R101, -R102 ;  /* 0x8000006665667221 */ /* 0x000fe20000010000 */
[C---:B------:R-:W-:Y:S01]  /*2f70*/  FMUL.FTZ R96, R211.reuse, R96 ;  /* 0x00000060d3607220 */ /* 0x040fe20000410000 */
[----:B------:R-:W-:Y:S01]  /*2f80*/  FMUL.FTZ R55, R211, R106 ;  /* 0x0000006ad3377220 */ /* 0x000fe20000410000 */
[----:B-----5:R-:W-:Y:S01]  /*2f90*/  ISETP.GE.U32.AND P1, PT, R250, RZ, PT ;  /* 0x000000fffa00720c */ /* 0x020fe20003f26070 */
[----:B------:R-:W-:Y:S01]  /*2fa0*/  FADD.FTZ R104, R103, -R104 ;  /* 0x8000006867687221 */ /* 0x000fe20000010000 */
[----:B------:R-:W-:Y:S01]  /*2fb0*/  FADD.FTZ R216, R216, -R53 ;  /* 0x80000035d8d87221 */ /* 0x000fe20000010000 */
[C---:B------:R-:W-:Y:S01]  /*2fc0*/  FMUL.FTZ R53, R211.reuse, R214 ;  /* 0x000000d6d3357220 */ /* 0x040fe20000410000 */
[----:B------:R-:W-:Y:S01]  /*2fd0*/  FMUL.FTZ R102, R211, R102 ;  /* 0x00000066d3667220 */ /* 0x000fe20000410000 */
[----:B------:R-:W-:Y:S01]  /*2fe0*/  FMUL.FTZ R75, R96, UR6 ;  /* 0x00000006604b7c20 */ /* 0x000fe20008410000 */
[----:B------:R-:W-:Y:S01]  /*2ff0*/  FMUL.FTZ R72, R55, UR6 ;  /* 0x0000000637487c20 */ /* 0x000fe20008410000 */
[----:B------:R-:W-:Y:S01]  /*3000*/  FMUL.FTZ R74, R52, UR6 ;  /* 0x00000006344a7c20 */ /* 0x000fe20008410000 */
[C---:B------:R-:W-:Y:S01]  /*3010*/  FMUL.FTZ R73, R77.reuse, UR6 ;  /* 0x000000064d497c20 */ /* 0x040fe20008410000 */
[----:B------:R-:W-:Y:S01]  /*3020*/  F2FP.BF16.F32.PACK_AB R54, R77, R52 ;  /* 0x000000344d36723e */ /* 0x000fe200000010ff */
[----:B------:R-:W-:Y:S01]  /*3030*/  FMUL.FTZ R77, R211, R104 ;  /* 0x00000068d34d7220 */ /* 0x000fe20000410000 */
[----:B------:R-:W-:Y:S01]  /*3040*/  LOP3.LUT P3, RZ, R251, 0xff0000, RZ, 0xc0, !PT ;  /* 0x00ff0000fbff7812 */ /* 0x000fe2000786c0ff */
[----:B------:R-:W-:Y:S01]  /*3050*/  FMUL.FTZ R52, R211, R216 ;  /* 0x000000d8d3347220 */ /* 0x000fe20000410000 */
[----:B------:R-:W-:Y:S01]  /*3060*/  LOP3.LUT P6, RZ, R251, 0xff, RZ, 0xc0, !PT ;  /* 0x000000fffbff7812 */ /* 0x000fe200078cc0ff */
[----:B------:R-:W-:Y:S01]  /*3070*/  FMUL.FTZ R78, R53, UR6 ;  /* 0x00000006354e7c20 */ /* 0x000fe20008410000 */
[C---:B------:R-:W-:Y:S01]  /*3080*/  LOP3.LUT P5, RZ, R251.reuse, 0xff00, RZ, 0xc0, !PT ;  /* 0x0000ff00fbff7812 */ /* 0x040fe200078ac0ff */
[----:B------:R-:W-:Y:S01]  /*3090*/  FMUL.FTZ R0, R52, UR6 ;  /* 0x0000000634007c20 */ /* 0x000fe20008410000 */
[----:B------:R-:W-:Y:S01]  /*30a0*/  ISETP.GE.U32.AND.EX P1, PT, R251, 0x1000000, PT, P1 ;  /* 0x01000000fb00780c */ /* 0x000fe20003f26110 */
[----:B------:R-:W-:Y:S01]  /*30b0*/  FMUL.FTZ R76, R77, UR6 ;  /* 0x000000064d4c7c20 */ /* 0x000fe20008410000 */
[C---:B------:R-:W-:Y:S01]  /*30c0*/  F2FP.BF16.F32.PACK_AB R53, R102.reuse, R53 ;  /* 0x000000356635723e */ /* 0x040fe200000010ff */
[----:B------:R-:W-:Y:S01]  /*30d0*/  FMUL.FTZ R102, R102, UR6 ;  /* 0x0000000666667c20 */ /* 0x000fe20008410000 */
[----:B------:R-:W-:-:S02]  /*30e0*/  FSEL R75, R75, RZ, P1 ;  /* 0x000000ff4b4b7208 */ /* 0x000fc40000800000 */
[----:B------:R-:W-:Y:S02]  /*30f0*/  FSEL R72, R72, RZ, P3 ;  /* 0x000000ff48487208 */ /* 0x000fe40001800000 */
[----:B------:R-:W-:Y:S02]  /*3100*/  FSEL R74, R74, RZ, P6 ;  /* 0x000000ff4a4a7208 */ /* 0x000fe40003000000 */
[----:B------:R-:W-:Y:S02]  /*3110*/  FSEL R73, R73, RZ, P5 ;  /* 0x000000ff49497208 */ /* 0x000fe40002800000 */
[C---:B------:R-:W-:Y:S02]  /*3120*/  LOP3.LUT P1, RZ, R250.reuse, 0xff0000, RZ, 0xc0, !PT ;  /* 0x00ff0000faff7812 */ /* 0x040fe4000782c0ff */
[C---:B------:R-:W-:Y:S02]  /*3130*/  LOP3.LUT P3, RZ, R250.reuse, 0xff000000, RZ, 0xc0, !PT ;  /* 0xff000000faff7812 */ /* 0x040fe4000786c0ff */
[----:B------:R-:W-:-:S02]  /*3140*/  LOP3.LUT P6, RZ, R250, 0xff, RZ, 0xc0, !PT ;  /* 0x000000fffaff7812 */ /* 0x000fc400078cc0ff */
[----:B------:R-:W-:Y:S02]  /*3150*/  LOP3.LUT P5, RZ, R250, 0xff00, RZ, 0xc0, !PT ;  /* 0x0000ff00faff7812 */ /* 0x000fe400078ac0ff */
[----:B------:R-:W-:Y:S02]  /*3160*/  F2FP.BF16.F32.PACK_AB R52, R77, R52 ;  /* 0x000000344d34723e */ /* 0x000fe400000010ff */
[----:B------:R-:W-:Y:S02]  /*3170*/  FSEL R78, R78, RZ, P1 ;  /* 0x000000ff4e4e7208 */ /* 0x000fe40000800000 */
[----:B------:R-:W-:Y:S02]  /*3180*/  FSEL R79, R102, RZ, P3 ;  /* 0x000000ff664f7208 */ /* 0x000fe40001800000 */
[----:B------:R-:W-:Y:S02]  /*3190*/  FSEL R0, R0, RZ, P6 ;  /* 0x000000ff00007208 */ /* 0x000fe40003000000 */
[----:B------:R-:W-:-:S02]  /*31a0*/  FSEL R77, R76, RZ, P5 ;  /* 0x000000ff4c4d7208 */ /* 0x000fc40002800000 */
[----:B------:R-:W-:Y:S02]  /*31b0*/  F2FP.BF16.F32.PACK_AB R75, R75, R72 ;  /* 0x000000484b4b723e */ /* 0x000fe400000010ff */
[----:B------:R-:W-:Y:S02]  /*31c0*/  F2FP.BF16.F32.PACK_AB R74, R73, R74 ;  /* 0x0000004a494a723e */ /* 0x000fe400000010ff */
[----:B------:R-:W-:Y:S02]  /*31d0*/  F2FP.BF16.F32.PACK_AB R55, R96, R55 ;  /* 0x000000376037723e */ /* 0x000fe400000010ff */
[----:B------:R-:W-:Y:S02]  /*31e0*/  F2FP.BF16.F32.PACK_AB R73, R79, R78 ;  /* 0x0000004e4f49723e */ /* 0x000fe400000010ff */
[----:B------:R-:W-:Y:S01]  /*31f0*/  F2FP.BF16.F32.PACK_AB R72, R77, R0 ;  /* 0x000000004d48723e */ /* 0x000fe200000010ff */
[----:B------:R-:W-:Y:S06]  /*3200*/  BRA `(.L_x_191) ;  /* 0x0000001c00947947 */ /* 0x000fec0003800000 */
.L_x_189:
[----:B------:R-:W-:Y:S01]  /*3210*/  UMOV UR4, UR8 ;  /* 0x0000000800047c82 */ /* 0x000fe20008000000 */
[----:B------:R-:W-:Y:S01]  /*3220*/  UMOV UR5, UR9 ;  /* 0x0000000900057c82 */ /* 0x000fe20008000000 */
[----:B------:R-:W-:-:S04]  /*3230*/  UISETP.NE.U32.AND UP0, UPT, UR4, URZ, UPT ;  /* 0x000000ff0400728c */ /* 0x000fc8000bf05070 */
[----:B------:R-:W-:-:S09]  /*3240*/  UISETP.NE.AND.EX UP0, UPT, UR5, URZ, UPT, UP0 ;  /* 0x000000ff0500728c */ /* 0x000fd2000bf05300 */
[----:B------:R-:W-:Y:S05]  /*3250*/  BRA.U UP0, `(.L_x_192) ;  /* 0x0000000500087547 */ /* 0x000fea000b800000 */
[----:B-----5:R-:W-:Y:S01]  /*3260*/  PRMT R73, R67, 0x7632, R73 ;  /* 0x0000763243497816 */ /* 0x020fe20000000049 */
[-CC-:B------:R-:W-:Y:S01]  /*3270*/  FFMA.FTZ R97, R97, R237.reuse, R241.reuse ;  /* 0x000000ed61617223 */ /* 0x180fe200000100f1 */
[-CC-:B------:R-:W-:Y:S01]  /*3280*/  FFMA.FTZ R75, R0, R237.reuse, R241.reuse ;  /* 0x000000ed004b7223 */ /* 0x180fe200000100f1 */
[-C--:B------:R-:W-:Y:S01]  /*3290*/  FFMA.FTZ R76, R213, R237.reuse, R241 ;  /* 0x000000edd54c7223 */ /* 0x080fe200000100f1 */
[----:B------:R-:W-:Y:S01]  /*32a0*/  SHF.L.U32 R78, R73, 0x10, RZ ;  /* 0x00000010494e7819 */ /* 0x000fe200000006ff */
[----:B------:R-:W-:Y:S01]  /*32b0*/  FADD.FTZ R81, R96, -R97 ;  /* 0x8000006160517221 */ /* 0x000fe20000010000 */
[----:B------:R-:W-:Y:S01]  /*32c0*/  SHF.L.U32 R0, R66, 0x10, RZ ;  /* 0x0000001042007819 */ /* 0x000fe200000006ff */
[----:B------:R-:W-:Y:S01]  /*32d0*/  FADD.FTZ R83, R216, -R75 ;  /* 0x8000004bd8537221 */ /* 0x000fe20000010000 */
[----:B------:R-:W-:Y:S01]  /*32e0*/  FADD.FTZ R107, R107, -R76 ;  /* 0x8000004c6b6b7221 */ /* 0x000fe20000010000 */
[-C--:B------:R-:W-:Y:S01]  /*32f0*/  FFMA.FTZ R106, R106, R237.reuse, R241 ;  /* 0x000000ed6a6a7223 */ /* 0x080fe200000100f1 */
[----:B------:R-:W-:Y:S01]  /*3300*/  PRMT R75, R66, 0x7632, R75 ;  /* 0x00007632424b7816 */ /* 0x000fe2000000004b */
[----:B------:R-:W-:Y:S01]  /*3310*/  FFMA.FTZ R99, R99, R237, R241 ;  /* 0x000000ed63637223 */ /* 0x000fe200000100f1 */
[----:B------:R-:W-:Y:S01]  /*3320*/  FFMA.FTZ R81, R211, R81, R78 ;  /* 0x00000051d3517223 */ /* 0x000fe2000001004e */
[----:B------:R-:W-:-:S02]  /*3330*/  IMAD.U32 R76, R67, 0x10000, RZ ;  /* 0x00010000434c7824 */ /* 0x000fc400078e00ff */
[----:B------:R-:W-:Y:S01]  /*3340*/  FADD.FTZ R79, R105, -R106 ;  /* 0x8000006a694f7221 */ /* 0x000fe20000010000 */
[--C-:B------:R-:W-:Y:S01]  /*3350*/  FFMA.FTZ R78, R211, R107, R0.reuse ;  /* 0x0000006bd34e7223 */ /* 0x100fe20000010000 */
[----:B------:R-:W-:Y:S01]  /*3360*/  PRMT R73, R65, 0x7632, R73 ;  /* 0x0000763241497816 */ /* 0x000fe20000000049 */
[----:B------:R-:W-:Y:S01]  /*3370*/  FADD.FTZ R99, R98, -R99 ;  /* 0x8000006362637221 */ /* 0x000fe20000010000 */
[----:B------:R-:W-:Y:S01]  /*3380*/  PRMT R0, R64, 0x7632, R0 ;  /* 0x0000763240007816 */ /* 0x000fe20000000000 */
[----:B------:R-:W-:Y:S02]  /*3390*/  IMAD.U32 R80, R75, 0x10000, RZ ;  /* 0x000100004b507824 */ /* 0x000fe400078e00ff */
[-CC-:B------:R-:W-:Y:S01]  /*33a0*/  FFMA.FTZ R72, R104, R237.reuse, R241.reuse ;  /* 0x000000ed68487223 */ /* 0x180fe200000100f1 */
[-CC-:B------:R-:W-:Y:S01]  /*33b0*/  FFMA.FTZ R215, R215, R237.reuse, R241.reuse ;  /* 0x000000edd7d77223 */ /* 0x180fe200000100f1 */
[----:B------:R-:W-:Y:S01]  /*33c0*/  FFMA.FTZ R74, R102, R237, R241 ;  /* 0x000000ed664a7223 */ /* 0x000fe200000100f1 */
[----:B------:R-:W-:Y:S01]  /*33d0*/  FFMA.FTZ R79, R211, R79, R76 ;  /* 0x0000004fd34f7223 */ /* 0x000fe2000001004c */
[----:B------:R-:W-:Y:S01]  /*33e0*/  ISETP.GE.U32.AND P1, PT, R250, RZ, PT ;  /* 0x000000fffa00720c */ /* 0x000fe20003f26070 */
[----:B------:R-:W-:Y:S01]  /*33f0*/  IMAD.U32 R77, R73, 0x10000, RZ ;  /* 0x00010000494d7824 */ /* 0x000fe200078e00ff */
[----:B------:R-:W-:Y:S01]  /*3400*/  SHF.L.U32 R75, R65, 0x10, RZ ;  /* 0x00000010414b7819 */ /* 0x000fe200000006ff */
[----:B------:R-:W-:Y:S01]  /*3410*/  FFMA.FTZ R80, R211, R99, R80 ;  /* 0x00000063d3507223 */ /* 0x000fe20000010050 */
[----:B------:R-:W-:Y:S01]  /*3420*/  SHF.L.U32 R76, R64, 0x10, RZ ;  /* 0x00000010404c7819 */ /* 0x000fe200000006ff */
[----:B------:R-:W-:Y:S01]  /*3430*/  FADD.FTZ R72, R103, -R72 ;  /* 0x8000004867487221 */ /* 0x000fe20000010000 */
[----:B------:R-:W-:Y:S01]  /*3440*/  FADD.FTZ R214, R214, -R215 ;  /* 0x800000d7d6d67221 */ /* 0x000fe20000010000 */
[----:B------:R-:W-:Y:S01]  /*3450*/  FADD.FTZ R74, R101, -R74 ;  /* 0x8000004a654a7221 */ /* 0x000fe20000010000 */
[----:B------:R-:W-:-:S02]  /*3460*/  IMAD.U32 R73, R0, 0x10000, RZ ;  /* 0x0001000000497824 */ /* 0x000fc400078e00ff */
[----:B------:R-:W-:Y:S01]  /*3470*/  FMUL.FTZ R81, R81, UR6 ;  /* 0x0000000651517c20 */ /* 0x000fe20008410000 */
[----:B------:R-:W-:Y:S01]  /*3480*/  ISETP.GE.U32.AND.EX P1, PT, R251, 0x1000000, PT, P1 ;  /* 0x01000000fb00780c */ /* 0x000fe20003f26110 */
[----:B------:R-:W-:Y:S01]  /*3490*/  FMUL.FTZ R79, R79, UR6 ;  /* 0x000000064f4f7c20 */ /* 0x000fe20008410000 */
[----:B------:R-:W-:Y:S01]  /*34a0*/  LOP3.LUT P3, RZ, R251, 0xff0000, RZ, 0xc0, !PT ;  /* 0x00ff0000fbff7812 */ /* 0x000fe2000786c0ff */
[----:B------:R-:W-:Y:S01]  /*34b0*/  FMUL.FTZ R78, R78, UR6 ;  /* 0x000000064e4e7c20 */ /* 0x000fe20008410000 */
[----:B------:R-:W-:Y:S01]  /*34c0*/  FMUL.FTZ R80, R80, UR6 ;  /* 0x0000000650507c20 */ /* 0x000fe20008410000 */
[C---:B------:R-:W-:Y:S01]  /*34d0*/  FFMA.FTZ R75, R211.reuse, R214, R75 ;  /* 0x000000d6d34b7223 */ /* 0x040fe2000001004b */
[C---:B------:R-:W-:Y:S01]  /*34e0*/  FFMA.FTZ R74, R211.reuse, R74, R77 ;  /* 0x0000004ad34a7223 */ /* 0x040fe2000001004d */
[C---:B------:R-:W-:Y:S01]  /*34f0*/  FFMA.FTZ R76, R211.reuse, R83, R76 ;  /* 0x00000053d34c7223 */ /* 0x040fe2000001004c */
[----:B------:R-:W-:Y:S01]  /*3500*/  FFMA.FTZ R72, R211, R72, R73 ;  /* 0x00000048d3487223 */ /* 0x000fe20000010049 */
        /* <DEDUP_REMOVED lines=23> */
.L_x_192:
[----:B-----5:R-:W-:Y:S01]  /*3680*/  PRMT R53, R67, 0x7632, R53 ;  /* 0x0000763243357816 */ /* 0x020fe20000000035 */
[-CC-:B------:R-:W-:Y:S01]  /*3690*/  FFMA.FTZ R52, R213, R237.reuse, R241.reuse ;  /* 0x000000edd5347223 */ /* 0x180fe200000100f1 */
[-CC-:B------:R-:W-:Y:S01]  /*36a0*/  FFMA.FTZ R106, R106, R237.reuse, R241.reuse ;  /* 0x000000ed6a6a7223 */ /* 0x180fe200000100f1 */
[-CC-:B------:R-:W-:Y:S01]  /*36b0*/  FFMA.FTZ R97, R97, R237.reuse, R241.reuse ;  /* 0x000000ed61617223 */ /* 0x180fe200000100f1 */
[-CC-:B------:R-:W-:Y:S01]  /*36c0*/  FFMA.FTZ R99, R99, R237.reuse, R241.reuse ;  /* 0x000000ed63637223 */ /* 0x180fe200000100f1 */
[----:B------:R-:W-:Y:S01]  /*36d0*/  IMAD.U32 R55, R53, 0x10000, RZ ;  /* 0x0001000035377824 */ /* 0x000fe200078e00ff */
[C---:B------:R-:W-:Y:S01]  /*36e0*/  SHF.L.U32 R53, R66.reuse, 0x10, RZ ;  /* 0x0000001042357819 */ /* 0x040fe200000006ff */
[--C-:B------:R-:W-:Y:S01]  /*36f0*/  FADD.FTZ R54, R107, -R52.reuse ;  /* 0x800000346b367221 */ /* 0x100fe20000010000 */
[----:B------:R-:W-:Y:S01]  /*3700*/  PRMT R52, R66, 0x7632, R52 ;  /* 0x0000763242347816 */ /* 0x000fe20000000034 */
[-C--:B------:R-:W-:Y:S01]  /*3710*/  FFMA.FTZ R215, R215, R237.reuse, R241 ;  /* 0x000000edd7d77223 */ /* 0x080fe200000100f1 */
[----:B------:R-:W-:Y:S01]  /*3720*/  SHF.L.U32 R72, R67, 0x10, RZ ;  /* 0x0000001043487819 */ /* 0x000fe200000006ff */
[----:B------:R-:W-:Y:S01]  /*3730*/  FFMA.FTZ R54, R211, R54, R53 ;  /* 0x00000036d3367223 */ /* 0x000fe20000010035 */
[-CC-:B------:R-:W-:Y:S01]  /*3740*/  FFMA.FTZ R53, R0, R237.reuse, R241.reuse ;  /* 0x000000ed00357223 */ /* 0x180fe200000100f1 */
[----:B------:R-:W-:Y:S01]  /*3750*/  FFMA.FTZ R102, R102, R237, R241 ;  /* 0x000000ed66667223 */ /* 0x000fe200000100f1 */
[----:B------:R-:W-:Y:S01]  /*3760*/  FADD.FTZ R106, R105, -R106 ;  /* 0x8000006a696a7221 */ /* 0x000fe20000010000 */
[----:B------:R-:W-:Y:S01]  /*3770*/  FADD.FTZ R96, R96, -R97 ;  /* 0x8000006160607221 */ /* 0x000fe20000010000 */
[--C-:B------:R-:W-:Y:S01]  /*3780*/  FADD.FTZ R216, R216, -R53.reuse ;  /* 0x80000035d8d87221 */ /* 0x100fe20000010000 */
[----:B------:R-:W-:Y:S01]  /*3790*/  PRMT R53, R65, 0x7632, R53 ;  /* 0x0000763241357816 */ /* 0x000fe20000000035 */
[----:B------:R-:W-:-:S02]  /*37a0*/  IMAD.U32 R73, R52, 0x10000, RZ ;  /* 0x0001000034497824 */ /* 0x000fc400078e00ff */
[----:B------:R-:W-:Y:S01]  /*37b0*/  FADD.FTZ R98, R98, -R99 ;  /* 0x8000006362627221 */ /* 0x000fe20000010000 */
[----:B------:R-:W-:Y:S01]  /*37c0*/  PRMT R0, R64, 0x7632, R0 ;  /* 0x0000763240007816 */ /* 0x000fe20000000000 */
[----:B------:R-:W-:Y:S01]  /*37d0*/  FFMA.FTZ R104, R104, R237, R241 ;  /* 0x000000ed68687223 */ /* 0x000fe200000100f1 */
[----:B------:R-:W-:Y:S01]  /*37e0*/  SHF.L.U32 R76, R65, 0x10, RZ ;  /* 0x00000010414c7819 */ /* 0x000fe200000006ff */
[----:B------:R-:W-:Y:S01]  /*37f0*/  FADD.FTZ R214, R214, -R215 ;  /* 0x800000d7d6d67221 */ /* 0x000fe20000010000 */
[----:B------:R-:W-:Y:S01]  /*3800*/  FADD.FTZ R102, R101, -R102 ;  /* 0x8000006665667221 */ /* 0x000fe20000010000 */
[----:B------:R-:W-:Y:S02]  /*3810*/  IMAD.U32 R79, R53, 0x10000, RZ ;  /* 0x00010000354f7824 */ /* 0x000fe400078e00ff */
[C---:B------:R-:W-:Y:S01]  /*3820*/  FFMA.FTZ R52, R211.reuse, R106, R72 ;  /* 0x0000006ad3347223 */ /* 0x040fe20000010048 */
[C---:B------:R-:W-:Y:S01]  /*3830*/  FFMA.FTZ R55, R211.reuse, R96, R55 ;  /* 0x00000060d3377223 */ /* 0x040fe20000010037 */
[----:B------:R-:W-:Y:S01]  /*3840*/  FFMA.FTZ R81, R211, R98, R73 ;  /* 0x00000062d3517223 */ /* 0x000fe20000010049 */
[----:B------:R-:W-:Y:S01]  /*3850*/  SHF.L.U32 R53, R64, 0x10, RZ ;  /* 0x0000001040357819 */ /* 0x000fe200000006ff */
[----:B------:R-:W-:Y:S01]  /*3860*/  IMAD.U32 R77, R0, 0x10000, RZ ;  /* 0x00010000004d7824 */ /* 0x000fe200078e00ff */
[----:B------:R-:W-:Y:S01]  /*3870*/  ISETP.GE.U32.AND P1, PT, R250, RZ, PT ;  /* 0x000000fffa00720c */ /* 0x000fe20003f26070 */
[----:B------:R-:W-:Y:S01]  /*3880*/  FADD.FTZ R104, R103, -R104 ;  /* 0x8000006867687221 */ /* 0x000fe20000010000 */
[C---:B------:R-:W-:Y:S01]  /*3890*/  FFMA.FTZ R76, R211.reuse, R214, R76 ;  /* 0x000000d6d34c7223 */ /* 0x040fe2000001004c */
[----:B------:R-:W-:Y:S01]  /*38a0*/  FFMA.FTZ R79, R211, R102, R79 ;  /* 0x00000066d34f7223 */ /* 0x000fe2000001004f */
[----:B------:R-:W-:Y:S01]  /*38b0*/  FMUL.FTZ R75, R55, UR6 ;  /* 0x00000006374b7c20 */ /* 0x000fe20008410000 */
[----:B------:R-:W-:Y:S01]  /*38c0*/  FMUL.FTZ R72, R52, UR6 ;  /* 0x0000000634487c20 */ /* 0x000fe20008410000 */
[----:B------:R-:W-:Y:S01]  /*38d0*/  FMUL.FTZ R73, R54, UR6 ;  /* 0x0000000636497c20 */ /* 0x000fe20008410000 */
[----:B------:R-:W-:Y:S01]  /*38e0*/  FMUL.FTZ R74, R81, UR6 ;  /* 0x00000006514a7c20 */ /* 0x000fe20008410000 */
[----:B------:R-:W-:Y:S01]  /*38f0*/  LOP3.LUT P3, RZ, R251, 0xff0000, RZ, 0xc0, !PT ;  /* 0x00ff0000fbff7812 */ /* 0x000fe2000786c0ff */
[----:B------:R-:W-:Y:S01]  /*3900*/  FFMA.FTZ R216, R211, R216, R53 ;  /* 0x000000d8d3d87223 */ /* 0x000fe20000010035 */
[----:B------:R-:W-:Y:S01]  /*3910*/  ISETP.GE.U32.AND.EX P1, PT, R251, 0x1000000, PT, P1 ;  /* 0x01000000fb00780c */ /* 0x000fe20003f26110 */
[----:B------:R-:W-:Y:S01]  /*3920*/  FFMA.FTZ R77, R211, R104, R77 ;  /* 0x00000068d34d7223 */ /* 0x000fe2000001004d */
[C---:B------:R-:W-:Y:S01]  /*3930*/  LOP3.LUT P6, RZ, R251.reuse, 0xff, RZ, 0xc0, !PT ;  /* 0x000000fffbff7812 */ /* 0x040fe200078cc0ff */
[----:B------:R-:W-:Y:S01]  /*3940*/  FMUL.FTZ R78, R76, UR6 ;  /* 0x000000064c4e7c20 */ /* 0x000fe20008410000 */
[----:B------:R-:W-:Y:S01]  /*3950*/  LOP3.LUT P5, RZ, R251, 0xff00, RZ, 0xc0, !PT ;  /* 0x0000ff00fbff7812 */ /* 0x000fe200078ac0ff */
[----:B------:R-:W-:Y:S01]  /*3960*/  FMUL.FTZ R0, R216, UR6 ;  /* 0x00000006d8007c20 */ /* 0x000fe20008410000 */
[C---:B------:R-:W-:Y:S01]  /*3970*/  F2FP.BF16.F32.PACK_AB R53, R79.reuse, R76 ;  /* 0x0000004c4f35723e */ /* 0x040fe200000010ff */
[----:B------:R-:W-:Y:S01]  /*3980*/  FMUL.FTZ R79, R79, UR6 ;  /* 0x000000064f4f7c20 */ /* 0x000fe20008410000 */
[----:B------:R-:W-:Y:S01]  /*3990*/  FSEL R75, R75, RZ, P1 ;  /* 0x000000ff4b4b7208 */ /* 0x000fe20000800000 */
[----:B------:R-:W-:Y:S01]  /*39a0*/  FMUL.FTZ R76, R77, UR6 ;  /* 0x000000064d4c7c20 */ /* 0x000fe20008410000 */
[----:B------:R-:W-:-:S02]  /*39b0*/  FSEL R72, R72, RZ, P3 ;  /* 0x000000ff48487208 */ /* 0x000fc40001800000 */
[----:B------:R-:W-:Y:S02]  /*39c0*/  FSEL R73, R73, RZ, P6 ;  /* 0x000000ff49497208 */ /* 0x000fe40003000000 */
[----:B------:R-:W-:Y:S02]  /*39d0*/  FSEL R74, R74, RZ, P5 ;  /* 0x000000ff4a4a7208 */ /* 0x000fe40002800000 */
[C---:B------:R-:W-:Y:S02]  /*39e0*/  LOP3.LUT P1, RZ, R250.reuse, 0xff0000, RZ, 0xc0, !PT ;  /* 0x00ff0000faff7812 */ /* 0x040fe4000782c0ff */
[C---:B------:R-:W-:Y:S02]  /*39f0*/  LOP3.LUT P3, RZ, R250.reuse, 0xff000000, RZ, 0xc0, !PT ;  /* 0xff000000faff7812 */ /* 0x040fe4000786c0ff */
[C---:B------:R-:W-:Y:S02]  /*3a00*/  LOP3.LUT P6, RZ, R250.reuse, 0xff, RZ, 0xc0, !PT ;  /* 0x000000fffaff7812 */ /* 0x040fe400078cc0ff */
[----:B------:R-:W-:-:S02]  /*3a10*/  LOP3.LUT P5, RZ, R250, 0xff00, RZ, 0xc0, !PT ;  /* 0x0000ff00faff7812 */ /* 0x000fc400078ac0ff */
[----:B------:R-:W-:Y:S02]  /*3a20*/  F2FP.BF16.F32.PACK_AB R55, R55, R52 ;  /* 0x000000343737723e */ /* 0x000fe400000010ff */
        /* <DEDUP_REMOVED lines=11> */
.L_x_188:
        /* <DEDUP_REMOVED lines=10> */
[-C--:B------:R-:W-:Y:S01]  /*3b80*/  FFMA.FTZ R106, R106, R237.reuse, R241 ;  /* 0x000000ed6a6a7223 */ /* 0x080fe200000100f1 */
[----:B-----5:R-:W-:Y:S01]  /*3b90*/  ISETP.GE.U32.AND P1, PT, R250, RZ, PT ;  /* 0x000000fffa00720c */ /* 0x020fe20003f26070 */
[----:B------:R-:W-:Y:S01]  /*3ba0*/  FADD.FTZ R96, R96, -R97 ;  /* 0x8000006160607221 */ /* 0x000fe20000010000 */
[----:B------:R-:W-:Y:S01]  /*3bb0*/  FADD.FTZ R56, R107, -R56 ;  /* 0x800000386b387221 */ /* 0x000fe20000010000 */
[----:B------:R-:W-:Y:S01]  /*3bc0*/  FADD.FTZ R106, R105, -R106 ;  /* 0x8000006a696a7221 */ /* 0x000fe20000010000 */
[-CC-:B------:R-:W-:Y:S01]  /*3bd0*/  FFMA.FTZ R215, R215, R237.reuse, R241.reuse ;  /* 0x000000edd7d77223 */ /* 0x180fe200000100f1 */
[----:B------:R-:W-:Y:S01]  /*3be0*/  FMUL.FTZ R96, R211, R96 ;  /* 0x00000060d3607220 */ /* 0x000fe20000410000 */
[-C--:B------:R-:W-:Y:S01]  /*3bf0*/  FFMA.FTZ R99, R99, R237.reuse, R241 ;  /* 0x000000ed63637223 */ /* 0x080fe200000100f1 */
[----:B------:R-:W-:Y:S01]  /*3c00*/  FMUL.FTZ R106, R211, R106 ;  /* 0x0000006ad36a7220 */ /* 0x000fe20000410000 */
[----:B------:R-:W-:Y:S01]  /*3c10*/  ISETP.GE.U32.AND.EX P5, PT, R251, 0x1000000, PT, P1 ;  /* 0x01000000fb00780c */ /* 0x000fe20003fa6110 */
[----:B------:R-:W-:Y:S01]  /*3c20*/  FMUL.FTZ R96, R96, UR6 ;  /* 0x0000000660607c20 */ /* 0x000fe20008410000 */
[----:B------:R-:W-:Y:S01]  /*3c30*/  FMUL.FTZ R56, R211, R56 ;  /* 0x00000038d3387220 */ /* 0x000fe20000410000 */
[----:B------:R-:W-:Y:S01]  /*3c40*/  FADD.FTZ R214, R214, -R215 ;  /* 0x800000d7d6d67221 */ /* 0x000fe20000010000 */
[----:B------:R-:W-:Y:S01]  /*3c50*/  FADD.FTZ R98, R98, -R99 ;  /* 0x8000006362627221 */ /* 0x000fe20000010000 */
[----:B------:R-:W-:Y:S01]  /*3c60*/  ISETP.GE.U32.AND P1, PT, R138, RZ, PT ;  /* 0x000000ff8a00720c */ /* 0x000fe20003f26070 */
[----:B------:R-:W-:Y:S01]  /*3c70*/  FMUL.FTZ R106, R106, UR6 ;  /* 0x000000066a6a7c20 */ /* 0x000fe20008410000 */
[----:B------:R-:W-:Y:S01]  /*3c80*/  FSEL R72, R96, RZ, P5 ;  /* 0x000000ff60487208 */ /* 0x000fe20002800000 */
[----:B------:R-:W-:Y:S01]  /*3c90*/  FMUL.FTZ R58, R56, UR6 ;  /* 0x00000006383a7c20 */ /* 0x000fe20008410000 */
[----:B------:R-:W-:Y:S01]  /*3ca0*/  LOP3.LUT P3, RZ, R251, 0xff0000, RZ, 0xc0, !PT ;  /* 0x00ff0000fbff7812 */ /* 0x000fe2000786c0ff */
[----:B------:R-:W-:Y:S01]  /*3cb0*/  FMUL.FTZ R98, R211, R98 ;  /* 0x00000062d3627220 */ /* 0x000fe20000410000 */
[----:B------:R-:W-:Y:S01]  /*3cc0*/  LOP3.LUT P5, RZ, R251, 0xff, RZ, 0xc0, !PT ;  /* 0x000000fffbff7812 */ /* 0x000fe200078ac0ff */
[----:B------:R-:W-:Y:S01]  /*3cd0*/  FMUL.FTZ R214, R211, R214 ;  /* 0x000000d6d3d67220 */ /* 0x000fe20000410000 */
[C---:B------:R-:W-:Y:S01]  /*3ce0*/  ISETP.GE.U32.AND.EX P1, PT, R139.reuse, 0x1000000, PT, P1 ;  /* 0x010000008b00780c */ /* 0x040fe20003f26110 */
[-CC-:B------:R-:W-:Y:S01]  /*3cf0*/  FFMA.FTZ R102, R102, R237.reuse, R241.reuse ;  /* 0x000000ed66667223 */ /* 0x180fe200000100f1 */
[----:B------:R-:W-:Y:S01]  /*3d00*/  FSEL R75, R106, RZ, P3 ;  /* 0x000000ff6a4b7208 */ /* 0x000fe20001800000 */
[----:B------:R-:W-:Y:S01]  /*3d10*/  FMUL.FTZ R98, R98, UR6 ;  /* 0x0000000662627c20 */ /* 0x000fe20008410000 */
[----:B------:R-:W-:Y:S01]  /*3d20*/  FSEL R56, R96, RZ, P1 ;  /* 0x000000ff60387208 */ /* 0x000fe20000800000 */
[-CC-:B------:R-:W-:Y:S01]  /*3d30*/  FFMA.FTZ R73, R0, R237.reuse, R241.reuse ;  /* 0x000000ed00497223 */ /* 0x180fe200000100f1 */
[----:B------:R-:W-:Y:S01]  /*3d40*/  FSEL R74, R58, RZ, P5 ;  /* 0x000000ff3a4a7208 */ /* 0x000fe20002800000 */
[----:B------:R-:W-:Y:S01]  /*3d50*/  FMUL.FTZ R214, R214, UR6 ;  /* 0x00000006d6d67c20 */ /* 0x000fe20008410000 */
[----:B------:R-:W-:Y:S01]  /*3d60*/  LOP3.LUT P3, RZ, R139, 0xff, RZ, 0xc0, !PT ;  /* 0x000000ff8bff7812 */ /* 0x000fe2000786c0ff */
[----:B------:R-:W-:Y:S01]  /*3d70*/  FADD.FTZ R102, R101, -R102 ;  /* 0x8000006665667221 */ /* 0x000fe20000010000 */
[----:B------:R-:W-:Y:S01]  /*3d80*/  LOP3.LUT P1, RZ, R139, 0xff00, RZ, 0xc0, !PT ;  /* 0x0000ff008bff7812 */ /* 0x000fe2000782c0ff */
[----:B------:R-:W-:Y:S01]  /*3d90*/  FFMA.FTZ R104, R104, R237, R241 ;  /* 0x000000ed68687223 */ /* 0x000fe200000100f1 */
[----:B------:R-:W-:Y:S01]  /*3da0*/  LOP3.LUT P5, RZ, R250, 0xff0000, RZ, 0xc0, !PT ;  /* 0x00ff0000faff7812 */ /* 0x000fe200078ac0ff */
[----:B------:R-:W-:Y:S01]  /*3db0*/  FADD.FTZ R216, R216, -R73 ;  /* 0x80000049d8d87221 */ /* 0x000fe20000010000 */
[----:B------:R-:W-:Y:S01]  /*3dc0*/  FSEL R58, R58, RZ, P3 ;  /* 0x000000ff3a3a7208 */ /* 0x000fe20001800000 */
[----:B------:R-:W-:Y:S01]  /*3dd0*/  FMUL.FTZ R102, R211, R102 ;  /* 0x00000066d3667220 */ /* 0x000fe20000410000 */
[----:B------:R-:W-:Y:S01]  /*3de0*/  FSEL R57, R98, RZ, P1 ;  /* 0x000000ff62397208 */ /* 0x000fe20000800000 */
[----:B------:R-:W-:Y:S01]  /*3df0*/  FADD.FTZ R104, R103, -R104 ;  /* 0x8000006867687221 */ /* 0x000fe20000010000 */
[----:B------:R-:W-:Y:S01]  /*3e00*/  FSEL R73, R214, RZ, P5 ;  /* 0x000000ffd6497208 */ /* 0x000fe20002800000 */
[----:B------:R-:W-:Y:S01]  /*3e10*/  FMUL.FTZ R102, R102, UR6 ;  /* 0x0000000666667c20 */ /* 0x000fe20008410000 */
[----:B------:R-:W-:Y:S01]  /*3e20*/  LOP3.LUT P6, RZ, R139, 0xff0000, RZ, 0xc0, !PT ;  /* 0x00ff00008bff7812 */ /* 0x000fe200078cc0ff */
[C---:B------:R-:W-:Y:S01]  /*3e30*/  FMUL.FTZ R104, R211.reuse, R104 ;  /* 0x00000068d3687220 */ /* 0x040fe20000410000 */
[----:B------:R-:W-:Y:S01]  /*3e40*/  LOP3.LUT P5, RZ, R138, 0xff0000, RZ, 0xc0, !PT ;  /* 0x00ff00008aff7812 */ /* 0x000fe200078ac0ff */
[----:B------:R-:W-:Y:S01]  /*3e50*/  FMUL.FTZ R216, R211, R216 ;  /* 0x000000d8d3d87220 */ /* 0x000fe20000410000 */
[----:B------:R-:W-:Y:S01]  /*3e60*/  F2FP.BF16.F32.PACK_AB R58, R57, R58 ;  /* 0x0000003a393a723e */ /* 0x000fe200000010ff */
[----:B------:R-:W-:Y:S01]  /*3e70*/  FMUL.FTZ R104, R104, UR6 ;  /* 0x0000000668687c20 */ /* 0x000fe20008410000 */
[----:B------:R-:W-:Y:S01]  /*3e80*/  FSEL R59, R106, RZ, P6 ;  /* 0x000000ff6a3b7208 */ /* 0x000fe20003000000 */
[----:B------:R-:W-:Y:S01]  /*3e90*/  FMUL.FTZ R216, R216, UR6 ;  /* 0x00000006d8d87c20 */ /* 0x000fe20008410000 */
[----:B------:R-:W-:-:S02]  /*3ea0*/  FSEL R57, R214, RZ, P5 ;  /* 0x000000ffd6397208 */ /* 0x000fc40002800000 */
[----:B------:R-:W-:Y:S02]  /*3eb0*/  LOP3.LUT P6, RZ, R251, 0xff00, RZ, 0xc0, !PT ;  /* 0x0000ff00fbff7812 */ /* 0x000fe400078cc0ff */
[----:B------:R-:W-:Y:S02]  /*3ec0*/  LOP3.LUT P3, RZ, R250, 0xff000000, RZ, 0xc0, !PT ;  /* 0xff000000faff7812 */ /* 0x000fe4000786c0ff */
[----:B------:R-:W-:Y:S02]  /*3ed0*/  LOP3.LUT P5, RZ, R138, 0xff000000, RZ, 0xc0, !PT ;  /* 0xff0000008aff7812 */ /* 0x000fe400078ac0ff */
[----:B------:R-:W-:Y:S02]  /*3ee0*/  FSEL R77, R98, RZ, P6 ;  /* 0x000000ff624d7208 */ /* 0x000fe40003000000 */
[C---:B------:R-:W-:Y:S02]  /*3ef0*/  FSEL R76, R102.reuse, RZ, P3 ;  /* 0x000000ff664c7208 */ /* 0x040fe40001800000 */
[----:B------:R-:W-:-:S02]  /*3f00*/  FSEL R0, R102, RZ, P5 ;  /* 0x000000ff66007208 */ /* 0x000fc40002800000 */
[C---:B------:R-:W-:Y:S02]  /*3f10*/  LOP3.LUT P6, RZ, R250.reuse, 0xff00, RZ, 0xc0, !PT ;  /* 0x0000ff00faff7812 */ /* 0x040fe400078cc0ff */
[----:B------:R-:W-:Y:S02]  /*3f20*/  LOP3.LUT P1, RZ, R250, 0xff, RZ, 0xc0, !PT ;  /* 0x000000fffaff7812 */ /* 0x000fe4000782c0ff */
[C---:B------:R-:W-:Y:S02]  /*3f30*/  LOP3.LUT P3, RZ, R138.reuse, 0xff00, RZ, 0xc0, !PT ;  /* 0x0000ff008aff7812 */ /* 0x040fe4000786c0ff */
[----:B------:R-:W-:Y:S02]  /*3f40*/  LOP3.LUT P5, RZ, R138, 0xff, RZ, 0xc0, !PT ;  /* 0x000000ff8aff7812 */ /* 0x000fe400078ac0ff */
[----:B------:R-:W-:Y:S02]  /*3f50*/  F2FP.BF16.F32.PACK_AB R59, R56, R59 ;  /* 0x0000003b383b723e */ /* 0x000fe400000010ff */
[----:B------:R-:W-:-:S02]  /*3f60*/  F2FP.BF16.F32.PACK_AB R75, R72, R75 ;  /* 0x0000004b484b723e */ /* 0x000fc400000010ff */
[----:B------:R-:W-:Y:S02]  /*3f70*/  F2FP.BF16.F32.PACK_AB R74, R77, R74 ;  /* 0x0000004a4d4a723e */ /* 0x000fe400000010ff */
[C---:B------:R-:W-:Y:S02]  /*3f80*/  FSEL R79, R104.reuse, RZ, P6 ;  /* 0x000000ff684f7208 */ /* 0x040fe40003000000 */
        /* <DEDUP_REMOVED lines=8> */
.L_x_194:
[-CC-:B------:R-:W-:Y:S01]  /*4010*/  FFMA.FTZ R106, R106, R237.reuse, R241.reuse ;  /* 0x000000ed6a6a7223 */ /* 0x180fe200000100f1 */
[-CC-:B------:R-:W-:Y:S01]  /*4020*/  FFMA.FTZ R97, R97, R237.reuse, R241.reuse ;  /* 0x000000ed61617223 */ /* 0x180fe200000100f1 */
[-CC-:B------:R-:W-:Y:S01]  /*4030*/  FFMA.FTZ R52, R213, R237.reuse, R241.reuse ;  /* 0x000000edd5347223 */ /* 0x180fe200000100f1 */
[-C--:B------:R-:W-:Y:S01]  /*4040*/  FFMA.FTZ R99, R99, R237.reuse, R241 ;  /* 0x000000ed63637223 */ /* 0x080fe200000100f1 */
[----:B------:R-:W-:Y:S01]  /*4050*/  FADD.FTZ R106, R105, -R106 ;  /* 0x8000006a696a7221 */ /* 0x000fe20000010000 */
[----:B------:R-:W-:Y:S01]  /*4060*/  FADD.FTZ R96, R96, -R97 ;  /* 0x8000006160607221 */ /* 0x000fe20000010000 */
[----:B------:R-:W-:Y:S01]  /*4070*/  FADD.FTZ R52, R107, -R52 ;  /* 0x800000346b347221 */ /* 0x000fe20000010000 */
[----:B-----5:R-:W-:Y:S01]  /*4080*/  ISETP.GE.U32.AND P1, PT, R250, RZ, PT ;  /* 0x000000fffa00720c */ /* 0x020fe20003f26070 */
[C---:B------:R-:W-:Y:S01]  /*4090*/  FMUL.FTZ R55, R211.reuse, R106 ;  /* 0x0000006ad3377220 */ /* 0x040fe20000410000 */
[----:B------:R-:W-:Y:S01]  /*40a0*/  FMUL.FTZ R96, R211, R96 ;  /* 0x00000060d3607220 */ /* 0x000fe20000410000 */
[----:B------:R-:W-:Y:S01]  /*40b0*/  ISETP.GE.U32.AND P3, PT, R138, RZ, PT ;  /* 0x000000ff8a00720c */ /* 0x000fe20003f66070 */
[----:B------:R-:W-:Y:S01]  /*40c0*/  FADD.FTZ R98, R98, -R99 ;  /* 0x8000006362627221 */ /* 0x000fe20000010000 */
[----:B------:R-:W-:Y:S01]  /*40d0*/  FMUL.FTZ R53, R55, UR6 ;  /* 0x0000000637357c20 */ /* 0x000fe20008410000 */
[-C--:B------:R-:W-:Y:S01]  /*40e0*/  FFMA.FTZ R215, R215, R237.reuse, R241 ;  /* 0x000000edd7d77223 */ /* 0x080fe200000100f1 */
[----:B------:R-:W-:Y:S01]  /*40f0*/  LOP3.LUT P6, RZ, R251, 0xff0000, RZ, 0xc0, !PT ;  /* 0x00ff0000fbff7812 */ /* 0x000fe200078cc0ff */
[----:B------:R-:W-:Y:S01]  /*4100*/  FMUL.FTZ R52, R211, R52 ;  /* 0x00000034d3347220 */ /* 0x000fe20000410000 */
[----:B------:R-:W-:Y:S01]  /*4110*/  LOP3.LUT P5, RZ, R139, 0xff0000, RZ, 0xc0, !PT ;  /* 0x00ff00008bff7812 */ /* 0x000fe200078ac0ff */
[----:B------:R-:W-:Y:S01]  /*4120*/  FMUL.FTZ R54, R96, UR6 ;  /* 0x0000000660367c20 */ /* 0x000fe20008410000 */
[----:B------:R-:W-:Y:S01]  /*4130*/  ISETP.GE.U32.AND.EX P1, PT, R251, 0x1000000, PT, P1 ;  /* 0x01000000fb00780c */ /* 0x000fe20003f26110 */
[----:B------:R-:W-:Y:S01]  /*4140*/  FMUL.FTZ R59, R211, R98 ;  /* 0x00000062d33b7220 */ /* 0x000fe20000410000 */
[----:B------:R-:W-:Y:S01]  /*4150*/  ISETP.GE.U32.AND.EX P3, PT, R139, 0x1000000, PT, P3 ;  /* 0x010000008b00780c */ /* 0x000fe20003f66130 */
[----:B------:R-:W-:Y:S01]  /*4160*/  FADD.FTZ R214, R214, -R215 ;  /* 0x800000d7d6d67221 */ /* 0x000fe20000010000 */
[C---:B------:R-:W-:Y:S01]  /*4170*/  FSEL R75, R53.reuse, RZ, P6 ;  /* 0x000000ff354b7208 */ /* 0x040fe20003000000 */
[-CC-:B------:R-:W-:Y:S01]  /*4180*/  FFMA.FTZ R102, R102, R237.reuse, R241.reuse ;  /* 0x000000ed66667223 */ /* 0x180fe200000100f1 */
[----:B------:R-:W-:Y:S01]  /*4190*/  FSEL R56, R53, RZ, P5 ;  /* 0x000000ff35387208 */ /* 0x000fe20002800000 */
[----:B------:R-:W-:Y:S01]  /*41a0*/  FMUL.FTZ R53, R52, UR6 ;  /* 0x0000000634357c20 */ /* 0x000fe20008410000 */
[----:B------:R-:W-:Y:S01]  /*41b0*/  LOP3.LUT P6, RZ, R251, 0xff, RZ, 0xc0, !PT ;  /* 0x000000fffbff7812 */ /* 0x000fe200078cc0ff */
[----:B------:R-:W-:Y:S01]  /*41c0*/  FMUL.FTZ R214, R211, R214 ;  /* 0x000000d6d3d67220 */ /* 0x000fe20000410000 */
[----:B------:R-:W-:Y:S01]  /*41d0*/  LOP3.LUT P5, RZ, R139, 0xff, RZ, 0xc0, !PT ;  /* 0x000000ff8bff7812 */ /* 0x000fe200078ac0ff */
[----:B------:R-:W-:Y:S01]  /*41e0*/  FADD.FTZ R102, R101, -R102 ;  /* 0x8000006665667221 */ /* 0x000fe20000010000 */
[----:B------:R-:W-:Y:S01]  /*41f0*/  FSEL R72, R54, RZ, P1 ;  /* 0x000000ff36487208 */ /* 0x000fe20000800000 */
[----:B------:R-:W-:Y:S01]  /*4200*/  FFMA.FTZ R104, R104, R237, R241 ;  /* 0x000000ed68687223 */ /* 0x000fe200000100f1 */
[----:B------:R-:W-:Y:S01]  /*4210*/  FSEL R73, R54, RZ, P3 ;  /* 0x000000ff36497208 */ /* 0x000fe20001800000 */
[----:B------:R-:W-:Y:S01]  /*4220*/  FMUL.FTZ R54, R59, UR6 ;  /* 0x000000063b367c20 */ /* 0x000fe20008410000 */
[----:B------:R-:W-:Y:S01]  /*4230*/  LOP3.LUT P1, RZ, R251, 0xff00, RZ, 0xc0, !PT ;  /* 0x0000ff00fbff7812 */ /* 0x000fe2000782c0ff */
[----:B------:R-:W-:Y:S01]  /*4240*/  FADD.FTZ R104, R103, -R104 ;  /* 0x8000006867687221 */ /* 0x000fe20000010000 */
[----:B------:R-:W-:-:S02]  /*4250*/  LOP3.LUT P3, RZ, R139, 0xff00, RZ, 0xc0, !PT ;  /* 0x0000ff008bff7812 */ /* 0x000fc4000786c0ff */
[C---:B------:R-:W-:Y:S02]  /*4260*/  FSEL R74, R53.reuse, RZ, P6 ;  /* 0x000000ff354a7208 */ /* 0x040fe40003000000 */
[----:B------:R-:W-:Y:S01]  /*4270*/  FSEL R58, R53, RZ, P5 ;  /* 0x000000ff353a7208 */ /* 0x000fe20002800000 */
[----:B------:R-:W-:Y:S01]  /*4280*/  FFMA.FTZ R53, R0, R237, R241 ;  /* 0x000000ed00357223 */ /* 0x000fe200000100f1 */
[----:B------:R-:W-:Y:S01]  /*4290*/  FSEL R57, R54, RZ, P1 ;  /* 0x000000ff36397208 */ /* 0x000fe20000800000 */
[----:B------:R-:W-:Y:S01]  /*42a0*/  FMUL.FTZ R0, R214, UR6 ;  /* 0x00000006d6007c20 */ /* 0x000fe20008410000 */
[----:B------:R-:W-:Y:S01]  /*42b0*/  FSEL R77, R54, RZ, P3 ;  /* 0x000000ff364d7208 */ /* 0x000fe20001800000 */
[----:B------:R-:W-:Y:S01]  /*42c0*/  FADD.FTZ R216, R216, -R53 ;  /* 0x80000035d8d87221 */ /* 0x000fe20000010000 */
[----:B------:R-:W-:Y:S02]  /*42d0*/  LOP3.LUT P6, RZ, R250, 0xff0000, RZ, 0xc0, !PT ;  /* 0x00ff0000faff7812 */ /* 0x000fe400078cc0ff */
[----:B------:R-:W-:Y:S01]  /*42e0*/  F2FP.BF16.F32.PACK_AB R54, R59, R52 ;  /* 0x000000343b36723e */ /* 0x000fe200000010ff */
[----:B------:R-:W-:Y:S01]  /*42f0*/  FMUL.FTZ R216, R211, R216 ;  /* 0x000000d8d3d87220 */ /* 0x000fe20000410000 */
[----:B------:R-:W-:Y:S01]  /*4300*/  F2FP.BF16.F32.PACK_AB R59, R73, R56 ;  /* 0x00000038493b723e */ /* 0x000fe200000010ff */
[----:B------:R-:W-:Y:S01]  /*4310*/  FMUL.FTZ R73, R211, R102 ;  /* 0x00000066d3497220 */ /* 0x000fe20000410000 */
[----:B------:R-:W-:-:S02]  /*4320*/  FSEL R76, R0, RZ, P6 ;  /* 0x000000ff004c7208 */ /* 0x000fc40003000000 */
[----:B------:R-:W-:Y:S01]  /*4330*/  LOP3.LUT P6, RZ, R138, 0xff0000, RZ, 0xc0, !PT ;  /* 0x00ff00008aff7812 */ /* 0x000fe200078cc0ff */
[C---:B------:R-:W-:Y:S01]  /*4340*/  FMUL.FTZ R56, R73.reuse, UR6 ;  /* 0x0000000649387c20 */ /* 0x040fe20008410000 */
[----:B------:R-:W-:Y:S01]  /*4350*/  F2FP.BF16.F32.PACK_AB R53, R73, R214 ;  /* 0x000000d64935723e */ /* 0x000fe200000010ff */
[----:B------:R-:W-:Y:S01]  /*4360*/  FMUL.FTZ R73, R211, R104 ;  /* 0x00000068d3497220 */ /* 0x000fe20000410000 */
[----:B------:R-:W-:Y:S02]  /*4370*/  FSEL R78, R0, RZ, P6 ;  /* 0x000000ff004e7208 */ /* 0x000fe40003000000 */
[----:B------:R-:W-:Y:S01]  /*4380*/  LOP3.LUT P5, RZ, R250, 0xff000000, RZ, 0xc0, !PT ;  /* 0xff000000faff7812 */ /* 0x000fe200078ac0ff */
[C---:B------:R-:W-:Y:S01]  /*4390*/  FMUL.FTZ R0, R73.reuse, UR6 ;  /* 0x0000000649007c20 */ /* 0x040fe20008410000 */
[----:B------:R-:W-:Y:S02]  /*43a0*/  LOP3.LUT P6, RZ, R138, 0xff000000, RZ, 0xc0, !PT ;  /* 0xff0000008aff7812 */ /* 0x000fe400078cc0ff */
[----:B------:R-:W-:Y:S01]  /*43b0*/  F2FP.BF16.F32.PACK_AB R52, R73, R216 ;  /* 0x000000d84934723e */ /* 0x000fe200000010ff */
[----:B------:R-:W-:Y:S01]  /*43c0*/  FMUL.FTZ R216, R216, UR6 ;  /* 0x00000006d8d87c20 */ /* 0x000fe20008410000 */
[----:B------:R-:W-:-:S02]  /*43d0*/  FSEL R81, R56, RZ, P5 ;  /* 0x000000ff38517208 */ /* 0x000fc40002800000 */
[----:B------:R-:W-:Y:S02]  /*43e0*/  FSEL R73, R56, RZ, P6 ;  /* 0x000000ff38497208 */ /* 0x000fe40003000000 */
[C---:B------:R-:W-:Y:S02]  /*43f0*/  LOP3.LUT P1, RZ, R250.reuse, 0xff00, RZ, 0xc0, !PT ;  /* 0x0000ff00faff7812 */ /* 0x040fe4000782c0ff */
[----:B------:R-:W-:Y:S02]  /*4400*/  LOP3.LUT P3, RZ, R250, 0xff, RZ, 0xc0, !PT ;  /* 0x000000fffaff7812 */ /* 0x000fe4000786c0ff */
[C---:B------:R-:W-:Y:S02]  /*4410*/  LOP3.LUT P5, RZ, R138.reuse, 0xff00, RZ, 0xc0, !PT ;  /* 0x0000ff008aff7812 */ /* 0x040fe400078ac0ff */
[----:B------:R-:W-:Y:S02]  /*4420*/  LOP3.LUT P6, RZ, R138, 0xff, RZ, 0xc0, !PT ;  /* 0x000000ff8aff7812 */ /* 0x000fe400078cc0ff */
        /* <DEDUP_REMOVED lines=9> */
[----:B------:R-:W-:Y:S02]  /*44c0*/  F2FP.BF16.F32.PACK_AB R73, R81, R76 ;  /* 0x0000004c5149723e */ /* 0x000fe400000010ff */
[----:B------:R-:W-:Y:S02]  /*44d0*/  F2FP.BF16.F32.PACK_AB R56, R79, R56 ;  /* 0x000000384f38723e */ /* 0x000fe400000010ff */
[----:B------:R-:W-:Y:S01]  /*44e0*/  F2FP.BF16.F32.PACK_AB R72, R77, R72 ;  /* 0x000000484d48723e */ /* 0x000fe200000010ff */
[----:B------:R-:W-:Y:S06]  /*44f0*/  BRA `(.L_x_191) ;  /* 0x0000000800d87947 */ /* 0x000fec0003800000 */
.L_x_193:
[----:B------:R-:W-:Y:S01]  /*4500*/  UMOV UR4, UR8 ;  /* 0x0000000800047c82 */ /* 0x000fe20008000000 */
[----:B------:R-:W-:Y:S01]  /*4510*/  UMOV UR5, UR9 ;  /* 0x0000000900057c82 */ /* 0x000fe20008000000 */
[----:B------:R-:W-:-:S04]  /*4520*/  UISETP.NE.U32.AND UP0, UPT, UR4, URZ, UPT ;  /* 0x000000ff0400728c */ /* 0x000fc8000bf05070 */
[----:B------:R-:W-:-:S09]  /*4530*/  UISETP.NE.AND.EX UP0, UPT, UR5, URZ, UPT, UP0 ;  /* 0x000000ff0500728c */ /* 0x000fd2000bf05300 */
[----:B------:R-:W-:Y:S05]  /*4540*/  BRA.U UP0, `(.L_x_195) ;  /* 0x00000005005c7547 */ /* 0x000fea000b800000 */
[-CC-:B------:R-:W-:Y:S01]  /*4550*/  FFMA.FTZ R106, R106, R237.reuse, R241.reuse ;  /* 0x000000ed6a6a7223 */ /* 0x180fe200000100f1 */
[----:B-----5:R-:W-:Y:S01]  /*4560*/  SHF.L.U32 R72, R67, 0x10, RZ ;  /* 0x0000001043487819 */ /* 0x020fe200000006ff */
[-CC-:B------:R-:W-:Y:S01]  /*4570*/  FFMA.FTZ R56, R213, R237.reuse, R241.reuse ;  /* 0x000000edd5387223 */ /* 0x180fe200000100f1 */
[----:B------:R-:W-:Y:S01]  /*4580*/  PRMT R58, R67, 0x7632, R58 ;  /* 0x00007632433a7816 */ /* 0x000fe2000000003a */
[----:B------:R-:W-:Y:S01]  /*4590*/  FADD.FTZ R106, R105, -R106 ;  /* 0x8000006a696a7221 */ /* 0x000fe20000010000 */
[-CC-:B------:R-:W-:Y:S01]  /*45a0*/  FFMA.FTZ R97, R97, R237.reuse, R241.reuse ;  /* 0x000000ed61617223 */ /* 0x180fe200000100f1 */
[----:B------:R-:W-:Y:S01]  /*45b0*/  SHF.L.U32 R59, R66, 0x10, RZ ;  /* 0x00000010423b7819 */ /* 0x000fe200000006ff */
[----:B------:R-:W-:Y:S01]  /*45c0*/  FADD.FTZ R56, R107, -R56 ;  /* 0x800000386b387221 */ /* 0x000fe20000010000 */
[----:B------:R-:W-:Y:S01]  /*45d0*/  FFMA.FTZ R72, R211, R106, R72 ;  /* 0x0000006ad3487223 */ /* 0x000fe20000010048 */
[----:B------:R-:W-:Y:S01]  /*45e0*/  FFMA.FTZ R215, R215, R237, R241 ;  /* 0x000000edd7d77223 */ /* 0x000fe200000100f1 */
[----:B------:R-:W-:Y:S01]  /*45f0*/  FADD.FTZ R96, R96, -R97 ;  /* 0x8000006160607221 */ /* 0x000fe20000010000 */
[----:B------:R-:W-:-:S02]  /*4600*/  IMAD.U32 R73, R58, 0x10000, RZ ;  /* 0x000100003a497824 */ /* 0x000fc400078e00ff */
[----:B------:R-:W-:Y:S01]  /*4610*/  FMUL.FTZ R72, R72, UR6 ;  /* 0x0000000648487c20 */ /* 0x000fe20008410000 */
[-C--:B------:R-:W-:Y:S01]  /*4620*/  FFMA.FTZ R77, R0, R237.reuse, R241 ;  /* 0x000000ed004d7223 */ /* 0x080fe200000100f1 */
[----:B------:R-:W-:Y:S01]  /*4630*/  PRMT R57, R66, 0x7632, R57 ;  /* 0x0000763242397816 */ /* 0x000fe20000000039 */
[----:B------:R-:W-:Y:S01]  /*4640*/  FFMA.FTZ R56, R211, R56, R59 ;  /* 0x00000038d3387223 */ /* 0x000fe2000001003b */
[----:B------:R-:W-:Y:S01]  /*4650*/  LOP3.LUT P6, RZ, R251, 0xff0000, RZ, 0xc0, !PT ;  /* 0x00ff0000fbff7812 */ /* 0x000fe200078cc0ff */
[-C--:B------:R-:W-:Y:S01]  /*4660*/  FFMA.FTZ R99, R99, R237.reuse, R241 ;  /* 0x000000ed63637223 */ /* 0x080fe200000100f1 */
[----:B------:R-:W-:Y:S01]  /*4670*/  SHF.L.U32 R0, R65, 0x10, RZ ;  /* 0x0000001041007819 */ /* 0x000fe200000006ff */
[----:B------:R-:W-:Y:S01]  /*4680*/  FADD.FTZ R214, R214, -R215 ;  /* 0x800000d7d6d67221 */ /* 0x000fe20000010000 */
[----:B------:R-:W-:Y:S01]  /*4690*/  FFMA.FTZ R73, R211, R96, R73 ;  /* 0x00000060d3497223 */ /* 0x000fe20000010049 */
[----:B------:R-:W-:Y:S01]  /*46a0*/  ISETP.GE.U32.AND P1, PT, R250, RZ, PT ;  /* 0x000000fffa00720c */ /* 0x000fe20003f26070 */
[----:B------:R-:W-:Y:S01]  /*46b0*/  FMUL.FTZ R58, R56, UR6 ;  /* 0x00000006383a7c20 */ /* 0x000fe20008410000 */
[----:B------:R-:W-:Y:S01]  /*46c0*/  ISETP.GE.U32.AND P3, PT, R138, RZ, PT ;  /* 0x000000ff8a00720c */ /* 0x000fe20003f66070 */
[----:B------:R-:W-:Y:S01]  /*46d0*/  FADD.FTZ R98, R98, -R99 ;  /* 0x8000006362627221 */ /* 0x000fe20000010000 */
[----:B------:R-:W-:Y:S01]  /*46e0*/  FSEL R75, R72, RZ, P6 ;  /* 0x000000ff484b7208 */ /* 0x000fe20003000000 */
[----:B------:R-:W-:Y:S01]  /*46f0*/  IMAD.U32 R57, R57, 0x10000, RZ ;  /* 0x0001000039397824 */ /* 0x000fe200078e00ff */
[----:B------:R-:W-:Y:S01]  /*4700*/  PRMT R76, R65, 0x7632, R76 ;  /* 0x00007632414c7816 */ /* 0x000fe2000000004c */
[----:B------:R-:W-:Y:S01]  /*4710*/  FFMA.FTZ R102, R102, R237, R241 ;  /* 0x000000ed66667223 */ /* 0x000fe200000100f1 */
[----:B------:R-:W-:Y:S01]  /*4720*/  LOP3.LUT P6, RZ, R251, 0xff, RZ, 0xc0, !PT ;  /* 0x000000fffbff7812 */ /* 0x000fe200078cc0ff */
[----:B------:R-:W-:Y:S01]  /*4730*/  FFMA.FTZ R214, R211, R214, R0 ;  /* 0x000000d6d3d67223 */ /* 0x000fe20000010000 */
[----:B------:R-:W-:Y:S01]  /*4740*/  LOP3.LUT P5, RZ, R139, 0xff0000, RZ, 0xc0, !PT ;  /* 0x00ff00008bff7812 */ /* 0x000fe200078ac0ff */
[----:B------:R-:W-:Y:S01]  /*4750*/  FMUL.FTZ R73, R73, UR6 ;  /* 0x0000000649497c20 */ /* 0x000fe20008410000 */
[----:B------:R-:W-:Y:S01]  /*4760*/  ISETP.GE.U32.AND.EX P1, PT, R251, 0x1000000, PT, P1 ;  /* 0x01000000fb00780c */ /* 0x000fe20003f26110 */
[----:B------:R-:W-:Y:S01]  /*4770*/  FFMA.FTZ R57, R211, R98, R57 ;  /* 0x00000062d3397223 */ /* 0x000fe20000010039 */
[----:B------:R-:W-:Y:S01]  /*4780*/  ISETP.GE.U32.AND.EX P3, PT, R139, 0x1000000, PT, P3 ;  /* 0x010000008b00780c */ /* 0x000fe20003f66130 */
[----:B------:R-:W-:Y:S01]  /*4790*/  FADD.FTZ R102, R101, -R102 ;  /* 0x8000006665667221 */ /* 0x000fe20000010000 */
[----:B------:R-:W-:Y:S01]  /*47a0*/  FSEL R74, R58, RZ, P6 ;  /* 0x000000ff3a4a7208 */ /* 0x000fe20003000000 */
[----:B------:R-:W-:-:S02]  /*47b0*/  IMAD.U32 R76, R76, 0x10000, RZ ;  /* 0x000100004c4c7824 */ /* 0x000fc400078e00ff */
[----:B------:R-:W-:Y:S01]  /*47c0*/  FMUL.FTZ R214, R214, UR6 ;  /* 0x00000006d6d67c20 */ /* 0x000fe20008410000 */
[----:B------:R-:W-:Y:S01]  /*47d0*/  LOP3.LUT P6, RZ, R250, 0xff0000, RZ, 0xc0, !PT ;  /* 0x00ff0000faff7812 */ /* 0x000fe200078cc0ff */
[----:B------:R-:W-:Y:S01]  /*47e0*/  FFMA.FTZ R104, R104, R237, R241 ;  /* 0x000000ed68687223 */ /* 0x000fe200000100f1 */
[----:B------:R-:W-:Y:S01]  /*47f0*/  FSEL R59, R72, RZ, P5 ;  /* 0x000000ff483b7208 */ /* 0x000fe20002800000 */
[----:B------:R-:W-:Y:S01]  /*4800*/  FFMA.FTZ R102, R211, R102, R76 ;  /* 0x00000066d3667223 */ /* 0x000fe2000001004c */
[C---:B------:R-:W-:Y:S01]  /*4810*/  FSEL R56, R73.reuse, RZ, P1 ;  /* 0x000000ff49387208 */ /* 0x040fe20000800000 */
[----:B------:R-:W-:Y:S01]  /*4820*/  FADD.FTZ R216, R216, -R77 ;  /* 0x8000004dd8d87221 */ /* 0x000fe20000010000 */
[----:B------:R-:W-:Y:S01]  /*4830*/  FSEL R72, R73, RZ, P3 ;  /* 0x000000ff49487208 */ /* 0x000fe20001800000 */
[----:B------:R-:W-:Y:S01]  /*4840*/  FMUL.FTZ R73, R57, UR6 ;  /* 0x0000000639497c20 */ /* 0x000fe20008410000 */
[----:B------:R-:W-:Y:S01]  /*4850*/  PRMT R0, R64, 0x7632, R0 ;  /* 0x0000763240007816 */ /* 0x000fe20000000000 */
[----:B------:R-:W-:Y:S01]  /*4860*/  FADD.FTZ R104, R103, -R104 ;  /* 0x8000006867687221 */ /* 0x000fe20000010000 */
[----:B------:R-:W-:Y:S01]  /*4870*/  LOP3.LUT P1, RZ, R251, 0xff00, RZ, 0xc0, !PT ;  /* 0x0000ff00fbff7812 */ /* 0x000fe2000782c0ff */
[----:B------:R-:W-:Y:S01]  /*4880*/  FMUL.FTZ R102, R102, UR6 ;  /* 0x0000000666667c20 */ /* 0x000fe20008410000 */
[----:B------:R-:W-:Y:S01]  /*4890*/  FSEL R76, R214, RZ, P6 ;  /* 0x000000ffd64c7208 */ /* 0x000fe20003000000 */
[----:B------:R-:W-:Y:S01]  /*48a0*/  IMAD.U32 R79, R0, 0x10000, RZ ;  /* 0x00010000004f7824 */ /* 0x000fe200078e00ff */
[----:B------:R-:W-:-:S02]  /*48b0*/  LOP3.LUT P5, RZ, R139, 0xff, RZ, 0xc0, !PT ;  /* 0x000000ff8bff7812 */ /* 0x000fc400078ac0ff */
[----:B------:R-:W-:Y:S01]  /*48c0*/  LOP3.LUT P3, RZ, R139, 0xff00, RZ, 0xc0, !PT ;  /* 0x0000ff008bff7812 */ /* 0x000fe2000786c0ff */
[----:B------:R-:W-:Y:S01]  /*48d0*/  FFMA.FTZ R79, R211, R104, R79 ;  /* 0x00000068d34f7223 */ /* 0x000fe2000001004f */
[----:B------:R-:W-:Y:S02]  /*48e0*/  SHF.L.U32 R77, R64, 0x10, RZ ;  /* 0x00000010404d7819 */ /* 0x000fe400000006ff */
[----:B------:R-:W-:Y:S01]  /*48f0*/  LOP3.LUT P6, RZ, R138, 0xff0000, RZ, 0xc0, !PT ;  /* 0x00ff00008aff7812 */ /* 0x000fe200078cc0ff */
[----:B------:R-:W-:Y:S01]  /*4900*/  FMUL.FTZ R79, R79, UR6 ;  /* 0x000000064f4f7c20 */ /* 0x000fe20008410000 */
[----:B------:R-:W-:Y:S01]  /*4910*/  FSEL R57, R73, RZ, P1 ;  /* 0x000000ff49397208 */ /* 0x000fe20000800000 */
[----:B------:R-:W-:Y:S01]  /*4920*/  FFMA.FTZ R77, R211, R216, R77 ;  /* 0x000000d8d34d7223 */ /* 0x000fe2000001004d */
[----:B------:R-:W-:Y:S02]  /*4930*/  FSEL R58, R58, RZ, P5 ;  /* 0x000000ff3a3a7208 */ /* 0x000fe40002800000 */
[----:B------:R-:W-:-:S02]  /*4940*/  FSEL R73, R73, RZ, P3 ;  /* 0x000000ff49497208 */ /* 0x000fc40001800000 */
[----:B------:R-:W-:Y:S02]  /*4950*/  FSEL R0, R214, RZ, P6 ;  /* 0x000000ffd6007208 */ /* 0x000fe40003000000 */
[----:B------:R-:W-:Y:S02]  /*4960*/  LOP3.LUT P6, RZ, R138, 0xff000000, RZ, 0xc0, !PT ;  /* 0xff0000008aff7812 */ /* 0x000fe400078cc0ff */
[----:B------:R-:W-:Y:S02]  /*4970*/  LOP3.LUT P5, RZ, R250, 0xff000000, RZ, 0xc0, !PT ;  /* 0xff000000faff7812 */ /* 0x000fe400078ac0ff */
[----:B------:R-:W-:Y:S01]  /*4980*/  F2FP.BF16.F32.PACK_AB R59, R72, R59 ;  /* 0x0000003b483b723e */ /* 0x000fe200000010ff */
[----:B------:R-:W-:Y:S01]  /*4990*/  FMUL.FTZ R72, R77, UR6 ;  /* 0x000000064d487c20 */ /* 0x000fe20008410000 */
[----:B------:R-:W-:Y:S02]  /*49a0*/  F2FP.BF16.F32.PACK_AB R58, R73, R58 ;  /* 0x0000003a493a723e */ /* 0x000fe400000010ff */
[----:B------:R-:W-:-:S02]  /*49b0*/  FSEL R73, R102, RZ, P6 ;  /* 0x000000ff66497208 */ /* 0x000fc40003000000 */
[----:B------:R-:W-:Y:S02]  /*49c0*/  FSEL R83, R102, RZ, P5 ;  /* 0x000000ff66537208 */ /* 0x000fe40002800000 */
[----:B------:R-:W-:Y:S02]  /*49d0*/  LOP3.LUT P6, RZ, R138, 0xff, RZ, 0xc0, !PT ;  /* 0x000000ff8aff7812 */ /* 0x000fe400078cc0ff */
[C---:B------:R-:W-:Y:S02]  /*49e0*/  LOP3.LUT P1, RZ, R250.reuse, 0xff00, RZ, 0xc0, !PT ;  /* 0x0000ff00faff7812 */ /* 0x040fe4000782c0ff */
[----:B------:R-:W-:Y:S02]  /*49f0*/  LOP3.LUT P3, RZ, R250, 0xff, RZ, 0xc0, !PT ;  /* 0x000000fffaff7812 */ /* 0x000fe4000786c0ff */
[----:B------:R-:W-:Y:S02]  /*4a00*/  LOP3.LUT P5, RZ, R138, 0xff00, RZ, 0xc0, !PT ;  /* 0x0000ff008aff7812 */ /* 0x000fe400078ac0ff */
[----:B------:R-:W-:-:S02]  /*4a10*/  F2FP.BF16.F32.PACK_AB R75, R56, R75 ;  /* 0x0000004b384b723e */ /* 0x000fc400000010ff */
[C---:B------:R-:W-:Y:S02]  /*4a20*/  FSEL R56, R72.reuse, RZ, P6 ;  /* 0x000000ff48387208 */ /* 0x040fe40003000000 */
[C---:B------:R-:W-:Y:S02]  /*4a30*/  FSEL R81, R79.reuse, RZ, P1 ;  /* 0x000000ff4f517208 */ /* 0x040fe40000800000 */
[----:B------:R-:W-:Y:S02]  /*4a40*/  FSEL R77, R79, RZ, P5 ;  /* 0x000000ff4f4d7208 */ /* 0x000fe40002800000 */
[----:B------:R-:W-:Y:S02]  /*4a50*/  FSEL R72, R72, RZ, P3 ;  /* 0x000000ff48487208 */ /* 0x000fe40001800000 */
[----:B------:R-:W-:Y:S02]  /*4a60*/  F2FP.BF16.F32.PACK_AB R74, R57, R74 ;  /* 0x0000004a394a723e */ /* 0x000fe400000010ff */
[----:B------:R-:W-:-:S02]  /*4a70*/  F2FP.BF16.F32.PACK_AB R57, R73, R0 ;  /* 0x000000004939723e */ /* 0x000fc400000010ff */
[----:B------:R-:W-:Y:S02]  /*4a80*/  F2FP.BF16.F32.PACK_AB R73, R83, R76 ;  /* 0x0000004c5349723e */ /* 0x000fe400000010ff */
[----:B------:R-:W-:Y:S02]  /*4a90*/  F2FP.BF16.F32.PACK_AB R56, R77, R56 ;  /* 0x000000384d38723e */ /* 0x000fe400000010ff */
[----:B------:R-:W-:Y:S01]  /*4aa0*/  F2FP.BF16.F32.PACK_AB R72, R81, R72 ;  /* 0x000000485148723e */ /* 0x000fe200000010ff */
[----:B------:R-:W-:Y:S06]  /*4ab0*/  BRA `(.L_x_191) ;  /* 0x0000000400687947 */ /* 0x000fec0003800000 */
.L_x_195:
[-CC-:B------:R-:W-:Y:S01]  /*4ac0*/  FFMA.FTZ R52, R213, R237.reuse, R241.reuse ;  /* 0x000000edd5347223 */ /* 0x180fe200000100f1 */
[-C--:B------:R-:W-:Y:S01]  /*4ad0*/  FFMA.FTZ R106, R106, R237.reuse, R241 ;  /* 0x000000ed6a6a7223 */ /* 0x080fe200000100f1 */
[----:B-----5:R-:W-:Y:S01]  /*4ae0*/  PRMT R53, R67, 0x7632, R53 ;  /* 0x0000763243357816 */ /* 0x020fe20000000035 */
[----:B------:R-:W-:Y:S01]  /*4af0*/  FFMA.FTZ R97, R97, R237, R241 ;  /* 0x000000ed61617223 */ /* 0x000fe200000100f1 */
[--C-:B------:R-:W-:Y:S01]  /*4b00*/  FADD.FTZ R54, R107, -R52.reuse ;  /* 0x800000346b367221 */ /* 0x100fe20000010000 */
[C---:B------:R-:W-:Y:S01]  /*4b10*/  PRMT R52, R66.reuse, 0x7632, R52 ;  /* 0x0000763242347816 */ /* 0x040fe20000000034 */
[----:B------:R-:W-:Y:S01]  /*4b20*/  FADD.FTZ R106, R105, -R106 ;  /* 0x8000006a696a7221 */ /* 0x000fe20000010000 */
[----:B------:R-:W-:Y:S01]  /*4b30*/  SHF.L.U32 R56, R67, 0x10, RZ ;  /* 0x0000001043387819 */ /* 0x000fe200000006ff */
[----:B------:R-:W-:Y:S01]  /*4b40*/  IMAD.U32 R55, R53, 0x10000, RZ ;  /* 0x0001000035377824 */ /* 0x000fe200078e00ff */
[----:B------:R-:W-:Y:S01]  /*4b50*/  SHF.L.U32 R53, R66, 0x10, RZ ;  /* 0x0000001042357819 */ /* 0x000fe200000006ff */
[----:B------:R-:W-:-:S02]  /*4b60*/  IMAD.U32 R57, R52, 0x10000, RZ ;  /* 0x0001000034397824 */ /* 0x000fc400078e00ff */
[-C--:B------:R-:W-:Y:S01]  /*4b70*/  FFMA.FTZ R99, R99, R237.reuse, R241 ;  /* 0x000000ed63637223 */ /* 0x080fe200000100f1 */
[C---:B------:R-:W-:Y:S01]  /*4b80*/  FFMA.FTZ R52, R211.reuse, R106, R56 ;  /* 0x0000006ad3347223 */ /* 0x040fe20000010038 */
[----:B------:R-:W-:Y:S01]  /*4b90*/  FADD.FTZ R96, R96, -R97 ;  /* 0x8000006160607221 */ /* 0x000fe20000010000 */
[----:B------:R-:W-:Y:S01]  /*4ba0*/  FFMA.FTZ R54, R211, R54, R53 ;  /* 0x00000036d3367223 */ /* 0x000fe20000010035 */
[----:B------:R-:W-:Y:S01]  /*4bb0*/  FADD.FTZ R98, R98, -R99 ;  /* 0x8000006362627221 */ /* 0x000fe20000010000 */
[----:B------:R-:W-:Y:S01]  /*4bc0*/  FMUL.FTZ R53, R52, UR6 ;  /* 0x0000000634357c20 */ /* 0x000fe20008410000 */
[----:B------:R-:W-:Y:S01]  /*4bd0*/  LOP3.LUT P6, RZ, R251, 0xff0000, RZ, 0xc0, !PT ;  /* 0x00ff0000fbff7812 */ /* 0x000fe200078cc0ff */
[----:B------:R-:W-:Y:S01]  /*4be0*/  FFMA.FTZ R55, R211, R96, R55 ;  /* 0x00000060d3377223 */ /* 0x000fe20000010037 */
[----:B------:R-:W-:Y:S01]  /*4bf0*/  LOP3.LUT P5, RZ, R139, 0xff0000, RZ, 0xc0, !PT ;  /* 0x00ff00008bff7812 */ /* 0x000fe200078ac0ff */
[----:B------:R-:W-:Y:S01]  /*4c00*/  FFMA.FTZ R79, R211, R98, R57 ;  /* 0x00000062d34f7223 */ /* 0x000fe20000010039 */
[----:B------:R-:W-:Y:S01]  /*4c10*/  ISETP.GE.U32.AND P1, PT, R250, RZ, PT ;  /* 0x000000fffa00720c */ /* 0x000fe20003f26070 */
[-C--:B------:R-:W-:Y:S01]  /*4c20*/  FFMA.FTZ R215, R215, R237.reuse, R241 ;  /* 0x000000edd7d77223 */ /* 0x080fe200000100f1 */
[----:B------:R-:W-:Y:S01]  /*4c30*/  ISETP.GE.U32.AND P3, PT, R138, RZ, PT ;  /* 0x000000ff8a00720c */ /* 0x000fe20003f66070 */
[----:B------:R-:W-:Y:S01]  /*4c40*/  FMUL.FTZ R57, R55, UR6 ;  /* 0x0000000637397c20 */ /* 0x000fe20008410000 */
[C---:B------:R-:W-:Y:S01]  /*4c50*/  FSEL R75, R53.reuse, RZ, P6 ;  /* 0x000000ff354b7208 */ /* 0x040fe20003000000 */
[----:B------:R-:W-:Y:S01]  /*4c60*/  FADD.FTZ R214, R214, -R215 ;  /* 0x800000d7d6d67221 */ /* 0x000fe20000010000 */
[----:B------:R-:W-:Y:S01]  /*4c70*/  FSEL R76, R53, RZ, P5 ;  /* 0x000000ff354c7208 */ /* 0x000fe20002800000 */
[-C--:B------:R-:W-:Y:S01]  /*4c80*/  FFMA.FTZ R53, R0, R237.reuse, R241 ;  /* 0x000000ed00357223 */ /* 0x080fe200000100f1 */
[----:B------:R-:W-:Y:S01]  /*4c90*/  ISETP.GE.U32.AND.EX P1, PT, R251, 0x1000000, PT, P1 ;  /* 0x01000000fb00780c */ /* 0x000fe20003f26110 */
[----:B------:R-:W-:Y:S01]  /*4ca0*/  FMUL.FTZ R59, R79, UR6 ;  /* 0x000000064f3b7c20 */ /* 0x000fe20008410000 */
[----:B------:R-:W-:Y:S01]  /*4cb0*/  ISETP.GE.U32.AND.EX P3, PT, R139, 0x1000000, PT, P3 ;  /* 0x010000008b00780c */ /* 0x000fe20003f66130 */
[----:B------:R-:W-:Y:S01]  /*4cc0*/  FADD.FTZ R216, R216, -R53 ;  /* 0x80000035d8d87221 */ /* 0x000fe20000010000 */
[----:B------:R-:W-:Y:S01]  /*4cd0*/  SHF.L.U32 R72, R65, 0x10, RZ ;  /* 0x0000001041487819 */ /* 0x000fe200000006ff */
[-CC-:B------:R-:W-:Y:S01]  /*4ce0*/  FFMA.FTZ R102, R102, R237.reuse, R241.reuse ;  /* 0x000000ed66667223 */ /* 0x180fe200000100f1 */
[C---:B------:R-:W-:Y:S01]  /*4cf0*/  FSEL R56, R57.reuse, RZ, P1 ;  /* 0x000000ff39387208 */ /* 0x040fe20000800000 */
[----:B------:R-:W-:Y:S01]  /*4d00*/  FMUL.FTZ R58, R54, UR6 ;  /* 0x00000006363a7c20 */ /* 0x000fe20008410000 */
[----:B------:R-:W-:Y:S01]  /*4d10*/  FSEL R83, R57, RZ, P3 ;  /* 0x000000ff39537208 */ /* 0x000fe20001800000 */
[----:B------:R-:W-:Y:S01]  /*4d20*/  FFMA.FTZ R104, R104, R237, R241 ;  /* 0x000000ed68687223 */ /* 0x000fe200000100f1 */
[----:B------:R-:W-:Y:S01]  /*4d30*/  PRMT R53, R65, 0x7632, R53 ;  /* 0x0000763241357816 */ /* 0x000fe20000000035 */
[----:B------:R-:W-:Y:S01]  /*4d40*/  FFMA.FTZ R72, R211, R214, R72 ;  /* 0x000000d6d3487223 */ /* 0x000fe20000010048 */
[----:B------:R-:W-:Y:S01]  /*4d50*/  LOP3.LUT P1, RZ, R251, 0xff00, RZ, 0xc0, !PT ;  /* 0x0000ff00fbff7812 */ /* 0x000fe2000782c0ff */
[----:B------:R-:W-:Y:S01]  /*4d60*/  FADD.FTZ R102, R101, -R102 ;  /* 0x8000006665667221 */ /* 0x000fe20000010000 */
[----:B------:R-:W-:Y:S01]  /*4d70*/  LOP3.LUT P3, RZ, R139, 0xff00, RZ, 0xc0, !PT ;  /* 0x0000ff008bff7812 */ /* 0x000fe2000786c0ff */
[----:B------:R-:W-:Y:S01]  /*4d80*/  IMAD.U32 R73, R53, 0x10000, RZ ;  /* 0x0001000035497824 */ /* 0x000fe200078e00ff */
[----:B------:R-:W-:Y:S01]  /*4d90*/  PRMT R0, R64, 0x7632, R0 ;  /* 0x0000763240007816 */ /* 0x000fe20000000000 */
[----:B------:R-:W-:Y:S01]  /*4da0*/  FADD.FTZ R104, R103, -R104 ;  /* 0x8000006867687221 */ /* 0x000fe20000010000 */
[----:B------:R-:W-:Y:S01]  /*4db0*/  LOP3.LUT P6, RZ, R251, 0xff, RZ, 0xc0, !PT ;  /* 0x000000fffbff7812 */ /* 0x000fe200078cc0ff */
[----:B------:R-:W-:Y:S01]  /*4dc0*/  FFMA.FTZ R77, R211, R102, R73 ;  /* 0x00000066d34d7223 */ /* 0x000fe20000010049 */
[----:B------:R-:W-:-:S02]  /*4dd0*/  FSEL R57, R59, RZ, P1 ;  /* 0x000000ff3b397208 */ /* 0x000fc40000800000 */
[----:B------:R-:W-:Y:S01]  /*4de0*/  FSEL R81, R59, RZ, P3 ;  /* 0x000000ff3b517208 */ /* 0x000fe20001800000 */
[----:B------:R-:W-:Y:S01]  /*4df0*/  IMAD.U32 R59, R0, 0x10000, RZ ;  /* 0x00010000003b7824 */ /* 0x000fe200078e00ff */
[----:B------:R-:W-:Y:S01]  /*4e00*/  FSEL R74, R58, RZ, P6 ;  /* 0x000000ff3a4a7208 */ /* 0x000fe20003000000 */
[----:B------:R-:W-:Y:S01]  /*4e10*/  FMUL.FTZ R0, R72, UR6 ;  /* 0x0000000648007c20 */ /* 0x000fe20008410000 */
[----:B------:R-:W-:Y:S01]  /*4e20*/  LOP3.LUT P6, RZ, R250, 0xff0000, RZ, 0xc0, !PT ;  /* 0x00ff0000faff7812 */ /* 0x000fe200078cc0ff */
[----:B------:R-:W-:Y:S01]  /*4e30*/  FFMA.FTZ R73, R211, R104, R59 ;  /* 0x00000068d3497223 */ /* 0x000fe2000001003b */
[----:B------:R-:W-:Y:S02]  /*4e40*/  SHF.L.U32 R53, R64, 0x10, RZ ;  /* 0x0000001040357819 */ /* 0x000fe400000006ff */
[----:B------:R-:W-:Y:S02]  /*4e50*/  F2FP.BF16.F32.PACK_AB R59, R83, R76 ;  /* 0x0000004c533b723e */ /* 0x000fe400000010ff */
[----:B------:R-:W-:Y:S01]  /*4e60*/  FSEL R76, R0, RZ, P6 ;  /* 0x000000ff004c7208 */ /* 0x000fe20003000000 */
[----:B------:R-:W-:Y:S01]  /*4e70*/  FFMA.FTZ R216, R211, R216, R53 ;  /* 0x000000d8d3d87223 */ /* 0x000fe20000010035 */
[----:B------:R-:W-:-:S02]  /*4e80*/  LOP3.LUT P5, RZ, R139, 0xff, RZ, 0xc0, !PT ;  /* 0x000000ff8bff7812 */ /* 0x000fc400078ac0ff */
[----:B------:R-:W-:Y:S02]  /*4e90*/  LOP3.LUT P6, RZ, R138, 0xff0000, RZ, 0xc0, !PT ;  /* 0x00ff00008aff7812 */ /* 0x000fe400078cc0ff */
[C---:B------:R-:W-:Y:S01]  /*4ea0*/  F2FP.BF16.F32.PACK_AB R53, R77.reuse, R72 ;  /* 0x000000484d35723e */ /* 0x040fe200000010ff */
[----:B------:R-:W-:Y:S01]  /*4eb0*/  FMUL.FTZ R77, R77, UR6 ;  /* 0x000000064d4d7c20 */ /* 0x000fe20008410000 */
[----:B------:R-:W-:Y:S02]  /*4ec0*/  FSEL R58, R58, RZ, P5 ;  /* 0x000000ff3a3a7208 */ /* 0x000fe40002800000 */
[----:B------:R-:W-:Y:S01]  /*4ed0*/  FSEL R78, R0, RZ, P6 ;  /* 0x000000ff004e7208 */ /* 0x000fe20003000000 */
[----:B------:R-:W-:Y:S01]  /*4ee0*/  FMUL.FTZ R0, R73, UR6 ;  /* 0x0000000649007c20 */ /* 0x000fe20008410000 */
[----:B------:R-:W-:Y:S02]  /*4ef0*/  LOP3.LUT P5, RZ, R250, 0xff000000, RZ, 0xc0, !PT ;  /* 0xff000000faff7812 */ /* 0x000fe400078ac0ff */
[----:B------:R-:W-:-:S02]  /*4f00*/  LOP3.LUT P6, RZ, R138, 0xff000000, RZ, 0xc0, !PT ;  /* 0xff0000008aff7812 */ /* 0x000fc400078cc0ff */
[----:B------:R-:W-:Y:S02]  /*4f10*/  F2FP.BF16.F32.PACK_AB R55, R55, R52 ;  /* 0x000000343737723e */ /* 0x000fe400000010ff */
[----:B------:R-:W-:Y:S02]  /*4f20*/  F2FP.BF16.F32.PACK_AB R58, R81, R58 ;  /* 0x0000003a513a723e */ /* 0x000fe400000010ff */
[----:B------:R-:W-:Y:S01]  /*4f30*/  F2FP.BF16.F32.PACK_AB R52, R73, R216 ;  /* 0x000000d84934723e */ /* 0x000fe200000010ff */
[----:B------:R-:W-:Y:S01]  /*4f40*/  FMUL.FTZ R216, R216, UR6 ;  /* 0x00000006d8d87c20 */ /* 0x000fe20008410000 */
[C---:B------:R-:W-:Y:S02]  /*4f50*/  FSEL R81, R77.reuse, RZ, P5 ;  /* 0x000000ff4d517208 */ /* 0x040fe40002800000 */
[----:B------:R-:W-:Y:S02]  /*4f60*/  FSEL R73, R77, RZ, P6 ;  /* 0x000000ff4d497208 */ /* 0x000fe40003000000 */
[----:B------:R-:W-:-:S02]  /*4f70*/  LOP3.LUT P1, RZ, R250, 0xff00, RZ, 0xc0, !PT ;  /* 0x0000ff00faff7812 */ /* 0x000fc4000782c0ff */
[----:B------:R-:W-:Y:S02]  /*4f80*/  LOP3.LUT P3, RZ, R250, 0xff, RZ, 0xc0, !PT ;  /* 0x000000fffaff7812 */ /* 0x000fe4000786c0ff */
[C---:B------:R-:W-:Y:S02]  /*4f90*/  LOP3.LUT P5, RZ, R138.reuse, 0xff00, RZ, 0xc0, !PT ;  /* 0x0000ff008aff7812 */ /* 0x040fe400078ac0ff */
[----:B------:R-:W-:Y:S02]  /*4fa0*/  LOP3.LUT P6, RZ, R138, 0xff, RZ, 0xc0, !PT ;  /* 0x000000ff8aff7812 */ /* 0x000fe400078cc0ff */
[----:B------:R-:W-:Y:S02]  /*4fb0*/  F2FP.BF16.F32.PACK_AB R54, R79, R54 ;  /* 0x000000364f36723e */ /* 0x000fe400000010ff */
[----:B------:R-:W-:Y:S02]  /*4fc0*/  F2FP.BF16.F32.PACK_AB R75, R56, R75 ;  /* 0x0000004b384b723e */ /* 0x000fe400000010ff */
[----:B------:R-:W-:-:S02]  /*4fd0*/  FSEL R77, R0, RZ, P1 ;  /* 0x000000ff004d7208 */ /* 0x000fc40000800000 */
[----:B------:R-:W-:Y:S02]  /*4fe0*/  FSEL R79, R0, RZ, P5 ;  /* 0x000000ff004f7208 */ /* 0x000fe40002800000 */
[C---:B------:R-:W-:Y:S02]  /*4ff0*/  FSEL R56, R216.reuse, RZ, P6 ;  /* 0x000000ffd8387208 */ /* 0x040fe40003000000 */
[----:B------:R-:W-:Y:S02]  /*5000*/  FSEL R72, R216, RZ, P3 ;  /* 0x000000ffd8487208 */ /* 0x000fe40001800000 */
[----:B------:R-:W-:Y:S02]  /*5010*/  F2FP.BF16.F32.PACK_AB R74, R57, R74 ;  /* 0x0000004a394a723e */ /* 0x000fe400000010ff */
[----:B------:R-:W-:Y:S02]  /*5020*/  F2FP.BF16.F32.PACK_AB R57, R73, R78 ;  /* 0x0000004e4939723e */ /* 0x000fe400000010ff */
[----:B------:R-:W-:-:S02]  /*5030*/  F2FP.BF16.F32.PACK_AB R73, R81, R76 ;  /* 0x0000004c5149723e */ /* 0x000fc400000010ff */
[----:B------:R-:W-:Y:S02]  /*5040*/  F2FP.BF16.F32.PACK_AB R56, R79, R56 ;  /* 0x000000384f38723e */ /* 0x000fe400000010ff */
[----:B------:R-:W-:-:S07]  /*5050*/  F2FP.BF16.F32.PACK_AB R72, R77, R72 ;  /* 0x000000484d48723e */ /* 0x000fce00000010ff */
.L_x_191:
[----:B------:R-:W-:Y:S01]  /*5060*/  ISETP.NE.U32.AND P1, PT, RZ, UR4, PT ;  /* 0x00000004ff007c0c */ /* 0x000fe2000bf25070 */
[----:B------:R-:W0:Y:S03]  /*5070*/  LDC.64 R76, c[0x0][0x468] ;  /* 0x00011a00ff4c7b82 */ /* 0x000e260000000a00 */
[----:B------:R-:W-:-:S05]  /*5080*/  ISETP.NE.AND.EX P1, PT, RZ, UR5, PT, P1 ;  /* 0x00000005ff007c0c */ /* 0x000fca000bf25310 */
[----:B------:R-:W1:Y:S08]  /*5090*/  @P0 LDC.64 R78, c[0x0][0x470] ;  /* 0x00011c00ff4e0b82 */ /* 0x000e700000000a00 */
[----:B------:R-:W2:Y:S01]  /*50a0*/  @P1 LDC.64 R82, c[0x0][0x478] ;  /* 0x00011e00ff521b82 */ /* 0x000ea20000000a00 */
[----:B0-----:R-:W-:-:S04]  /*50b0*/  IMAD.WIDE.U32 R80, R212, 0x10, R76 ;  /* 0x00000010d4507825 */ /* 0x001fc800078e004c */
[----:B-1----:R-:W-:-:S04]  /*50c0*/  @P0 IMAD.WIDE.U32 R78, R212, 0x10, R78 ;  /* 0x00000010d44e0825 */ /* 0x002fc800078e004e */
[----:B--2---:R-:W-:-:S05]  /*50d0*/  @P1 IMAD.WIDE.U32 R82, R212, 0x10, R82 ;  /* 0x00000010d4521825 */ /* 0x004fca00078e0052 */
[----:B------:R0:W-:Y:S04]  /*50e0*/  @P1 STG.E.128 desc[UR10][R82.64], R52 ;  /* 0x0000003452001986 */ /* 0x0001e8000c101d0a */
[----:B------:R0:W-:Y:S04]  /*50f0*/  STG.E.128 desc[UR10][R80.64], R72 ;  /* 0x0000004850007986 */ /* 0x0001e8000c101d0a */
[----:B------:R0:W-:Y:S01]  /*5100*/  @P0 STG.E.128 desc[UR10][R78.64], R56 ;  /* 0x000000384e000986 */ /* 0x0001e2000c101d0a */
[----:B------:R-:W-:Y:S05]  /*5110*/  @!P0 BRA `(.L_x_196) ;  /* 0x00000014003c8947 */ /* 0x000fea0003800000 */
[----:B------:R-:W-:Y:S05]  /*5120*/  @!P2 BRA `(.L_x_197) ;  /* 0x0000000800cca947 */ /* 0x000fea0003800000 */
[----:B------:R-:W-:Y:S05]  /*5130*/  @!P1 BRA `(.L_x_198) ;  /* 0x00000004006c9947 */ /* 0x000fea0003800000 */
[-CC-:B------:R-:W-:Y:S01]  /*5140*/  FFMA.FTZ R226, R226, R237.reuse, R241.reuse ;  /* 0x000000ede2e27223 */ /* 0x180fe200000100f1 */
[C---:B0-----:R-:W-:Y:S01]  /*5150*/  SHF.L.U32 R54, R63.reuse, 0x10, RZ ;  /* 0x000000103f367819 */ /* 0x041fe200000006ff */
[-CC-:B------:R-:W-:Y:S01]  /*5160*/  FFMA.FTZ R228, R228, R237.reuse, R241.reuse ;  /* 0x000000ede4e47223 */ /* 0x180fe200000100f1 */
[----:B------:R-:W-:Y:S01]  /*5170*/  PRMT R52, R63, 0x7632, R52 ;  /* 0x000076323f347816 */ /* 0x000fe20000000034 */
[----:B------:R-:W-:Y:S01]  /*5180*/  FADD.FTZ R226, R225, -R226 ;  /* 0x800000e2e1e27221 */ /* 0x000fe20000010000 */
[-C--:B------:R-:W-:Y:S01]  /*5190*/  FFMA.FTZ R218, R218, R237.reuse, R241 ;  /* 0x000000eddada7223 */ /* 0x080fe200000100f1 */
[----:B------:R-:W-:Y:S01]  /*51a0*/  PRMT R53, R62, 0x7632, R53 ;  /* 0x000076323e357816 */ /* 0x000fe20000000035 */
[----:B------:R-:W-:Y:S01]  /*51b0*/  FADD.FTZ R228, R227, -R228 ;  /* 0x800000e4e3e47221 */ /* 0x000fe20000010000 */
[----:B------:R-:W-:Y:S01]  /*51c0*/  FFMA.FTZ R226, R211, R226, R54 ;  /* 0x000000e2d3e27223 */ /* 0x000fe20000010036 */
[----:B------:R-:W-:Y:S01]  /*51d0*/  IMAD.U32 R54, R52, 0x10000, RZ ;  /* 0x0001000034367824 */ /* 0x000fe200078e00ff */
[----:B------:R-:W-:Y:S01]  /*51e0*/  SHF.L.U32 R55, R62, 0x10, RZ ;  /* 0x000000103e377819 */ /* 0x000fe200000006ff */
[----:B------:R-:W-:Y:S01]  /*51f0*/  FFMA.FTZ R230, R230, R237, R241 ;  /* 0x000000ede6e67223 */ /* 0x000fe200000100f1 */
[----:B------:R-:W-:Y:S01]  /*5200*/  PRMT R52, R61, 0x7632, R52 ;  /* 0x000076323d347816 */ /* 0x000fe20000000034 */
[----:B------:R-:W-:Y:S01]  /*5210*/  FADD.FTZ R218, R217, -R218 ;  /* 0x800000dad9da7221 */ /* 0x000fe20000010000 */
[----:B------:R-:W-:-:S02]  /*5220*/  IMAD.U32 R57, R53, 0x10000, RZ ;  /* 0x0001000035397824 */ /* 0x000fc400078e00ff */
[----:B------:R-:W-:Y:S01]  /*5230*/  FFMA.FTZ R228, R211, R228, R55 ;  /* 0x000000e4d3e47223 */ /* 0x000fe20000010037 */
[----:B------:R-:W-:Y:S01]  /*5240*/  SHF.L.U32 R53, R61, 0x10, RZ ;  /* 0x000000103d357819 */ /* 0x000fe200000006ff */
[----:B------:R-:W-:Y:S02]  /*5250*/  IMAD.U32 R55, R52, 0x10000, RZ ;  /* 0x0001000034377824 */ /* 0x000fe400078e00ff */
[----:B------:R-:W-:Y:S01]  /*5260*/  FADD.FTZ R230, R229, -R230 ;  /* 0x800000e6e5e67221 */ /* 0x000fe20000010000 */
[----:B------:R-:W-:Y:S01]  /*5270*/  FMUL.FTZ R52, R226, UR6 ;  /* 0x00000006e2347c20 */ /* 0x000fe20008410000 */
[----:B------:R-:W-:Y:S01]  /*5280*/  FFMA.FTZ R79, R211, R218, R54 ;  /* 0x000000dad34f7223 */ /* 0x000fe20000010036 */
[----:B------:R-:W-:Y:S01]  /*5290*/  LOP3.LUT P5, RZ, R245, 0xff0000, RZ, 0xc0, !PT ;  /* 0x00ff0000f5ff7812 */ /* 0x000fe200078ac0ff */
[-C--:B------:R-:W-:Y:S01]  /*52a0*/  FFMA.FTZ R220, R220, R237.reuse, R241 ;  /* 0x000000eddcdc7223 */ /* 0x080fe200000100f1 */
[----:B------:R-:W-:Y:S01]  /*52b0*/  ISETP.GE.U32.AND P3, PT, R244, RZ, PT ;  /* 0x000000fff400720c */ /* 0x000fe20003f66070 */
[----:B------:R-:W-:Y:S01]  /*52c0*/  FFMA.FTZ R230, R211, R230, R53 ;  /* 0x000000e6d3e67223 */ /* 0x000fe20000010035 */
[----:B------:R-:W-:Y:S01]  /*52d0*/  LOP3.LUT P6, RZ, R141, 0xff0000, RZ, 0xc0, !PT ;  /* 0x00ff00008dff7812 */ /* 0x000fe200078cc0ff */
[----:B------:R-:W-:Y:S01]  /*52e0*/  FMUL.FTZ R53, R79, UR6 ;  /* 0x000000064f357c20 */ /* 0x000fe20008410000 */
[----:B------:R-:W-:Y:S01]  /*52f0*/  FSEL R56, R52, RZ, P5 ;  /* 0x000000ff34387208 */ /* 0x000fe20002800000 */
[----:B------:R-:W-:Y:S01]  /*5300*/  FADD.FTZ R220, R219, -R220 ;  /* 0x800000dcdbdc7221 */ /* 0x000fe20000010000 */
[----:B------:R-:W-:Y:S01]  /*5310*/  ISETP.GE.U32.AND P5, PT, R140, RZ, PT ;  /* 0x000000ff8c00720c */ /* 0x000fe20003fa6070 */
[-C--:B------:R-:W-:Y:S01]  /*5320*/  FFMA.FTZ R222, R222, R237.reuse, R241 ;  /* 0x000000eddede7223 */ /* 0x080fe200000100f1 */
[----:B------:R-:W-:Y:S01]  /*5330*/  ISETP.GE.U32.AND.EX P3, PT, R245, 0x1000000, PT, P3 ;  /* 0x01000000f500780c */ /* 0x000fe20003f66130 */
[----:B------:R-:W-:Y:S01]  /*5340*/  FFMA.FTZ R75, R211, R220, R57 ;  /* 0x000000dcd34b7223 */ /* 0x000fe20000010039 */
[----:B------:R-:W-:Y:S01]  /*5350*/  FSEL R72, R52, RZ, P6 ;  /* 0x000000ff34487208 */ /* 0x000fe20003000000 */
[----:B------:R-:W-:Y:S01]  /*5360*/  FMUL.FTZ R52, R228, UR6 ;  /* 0x00000006e4347c20 */ /* 0x000fe20008410000 */
[----:B------:R-:W-:Y:S01]  /*5370*/  ISETP.GE.U32.AND.EX P5, PT, R141, 0x1000000, PT, P5 ;  /* 0x010000008d00780c */ /* 0x000fe20003fa6150 */
[----:B------:R-:W-:Y:S01]  /*5380*/  FADD.FTZ R222, R221, -R222 ;  /* 0x800000deddde7221 */ /* 0x000fe20000010000 */
[----:B------:R-:W-:Y:S01]  /*5390*/  FSEL R83, R53, RZ, P3 ;  /* 0x000000ff35537208 */ /* 0x000fe20001800000 */
[-C--:B------:R-:W-:Y:S01]  /*53a0*/  FFMA.FTZ R0, R224, R237.reuse, R241 ;  /* 0x000000ede0007223 */ /* 0x080fe200000100f1 */
[----:B------:R-:W-:Y:S01]  /*53b0*/  LOP3.LUT P6, RZ, R245, 0xff, RZ, 0xc0, !PT ;  /* 0x000000fff5ff7812 */ /* 0x000fe200078cc0ff */
[----:B------:R-:W-:Y:S01]  /*53c0*/  FFMA.FTZ R59, R211, R222, R55 ;  /* 0x000000ded33b7223 */ /* 0x000fe20000010037 */
[----:B------:R-:W-:Y:S01]  /*53d0*/  LOP3.LUT P3, RZ, R141, 0xff, RZ, 0xc0, !PT ;  /* 0x000000ff8dff7812 */ /* 0x000fe2000786c0ff */
[----:B------:R-:W-:Y:S01]  /*53e0*/  FFMA.FTZ R232, R232, R237, R241 ;  /* 0x000000ede8e87223 */ /* 0x000fe200000100f1 */
[----:B------:R-:W-:Y:S01]  /*53f0*/  FSEL R99, R53, RZ, P5 ;  /* 0x000000ff35637208 */ /* 0x000fe20002800000 */
[----:B------:R-:W-:Y:S01]  /*5400*/  FMUL.FTZ R53, R75, UR6 ;  /* 0x000000064b357c20 */ /* 0x000fe20008410000 */
[C---:B------:R-:W-:Y:S01]  /*5410*/  FSEL R74, R52.reuse, RZ, P6 ;  /* 0x000000ff344a7208 */ /* 0x040fe20003000000 */
[----:B------:R-:W-:Y:S01]  /*5420*/  FADD.FTZ R0, R223, -R0 ;  /* 0x80000000df007221 */ /* 0x000fe20000010000 */
[----:B------:R-:W-:Y:S01]  /*5430*/  FSEL R58, R52, RZ, P3 ;  /* 0x000000ff343a7208 */ /* 0x000fe20001800000 */
[----:B------:R-:W-:Y:S01]  /*5440*/  FADD.FTZ R232, R231, -R232 ;  /* 0x800000e8e7e87221 */ /* 0x000fe20000010000 */
[----:B------:R-:W-:Y:S01]  /*5450*/  LOP3.LUT P5, RZ, R245, 0xff00, RZ, 0xc0, !PT ;  /* 0x0000ff00f5ff7812 */ /* 0x000fe200078ac0ff */
[----:B------:R-:W-:Y:S01]  /*5460*/  FMUL.FTZ R55, R230, UR6 ;  /* 0x00000006e6377c20 */ /* 0x000fe20008410000 */
[----:B------:R-:W-:-:S02]  /*5470*/  LOP3.LUT P6, RZ, R141, 0xff00, RZ, 0xc0, !PT ;  /* 0x0000ff008dff7812 */ /* 0x000fc400078cc0ff */
[----:B------:R-:W-:Y:S02]  /*5480*/  PRMT R52, R60, 0x7632, R52 ;  /* 0x000076323c347816 */ /* 0x000fe40000000034 */
[C---:B------:R-:W-:Y:S02]  /*5490*/  FSEL R81, R53.reuse, RZ, P5 ;  /* 0x000000ff35517208 */ /* 0x040fe40002800000 */
[----:B------:R-:W-:Y:S01]  /*54a0*/  FSEL R97, R53, RZ, P6 ;  /* 0x000000ff35617208 */ /* 0x000fe20003000000 */
[----:B------:R-:W-:Y:S02]  /*54b0*/  IMAD.U32 R53, R52, 0x10000, RZ ;  /* 0x0001000034357824 */ /* 0x000fe400078e00ff */
[----:B------:R-:W-:Y:S01]  /*54c0*/  FMUL.FTZ R52, R59, UR6 ;  /* 0x000000063b347c20 */ /* 0x000fe20008410000 */
[----:B------:R-:W-:Y:S02]  /*54d0*/  LOP3.LUT P6, RZ, R244, 0xff000000, RZ, 0xc0, !PT ;  /* 0xff000000f4ff7812 */ /* 0x000fe400078cc0ff */
[----:B------:R-:W-:Y:S01]  /*54e0*/  SHF.L.U32 R54, R60, 0x10, RZ ;  /* 0x000000103c367819 */ /* 0x000fe200000006ff */
[----:B------:R-:W-:Y:S01]  /*54f0*/  FFMA.FTZ R57, R211, R0, R53 ;  /* 0x00000000d3397223 */ /* 0x000fe20000010035 */
[----:B------:R-:W-:-:S02]  /*5500*/  LOP3.LUT P3, RZ, R244, 0xff0000, RZ, 0xc0, !PT ;  /* 0x00ff0000f4ff7812 */ /* 0x000fc4000786c0ff */
[----:B------:R-:W-:Y:S01]  /*5510*/  FSEL R80, R52, RZ, P6 ;  /* 0x000000ff34507208 */ /* 0x000fe20003000000 */
[----:B------:R-:W-:Y:S01]  /*5520*/  FFMA.FTZ R232, R211, R232, R54 ;  /* 0x000000e8d3e87223 */ /* 0x000fe20000010036 */
[C---:B------:R-:W-:Y:S01]  /*5530*/  LOP3.LUT P5, RZ, R140.reuse, 0xff0000, RZ, 0xc0, !PT ;  /* 0x00ff00008cff7812 */ /* 0x040fe200078ac0ff */
[----:B------:R-:W-:Y:S01]  /*5540*/  FMUL.FTZ R0, R57, UR6 ;  /* 0x0000000639007c20 */ /* 0x000fe20008410000 */
[----:B------:R-:W-:Y:S02]  /*5550*/  LOP3.LUT P6, RZ, R140, 0xff000000, RZ, 0xc0, !PT ;  /* 0xff0000008cff7812 */ /* 0x000fe400078cc0ff */
[----:B------:R-:W-:Y:S02]  /*5560*/  FSEL R73, R55, RZ, P3 ;  /* 0x000000ff37497208 */ /* 0x000fe40001800000 */
[----:B------:R-:W-:Y:S02]  /*5570*/  LOP3.LUT P3, RZ, R244, 0xff00, RZ, 0xc0, !PT ;  /* 0x0000ff00f4ff7812 */ /* 0x000fe4000786c0ff */
[----:B------:R-:W-:-:S02]  /*5580*/  F2FP.BF16.F32.PACK_AB R54, R75, R228 ;  /* 0x000000e44b36723e */ /* 0x000fc400000010ff */
[----:B------:R-:W-:Y:S02]  /*5590*/  F2FP.BF16.F32.PACK_AB R75, R83, R56 ;  /* 0x00000038534b723e */ /* 0x000fe400000010ff */
[----:B------:R-:W-:Y:S02]  /*55a0*/  FSEL R78, R55, RZ, P5 ;  /* 0x000000ff374e7208 */ /* 0x000fe40002800000 */
[----:B------:R-:W-:Y:S02]  /*55b0*/  FSEL R83, R52, RZ, P6 ;  /* 0x000000ff34537208 */ /* 0x000fe40003000000 */
[----:B------:R-:W-:Y:S02]  /*55c0*/  F2FP.BF16.F32.PACK_AB R55, R79, R226 ;  /* 0x000000e24f37723e */ /* 0x000fe400000010ff */
[----:B------:R-:W-:Y:S01]  /*55d0*/  F2FP.BF16.F32.PACK_AB R52, R57, R232 ;  /* 0x000000e83934723e */ /* 0x000fe200000010ff */
[----:B------:R-:W-:Y:S01]  /*55e0*/  FMUL.FTZ R232, R232, UR6 ;  /* 0x00000006e8e87c20 */ /* 0x000fe20008410000 */
[----:B------:R-:W-:-:S02]  /*55f0*/  FSEL R79, R0, RZ, P3 ;  /* 0x000000ff004f7208 */ /* 0x000fc40001800000 */
[----:B------:R-:W-:Y:S02]  /*5600*/  LOP3.LUT P5, RZ, R244, 0xff, RZ, 0xc0, !PT ;  /* 0x000000fff4ff7812 */ /* 0x000fe400078ac0ff */
[C---:B------:R-:W-:Y:S02]  /*5610*/  LOP3.LUT P6, RZ, R140.reuse, 0xff00, RZ, 0xc0, !PT ;  /* 0x0000ff008cff7812 */ /* 0x040fe400078cc0ff */
[----:B------:R-:W-:Y:S02]  /*5620*/  LOP3.LUT P3, RZ, R140, 0xff, RZ, 0xc0, !PT ;  /* 0x000000ff8cff7812 */ /* 0x000fe4000786c0ff */
[----:B------:R-:W-:Y:S02]  /*5630*/  F2FP.BF16.F32.PACK_AB R53, R59, R230 ;  /* 0x000000e63b35723e */ /* 0x000fe400000010ff */
[----:B------:R-:W-:Y:S02]  /*5640*/  F2FP.BF16.F32.PACK_AB R59, R99, R72 ;  /* 0x00000048633b723e */ /* 0x000fe400000010ff */
[----:B------:R-:W-:-:S02]  /*5650*/  F2FP.BF16.F32.PACK_AB R74, R81, R74 ;  /* 0x0000004a514a723e */ /* 0x000fc400000010ff */
[----:B------:R-:W-:Y:S02]  /*5660*/  FSEL R81, R0, RZ, P6 ;  /* 0x000000ff00517208 */ /* 0x000fe40003000000 */
[C---:B------:R-:W-:Y:S02]  /*5670*/  FSEL R56, R232.reuse, RZ, P3 ;  /* 0x000000ffe8387208 */ /* 0x040fe40001800000 */
[----:B------:R-:W-:Y:S02]  /*5680*/  FSEL R72, R232, RZ, P5 ;  /* 0x000000ffe8487208 */ /* 0x000fe40002800000 */
[----:B------:R-:W-:Y:S02]  /*5690*/  F2FP.BF16.F32.PACK_AB R58, R97, R58 ;  /* 0x0000003a613a723e */ /* 0x000fe400000010ff */
[----:B------:R-:W-:Y:S02]  /*56a0*/  F2FP.BF16.F32.PACK_AB R57, R83, R78 ;  /* 0x0000004e5339723e */ /* 0x000fe400000010ff */
[----:B------:R-:W-:-:S02]  /*56b0*/  F2FP.BF16.F32.PACK_AB R73, R80, R73 ;  /* 0x000000495049723e */ /* 0x000fc400000010ff */
[----:B------:R-:W-:Y:S02]  /*56c0*/  F2FP.BF16.F32.PACK_AB R56, R81, R56 ;  /* 0x000000385138723e */ /* 0x000fe400000010ff */
[----:B------:R-:W-:Y:S01]  /*56d0*/  F2FP.BF16.F32.PACK_AB R72, R79, R72 ;  /* 0x000000484f48723e */ /* 0x000fe200000010ff */
[----:B------:R-:W-:Y:S06]  /*56e0*/  BRA `(.L_x_199) ;  /* 0x0000001c00b07947 */ /* 0x000fec0003800000 */
.L_x_198:
[-CC-:B------:R-:W-:Y:S01]  /*56f0*/  FFMA.FTZ R226, R226, R237.reuse, R241.reuse ;  /* 0x000000ede2e27223 */ /* 0x180fe200000100f1 */
[C---:B0-----:R-:W-:Y:S01]  /*5700*/  SHF.L.U32 R58, R63.reuse, 0x10, RZ ;  /* 0x000000103f3a7819 */ /* 0x041fe200000006ff */
[-CC-:B------:R-:W-:Y:S01]  /*5710*/  FFMA.FTZ R218, R218, R237.reuse, R241.reuse ;  /* 0x000000eddada7223 */ /* 0x180fe200000100f1 */
[----:B------:R-:W-:Y:S01]  /*5720*/  PRMT R56, R63, 0x7632, R56 ;  /* 0x000076323f387816 */ /* 0x000fe20000000038 */
[----:B------:R-:W-:Y:S01]  /*5730*/  FADD.FTZ R226, R225, -R226 ;  /* 0x800000e2e1e27221 */ /* 0x000fe20000010000 */
[-C--:B------:R-:W-:Y:S01]  /*5740*/  FFMA.FTZ R228, R228, R237.reuse, R241 ;  /* 0x000000ede4e47223 */ /* 0x080fe200000100f1 */
[----:B------:R-:W-:Y:S01]  /*5750*/  FADD.FTZ R218, R217, -R218 ;  /* 0x800000dad9da7221 */ /* 0x000fe20000010000 */
[----:B------:R-:W-:Y:S01]  /*5760*/  LOP3.LUT P5, RZ, R245, 0xff0000, RZ, 0xc0, !PT ;  /* 0x00ff0000f5ff7812 */ /* 0x000fe200078ac0ff */
[----:B------:R-:W-:Y:S01]  /*5770*/  FFMA.FTZ R58, R211, R226, R58 ;  /* 0x000000e2d33a7223 */ /* 0x000fe2000001003a */
[----:B------:R-:W-:Y:S01]  /*5780*/  IMAD.U32 R72, R56, 0x10000, RZ ;  /* 0x0001000038487824 */ /* 0x000fe200078e00ff */
[----:B------:R-:W-:Y:S01]  /*5790*/  SHF.L.U32 R59, R62, 0x10, RZ ;  /* 0x000000103e3b7819 */ /* 0x000fe200000006ff */
[----:B------:R-:W-:Y:S01]  /*57a0*/  FADD.FTZ R228, R227, -R228 ;  /* 0x800000e4e3e47221 */ /* 0x000fe20000010000 */
[----:B------:R-:W-:Y:S01]  /*57b0*/  FMUL.FTZ R58, R58, UR6 ;  /* 0x000000063a3a7c20 */ /* 0x000fe20008410000 */
[----:B------:R-:W-:Y:S01]  /*57c0*/  PRMT R57, R62, 0x7632, R57 ;  /* 0x000076323e397816 */ /* 0x000fe20000000039 */
[-CC-:B------:R-:W-:Y:S01]  /*57d0*/  FFMA.FTZ R220, R220, R237.reuse, R241.reuse ;  /* 0x000000eddcdc7223 */ /* 0x180fe200000100f1 */
[----:B------:R-:W-:Y:S01]  /*57e0*/  PRMT R56, R61, 0x7632, R56 ;  /* 0x000076323d387816 */ /* 0x000fe20000000038 */
[C---:B------:R-:W-:Y:S01]  /*57f0*/  FFMA.FTZ R72, R211.reuse, R218, R72 ;  /* 0x000000dad3487223 */ /* 0x040fe20000010048 */
[----:B------:R-:W-:Y:S01]  /*5800*/  FSEL R75, R58, RZ, P5 ;  /* 0x000000ff3a4b7208 */ /* 0x000fe20002800000 */
[----:B------:R-:W-:Y:S01]  /*5810*/  FFMA.FTZ R230, R230, R237, R241 ;  /* 0x000000ede6e67223 */ /* 0x000fe200000100f1 */
[----:B------:R-:W-:Y:S01]  /*5820*/  ISETP.GE.U32.AND P3, PT, R244, RZ, PT ;  /* 0x000000fff400720c */ /* 0x000fe20003f66070 */
[----:B------:R-:W-:Y:S01]  /*5830*/  FFMA.FTZ R228, R211, R228, R59 ;  /* 0x000000e4d3e47223 */ /* 0x000fe2000001003b */
[----:B------:R-:W-:Y:S01]  /*5840*/  ISETP.GE.U32.AND P5, PT, R140, RZ, PT ;  /* 0x000000ff8c00720c */ /* 0x000fe20003fa6070 */
[----:B------:R-:W-:Y:S01]  /*5850*/  IMAD.U32 R73, R57, 0x10000, RZ ;  /* 0x0001000039497824 */ /* 0x000fe200078e00ff */
[----:B------:R-:W-:Y:S01]  /*5860*/  LOP3.LUT P6, RZ, R141, 0xff0000, RZ, 0xc0, !PT ;  /* 0x00ff00008dff7812 */ /* 0x000fe200078cc0ff */
[----:B------:R-:W-:-:S02]  /*5870*/  IMAD.U32 R59, R56, 0x10000, RZ ;  /* 0x00010000383b7824 */ /* 0x000fc400078e00ff */
[-C--:B------:R-:W-:Y:S01]  /*5880*/  FFMA.FTZ R222, R222, R237.reuse, R241 ;  /* 0x000000eddede7223 */ /* 0x080fe200000100f1 */
[----:B------:R-:W-:Y:S01]  /*5890*/  FADD.FTZ R220, R219, -R220 ;  /* 0x800000dcdbdc7221 */ /* 0x000fe20000010000 */
[----:B------:R-:W-:Y:S01]  /*58a0*/  SHF.L.U32 R57, R61, 0x10, RZ ;  /* 0x000000103d397819 */ /* 0x000fe200000006ff */
[----:B------:R-:W-:Y:S01]  /*58b0*/  FMUL.FTZ R56, R72, UR6 ;  /* 0x0000000648387c20 */ /* 0x000fe20008410000 */
[----:B------:R-:W-:Y:S01]  /*58c0*/  FADD.FTZ R230, R229, -R230 ;  /* 0x800000e6e5e67221 */ /* 0x000fe20000010000 */
[----:B------:R-:W-:Y:S01]  /*58d0*/  ISETP.GE.U32.AND.EX P3, PT, R245, 0x1000000, PT, P3 ;  /* 0x01000000f500780c */ /* 0x000fe20003f66130 */
[----:B------:R-:W-:Y:S01]  /*58e0*/  FMUL.FTZ R228, R228, UR6 ;  /* 0x00000006e4e47c20 */ /* 0x000fe20008410000 */
[----:B------:R-:W-:Y:S01]  /*58f0*/  ISETP.GE.U32.AND.EX P5, PT, R141, 0x1000000, PT, P5 ;  /* 0x010000008d00780c */ /* 0x000fe20003fa6150 */
[----:B------:R-:W-:Y:S01]  /*5900*/  FADD.FTZ R222, R221, -R222 ;  /* 0x800000deddde7221 */ /* 0x000fe20000010000 */
[----:B------:R-:W-:Y:S01]  /*5910*/  FSEL R72, R58, RZ, P6 ;  /* 0x000000ff3a487208 */ /* 0x000fe20003000000 */
[----:B------:R-:W-:Y:S01]  /*5920*/  FFMA.FTZ R73, R211, R220, R73 ;  /* 0x000000dcd3497223 */ /* 0x000fe20000010049 */
[----:B------:R-:W-:Y:S01]  /*5930*/  LOP3.LUT P6, RZ, R245, 0xff, RZ, 0xc0, !PT ;  /* 0x000000fff5ff7812 */ /* 0x000fe200078cc0ff */
[C---:B------:R-:W-:Y:S01]  /*5940*/  FFMA.FTZ R57, R211.reuse, R230, R57 ;  /* 0x000000e6d3397223 */ /* 0x040fe20000010039 */
[----:B------:R-:W-:Y:S01]  /*5950*/  FSEL R82, R56, RZ, P3 ;  /* 0x000000ff38527208 */ /* 0x000fe20001800000 */
[-C--:B------:R-:W-:Y:S01]  /*5960*/  FFMA.FTZ R0, R224, R237.reuse, R241 ;  /* 0x000000ede0007223 */ /* 0x080fe200000100f1 */
[----:B------:R-:W-:Y:S01]  /*5970*/  FSEL R79, R56, RZ, P5 ;  /* 0x000000ff384f7208 */ /* 0x000fe20002800000 */
[----:B------:R-:W-:Y:S01]  /*5980*/  FFMA.FTZ R222, R211, R222, R59 ;  /* 0x000000ded3de7223 */ /* 0x000fe2000001003b */
[----:B------:R-:W-:Y:S01]  /*5990*/  PRMT R56, R60, 0x7632, R56 ;  /* 0x000076323c387816 */ /* 0x000fe20000000038 */
[----:B------:R-:W-:Y:S01]  /*59a0*/  FMUL.FTZ R73, R73, UR6 ;  /* 0x0000000649497c20 */ /* 0x000fe20008410000 */
[----:B------:R-:W-:Y:S01]  /*59b0*/  FSEL R74, R228, RZ, P6 ;  /* 0x000000ffe44a7208 */ /* 0x000fe20003000000 */
[----:B------:R-:W-:Y:S01]  /*59c0*/  FMUL.FTZ R59, R57, UR6 ;  /* 0x00000006393b7c20 */ /* 0x000fe20008410000 */
[----:B------:R-:W-:Y:S01]  /*59d0*/  LOP3.LUT P6, RZ, R141, 0xff00, RZ, 0xc0, !PT ;  /* 0x0000ff008dff7812 */ /* 0x000fe200078cc0ff */
[----:B------:R-:W-:Y:S01]  /*59e0*/  FADD.FTZ R0, R223, -R0 ;  /* 0x80000000df007221 */ /* 0x000fe20000010000 */
[----:B------:R-:W-:Y:S01]  /*59f0*/  LOP3.LUT P3, RZ, R141, 0xff, RZ, 0xc0, !PT ;  /* 0x000000ff8dff7812 */ /* 0x000fe2000786c0ff */
[----:B------:R-:W-:Y:S01]  /*5a00*/  FFMA.FTZ R232, R232, R237, R241 ;  /* 0x000000ede8e87223 */ /* 0x000fe200000100f1 */
[----:B------:R-:W-:Y:S01]  /*5a10*/  SHF.L.U32 R57, R56, 0x10, RZ ;  /* 0x0000001038397819 */ /* 0x000fe200000006ff */
[----:B------:R-:W-:Y:S01]  /*5a20*/  FMUL.FTZ R222, R222, UR6 ;  /* 0x00000006dede7c20 */ /* 0x000fe20008410000 */
[----:B------:R-:W-:Y:S01]  /*5a30*/  LOP3.LUT P5, RZ, R245, 0xff00, RZ, 0xc0, !PT ;  /* 0x0000ff00f5ff7812 */ /* 0x000fe200078ac0ff */
[----:B------:R-:W-:Y:S01]  /*5a40*/  FADD.FTZ R232, R231, -R232 ;  /* 0x800000e8e7e87221 */ /* 0x000fe20000010000 */
[----:B------:R-:W-:Y:S01]  /*5a50*/  FSEL R83, R73, RZ, P6 ;  /* 0x000000ff49537208 */ /* 0x000fe20003000000 */
[----:B------:R-:W-:Y:S01]  /*5a60*/  FFMA.FTZ R0, R211, R0, R57 ;  /* 0x00000000d3007223 */ /* 0x000fe20000010039 */
[----:B------:R-:W-:-:S02]  /*5a70*/  FSEL R228, R228, RZ, P3 ;  /* 0x000000ffe4e47208 */ /* 0x000fc40001800000 */
[----:B------:R-:W-:Y:S01]  /*5a80*/  LOP3.LUT P6, RZ, R244, 0xff000000, RZ, 0xc0, !PT ;  /* 0xff000000f4ff7812 */ /* 0x000fe200078cc0ff */
[----:B------:R-:W-:Y:S01]  /*5a90*/  FMUL.FTZ R56, R0, UR6 ;  /* 0x0000000600387c20 */ /* 0x000fe20008410000 */
[----:B------:R-:W-:Y:S02]  /*5aa0*/  LOP3.LUT P3, RZ, R244, 0xff0000, RZ, 0xc0, !PT ;  /* 0x00ff0000f4ff7812 */ /* 0x000fe4000786c0ff */
[----:B------:R-:W-:Y:S02]  /*5ab0*/  SHF.L.U32 R58, R60, 0x10, RZ ;  /* 0x000000103c3a7819 */ /* 0x000fe400000006ff */
[----:B------:R-:W-:Y:S02]  /*5ac0*/  FSEL R81, R73, RZ, P5 ;  /* 0x000000ff49517208 */ /* 0x000fe40002800000 */
[----:B------:R-:W-:Y:S01]  /*5ad0*/  LOP3.LUT P5, RZ, R140, 0xff0000, RZ, 0xc0, !PT ;  /* 0x00ff00008cff7812 */ /* 0x000fe200078ac0ff */
[----:B------:R-:W-:Y:S01]  /*5ae0*/  FFMA.FTZ R58, R211, R232, R58 ;  /* 0x000000e8d33a7223 */ /* 0x000fe2000001003a */
[----:B------:R-:W-:-:S02]  /*5af0*/  FSEL R80, R222, RZ, P6 ;  /* 0x000000ffde507208 */ /* 0x000fc40003000000 */
[C---:B------:R-:W-:Y:S01]  /*5b00*/  FSEL R73, R59.reuse, RZ, P3 ;  /* 0x000000ff3b497208 */ /* 0x040fe20001800000 */
[----:B------:R-:W-:Y:S01]  /*5b10*/  FMUL.FTZ R0, R58, UR6 ;  /* 0x000000063a007c20 */ /* 0x000fe20008410000 */
[----:B------:R-:W-:Y:S02]  /*5b20*/  LOP3.LUT P6, RZ, R140, 0xff000000, RZ, 0xc0, !PT ;  /* 0xff0000008cff7812 */ /* 0x000fe400078cc0ff */
[----:B------:R-:W-:Y:S02]  /*5b30*/  LOP3.LUT P3, RZ, R244, 0xff00, RZ, 0xc0, !PT ;  /* 0x0000ff00f4ff7812 */ /* 0x000fe4000786c0ff */
[----:B------:R-:W-:Y:S02]  /*5b40*/  FSEL R78, R59, RZ, P5 ;  /* 0x000000ff3b4e7208 */ /* 0x000fe40002800000 */
[----:B------:R-:W-:Y:S02]  /*5b50*/  F2FP.BF16.F32.PACK_AB R59, R79, R72 ;  /* 0x000000484f3b723e */ /* 0x000fe400000010ff */
[----:B------:R-:W-:-:S02]  /*5b60*/  FSEL R57, R222, RZ, P6 ;  /* 0x000000ffde397208 */ /* 0x000fc40003000000 */
[----:B------:R-:W-:Y:S02]  /*5b70*/  LOP3.LUT P6, RZ, R140, 0xff00, RZ, 0xc0, !PT ;  /* 0x0000ff008cff7812 */ /* 0x000fe400078cc0ff */
        /* <DEDUP_REMOVED lines=10> */
[----:B------:R-:W-:-:S02]  /*5c20*/  F2FP.BF16.F32.PACK_AB R73, R80, R73 ;  /* 0x000000495049723e */ /* 0x000fc400000010ff */
[----:B------:R-:W-:Y:S02]  /*5c30*/  F2FP.BF16.F32.PACK_AB R56, R81, R56 ;  /* 0x000000385138723e */ /* 0x000fe400000010ff */
[----:B------:R-:W-:Y:S01]  /*5c40*/  F2FP.BF16.F32.PACK_AB R72, R79, R72 ;  /* 0x000000484f48723e */ /* 0x000fe200000010ff */
[----:B------:R-:W-:Y:S06]  /*5c50*/  BRA `(.L_x_199) ;  /* 0x0000001800547947 */ /* 0x000fec0003800000 */
.L_x_197:
[----:B------:R-:W-:Y:S05]  /*5c60*/  @!P1 BRA `(.L_x_200) ;  /* 0x00000004003c9947 */ /* 0x000fea0003800000 */
[-CC-:B------:R-:W-:Y:S01]  /*5c70*/  FFMA.FTZ R226, R226, R237.reuse, R241.reuse ;  /* 0x000000ede2e27223 */ /* 0x180fe200000100f1 */
[-CC-:B------:R-:W-:Y:S01]  /*5c80*/  FFMA.FTZ R218, R218, R237.reuse, R241.reuse ;  /* 0x000000eddada7223 */ /* 0x180fe200000100f1 */
[----:B------:R-:W-:Y:S01]  /*5c90*/  LOP3.LUT P5, RZ, R245, 0xff0000, RZ, 0xc0, !PT ;  /* 0x00ff0000f5ff7812 */ /* 0x000fe200078ac0ff */
[-CC-:B------:R-:W-:Y:S01]  /*5ca0*/  FFMA.FTZ R228, R228, R237.reuse, R241.reuse ;  /* 0x000000ede4e47223 */ /* 0x180fe200000100f1 */
[----:B------:R-:W-:Y:S01]  /*5cb0*/  FADD.FTZ R226, R225, -R226 ;  /* 0x800000e2e1e27221 */ /* 0x000fe20000010000 */
[----:B0-----:R-:W-:Y:S01]  /*5cc0*/  FADD.FTZ R56, R217, -R218 ;  /* 0x800000dad9387221 */ /* 0x001fe20000010000 */
[-CC-:B------:R-:W-:Y:S01]  /*5cd0*/  FFMA.FTZ R220, R220, R237.reuse, R241.reuse ;  /* 0x000000eddcdc7223 */ /* 0x180fe200000100f1 */
[----:B------:R-:W-:Y:S01]  /*5ce0*/  FADD.FTZ R54, R227, -R228 ;  /* 0x800000e4e3367221 */ /* 0x000fe20000010000 */
[C---:B------:R-:W-:Y:S01]  /*5cf0*/  FMUL.FTZ R55, R211.reuse, R226 ;  /* 0x000000e2d3377220 */ /* 0x040fe20000410000 */
[----:B------:R-:W-:Y:S01]  /*5d00*/  FMUL.FTZ R56, R211, R56 ;  /* 0x00000038d3387220 */ /* 0x000fe20000410000 */
[----:B------:R-:W-:Y:S01]  /*5d10*/  ISETP.GE.U32.AND P3, PT, R244, RZ, PT ;  /* 0x000000fff400720c */ /* 0x000fe20003f66070 */
[----:B------:R-:W-:Y:S01]  /*5d20*/  FADD.FTZ R220, R219, -R220 ;  /* 0x800000dcdbdc7221 */ /* 0x000fe20000010000 */
[----:B------:R-:W-:Y:S01]  /*5d30*/  FMUL.FTZ R0, R55, UR6 ;  /* 0x0000000637007c20 */ /* 0x000fe20008410000 */
[-CC-:B------:R-:W-:Y:S01]  /*5d40*/  FFMA.FTZ R230, R230, R237.reuse, R241.reuse ;  /* 0x000000ede6e67223 */ /* 0x180fe200000100f1 */
[----:B------:R-:W-:Y:S01]  /*5d50*/  LOP3.LUT P6, RZ, R141, 0xff0000, RZ, 0xc0, !PT ;  /* 0x00ff00008dff7812 */ /* 0x000fe200078cc0ff */
[----:B------:R-:W-:Y:S01]  /*5d60*/  FMUL.FTZ R52, R56, UR6 ;  /* 0x0000000638347c20 */ /* 0x000fe20008410000 */
[----:B------:R-:W-:Y:S01]  /*5d70*/  ISETP.GE.U32.AND.EX P3, PT, R245, 0x1000000, PT, P3 ;  /* 0x01000000f500780c */ /* 0x000fe20003f66130 */
[C---:B------:R-:W-:Y:S01]  /*5d80*/  FMUL.FTZ R54, R211.reuse, R54 ;  /* 0x00000036d3367220 */ /* 0x040fe20000410000 */
[----:B------:R-:W-:Y:S01]  /*5d90*/  FSEL R75, R0, RZ, P5 ;  /* 0x000000ff004b7208 */ /* 0x000fe20002800000 */
[----:B------:R-:W-:Y:S01]  /*5da0*/  FMUL.FTZ R57, R211, R220 ;  /* 0x000000dcd3397220 */ /* 0x000fe20000410000 */
[----:B------:R-:W-:Y:S01]  /*5db0*/  ISETP.GE.U32.AND P5, PT, R140, RZ, PT ;  /* 0x000000ff8c00720c */ /* 0x000fe20003fa6070 */
[----:B------:R-:W-:Y:S01]  /*5dc0*/  FADD.FTZ R230, R229, -R230 ;  /* 0x800000e6e5e67221 */ /* 0x000fe20000010000 */
[----:B------:R-:W-:Y:S01]  /*5dd0*/  FSEL R59, R0, RZ, P6 ;  /* 0x000000ff003b7208 */ /* 0x000fe20003000000 */
[----:B------:R-:W-:Y:S01]  /*5de0*/  FMUL.FTZ R0, R54, UR6 ;  /* 0x0000000636007c20 */ /* 0x000fe20008410000 */
[----:B------:R-:W-:Y:S01]  /*5df0*/  ISETP.GE.U32.AND.EX P5, PT, R141, 0x1000000, PT, P5 ;  /* 0x010000008d00780c */ /* 0x000fe20003fa6150 */
[----:B------:R-:W-:Y:S01]  /*5e00*/  FMUL.FTZ R53, R211, R230 ;  /* 0x000000e6d3357220 */ /* 0x000fe20000410000 */
[----:B------:R-:W-:Y:S01]  /*5e10*/  FSEL R72, R52, RZ, P3 ;  /* 0x000000ff34487208 */ /* 0x000fe20001800000 */
[-CC-:B------:R-:W-:Y:S01]  /*5e20*/  FFMA.FTZ R222, R222, R237.reuse, R241.reuse ;  /* 0x000000eddede7223 */ /* 0x180fe200000100f1 */
[----:B------:R-:W-:Y:S01]  /*5e30*/  FSEL R80, R52, RZ, P5 ;  /* 0x000000ff34507208 */ /* 0x000fe20002800000 */
[----:B------:R-:W-:Y:S01]  /*5e40*/  FMUL.FTZ R52, R57, UR6 ;  /* 0x0000000639347c20 */ /* 0x000fe20008410000 */
[----:B------:R-:W-:Y:S01]  /*5e50*/  LOP3.LUT P6, RZ, R245, 0xff, RZ, 0xc0, !PT ;  /* 0x000000fff5ff7812 */ /* 0x000fe200078cc0ff */
[----:B------:R-:W-:Y:S01]  /*5e60*/  FADD.FTZ R222, R221, -R222 ;  /* 0x800000deddde7221 */ /* 0x000fe20000010000 */
[----:B------:R-:W-:Y:S01]  /*5e70*/  LOP3.LUT P3, RZ, R141, 0xff, RZ, 0xc0, !PT ;  /* 0x000000ff8dff7812 */ /* 0x000fe2000786c0ff */
[-CC-:B------:R-:W-:Y:S01]  /*5e80*/  FFMA.FTZ R224, R224, R237.reuse, R241.reuse ;  /* 0x000000ede0e07223 */ /* 0x180fe200000100f1 */
[----:B------:R-:W-:Y:S01]  /*5e90*/  LOP3.LUT P5, RZ, R245, 0xff00, RZ, 0xc0, !PT ;  /* 0x0000ff00f5ff7812 */ /* 0x000fe200078ac0ff */
[----:B------:R-:W-:Y:S01]  /*5ea0*/  FFMA.FTZ R232, R232, R237, R241 ;  /* 0x000000ede8e87223 */ /* 0x000fe200000100f1 */
[C---:B------:R-:W-:Y:S01]  /*5eb0*/  FSEL R74, R0.reuse, RZ, P6 ;  /* 0x000000ff004a7208 */ /* 0x040fe20003000000 */
[----:B------:R-:W-:Y:S01]  /*5ec0*/  FADD.FTZ R224, R223, -R224 ;  /* 0x800000e0dfe07221 */ /* 0x000fe20000010000 */
[----:B------:R-:W-:Y:S01]  /*5ed0*/  FSEL R58, R0, RZ, P3 ;  /* 0x000000ff003a7208 */ /* 0x000fe20001800000 */
[----:B------:R-:W-:Y:S01]  /*5ee0*/  FMUL.FTZ R0, R53, UR6 ;  /* 0x0000000635007c20 */ /* 0x000fe20008410000 */
[----:B------:R-:W-:Y:S01]  /*5ef0*/  FSEL R81, R52, RZ, P5 ;  /* 0x000000ff34517208 */ /* 0x000fe20002800000 */
[----:B------:R-:W-:Y:S01]  /*5f00*/  FADD.FTZ R232, R231, -R232 ;  /* 0x800000e8e7e87221 */ /* 0x000fe20000010000 */
[----:B------:R-:W-:-:S02]  /*5f10*/  LOP3.LUT P3, RZ, R244, 0xff0000, RZ, 0xc0, !PT ;  /* 0x00ff0000f4ff7812 */ /* 0x000fc4000786c0ff */
[----:B------:R-:W-:Y:S02]  /*5f20*/  LOP3.LUT P5, RZ, R140, 0xff0000, RZ, 0xc0, !PT ;  /* 0x00ff00008cff7812 */ /* 0x000fe400078ac0ff */
[----:B------:R-:W-:Y:S02]  /*5f30*/  LOP3.LUT P6, RZ, R141, 0xff00, RZ, 0xc0, !PT ;  /* 0x0000ff008dff7812 */ /* 0x000fe400078cc0ff */
[C---:B------:R-:W-:Y:S02]  /*5f40*/  FSEL R73, R0.reuse, RZ, P3 ;  /* 0x000000ff00497208 */ /* 0x040fe40001800000 */
[----:B------:R-:W-:Y:S01]  /*5f50*/  FSEL R78, R0, RZ, P5 ;  /* 0x000000ff004e7208 */ /* 0x000fe20002800000 */
[----:B------:R-:W-:Y:S01]  /*5f60*/  FMUL.FTZ R0, R211, R222 ;  /* 0x000000ded3007220 */ /* 0x000fe20000410000 */
[----:B------:R-:W-:Y:S02]  /*5f70*/  FSEL R97, R52, RZ, P6 ;  /* 0x000000ff34617208 */ /* 0x000fe40003000000 */
[----:B------:R-:W-:Y:S01]  /*5f80*/  LOP3.LUT P6, RZ, R244, 0xff000000, RZ, 0xc0, !PT ;  /* 0xff000000f4ff7812 */ /* 0x000fe200078cc0ff */
[----:B------:R-:W-:Y:S01]  /*5f90*/  FMUL.FTZ R52, R0, UR6 ;  /* 0x0000000600347c20 */ /* 0x000fe20008410000 */
[----:B------:R-:W-:Y:S01]  /*5fa0*/  F2FP.BF16.F32.PACK_AB R54, R57, R54 ;  /* 0x000000363936723e */ /* 0x000fe200000010ff */
[----:B------:R-:W-:Y:S01]  /*5fb0*/  FMUL.FTZ R57, R211, R224 ;  /* 0x000000e0d3397220 */ /* 0x000fe20000410000 */
[----:B------:R-:W-:-:S02]  /*5fc0*/  F2FP.BF16.F32.PACK_AB R59, R80, R59 ;  /* 0x0000003b503b723e */ /* 0x000fc400000010ff */
[----:B------:R-:W-:Y:S01]  /*5fd0*/  F2FP.BF16.F32.PACK_AB R53, R0, R53 ;  /* 0x000000350035723e */ /* 0x000fe200000010ff */
[----:B------:R-:W-:Y:S01]  /*5fe0*/  FMUL.FTZ R0, R211, R232 ;  /* 0x000000e8d3007220 */ /* 0x000fe20000410000 */
[----:B------:R-:W-:Y:S02]  /*5ff0*/  FSEL R80, R52, RZ, P6 ;  /* 0x000000ff34507208 */ /* 0x000fe40003000000 */
[----:B------:R-:W-:Y:S01]  /*6000*/  F2FP.BF16.F32.PACK_AB R55, R56, R55 ;  /* 0x000000373837723e */ /* 0x000fe200000010ff */
[----:B------:R-:W-:Y:S01]  /*6010*/  FMUL.FTZ R56, R57, UR6 ;  /* 0x0000000639387c20 */ /* 0x000fe20008410000 */
[----:B------:R-:W-:Y:S02]  /*6020*/  LOP3.LUT P6, RZ, R140, 0xff000000, RZ, 0xc0, !PT ;  /* 0xff0000008cff7812 */ /* 0x000fe400078cc0ff */
[----:B------:R-:W-:Y:S02]  /*6030*/  LOP3.LUT P3, RZ, R244, 0xff00, RZ, 0xc0, !PT ;  /* 0x0000ff00f4ff7812 */ /* 0x000fe4000786c0ff */
[----:B------:R-:W-:-:S02]  /*6040*/  FSEL R83, R52, RZ, P6 ;  /* 0x000000ff34537208 */ /* 0x000fc40003000000 */
[----:B------:R-:W-:Y:S01]  /*6050*/  F2FP.BF16.F32.PACK_AB R52, R57, R0 ;  /* 0x000000003934723e */ /* 0x000fe200000010ff */
[----:B------:R-:W-:Y:S01]  /*6060*/  FMUL.FTZ R0, R0, UR6 ;  /* 0x0000000600007c20 */ /* 0x000fe20008410000 */
[----:B------:R-:W-:Y:S02]  /*6070*/  LOP3.LUT P6, RZ, R140, 0xff00, RZ, 0xc0, !PT ;  /* 0x0000ff008cff7812 */ /* 0x000fe400078cc0ff */
[----:B------:R-:W-:Y:S02]  /*6080*/  FSEL R79, R56, RZ, P3 ;  /* 0x000000ff384f7208 */ /* 0x000fe40001800000 */
[----:B------:R-:W-:Y:S02]  /*6090*/  LOP3.LUT P5, RZ, R244, 0xff, RZ, 0xc0, !PT ;  /* 0x000000fff4ff7812 */ /* 0x000fe400078ac0ff */
[----:B------:R-:W-:Y:S02]  /*60a0*/  LOP3.LUT P3, RZ, R140, 0xff, RZ, 0xc0, !PT ;  /* 0x000000ff8cff7812 */ /* 0x000fe4000786c0ff */
[----:B------:R-:W-:-:S02]  /*60b0*/  F2FP.BF16.F32.PACK_AB R74, R81, R74 ;  /* 0x0000004a514a723e */ /* 0x000fc400000010ff */
[----:B------:R-:W-:Y:S02]  /*60c0*/  F2FP.BF16.F32.PACK_AB R75, R72, R75 ;  /* 0x0000004b484b723e */ /* 0x000fe400000010ff */
[----:B------:R-:W-:Y:S02]  /*60d0*/  FSEL R81, R56, RZ, P6 ;  /* 0x000000ff38517208 */ /* 0x000fe40003000000 */
[C---:B------:R-:W-:Y:S02]  /*60e0*/  FSEL R56, R0.reuse, RZ, P3 ;  /* 0x000000ff00387208 */ /* 0x040fe40001800000 */
[----:B------:R-:W-:Y:S02]  /*60f0*/  FSEL R72, R0, RZ, P5 ;  /* 0x000000ff00487208 */ /* 0x000fe40002800000 */
[----:B------:R-:W-:Y:S02]  /*6100*/  F2FP.BF16.F32.PACK_AB R58, R97, R58 ;  /* 0x0000003a613a723e */ /* 0x000fe400000010ff */
[----:B------:R-:W-:-:S02]  /*6110*/  F2FP.BF16.F32.PACK_AB R57, R83, R78 ;  /* 0x0000004e5339723e */ /* 0x000fc400000010ff */
[----:B------:R-:W-:Y:S02]  /*6120*/  F2FP.BF16.F32.PACK_AB R73, R80, R73 ;  /* 0x000000495049723e */ /* 0x000fe400000010ff */
[----:B------:R-:W-:Y:S02]  /*6130*/  F2FP.BF16.F32.PACK_AB R56, R81, R56 ;  /* 0x000000385138723e */ /* 0x000fe400000010ff */
[----:B------:R-:W-:Y:S01]  /*6140*/  F2FP.BF16.F32.PACK_AB R72, R79, R72 ;  /* 0x000000484f48723e */ /* 0x000fe200000010ff */
[----:B------:R-:W-:Y:S06]  /*6150*/  BRA `(.L_x_199) ;  /* 0x0000001400147947 */ /* 0x000fec0003800000 */
.L_x_200:
[-CC-:B------:R-:W-:Y:S01]  /*6160*/  FFMA.FTZ R226, R226, R237.reuse, R241.reuse ;  /* 0x000000ede2e27223 */ /* 0x180fe200000100f1 */
[-CC-:B------:R-:W-:Y:S01]  /*6170*/  FFMA.FTZ R218, R218, R237.reuse, R241.reuse ;  /* 0x000000eddada7223 */ /* 0x180fe200000100f1 */
[-CC-:B------:R-:W-:Y:S01]  /*6180*/  FFMA.FTZ R228, R228, R237.reuse, R241.reuse ;  /* 0x000000ede4e47223 */ /* 0x180fe200000100f1 */
[-CC-:B------:R-:W-:Y:S01]  /*6190*/  FFMA.FTZ R220, R220, R237.reuse, R241.reuse ;  /* 0x000000eddcdc7223 */ /* 0x180fe200000100f1 */
[----:B------:R-:W-:Y:S01]  /*61a0*/  FADD.FTZ R226, R225, -R226 ;  /* 0x800000e2e1e27221 */ /* 0x000fe20000010000 */
[----:B------:R-:W-:Y:S01]  /*61b0*/  FADD.FTZ R218, R217, -R218 ;  /* 0x800000dad9da7221 */ /* 0x000fe20000010000 */
[----:B------:R-:W-:Y:S01]  /*61c0*/  FADD.FTZ R228, R227, -R228 ;  /* 0x800000e4e3e47221 */ /* 0x000fe20000010000 */
[----:B------:R-:W-:Y:S01]  /*61d0*/  ISETP.GE.U32.AND P3, PT, R244, RZ, PT ;  /* 0x000000fff400720c */ /* 0x000fe20003f66070 */
[C---:B------:R-:W-:Y:S01]  /*61e0*/  FMUL.FTZ R226, R211.reuse, R226 ;  /* 0x000000e2d3e27220 */ /* 0x040fe20000410000 */
[----:B------:R-:W-:Y:S01]  /*61f0*/  FMUL.FTZ R218, R211, R218 ;  /* 0x000000dad3da7220 */ /* 0x000fe20000410000 */
[----:B------:R-:W-:Y:S01]  /*6200*/  LOP3.LUT P5, RZ, R245, 0xff0000, RZ, 0xc0, !PT ;  /* 0x00ff0000f5ff7812 */ /* 0x000fe200078ac0ff */
[----:B------:R-:W-:Y:S01]  /*6210*/  FMUL.FTZ R228, R211, R228 ;  /* 0x000000e4d3e47220 */ /* 0x000fe20000410000 */
[----:B------:R-:W-:Y:S01]  /*6220*/  FMUL.FTZ R226, R226, UR6 ;  /* 0x00000006e2e27c20 */ /* 0x000fe20008410000 */
[----:B------:R-:W-:Y:S01]  /*6230*/  FMUL.FTZ R218, R218, UR6 ;  /* 0x00000006dada7c20 */ /* 0x000fe20008410000 */
[----:B------:R-:W-:Y:S01]  /*6240*/  FADD.FTZ R220, R219, -R220 ;  /* 0x800000dcdbdc7221 */ /* 0x000fe20000010000 */
[----:B------:R-:W-:Y:S01]  /*6250*/  ISETP.GE.U32.AND.EX P3, PT, R245, 0x1000000, PT, P3 ;  /* 0x01000000f500780c */ /* 0x000fe20003f66130 */
[-CC-:B------:R-:W-:Y:S01]  /*6260*/  FFMA.FTZ R230, R230, R237.reuse, R241.reuse ;  /* 0x000000ede6e67223 */ /* 0x180fe200000100f1 */
[-CC-:B------:R-:W-:Y:S01]  /*6270*/  FFMA.FTZ R222, R222, R237.reuse, R241.reuse ;  /* 0x000000eddede7223 */ /* 0x180fe200000100f1 */
[----:B0-----:R-:W-:Y:S01]  /*6280*/  FSEL R75, R226, RZ, P5 ;  /* 0x000000ffe24b7208 */ /* 0x001fe20002800000 */
[----:B------:R-:W-:Y:S01]  /*6290*/  FMUL.FTZ R228, R228, UR6 ;  /* 0x00000006e4e47c20 */ /* 0x000fe20008410000 */
[----:B------:R-:W-:Y:S01]  /*62a0*/  LOP3.LUT P6, RZ, R141, 0xff0000, RZ, 0xc0, !PT ;  /* 0x00ff00008dff7812 */ /* 0x000fe200078cc0ff */
[----:B------:R-:W-:Y:S01]  /*62b0*/  FMUL.FTZ R220, R211, R220 ;  /* 0x000000dcd3dc7220 */ /* 0x000fe20000410000 */
[----:B------:R-:W-:Y:S01]  /*62c0*/  FSEL R56, R218, RZ, P3 ;  /* 0x000000ffda387208 */ /* 0x000fe20001800000 */
[----:B------:R-:W-:Y:S01]  /*62d0*/  FADD.FTZ R230, R229, -R230 ;  /* 0x800000e6e5e67221 */ /* 0x000fe20000010000 */
[----:B------:R-:W-:Y:S01]  /*62e0*/  LOP3.LUT P5, RZ, R245, 0xff, RZ, 0xc0, !PT ;  /* 0x000000fff5ff7812 */ /* 0x000fe200078ac0ff */
[----:B------:R-:W-:Y:S01]  /*62f0*/  FADD.FTZ R222, R221, -R222 ;  /* 0x800000deddde7221 */ /* 0x000fe20000010000 */
[----:B------:R-:W-:Y:S01]  /*6300*/  ISETP.GE.U32.AND P3, PT, R140, RZ, PT ;  /* 0x000000ff8c00720c */ /* 0x000fe20003f66070 */
[-CC-:B------:R-:W-:Y:S01]  /*6310*/  FFMA.FTZ R224, R224, R237.reuse, R241.reuse ;  /* 0x000000ede0e07223 */ /* 0x180fe200000100f1 */
[----:B------:R-:W-:Y:S01]  /*6320*/  FSEL R59, R226, RZ, P6 ;  /* 0x000000ffe23b7208 */ /* 0x000fe20003000000 */
[----:B------:R-:W-:Y:S01]  /*6330*/  FMUL.FTZ R220, R220, UR6 ;  /* 0x00000006dcdc7c20 */ /* 0x000fe20008410000 */
[----:B------:R-:W-:Y:S01]  /*6340*/  FSEL R74, R228, RZ, P5 ;  /* 0x000000ffe44a7208 */ /* 0x000fe20002800000 */
[----:B------:R-:W-:Y:S01]  /*6350*/  FMUL.FTZ R230, R211, R230 ;  /* 0x000000e6d3e67220 */ /* 0x000fe20000410000 */
[----:B------:R-:W-:Y:S01]  /*6360*/  ISETP.GE.U32.AND.EX P3, PT, R141, 0x1000000, PT, P3 ;  /* 0x010000008d00780c */ /* 0x000fe20003f66130 */
[----:B------:R-:W-:Y:S01]  /*6370*/  FMUL.FTZ R222, R211, R222 ;  /* 0x000000ded3de7220 */ /* 0x000fe20000410000 */
[----:B------:R-:W-:Y:S01]  /*6380*/  LOP3.LUT P6, RZ, R141, 0xff, RZ, 0xc0, !PT ;  /* 0x000000ff8dff7812 */ /* 0x000fe200078cc0ff */
[----:B------:R-:W-:Y:S01]  /*6390*/  FADD.FTZ R224, R223, -R224 ;  /* 0x800000e0dfe07221 */ /* 0x000fe20000010000 */
[----:B------:R-:W-:Y:S01]  /*63a0*/  LOP3.LUT P5, RZ, R141, 0xff00, RZ, 0xc0, !PT ;  /* 0x0000ff008dff7812 */ /* 0x000fe200078ac0ff */
[----:B------:R-:W-:Y:S01]  /*63b0*/  FFMA.FTZ R232, R232, R237, R241 ;  /* 0x000000ede8e87223 */ /* 0x000fe200000100f1 */
[----:B------:R-:W-:Y:S01]  /*63c0*/  FSEL R218, R218, RZ, P3 ;  /* 0x000000ffdada7208 */ /* 0x000fe20001800000 */
[----:B------:R-:W-:Y:S01]  /*63d0*/  FMUL.FTZ R230, R230, UR6 ;  /* 0x00000006e6e67c20 */ /* 0x000fe20008410000 */
[----:B------:R-:W-:Y:S01]  /*63e0*/  FSEL R58, R228, RZ, P6 ;  /* 0x000000ffe43a7208 */ /* 0x000fe20003000000 */
[----:B------:R-:W-:Y:S01]  /*63f0*/  FMUL.FTZ R222, R222, UR6 ;  /* 0x00000006dede7c20 */ /* 0x000fe20008410000 */
[----:B------:R-:W-:Y:S01]  /*6400*/  FSEL R83, R220, RZ, P5 ;  /* 0x000000ffdc537208 */ /* 0x000fe20002800000 */
[----:B------:R-:W-:Y:S01]  /*6410*/  FMUL.FTZ R224, R211, R224 ;  /* 0x000000e0d3e07220 */ /* 0x000fe20000410000 */
[----:B------:R-:W-:Y:S01]  /*6420*/  LOP3.LUT P3, RZ, R245, 0xff00, RZ, 0xc0, !PT ;  /* 0x0000ff00f5ff7812 */ /* 0x000fe2000786c0ff */
[----:B------:R-:W-:Y:S01]  /*6430*/  FADD.FTZ R232, R231, -R232 ;  /* 0x800000e8e7e87221 */ /* 0x000fe20000010000 */
[----:B------:R-:W-:Y:S01]  /*6440*/  LOP3.LUT P6, RZ, R244, 0xff0000, RZ, 0xc0, !PT ;  /* 0x00ff0000f4ff7812 */ /* 0x000fe200078cc0ff */
[----:B------:R-:W-:Y:S01]  /*6450*/  FMUL.FTZ R224, R224, UR6 ;  /* 0x00000006e0e07c20 */ /* 0x000fe20008410000 */
[----:B------:R-:W-:Y:S01]  /*6460*/  LOP3.LUT P5, RZ, R244, 0xff000000, RZ, 0xc0, !PT ;  /* 0xff000000f4ff7812 */ /* 0x000fe200078ac0ff */
[----:B------:R-:W-:Y:S01]  /*6470*/  FMUL.FTZ R232, R211, R232 ;  /* 0x000000e8d3e87220 */ /* 0x000fe20000410000 */
[----:B------:R-:W-:-:S02]  /*6480*/  FSEL R81, R220, RZ, P3 ;  /* 0x000000ffdc517208 */ /* 0x000fc40001800000 */
[----:B------:R-:W-:Y:S01]  /*6490*/  FSEL R73, R230, RZ, P6 ;  /* 0x000000ffe6497208 */ /* 0x000fe20003000000 */
[----:B------:R-:W-:Y:S01]  /*64a0*/  FMUL.FTZ R232, R232, UR6 ;  /* 0x00000006e8e87c20 */ /* 0x000fe20008410000 */
[----:B------:R-:W-:Y:S02]  /*64b0*/  FSEL R0, R222, RZ, P5 ;  /* 0x000000ffde007208 */ /* 0x000fe40002800000 */
[----:B------:R-:W-:Y:S02]  /*64c0*/  LOP3.LUT P3, RZ, R140, 0xff0000, RZ, 0xc0, !PT ;  /* 0x00ff00008cff7812 */ /* 0x000fe4000786c0ff */
[----:B------:R-:W-:Y:S02]  /*64d0*/  LOP3.LUT P6, RZ, R244, 0xff00, RZ, 0xc0, !PT ;  /* 0x0000ff00f4ff7812 */ /* 0x000fe400078cc0ff */
[----:B------:R-:W-:Y:S02]  /*64e0*/  LOP3.LUT P5, RZ, R140, 0xff000000, RZ, 0xc0, !PT ;  /* 0xff0000008cff7812 */ /* 0x000fe400078ac0ff */
[----:B------:R-:W-:-:S02]  /*64f0*/  FSEL R57, R230, RZ, P3 ;  /* 0x000000ffe6397208 */ /* 0x000fc40001800000 */
[----:B------:R-:W-:Y:S02]  /*6500*/  FSEL R222, R222, RZ, P5 ;  /* 0x000000ffdede7208 */ /* 0x000fe40002800000 */
[----:B------:R-:W-:Y:S02]  /*6510*/  FSEL R79, R224, RZ, P6 ;  /* 0x000000ffe04f7208 */ /* 0x000fe40003000000 */
[----:B------:R-:W-:Y:S02]  /*6520*/  LOP3.LUT P3, RZ, R244, 0xff, RZ, 0xc0, !PT ;  /* 0x000000fff4ff7812 */ /* 0x000fe4000786c0ff */
[C---:B------:R-:W-:Y:S02]  /*6530*/  LOP3.LUT P5, RZ, R140.reuse, 0xff00, RZ, 0xc0, !PT ;  /* 0x0000ff008cff7812 */ /* 0x040fe400078ac0ff */
        /* <DEDUP_REMOVED lines=10> */
[----:B------:R-:W-:Y:S02]  /*65e0*/  F2FP.BF16.F32.PACK_AB R56, R81, R56 ;  /* 0x000000385138723e */ /* 0x000fe400000010ff */
[----:B------:R-:W-:Y:S01]  /*65f0*/  F2FP.BF16.F32.PACK_AB R72, R79, R72 ;  /* 0x000000484f48723e */ /* 0x000fe200000010ff */
[----:B------:R-:W-:Y:S06]  /*6600*/  BRA `(.L_x_199) ;  /* 0x0000000c00e87947 */ /* 0x000fec0003800000 */
.L_x_196:
[----:B------:R-:W-:Y:S05]  /*6610*/  @!P2 BRA `(.L_x_201) ;  /* 0x000000080024a947 */ /* 0x000fea0003800000 */
[----:B------:R-:W-:Y:S05]  /*6620*/  @!P1 BRA `(.L_x_202) ;  /* 0x0000000400189947 */ /* 0x000fea0003800000 */
[----:B0-----:R-:W-:Y:S01]  /*6630*/  PRMT R52, R63, 0x7632, R52 ;  /* 0x000076323f347816 */ /* 0x001fe20000000034 */
[-CC-:B------:R-:W-:Y:S01]  /*6640*/  FFMA.FTZ R226, R226, R237.reuse, R241.reuse ;  /* 0x000000ede2e27223 */ /* 0x180fe200000100f1 */
[-CC-:B------:R-:W-:Y:S01]  /*6650*/  FFMA.FTZ R218, R218, R237.reuse, R241.reuse ;  /* 0x000000eddada7223 */ /* 0x180fe200000100f1 */
[-CC-:B------:R-:W-:Y:S01]  /*6660*/  FFMA.FTZ R228, R228, R237.reuse, R241.reuse ;  /* 0x000000ede4e47223 */ /* 0x180fe200000100f1 */
[-CC-:B------:R-:W-:Y:S01]  /*6670*/  FFMA.FTZ R230, R230, R237.reuse, R241.reuse ;  /* 0x000000ede6e67223 */ /* 0x180fe200000100f1 */
[----:B------:R-:W-:Y:S01]  /*6680*/  SHF.L.U32 R75, R52, 0x10, RZ ;  /* 0x00000010344b7819 */ /* 0x000fe200000006ff */
[----:B------:R-:W-:Y:S01]  /*6690*/  FADD.FTZ R226, R225, -R226 ;  /* 0x800000e2e1e27221 */ /* 0x000fe20000010000 */
[----:B------:R-:W-:Y:S01]  /*66a0*/  FADD.FTZ R218, R217, -R218 ;  /* 0x800000dad9da7221 */ /* 0x000fe20000010000 */
[----:B------:R-:W-:Y:S01]  /*66b0*/  IMAD.U32 R54, R63, 0x10000, RZ ;  /* 0x000100003f367824 */ /* 0x000fe200078e00ff */
[C---:B------:R-:W-:Y:S01]  /*66c0*/  SHF.L.U32 R55, R62.reuse, 0x10, RZ ;  /* 0x000000103e377819 */ /* 0x040fe200000006ff */
[----:B------:R-:W-:Y:S01]  /*66d0*/  FADD.FTZ R228, R227, -R228 ;  /* 0x800000e4e3e47221 */ /* 0x000fe20000010000 */
[----:B------:R-:W-:Y:S01]  /*66e0*/  PRMT R0, R62, 0x7632, R0 ;  /* 0x000076323e007816 */ /* 0x000fe20000000000 */
[----:B------:R-:W-:Y:S01]  /*66f0*/  FFMA.FTZ R220, R220, R237, R241 ;  /* 0x000000eddcdc7223 */ /* 0x000fe200000100f1 */
[----:B------:R-:W-:Y:S01]  /*6700*/  SHF.L.U32 R53, R61, 0x10, RZ ;  /* 0x000000103d357819 */ /* 0x000fe200000006ff */
[----:B------:R-:W-:Y:S01]  /*6710*/  FADD.FTZ R230, R229, -R230 ;  /* 0x800000e6e5e67221 */ /* 0x000fe20000010000 */
[C---:B------:R-:W-:Y:S01]  /*6720*/  FFMA.FTZ R226, R211.reuse, R226, R54 ;  /* 0x000000e2d3e27223 */ /* 0x040fe20000010036 */
[C---:B------:R-:W-:Y:S01]  /*6730*/  FFMA.FTZ R83, R211.reuse, R218, R75 ;  /* 0x000000dad3537223 */ /* 0x040fe2000001004b */
[----:B------:R-:W-:Y:S01]  /*6740*/  FFMA.FTZ R228, R211, R228, R55 ;  /* 0x000000e4d3e47223 */ /* 0x000fe20000010037 */
[----:B------:R-:W-:Y:S01]  /*6750*/  ISETP.GE.U32.AND P3, PT, R244, RZ, PT ;  /* 0x000000fff400720c */ /* 0x000fe20003f66070 */
[----:B------:R-:W-:Y:S01]  /*6760*/  FADD.FTZ R220, R219, -R220 ;  /* 0x800000dcdbdc7221 */ /* 0x000fe20000010000 */
[----:B------:R-:W-:-:S02]  /*6770*/  IMAD.U32 R73, R0, 0x10000, RZ ;  /* 0x0001000000497824 */ /* 0x000fc400078e00ff */
[----:B------:R-:W-:Y:S01]  /*6780*/  FFMA.FTZ R230, R211, R230, R53 ;  /* 0x000000e6d3e67223 */ /* 0x000fe20000010035 */
[----:B------:R-:W-:Y:S01]  /*6790*/  FMUL.FTZ R53, R83, UR6 ;  /* 0x0000000653357c20 */ /* 0x000fe20008410000 */
[----:B------:R-:W-:Y:S01]  /*67a0*/  FMUL.FTZ R52, R226, UR6 ;  /* 0x00000006e2347c20 */ /* 0x000fe20008410000 */
[C---:B------:R-:W-:Y:S01]  /*67b0*/  LOP3.LUT P5, RZ, R245.reuse, 0xff0000, RZ, 0xc0, !PT ;  /* 0x00ff0000f5ff7812 */ /* 0x040fe200078ac0ff */
[----:B------:R-:W-:Y:S01]  /*67c0*/  FMUL.FTZ R0, R228, UR6 ;  /* 0x00000006e4007c20 */ /* 0x000fe20008410000 */
[----:B------:R-:W-:Y:S01]  /*67d0*/  ISETP.GE.U32.AND.EX P3, PT, R245, 0x1000000, PT, P3 ;  /* 0x01000000f500780c */ /* 0x000fe20003f66130 */
[----:B------:R-:W-:Y:S01]  /*67e0*/  FFMA.FTZ R79, R211, R220, R73 ;  /* 0x000000dcd34f7223 */ /* 0x000fe20000010049 */
[----:B------:R-:W-:Y:S01]  /*67f0*/  LOP3.LUT P6, RZ, R245, 0xff, RZ, 0xc0, !PT ;  /* 0x000000fff5ff7812 */ /* 0x000fe200078cc0ff */
[-CC-:B------:R-:W-:Y:S01]  /*6800*/  FFMA.FTZ R222, R222, R237.reuse, R241.reuse ;  /* 0x000000eddede7223 */ /* 0x180fe200000100f1 */
[----:B------:R-:W-:Y:S01]  /*6810*/  FSEL R97, R53, RZ, P3 ;  /* 0x000000ff35617208 */ /* 0x000fe20001800000 */
[----:B------:R-:W-:Y:S01]  /*6820*/  FMUL.FTZ R53, R79, UR6 ;  /* 0x000000064f357c20 */ /* 0x000fe20008410000 */
[----:B------:R-:W-:Y:S01]  /*6830*/  FSEL R82, R52, RZ, P5 ;  /* 0x000000ff34527208 */ /* 0x000fe20002800000 */
[-CC-:B------:R-:W-:Y:S01]  /*6840*/  FFMA.FTZ R224, R224, R237.reuse, R241.reuse ;  /* 0x000000ede0e07223 */ /* 0x180fe200000100f1 */
[----:B------:R-:W-:Y:S01]  /*6850*/  FSEL R80, R0, RZ, P6 ;  /* 0x000000ff00507208 */ /* 0x000fe20003000000 */
[----:B------:R-:W-:Y:S01]  /*6860*/  FFMA.FTZ R232, R232, R237, R241 ;  /* 0x000000ede8e87223 */ /* 0x000fe200000100f1 */
[----:B------:R-:W-:Y:S01]  /*6870*/  PRMT R52, R61, 0x7632, R52 ;  /* 0x000076323d347816 */ /* 0x000fe20000000034 */
[----:B------:R-:W-:Y:S01]  /*6880*/  FADD.FTZ R222, R221, -R222 ;  /* 0x800000deddde7221 */ /* 0x000fe20000010000 */
[----:B------:R-:W-:Y:S01]  /*6890*/  LOP3.LUT P3, RZ, R245, 0xff00, RZ, 0xc0, !PT ;  /* 0x0000ff00f5ff7812 */ /* 0x000fe2000786c0ff */
[----:B------:R-:W-:Y:S01]  /*68a0*/  FADD.FTZ R224, R223, -R224 ;  /* 0x800000e0dfe07221 */ /* 0x000fe20000010000 */
[----:B------:R-:W-:Y:S01]  /*68b0*/  PRMT R0, R60, 0x7632, R0 ;  /* 0x000076323c007816 */ /* 0x000fe20000000000 */
[----:B------:R-:W-:Y:S01]  /*68c0*/  FADD.FTZ R232, R231, -R232 ;  /* 0x800000e8e7e87221 */ /* 0x000fe20000010000 */
[----:B------:R-:W-:Y:S01]  /*68d0*/  SHF.L.U32 R52, R52, 0x10, RZ ;  /* 0x0000001034347819 */ /* 0x000fe200000006ff */
[----:B------:R-:W-:Y:S01]  /*68e0*/  FMUL.FTZ R54, R230, UR6 ;  /* 0x00000006e6367c20 */ /* 0x000fe20008410000 */
[----:B------:R-:W-:Y:S01]  /*68f0*/  FSEL R81, R53, RZ, P3 ;  /* 0x000000ff35517208 */ /* 0x000fe20001800000 */
[----:B------:R-:W-:Y:S01]  /*6900*/  IMAD.U32 R53, R60, 0x10000, RZ ;  /* 0x000100003c357824 */ /* 0x000fe200078e00ff */
[----:B------:R-:W-:Y:S01]  /*6910*/  SHF.L.U32 R55, R0, 0x10, RZ ;  /* 0x0000001000377819 */ /* 0x000fe200000006ff */
[C---:B------:R-:W-:Y:S01]  /*6920*/  FFMA.FTZ R75, R211.reuse, R222, R52 ;  /* 0x000000ded34b7223 */ /* 0x040fe20000010034 */
[C---:B------:R-:W-:Y:S01]  /*6930*/  LOP3.LUT P5, RZ, R244.reuse, 0xff0000, RZ, 0xc0, !PT ;  /* 0x00ff0000f4ff7812 */ /* 0x040fe200078ac0ff */
[C---:B------:R-:W-:Y:S01]  /*6940*/  FFMA.FTZ R52, R211.reuse, R232, R53 ;  /* 0x000000e8d3347223 */ /* 0x040fe20000010035 */
[----:B------:R-:W-:Y:S01]  /*6950*/  LOP3.LUT P6, RZ, R244, 0xff000000, RZ, 0xc0, !PT ;  /* 0xff000000f4ff7812 */ /* 0x000fe200078cc0ff */
[----:B------:R-:W-:Y:S01]  /*6960*/  FFMA.FTZ R73, R211, R224, R55 ;  /* 0x000000e0d3497223 */ /* 0x000fe20000010037 */
[----:B------:R-:W-:Y:S01]  /*6970*/  FSEL R78, R54, RZ, P5 ;  /* 0x000000ff364e7208 */ /* 0x000fe20002800000 */
[----:B------:R-:W-:Y:S01]  /*6980*/  FMUL.FTZ R74, R75, UR6 ;  /* 0x000000064b4a7c20 */ /* 0x000fe20008410000 */
[----:B------:R-:W-:Y:S01]  /*6990*/  FMUL.FTZ R0, R52, UR6 ;  /* 0x0000000634007c20 */ /* 0x000fe20008410000 */
[----:B------:R-:W-:Y:S01]  /*69a0*/  FMUL.FTZ R72, R73, UR6 ;  /* 0x0000000649487c20 */ /* 0x000fe20008410000 */
[----:B------:R-:W-:-:S02]  /*69b0*/  LOP3.LUT P3, RZ, R244, 0xff, RZ, 0xc0, !PT ;  /* 0x000000fff4ff7812 */ /* 0x000fc4000786c0ff */
[----:B------:R-:W-:Y:S02]  /*69c0*/  LOP3.LUT P5, RZ, R244, 0xff00, RZ, 0xc0, !PT ;  /* 0x0000ff00f4ff7812 */ /* 0x000fe400078ac0ff */
[----:B------:R-:W-:Y:S02]  /*69d0*/  F2FP.BF16.F32.PACK_AB R54, R79, R228 ;  /* 0x000000e44f36723e */ /* 0x000fe400000010ff */
[----:B------:R-:W-:Y:S02]  /*69e0*/  F2FP.BF16.F32.PACK_AB R52, R73, R52 ;  /* 0x000000344934723e */ /* 0x000fe400000010ff */
[----:B------:R-:W-:Y:S02]  /*69f0*/  FSEL R73, R74, RZ, P6 ;  /* 0x000000ff4a497208 */ /* 0x000fe40003000000 */
[----:B------:R-:W-:Y:S02]  /*6a00*/  FSEL R0, R0, RZ, P3 ;  /* 0x000000ff00007208 */ /* 0x000fe40001800000 */
[----:B------:R-:W-:-:S02]  /*6a10*/  FSEL R79, R72, RZ, P5 ;  /* 0x000000ff484f7208 */ /* 0x000fc40002800000 */
[----:B------:R-:W-:Y:S02]  /*6a20*/  F2FP.BF16.F32.PACK_AB R53, R75, R230 ;  /* 0x000000e64b35723e */ /* 0x000fe400000010ff */
[----:B------:R-:W-:Y:S02]  /*6a30*/  F2FP.BF16.F32.PACK_AB R55, R83, R226 ;  /* 0x000000e25337723e */ /* 0x000fe400000010ff */
[----:B------:R-:W-:Y:S02]  /*6a40*/  F2FP.BF16.F32.PACK_AB R75, R97, R82 ;  /* 0x00000052614b723e */ /* 0x000fe400000010ff */
[----:B------:R-:W-:Y:S02]  /*6a50*/  F2FP.BF16.F32.PACK_AB R74, R81, R80 ;  /* 0x00000050514a723e */ /* 0x000fe400000010ff */
[----:B------:R-:W-:Y:S02]  /*6a60*/  F2FP.BF16.F32.PACK_AB R73, R73, R78 ;  /* 0x0000004e4949723e */ /* 0x000fe400000010ff */
[----:B------:R-:W-:Y:S01]  /*6a70*/  F2FP.BF16.F32.PACK_AB R72, R79, R0 ;  /* 0x000000004f48723e */ /* 0x000fe200000010ff */
[----:B------:R-:W-:Y:S06]  /*6a80*/  BRA `(.L_x_199) ;  /* 0x0000000800c87947 */ /* 0x000fec0003800000 */
.L_x_202:
[C---:B------:R-:W-:Y:S01]  /*6a90*/  PRMT R0, R63.reuse, 0x7632, R0 ;  /* 0x000076323f007816 */ /* 0x040fe20000000000 */
[-CC-:B------:R-:W-:Y:S01]  /*6aa0*/  FFMA.FTZ R218, R218, R237.reuse, R241.reuse ;  /* 0x000000eddada7223 */ /* 0x180fe200000100f1 */
[-C--:B------:R-:W-:Y:S01]  /*6ab0*/  FFMA.FTZ R226, R226, R237.reuse, R241 ;  /* 0x000000ede2e27223 */ /* 0x080fe200000100f1 */
[----:B0-----:R-:W-:Y:S01]  /*6ac0*/  IMAD.U32 R75, R63, 0x10000, RZ ;  /* 0x000100003f4b7824 */ /* 0x001fe200078e00ff */
[----:B------:R-:W-:Y:S01]  /*6ad0*/  SHF.L.U32 R0, R0, 0x10, RZ ;  /* 0x0000001000007819 */ /* 0x000fe200000006ff */
[----:B------:R-:W-:Y:S01]  /*6ae0*/  FADD.FTZ R218, R217, -R218 ;  /* 0x800000dad9da7221 */ /* 0x000fe20000010000 */
[----:B------:R-:W-:Y:S01]  /*6af0*/  FADD.FTZ R226, R225, -R226 ;  /* 0x800000e2e1e27221 */ /* 0x000fe20000010000 */
[----:B------:R-:W-:Y:S01]  /*6b00*/  PRMT R73, R62, 0x7632, R73 ;  /* 0x000076323e497816 */ /* 0x000fe20000000049 */
[-CC-:B------:R-:W-:Y:S01]  /*6b10*/  FFMA.FTZ R230, R230, R237.reuse, R241.reuse ;  /* 0x000000ede6e67223 */ /* 0x180fe200000100f1 */
[-CC-:B------:R-:W-:Y:S01]  /*6b20*/  FFMA.FTZ R228, R228, R237.reuse, R241.reuse ;  /* 0x000000ede4e47223 */ /* 0x180fe200000100f1 */
[-C--:B------:R-:W-:Y:S01]  /*6b30*/  FFMA.FTZ R220, R220, R237.reuse, R241 ;  /* 0x000000eddcdc7223 */ /* 0x080fe200000100f1 */
[C---:B------:R-:W-:Y:S01]  /*6b40*/  FFMA.FTZ R218, R211.reuse, R218, R0 ;  /* 0x000000dad3da7223 */ /* 0x040fe20000010000 */
[----:B------:R-:W-:Y:S01]  /*6b50*/  SHF.L.U32 R74, R62, 0x10, RZ ;  /* 0x000000103e4a7819 */ /* 0x000fe200000006ff */
[----:B------:R-:W-:Y:S01]  /*6b60*/  FFMA.FTZ R226, R211, R226, R75 ;  /* 0x000000e2d3e27223 */ /* 0x000fe2000001004b */
[----:B------:R-:W-:Y:S01]  /*6b70*/  SHF.L.U32 R78, R73, 0x10, RZ ;  /* 0x00000010494e7819 */ /* 0x000fe200000006ff */
[----:B------:R-:W-:Y:S01]  /*6b80*/  FADD.FTZ R230, R229, -R230 ;  /* 0x800000e6e5e67221 */ /* 0x000fe20000010000 */
[----:B------:R-:W-:Y:S01]  /*6b90*/  FADD.FTZ R228, R227, -R228 ;  /* 0x800000e4e3e47221 */ /* 0x000fe20000010000 */
[----:B------:R-:W-:Y:S01]  /*6ba0*/  FADD.FTZ R220, R219, -R220 ;  /* 0x800000dcdbdc7221 */ /* 0x000fe20000010000 */
[C---:B------:R-:W-:Y:S01]  /*6bb0*/  PRMT R72, R61.reuse, 0x7632, R72 ;  /* 0x000076323d487816 */ /* 0x040fe20000000048 */
[----:B------:R-:W-:Y:S01]  /*6bc0*/  IMAD.U32 R79, R61, 0x10000, RZ ;  /* 0x000100003d4f7824 */ /* 0x000fe200078e00ff */
[----:B------:R-:W-:Y:S01]  /*6bd0*/  PRMT R0, R60, 0x7632, R0 ;  /* 0x000076323c007816 */ /* 0x000fe20000000000 */
[-CC-:B------:R-:W-:Y:S01]  /*6be0*/  FFMA.FTZ R224, R224, R237.reuse, R241.reuse ;  /* 0x000000ede0e07223 */ /* 0x180fe200000100f1 */
[----:B------:R-:W-:Y:S01]  /*6bf0*/  ISETP.GE.U32.AND P3, PT, R244, RZ, PT ;  /* 0x000000fff400720c */ /* 0x000fe20003f66070 */
[-CC-:B------:R-:W-:Y:S01]  /*6c00*/  FFMA.FTZ R222, R222, R237.reuse, R241.reuse ;  /* 0x000000eddede7223 */ /* 0x180fe200000100f1 */
[----:B------:R-:W-:Y:S01]  /*6c10*/  FFMA.FTZ R232, R232, R237, R241 ;  /* 0x000000ede8e87223 */ /* 0x000fe200000100f1 */
[----:B------:R-:W-:Y:S01]  /*6c20*/  FMUL.FTZ R218, R218, UR6 ;  /* 0x00000006dada7c20 */ /* 0x000fe20008410000 */
[----:B------:R-:W-:Y:S01]  /*6c30*/  FMUL.FTZ R226, R226, UR6 ;  /* 0x00000006e2e27c20 */ /* 0x000fe20008410000 */
[C---:B------:R-:W-:Y:S01]  /*6c40*/  FFMA.FTZ R74, R211.reuse, R228, R74 ;  /* 0x000000e4d34a7223 */ /* 0x040fe2000001004a */
[----:B------:R-:W-:Y:S01]  /*6c50*/  SHF.L.U32 R81, R72, 0x10, RZ ;  /* 0x0000001048517819 */ /* 0x000fe200000006ff */
[C---:B------:R-:W-:Y:S01]  /*6c60*/  FFMA.FTZ R78, R211.reuse, R220, R78 ;  /* 0x000000dcd34e7223 */ /* 0x040fe2000001004e */
[----:B------:R-:W-:Y:S01]  /*6c70*/  SHF.L.U32 R75, R0, 0x10, RZ ;  /* 0x00000010004b7819 */ /* 0x000fe200000006ff */
[----:B------:R-:W-:Y:S01]  /*6c80*/  FFMA.FTZ R79, R211, R230, R79 ;  /* 0x000000e6d34f7223 */ /* 0x000fe2000001004f */
[----:B------:R-:W-:Y:S01]  /*6c90*/  LOP3.LUT P5, RZ, R245, 0xff0000, RZ, 0xc0, !PT ;  /* 0x00ff0000f5ff7812 */ /* 0x000fe200078ac0ff */
[----:B------:R-:W-:Y:S01]  /*6ca0*/  FADD.FTZ R224, R223, -R224 ;  /* 0x800000e0dfe07221 */ /* 0x000fe20000010000 */
[----:B------:R-:W-:Y:S01]  /*6cb0*/  ISETP.GE.U32.AND.EX P3, PT, R245, 0x1000000, PT, P3 ;  /* 0x01000000f500780c */ /* 0x000fe20003f66130 */
[----:B------:R-:W-:Y:S01]  /*6cc0*/  FADD.FTZ R222, R221, -R222 ;  /* 0x800000deddde7221 */ /* 0x000fe20000010000 */
[----:B------:R-:W-:Y:S01]  /*6cd0*/  FADD.FTZ R232, R231, -R232 ;  /* 0x800000e8e7e87221 */ /* 0x000fe20000010000 */
[----:B------:R-:W-:-:S02]  /*6ce0*/  IMAD.U32 R73, R60, 0x10000, RZ ;  /* 0x000100003c497824 */ /* 0x000fc400078e00ff */
[----:B------:R-:W-:Y:S01]  /*6cf0*/  FMUL.FTZ R74, R74, UR6 ;  /* 0x000000064a4a7c20 */ /* 0x000fe20008410000 */
[----:B------:R-:W-:Y:S01]  /*6d00*/  FSEL R97, R218, RZ, P3 ;  /* 0x000000ffda617208 */ /* 0x000fe20001800000 */
[----:B------:R-:W-:Y:S01]  /*6d10*/  FMUL.FTZ R78, R78, UR6 ;  /* 0x000000064e4e7c20 */ /* 0x000fe20008410000 */
[----:B------:R-:W-:Y:S01]  /*6d20*/  FSEL R226, R226, RZ, P5 ;  /* 0x000000ffe2e27208 */ /* 0x000fe20002800000 */
[----:B------:R-:W-:Y:S01]  /*6d30*/  FMUL.FTZ R79, R79, UR6 ;  /* 0x000000064f4f7c20 */ /* 0x000fe20008410000 */
[C---:B------:R-:W-:Y:S01]  /*6d40*/  FFMA.FTZ R81, R211.reuse, R222, R81 ;  /* 0x000000ded3517223 */ /* 0x040fe20000010051 */
[C---:B------:R-:W-:Y:S01]  /*6d50*/  FFMA.FTZ R75, R211.reuse, R224, R75 ;  /* 0x000000e0d34b7223 */ /* 0x040fe2000001004b */
[----:B------:R-:W-:Y:S01]  /*6d60*/  FFMA.FTZ R73, R211, R232, R73 ;  /* 0x000000e8d3497223 */ /* 0x000fe20000010049 */
        /* <DEDUP_REMOVED lines=20> */
.L_x_201:
[----:B------:R-:W-:Y:S05]  /*6eb0*/  @!P1 BRA `(.L_x_203) ;  /* 0x0000000000e89947 */ /* 0x000fea0003800000 */
        /* <DEDUP_REMOVED lines=8> */
[----:B0-----:R-:W-:Y:S01]  /*6f40*/  FMUL.FTZ R73, R211, R218 ;  /* 0x000000dad3497220 */ /* 0x001fe20000410000 */
[-CC-:B------:R-:W-:Y:S01]  /*6f50*/  FFMA.FTZ R230, R230, R237.reuse, R241.reuse ;  /* 0x000000ede6e67223 */ /* 0x180fe200000100f1 */
[----:B------:R-:W-:Y:S01]  /*6f60*/  FADD.FTZ R228, R227, -R228 ;  /* 0x800000e4e3e47221 */ /* 0x000fe20000010000 */
[----:B------:R-:W-:Y:S01]  /*6f70*/  FMUL.FTZ R226, R211, R226 ;  /* 0x000000e2d3e27220 */ /* 0x000fe20000410000 */
[----:B------:R-:W-:Y:S01]  /*6f80*/  FMUL.FTZ R52, R73, UR6 ;  /* 0x0000000649347c20 */ /* 0x000fe20008410000 */
[----:B------:R-:W-:Y:S01]  /*6f90*/  ISETP.GE.U32.AND.EX P3, PT, R245, 0x1000000, PT, P3 ;  /* 0x01000000f500780c */ /* 0x000fe20003f66130 */
[----:B------:R-:W-:Y:S01]  /*6fa0*/  FMUL.FTZ R75, R211, R220 ;  /* 0x000000dcd34b7220 */ /* 0x000fe20000410000 */
[----:B------:R-:W-:Y:S01]  /*6fb0*/  FADD.FTZ R230, R229, -R230 ;  /* 0x800000e6e5e67221 */ /* 0x000fe20000010000 */
[----:B------:R-:W-:Y:S01]  /*6fc0*/  FMUL.FTZ R54, R211, R228 ;  /* 0x000000e4d3367220 */ /* 0x000fe20000410000 */
[-CC-:B------:R-:W-:Y:S01]  /*6fd0*/  FFMA.FTZ R224, R224, R237.reuse, R241.reuse ;  /* 0x000000ede0e07223 */ /* 0x180fe200000100f1 */
[-CC-:B------:R-:W-:Y:S01]  /*6fe0*/  FFMA.FTZ R222, R222, R237.reuse, R241.reuse ;  /* 0x000000eddede7223 */ /* 0x180fe200000100f1 */
[----:B------:R-:W-:Y:S01]  /*6ff0*/  FMUL.FTZ R0, R226, UR6 ;  /* 0x00000006e2007c20 */ /* 0x000fe20008410000 */
[----:B------:R-:W-:Y:S01]  /*7000*/  FFMA.FTZ R232, R232, R237, R241 ;  /* 0x000000ede8e87223 */ /* 0x000fe200000100f1 */
[----:B------:R-:W-:Y:S01]  /*7010*/  LOP3.LUT P5, RZ, R245, 0xff0000, RZ, 0xc0, !PT ;  /* 0x00ff0000f5ff7812 */ /* 0x000fe200078ac0ff */
[----:B------:R-:W-:Y:S01]  /*7020*/  FMUL.FTZ R55, R75, UR6 ;  /* 0x000000064b377c20 */ /* 0x000fe20008410000 */
[----:B------:R-:W-:Y:S01]  /*7030*/  FSEL R83, R52, RZ, P3 ;  /* 0x000000ff34537208 */ /* 0x000fe20001800000 */
[----:B------:R-:W-:Y:S01]  /*7040*/  FMUL.FTZ R53, R211, R230 ;  /* 0x000000e6d3357220 */ /* 0x000fe20000410000 */
[C---:B------:R-:W-:Y:S01]  /*7050*/  LOP3.LUT P3, RZ, R245.reuse, 0xff00, RZ, 0xc0, !PT ;  /* 0x0000ff00f5ff7812 */ /* 0x040fe2000786c0ff */
[----:B------:R-:W-:Y:S01]  /*7060*/  FMUL.FTZ R52, R54, UR6 ;  /* 0x0000000636347c20 */ /* 0x000fe20008410000 */
[----:B------:R-:W-:Y:S01]  /*7070*/  LOP3.LUT P6, RZ, R245, 0xff, RZ, 0xc0, !PT ;  /* 0x000000fff5ff7812 */ /* 0x000fe200078cc0ff */
[----:B------:R-:W-:Y:S01]  /*7080*/  FADD.FTZ R222, R221, -R222 ;  /* 0x800000deddde7221 */ /* 0x000fe20000010000 */
[----:B------:R-:W-:Y:S01]  /*7090*/  FADD.FTZ R232, R231, -R232 ;  /* 0x800000e8e7e87221 */ /* 0x000fe20000010000 */
[----:B------:R-:W-:Y:S01]  /*70a0*/  FADD.FTZ R224, R223, -R224 ;  /* 0x800000e0dfe07221 */ /* 0x000fe20000010000 */
[----:B------:R-:W-:Y:S01]  /*70b0*/  FSEL R82, R0, RZ, P5 ;  /* 0x000000ff00527208 */ /* 0x000fe20002800000 */
[----:B------:R-:W-:Y:S01]  /*70c0*/  FMUL.FTZ R0, R53, UR6 ;  /* 0x0000000635007c20 */ /* 0x000fe20008410000 */
[----:B------:R-:W-:Y:S01]  /*70d0*/  FSEL R81, R55, RZ, P3 ;  /* 0x000000ff37517208 */ /* 0x000fe20001800000 */
[----:B------:R-:W-:Y:S01]  /*70e0*/  FMUL.FTZ R222, R211, R222 ;  /* 0x000000ded3de7220 */ /* 0x000fe20000410000 */
[----:B------:R-:W-:-:S02]  /*70f0*/  LOP3.LUT P5, RZ, R244, 0xff0000, RZ, 0xc0, !PT ;  /* 0x00ff0000f4ff7812 */ /* 0x000fc400078ac0ff */
[----:B------:R-:W-:Y:S01]  /*7100*/  FSEL R80, R52, RZ, P6 ;  /* 0x000000ff34507208 */ /* 0x000fe20003000000 */
[----:B------:R-:W-:Y:S01]  /*7110*/  FMUL.FTZ R52, R211, R232 ;  /* 0x000000e8d3347220 */ /* 0x000fe20000410000 */
[----:B------:R-:W-:Y:S01]  /*7120*/  F2FP.BF16.F32.PACK_AB R55, R73, R226 ;  /* 0x000000e24937723e */ /* 0x000fe200000010ff */
[----:B------:R-:W-:Y:S01]  /*7130*/  FMUL.FTZ R73, R211, R224 ;  /* 0x000000e0d3497220 */ /* 0x000fe20000410000 */
[----:B------:R-:W-:Y:S01]  /*7140*/  FSEL R78, R0, RZ, P5 ;  /* 0x000000ff004e7208 */ /* 0x000fe20002800000 */
[----:B------:R-:W-:Y:S01]  /*7150*/  FMUL.FTZ R74, R222, UR6 ;  /* 0x00000006de4a7c20 */ /* 0x000fe20008410000 */
[----:B------:R-:W-:Y:S01]  /*7160*/  FMUL.FTZ R0, R52, UR6 ;  /* 0x0000000634007c20 */ /* 0x000fe20008410000 */
[----:B------:R-:W-:Y:S01]  /*7170*/  FMUL.FTZ R72, R73, UR6 ;  /* 0x0000000649487c20 */ /* 0x000fe20008410000 */
[C---:B------:R-:W-:Y:S02]  /*7180*/  LOP3.LUT P6, RZ, R244.reuse, 0xff000000, RZ, 0xc0, !PT ;  /* 0xff000000f4ff7812 */ /* 0x040fe400078cc0ff */
        /* <DEDUP_REMOVED lines=13> */
.L_x_203:
[-CC-:B------:R-:W-:Y:S01]  /*7260*/  FFMA.FTZ R218, R218, R237.reuse, R241.reuse ;  /* 0x000000eddada7223 */ /* 0x180fe200000100f1 */
[-CC-:B------:R-:W-:Y:S01]  /*7270*/  FFMA.FTZ R226, R226, R237.reuse, R241.reuse ;  /* 0x000000ede2e27223 */ /* 0x180fe200000100f1 */
[-CC-:B------:R-:W-:Y:S01]  /*7280*/  FFMA.FTZ R230, R230, R237.reuse, R241.reuse ;  /* 0x000000ede6e67223 */ /* 0x180fe200000100f1 */
[-CC-:B------:R-:W-:Y:S01]  /*7290*/  FFMA.FTZ R228, R228, R237.reuse, R241.reuse ;  /* 0x000000ede4e47223 */ /* 0x180fe200000100f1 */
[----:B------:R-:W-:Y:S01]  /*72a0*/  FADD.FTZ R218, R217, -R218 ;  /* 0x800000dad9da7221 */ /* 0x000fe20000010000 */
[----:B------:R-:W-:Y:S01]  /*72b0*/  FADD.FTZ R226, R225, -R226 ;  /* 0x800000e2e1e27221 */ /* 0x000fe20000010000 */
[-CC-:B------:R-:W-:Y:S01]  /*72c0*/  FFMA.FTZ R220, R220, R237.reuse, R241.reuse ;  /* 0x000000eddcdc7223 */ /* 0x180fe200000100f1 */
[----:B------:R-:W-:Y:S01]  /*72d0*/  FADD.FTZ R230, R229, -R230 ;  /* 0x800000e6e5e67221 */ /* 0x000fe20000010000 */
[C---:B------:R-:W-:Y:S01]  /*72e0*/  FMUL.FTZ R218, R211.reuse, R218 ;  /* 0x000000dad3da7220 */ /* 0x040fe20000410000 */
[----:B------:R-:W-:Y:S01]  /*72f0*/  FMUL.FTZ R226, R211, R226 ;  /* 0x000000e2d3e27220 */ /* 0x000fe20000410000 */
[----:B------:R-:W-:Y:S01]  /*7300*/  FADD.FTZ R228, R227, -R228 ;  /* 0x800000e4e3e47221 */ /* 0x000fe20000010000 */
[----:B------:R-:W-:Y:S01]  /*7310*/  FADD.FTZ R220, R219, -R220 ;  /* 0x800000dcdbdc7221 */ /* 0x000fe20000010000 */
[----:B------:R-:W-:Y:S01]  /*7320*/  ISETP.GE.U32.AND P3, PT, R244, RZ, PT ;  /* 0x000000fff400720c */ /* 0x000fe20003f66070 */
[-CC-:B------:R-:W-:Y:S01]  /*7330*/  FFMA.FTZ R224, R224, R237.reuse, R241.reuse ;  /* 0x000000ede0e07223 */ /* 0x180fe200000100f1 */
[-CC-:B------:R-:W-:Y:S01]  /*7340*/  FFMA.FTZ R222, R222, R237.reuse, R241.reuse ;  /* 0x000000eddede7223 */ /* 0x180fe200000100f1 */
[----:B------:R-:W-:Y:S01]  /*7350*/  FFMA.FTZ R232, R232, R237, R241 ;  /* 0x000000ede8e87223 */ /* 0x000fe200000100f1 */
[----:B------:R-:W-:Y:S01]  /*7360*/  FMUL.FTZ R218, R218, UR6 ;  /* 0x00000006dada7c20 */ /* 0x000fe20008410000 */
[----:B------:R-:W-:Y:S01]  /*7370*/  FMUL.FTZ R226, R226, UR6 ;  /* 0x00000006e2e27c20 */ /* 0x000fe20008410000 */
[----:B------:R-:W-:Y:S01]  /*7380*/  LOP3.LUT P5, RZ, R245, 0xff0000, RZ, 0xc0, !PT ;  /* 0x00ff0000f5ff7812 */ /* 0x000fe200078ac0ff */
[----:B------:R-:W-:Y:S01]  /*7390*/  FMUL.FTZ R228, R211, R228 ;  /* 0x000000e4d3e47220 */ /* 0x000fe20000410000 */
[----:B------:R-:W-:Y:S01]  /*73a0*/  ISETP.GE.U32.AND.EX P3, PT, R245, 0x1000000, PT, P3 ;  /* 0x01000000f500780c */ /* 0x000fe20003f66130 */
[C---:B------:R-:W-:Y:S01]  /*73b0*/  FMUL.FTZ R220, R211.reuse, R220 ;  /* 0x000000dcd3dc7220 */ /* 0x040fe20000410000 */
[----:B------:R-:W-:Y:S01]  /*73c0*/  FMUL.FTZ R230, R211, R230 ;  /* 0x000000e6d3e67220 */ /* 0x000fe20000410000 */
[----:B------:R-:W-:Y:S01]  /*73d0*/  FADD.FTZ R224, R223, -R224 ;  /* 0x800000e0dfe07221 */ /* 0x000fe20000010000 */
[----:B------:R-:W-:Y:S01]  /*73e0*/  FADD.FTZ R222, R221, -R222 ;  /* 0x800000deddde7221 */ /* 0x000fe20000010000 */
[----:B------:R-:W-:Y:S01]  /*73f0*/  FADD.FTZ R232, R231, -R232 ;  /* 0x800000e8e7e87221 */ /* 0x000fe20000010000 */
[----:B------:R-:W-:Y:S01]  /*7400*/  FMUL.FTZ R228, R228, UR6 ;  /* 0x00000006e4e47c20 */ /* 0x000fe20008410000 */
[----:B------:R-:W-:Y:S01]  /*7410*/  FSEL R218, R218, RZ, P3 ;  /* 0x000000ffdada7208 */ /* 0x000fe20001800000 */
[----:B------:R-:W-:Y:S01]  /*7420*/  FMUL.FTZ R220, R220, UR6 ;  /* 0x00000006dcdc7c20 */ /* 0x000fe20008410000 */
[----:B0-----:R-:W-:Y:S01]  /*7430*/  FSEL R75, R226, RZ, P5 ;  /* 0x000000ffe24b7208 */ /* 0x001fe20002800000 */
[----:B------:R-:W-:Y:S01]  /*7440*/  FMUL.FTZ R230, R230, UR6 ;  /* 0x00000006e6e67c20 */ /* 0x000fe20008410000 */
[----:B------:R-:W-:Y:S01]  /*7450*/  LOP3.LUT P6, RZ, R245, 0xff, RZ, 0xc0, !PT ;  /* 0x000000fff5ff7812 */ /* 0x000fe200078cc0ff */
[----:B------:R-:W-:Y:S01]  /*7460*/  FMUL.FTZ R224, R211, R224 ;  /* 0x000000e0d3e07220 */ /* 0x000fe20000410000 */
[----:B------:R-:W-:Y:S01]  /*7470*/  LOP3.LUT P3, RZ, R245, 0xff00, RZ, 0xc0, !PT ;  /* 0x0000ff00f5ff7812 */ /* 0x000fe2000786c0ff */
[C---:B------:R-:W-:Y:S01]  /*7480*/  FMUL.FTZ R222, R211.reuse, R222 ;  /* 0x000000ded3de7220 */ /* 0x040fe20000410000 */
[----:B------:R-:W-:Y:S01]  /*7490*/  LOP3.LUT P5, RZ, R244, 0xff0000, RZ, 0xc0, !PT ;  /* 0x00ff0000f4ff7812 */ /* 0x000fe200078ac0ff */
[----:B------:R-:W-:Y:S01]  /*74a0*/  FMUL.FTZ R232, R211, R232 ;  /* 0x000000e8d3e87220 */ /* 0x000fe20000410000 */
        /* <DEDUP_REMOVED lines=16> */
.L_x_199:
        /* <DEDUP_REMOVED lines=11> */
[----:B0-----:R-:W-:Y:S01]  /*7660*/  PRMT R55, R71, 0x7632, R55 ;  /* 0x0000763247377816 */ /* 0x001fe20000000037 */
[-CC-:B------:R-:W-:Y:S01]  /*7670*/  FFMA.FTZ R236, R236, R237.reuse, R241.reuse ;  /* 0x000000edecec7223 */ /* 0x180fe200000100f1 */
[-CC-:B------:R-:W-:Y:S01]  /*7680*/  FFMA.FTZ R235, R235, R237.reuse, R241.reuse ;  /* 0x000000edebeb7223 */ /* 0x180fe200000100f1 */
[----:B------:R-:W-:Y:S01]  /*7690*/  PRMT R54, R70, 0x7632, R54 ;  /* 0x0000763246367816 */ /* 0x000fe20000000036 */
[-CC-:B------:R-:W-:Y:S01]  /*76a0*/  FFMA.FTZ R234, R234, R237.reuse, R241.reuse ;  /* 0x000000edeaea7223 */ /* 0x180fe200000100f1 */
[----:B------:R-:W-:Y:S01]  /*76b0*/  SHF.L.U32 R59, R55, 0x10, RZ ;  /* 0x00000010373b7819 */ /* 0x000fe200000006ff */
[----:B------:R-:W-:Y:S01]  /*76c0*/  FADD.FTZ R236, R93, -R236 ;  /* 0x800000ec5dec7221 */ /* 0x000fe20000010000 */
[----:B------:R-:W-:Y:S01]  /*76d0*/  FFMA.FTZ R52, R233, R237, R241 ;  /* 0x000000ede9347223 */ /* 0x000fe200000100f1 */
[----:B------:R-:W-:Y:S01]  /*76e0*/  SHF.L.U32 R56, R71, 0x10, RZ ;  /* 0x0000001047387819 */ /* 0x000fe200000006ff */
[----:B------:R-:W-:Y:S01]  /*76f0*/  FADD.FTZ R90, R90, -R235 ;  /* 0x800000eb5a5a7221 */ /* 0x000fe20000010000 */
[----:B------:R-:W-:Y:S01]  /*7700*/  FFMA.FTZ R83, R211, R236, R59 ;  /* 0x000000ecd3537223 */ /* 0x000fe2000001003b */
[----:B------:R-:W-:Y:S01]  /*7710*/  SHF.L.U32 R57, R54, 0x10, RZ ;  /* 0x0000001036397819 */ /* 0x000fe200000006ff */
[----:B------:R-:W-:Y:S01]  /*7720*/  FADD.FTZ R234, R91, -R234 ;  /* 0x800000ea5bea7221 */ /* 0x000fe20000010000 */
[----:B------:R-:W-:Y:S01]  /*7730*/  ISETP.GE.U32.AND P2, PT, R238, RZ, PT ;  /* 0x000000ffee00720c */ /* 0x000fe20003f46070 */
[----:B------:R-:W-:Y:S01]  /*7740*/  FADD.FTZ R52, R89, -R52 ;  /* 0x8000003459347221 */ /* 0x000fe20000010000 */
[----:B------:R-:W-:Y:S01]  /*7750*/  ISETP.GE.U32.AND P3, PT, R142, RZ, PT ;  /* 0x000000ff8e00720c */ /* 0x000fe20003f66070 */
[----:B------:R-:W-:-:S02]  /*7760*/  IMAD.U32 R55, R70, 0x10000, RZ ;  /* 0x0001000046377824 */ /* 0x000fc400078e00ff */
[----:B------:R-:W-:Y:S01]  /*7770*/  FFMA.FTZ R90, R211, R90, R56 ;  /* 0x0000005ad35a7223 */ /* 0x000fe20000010038 */
[----:B------:R-:W-:Y:S01]  /*7780*/  FMUL.FTZ R54, R83, UR6 ;  /* 0x0000000653367c20 */ /* 0x000fe20008410000 */
[----:B------:R-:W-:Y:S01]  /*7790*/  ISETP.GE.U32.AND.EX P2, PT, R239, 0x1000000, PT, P2 ;  /* 0x01000000ef00780c */ /* 0x000fe20003f46120 */
[----:B------:R-:W-:Y:S01]  /*77a0*/  FFMA.FTZ R59, R211, R234, R57 ;  /* 0x000000ead33b7223 */ /* 0x000fe20000010039 */
[----:B------:R-:W-:Y:S01]  /*77b0*/  ISETP.GE.U32.AND.EX P3, PT, R143, 0x1000000, PT, P3 ;  /* 0x010000008f00780c */ /* 0x000fe20003f66130 */
[----:B------:R-:W-:Y:S01]  /*77c0*/  FFMA.FTZ R58, R211, R52, R55 ;  /* 0x00000034d33a7223 */ /* 0x000fe20000010037 */
[----:B------:R-:W-:Y:S01]  /*77d0*/  FMUL.FTZ R52, R90, UR6 ;  /* 0x000000065a347c20 */ /* 0x000fe20008410000 */
[----:B------:R-:W-:Y:S01]  /*77e0*/  LOP3.LUT P6, RZ, R239, 0xff0000, RZ, 0xc0, !PT ;  /* 0x00ff0000efff7812 */ /* 0x000fe200078cc0ff */
[-CC-:B------:R-:W-:Y:S01]  /*77f0*/  FFMA.FTZ R53, R94, R237.reuse, R241.reuse ;  /* 0x000000ed5e357223 */ /* 0x180fe200000100f1 */
[----:B------:R-:W-:Y:S01]  /*7800*/  LOP3.LUT P5, RZ, R143, 0xff0000, RZ, 0xc0, !PT ;  /* 0x00ff00008fff7812 */ /* 0x000fe200078ac0ff */
[-C--:B------:R-:W-:Y:S01]  /*7810*/  FFMA.FTZ R0, R95, R237.reuse, R241 ;  /* 0x000000ed5f007223 */ /* 0x080fe200000100f1 */
[----:B------:R-:W-:Y:S01]  /*7820*/  FSEL R78, R54, RZ, P2 ;  /* 0x000000ff364e7208 */ /* 0x000fe20001000000 */
[----:B------:R-:W-:Y:S01]  /*7830*/  FADD.FTZ R86, R86, -R53 ;  /* 0x8000003556567221 */ /* 0x000fe20000010000 */
[----:B------:R-:W-:Y:S01]  /*7840*/  FSEL R80, R54, RZ, P3 ;  /* 0x000000ff36507208 */ /* 0x000fe20001800000 */
[----:B------:R-:W-:Y:S01]  /*7850*/  FMUL.FTZ R54, R59, UR6 ;  /* 0x000000063b367c20 */ /* 0x000fe20008410000 */
[----:B------:R-:W-:Y:S01]  /*7860*/  LOP3.LUT P2, RZ, R239, 0xff00, RZ, 0xc0, !PT ;  /* 0x0000ff00efff7812 */ /* 0x000fe2000784c0ff */
[----:B------:R-:W-:Y:S01]  /*7870*/  FADD.FTZ R56, R87, -R0 ;  /* 0x8000000057387221 */ /* 0x000fe20000010000 */
[----:B------:R-:W-:Y:S01]  /*7880*/  LOP3.LUT P3, RZ, R143, 0xff00, RZ, 0xc0, !PT ;  /* 0x0000ff008fff7812 */ /* 0x000fe2000786c0ff */
[-CC-:B------:R-:W-:Y:S01]  /*7890*/  FFMA.FTZ R92, R92, R237.reuse, R241.reuse ;  /* 0x000000ed5c5c7223 */ /* 0x180fe200000100f1 */
[----:B------:R-:W-:Y:S01]  /*78a0*/  FSEL R75, R52, RZ, P6 ;  /* 0x000000ff344b7208 */ /* 0x000fe20003000000 */
[----:B------:R-:W-:Y:S01]  /*78b0*/  FFMA.FTZ R237, R88, R237, R241 ;  /* 0x000000ed58ed7223 */ /* 0x000fe200000100f1 */
[----:B------:R-:W-:Y:S01]  /*78c0*/  FSEL R73, R52, RZ, P5 ;  /* 0x000000ff34497208 */ /* 0x000fe20002800000 */
[----:B------:R-:W-:Y:S01]  /*78d0*/  FMUL.FTZ R52, R58, UR6 ;  /* 0x000000063a347c20 */ /* 0x000fe20008410000 */
[----:B------:R-:W-:Y:S01]  /*78e0*/  LOP3.LUT P6, RZ, R239, 0xff, RZ, 0xc0, !PT ;  /* 0x000000ffefff7812 */ /* 0x000fe200078cc0ff */
[----:B------:R-:W-:Y:S01]  /*78f0*/  FADD.FTZ R84, R84, -R237 ;  /* 0x800000ed54547221 */ /* 0x000fe20000010000 */
[----:B------:R-:W-:Y:S01]  /*7900*/  LOP3.LUT P5, RZ, R143, 0xff, RZ, 0xc0, !PT ;  /* 0x000000ff8fff7812 */ /* 0x000fe200078ac0ff */
[----:B------:R-:W-:Y:S01]  /*7910*/  FADD.FTZ R92, R85, -R92 ;  /* 0x8000005c555c7221 */ /* 0x000fe20000010000 */
[----:B------:R-:W-:-:S02]  /*7920*/  FSEL R79, R54, RZ, P2 ;  /* 0x000000ff364f7208 */ /* 0x000fc40001000000 */
[----:B------:R-:W-:Y:S02]  /*7930*/  FSEL R81, R54, RZ, P3 ;  /* 0x000000ff36517208 */ /* 0x000fe40001800000 */
[----:B------:R-:W-:Y:S02]  /*7940*/  SHF.L.U32 R54, R69, 0x10, RZ ;  /* 0x0000001045367819 */ /* 0x000fe400000006ff */
[C---:B------:R-:W-:Y:S02]  /*7950*/  FSEL R74, R52.reuse, RZ, P6 ;  /* 0x000000ff344a7208 */ /* 0x040fe40003000000 */
[----:B------:R-:W-:Y:S01]  /*7960*/  FSEL R72, R52, RZ, P5 ;  /* 0x000000ff34487208 */ /* 0x000fe20002800000 */
[----:B------:R-:W-:Y:S01]  /*7970*/  FFMA.FTZ R86, R211, R86, R54 ;  /* 0x00000056d3567223 */ /* 0x000fe20000010036 */
[----:B------:R-:W-:Y:S02]  /*7980*/  PRMT R52, R69, 0x7632, R52 ;  /* 0x0000763245347816 */ /* 0x000fe40000000034 */
[----:B------:R-:W-:-:S02]  /*7990*/  PRMT R0, R68, 0x7632, R0 ;  /* 0x0000763244007816 */ /* 0x000fc40000000000 */
[----:B------:R-:W-:Y:S01]  /*79a0*/  LOP3.LUT P6, RZ, R238, 0xff0000, RZ, 0xc0, !PT ;  /* 0x00ff0000eeff7812 */ /* 0x000fe200078cc0ff */
[----:B------:R-:W-:Y:S01]  /*79b0*/  IMAD.U32 R57, R52, 0x10000, RZ ;  /* 0x0001000034397824 */ /* 0x000fe200078e00ff */
[----:B------:R-:W-:Y:S01]  /*79c0*/  SHF.L.U32 R55, R0, 0x10, RZ ;  /* 0x0000001000377819 */ /* 0x000fe200000006ff */
[----:B------:R-:W-:Y:S01]  /*79d0*/  FMUL.FTZ R0, R86, UR6 ;  /* 0x0000000656007c20 */ /* 0x000fe20008410000 */
[----:B------:R-:W-:Y:S01]  /*79e0*/  SHF.L.U32 R53, R68, 0x10, RZ ;  /* 0x0000001044357819 */ /* 0x000fe200000006ff */
[----:B------:R-:W-:Y:S01]  /*79f0*/  FFMA.FTZ R57, R211, R56, R57 ;  /* 0x00000038d3397223 */ /* 0x000fe20000010039 */
[----:B------:R-:W-:Y:S02]  /*7a00*/  F2FP.BF16.F32.PACK_AB R54, R59, R58 ;  /* 0x0000003a3b36723e */ /* 0x000fe400000010ff */
[----:B------:R-:W-:Y:S01]  /*7a10*/  F2FP.BF16.F32.PACK_AB R59, R80, R73 ;  /* 0x00000049503b723e */ /* 0x000fe200000010ff */
[C---:B------:R-:W-:Y:S01]  /*7a20*/  FFMA.FTZ R84, R211.reuse, R84, R53 ;  /* 0x00000054d3547223 */ /* 0x040fe20000010035 */
[----:B------:R-:W-:Y:S01]  /*7a30*/  FSEL R73, R0, RZ, P6 ;  /* 0x000000ff00497208 */ /* 0x000fe20003000000 */
[----:B------:R-:W-:Y:S01]  /*7a40*/  FFMA.FTZ R211, R211, R92, R55 ;  /* 0x0000005cd3d37223 */ /* 0x000fe20000010037 */
[----:B------:R-:W-:Y:S01]  /*7a50*/  LOP3.LUT P6, RZ, R142, 0xff0000, RZ, 0xc0, !PT ;  /* 0x00ff00008eff7812 */ /* 0x000fe200078cc0ff */
[C---:B------:R-:W-:Y:S01]  /*7a60*/  FMUL.FTZ R56, R57.reuse, UR6 ;  /* 0x0000000639387c20 */ /* 0x040fe20008410000 */
[----:B------:R-:W-:-:S02]  /*7a70*/  F2FP.BF16.F32.PACK_AB R53, R57, R86 ;  /* 0x000000563935723e */ /* 0x000fc400000010ff */
[----:B------:R-:W-:Y:S01]  /*7a80*/  FSEL R57, R0, RZ, P6 ;  /* 0x000000ff00397208 */ /* 0x000fe20003000000 */
[C---:B------:R-:W-:Y:S01]  /*7a90*/  FMUL.FTZ R0, R211.reuse, UR6 ;  /* 0x00000006d3007c20 */ /* 0x040fe20008410000 */
[----:B------:R-:W-:Y:S02]  /*7aa0*/  LOP3.LUT P5, RZ, R238, 0xff000000, RZ, 0xc0, !PT ;  /* 0xff000000eeff7812 */ /* 0x000fe400078ac0ff */
[----:B------:R-:W-:Y:S02]  /*7ab0*/  LOP3.LUT P6, RZ, R142, 0xff000000, RZ, 0xc0, !PT ;  /* 0xff0000008eff7812 */ /* 0x000fe400078cc0ff */
[----:B------:R-:W-:Y:S02]  /*7ac0*/  F2FP.BF16.F32.PACK_AB R75, R78, R75 ;  /* 0x0000004b4e4b723e */ /* 0x000fe400000010ff */
        /* <DEDUP_REMOVED lines=18> */
[----:B------:R-:W-:Y:S01]  /*7bf0*/  F2FP.BF16.F32.PACK_AB R72, R79, R72 ;  /* 0x000000484f48723e */ /* 0x000fe200000010ff */
[----:B------:R-:W-:Y:S06]  /*7c00*/  BRA `(.L_x_207) ;  /* 0x0000001c00b07947 */ /* 0x000fec0003800000 */
.L_x_206:
[----:B0-----:R-:W-:Y:S01]  /*7c10*/  PRMT R59, R71, 0x7632, R59 ;  /* 0x00007632473b7816 */ /* 0x001fe2000000003b */
[-CC-:B------:R-:W-:Y:S01]  /*7c20*/  FFMA.FTZ R235, R235, R237.reuse, R241.reuse ;  /* 0x000000edebeb7223 */ /* 0x180fe200000100f1 */
[-CC-:B------:R-:W-:Y:S01]  /*7c30*/  FFMA.FTZ R236, R236, R237.reuse, R241.reuse ;  /* 0x000000edecec7223 */ /* 0x180fe200000100f1 */
[----:B------:R-:W-:Y:S01]  /*7c40*/  SHF.L.U32 R75, R71, 0x10, RZ ;  /* 0x00000010474b7819 */ /* 0x000fe200000006ff */
[-C--:B------:R-:W-:Y:S01]  /*7c50*/  FFMA.FTZ R56, R233, R237.reuse, R241 ;  /* 0x000000ede9387223 */ /* 0x080fe200000100f1 */
[----:B------:R-:W-:Y:S01]  /*7c60*/  FADD.FTZ R90, R90, -R235 ;  /* 0x800000eb5a5a7221 */ /* 0x000fe20000010000 */
[----:B------:R-:W-:Y:S01]  /*7c70*/  FADD.FTZ R236, R93, -R236 ;  /* 0x800000ec5dec7221 */ /* 0x000fe20000010000 */
[----:B------:R-:W-:Y:S01]  /*7c80*/  IMAD.U32 R72, R59, 0x10000, RZ ;  /* 0x000100003b487824 */ /* 0x000fe200078e00ff */
[----:B------:R-:W-:Y:S01]  /*7c90*/  ISETP.GE.U32.AND P2, PT, R238, RZ, PT ;  /* 0x000000ffee00720c */ /* 0x000fe20003f46070 */
[C---:B------:R-:W-:Y:S01]  /*7ca0*/  FFMA.FTZ R75, R211.reuse, R90, R75 ;  /* 0x0000005ad34b7223 */ /* 0x040fe2000001004b */
[C---:B------:R-:W-:Y:S01]  /*7cb0*/  SHF.L.U32 R59, R70.reuse, 0x10, RZ ;  /* 0x00000010463b7819 */ /* 0x040fe200000006ff */
[----:B------:R-:W-:Y:S01]  /*7cc0*/  FFMA.FTZ R72, R211, R236, R72 ;  /* 0x000000ecd3487223 */ /* 0x000fe20000010048 */
[----:B------:R-:W-:Y:S01]  /*7cd0*/  FADD.FTZ R56, R89, -R56 ;  /* 0x8000003859387221 */ /* 0x000fe20000010000 */
[----:B------:R-:W-:Y:S01]  /*7ce0*/  ISETP.GE.U32.AND.EX P5, PT, R239, 0x1000000, PT, P2 ;  /* 0x01000000ef00780c */ /* 0x000fe20003fa6120 */
[----:B------:R-:W-:Y:S01]  /*7cf0*/  FMUL.FTZ R75, R75, UR6 ;  /* 0x000000064b4b7c20 */ /* 0x000fe20008410000 */
[----:B------:R-:W-:Y:S01]  /*7d00*/  PRMT R58, R70, 0x7632, R58 ;  /* 0x00007632463a7816 */ /* 0x000fe2000000003a */
[----:B------:R-:W-:Y:S01]  /*7d10*/  FMUL.FTZ R72, R72, UR6 ;  /* 0x0000000648487c20 */ /* 0x000fe20008410000 */
[----:B------:R-:W-:Y:S01]  /*7d20*/  ISETP.GE.U32.AND P2, PT, R142, RZ, PT ;  /* 0x000000ff8e00720c */ /* 0x000fe20003f46070 */
[-C--:B------:R-:W-:Y:S01]  /*7d30*/  FFMA.FTZ R234, R234, R237.reuse, R241 ;  /* 0x000000edeaea7223 */ /* 0x080fe200000100f1 */
[----:B------:R-:W-:Y:S01]  /*7d40*/  FFMA.FTZ R56, R211, R56, R59 ;  /* 0x00000038d3387223 */ /* 0x000fe2000001003b */
[----:B------:R-:W-:Y:S01]  /*7d50*/  LOP3.LUT P3, RZ, R239, 0xff0000, RZ, 0xc0, !PT ;  /* 0x00ff0000efff7812 */ /* 0x000fe2000786c0ff */
[-CC-:B------:R-:W-:Y:S01]  /*7d60*/  FFMA.FTZ R57, R94, R237.reuse, R241.reuse ;  /* 0x000000ed5e397223 */ /* 0x180fe200000100f1 */
[----:B------:R-:W-:Y:S01]  /*7d70*/  ISETP.GE.U32.AND.EX P2, PT, R143, 0x1000000, PT, P2 ;  /* 0x010000008f00780c */ /* 0x000fe20003f46120 */
[----:B------:R-:W-:Y:S01]  /*7d80*/  FFMA.FTZ R0, R95, R237, R241 ;  /* 0x000000ed5f007223 */ /* 0x000fe200000100f1 */
[----:B------:R-:W-:-:S02]  /*7d90*/  IMAD.U32 R73, R58, 0x10000, RZ ;  /* 0x000100003a497824 */ /* 0x000fc400078e00ff */
[----:B------:R-:W-:Y:S01]  /*7da0*/  FADD.FTZ R234, R91, -R234 ;  /* 0x800000ea5bea7221 */ /* 0x000fe20000010000 */
[----:B------:R-:W-:Y:S01]  /*7db0*/  FSEL R83, R72, RZ, P5 ;  /* 0x000000ff48537208 */ /* 0x000fe20002800000 */
[----:B------:R-:W-:Y:S01]  /*7dc0*/  FMUL.FTZ R56, R56, UR6 ;  /* 0x0000000638387c20 */ /* 0x000fe20008410000 */
[----:B------:R-:W-:Y:S01]  /*7dd0*/  FSEL R80, R75, RZ, P3 ;  /* 0x000000ff4b507208 */ /* 0x000fe20001800000 */
[----:B------:R-:W-:Y:S01]  /*7de0*/  FADD.FTZ R86, R86, -R57 ;  /* 0x8000003956567221 */ /* 0x000fe20000010000 */
[----:B------:R-:W-:Y:S01]  /*7df0*/  SHF.L.U32 R58, R69, 0x10, RZ ;  /* 0x00000010453a7819 */ /* 0x000fe200000006ff */
[----:B------:R-:W-:Y:S01]  /*7e00*/  FFMA.FTZ R73, R211, R234, R73 ;  /* 0x000000ead3497223 */ /* 0x000fe20000010049 */
[----:B------:R-:W-:Y:S01]  /*7e10*/  LOP3.LUT P5, RZ, R239, 0xff, RZ, 0xc0, !PT ;  /* 0x000000ffefff7812 */ /* 0x000fe200078ac0ff */
[-CC-:B------:R-:W-:Y:S01]  /*7e20*/  FFMA.FTZ R92, R92, R237.reuse, R241.reuse ;  /* 0x000000ed5c5c7223 */ /* 0x180fe200000100f1 */
[----:B------:R-:W-:Y:S01]  /*7e30*/  LOP3.LUT P3, RZ, R143, 0xff, RZ, 0xc0, !PT ;  /* 0x000000ff8fff7812 */ /* 0x000fe2000786c0ff */
[----:B------:R-:W-:Y:S01]  /*7e40*/  FFMA.FTZ R58, R211, R86, R58 ;  /* 0x00000056d33a7223 */ /* 0x000fe2000001003a */
[----:B------:R-:W-:Y:S01]  /*7e50*/  FSEL R82, R72, RZ, P2 ;  /* 0x000000ff48527208 */ /* 0x000fe20001000000 */
[--C-:B------:R-:W-:Y:S01]  /*7e60*/  FADD.FTZ R72, R87, -R0.reuse ;  /* 0x8000000057487221 */ /* 0x100fe20000010000 */
[----:B------:R-:W-:Y:S01]  /*7e70*/  LOP3.LUT P6, RZ, R143, 0xff0000, RZ, 0xc0, !PT ;  /* 0x00ff00008fff7812 */ /* 0x000fe200078cc0ff */
[----:B------:R-:W-:Y:S01]  /*7e80*/  FMUL.FTZ R73, R73, UR6 ;  /* 0x0000000649497c20 */ /* 0x000fe20008410000 */
[----:B------:R-:W-:Y:S01]  /*7e90*/  PRMT R0, R68, 0x7632, R0 ;  /* 0x0000763244007816 */ /* 0x000fe20000000000 */
[----:B------:R-:W-:Y:S01]  /*7ea0*/  FFMA.FTZ R237, R88, R237, R241 ;  /* 0x000000ed58ed7223 */ /* 0x000fe200000100f1 */
[----:B------:R-:W-:Y:S01]  /*7eb0*/  FSEL R74, R56, RZ, P5 ;  /* 0x000000ff384a7208 */ /* 0x000fe20002800000 */
[----:B------:R-:W-:Y:S01]  /*7ec0*/  IMAD.U32 R57, R68, 0x10000, RZ ;  /* 0x0001000044397824 */ /* 0x000fe200078e00ff */
[----:B------:R-:W-:Y:S01]  /*7ed0*/  FSEL R78, R56, RZ, P3 ;  /* 0x000000ff384e7208 */ /* 0x000fe20001800000 */
[----:B------:R-:W-:Y:S01]  /*7ee0*/  FADD.FTZ R84, R84, -R237 ;  /* 0x800000ed54547221 */ /* 0x000fe20000010000 */
[----:B------:R-:W-:Y:S01]  /*7ef0*/  PRMT R56, R69, 0x7632, R56 ;  /* 0x0000763245387816 */ /* 0x000fe20000000038 */
[----:B------:R-:W-:Y:S01]  /*7f00*/  FADD.FTZ R92, R85, -R92 ;  /* 0x8000005c555c7221 */ /* 0x000fe20000010000 */
[----:B------:R-:W-:Y:S01]  /*7f10*/  FSEL R75, R75, RZ, P6 ;  /* 0x000000ff4b4b7208 */ /* 0x000fe20003000000 */
[----:B------:R-:W-:Y:S01]  /*7f20*/  FFMA.FTZ R57, R211, R84, R57 ;  /* 0x00000054d3397223 */ /* 0x000fe20000010039 */
[----:B------:R-:W-:Y:S01]  /*7f30*/  SHF.L.U32 R59, R0, 0x10, RZ ;  /* 0x00000010003b7819 */ /* 0x000fe200000006ff */
[----:B------:R-:W-:Y:S01]  /*7f40*/  FMUL.FTZ R0, R58, UR6 ;  /* 0x000000063a007c20 */ /* 0x000fe20008410000 */
[----:B------:R-:W-:Y:S01]  /*7f50*/  LOP3.LUT P6, RZ, R239, 0xff00, RZ, 0xc0, !PT ;  /* 0x0000ff00efff7812 */ /* 0x000fe200078cc0ff */
[----:B------:R-:W-:Y:S01]  /*7f60*/  FMUL.FTZ R57, R57, UR6 ;  /* 0x0000000639397c20 */ /* 0x000fe20008410000 */
[----:B------:R-:W-:Y:S01]  /*7f70*/  LOP3.LUT P2, RZ, R143, 0xff00, RZ, 0xc0, !PT ;  /* 0x0000ff008fff7812 */ /* 0x000fe2000784c0ff */
[----:B------:R-:W-:Y:S01]  /*7f80*/  FFMA.FTZ R92, R211, R92, R59 ;  /* 0x0000005cd35c7223 */ /* 0x000fe2000001003b */
[----:B------:R-:W-:-:S02]  /*7f90*/  LOP3.LUT P5, RZ, R238, 0xff0000, RZ, 0xc0, !PT ;  /* 0x00ff0000eeff7812 */ /* 0x000fc400078ac0ff */
[----:B------:R-:W-:Y:S01]  /*7fa0*/  SHF.L.U32 R56, R56, 0x10, RZ ;  /* 0x0000001038387819 */ /* 0x000fe200000006ff */
[----:B------:R-:W-:Y:S01]  /*7fb0*/  FMUL.FTZ R92, R92, UR6 ;  /* 0x000000065c5c7c20 */ /* 0x000fe20008410000 */
[C---:B------:R-:W-:Y:S02]  /*7fc0*/  FSEL R79, R73.reuse, RZ, P6 ;  /* 0x000000ff494f7208 */ /* 0x040fe40003000000 */
[----:B------:R-:W-:Y:S01]  /*7fd0*/  FSEL R81, R73, RZ, P2 ;  /* 0x000000ff49517208 */ /* 0x000fe20001000000 */
[----:B------:R-:W-:Y:S01]  /*7fe0*/  FFMA.FTZ R56, R211, R72, R56 ;  /* 0x00000048d3387223 */ /* 0x000fe20000010038 */
[----:B------:R-:W-:Y:S02]  /*7ff0*/  FSEL R73, R0, RZ, P5 ;  /* 0x000000ff00497208 */ /* 0x000fe40002800000 */
[----:B------:R-:W-:Y:S01]  /*8000*/  LOP3.LUT P5, RZ, R142, 0xff0000, RZ, 0xc0, !PT ;  /* 0x00ff00008eff7812 */ /* 0x000fe200078ac0ff */
[----:B------:R-:W-:Y:S01]  /*8010*/  FMUL.FTZ R56, R56, UR6 ;  /* 0x0000000638387c20 */ /* 0x000fe20008410000 */
[----:B------:R-:W-:-:S02]  /*8020*/  LOP3.LUT P3, RZ, R238, 0xff000000, RZ, 0xc0, !PT ;  /* 0xff000000eeff7812 */ /* 0x000fc4000786c0ff */
[----:B------:R-:W-:Y:S02]  /*8030*/  FSEL R0, R0, RZ, P5 ;  /* 0x000000ff00007208 */ /* 0x000fe40002800000 */
[----:B------:R-:W-:Y:S02]  /*8040*/  LOP3.LUT P5, RZ, R142, 0xff000000, RZ, 0xc0, !PT ;  /* 0xff0000008eff7812 */ /* 0x000fe400078ac0ff */
[----:B------:R-:W-:Y:S02]  /*8050*/  F2FP.BF16.F32.PACK_AB R59, R82, R75 ;  /* 0x0000004b523b723e */ /* 0x000fe400000010ff */
[----:B------:R-:W-:Y:S02]  /*8060*/  F2FP.BF16.F32.PACK_AB R75, R83, R80 ;  /* 0x00000050534b723e */ /* 0x000fe400000010ff */
[----:B------:R-:W-:Y:S02]  /*8070*/  F2FP.BF16.F32.PACK_AB R58, R81, R78 ;  /* 0x0000004e513a723e */ /* 0x000fe400000010ff */
[----:B------:R-:W-:-:S02]  /*8080*/  FSEL R78, R56, RZ, P3 ;  /* 0x000000ff384e7208 */ /* 0x000fc40001800000 */
[----:B------:R-:W-:Y:S02]  /*8090*/  FSEL R83, R56, RZ, P5 ;  /* 0x000000ff38537208 */ /* 0x000fe40002800000 */
[C---:B------:R-:W-:Y:S02]  /*80a0*/  LOP3.LUT P6, RZ, R238.reuse, 0xff00, RZ, 0xc0, !PT ;  /* 0x0000ff00eeff7812 */ /* 0x040fe400078cc0ff */
[----:B------:R-:W-:Y:S02]  /*80b0*/  LOP3.LUT P2, RZ, R238, 0xff, RZ, 0xc0, !PT ;  /* 0x000000ffeeff7812 */ /* 0x000fe4000784c0ff */
[C---:B------:R-:W-:Y:S02]  /*80c0*/  LOP3.LUT P3, RZ, R142.reuse, 0xff00, RZ, 0xc0, !PT ;  /* 0x0000ff008eff7812 */ /* 0x040fe4000786c0ff */
        /* <DEDUP_REMOVED lines=9> */
[----:B------:R-:W-:Y:S01]  /*8160*/  F2FP.BF16.F32.PACK_AB R72, R79, R72 ;  /* 0x000000484f48723e */ /* 0x000fe200000010ff */
[----:B------:R-:W-:Y:S06]  /*8170*/  BRA `(.L_x_207) ;  /* 0x0000001800547947 */ /* 0x000fec0003800000 */
.L_x_205:
[----:B------:R-:W-:Y:S05]  /*8180*/  @!P1 BRA `(.L_x_208) ;  /* 0x00000004003c9947 */ /* 0x000fea0003800000 */
[-CC-:B------:R-:W-:Y:S01]  /*8190*/  FFMA.FTZ R235, R235, R237.reuse, R241.reuse ;  /* 0x000000edebeb7223 */ /* 0x180fe200000100f1 */
[-CC-:B------:R-:W-:Y:S01]  /*81a0*/  FFMA.FTZ R236, R236, R237.reuse, R241.reuse ;  /* 0x000000edecec7223 */ /* 0x180fe200000100f1 */
[-CC-:B------:R-:W-:Y:S01]  /*81b0*/  FFMA.FTZ R0, R233, R237.reuse, R241.reuse ;  /* 0x000000ede9007223 */ /* 0x180fe200000100f1 */
[-C--:B------:R-:W-:Y:S01]  /*81c0*/  FFMA.FTZ R234, R234, R237.reuse, R241 ;  /* 0x000000edeaea7223 */ /* 0x080fe200000100f1 */
[----:B------:R-:W-:Y:S01]  /*81d0*/  FADD.FTZ R90, R90, -R235 ;  /* 0x800000eb5a5a7221 */ /* 0x000fe20000010000 */
[----:B0-----:R-:W-:Y:S01]  /*81e0*/  FADD.FTZ R72, R93, -R236 ;  /* 0x800000ec5d487221 */ /* 0x001fe20000010000 */
[----:B------:R-:W-:Y:S01]  /*81f0*/  FADD.FTZ R54, R89, -R0 ;  /* 0x8000000059367221 */ /* 0x000fe20000010000 */
[-C--:B------:R-:W-:Y:S01]  /*8200*/  FFMA.FTZ R53, R94, R237.reuse, R241 ;  /* 0x000000ed5e357223 */ /* 0x080fe200000100f1 */
[C---:B------:R-:W-:Y:S01]  /*8210*/  FMUL.FTZ R55, R211.reuse, R90 ;  /* 0x0000005ad3377220 */ /* 0x040fe20000410000 */
[----:B------:R-:W-:Y:S01]  /*8220*/  FMUL.FTZ R72, R211, R72 ;  /* 0x00000048d3487220 */ /* 0x000fe20000410000 */
[----:B------:R-:W-:Y:S01]  /*8230*/  LOP3.LUT P6, RZ, R239, 0xff0000, RZ, 0xc0, !PT ;  /* 0x00ff0000efff7812 */ /* 0x000fe200078cc0ff */
[----:B------:R-:W-:Y:S01]  /*8240*/  FADD.FTZ R234, R91, -R234 ;  /* 0x800000ea5bea7221 */ /* 0x000fe20000010000 */
[----:B------:R-:W-:Y:S01]  /*8250*/  FMUL.FTZ R0, R55, UR6 ;  /* 0x0000000637007c20 */ /* 0x000fe20008410000 */
[----:B------:R-:W-:Y:S01]  /*8260*/  ISETP.GE.U32.AND P2, PT, R238, RZ, PT ;  /* 0x000000ffee00720c */ /* 0x000fe20003f46070 */
[----:B------:R-:W-:Y:S01]  /*8270*/  FMUL.FTZ R54, R211, R54 ;  /* 0x00000036d3367220 */ /* 0x000fe20000410000 */
[----:B------:R-:W-:Y:S01]  /*8280*/  LOP3.LUT P5, RZ, R143, 0xff0000, RZ, 0xc0, !PT ;  /* 0x00ff00008fff7812 */ /* 0x000fe200078ac0ff */
[----:B------:R-:W-:Y:S01]  /*8290*/  FADD.FTZ R86, R86, -R53 ;  /* 0x8000003556567221 */ /* 0x000fe20000010000 */
[----:B------:R-:W-:Y:S01]  /*82a0*/  ISETP.GE.U32.AND P3, PT, R142, RZ, PT ;  /* 0x000000ff8e00720c */ /* 0x000fe20003f66070 */
[----:B------:R-:W-:Y:S01]  /*82b0*/  FMUL.FTZ R52, R72, UR6 ;  /* 0x0000000648347c20 */ /* 0x000fe20008410000 */
[C---:B------:R-:W-:Y:S01]  /*82c0*/  FSEL R75, R0.reuse, RZ, P6 ;  /* 0x000000ff004b7208 */ /* 0x040fe20003000000 */
[----:B------:R-:W-:Y:S01]  /*82d0*/  FMUL.FTZ R57, R211, R234 ;  /* 0x000000ead3397220 */ /* 0x000fe20000410000 */
[----:B------:R-:W-:Y:S01]  /*82e0*/  FSEL R59, R0, RZ, P5 ;  /* 0x000000ff003b7208 */ /* 0x000fe20002800000 */
[----:B------:R-:W-:Y:S01]  /*82f0*/  FMUL.FTZ R0, R54, UR6 ;  /* 0x0000000636007c20 */ /* 0x000fe20008410000 */
[----:B------:R-:W-:Y:S01]  /*8300*/  ISETP.GE.U32.AND.EX P2, PT, R239, 0x1000000, PT, P2 ;  /* 0x01000000ef00780c */ /* 0x000fe20003f46120 */
[-CC-:B------:R-:W-:Y:S01]  /*8310*/  FFMA.FTZ R56, R95, R237.reuse, R241.reuse ;  /* 0x000000ed5f387223 */ /* 0x180fe200000100f1 */
[----:B------:R-:W-:Y:S01]  /*8320*/  ISETP.GE.U32.AND.EX P3, PT, R143, 0x1000000, PT, P3 ;  /* 0x010000008f00780c */ /* 0x000fe20003f66130 */
[----:B------:R-:W-:Y:S01]  /*8330*/  FMUL.FTZ R53, R211, R86 ;  /* 0x00000056d3357220 */ /* 0x000fe20000410000 */
[----:B------:R-:W-:Y:S01]  /*8340*/  LOP3.LUT P6, RZ, R239, 0xff, RZ, 0xc0, !PT ;  /* 0x000000ffefff7812 */ /* 0x000fe200078cc0ff */
[-CC-:B------:R-:W-:Y:S01]  /*8350*/  FFMA.FTZ R92, R92, R237.reuse, R241.reuse ;  /* 0x000000ed5c5c7223 */ /* 0x180fe200000100f1 */
[----:B------:R-:W-:Y:S01]  /*8360*/  LOP3.LUT P5, RZ, R143, 0xff, RZ, 0xc0, !PT ;  /* 0x000000ff8fff7812 */ /* 0x000fe200078ac0ff */
[----:B------:R-:W-:Y:S01]  /*8370*/  FADD.FTZ R56, R87, -R56 ;  /* 0x8000003857387221 */ /* 0x000fe20000010000 */
[----:B------:R-:W-:Y:S01]  /*8380*/  FSEL R78, R52, RZ, P2 ;  /* 0x000000ff344e7208 */ /* 0x000fe20001000000 */
[----:B------:R-:W-:Y:S01]  /*8390*/  FFMA.FTZ R237, R88, R237, R241 ;  /* 0x000000ed58ed7223 */ /* 0x000fe200000100f1 */
[----:B------:R-:W-:Y:S01]  /*83a0*/  FSEL R80, R52, RZ, P3 ;  /* 0x000000ff34507208 */ /* 0x000fe20001800000 */
[----:B------:R-:W-:Y:S01]  /*83b0*/  FMUL.FTZ R52, R57, UR6 ;  /* 0x0000000639347c20 */ /* 0x000fe20008410000 */
[----:B------:R-:W-:Y:S01]  /*83c0*/  LOP3.LUT P2, RZ, R239, 0xff00, RZ, 0xc0, !PT ;  /* 0x0000ff00efff7812 */ /* 0x000fe2000784c0ff */
[----:B------:R-:W-:Y:S01]  /*83d0*/  FMUL.FTZ R56, R211, R56 ;  /* 0x00000038d3387220 */ /* 0x000fe20000410000 */
[----:B------:R-:W-:Y:S01]  /*83e0*/  LOP3.LUT P3, RZ, R143, 0xff00, RZ, 0xc0, !PT ;  /* 0x0000ff008fff7812 */ /* 0x000fe2000786c0ff */
[----:B------:R-:W-:Y:S01]  /*83f0*/  FADD.FTZ R84, R84, -R237 ;  /* 0x800000ed54547221 */ /* 0x000fe20000010000 */
[----:B------:R-:W-:-:S02]  /*8400*/  FSEL R74, R0, RZ, P6 ;  /* 0x000000ff004a7208 */ /* 0x000fc40003000000 */
[----:B------:R-:W-:Y:S01]  /*8410*/  FSEL R58, R0, RZ, P5 ;  /* 0x000000ff003a7208 */ /* 0x000fe20002800000 */
[----:B------:R-:W-:Y:S01]  /*8420*/  FMUL.FTZ R0, R53, UR6 ;  /* 0x0000000635007c20 */ /* 0x000fe20008410000 */
[----:B------:R-:W-:Y:S02]  /*8430*/  LOP3.LUT P6, RZ, R238, 0xff0000, RZ, 0xc0, !PT ;  /* 0x00ff0000eeff7812 */ /* 0x000fe400078cc0ff */
[C---:B------:R-:W-:Y:S02]  /*8440*/  FSEL R79, R52.reuse, RZ, P2 ;  /* 0x000000ff344f7208 */ /* 0x040fe40001000000 */
[----:B------:R-:W-:Y:S01]  /*8450*/  FSEL R81, R52, RZ, P3 ;  /* 0x000000ff34517208 */ /* 0x000fe20001800000 */
[----:B------:R-:W-:Y:S01]  /*8460*/  FADD.FTZ R52, R85, -R92 ;  /* 0x8000005c55347221 */ /* 0x000fe20000010000 */
[----:B------:R-:W-:Y:S02]  /*8470*/  FSEL R73, R0, RZ, P6 ;  /* 0x000000ff00497208 */ /* 0x000fe40003000000 */
[----:B------:R-:W-:Y:S01]  /*8480*/  LOP3.LUT P6, RZ, R142, 0xff0000, RZ, 0xc0, !PT ;  /* 0x00ff00008eff7812 */ /* 0x000fe200078cc0ff */
[C---:B------:R-:W-:Y:S01]  /*8490*/  FMUL.FTZ R52, R211.reuse, R52 ;  /* 0x00000034d3347220 */ /* 0x040fe20000410000 */
[----:B------:R-:W-:Y:S01]  /*84a0*/  FMUL.FTZ R211, R211, R84 ;  /* 0x00000054d3d37220 */ /* 0x000fe20000410000 */
[----:B------:R-:W-:-:S02]  /*84b0*/  F2FP.BF16.F32.PACK_AB R54, R57, R54 ;  /* 0x000000363936723e */ /* 0x000fc400000010ff */
[C---:B------:R-:W-:Y:S01]  /*84c0*/  F2FP.BF16.F32.PACK_AB R53, R56.reuse, R53 ;  /* 0x000000353835723e */ /* 0x040fe200000010ff */
[----:B------:R-:W-:Y:S01]  /*84d0*/  FMUL.FTZ R56, R56, UR6 ;  /* 0x0000000638387c20 */ /* 0x000fe20008410000 */
[----:B------:R-:W-:Y:S01]  /*84e0*/  FSEL R57, R0, RZ, P6 ;  /* 0x000000ff00397208 */ /* 0x000fe20003000000 */
[----:B------:R-:W-:Y:S01]  /*84f0*/  FMUL.FTZ R0, R52, UR6 ;  /* 0x0000000634007c20 */ /* 0x000fe20008410000 */
[----:B------:R-:W-:Y:S02]  /*8500*/  LOP3.LUT P5, RZ, R238, 0xff000000, RZ, 0xc0, !PT ;  /* 0xff000000eeff7812 */ /* 0x000fe400078ac0ff */
[----:B------:R-:W-:Y:S02]  /*8510*/  LOP3.LUT P6, RZ, R142, 0xff000000, RZ, 0xc0, !PT ;  /* 0xff0000008eff7812 */ /* 0x000fe400078cc0ff */
[----:B------:R-:W-:Y:S02]  /*8520*/  F2FP.BF16.F32.PACK_AB R59, R80, R59 ;  /* 0x0000003b503b723e */ /* 0x000fe400000010ff */
[----:B------:R-:W-:-:S02]  /*8530*/  F2FP.BF16.F32.PACK_AB R75, R78, R75 ;  /* 0x0000004b4e4b723e */ /* 0x000fc400000010ff */
[----:B------:R-:W-:Y:S01]  /*8540*/  F2FP.BF16.F32.PACK_AB R52, R52, R211 ;  /* 0x000000d33434723e */ /* 0x000fe200000010ff */
[----:B------:R-:W-:Y:S01]  /*8550*/  FMUL.FTZ R211, R211, UR6 ;  /* 0x00000006d3d37c20 */ /* 0x000fe20008410000 */
[C---:B------:R-:W-:Y:S02]  /*8560*/  FSEL R78, R56.reuse, RZ, P5 ;  /* 0x000000ff384e7208 */ /* 0x040fe40002800000 */
[----:B------:R-:W-:Y:S02]  /*8570*/  FSEL R80, R56, RZ, P6 ;  /* 0x000000ff38507208 */ /* 0x000fe40003000000 */
[C---:B------:R-:W-:Y:S02]  /*8580*/  LOP3.LUT P2, RZ, R238.reuse, 0xff00, RZ, 0xc0, !PT ;  /* 0x0000ff00eeff7812 */ /* 0x040fe4000784c0ff */
[----:B------:R-:W-:Y:S02]  /*8590*/  LOP3.LUT P3, RZ, R238, 0xff, RZ, 0xc0, !PT ;  /* 0x000000ffeeff7812 */ /* 0x000fe4000786c0ff */
[----:B------:R-:W-:-:S02]  /*85a0*/  LOP3.LUT P5, RZ, R142, 0xff00, RZ, 0xc0, !PT ;  /* 0x0000ff008eff7812 */ /* 0x000fc400078ac0ff */
[----:B------:R-:W-:Y:S02]  /*85b0*/  LOP3.LUT P6, RZ, R142, 0xff, RZ, 0xc0, !PT ;  /* 0x000000ff8eff7812 */ /* 0x000fe400078cc0ff */
[----:B------:R-:W-:Y:S02]  /*85c0*/  F2FP.BF16.F32.PACK_AB R55, R72, R55 ;  /* 0x000000374837723e */ /* 0x000fe400000010ff */
[----:B------:R-:W-:Y:S02]  /*85d0*/  F2FP.BF16.F32.PACK_AB R58, R81, R58 ;  /* 0x0000003a513a723e */ /* 0x000fe400000010ff */
[----:B------:R-:W-:Y:S02]  /*85e0*/  F2FP.BF16.F32.PACK_AB R74, R79, R74 ;  /* 0x0000004a4f4a723e */ /* 0x000fe400000010ff */
[C---:B------:R-:W-:Y:S02]  /*85f0*/  FSEL R79, R0.reuse, RZ, P2 ;  /* 0x000000ff004f7208 */ /* 0x040fe40001000000 */
        /* <DEDUP_REMOVED lines=8> */
.L_x_208:
[-CC-:B------:R-:W-:Y:S01]  /*8680*/  FFMA.FTZ R236, R236, R237.reuse, R241.reuse ;  /* 0x000000edecec7223 */ /* 0x180fe200000100f1 */
[-CC-:B0-----:R-:W-:Y:S01]  /*8690*/  FFMA.FTZ R56, R233, R237.reuse, R241.reuse ;  /* 0x000000ede9387223 */ /* 0x181fe200000100f1 */
[-C--:B------:R-:W-:Y:S01]  /*86a0*/  FFMA.FTZ R235, R235, R237.reuse, R241 ;  /* 0x000000edebeb7223 */ /* 0x080fe200000100f1 */
[----:B------:R-:W-:Y:S01]  /*86b0*/  ISETP.GE.U32.AND P2, PT, R238, RZ, PT ;  /* 0x000000ffee00720c */ /* 0x000fe20003f46070 */
[----:B------:R-:W-:Y:S01]  /*86c0*/  FADD.FTZ R236, R93, -R236 ;  /* 0x800000ec5dec7221 */ /* 0x000fe20000010000 */
[----:B------:R-:W-:Y:S01]  /*86d0*/  FADD.FTZ R56, R89, -R56 ;  /* 0x8000003859387221 */ /* 0x000fe20000010000 */
[----:B------:R-:W-:Y:S01]  /*86e0*/  FADD.FTZ R90, R90, -R235 ;  /* 0x800000eb5a5a7221 */ /* 0x000fe20000010000 */
[-CC-:B------:R-:W-:Y:S01]  /*86f0*/  FFMA.FTZ R57, R94, R237.reuse, R241.reuse ;  /* 0x000000ed5e397223 */ /* 0x180fe200000100f1 */
[C---:B------:R-:W-:Y:S01]  /*8700*/  FMUL.FTZ R236, R211.reuse, R236 ;  /* 0x000000ecd3ec7220 */ /* 0x040fe20000410000 */
        /* <DEDUP_REMOVED lines=15> */
[----:B------:R-:W-:Y:S01]  /*8800*/  ISETP.GE.U32.AND.EX P2, PT, R143, 0x1000000, PT, P2 ;  /* 0x010000008f00780c */ /* 0x000fe20003f46120 */
[-CC-:B------:R-:W-:Y:S01]  /*8810*/  FFMA.FTZ R0, R95, R237.reuse, R241.reuse ;  /* 0x000000ed5f007223 */ /* 0x180fe200000100f1 */
[----:B------:R-:W-:Y:S01]  /*8820*/  FSEL R75, R90, RZ, P3 ;  /* 0x000000ff5a4b7208 */ /* 0x000fe20001800000 */
[----:B------:R-:W-:Y:S01]  /*8830*/  FMUL.FTZ R234, R234, UR6 ;  /* 0x00000006eaea7c20 */ /* 0x000fe20008410000 */
[----:B------:R-:W-:Y:S01]  /*8840*/  FSEL R236, R236, RZ, P2 ;  /* 0x000000ffecec7208 */ /* 0x000fe20001000000 */
[----:B------:R-:W-:Y:S01]  /*8850*/  FMUL.FTZ R86, R86, UR6 ;  /* 0x0000000656567c20 */ /* 0x000fe20008410000 */
[----:B------:R-:W-:Y:S01]  /*8860*/  FSEL R74, R56, RZ, P5 ;  /* 0x000000ff384a7208 */ /* 0x000fe20002800000 */
[----:B------:R-:W-:Y:S01]  /*8870*/  FADD.FTZ R0, R87, -R0 ;  /* 0x8000000057007221 */ /* 0x000fe20000010000 */
[C---:B------:R-:W-:Y:S01]  /*8880*/  LOP3.LUT P3, RZ, R143.reuse, 0xff, RZ, 0xc0, !PT ;  /* 0x000000ff8fff7812 */ /* 0x040fe2000786c0ff */
[-CC-:B------:R-:W-:Y:S01]  /*8890*/  FFMA.FTZ R92, R92, R237.reuse, R241.reuse ;  /* 0x000000ed5c5c7223 */ /* 0x180fe200000100f1 */
[----:B------:R-:W-:Y:S01]  /*88a0*/  LOP3.LUT P2, RZ, R143, 0xff00, RZ, 0xc0, !PT ;  /* 0x0000ff008fff7812 */ /* 0x000fe2000784c0ff */
[----:B------:R-:W-:Y:S01]  /*88b0*/  FFMA.FTZ R237, R88, R237, R241 ;  /* 0x000000ed58ed7223 */ /* 0x000fe200000100f1 */
[----:B------:R-:W-:Y:S01]  /*88c0*/  LOP3.LUT P5, RZ, R238, 0xff0000, RZ, 0xc0, !PT ;  /* 0x00ff0000eeff7812 */ /* 0x000fe200078ac0ff */
[----:B------:R-:W-:Y:S01]  /*88d0*/  FMUL.FTZ R0, R211, R0 ;  /* 0x00000000d3007220 */ /* 0x000fe20000410000 */
[----:B------:R-:W-:Y:S01]  /*88e0*/  FSEL R58, R56, RZ, P3 ;  /* 0x000000ff383a7208 */ /* 0x000fe20001800000 */
[----:B------:R-:W-:Y:S01]  /*88f0*/  FADD.FTZ R92, R85, -R92 ;  /* 0x8000005c555c7221 */ /* 0x000fe20000010000 */
        /* <DEDUP_REMOVED lines=12> */
[----:B------:R-:W-:-:S02]  /*89c0*/  LOP3.LUT P3, RZ, R238, 0xff000000, RZ, 0xc0, !PT ;  /* 0xff000000eeff7812 */ /* 0x000fc4000786c0ff */
[----:B------:R-:W-:Y:S02]  /*89d0*/  FSEL R57, R86, RZ, P5 ;  /* 0x000000ff56397208 */ /* 0x000fe40002800000 */
[----:B------:R-:W-:Y:S02]  /*89e0*/  LOP3.LUT P6, RZ, R239, 0xff00, RZ, 0xc0, !PT ;  /* 0x0000ff00efff7812 */ /* 0x000fe400078cc0ff */
[----:B------:R-:W-:Y:S02]  /*89f0*/  LOP3.LUT P5, RZ, R142, 0xff000000, RZ, 0xc0, !PT ;  /* 0xff0000008eff7812 */ /* 0x000fe400078ac0ff */
[----:B------:R-:W-:Y:S02]  /*8a00*/  FSEL R78, R0, RZ, P3 ;  /* 0x000000ff004e7208 */ /* 0x000fe40001800000 */
[----:B------:R-:W-:Y:S02]  /*8a10*/  FSEL R79, R234, RZ, P6 ;  /* 0x000000ffea4f7208 */ /* 0x000fe40003000000 */
[----:B------:R-:W-:-:S02]  /*8a20*/  FSEL R0, R0, RZ, P5 ;  /* 0x000000ff00007208 */ /* 0x000fc40002800000 */
[C---:B------:R-:W-:Y:S02]  /*8a30*/  LOP3.LUT P6, RZ, R238.reuse, 0xff00, RZ, 0xc0, !PT ;  /* 0x0000ff00eeff7812 */ /* 0x040fe400078cc0ff */
[----:B------:R-:W-:Y:S02]  /*8a40*/  LOP3.LUT P2, RZ, R238, 0xff, RZ, 0xc0, !PT ;  /* 0x000000ffeeff7812 */ /* 0x000fe4000784c0ff */
[C---:B------:R-:W-:Y:S02]  /*8a50*/  LOP3.LUT P3, RZ, R142.reuse, 0xff00, RZ, 0xc0, !PT ;  /* 0x0000ff008eff7812 */ /* 0x040fe4000786c0ff */
[----:B------:R-:W-:Y:S02]  /*8a60*/  LOP3.LUT P5, RZ, R142, 0xff, RZ, 0xc0, !PT ;  /* 0x000000ff8eff7812 */ /* 0x000fe400078ac0ff */
[----:B------:R-:W-:Y:S02]  /*8a70*/  F2FP.BF16.F32.PACK_AB R75, R72, R75 ;  /* 0x0000004b484b723e */ /* 0x000fe400000010ff */
        /* <DEDUP_REMOVED lines=11> */
.L_x_204:
        /* <DEDUP_REMOVED lines=9> */
[----:B------:R-:W-:Y:S01]  /*8bc0*/  SHF.L.U32 R55, R70, 0x10, RZ ;  /* 0x0000001046377819 */ /* 0x000fe200000006ff */
[----:B------:R-:W-:Y:S01]  /*8bd0*/  FADD.FTZ R52, R89, -R52 ;  /* 0x8000003459347221 */ /* 0x000fe20000010000 */
[----:B------:R-:W-:Y:S01]  /*8be0*/  FFMA.FTZ R235, R235, R237, R241 ;  /* 0x000000edebeb7223 */ /* 0x000fe200000100f1 */
[C---:B------:R-:W-:Y:S01]  /*8bf0*/  FFMA.FTZ R83, R211.reuse, R236, R72 ;  /* 0x000000ecd3537223 */ /* 0x040fe20000010048 */
[----:B------:R-:W-:Y:S01]  /*8c00*/  SHF.L.U32 R73, R54, 0x10, RZ ;  /* 0x0000001036497819 */ /* 0x000fe200000006ff */
[----:B------:R-:W-:Y:S01]  /*8c10*/  FFMA.FTZ R74, R211, R52, R55 ;  /* 0x00000034d34a7223 */ /* 0x000fe20000010037 */
[----:B------:R-:W-:Y:S01]  /*8c20*/  ISETP.GE.U32.AND P2, PT, R238, RZ, PT ;  /* 0x000000ffee00720c */ /* 0x000fe20003f46070 */
[----:B------:R-:W-:Y:S01]  /*8c30*/  FADD.FTZ R234, R91, -R234 ;  /* 0x800000ea5bea7221 */ /* 0x000fe20000010000 */
[----:B------:R-:W-:Y:S01]  /*8c40*/  FADD.FTZ R90, R90, -R235 ;  /* 0x800000eb5a5a7221 */ /* 0x000fe20000010000 */
[----:B------:R-:W-:-:S02]  /*8c50*/  IMAD.U32 R75, R71, 0x10000, RZ ;  /* 0x00010000474b7824 */ /* 0x000fc400078e00ff */
[----:B------:R-:W-:Y:S01]  /*8c60*/  FMUL.FTZ R54, R83, UR6 ;  /* 0x0000000653367c20 */ /* 0x000fe20008410000 */
[----:B------:R-:W-:Y:S01]  /*8c70*/  ISETP.GE.U32.AND.EX P2, PT, R239, 0x1000000, PT, P2 ;  /* 0x01000000ef00780c */ /* 0x000fe20003f46120 */
[----:B------:R-:W-:Y:S01]  /*8c80*/  FMUL.FTZ R52, R74, UR6 ;  /* 0x000000064a347c20 */ /* 0x000fe20008410000 */
[----:B------:R-:W-:Y:S01]  /*8c90*/  FFMA.FTZ R79, R211, R234, R73 ;  /* 0x000000ead34f7223 */ /* 0x000fe20000010049 */
[----:B------:R-:W-:Y:S01]  /*8ca0*/  LOP3.LUT P5, RZ, R239, 0xff, RZ, 0xc0, !PT ;  /* 0x000000ffefff7812 */ /* 0x000fe200078ac0ff */
[-C--:B------:R-:W-:Y:S01]  /*8cb0*/  FFMA.FTZ R0, R95, R237.reuse, R241 ;  /* 0x000000ed5f007223 */ /* 0x080fe200000100f1 */
[----:B------:R-:W-:Y:S01]  /*8cc0*/  FFMA.FTZ R90, R211, R90, R75 ;  /* 0x0000005ad35a7223 */ /* 0x000fe2000001004b */
[----:B------:R-:W-:Y:S01]  /*8cd0*/  FSEL R89, R54, RZ, P2 ;  /* 0x000000ff36597208 */ /* 0x000fe20001000000 */
[----:B------:R-:W-:Y:S01]  /*8ce0*/  FMUL.FTZ R54, R79, UR6 ;  /* 0x000000064f367c20 */ /* 0x000fe20008410000 */
[----:B------:R-:W-:Y:S01]  /*8cf0*/  FSEL R80, R52, RZ, P5 ;  /* 0x000000ff34507208 */ /* 0x000fe20002800000 */
[-CC-:B------:R-:W-:Y:S01]  /*8d00*/  FFMA.FTZ R53, R94, R237.reuse, R241.reuse ;  /* 0x000000ed5e357223 */ /* 0x180fe200000100f1 */
[----:B------:R-:W-:Y:S01]  /*8d10*/  LOP3.LUT P6, RZ, R239, 0xff00, RZ, 0xc0, !PT ;  /* 0x0000ff00efff7812 */ /* 0x000fe200078cc0ff */
[-CC-:B------:R-:W-:Y:S01]  /*8d20*/  FFMA.FTZ R92, R92, R237.reuse, R241.reuse ;  /* 0x000000ed5c5c7223 */ /* 0x180fe200000100f1 */
[----:B------:R-:W-:Y:S01]  /*8d30*/  PRMT R52, R69, 0x7632, R52 ;  /* 0x0000763245347816 */ /* 0x000fe20000000034 */
[----:B------:R-:W-:Y:S01]  /*8d40*/  FMUL.FTZ R55, R90, UR6 ;  /* 0x000000065a377c20 */ /* 0x000fe20008410000 */
[--C-:B------:R-:W-:Y:S01]  /*8d50*/  FADD.FTZ R72, R87, -R0.reuse ;  /* 0x8000000057487221 */ /* 0x100fe20000010000 */
[----:B------:R-:W-:Y:S01]  /*8d60*/  FFMA.FTZ R237, R88, R237, R241 ;  /* 0x000000ed58ed7223 */ /* 0x000fe200000100f1 */
[----:B------:R-:W-:Y:S01]  /*8d70*/  LOP3.LUT P3, RZ, R239, 0xff0000, RZ, 0xc0, !PT ;  /* 0x00ff0000efff7812 */ /* 0x000fe2000786c0ff */
[----:B------:R-:W-:Y:S01]  /*8d80*/  FADD.FTZ R86, R86, -R53 ;  /* 0x8000003556567221 */ /* 0x000fe20000010000 */
[----:B------:R-:W-:Y:S01]  /*8d90*/  PRMT R0, R68, 0x7632, R0 ;  /* 0x0000763244007816 */ /* 0x000fe20000000000 */
[----:B------:R-:W-:Y:S01]  /*8da0*/  FADD.FTZ R84, R84, -R237 ;  /* 0x800000ed54547221 */ /* 0x000fe20000010000 */
[----:B------:R-:W-:Y:S01]  /*8db0*/  FSEL R81, R54, RZ, P6 ;  /* 0x000000ff36517208 */ /* 0x000fe20003000000 */
[----:B------:R-:W-:Y:S01]  /*8dc0*/  IMAD.U32 R54, R69, 0x10000, RZ ;  /* 0x0001000045367824 */ /* 0x000fe200078e00ff */
[----:B------:R-:W-:Y:S01]  /*8dd0*/  SHF.L.U32 R73, R52, 0x10, RZ ;  /* 0x0000001034497819 */ /* 0x000fe200000006ff */
[----:B------:R-:W-:Y:S01]  /*8de0*/  FADD.FTZ R92, R85, -R92 ;  /* 0x8000005c555c7221 */ /* 0x000fe20000010000 */
[----:B------:R-:W-:Y:S01]  /*8df0*/  SHF.L.U32 R53, R68, 0x10, RZ ;  /* 0x0000001044357819 */ /* 0x000fe200000006ff */
[----:B------:R-:W-:Y:S01]  /*8e00*/  FFMA.FTZ R86, R211, R86, R54 ;  /* 0x00000056d3567223 */ /* 0x000fe20000010036 */
[----:B------:R-:W-:Y:S01]  /*8e10*/  FSEL R82, R55, RZ, P3 ;  /* 0x000000ff37527208 */ /* 0x000fe20001800000 */
[----:B------:R-:W-:-:S02]  /*8e20*/  IMAD.U32 R55, R0, 0x10000, RZ ;  /* 0x0001000000377824 */ /* 0x000fc400078e00ff */
[C---:B------:R-:W-:Y:S01]  /*8e30*/  FFMA.FTZ R75, R211.reuse, R72, R73 ;  /* 0x00000048d34b7223 */ /* 0x040fe20000010049 */
[C---:B------:R-:W-:Y:S01]  /*8e40*/  FFMA.FTZ R52, R211.reuse, R84, R53 ;  /* 0x00000054d3347223 */ /* 0x040fe20000010035 */
[----:B------:R-:W-:Y:S01]  /*8e50*/  FMUL.FTZ R73, R86, UR6 ;  /* 0x0000000656497c20 */ /* 0x000fe20008410000 */
[----:B------:R-:W-:Y:S01]  /*8e60*/  FFMA.FTZ R211, R211, R92, R55 ;  /* 0x0000005cd3d37223 */ /* 0x000fe20000010037 */
[----:B------:R-:W-:Y:S01]  /*8e70*/  LOP3.LUT P2, RZ, R238, 0xff0000, RZ, 0xc0, !PT ;  /* 0x00ff0000eeff7812 */ /* 0x000fe2000784c0ff */
[----:B------:R-:W-:Y:S01]  /*8e80*/  FMUL.FTZ R0, R52, UR6 ;  /* 0x0000000634007c20 */ /* 0x000fe20008410000 */
[C---:B------:R-:W-:Y:S01]  /*8e90*/  F2FP.BF16.F32.PACK_AB R53, R75.reuse, R86 ;  /* 0x000000564b35723e */ /* 0x040fe200000010ff */
        /* <DEDUP_REMOVED lines=17> */
.L_x_210:
[-CC-:B0-----:R-:W-:Y:S01]  /*8fb0*/  FFMA.FTZ R73, R94, R237.reuse, R241.reuse ;  /* 0x000000ed5e497223 */ /* 0x181fe200000100f1 */
[-CC-:B------:R-:W-:Y:S01]  /*8fc0*/  FFMA.FTZ R0, R95, R237.reuse, R241.reuse ;  /* 0x000000ed5f007223 */ /* 0x180fe200000100f1 */
[-CC-:B------:R-:W-:Y:S01]  /*8fd0*/  FFMA.FTZ R235, R235, R237.reuse, R241.reuse ;  /* 0x000000edebeb7223 */ /* 0x180fe200000100f1 */
[-C--:B------:R-:W-:Y:S01]  /*8fe0*/  FFMA.FTZ R72, R233, R237.reuse, R241 ;  /* 0x000000ede9487223 */ /* 0x080fe200000100f1 */
[----:B------:R-:W-:Y:S01]  /*8ff0*/  FADD.FTZ R86, R86, -R73 ;  /* 0x8000004956567221 */ /* 0x000fe20000010000 */
[--C-:B------:R-:W-:Y:S01]  /*9000*/  FADD.FTZ R74, R87, -R0.reuse ;  /* 0x80000000574a7221 */ /* 0x100fe20000010000 */
[C---:B------:R-:W-:Y:S01]  /*9010*/  SHF.L.U32 R73, R71.reuse, 0x10, RZ ;  /* 0x0000001047497819 */ /* 0x040fe200000006ff */
[----:B------:R-:W-:Y:S01]  /*9020*/  FADD.FTZ R90, R90, -R235 ;  /* 0x800000eb5a5a7221 */ /* 0x000fe20000010000 */
[----:B------:R-:W-:Y:S01]  /*9030*/  PRMT R0, R71, 0x7632, R0 ;  /* 0x0000763247007816 */ /* 0x000fe20000000000 */
[-C--:B------:R-:W-:Y:S01]  /*9040*/  FFMA.FTZ R236, R236, R237.reuse, R241 ;  /* 0x000000edecec7223 */ /* 0x080fe200000100f1 */
[----:B------:R-:W-:Y:S01]  /*9050*/  FADD.FTZ R72, R89, -R72 ;  /* 0x8000004859487221 */ /* 0x000fe20000010000 */
[--C-:B------:R-:W-:Y:S01]  /*9060*/  FFMA.FTZ R90, R211, R90, R73.reuse ;  /* 0x0000005ad35a7223 */ /* 0x100fe20000010049 */
[----:B------:R-:W-:Y:S01]  /*9070*/  SHF.L.U32 R0, R0, 0x10, RZ ;  /* 0x0000001000007819 */ /* 0x000fe200000006ff */
[----:B------:R-:W-:Y:S01]  /*9080*/  FADD.FTZ R236, R93, -R236 ;  /* 0x800000ec5dec7221 */ /* 0x000fe20000010000 */
[C---:B------:R-:W-:Y:S01]  /*9090*/  IMAD.U32 R75, R70.reuse, 0x10000, RZ ;  /* 0x00010000464b7824 */ /* 0x040fe200078e00ff */
[----:B------:R-:W-:Y:S01]  /*90a0*/  PRMT R73, R70, 0x7632, R73 ;  /* 0x0000763246497816 */ /* 0x000fe20000000049 */
[-C--:B------:R-:W-:Y:S01]  /*90b0*/  FFMA.FTZ R234, R234, R237.reuse, R241 ;  /* 0x000000edeaea7223 */ /* 0x080fe200000100f1 */
[C---:B------:R-:W-:Y:S01]  /*90c0*/  FFMA.FTZ R236, R211.reuse, R236, R0 ;  /* 0x000000ecd3ec7223 */ /* 0x040fe20000010000 */
[----:B------:R-:W-:Y:S01]  /*90d0*/  FFMA.FTZ R78, R211, R72, R75 ;  /* 0x00000048d34e7223 */ /* 0x000fe2000001004b */
[----:B------:R-:W-:Y:S01]  /*90e0*/  SHF.L.U32 R80, R73, 0x10, RZ ;  /* 0x0000001049507819 */ /* 0x000fe200000006ff */
[-CC-:B------:R-:W-:Y:S01]  /*90f0*/  FFMA.FTZ R92, R92, R237.reuse, R241.reuse ;  /* 0x000000ed5c5c7223 */ /* 0x180fe200000100f1 */
[----:B------:R-:W-:Y:S01]  /*9100*/  FADD.FTZ R234, R91, -R234 ;  /* 0x800000ea5bea7221 */ /* 0x000fe20000010000 */
[----:B------:R-:W-:Y:S01]  /*9110*/  PRMT R72, R69, 0x7632, R72 ;  /* 0x0000763245487816 */ /* 0x000fe20000000048 */
[----:B------:R-:W-:Y:S01]  /*9120*/  FFMA.FTZ R237, R88, R237, R241 ;  /* 0x000000ed58ed7223 */ /* 0x000fe200000100f1 */
[C---:B------:R-:W-:Y:S01]  /*9130*/  PRMT R0, R68.reuse, 0x7632, R0 ;  /* 0x0000763244007816 */ /* 0x040fe20000000000 */
[----:B------:R-:W-:Y:S01]  /*9140*/  FFMA.FTZ R80, R211, R234, R80 ;  /* 0x000000ead3507223 */ /* 0x000fe20000010050 */
[----:B------:R-:W-:Y:S01]  /*9150*/  SHF.L.U32 R79, R69, 0x10, RZ ;  /* 0x00000010454f7819 */ /* 0x000fe200000006ff */
[----:B------:R-:W-:Y:S01]  /*9160*/  FADD.FTZ R92, R85, -R92 ;  /* 0x8000005c555c7221 */ /* 0x000fe20000010000 */
[----:B------:R-:W-:Y:S01]  /*9170*/  SHF.L.U32 R73, R68, 0x10, RZ ;  /* 0x0000001044497819 */ /* 0x000fe200000006ff */
[----:B------:R-:W-:Y:S01]  /*9180*/  FADD.FTZ R84, R84, -R237 ;  /* 0x800000ed54547221 */ /* 0x000fe20000010000 */
[----:B------:R-:W-:Y:S01]  /*9190*/  SHF.L.U32 R75, R0, 0x10, RZ ;  /* 0x00000010004b7819 */ /* 0x000fe200000006ff */
[----:B------:R-:W-:Y:S01]  /*91a0*/  IMAD.U32 R81, R72, 0x10000, RZ ;  /* 0x0001000048517824 */ /* 0x000fe200078e00ff */
[----:B------:R-:W-:Y:S01]  /*91b0*/  ISETP.GE.U32.AND P2, PT, R238, RZ, PT ;  /* 0x000000ffee00720c */ /* 0x000fe20003f46070 */
[----:B------:R-:W-:Y:S01]  /*91c0*/  FMUL.FTZ R236, R236, UR6 ;  /* 0x00000006ecec7c20 */ /* 0x000fe20008410000 */
[----:B------:R-:W-:Y:S01]  /*91d0*/  FFMA.FTZ R79, R211, R86, R79 ;  /* 0x00000056d34f7223 */ /* 0x000fe2000001004f */
[----:B------:R-:W-:Y:S01]  /*91e0*/  FMUL.FTZ R90, R90, UR6 ;  /* 0x000000065a5a7c20 */ /* 0x000fe20008410000 */
[----:B------:R-:W-:Y:S01]  /*91f0*/  ISETP.GE.U32.AND.EX P2, PT, R239, 0x1000000, PT, P2 ;  /* 0x01000000ef00780c */ /* 0x000fe20003f46120 */
[----:B------:R-:W-:Y:S01]  /*9200*/  FMUL.FTZ R78, R78, UR6 ;  /* 0x000000064e4e7c20 */ /* 0x000fe20008410000 */
[----:B------:R-:W-:Y:S01]  /*9210*/  FMUL.FTZ R80, R80, UR6 ;  /* 0x0000000650507c20 */ /* 0x000fe20008410000 */
[C---:B------:R-:W-:Y:S01]  /*9220*/  FFMA.FTZ R74, R211.reuse, R74, R81 ;  /* 0x0000004ad34a7223 */ /* 0x040fe20000010051 */
[C---:B------:R-:W-:Y:S01]  /*9230*/  FFMA.FTZ R73, R211.reuse, R84, R73 ;  /* 0x00000054d3497223 */ /* 0x040fe20000010049 */
[----:B------:R-:W-:Y:S01]  /*9240*/  FFMA.FTZ R75, R211, R92, R75 ;  /* 0x0000005cd34b7223 */ /* 0x000fe2000001004b */
[----:B------:R-:W-:Y:S01]  /*9250*/  LOP3.LUT P3, RZ, R239, 0xff0000, RZ, 0xc0, !PT ;  /* 0x00ff0000efff7812 */ /* 0x000fe2000786c0ff */
[----:B------:R-:W-:Y:S01]  /*9260*/  FMUL.FTZ R79, R79, UR6 ;  /* 0x000000064f4f7c20 */ /* 0x000fe20008410000 */
[C---:B------:R-:W-:Y:S01]  /*9270*/  LOP3.LUT P5, RZ, R239.reuse, 0xff, RZ, 0xc0, !PT ;  /* 0x000000ffefff7812 */ /* 0x040fe200078ac0ff */
[----:B------:R-:W-:Y:S01]  /*9280*/  FMUL.FTZ R74, R74, UR6 ;  /* 0x000000064a4a7c20 */ /* 0x000fe20008410000 */
[----:B------:R-:W-:Y:S01]  /*9290*/  LOP3.LUT P6, RZ, R239, 0xff00, RZ, 0xc0, !PT ;  /* 0x0000ff00efff7812 */ /* 0x000fe200078cc0ff */
[----:B------:R-:W-:Y:S01]  /*92a0*/  FMUL.FTZ R73, R73, UR6 ;  /* 0x0000000649497c20 */ /* 0x000fe20008410000 */
[----:B------:R-:W-:Y:S01]  /*92b0*/  FSEL R85, R236, RZ, P2 ;  /* 0x000000ffec557208 */ /* 0x000fe20001000000 */
[----:B------:R-:W-:Y:S01]  /*92c0*/  FMUL.FTZ R75, R75, UR6 ;  /* 0x000000064b4b7c20 */ /* 0x000fe20008410000 */
[----:B------:R-:W-:-:S02]  /*92d0*/  LOP3.LUT P2, RZ, R238, 0xff0000, RZ, 0xc0, !PT ;  /* 0x00ff0000eeff7812 */ /* 0x000fc4000784c0ff */
[----:B------:R-:W-:Y:S02]  /*92e0*/  FSEL R90, R90, RZ, P3 ;  /* 0x000000ff5a5a7208 */ /* 0x000fe40001800000 */
[----:B------:R-:W-:Y:S02]  /*92f0*/  FSEL R78, R78, RZ, P5 ;  /* 0x000000ff4e4e7208 */ /* 0x000fe40002800000 */
[----:B------:R-:W-:Y:S02]  /*9300*/  FSEL R83, R80, RZ, P6 ;  /* 0x000000ff50537208 */ /* 0x000fe40003000000 */
[C---:B------:R-:W-:Y:S02]  /*9310*/  LOP3.LUT P3, RZ, R238.reuse, 0xff000000, RZ, 0xc0, !PT ;  /* 0xff000000eeff7812 */ /* 0x040fe4000786c0ff */
[C---:B------:R-:W-:Y:S02]  /*9320*/  LOP3.LUT P5, RZ, R238.reuse, 0xff, RZ, 0xc0, !PT ;  /* 0x000000ffeeff7812 */ /* 0x040fe400078ac0ff */
[----:B------:R-:W-:-:S02]  /*9330*/  LOP3.LUT P6, RZ, R238, 0xff00, RZ, 0xc0, !PT ;  /* 0x0000ff00eeff7812 */ /* 0x000fc400078cc0ff */
[----:B------:R-:W-:Y:S02]  /*9340*/  FSEL R0, R79, RZ, P2 ;  /* 0x000000ff4f007208 */ /* 0x000fe40001000000 */
        /* <DEDUP_REMOVED lines=8> */
.L_x_209:
[----:B------:R-:W-:Y:S05]  /*93d0*/  @!P1 BRA `(.L_x_211) ;  /* 0x0000000000e89947 */ /* 0x000fea0003800000 */
[-CC-:B------:R-:W-:Y:S01]  /*93e0*/  FFMA.FTZ R236, R236, R237.reuse, R241.reuse ;  /* 0x000000edecec7223 */ /* 0x180fe200000100f1 */
[-CC-:B0-----:R-:W-:Y:S01]  /*93f0*/  FFMA.FTZ R52, R233, R237.reuse, R241.reuse ;  /* 0x000000ede9347223 */ /* 0x181fe200000100f1 */
[-CC-:B------:R-:W-:Y:S01]  /*9400*/  FFMA.FTZ R235, R235, R237.reuse, R241.reuse ;  /* 0x000000edebeb7223 */ /* 0x180fe200000100f1 */
[-CC-:B------:R-:W-:Y:S01]  /*9410*/  FFMA.FTZ R234, R234, R237.reuse, R241.reuse ;  /* 0x000000edeaea7223 */ /* 0x180fe200000100f1 */
[----:B------:R-:W-:Y:S01]  /*9420*/  FADD.FTZ R236, R93, -R236 ;  /* 0x800000ec5dec7221 */ /* 0x000fe20000010000 */
[----:B------:R-:W-:Y:S01]  /*9430*/  FADD.FTZ R52, R89, -R52 ;  /* 0x8000003459347221 */ /* 0x000fe20000010000 */
[-CC-:B------:R-:W-:Y:S01]  /*9440*/  FFMA.FTZ R53, R94, R237.reuse, R241.reuse ;  /* 0x000000ed5e357223 */ /* 0x180fe200000100f1 */
[-C--:B------:R-:W-:Y:S01]  /*9450*/  FFMA.FTZ R0, R95, R237.reuse, R241 ;  /* 0x000000ed5f007223 */ /* 0x080fe200000100f1 */
[C---:B------:R-:W-:Y:S01]  /*9460*/  FMUL.FTZ R79, R211.reuse, R236 ;  /* 0x000000ecd34f7220 */ /* 0x040fe20000410000 */
[----:B------:R-:W-:Y:S01]  /*9470*/  FADD.FTZ R90, R90, -R235 ;  /* 0x800000eb5a5a7221 */ /* 0x000fe20000010000 */
[----:B------:R-:W-:Y:S01]  /*9480*/  ISETP.GE.U32.AND P2, PT, R238, RZ, PT ;  /* 0x000000ffee00720c */ /* 0x000fe20003f46070 */
[----:B------:R-:W-:Y:S01]  /*9490*/  FMUL.FTZ R54, R211, R52 ;  /* 0x00000034d3367220 */ /* 0x000fe20000410000 */
[-CC-:B------:R-:W-:Y:S01]  /*94a0*/  FFMA.FTZ R92, R92, R237.reuse, R241.reuse ;  /* 0x000000ed5c5c7223 */ /* 0x180fe200000100f1 */
[----:B------:R-:W-:Y:S01]  /*94b0*/  FADD.FTZ R234, R91, -R234 ;  /* 0x800000ea5bea7221 */ /* 0x000fe20000010000 */
[----:B------:R-:W-:Y:S01]  /*94c0*/  FFMA.FTZ R237, R88, R237, R241 ;  /* 0x000000ed58ed7223 */ /* 0x000fe200000100f1 */
[----:B------:R-:W-:Y:S01]  /*94d0*/  FMUL.FTZ R55, R79, UR6 ;  /* 0x000000064f377c20 */ /* 0x000fe20008410000 */
[----:B------:R-:W-:Y:S01]  /*94e0*/  FMUL.FTZ R90, R211, R90 ;  /* 0x0000005ad35a7220 */ /* 0x000fe20000410000 */
[----:B------:R-:W-:Y:S01]  /*94f0*/  ISETP.GE.U32.AND.EX P2, PT, R239, 0x1000000, PT, P2 ;  /* 0x01000000ef00780c */ /* 0x000fe20003f46120 */
[----:B------:R-:W-:Y:S01]  /*9500*/  FMUL.FTZ R52, R54, UR6 ;  /* 0x0000000636347c20 */ /* 0x000fe20008410000 */
[----:B------:R-:W-:Y:S01]  /*9510*/  FADD.FTZ R86, R86, -R53 ;  /* 0x8000003556567221 */ /* 0x000fe20000010000 */
[----:B------:R-:W-:Y:S01]  /*9520*/  FADD.FTZ R0, R87, -R0 ;  /* 0x8000000057007221 */ /* 0x000fe20000010000 */
[----:B------:R-:W-:Y:S01]  /*9530*/  LOP3.LUT P6, RZ, R239, 0xff, RZ, 0xc0, !PT ;  /* 0x000000ffefff7812 */ /* 0x000fe200078cc0ff */
[----:B------:R-:W-:Y:S01]  /*9540*/  FMUL.FTZ R75, R211, R234 ;  /* 0x000000ead34b7220 */ /* 0x000fe20000410000 */
[----:B------:R-:W-:Y:S01]  /*9550*/  FADD.FTZ R92, R85, -R92 ;  /* 0x8000005c555c7221 */ /* 0x000fe20000010000 */
[----:B------:R-:W-:Y:S01]  /*9560*/  FADD.FTZ R84, R84, -R237 ;  /* 0x800000ed54547221 */ /* 0x000fe20000010000 */
[----:B------:R-:W-:Y:S01]  /*9570*/  FMUL.FTZ R72, R90, UR6 ;  /* 0x000000065a487c20 */ /* 0x000fe20008410000 */
[----:B------:R-:W-:Y:S01]  /*9580*/  FSEL R83, R55, RZ, P2 ;  /* 0x000000ff37537208 */ /* 0x000fe20001000000 */
[C---:B------:R-:W-:Y:S01]  /*9590*/  FMUL.FTZ R53, R211.reuse, R86 ;  /* 0x00000056d3357220 */ /* 0x040fe20000410000 */
[----:B------:R-:W-:Y:S01]  /*95a0*/  FMUL.FTZ R0, R211, R0 ;  /* 0x00000000d3007220 */ /* 0x000fe20000410000 */
[----:B------:R-:W-:Y:S01]  /*95b0*/  LOP3.LUT P3, RZ, R239, 0xff0000, RZ, 0xc0, !PT ;  /* 0x00ff0000efff7812 */ /* 0x000fe2000786c0ff */
[----:B------:R-:W-:Y:S01]  /*95c0*/  FMUL.FTZ R55, R75, UR6 ;  /* 0x000000064b377c20 */ /* 0x000fe20008410000 */
[----:B------:R-:W-:Y:S01]  /*95d0*/  FSEL R80, R52, RZ, P6 ;  /* 0x000000ff34507208 */ /* 0x000fe20003000000 */
[----:B------:R-:W-:Y:S01]  /*95e0*/  FMUL.FTZ R73, R211, R92 ;  /* 0x0000005cd3497220 */ /* 0x000fe20000410000 */
[----:B------:R-:W-:Y:S01]  /*95f0*/  LOP3.LUT P5, RZ, R239, 0xff00, RZ, 0xc0, !PT ;  /* 0x0000ff00efff7812 */ /* 0x000fe200078ac0ff */
[----:B------:R-:W-:Y:S01]  /*9600*/  FMUL.FTZ R52, R211, R84 ;  /* 0x00000054d3347220 */ /* 0x000fe20000410000 */
[----:B------:R-:W-:Y:S01]  /*9610*/  F2FP.BF16.F32.PACK_AB R54, R75, R54 ;  /* 0x000000364b36723e */ /* 0x000fe200000010ff */
[----:B------:R-:W-:Y:S01]  /*9620*/  FMUL.FTZ R74, R53, UR6 ;  /* 0x00000006354a7c20 */ /* 0x000fe20008410000 */
[----:B------:R-:W-:Y:S01]  /*9630*/  FSEL R82, R72, RZ, P3 ;  /* 0x000000ff48527208 */ /* 0x000fe20001800000 */
[C---:B------:R-:W-:Y:S01]  /*9640*/  FMUL.FTZ R75, R0.reuse, UR6 ;  /* 0x00000006004b7c20 */ /* 0x040fe20008410000 */
[----:B------:R-:W-:Y:S01]  /*9650*/  F2FP.BF16.F32.PACK_AB R53, R0, R53 ;  /* 0x000000350035723e */ /* 0x000fe200000010ff */
[----:B------:R-:W-:Y:S01]  /*9660*/  FMUL.FTZ R0, R52, UR6 ;  /* 0x0000000634007c20 */ /* 0x000fe20008410000 */
[----:B------:R-:W-:Y:S01]  /*9670*/  FSEL R81, R55, RZ, P5 ;  /* 0x000000ff37517208 */ /* 0x000fe20002800000 */
[----:B------:R-:W-:Y:S01]  /*9680*/  FMUL.FTZ R72, R73, UR6 ;  /* 0x0000000649487c20 */ /* 0x000fe20008410000 */
[----:B------:R-:W-:-:S02]  /*9690*/  LOP3.LUT P2, RZ, R238, 0xff0000, RZ, 0xc0, !PT ;  /* 0x00ff0000eeff7812 */ /* 0x000fc4000784c0ff */
[C---:B------:R-:W-:Y:S02]  /*96a0*/  LOP3.LUT P3, RZ, R238.reuse, 0xff000000, RZ, 0xc0, !PT ;  /* 0xff000000eeff7812 */ /* 0x040fe4000786c0ff */
[C---:B------:R-:W-:Y:S02]  /*96b0*/  LOP3.LUT P6, RZ, R238.reuse, 0xff, RZ, 0xc0, !PT ;  /* 0x000000ffeeff7812 */ /* 0x040fe400078cc0ff */
[----:B------:R-:W-:Y:S02]  /*96c0*/  LOP3.LUT P5, RZ, R238, 0xff00, RZ, 0xc0, !PT ;  /* 0x0000ff00eeff7812 */ /* 0x000fe400078ac0ff */
[----:B------:R-:W-:Y:S02]  /*96d0*/  F2FP.BF16.F32.PACK_AB R55, R79, R90 ;  /* 0x0000005a4f37723e */ /* 0x000fe400000010ff */
[----:B------:R-:W-:Y:S02]  /*96e0*/  F2FP.BF16.F32.PACK_AB R52, R73, R52 ;  /* 0x000000344934723e */ /* 0x000fe400000010ff */
        /* <DEDUP_REMOVED lines=9> */
.L_x_211:
[-CC-:B0-----:R-:W-:Y:S01]  /*9780*/  FFMA.FTZ R72, R233, R237.reuse, R241.reuse ;  /* 0x000000ede9487223 */ /* 0x181fe200000100f1 */
[-CC-:B------:R-:W-:Y:S01]  /*9790*/  FFMA.FTZ R234, R234, R237.reuse, R241.reuse ;  /* 0x000000edeaea7223 */ /* 0x180fe200000100f1 */
[-CC-:B------:R-:W-:Y:S01]  /*97a0*/  FFMA.FTZ R235, R235, R237.reuse, R241.reuse ;  /* 0x000000edebeb7223 */ /* 0x180fe200000100f1 */
        /* <DEDUP_REMOVED lines=17> */
[----:B------:R-:W-:Y:S01]  /*98c0*/  ISETP.GE.U32.AND P2, PT, R238, RZ, PT ;  /* 0x000000ffee00720c */ /* 0x000fe20003f46070 */
[----:B------:R-:W-:Y:S01]  /*98d0*/  FMUL.FTZ R236, R236, UR6 ;  /* 0x00000006ecec7c20 */ /* 0x000fe20008410000 */
[----:B------:R-:W-:Y:S01]  /*98e0*/  FMUL.FTZ R90, R90, UR6 ;  /* 0x000000065a5a7c20 */ /* 0x000fe20008410000 */
[----:B------:R-:W-:Y:S01]  /*98f0*/  FMUL.FTZ R72, R72, UR6 ;  /* 0x0000000648487c20 */ /* 0x000fe20008410000 */
[----:B------:R-:W-:Y:S01]  /*9900*/  FMUL.FTZ R234, R234, UR6 ;  /* 0x00000006eaea7c20 */ /* 0x000fe20008410000 */
[C---:B------:R-:W-:Y:S01]  /*9910*/  FMUL.FTZ R92, R211.reuse, R92 ;  /* 0x0000005cd35c7220 */ /* 0x040fe20000410000 */
[C---:B------:R-:W-:Y:S01]  /*9920*/  FMUL.FTZ R86, R211.reuse, R86 ;  /* 0x00000056d3567220 */ /* 0x040fe20000410000 */
[C---:B------:R-:W-:Y:S01]  /*9930*/  FMUL.FTZ R0, R211.reuse, R0 ;  /* 0x00000000d3007220 */ /* 0x040fe20000410000 */
[----:B------:R-:W-:Y:S01]  /*9940*/  FMUL.FTZ R84, R211, R84 ;  /* 0x00000054d3547220 */ /* 0x000fe20000410000 */
[C---:B------:R-:W-:Y:S01]  /*9950*/  LOP3.LUT P3, RZ, R239.reuse, 0xff0000, RZ, 0xc0, !PT ;  /* 0x00ff0000efff7812 */ /* 0x040fe2000786c0ff */
[----:B------:R-:W-:Y:S01]  /*9960*/  FMUL.FTZ R92, R92, UR6 ;  /* 0x000000065c5c7c20 */ /* 0x000fe20008410000 */
[C---:B------:R-:W-:Y:S01]  /*9970*/  LOP3.LUT P5, RZ, R239.reuse, 0xff, RZ, 0xc0, !PT ;  /* 0x000000ffefff7812 */ /* 0x040fe200078ac0ff */
[----:B------:R-:W-:Y:S01]  /*9980*/  FMUL.FTZ R86, R86, UR6 ;  /* 0x0000000656567c20 */ /* 0x000fe20008410000 */
[C---:B------:R-:W-:Y:S01]  /*9990*/  ISETP.GE.U32.AND.EX P2, PT, R239.reuse, 0x1000000, PT, P2 ;  /* 0x01000000ef00780c */ /* 0x040fe20003f46120 */
[----:B------:R-:W-:Y:S01]  /*99a0*/  FMUL.FTZ R0, R0, UR6 ;  /* 0x0000000600007c20 */ /* 0x000fe20008410000 */
[----:B------:R-:W-:Y:S01]  /*99b0*/  LOP3.LUT P6, RZ, R239, 0xff00, RZ, 0xc0, !PT ;  /* 0x0000ff00efff7812 */ /* 0x000fe200078cc0ff */
        /* <DEDUP_REMOVED lines=9> */
[----:B------:R-:W-:Y:S02]  /*9a50*/  FSEL R73, R86, RZ, P2 ;  /* 0x000000ff56497208 */ /* 0x000fe40001000000 */
[----:B------:R-:W-:Y:S02]  /*9a60*/  FSEL R0, R0, RZ, P3 ;  /* 0x000000ff00007208 */ /* 0x000fe40001800000 */
[----:B------:R-:W-:Y:S02]  /*9a70*/  FSEL R79, R92, RZ, P5 ;  /* 0x000000ff5c4f7208 */ /* 0x000fe40002800000 */
[----:B------:R-:W-:Y:S02]  /*9a80*/  FSEL R72, R84, RZ, P6 ;  /* 0x000000ff54487208 */ /* 0x000fe40003000000 */
[----:B------:R-:W-:-:S02]  /*9a90*/  F2FP.BF16.F32.PACK_AB R75, R236, R75 ;  /* 0x0000004bec4b723e */ /* 0x000fc400000010ff */
[----:B------:R-:W-:Y:S02]  /*9aa0*/  F2FP.BF16.F32.PACK_AB R74, R81, R74 ;  /* 0x0000004a514a723e */ /* 0x000fe400000010ff */
[----:B------:R-:W-:Y:S02]  /*9ab0*/  F2FP.BF16.F32.PACK_AB R73, R0, R73 ;  /* 0x000000490049723e */ /* 0x000fe400000010ff */
[----:B------:R-:W-:-:S07]  /*9ac0*/  F2FP.BF16.F32.PACK_AB R72, R79, R72 ;  /* 0x000000484f48723e */ /* 0x000fce00000010ff */
.L_x_207:
        /* <DEDUP_REMOVED lines=10> */
[----:B------:R-:W-:Y:S01]  /*9b70*/  MOV R85, R115 ;  /* 0x0000007300557202 */ /* 0x000fe20000000f00 */
[----:B------:R-:W-:Y:S01]  /*9b80*/  IMAD.MOV.U32 R89, RZ, RZ, R114 ;  /* 0x000000ffff597224 */ /* 0x000fe200078e0072 */
[----:B0-----:R-:W-:Y:S01]  /*9b90*/  MOV R73, R116 ;  /* 0x0000007400497202 */ /* 0x001fe20000000f00 */
[----:B------:R-:W-:Y:S01]  /*9ba0*/  IMAD.MOV.U32 R61, RZ, RZ, R117 ;  /* 0x000000ffff3d7224 */ /* 0x000fe200078e0075 */
[----:B------:R-:W-:Y:S01]  /*9bb0*/  MOV R90, R110 ;  /* 0x0000006e005a7202 */ /* 0x000fe20000000f00 */
        /* <DEDUP_REMOVED lines=91> */
.L_x_185:
        /* <DEDUP_REMOVED lines=37> */
.L_x_213:
        /* <DEDUP_REMOVED lines=12> */
.L_x_3777:


//--------------------- .text._ZN10layer_norm22ln_bwd_finalize_kernelINS_22Kernel_traits_finalizeILj6144E13__nv_bfloat16S2_S2_S2_fjLb0ELj1024ELj4ENS_18Kernel_traits_baseILj6144ES2_S2_S2_S2_fjLj1024EEEEELb0ELb0EEEvNS_9BwdParamsE --------------------------
	.section	.text._ZN10layer_norm22ln_bwd_finalize_kernelINS_22Kernel_traits_finalizeILj6144E13__nv_bfloat16S2_S2_S2_fjLb0ELj1024ELj4ENS_18Kernel_traits_baseILj6144ES2_S2_S2_S2_fjLj1024EEEEELb0ELb0EEEvNS_9BwdParamsE,"ax",@progbits
	.align	128
        .global         _ZN10layer_norm22ln_bwd_finalize_kernelINS_22Kernel_traits_finalizeILj6144E13__nv_bfloat16S2_S2_S2_fjLb0ELj1024ELj4ENS_18Kernel_traits_baseILj6144ES2_S2_S2_S2_fjLj1024EEEEELb0ELb0EEEvNS_9BwdParamsE
        .type           _ZN10layer_norm22ln_bwd_finalize_kernelINS_22Kernel_traits_finalizeILj6144E13__nv_bfloat16S2_S2_S2_fjLb0ELj1024ELj4ENS_18Kernel_traits_baseILj6144ES2_S2_S2_S2_fjLj1024EEEEELb0ELb0EEEvNS_9BwdParamsE,@function
        .size           _ZN10layer_norm22ln_bwd_finalize_kernelINS_22Kernel_traits_finalizeILj6144E13__nv_bfloat16S2_S2_S2_fjLb0ELj1024ELj4ENS_18Kernel_traits_baseILj6144ES2_S2_S2_S2_fjLj1024EEEEELb0ELb0EEEvNS_9BwdParamsE,(.L_x_3778 - _ZN10layer_norm22ln_bwd_finalize_kernelINS_22Kernel_traits_finalizeILj6144E13__nv_bfloat16S2_S2_S2_fjLb0ELj1024ELj4ENS_18Kernel_traits_baseILj6144ES2_S2_S2_S2_fjLj1024EEEEELb0ELb0EEEvNS_9BwdParamsE)
        .other          _ZN10layer_norm22ln_bwd_finalize_kernelINS_22Kernel_traits_finalizeILj6144E13__nv_bfloat16S2_S2_S2_fjLb0ELj1024ELj4ENS_18Kernel_traits_baseILj6144ES2_S2_S2_S2_fjLj1024EEEEELb0ELb0EEEvNS_9BwdParamsE,@"STO_CUDA_ENTRY STV_DEFAULT"
_ZN10layer_norm22ln_bwd_finalize_kernelINS_22Kernel_traits_finalizeILj6144E13__nv_bfloat16S2_S2_S2_fjLb0ELj1024ELj4ENS_18Kernel_traits_baseILj6144ES2_S2_S2_S2_fjLj1024EEEEELb0ELb0EEEvNS_9BwdParamsE:
.text._ZN10layer_norm22ln_bwd_finalize_kernelINS_22Kernel_traits_finalizeILj6144E13__nv_bfloat16S2_S2_S2_fjLb0ELj1024ELj4ENS_18Kernel_traits_baseILj6144ES2_S2_S2_S2_fjLj1024EEEEELb0ELb0EEEvNS_9BwdParamsE:
[----:B------:R-:W-:Y:S01]  /*0000*/  LDC R1, c[0x0][0x37c] ;  /* 0x0000df00ff017b82 */ /* 0x000fe20000000800 */
[----:B------:R-:W0:Y:S01]  /*0010*/  S2R R58, SR_CTAID.X ;  /* 0x00000000003a7919 */ /* 0x000e220000002500 */
[----:B------:R-:W1:Y:S01]  /*0020*/  S2R R0, SR_TID.X ;  /* 0x0000000000007919 */ /* 0x000e620000002100 */
[----:B0-----:R-:W-:-:S04]  /*0030*/  SHF.L.U32 R5, R58, 0x5, RZ ;  /* 0x000000053a057819 */ /* 0x001fc800000006ff */
[----:B-1----:R-:W-:-:S04]  /*0040*/  LOP3.LUT R3, R5, 0x1f, R0, 0xf8, !PT ;  /* 0x0000001f05037812 */ /* 0x002fc800078ef800 */
[----:B------:R-:W-:-:S13]  /*0050*/  ISETP.GT.U32.AND P0, PT, R3, 0x17ff, PT ;  /* 0x000017ff0300780c */ /* 0x000fda0003f04070 */
[----:B------:R-:W-:Y:S05]  /*0060*/  @P0 EXIT ;  /* 0x000000000000094d */ /* 0x000fea0003800000 */
[----:B------:R-:W0:Y:S01]  /*0070*/  LDC R54, c[0x0][0x388] ;  /* 0x0000e200ff367b82 */ /* 0x000e220000000800 */
[----:B------:R-:W1:Y:S01]  /*0080*/  LDCU UR8, c[0x0][0x380] ;  /* 0x00007000ff0877ac */ /* 0x000e620008000800 */
[----:B------:R-:W-:Y:S01]  /*0090*/  SHF.R.U32.HI R2, RZ, 0x5, R0 ;  /* 0x00000005ff027819 */ /* 0x000fe20000011600 */
[----:B------:R-:W-:Y:S01]  /*00a0*/  BSSY.RECONVERGENT B0, `(.L_x_214) ;  /* 0x0000136000007945 */ /* 0x000fe20003800200 */
[----:B------:R-:W-:Y:S01]  /*00b0*/  LOP3.LUT R57, R0, 0x1f, RZ, 0xc0, !PT ;  /* 0x0000001f00397812 */ /* 0x000fe200078ec0ff */
[----:B------:R-:W2:Y:S01]  /*00c0*/  LDCU.64 UR6, c[0x0][0x358] ;  /* 0x00006b00ff0677ac */ /* 0x000ea20008000a00 */
[----:B------:R-:W-:Y:S02]  /*00d0*/  MOV R43, RZ ;  /* 0x000000ff002b7202 */ /* 0x000fe40000000f00 */
[----:B-1----:R-:W-:-:S04]  /*00e0*/  ISETP.GE.U32.AND P0, PT, R2, UR8, PT ;  /* 0x0000000802007c0c */ /* 0x002fc8000bf06070 */
[----:B0-----:R-:W-:Y:S01]  /*00f0*/  ISETP.GE.U32.OR P0, PT, R3, R54, P0 ;  /* 0x000000360300720c */ /* 0x001fe20000706470 */
[----:B------:R-:W-:-:S12]  /*0100*/  HFMA2 R3, -RZ, RZ, 0, 0 ;  /* 0x00000000ff037431 */ /* 0x000fd800000001ff */
[----:B--2---:R-:W-:Y:S05]  /*0110*/  @P0 BRA `(.L_x_215) ;  /* 0x0000001000b80947 */ /* 0x004fea0003800000 */
[----:B------:R-:W-:Y:S01]  /*0120*/  LOP3.LUT R32, R2, 0x20, RZ, 0xfc, !PT ;  /* 0x0000002002207812 */ /* 0x000fe200078efcff */
[----:B------:R-:W-:Y:S01]  /*0130*/  BSSY.RECONVERGENT B1, `(.L_x_216) ;  /* 0x00000b1000017945 */ /* 0x000fe20003800200 */
[----:B------:R-:W-:Y:S02]  /*0140*/  LOP3.LUT R3, RZ, R2, RZ, 0x33, !PT ;  /* 0x00000002ff037212 */ /* 0x000fe400078e33ff */
[----:B------:R-:W-:Y:S02]  /*0150*/  VIMNMX.U32 R0, PT, PT, R32, UR8, !PT ;  /* 0x0000000820007c48 */ /* 0x000fe4000ffe0000 */
[----:B------:R-:W-:Y:S02]  /*0160*/  MOV R43, RZ ;  /* 0x000000ff002b7202 */ /* 0x000fe40000000f00 */
[----:B------:R-:W-:Y:S02]  /*0170*/  IADD3 R0, PT, PT, R0, R3, RZ ;  /* 0x0000000300007210 */ /* 0x000fe40007ffe0ff */
[----:B------:R-:W-:-:S02]  /*0180*/  MOV R3, RZ ;  /* 0x000000ff00037202 */ /* 0x000fc40000000f00 */
[C---:B------:R-:W-:Y:S02]  /*0190*/  ISETP.GE.U32.AND P1, PT, R0.reuse, 0x1e0, PT ;  /* 0x000001e00000780c */ /* 0x040fe40003f26070 */
[----:B------:R-:W-:-:S04]  /*01a0*/  LEA.HI R55, R0, 0x1, RZ, 0x1b ;  /* 0x0000000100377811 */ /* 0x000fc800078fd8ff */
[----:B------:R-:W-:-:S07]  /*01b0*/  LOP3.LUT P0, R56, R55, 0xf, RZ, 0xc0, !PT ;  /* 0x0000000f37387812 */ /* 0x000fce000780c0ff */
[----:B------:R-:W-:Y:S06]  /*01c0*/  @!P1 BRA `(.L_x_217) ;  /* 0x00000008009c9947 */ /* 0x000fec0003800000 */
[----:B------:R-:W-:Y:S01]  /*01d0*/  LOP3.LUT R7, R2, 0x140, RZ, 0xfc, !PT ;  /* 0x0000014002077812 */ /* 0x000fe200078efcff */
[-CC-:B------:R-:W-:Y:S01]  /*01e0*/  IMAD R32, R32, R54.reuse, R5.reuse ;  /* 0x0000003620207224 */ /* 0x180fe200078e0205 */
[C---:B------:R-:W-:Y:S01]  /*01f0*/  LOP3.LUT R9, R2.reuse, 0x160, RZ, 0xfc, !PT ;  /* 0x0000016002097812 */ /* 0x040fe200078efcff */
[----:B------:R-:W-:Y:S01]  /*0200*/  HFMA2 R43, -RZ, RZ, 0, 0 ;  /* 0x00000000ff2b7431 */ /* 0x000fe200000001ff */
[C---:B------:R-:W-:Y:S01]  /*0210*/  LOP3.LUT R11, R2.reuse, 0x180, RZ, 0xfc, !PT ;  /* 0x00000180020b7812 */ /* 0x040fe200078efcff */
[-CC-:B------:R-:W-:Y:S01]  /*0220*/  IMAD R8, R7, R54.reuse, R5.reuse ;  /* 0x0000003607087224 */ /* 0x180fe200078e0205 */
[C---:B------:R-:W-:Y:S01]  /*0230*/  LOP3.LUT R0, R2.reuse, 0x100, RZ, 0xfc, !PT ;  /* 0x0000010002007812 */ /* 0x040fe200078efcff */
[-CC-:B------:R-:W-:Y:S01]  /*0240*/  IMAD R10, R9, R54.reuse, R5.reuse ;  /* 0x00000036090a7224 */ /* 0x180fe200078e0205 */
[C---:B------:R-:W-:Y:S01]  /*0250*/  LOP3.LUT R13, R2.reuse, 0x1a0, RZ, 0xfc, !PT ;  /* 0x000001a0020d7812 */ /* 0x040fe200078efcff */
[-CC-:B------:R-:W-:Y:S01]  /*0260*/  IMAD R12, R11, R54.reuse, R5.reuse ;  /* 0x000000360b0c7224 */ /* 0x180fe200078e0205 */
[----:B------:R-:W-:Y:S01]  /*0270*/  LOP3.LUT R15, R2, 0x1c0, RZ, 0xfc, !PT ;  /* 0x000001c0020f7812 */ /* 0x000fe200078efcff */
[-CC-:B------:R-:W-:Y:S01]  /*0280*/  IMAD R4, R0, R54.reuse, R5.reuse ;  /* 0x0000003600047224 */ /* 0x180fe200078e0205 */
        /* <DEDUP_REMOVED lines=17> */
[--C-:B------:R-:W-:Y:S01]  /*03a0*/  IMAD R28, R27, R54, R5.reuse ;  /* 0x000000361b1c7224 */ /* 0x100fe200078e0205 */
[----:B------:R-:W-:Y:S01]  /*03b0*/  IADD3 R7, PT, PT, R57, R8, RZ ;  /* 0x0000000839077210 */ /* 0x000fe20007ffe0ff */
[--C-:B------:R-:W-:Y:S01]  /*03c0*/  IMAD R30, R29, R54, R5.reuse ;  /* 0x000000361d1e7224 */ /* 0x100fe200078e0205 */
[C---:B------:R-:W-:Y:S01]  /*03d0*/  IADD3 R8, PT, PT, R57.reuse, R10, RZ ;  /* 0x0000000a39087210 */ /* 0x040fe20007ffe0ff */
[----:B------:R-:W-:Y:S01]  /*03e0*/  IMAD R0, R2, R54, R5 ;  /* 0x0000003602007224 */ /* 0x000fe200078e0205 */
[----:B------:R-:W-:-:S02]  /*03f0*/  IADD3 R9, PT, PT, R57, R12, RZ ;  /* 0x0000000c39097210 */ /* 0x000fc40007ffe0ff */
[C---:B------:R-:W-:Y:S02]  /*0400*/  IADD3 R17, PT, PT, R57.reuse, R4, RZ ;  /* 0x0000000439117210 */ /* 0x040fe40007ffe0ff */
[C---:B------:R-:W-:Y:S02]  /*0410*/  IADD3 R10, PT, PT, R57.reuse, R14, RZ ;  /* 0x0000000e390a7210 */ /* 0x040fe40007ffe0ff */
[C---:B------:R-:W-:Y:S02]  /*0420*/  IADD3 R11, PT, PT, R57.reuse, R16, RZ ;  /* 0x00000010390b7210 */ /* 0x040fe40007ffe0ff */
[C---:B------:R-:W-:Y:S02]  /*0430*/  IADD3 R12, PT, PT, R57.reuse, R18, RZ ;  /* 0x00000012390c7210 */ /* 0x040fe40007ffe0ff */
[C---:B------:R-:W-:Y:S02]  /*0440*/  IADD3 R5, PT, PT, R57.reuse, R32, RZ ;  /* 0x0000002039057210 */ /* 0x040fe40007ffe0ff */
[----:B------:R-:W-:-:S02]  /*0450*/  IADD3 R0, PT, PT, R57, R0, RZ ;  /* 0x0000000039007210 */ /* 0x000fc40007ffe0ff */
[----:B------:R-:W-:Y:S02]  /*0460*/  IADD3 R19, PT, PT, -R19, RZ, RZ ;  /* 0x000000ff13137210 */ /* 0x000fe40007ffe1ff */
[C---:B------:R-:W-:Y:S02]  /*0470*/  IADD3 R6, PT, PT, R57.reuse, R6, RZ ;  /* 0x0000000639067210 */ /* 0x040fe40007ffe0ff */
[C---:B------:R-:W-:Y:S02]  /*0480*/  IADD3 R13, PT, PT, R57.reuse, R20, RZ ;  /* 0x00000014390d7210 */ /* 0x040fe40007ffe0ff */
[C---:B------:R-:W-:Y:S02]  /*0490*/  IADD3 R14, PT, PT, R57.reuse, R22, RZ ;  /* 0x00000016390e7210 */ /* 0x040fe40007ffe0ff */
[C---:B------:R-:W-:Y:S02]  /*04a0*/  IADD3 R15, PT, PT, R57.reuse, R24, RZ ;  /* 0x00000018390f7210 */ /* 0x040fe40007ffe0ff */
[----:B------:R-:W-:-:S02]  /*04b0*/  IADD3 R16, PT, PT, R57, R26, RZ ;  /* 0x0000001a39107210 */ /* 0x000fc40007ffe0ff */
[C---:B------:R-:W-:Y:S02]  /*04c0*/  IADD3 R4, PT, PT, R57.reuse, R28, RZ ;  /* 0x0000001c39047210 */ /* 0x040fe40007ffe0ff */
[----:B------:R-:W-:-:S07]  /*04d0*/  IADD3 R18, PT, PT, R57, R30, RZ ;  /* 0x0000001e39127210 */ /* 0x000fce0007ffe0ff */
.L_x_218:
[----:B------:R-:W0:Y:S08]  /*04e0*/  LDC.64 R50, c[0x0][0x440] ;  /* 0x00011000ff327b82 */ /* 0x000e300000000a00 */
[----:B------:R-:W1:Y:S01]  /*04f0*/  LDC.64 R52, c[0x0][0x448] ;  /* 0x00011200ff347b82 */ /* 0x000e620000000a00 */
[----:B0-----:R-:W-:-:S06]  /*0500*/  IMAD.WIDE.U32 R44, R0, 0x4, R50 ;  /* 0x00000004002c7825 */ /* 0x001fcc00078e0032 */
[----:B------:R-:W2:Y:S01]  /*0510*/  LDG.E R44, desc[UR6][R44.64] ;  /* 0x000000062c2c7981 */ /* 0x000ea2000c1e1900 */
[----:B------:R-:W-:-:S04]  /*0520*/  IMAD.WIDE.U32 R20, R4, 0x4, R50 ;  /* 0x0000000404147825 */ /* 0x000fc800078e0032 */
[----:B------:R-:W-:Y:S01]  /*0530*/  IMAD.WIDE.U32 R24, R15, 0x4, R50 ;  /* 0x000000040f187825 */ /* 0x000fe200078e0032 */
[----:B------:R0:W3:Y:S03]  /*0540*/  LDG.E R48, desc[UR6][R20.64] ;  /* 0x0000000614307981 */ /* 0x0000e6000c1e1900 */
[----:B-1----:R-:W-:Y:S02]  /*0550*/  IMAD.WIDE.U32 R40, R0, 0x4, R52 ;  /* 0x0000000400287825 */ /* 0x002fe400078e0034 */
[----:B------:R-:W4:Y:S02]  /*0560*/  LDG.E R25, desc[UR6][R24.64] ;  /* 0x0000000618197981 */ /* 0x000f24000c1e1900 */
[--C-:B------:R-:W-:Y:S02]  /*0570*/  IMAD.WIDE.U32 R22, R5, 0x4, R50.reuse ;  /* 0x0000000405167825 */ /* 0x100fe400078e0032 */
[----:B------:R-:W5:Y:S02]  /*0580*/  LDG.E R40, desc[UR6][R40.64] ;  /* 0x0000000628287981 */ /* 0x000f64000c1e1900 */
[----:B0-----:R-:W-:-:S02]  /*0590*/  IMAD.WIDE.U32 R20, R16, 0x4, R50 ;  /* 0x0000000410147825 */ /* 0x001fc400078e0032 */
[----:B------:R0:W3:Y:S02]  /*05a0*/  LDG.E R49, desc[UR6][R22.64] ;  /* 0x0000000616317981 */ /* 0x0000e4000c1e1900 */
[----:B------:R-:W-:Y:S02]  /*05b0*/  IMAD.WIDE.U32 R38, R5, 0x4, R52 ;  /* 0x0000000405267825 */ /* 0x000fe400078e0034 */
[----:B------:R1:W4:Y:S02]  /*05c0*/  LDG.E R24, desc[UR6][R20.64] ;  /* 0x0000000614187981 */ /* 0x000324000c1e1900 */
[--C-:B------:R-:W-:Y:S02]  /*05d0*/  IMAD.WIDE.U32 R26, R13, 0x4, R50.reuse ;  /* 0x000000040d1a7825 */ /* 0x100fe400078e0032 */
[----:B------:R-:W4:Y:S02]  /*05e0*/  LDG.E R38, desc[UR6][R38.64] ;  /* 0x0000000626267981 */ /* 0x000f24000c1e1900 */
[----:B0-----:R-:W-:-:S02]  /*05f0*/  IMAD.WIDE.U32 R22, R14, 0x4, R50 ;  /* 0x000000040e167825 */ /* 0x001fc400078e0032 */
[----:B------:R-:W4:Y:S02]  /*0600*/  LDG.E R27, desc[UR6][R26.64] ;  /* 0x000000061a1b7981 */ /* 0x000f24000c1e1900 */
[----:B-1----:R-:W-:-:S04]  /*0610*/  IMAD.WIDE.U32 R20, R7, 0x4, R50 ;  /* 0x0000000407147825 */ /* 0x002fc800078e0032 */
[--C-:B------:R-:W-:Y:S02]  /*0620*/  IMAD.WIDE.U32 R28, R8, 0x4, R50.reuse ;  /* 0x00000004081c7825 */ /* 0x100fe400078e0032 */
[----:B------:R-:W4:Y:S02]  /*0630*/  LDG.E R21, desc[UR6][R20.64] ;  /* 0x0000000614157981 */ /* 0x000f24000c1e1900 */
[----:B------:R-:W-:Y:S02]  /*0640*/  IMAD.WIDE.U32 R32, R9, 0x4, R50 ;  /* 0x0000000409207825 */ /* 0x000fe400078e0032 */
[----:B------:R0:W4:Y:S02]  /*0650*/  LDG.E R26, desc[UR6][R22.64] ;  /* 0x00000006161a7981 */ /* 0x000124000c1e1900 */
[----:B------:R-:W-:Y:S02]  /*0660*/  IMAD.WIDE.U32 R34, R4, 0x4, R52 ;  /* 0x0000000404227825 */ /* 0x000fe400078e0034 */
[----:B------:R-:W4:Y:S02]  /*0670*/  LDG.E R36, desc[UR6][R32.64] ;  /* 0x0000000620247981 */ /* 0x000f24000c1e1900 */
[----:B------:R-:W-:-:S02]  /*0680*/  IMAD.WIDE.U32 R46, R18, 0x4, R50 ;  /* 0x00000004122e7825 */ /* 0x000fc400078e0032 */
[----:B------:R1:W4:Y:S02]  /*0690*/  LDG.E R20, desc[UR6][R28.64] ;  /* 0x000000061c147981 */ /* 0x000324000c1e1900 */
[--C-:B0-----:R-:W-:Y:S02]  /*06a0*/  IMAD.WIDE.U32 R22, R17, 0x4, R50.reuse ;  /* 0x0000000411167825 */ /* 0x101fe400078e0032 */
[----:B------:R0:W4:Y:S02]  /*06b0*/  LDG.E R37, desc[UR6][R34.64] ;  /* 0x0000000622257981 */ /* 0x000124000c1e1900 */
[----:B------:R-:W-:Y:S02]  /*06c0*/  IMAD.WIDE.U32 R30, R6, 0x4, R50 ;  /* 0x00000004061e7825 */ /* 0x000fe400078e0032 */
[----:B------:R-:W4:Y:S02]  /*06d0*/  LDG.E R46, desc[UR6][R46.64] ;  /* 0x000000062e2e7981 */ /* 0x000f24000c1e1900 */
[----:B-1----:R-:W-:-:S02]  /*06e0*/  IMAD.WIDE.U32 R28, R18, 0x4, R52 ;  /* 0x00000004121c7825 */ /* 0x002fc400078e0034 */
[----:B------:R-:W4:Y:S02]  /*06f0*/  LDG.E R23, desc[UR6][R22.64] ;  /* 0x0000000616177981 */ /* 0x000f24000c1e1900 */
[--C-:B------:R-:W-:Y:S02]  /*0700*/  IMAD.WIDE.U32 R32, R13, 0x4, R52.reuse ;  /* 0x000000040d207825 */ /* 0x100fe400078e0034 */
[----:B------:R-:W4:Y:S04]  /*0710*/  LDG.E R41, desc[UR6][R28.64] ;  /* 0x000000061c297981 */ /* 0x000f28000c1e1900 */
[----:B------:R1:W4:Y:S04]  /*0720*/  LDG.E R42, desc[UR6][R32.64] ;  /* 0x00000006202a7981 */ /* 0x000328000c1e1900 */
[----:B------:R1:W4:Y:S01]  /*0730*/  LDG.E R22, desc[UR6][R30.64] ;  /* 0x000000061e167981 */ /* 0x000322000c1e1900 */
[----:B0-----:R-:W-:-:S04]  /*0740*/  IMAD.WIDE.U32 R34, R15, 0x4, R52 ;  /* 0x000000040f227825 */ /* 0x001fc800078e0034 */
[----:B-1----:R-:W-:Y:S02]  /*0750*/  IMAD.WIDE.U32 R32, R14, 0x4, R52 ;  /* 0x000000040e207825 */ /* 0x002fe400078e0034 */
[----:B------:R-:W4:Y:S02]  /*0760*/  LDG.E R34, desc[UR6][R34.64] ;  /* 0x0000000622227981 */ /* 0x000f24000c1e1900 */
[----:B------:R-:W-:-:S04]  /*0770*/  IMAD.WIDE.U32 R30, R10, 0x4, R50 ;  /* 0x000000040a1e7825 */ /* 0x000fc800078e0032 */
[--C-:B------:R-:W-:Y:S01]  /*0780*/  IMAD.WIDE.U32 R28, R12, 0x4, R50.reuse ;  /* 0x000000040c1c7825 */ /* 0x100fe200078e0032 */
[----:B------:R0:W4:Y:S04]  /*0790*/  LDG.E R39, desc[UR6][R30.64] ;  /* 0x000000061e277981 */ /* 0x000128000c1e1900 */
[----:B------:R1:W4:Y:S01]  /*07a0*/  LDG.E R47, desc[UR6][R28.64] ;  /* 0x000000061c2f7981 */ /* 0x000322000c1e1900 */
[----:B0-----:R-:W-:-:S04]  /*07b0*/  IMAD.WIDE.U32 R30, R11, 0x4, R50 ;  /* 0x000000040b1e7825 */ /* 0x001fc800078e0032 */
[--C-:B-1----:R-:W-:Y:S01]  /*07c0*/  IMAD.WIDE.U32 R28, R16, 0x4, R52.reuse ;  /* 0x00000004101c7825 */ /* 0x102fe200078e0034 */
[----:B------:R0:W4:Y:S04]  /*07d0*/  LDG.E R45, desc[UR6][R30.64] ;  /* 0x000000061e2d7981 */ /* 0x000128000c1e1900 */
[----:B------:R1:W4:Y:S01]  /*07e0*/  LDG.E R35, desc[UR6][R28.64] ;  /* 0x000000061c237981 */ /* 0x000322000c1e1900 */
[----:B0-----:R-:W-:-:S04]  /*07f0*/  IMAD.WIDE.U32 R30, R17, 0x4, R52 ;  /* 0x00000004111e7825 */ /* 0x001fc800078e0034 */
[--C-:B-1----:R-:W-:Y:S01]  /*0800*/  IMAD.WIDE.U32 R28, R7, 0x4, R52.reuse ;  /* 0x00000004071c7825 */ /* 0x102fe200078e0034 */
[----:B------:R0:W4:Y:S03]  /*0810*/  LDG.E R50, desc[UR6][R30.64] ;  /* 0x000000061e327981 */ /* 0x000126000c1e1900 */
[----:B0-----:R-:W-:-:S06]  /*0820*/  IMAD.WIDE.U32 R30, R8, 0x4, R52 ;  /* 0x00000004081e7825 */ /* 0x001fcc00078e0034 */
[----:B------:R-:W4:Y:S01]  /*0830*/  LDG.E R30, desc[UR6][R30.64] ;  /* 0x000000061e1e7981 */ /* 0x000f22000c1e1900 */
[----:B--2---:R-:W-:-:S03]  /*0840*/  FADD.FTZ R44, R44, R43 ;  /* 0x0000002b2c2c7221 */ /* 0x004fc60000010000 */
[----:B------:R0:W2:Y:S02]  /*0850*/  LDG.E R43, desc[UR6][R32.64] ;  /* 0x00000006202b7981 */ /* 0x0000a4000c1e1900 */
[----:B0-----:R-:W-:-:S06]  /*0860*/  IMAD.WIDE.U32 R32, R6, 0x4, R52 ;  /* 0x0000000406207825 */ /* 0x001fcc00078e0034 */
[----:B------:R-:W2:Y:S04]  /*0870*/  LDG.E R32, desc[UR6][R32.64] ;  /* 0x0000000620207981 */ /* 0x000ea8000c1e1900 */
[----:B------:R0:W2:Y:S02]  /*0880*/  LDG.E R33, desc[UR6][R28.64] ;  /* 0x000000061c217981 */ /* 0x0000a4000c1e1900 */
[----:B0-----:R-:W-:-:S05]  /*0890*/  IMAD.WIDE.U32 R28, R9, 0x4, R52 ;  /* 0x00000004091c7825 */ /* 0x001fca00078e0034 */
[----:B------:R0:W2:Y:S02]  /*08a0*/  LDG.E R51, desc[UR6][R28.64] ;  /* 0x000000061c337981 */ /* 0x0000a4000c1e1900 */
[----:B0-----:R-:W-:-:S05]  /*08b0*/  IMAD.WIDE.U32 R28, R10, 0x4, R52 ;  /* 0x000000040a1c7825 */ /* 0x001fca00078e0034 */
[----:B------:R0:W2:Y:S02]  /*08c0*/  LDG.E R59, desc[UR6][R28.64] ;  /* 0x000000061c3b7981 */ /* 0x0000a4000c1e1900 */
[----:B0-----:R-:W-:-:S05]  /*08d0*/  IMAD.WIDE.U32 R28, R11, 0x4, R52 ;  /* 0x000000040b1c7825 */ /* 0x001fca00078e0034 */
[----:B------:R0:W2:Y:S02]  /*08e0*/  LDG.E R60, desc[UR6][R28.64] ;  /* 0x000000061c3c7981 */ /* 0x0000a4000c1e1900 */
[----:B0-----:R-:W-:-:S05]  /*08f0*/  IMAD.WIDE.U32 R28, R12, 0x4, R52 ;  /* 0x000000040c1c7825 */ /* 0x001fca00078e0034 */
[----:B------:R-:W2:Y:S01]  /*0900*/  LDG.E R52, desc[UR6][R28.64] ;  /* 0x000000061c347981 */ /* 0x000ea2000c1e1900 */
[----:B-----5:R-:W-:Y:S01]  /*0910*/  FADD.FTZ R3, R40, R3 ;  /* 0x0000000328037221 */ /* 0x020fe20000010000 */
[----:B---3--:R-:W-:-:S03]  /*0920*/  FADD.FTZ R49, R44, R49 ;  /* 0x000000312c317221 */ /* 0x008fc60000010000 */
[----:B----4-:R-:W-:Y:S01]  /*0930*/  FADD.FTZ R38, R3, R38 ;  /* 0x0000002603267221 */ /* 0x010fe20000010000 */
[----:B------:R-:W-:-:S03]  /*0940*/  FADD.FTZ R49, R49, R48 ;  /* 0x0000003031317221 */ /* 0x000fc60000010000 */
[----:B------:R-:W-:Y:S01]  /*0950*/  FADD.FTZ R38, R38, R37 ;  /* 0x0000002526267221 */ /* 0x000fe20000010000 */
[----:B------:R-:W-:-:S03]  /*0960*/  FADD.FTZ R46, R49, R46 ;  /* 0x0000002e312e7221 */ /* 0x000fc60000010000 */
[----:B------:R-:W-:Y:S01]  /*0970*/  FADD.FTZ R41, R38, R41 ;  /* 0x0000002926297221 */ /* 0x000fe20000010000 */
[----:B------:R-:W-:-:S03]  /*0980*/  FADD.FTZ R27, R46, R27 ;  /* 0x0000001b2e1b7221 */ /* 0x000fc60000010000 */
[----:B------:R-:W-:Y:S01]  /*0990*/  FADD.FTZ R42, R41, R42 ;  /* 0x0000002a292a7221 */ /* 0x000fe20000010000 */
[----:B------:R-:W-:-:S04]  /*09a0*/  FADD.FTZ R26, R27, R26 ;  /* 0x0000001a1b1a7221 */ /* 0x000fc80000010000 */
[----:B------:R-:W-:-:S04]  /*09b0*/  FADD.FTZ R25, R26, R25 ;  /* 0x000000191a197221 */ /* 0x000fc80000010000 */
[----:B------:R-:W-:-:S04]  /*09c0*/  FADD.FTZ R24, R25, R24 ;  /* 0x0000001819187221 */ /* 0x000fc80000010000 */
[----:B------:R-:W-:-:S04]  /*09d0*/  FADD.FTZ R23, R24, R23 ;  /* 0x0000001718177221 */ /* 0x000fc80000010000 */
[----:B------:R-:W-:Y:S01]  /*09e0*/  FADD.FTZ R22, R23, R22 ;  /* 0x0000001617167221 */ /* 0x000fe20000010000 */
[----:B------:R-:W-:-:S03]  /*09f0*/  IADD3 R19, PT, PT, R19, 0x10, RZ ;  /* 0x0000001013137810 */ /* 0x000fc60007ffe0ff */
[----:B------:R-:W-:Y:S01]  /*0a00*/  FADD.FTZ R21, R22, R21 ;  /* 0x0000001516157221 */ /* 0x000fe20000010000 */
[----:B------:R-:W-:-:S03]  /*0a10*/  ISETP.NE.AND P1, PT, R19, RZ, PT ;  /* 0x000000ff1300720c */ /* 0x000fc60003f25270 */
[----:B------:R-:W-:-:S04]  /*0a20*/  FADD.FTZ R21, R21, R20 ;  /* 0x0000001415157221 */ /* 0x000fc80000010000 */
[----:B------:R-:W-:-:S04]  /*0a30*/  FADD.FTZ R36, R21, R36 ;  /* 0x0000002415247221 */ /* 0x000fc80000010000 */
[----:B------:R-:W-:-:S04]  /*0a40*/  FADD.FTZ R36, R36, R39 ;  /* 0x0000002724247221 */ /* 0x000fc80000010000 */
[----:B------:R-:W-:Y:S01]  /*0a50*/  FADD.FTZ R36, R36, R45 ;  /* 0x0000002d24247221 */ /* 0x000fe20000010000 */
[----:B------:R-:W-:Y:S02]  /*0a60*/  IADD3 R2, PT, PT, R2, 0x200, RZ ;  /* 0x0000020002027810 */ /* 0x000fe40007ffe0ff */
[C---:B------:R-:W-:Y:S02]  /*0a70*/  LEA R0, R54.reuse, R0, 0x9 ;  /* 0x0000000036007211 */ /* 0x040fe400078e48ff */
[C---:B------:R-:W-:Y:S02]  /*0a80*/  LEA R5, R54.reuse, R5, 0x9 ;  /* 0x0000000536057211 */ /* 0x040fe400078e48ff */
[C---:B------:R-:W-:Y:S02]  /*0a90*/  LEA R4, R54.reuse, R4, 0x9 ;  /* 0x0000000436047211 */ /* 0x040fe400078e48ff */
[C---:B------:R-:W-:Y:S02]  /*0aa0*/  LEA R18, R54.reuse, R18, 0x9 ;  /* 0x0000001236127211 */ /* 0x040fe400078e48ff */
[----:B------:R-:W-:-:S02]  /*0ab0*/  LEA R13, R54, R13, 0x9 ;  /* 0x0000000d360d7211 */ /* 0x000fc400078e48ff */
[C---:B------:R-:W-:Y:S02]  /*0ac0*/  LEA R14, R54.reuse, R14, 0x9 ;  /* 0x0000000e360e7211 */ /* 0x040fe400078e48ff */
        /* <DEDUP_REMOVED lines=9> */
[----:B------:R-:W-:Y:S01]  /*0b60*/  LEA R12, R54, R12, 0x9 ;  /* 0x0000000c360c7211 */ /* 0x000fe200078e48ff */
[----:B--2---:R-:W-:-:S04]  /*0b70*/  FADD.FTZ R43, R42, R43 ;  /* 0x0000002b2a2b7221 */ /* 0x004fc80000010000 */
[----:B------:R-:W-:-:S04]  /*0b80*/  FADD.FTZ R34, R43, R34 ;  /* 0x000000222b227221 */ /* 0x000fc80000010000 */
[----:B------:R-:W-:-:S04]  /*0b90*/  FADD.FTZ R35, R34, R35 ;  /* 0x0000002322237221 */ /* 0x000fc80000010000 */
[----:B------:R-:W-:-:S04]  /*0ba0*/  FADD.FTZ R35, R35, R50 ;  /* 0x0000003223237221 */ /* 0x000fc80000010000 */
[----:B------:R-:W-:-:S04]  /*0bb0*/  FADD.FTZ R32, R35, R32 ;  /* 0x0000002023207221 */ /* 0x000fc80000010000 */
[----:B------:R-:W-:-:S04]  /*0bc0*/  FADD.FTZ R33, R32, R33 ;  /* 0x0000002120217221 */ /* 0x000fc80000010000 */
[----:B------:R-:W-:-:S04]  /*0bd0*/  FADD.FTZ R30, R33, R30 ;  /* 0x0000001e211e7221 */ /* 0x000fc80000010000 */
[----:B------:R-:W-:Y:S01]  /*0be0*/  FADD.FTZ R30, R30, R51 ;  /* 0x000000331e1e7221 */ /* 0x000fe20000010000 */
[----:B------:R-:W-:-:S03]  /*0bf0*/  FADD.FTZ R43, R36, R47 ;  /* 0x0000002f242b7221 */ /* 0x000fc60000010000 */
[----:B------:R-:W-:-:S04]  /*0c00*/  FADD.FTZ R59, R30, R59 ;  /* 0x0000003b1e3b7221 */ /* 0x000fc80000010000 */
[----:B------:R-:W-:-:S04]  /*0c10*/  FADD.FTZ R59, R59, R60 ;  /* 0x0000003c3b3b7221 */ /* 0x000fc80000010000 */
[----:B------:R-:W-:Y:S01]  /*0c20*/  FADD.FTZ R3, R59, R52 ;  /* 0x000000343b037221 */ /* 0x000fe20000010000 */
[----:B------:R-:W-:Y:S06]  /*0c30*/  @P1 BRA `(.L_x_218) ;  /* 0xfffffff800281947 */ /* 0x000fec000383ffff */
.L_x_217:
[----:B------:R-:W-:Y:S05]  /*0c40*/  BSYNC.RECONVERGENT B1 ;  /* 0x0000000000017941 */ /* 0x000fea0003800200 */
.L_x_216:
[----:B------:R-:W-:Y:S05]  /*0c50*/  @!P0 BRA `(.L_x_215) ;  /* 0x0000000400e88947 */ /* 0x000fea0003800000 */
[----:B------:R-:W0:Y:S01]  /*0c60*/  S2R R0, SR_TID.X ;  /* 0x0000000000007919 */ /* 0x000e220000002100 */
[----:B------:R-:W-:Y:S01]  /*0c70*/  ISETP.GE.U32.AND P0, PT, R56, 0x8, PT ;  /* 0x000000083800780c */ /* 0x000fe20003f06070 */
[----:B------:R-:W-:Y:S01]  /*0c80*/  BSSY.RECONVERGENT B1, `(.L_x_219) ;  /* 0x0000041000017945 */ /* 0x000fe20003800200 */
[----:B------:R-:W-:Y:S02]  /*0c90*/  LOP3.LUT R34, R55, 0x7, RZ, 0xc0, !PT ;  /* 0x0000000737227812 */ /* 0x000fe400078ec0ff */
[----:B------:R-:W-:Y:S02]  /*0ca0*/  SHF.L.U32 R7, R58, 0x5, RZ ;  /* 0x000000053a077819 */ /* 0x000fe400000006ff */
[----:B------:R-:W-:Y:S02]  /*0cb0*/  ISETP.NE.AND P1, PT, R34, RZ, PT ;  /* 0x000000ff2200720c */ /* 0x000fe40003f25270 */
[----:B0-----:R-:W-:-:S05]  /*0cc0*/  LOP3.LUT R11, R7, 0x1f, R0, 0xf8, !PT ;  /* 0x0000001f070b7812 */ /* 0x001fca00078ef800 */
[----:B------:R-:W-:Y:S06]  /*0cd0*/  @!P0 BRA `(.L_x_220) ;  /* 0x0000000000ec8947 */ /* 0x000fec0003800000 */
[----:B------:R-:W0:Y:S01]  /*0ce0*/  LDC.64 R4, c[0x0][0x448] ;  /* 0x00011200ff047b82 */ /* 0x000e220000000a00 */
[----:B------:R-:W-:-:S05]  /*0cf0*/  IMAD R13, R2, R54, R11 ;  /* 0x00000036020d7224 */ /* 0x000fca00078e020b */
[CC--:B------:R-:W-:Y:S02]  /*0d00*/  LEA R21, R54.reuse, R13.reuse, 0x5 ;  /* 0x0000000d36157211 */ /* 0x0c0fe400078e28ff */
[----:B------:R-:W1:Y:S01]  /*0d10*/  LDC.64 R8, c[0x0][0x440] ;  /* 0x00011000ff087b82 */ /* 0x000e620000000a00 */
[CC--:B------:R-:W-:Y:S02]  /*0d20*/  LEA R23, R54.reuse, R13.reuse, 0x6 ;  /* 0x0000000d36177211 */ /* 0x0c0fe400078e30ff */
[C---:B------:R-:W-:Y:S02]  /*0d30*/  LEA R33, R54.reuse, R13, 0x7 ;  /* 0x0000000d36217211 */ /* 0x040fe400078e38ff */
[----:B------:R-:W-:Y:S01]  /*0d40*/  LEA R27, R54, R23, 0x5 ;  /* 0x00000017361b7211 */ /* 0x000fe200078e28ff */
[----:B0-----:R-:W-:-:S06]  /*0d50*/  IMAD.WIDE.U32 R14, R13, 0x4, R4 ;  /* 0x000000040d0e7825 */ /* 0x001fcc00078e0004 */
[----:B------:R0:W2:Y:S01]  /*0d60*/  LDG.E R14, desc[UR6][R14.64] ;  /* 0x000000060e0e7981 */ /* 0x0000a2000c1e1900 */
[----:B-1----:R-:W-:-:S04]  /*0d70*/  IMAD.WIDE.U32 R16, R13, 0x4, R8 ;  /* 0x000000040d107825 */ /* 0x002fc800078e0008 */
[C---:B------:R-:W-:Y:S01]  /*0d80*/  IMAD.WIDE.U32 R18, R21.reuse, 0x4, R8 ;  /* 0x0000000415127825 */ /* 0x040fe200078e0008 */
[----:B------:R-:W3:Y:S03]  /*0d90*/  LDG.E R0, desc[UR6][R16.64] ;  /* 0x0000000610007981 */ /* 0x000ee6000c1e1900 */
[----:B------:R-:W-:Y:S01]  /*0da0*/  IMAD.WIDE.U32 R20, R21, 0x4, R4 ;  /* 0x0000000415147825 */ /* 0x000fe200078e0004 */
[----:B------:R1:W4:Y:S03]  /*0db0*/  LDG.E R6, desc[UR6][R18.64] ;  /* 0x0000000612067981 */ /* 0x000326000c1e1900 */
[C---:B------:R-:W-:Y:S01]  /*0dc0*/  IMAD.WIDE.U32 R12, R23.reuse, 0x4, R8 ;  /* 0x00000004170c7825 */ /* 0x040fe200078e0008 */
[----:B------:R5:W4:Y:S03]  /*0dd0*/  LDG.E R35, desc[UR6][R20.64] ;  /* 0x0000000614237981 */ /* 0x000b26000c1e1900 */
[----:B------:R-:W-:-:S04]  /*0de0*/  IMAD.WIDE.U32 R22, R23, 0x4, R4 ;  /* 0x0000000417167825 */ /* 0x000fc800078e0004 */
[C---:B------:R-:W-:Y:S01]  /*0df0*/  IMAD.WIDE.U32 R24, R27.reuse, 0x4, R8 ;  /* 0x000000041b187825 */ /* 0x040fe200078e0008 */
[----:B------:R5:W4:Y:S03]  /*0e00*/  LDG.E R12, desc[UR6][R12.64] ;  /* 0x000000060c0c7981 */ /* 0x000b26000c1e1900 */
[--C-:B------:R-:W-:Y:S01]  /*0e10*/  IMAD.WIDE.U32 R26, R27, 0x4, R4.reuse ;  /* 0x000000041b1a7825 */ /* 0x100fe200078e0004 */
[----:B------:R-:W4:Y:S01]  /*0e20*/  LDG.E R23, desc[UR6][R22.64] ;  /* 0x0000000616177981 */ /* 0x000f22000c1e1900 */
[CC--:B0-----:R-:W-:Y:S02]  /*0e30*/  LEA R15, R54.reuse, R33.reuse, 0x5 ;  /* 0x00000021360f7211 */ /* 0x0c1fe400078e28ff */
[----:B------:R-:W-:Y:S01]  /*0e40*/  IMAD.WIDE.U32 R30, R33, 0x4, R4 ;  /* 0x00000004211e7825 */ /* 0x000fe200078e0004 */
[----:B------:R-:W4:Y:S01]  /*0e50*/  LDG.E R25, desc[UR6][R24.64] ;  /* 0x0000000618197981 */ /* 0x000f22000c1e1900 */
[----:B-1----:R-:W-:-:S02]  /*0e60*/  LEA R19, R54, R33, 0x6 ;  /* 0x0000002136137211 */ /* 0x002fc400078e30ff */
[--C-:B------:R-:W-:Y:S01]  /*0e70*/  IMAD.WIDE.U32 R28, R33, 0x4, R8.reuse ;  /* 0x00000004211c7825 */ /* 0x100fe200078e0008 */
[----:B------:R-:W4:Y:S03]  /*0e80*/  LDG.E R27, desc[UR6][R26.64] ;  /* 0x000000061a1b7981 */ /* 0x000f26000c1e1900 */
[C---:B------:R-:W-:Y:S01]  /*0e90*/  IMAD.WIDE.U32 R32, R15.reuse, 0x4, R8 ;  /* 0x000000040f207825 */ /* 0x040fe200078e0008 */
[----:B------:R-:W4:Y:S03]  /*0ea0*/  LDG.E R10, desc[UR6][R28.64] ;  /* 0x000000061c0a7981 */ /* 0x000f26000c1e1900 */
[----:B-----5:R-:W-:Y:S01]  /*0eb0*/  IMAD.WIDE.U32 R20, R15, 0x4, R4 ;  /* 0x000000040f147825 */ /* 0x020fe200078e0004 */
[----:B------:R-:W5:Y:S01]  /*0ec0*/  LDG.E R31, desc[UR6][R30.64] ;  /* 0x000000061e1f7981 */ /* 0x000f62000c1e1900 */
[----:B------:R-:W-:-:S02]  /*0ed0*/  LEA R13, R54, R19, 0x5 ;  /* 0x00000013360d7211 */ /* 0x000fc400078e28ff */
[C---:B------:R-:W-:Y:S01]  /*0ee0*/  IMAD.WIDE.U32 R16, R19.reuse, 0x4, R8 ;  /* 0x0000000413107825 */ /* 0x040fe200078e0008 */
[----:B------:R-:W5:Y:S03]  /*0ef0*/  LDG.E R33, desc[UR6][R32.64] ;  /* 0x0000000620217981 */ /* 0x000f66000c1e1900 */
[----:B------:R-:W-:Y:S01]  /*0f00*/  IMAD.WIDE.U32 R18, R19, 0x4, R4 ;  /* 0x0000000413127825 */ /* 0x000fe200078e0004 */
[----:B------:R-:W5:Y:S03]  /*0f10*/  LDG.E R21, desc[UR6][R20.64] ;  /* 0x0000000614157981 */ /* 0x000f66000c1e1900 */
[C---:B------:R-:W-:Y:S01]  /*0f20*/  IMAD.WIDE.U32 R8, R13.reuse, 0x4, R8 ;  /* 0x000000040d087825 */ /* 0x040fe200078e0008 */
[----:B------:R-:W5:Y:S03]  /*0f30*/  LDG.E R17, desc[UR6][R16.64] ;  /* 0x0000000610117981 */ /* 0x000f66000c1e1900 */
[----:B------:R-:W-:Y:S01]  /*0f40*/  IMAD.WIDE.U32 R4, R13, 0x4, R4 ;  /* 0x000000040d047825 */ /* 0x000fe200078e0004 */
[----:B------:R-:W5:Y:S04]  /*0f50*/  LDG.E R19, desc[UR6][R18.64] ;  /* 0x0000000612137981 */ /* 0x000f68000c1e1900 */
[----:B------:R-:W5:Y:S04]  /*0f60*/  LDG.E R9, desc[UR6][R8.64] ;  /* 0x0000000608097981 */ /* 0x000f68000c1e1900 */
[----:B------:R-:W5:Y:S01]  /*0f70*/  LDG.E R5, desc[UR6][R4.64] ;  /* 0x0000000604057981 */ /* 0x000f62000c1e1900 */
[----:B------:R-:W-:Y:S01]  /*0f80*/  IADD3 R2, PT, PT, R2, 0x100, RZ ;  /* 0x0000010002027810 */ /* 0x000fe20007ffe0ff */
[----:B--2---:R-:W-:Y:S01]  /*0f90*/  FADD.FTZ R14, R3, R14 ;  /* 0x0000000e030e7221 */ /* 0x004fe20000010000 */
[----:B---3--:R-:W-:-:S04]  /*0fa0*/  FADD.FTZ R43, R43, R0 ;  /* 0x000000002b2b7221 */ /* 0x008fc80000010000 */
[----:B----4-:R-:W-:Y:S01]  /*0fb0*/  FADD.FTZ R43, R43, R6 ;  /* 0x000000062b2b7221 */ /* 0x010fe20000010000 */
[----:B------:R-:W-:-:S03]  /*0fc0*/  FADD.FTZ R14, R14, R35 ;  /* 0x000000230e0e7221 */ /* 0x000fc60000010000 */
[----:B------:R-:W-:Y:S01]  /*0fd0*/  FADD.FTZ R12, R43, R12 ;  /* 0x0000000c2b0c7221 */ /* 0x000fe20000010000 */
[----:B------:R-:W-:-:S03]  /*0fe0*/  FADD.FTZ R14, R14, R23 ;  /* 0x000000170e0e7221 */ /* 0x000fc60000010000 */
[----:B------:R-:W-:Y:S01]  /*0ff0*/  FADD.FTZ R25, R12, R25 ;  /* 0x000000190c197221 */ /* 0x000fe20000010000 */
[----:B------:R-:W-:-:S03]  /*1000*/  FADD.FTZ R14, R14, R27 ;  /* 0x0000001b0e0e7221 */ /* 0x000fc60000010000 */
[----:B------:R-:W-:Y:S01]  /*1010*/  FADD.FTZ R10, R25, R10 ;  /* 0x0000000a190a7221 */ /* 0x000fe20000010000 */
[----:B-----5:R-:W-:-:S03]  /*1020*/  FADD.FTZ R14, R14, R31 ;  /* 0x0000001f0e0e7221 */ /* 0x020fc60000010000 */
[----:B------:R-:W-:Y:S01]  /*1030*/  FADD.FTZ R10, R10, R33 ;  /* 0x000000210a0a7221 */ /* 0x000fe20000010000 */
[----:B------:R-:W-:-:S03]  /*1040*/  FADD.FTZ R14, R14, R21 ;  /* 0x000000150e0e7221 */ /* 0x000fc60000010000 */
[----:B------:R-:W-:Y:S01]  /*1050*/  FADD.FTZ R10, R10, R17 ;  /* 0x000000110a0a7221 */ /* 0x000fe20000010000 */
[----:B------:R-:W-:-:S03]  /*1060*/  FADD.FTZ R14, R14, R19 ;  /* 0x000000130e0e7221 */ /* 0x000fc60000010000 */
[----:B------:R-:W-:Y:S01]  /*1070*/  FADD.FTZ R43, R10, R9 ;  /* 0x000000090a2b7221 */ /* 0x000fe20000010000 */
[----:B------:R-:W-:-:S07]  /*1080*/  FADD.FTZ R3, R14, R5 ;  /* 0x000000050e037221 */ /* 0x000fce0000010000 */
.L_x_220:
[----:B------:R-:W-:Y:S05]  /*1090*/  BSYNC.RECONVERGENT B1 ;  /* 0x0000000000017941 */ /* 0x000fea0003800200 */
.L_x_219:
[----:B------:R-:W-:Y:S05]  /*10a0*/  @!P1 BRA `(.L_x_215) ;  /* 0x0000000000d49947 */ /* 0x000fea0003800000 */
[----:B------:R-:W-:Y:S01]  /*10b0*/  ISETP.GE.U32.AND P0, PT, R34, 0x4, PT ;  /* 0x000000042200780c */ /* 0x000fe20003f06070 */
[----:B------:R-:W-:Y:S01]  /*10c0*/  BSSY.RECONVERGENT B1, `(.L_x_221) ;  /* 0x0000023000017945 */ /* 0x000fe20003800200 */
[----:B------:R-:W-:-:S04]  /*10d0*/  LOP3.LUT R0, R55, 0x3, RZ, 0xc0, !PT ;  /* 0x0000000337007812 */ /* 0x000fc800078ec0ff */
[----:B------:R-:W-:-:S07]  /*10e0*/  ISETP.NE.AND P1, PT, R0, RZ, PT ;  /* 0x000000ff0000720c */ /* 0x000fce0003f25270 */
[----:B------:R-:W-:Y:S06]  /*10f0*/  @!P0 BRA `(.L_x_222) ;  /* 0x00000000007c8947 */ /* 0x000fec0003800000 */
[----:B------:R-:W0:Y:S01]  /*1100*/  LDC.64 R4, c[0x0][0x440] ;  /* 0x00011000ff047b82 */ /* 0x000e220000000a00 */
[----:B------:R-:W-:-:S05]  /*1110*/  IMAD R15, R2, R54, R11 ;  /* 0x00000036020f7224 */ /* 0x000fca00078e020b */
[CC--:B------:R-:W-:Y:S02]  /*1120*/  LEA R17, R54.reuse, R15.reuse, 0x5 ;  /* 0x0000000f36117211 */ /* 0x0c0fe400078e28ff */
[----:B------:R-:W1:Y:S01]  /*1130*/  LDC.64 R12, c[0x0][0x448] ;  /* 0x00011200ff0c7b82 */ /* 0x000e620000000a00 */
[----:B------:R-:W-:-:S04]  /*1140*/  LEA R21, R54, R15, 0x6 ;  /* 0x0000000f36157211 */ /* 0x000fc800078e30ff */
[----:B------:R-:W-:Y:S01]  /*1150*/  LEA R23, R54, R21, 0x5 ;  /* 0x0000001536177211 */ /* 0x000fe200078e28ff */
[----:B0-----:R-:W-:-:S04]  /*1160*/  IMAD.WIDE.U32 R8, R15, 0x4, R4 ;  /* 0x000000040f087825 */ /* 0x001fc800078e0004 */
[----:B-1----:R-:W-:Y:S02]  /*1170*/  IMAD.WIDE.U32 R10, R15, 0x4, R12 ;  /* 0x000000040f0a7825 */ /* 0x002fe400078e000c */
[----:B------:R-:W2:Y:S02]  /*1180*/  LDG.E R8, desc[UR6][R8.64] ;  /* 0x0000000608087981 */ /* 0x000ea4000c1e1900 */
[C---:B------:R-:W-:Y:S02]  /*1190*/  IMAD.WIDE.U32 R14, R17.reuse, 0x4, R4 ;  /* 0x00000004110e7825 */ /* 0x040fe400078e0004 */
[----:B------:R-:W3:Y:S02]  /*11a0*/  LDG.E R10, desc[UR6][R10.64] ;  /* 0x000000060a0a7981 */ /* 0x000ee4000c1e1900 */
[----:B------:R-:W-:Y:S02]  /*11b0*/  IMAD.WIDE.U32 R16, R17, 0x4, R12 ;  /* 0x0000000411107825 */ /* 0x000fe400078e000c */
[----:B------:R-:W4:Y:S02]  /*11c0*/  LDG.E R15, desc[UR6][R14.64] ;  /* 0x000000060e0f7981 */ /* 0x000f24000c1e1900 */
[----:B------:R-:W-:-:S02]  /*11d0*/  IMAD.WIDE.U32 R18, R21, 0x4, R4 ;  /* 0x0000000415127825 */ /* 0x000fc400078e0004 */
[----:B------:R-:W5:Y:S02]  /*11e0*/  LDG.E R17, desc[UR6][R16.64] ;  /* 0x0000000610117981 */ /* 0x000f64000c1e1900 */
[----:B------:R-:W-:Y:S02]  /*11f0*/  IMAD.WIDE.U32 R20, R21, 0x4, R12 ;  /* 0x0000000415147825 */ /* 0x000fe400078e000c */
[----:B------:R-:W5:Y:S02]  /*1200*/  LDG.E R19, desc[UR6][R18.64] ;  /* 0x0000000612137981 */ /* 0x000f64000c1e1900 */
[C---:B------:R-:W-:Y:S02]  /*1210*/  IMAD.WIDE.U32 R4, R23.reuse, 0x4, R4 ;  /* 0x0000000417047825 */ /* 0x040fe400078e0004 */
[----:B------:R-:W5:Y:S02]  /*1220*/  LDG.E R21, desc[UR6][R20.64] ;  /* 0x0000000614157981 */ /* 0x000f64000c1e1900 */
[----:B------:R-:W-:-:S02]  /*1230*/  IMAD.WIDE.U32 R12, R23, 0x4, R12 ;  /* 0x00000004170c7825 */ /* 0x000fc400078e000c */
[----:B------:R-:W5:Y:S04]  /*1240*/  LDG.E R5, desc[UR6][R4.64] ;  /* 0x0000000604057981 */ /* 0x000f68000c1e1900 */
[----:B------:R-:W5:Y:S01]  /*1250*/  LDG.E R13, desc[UR6][R12.64] ;  /* 0x000000060c0d7981 */ /* 0x000f62000c1e1900 */
[----:B------:R-:W-:Y:S01]  /*1260*/  IADD3 R2, PT, PT, R2, 0x80, RZ ;  /* 0x0000008002027810 */ /* 0x000fe20007ffe0ff */
[----:B--2---:R-:W-:Y:S01]  /*1270*/  FADD.FTZ R8, R43, R8 ;  /* 0x000000082b087221 */ /* 0x004fe20000010000 */
[----:B---3--:R-:W-:-:S03]  /*1280*/  FADD.FTZ R10, R3, R10 ;  /* 0x0000000a030a7221 */ /* 0x008fc60000010000 */
[----:B----4-:R-:W-:Y:S01]  /*1290*/  FADD.FTZ R8, R8, R15 ;  /* 0x0000000f08087221 */ /* 0x010fe20000010000 */
[----:B-----5:R-:W-:-:S03]  /*12a0*/  FADD.FTZ R10, R10, R17 ;  /* 0x000000110a0a7221 */ /* 0x020fc60000010000 */
[----:B------:R-:W-:Y:S01]  /*12b0*/  FADD.FTZ R8, R8, R19 ;  /* 0x0000001308087221 */ /* 0x000fe20000010000 */
[----:B------:R-:W-:-:S03]  /*12c0*/  FADD.FTZ R10, R10, R21 ;  /* 0x000000150a0a7221 */ /* 0x000fc60000010000 */
[----:B------:R-:W-:Y:S01]  /*12d0*/  FADD.FTZ R43, R8, R5 ;  /* 0x00000005082b7221 */ /* 0x000fe20000010000 */
[----:B------:R-:W-:-:S07]  /*12e0*/  FADD.FTZ R3, R10, R13 ;  /* 0x0000000d0a037221 */ /* 0x000fce0000010000 */
.L_x_222:
[----:B------:R-:W-:Y:S05]  /*12f0*/  BSYNC.RECONVERGENT B1 ;  /* 0x0000000000017941 */ /* 0x000fea0003800200 */
.L_x_221:
[----:B------:R-:W-:Y:S05]  /*1300*/  @!P1 BRA `(.L_x_215) ;  /* 0x00000000003c9947 */ /* 0x000fea0003800000 */
[----:B------:R-:W0:Y:S01]  /*1310*/  LDC.64 R8, c[0x0][0x440] ;  /* 0x00011000ff087b82 */ /* 0x000e220000000a00 */
[----:B------:R-:W-:Y:S01]  /*1320*/  IMAD R2, R2, R54, R7 ;  /* 0x0000003602027224 */ /* 0x000fe200078e0207 */
[----:B------:R-:W-:-:S04]  /*1330*/  IADD3 R0, PT, PT, -R0, RZ, RZ ;  /* 0x000000ff00007210 */ /* 0x000fc80007ffe1ff */
[----:B------:R-:W-:Y:S02]  /*1340*/  IADD3 R13, PT, PT, R57, R2, RZ ;  /* 0x00000002390d7210 */ /* 0x000fe40007ffe0ff */
[----:B------:R-:W1:Y:S05]  /*1350*/  LDC.64 R10, c[0x0][0x448] ;  /* 0x00011200ff0a7b82 */ /* 0x000e6a0000000a00 */
.L_x_223:
[----:B0-----:R-:W-:-:S04]  /*1360*/  IMAD.WIDE.U32 R4, R13, 0x4, R8 ;  /* 0x000000040d047825 */ /* 0x001fc800078e0008 */
[----:B-1----:R-:W-:Y:S02]  /*1370*/  IMAD.WIDE.U32 R6, R13, 0x4, R10 ;  /* 0x000000040d067825 */ /* 0x002fe400078e000a */
[----:B------:R-:W2:Y:S04]  /*1380*/  LDG.E R4, desc[UR6][R4.64] ;  /* 0x0000000604047981 */ /* 0x000ea8000c1e1900 */
[----:B------:R-:W3:Y:S01]  /*1390*/  LDG.E R6, desc[UR6][R6.64] ;  /* 0x0000000606067981 */ /* 0x000ee2000c1e1900 */
[----:B------:R-:W-:Y:S02]  /*13a0*/  IADD3 R0, PT, PT, R0, 0x1, RZ ;  /* 0x0000000100007810 */ /* 0x000fe40007ffe0ff */
[----:B------:R-:W-:Y:S02]  /*13b0*/  LEA R13, R54, R13, 0x5 ;  /* 0x0000000d360d7211 */ /* 0x000fe400078e28ff */
[----:B------:R-:W-:Y:S01]  /*13c0*/  ISETP.NE.AND P0, PT, R0, RZ, PT ;  /* 0x000000ff0000720c */ /* 0x000fe20003f05270 */
[----:B--2---:R-:W-:Y:S01]  /*13d0*/  FADD.FTZ R43, R4, R43 ;  /* 0x0000002b042b7221 */ /* 0x004fe20000010000 */
[----:B---3--:R-:W-:-:S11]  /*13e0*/  FADD.FTZ R3, R6, R3 ;  /* 0x0000000306037221 */ /* 0x008fd60000010000 */
[----:B------:R-:W-:Y:S05]  /*13f0*/  @P0 BRA `(.L_x_223) ;  /* 0xfffffffc00d80947 */ /* 0x000fea000383ffff */
.L_x_215:
[----:B------:R-:W-:Y:S05]  /*1400*/  BSYNC.RECONVERGENT B0 ;  /* 0x0000000000007941 */ /* 0x000fea0003800200 */
.L_x_214:
[----:B------:R-:W0:Y:S01]  /*1410*/  S2R R5, SR_TID.X ;  /* 0x0000000000057919 */ /* 0x000e220000002100 */
[----:B------:R-:W1:Y:S01]  /*1420*/  S2UR UR5, SR_CgaCtaId ;  /* 0x00000000000579c3 */ /* 0x000e620000008800 */
[----:B------:R-:W-:Y:S01]  /*1430*/  UMOV UR4, 0x400 ;  /* 0x0000040000047882 */ /* 0x000fe20000000000 */
[----:B------:R-:W-:Y:S02]  /*1440*/  SHF.L.U32 R58, R58, 0x4, RZ ;  /* 0x000000043a3a7819 */ /* 0x000fe400000006ff */
[----:B------:R-:W-:Y:S02]  /*1450*/  ISETP.NE.AND P0, PT, R57, RZ, PT ;  /* 0x000000ff3900720c */ /* 0x000fe40003f05270 */
[----:B------:R-:W-:Y:S01]  /*1460*/  LOP3.LUT R58, R58, 0x7ffffff0, RZ, 0xc0, !PT ;  /* 0x7ffffff03a3a7812 */ /* 0x000fe200078ec0ff */
[----:B-1----:R-:W-:Y:S01]  /*1470*/  ULEA UR4, UR5, UR4, 0x18 ;  /* 0x0000000405047291 */ /* 0x002fe2000f8ec0ff */
[----:B0-----:R-:W-:-:S04]  /*1480*/  SHF.R.U32.HI R12, RZ, 0x5, R5 ;  /* 0x00000005ff0c7819 */ /* 0x001fc80000011605 */
[----:B------:R-:W-:-:S04]  /*1490*/  LOP3.LUT R0, R12, 0x1f, R5, 0x78, !PT ;  /* 0x0000001f0c007812 */ /* 0x000fc800078e7805 */
[----:B------:R-:W-:Y:S02]  /*14a0*/  LOP3.LUT R2, R0, 0x3e0, R5, 0xf8, !PT ;  /* 0x000003e000027812 */ /* 0x000fe400078ef805 */
[----:B------:R-:W-:Y:S02]  /*14b0*/  SHF.L.U32 R5, R57, 0x7, RZ ;  /* 0x0000000739057819 */ /* 0x000fe400000006ff */
[----:B------:R-:W-:Y:S02]  /*14c0*/  LEA R2, R2, UR4, 0x2 ;  /* 0x0000000402027c11 */ /* 0x000fe4000f8e10ff */
[----:B------:R-:W-:-:S03]  /*14d0*/  SHF.L.U32 R0, R0, 0x2, RZ ;  /* 0x0000000200007819 */ /* 0x000fc600000006ff */
[----:B------:R-:W-:Y:S01]  /*14e0*/  STS [R2], R3 ;  /* 0x0000000302007388 */ /* 0x000fe20000000800 */
[----:B------:R-:W-:-:S03]  /*14f0*/  LOP3.LUT R0, R5, R0, RZ, 0xfc, !PT ;  /* 0x0000000005007212 */ /* 0x000fc600078efcff */
[----:B------:R-:W-:Y:S01]  /*1500*/  STS [R2+0x1000], R43 ;  /* 0x0010002b02007388 */ /* 0x000fe20000000800 */
[----:B------:R-:W-:Y:S06]  /*1510*/  BAR.SYNC.DEFER_BLOCKING 0x0 ;  /* 0x0000000000007b1d */ /* 0x000fec0000010000 */
[----:B------:R-:W0:Y:S04]  /*1520*/  LDS R4, [R0+UR4] ;  /* 0x0000000400047984 */ /* 0x000e280008000800 */
[----:B------:R-:W1:Y:S04]  /*1530*/  LDS R5, [R0+UR4+0x1000] ;  /* 0x0010000400057984 */ /* 0x000e680008000800 */
[----:B0-----:R-:W0:Y:S04]  /*1540*/  SHFL.BFLY PT, R7, R4, 0x1, 0x1f ;  /* 0x0c201f0004077f89 */ /* 0x001e2800000e0000 */
[----:B-1----:R-:W1:Y:S01]  /*1550*/  SHFL.BFLY PT, R6, R5, 0x1, 0x1f ;  /* 0x0c201f0005067f89 */ /* 0x002e6200000e0000 */
[----:B0-----:R-:W-:Y:S01]  /*1560*/  FADD.FTZ R8, R4, R7 ;  /* 0x0000000704087221 */ /* 0x001fe20000010000 */
[----:B-1----:R-:W-:-:S04]  /*1570*/  FADD.FTZ R6, R5, R6 ;  /* 0x0000000605067221 */ /* 0x002fc80000010000 */
[----:B------:R-:W0:Y:S04]  /*1580*/  SHFL.BFLY PT, R9, R8, 0x2, 0x1f ;  /* 0x0c401f0008097f89 */ /* 0x000e2800000e0000 */
[----:B------:R-:W1:Y:S01]  /*1590*/  SHFL.BFLY PT, R7, R6, 0x2, 0x1f ;  /* 0x0c401f0006077f89 */ /* 0x000e6200000e0000 */
[----:B0-----:R-:W-:Y:S01]  /*15a0*/  FADD.FTZ R9, R8, R9 ;  /* 0x0000000908097221 */ /* 0x001fe20000010000 */
[----:B-1----:R-:W-:-:S04]  /*15b0*/  FADD.FTZ R7, R6, R7 ;  /* 0x0000000706077221 */ /* 0x002fc80000010000 */
[----:B------:R-:W0:Y:S04]  /*15c0*/  SHFL.BFLY PT, R10, R9, 0x4, 0x1f ;  /* 0x0c801f00090a7f89 */ /* 0x000e2800000e0000 */
[----:B------:R-:W1:Y:S01]  /*15d0*/  SHFL.BFLY PT, R2, R7, 0x4, 0x1f ;  /* 0x0c801f0007027f89 */ /* 0x000e6200000e0000 */
[----:B0-----:R-:W-:Y:S01]  /*15e0*/  FADD.FTZ R10, R9, R10 ;  /* 0x0000000a090a7221 */ /* 0x001fe20000010000 */
[----:B------:R-:W-:Y:S01]  /*15f0*/  IADD3 R9, PT, PT, R57, R58, RZ ;  /* 0x0000003a39097210 */ /* 0x000fe20007ffe0ff */
[----:B-1----:R-:W-:-:S03]  /*1600*/  FADD.FTZ R2, R7, R2 ;  /* 0x0000000207027221 */ /* 0x002fc60000010000 */
[----:B------:R-:W0:Y:S01]  /*1610*/  SHFL.BFLY PT, R5, R10, 0x8, 0x1f ;  /* 0x0d001f000a057f89 */ /* 0x000e2200000e0000 */
[----:B------:R-:W-:-:S03]  /*1620*/  SHF.L.U32 R7, R9, 0x1, RZ ;  /* 0x0000000109077819 */ /* 0x000fc600000006ff */
[----:B------:R-:W1:Y:S01]  /*1630*/  SHFL.BFLY PT, R3, R2, 0x8, 0x1f ;  /* 0x0d001f0002037f89 */ /* 0x000e6200000e0000 */
[----:B------:R-:W-:Y:S02]  /*1640*/  ISETP.GE.U32.AND P1, PT, R7, R54, PT ;  /* 0x000000360700720c */ /* 0x000fe40003f26070 */
[----:B------:R-:W-:Y:S01]  /*1650*/  @!P0 LEA R7, R12, UR4, 0x2 ;  /* 0x000000040c078c11 */ /* 0x000fe2000f8e10ff */
[----:B0-----:R-:W-:Y:S01]  /*1660*/  FADD.FTZ R5, R10, R5 ;  /* 0x000000050a057221 */ /* 0x001fe20000010000 */
[----:B-1----:R-:W-:-:S04]  /*1670*/  FADD.FTZ R3, R2, R3 ;  /* 0x0000000302037221 */ /* 0x002fc80000010000 */
[----:B------:R-:W0:Y:S04]  /*1680*/  SHFL.BFLY PT, R4, R5, 0x10, 0x1f ;  /* 0x0e001f0005047f89 */ /* 0x000e2800000e0000 */
[----:B------:R-:W1:Y:S01]  /*1690*/  SHFL.BFLY PT, R0, R3, 0x10, 0x1f ;  /* 0x0e001f0003007f89 */ /* 0x000e6200000e0000 */
[----:B0-----:R-:W-:Y:S01]  /*16a0*/  FADD.FTZ R4, R5, R4 ;  /* 0x0000000405047221 */ /* 0x001fe20000010000 */
[----:B-1----:R-:W-:-:S04]  /*16b0*/  FADD.FTZ R0, R3, R0 ;  /* 0x0000000003007221 */ /* 0x002fc80000010000 */
[----:B------:R0:W-:Y:S04]  /*16c0*/  @!P0 STS [R7+0x2000], R4 ;  /* 0x0020000407008388 */ /* 0x0001e80000000800 */
[----:B------:R0:W-:Y:S01]  /*16d0*/  @!P0 STS [R7+0x2080], R0 ;  /* 0x0020800007008388 */ /* 0x0001e20000000800 */
[----:B------:R-:W-:Y:S06]  /*16e0*/  BAR.SYNC.DEFER_BLOCKING 0x0 ;  /* 0x0000000000007b1d */ /* 0x000fec0000010000 */
[----:B------:R-:W-:Y:S05]  /*16f0*/  @P1 EXIT ;  /* 0x000000000000194d */ /* 0x000fea0003800000 */
[----:B------:R-:W-:-:S04]  /*1700*/  ISETP.GT.U32.AND P0, PT, R57, 0xf, PT ;  /* 0x0000000f3900780c */ /* 0x000fc80003f04070 */
[----:B------:R-:W-:-:S13]  /*1710*/  ISETP.NE.OR P0, PT, R12, 0x1f, P0 ;  /* 0x0000001f0c00780c */ /* 0x000fda0000705670 */
[----:B------:R-:W-:Y:S05]  /*1720*/  @P0 EXIT ;  /* 0x000000000000094d */ /* 0x000fea0003800000 */
[----:B------:R-:W-:Y:S01]  /*1730*/  LEA R57, R57, UR4, 0x3 ;  /* 0x0000000439397c11 */ /* 0x000fe2000f8e18ff */
[----:B------:R-:W1:Y:S04]  /*1740*/  LDC.64 R2, c[0x0][0x488] ;  /* 0x00012200ff027b82 */ /* 0x000e680000000a00 */
[----:B0-----:R-:W0:Y:S04]  /*1750*/  LDS.64 R6, [R57+0x2000] ;  /* 0x0020000039067984 */ /* 0x001e280000000a00 */
[----:B------:R-:W2:Y:S01]  /*1760*/  LDS.64 R10, [R57+0x2080] ;  /* 0x00208000390a7984 */ /* 0x000ea20000000a00 */
[----:B------:R-:W3:Y:S01]  /*1770*/  LDC.64 R4, c[0x0][0x480] ;  /* 0x00012000ff047b82 */ /* 0x000ee20000000a00 */
[----:B-1----:R-:W-:-:S04]  /*1780*/  IMAD.WIDE.U32 R2, R9, 0x4, R2 ;  /* 0x0000000409027825 */ /* 0x002fc800078e0002 */
[----:B---3--:R-:W-:Y:S01]  /*1790*/  IMAD.WIDE.U32 R4, R9, 0x4, R4 ;  /* 0x0000000409047825 */ /* 0x008fe200078e0004 */
[----:B0-----:R-:W-:Y:S02]  /*17a0*/  F2FP.BF16.F32.PACK_AB R7, R7, R6 ;  /* 0x000000060707723e */ /* 0x001fe400000010ff */
[----:B--2---:R-:W-:-:S03]  /*17b0*/  F2FP.BF16.F32.PACK_AB R11, R11, R10 ;  /* 0x0000000a0b0b723e */ /* 0x004fc600000010ff */
[----:B------:R-:W-:Y:S04]  /*17c0*/  STG.E desc[UR6][R2.64], R7 ;  /* 0x0000000702007986 */ /* 0x000fe8000c101906 */
[----:B------:R-:W-:Y:S01]  /*17d0*/  STG.E desc[UR6][R4.64], R11 ;  /* 0x0000000b04007986 */ /* 0x000fe2000c101906 */
[----:B------:R-:W-:Y:S05]  /*17e0*/  EXIT ;  /* 0x000000000000794d */ /* 0x000fea0003800000 */
.L_x_224:
        /* <DEDUP_REMOVED lines=9> */
.L_x_3778:


//--------------------- .text._ZN10layer_norm40ln_parallel_residual_bwd_finalize_kernelINS_22Kernel_traits_finalizeILj6144E13__nv_bfloat16S2_S2_S2_fjLb0ELj1024ELj4ENS_18Kernel_traits_baseILj6144ES2_S2_S2_S2_fjLj1024EEEEELb0EEEvNS_9BwdParamsE --------------------------
	.section	.text._ZN10layer_norm40ln_parallel_residual_bwd_finalize_kernelINS_22Kernel_traits_finalizeILj6144E13__nv_bfloat16S2_S2_S2_fjLb0ELj1024ELj4ENS_18Kernel_traits_baseILj6144ES2_S2_S2_S2_fjLj1024EEEEELb0EEEvNS_9BwdParamsE,"ax",@progbits
	.align	128
        .global         _ZN10layer_norm40ln_parallel_residual_bwd_finalize_kernelINS_22Kernel_traits_finalizeILj6144E13__nv_bfloat16S2_S2_S2_fjLb0ELj1024ELj4ENS_18Kernel_traits_baseILj6144ES2_S2_S2_S2_fjLj1024EEEEELb0EEEvNS_9BwdParamsE
        .type           _ZN10layer_norm40ln_parallel_residual_bwd_finalize_kernelINS_22Kernel_traits_finalizeILj6144E13__nv_bfloat16S2_S2_S2_fjLb0ELj1024ELj4ENS_18Kernel_traits_baseILj6144ES2_S2_S2_S2_fjLj1024EEEEELb0EEEvNS_9BwdParamsE,@function
        .size           _ZN10layer_norm40ln_parallel_residual_bwd_finalize_kernelINS_22Kernel_traits_finalizeILj6144E13__nv_bfloat16S2_S2_S2_fjLb0ELj1024ELj4ENS_18Kernel_traits_baseILj6144ES2_S2_S2_S2_fjLj1024EEEEELb0EEEvNS_9BwdParamsE,(.L_x_3779 - _ZN10layer_norm40ln_parallel_residual_bwd_finalize_kernelINS_22Kernel_traits_finalizeILj6144E13__nv_bfloat16S2_S2_S2_fjLb0ELj1024ELj4ENS_18Kernel_traits_baseILj6144ES2_S2_S2_S2_fjLj1024EEEEELb0EEEvNS_9BwdParamsE)
        .other          _ZN10layer_norm40ln_parallel_residual_bwd_finalize_kernelINS_22Kernel_traits_finalizeILj6144E13__nv_bfloat16S2_S2_S2_fjLb0ELj1024ELj4ENS_18Kernel_traits_baseILj6144ES2_S2_S2_S2_fjLj1024EEEEELb0EEEvNS_9BwdParamsE,@"STO_CUDA_ENTRY STV_DEFAULT"
_ZN10layer_norm40ln_parallel_residual_bwd_finalize_kernelINS_22Kernel_traits_finalizeILj6144E13__nv_bfloat16S2_S2_S2_fjLb0ELj1024ELj4ENS_18Kernel_traits_baseILj6144ES2_S2_S2_S2_fjLj1024EEEEELb0EEEvNS_9BwdParamsE:
.text._ZN10layer_norm40ln_parallel_residual_bwd_finalize_kernelINS_22Kernel_traits_finalizeILj6144E13__nv_bfloat16S2_S2_S2_fjLb0ELj1024ELj4ENS_18Kernel_traits_baseILj6144ES2_S2_S2_S2_fjLj1024EEEEELb0EEEvNS_9BwdParamsE:
        /* <DEDUP_REMOVED lines=11> */
[----:B------:R-:W-:Y:S01]  /*00b0*/  HFMA2 R20, -RZ, RZ, 0, 0 ;  /* 0x00000000ff147431 */ /* 0x000fe200000001ff */
[----:B------:R-:W2:Y:S01]  /*00c0*/  LDCU.64 UR6, c[0x0][0x358] ;  /* 0x00006b00ff0677ac */ /* 0x000ea20008000a00 */
[----:B------:R-:W-:Y:S01]  /*00d0*/  MOV R8, R5 ;  /* 0x0000000500087202 */ /* 0x000fe20000000f00 */
[----:B------:R-:W-:Y:S01]  /*00e0*/  HFMA2 R22, -RZ, RZ, 0, 0 ;  /* 0x00000000ff167431 */ /* 0x000fe200000001ff */
[----:B------:R-:W-:Y:S02]  /*00f0*/  MOV R11, RZ ;  /* 0x000000ff000b7202 */ /* 0x000fe40000000f00 */
[----:B------:R-:W-:-:S02]  /*0100*/  MOV R7, RZ ;  /* 0x000000ff00077202 */ /* 0x000fc40000000f00 */
[----:B-1----:R-:W-:-:S04]  /*0110*/  ISETP.GE.U32.AND P0, PT, R8, UR8, PT ;  /* 0x0000000808007c0c */ /* 0x002fc8000bf06070 */
[----:B0-----:R-:W-:Y:S02]  /*0120*/  ISETP.GE.U32.OR P0, PT, R6, R3, P0 ;  /* 0x000000030600720c */ /* 0x001fe40000706470 */
[----:B------:R-:W-:-:S11]  /*0130*/  LOP3.LUT R6, R2, 0x1f, RZ, 0xc0, !PT ;  /* 0x0000001f02067812 */ /* 0x000fd600078ec0ff */
        /* <DEDUP_REMOVED lines=9> */
[----:B------:R-:W-:Y:S02]  /*01d0*/  MOV R11, RZ ;  /* 0x000000ff000b7202 */ /* 0x000fe40000000f00 */
[----:B------:R-:W-:Y:S02]  /*01e0*/  MOV R20, RZ ;  /* 0x000000ff00147202 */ /* 0x000fe40000000f00 */
[----:B------:R-:W-:-:S07]  /*01f0*/  LEA.HI R18, R10, 0x1, RZ, 0x1b ;  /* 0x000000010a127811 */ /* 0x000fce00078fd8ff */
[----:B------:R-:W-:Y:S05]  /*0200*/  @!P0 BRA `(.L_x_228) ;  /* 0x0000000800248947 */ /* 0x000fea0003800000 */
[C---:B------:R-:W-:Y:S01]  /*0210*/  LOP3.LUT R7, R8.reuse, 0x80, RZ, 0xfc, !PT ;  /* 0x0000008008077812 */ /* 0x040fe200078efcff */
[-CC-:B------:R-:W-:Y:S01]  /*0220*/  IMAD R17, R17, R3.reuse, R4.reuse ;  /* 0x0000000311117224 */ /* 0x180fe200078e0204 */
[C---:B------:R-:W-:Y:S01]  /*0230*/  LOP3.LUT R9, R8.reuse, 0xa0, RZ, 0xfc, !PT ;  /* 0x000000a008097812 */ /* 0x040fe200078efcff */
[CCC-:B------:R-:W-:Y:S01]  /*0240*/  IMAD R29, R8.reuse, R3.reuse, R4.reuse ;  /* 0x00000003081d7224 */ /* 0x1c0fe200078e0204 */
[C---:B------:R-:W-:Y:S01]  /*0250*/  LOP3.LUT R12, R8.reuse, 0xc0, RZ, 0xfc, !PT ;  /* 0x000000c0080c7812 */ /* 0x040fe200078efcff */
[-CC-:B------:R-:W-:Y:S01]  /*0260*/  IMAD R25, R7, R3.reuse, R4.reuse ;  /* 0x0000000307197224 */ /* 0x180fe200078e0204 */
[C---:B------:R-:W-:Y:S01]  /*0270*/  LOP3.LUT R13, R8.reuse, 0xe0, RZ, 0xfc, !PT ;  /* 0x000000e0080d7812 */ /* 0x040fe200078efcff */
[-CC-:B------:R-:W-:Y:S01]  /*0280*/  IMAD R19, R9, R3.reuse, R4.reuse ;  /* 0x0000000309137224 */ /* 0x180fe200078e0204 */
[----:B------:R-:W-:Y:S01]  /*0290*/  LOP3.LUT R14, R8, 0x40, RZ, 0xfc, !PT ;  /* 0x00000040080e7812 */ /* 0x000fe200078efcff */
[-CC-:B------:R-:W-:Y:S01]  /*02a0*/  IMAD R21, R12, R3.reuse, R4.reuse ;  /* 0x000000030c157224 */ /* 0x180fe200078e0204 */
[----:B------:R-:W-:Y:S01]  /*02b0*/  LOP3.LUT R16, R8, 0x60, RZ, 0xfc, !PT ;  /* 0x0000006008107812 */ /* 0x000fe200078efcff */
[-CC-:B------:R-:W-:Y:S01]  /*02c0*/  IMAD R23, R13, R3.reuse, R4.reuse ;  /* 0x000000030d177224 */ /* 0x180fe200078e0204 */
[----:B------:R-:W-:Y:S01]  /*02d0*/  LOP3.LUT R18, R18, 0xffffff8, RZ, 0xc0, !PT ;  /* 0x0ffffff812127812 */ /* 0x000fe200078ec0ff */
[----:B------:R-:W-:-:S02]  /*02e0*/  IMAD R15, R14, R3, R4 ;  /* 0x000000030e0f7224 */ /* 0x000fc400078e0204 */
[----:B------:R-:W-:Y:S02]  /*02f0*/  HFMA2 R7, -RZ, RZ, 0, 0 ;  /* 0x00000000ff077431 */ /* 0x000fe400000001ff */
[----:B------:R-:W-:Y:S01]  /*0300*/  IMAD R27, R16, R3, R4 ;  /* 0x00000003101b7224 */ /* 0x000fe200078e0204 */
[----:B------:R-:W-:Y:S02]  /*0310*/  IADD3 R13, PT, PT, R6, R17, RZ ;  /* 0x00000011060d7210 */ /* 0x000fe40007ffe0ff */
[----:B------:R-:W-:Y:S02]  /*0320*/  IADD3 R9, PT, PT, -R18, RZ, RZ ;  /* 0x000000ff12097210 */ /* 0x000fe40007ffe1ff */
[C---:B------:R-:W-:Y:S02]  /*0330*/  IADD3 R4, PT, PT, R6.reuse, R29, RZ ;  /* 0x0000001d06047210 */ /* 0x040fe40007ffe0ff */
[C---:B------:R-:W-:Y:S02]  /*0340*/  IADD3 R25, PT, PT, R6.reuse, R25, RZ ;  /* 0x0000001906197210 */ /* 0x040fe40007ffe0ff */
[----:B------:R-:W-:-:S02]  /*0350*/  IADD3 R19, PT, PT, R6, R19, RZ ;  /* 0x0000001306137210 */ /* 0x000fc40007ffe0ff */
[C---:B------:R-:W-:Y:S02]  /*0360*/  IADD3 R21, PT, PT, R6.reuse, R21, RZ ;  /* 0x0000001506157210 */ /* 0x040fe40007ffe0ff */
[C---:B------:R-:W-:Y:S02]  /*0370*/  IADD3 R23, PT, PT, R6.reuse, R23, RZ ;  /* 0x0000001706177210 */ /* 0x040fe40007ffe0ff */
[C---:B------:R-:W-:Y:S02]  /*0380*/  IADD3 R12, PT, PT, R6.reuse, R15, RZ ;  /* 0x0000000f060c7210 */ /* 0x040fe40007ffe0ff */
[----:B------:R-:W-:-:S07]  /*0390*/  IADD3 R27, PT, PT, R6, R27, RZ ;  /* 0x0000001b061b7210 */ /* 0x000fce0007ffe0ff */
.L_x_229:
[----:B------:R-:W0:Y:S02]  /*03a0*/  LDC.64 R14, c[0x0][0x440] ;  /* 0x00011000ff0e7b82 */ /* 0x000e240000000a00 */
[----:B0-----:R-:W-:-:S05]  /*03b0*/  IMAD.WIDE.U32 R16, R4, 0x4, R14 ;  /* 0x0000000404107825 */ /* 0x001fca00078e000e */
[----:B------:R0:W2:Y:S01]  /*03c0*/  LDG.E R24, desc[UR6][R16.64] ;  /* 0x0000000610187981 */ /* 0x0000a2000c1e1900 */
[----:B------:R-:W-:-:S04]  /*03d0*/  IMAD.WIDE.U32 R28, R12, 0x4, R14 ;  /* 0x000000040c1c7825 */ /* 0x000fc800078e000e */
[----:B0-----:R-:W-:-:S05]  /*03e0*/  IMAD.WIDE.U32 R16, R13, 0x4, R14 ;  /* 0x000000040d107825 */ /* 0x001fca00078e000e */
[----:B------:R-:W3:Y:S01]  /*03f0*/  LDG.E R18, desc[UR6][R16.64] ;  /* 0x0000000610127981 */ /* 0x000ee2000c1e1900 */
[----:B--2---:R-:W-:-:S03]  /*0400*/  FADD.FTZ R26, R24, R7 ;  /* 0x00000007181a7221 */ /* 0x004fc60000010000 */
[----:B------:R0:W2:Y:S02]  /*0410*/  LDG.E R7, desc[UR6][R28.64] ;  /* 0x000000061c077981 */ /* 0x0000a4000c1e1900 */
[----:B0-----:R-:W-:-:S05]  /*0420*/  IMAD.WIDE.U32 R28, R27, 0x4, R14 ;  /* 0x000000041b1c7825 */ /* 0x001fca00078e000e */
[----:B------:R0:W4:Y:S01]  /*0430*/  LDG.E R24, desc[UR6][R28.64] ;  /* 0x000000061c187981 */ /* 0x000122000c1e1900 */
[----:B---3--:R-:W-:Y:S01]  /*0440*/  FADD.FTZ R18, R26, R18 ;  /* 0x000000121a127221 */ /* 0x008fe20000010000 */
[----:B------:R-:W-:-:S04]  /*0450*/  IMAD.WIDE.U32 R16, R19, 0x4, R14 ;  /* 0x0000000413107825 */ /* 0x000fc800078e000e */
[----:B0-----:R-:W-:-:S04]  /*0460*/  IMAD.WIDE.U32 R28, R25, 0x4, R14 ;  /* 0x00000004191c7825 */ /* 0x001fc800078e000e */
[----:B--2---:R-:W-:Y:S02]  /*0470*/  FADD.FTZ R18, R18, R7 ;  /* 0x0000000712127221 */ /* 0x004fe40000010000 */
[----:B------:R0:W2:Y:S02]  /*0480*/  LDG.E R7, desc[UR6][R28.64] ;  /* 0x000000061c077981 */ /* 0x0000a4000c1e1900 */
[----:B----4-:R-:W-:Y:S02]  /*0490*/  FADD.FTZ R18, R18, R24 ;  /* 0x0000001812127221 */ /* 0x010fe40000010000 */
[----:B------:R1:W3:Y:S01]  /*04a0*/  LDG.E R24, desc[UR6][R16.64] ;  /* 0x0000000610187981 */ /* 0x0002e2000c1e1900 */
[----:B0-----:R-:W-:-:S04]  /*04b0*/  IMAD.WIDE.U32 R28, R23, 0x4, R14 ;  /* 0x00000004171c7825 */ /* 0x001fc800078e000e */
[----:B-1----:R-:W-:Y:S02]  /*04c0*/  IMAD.WIDE.U32 R16, R21, 0x4, R14 ;  /* 0x0000000415107825 */ /* 0x002fe400078e000e */
[----:B------:R-:W0:Y:S03]  /*04d0*/  LDC.64 R14, c[0x0][0x448] ;  /* 0x00011200ff0e7b82 */ /* 0x000e260000000a00 */
[----:B------:R-:W4:Y:S04]  /*04e0*/  LDG.E R26, desc[UR6][R16.64] ;  /* 0x00000006101a7981 */ /* 0x000f28000c1e1900 */
[----:B------:R0:W5:Y:S02]  /*04f0*/  LDG.E R16, desc[UR6][R28.64] ;  /* 0x000000061c107981 */ /* 0x000164000c1e1900 */
[----:B0-----:R-:W-:-:S04]  /*0500*/  IMAD.WIDE.U32 R28, R4, 0x4, R14 ;  /* 0x00000004041c7825 */ /* 0x001fc800078e000e */
[----:B--2---:R-:W-:-:S04]  /*0510*/  FADD.FTZ R7, R18, R7 ;  /* 0x0000000712077221 */ /* 0x004fc80000010000 */
[----:B---3--:R-:W-:Y:S02]  /*0520*/  FADD.FTZ R7, R7, R24 ;  /* 0x0000001807077221 */ /* 0x008fe40000010000 */
[----:B------:R0:W2:Y:S02]  /*0530*/  LDG.E R24, desc[UR6][R28.64] ;  /* 0x000000061c187981 */ /* 0x0000a4000c1e1900 */
[----:B0-----:R-:W-:-:S04]  /*0540*/  IMAD.WIDE.U32 R28, R13, 0x4, R14 ;  /* 0x000000040d1c7825 */ /* 0x001fc800078e000e */
[----:B----4-:R-:W-:Y:S01]  /*0550*/  FADD.FTZ R7, R7, R26 ;  /* 0x0000001a07077221 */ /* 0x010fe20000010000 */
[----:B------:R-:W3:Y:S03]  /*0560*/  LDG.E R18, desc[UR6][R28.64] ;  /* 0x000000061c127981 */ /* 0x000ee6000c1e1900 */
[----:B-----5:R-:W-:Y:S01]  /*0570*/  FADD.FTZ R7, R7, R16 ;  /* 0x0000001007077221 */ /* 0x020fe20000010000 */
[----:B------:R-:W-:-:S05]  /*0580*/  IMAD.WIDE.U32 R16, R12, 0x4, R14 ;  /* 0x000000040c107825 */ /* 0x000fca00078e000e */
[----:B------:R0:W4:Y:S02]  /*0590*/  LDG.E R26, desc[UR6][R16.64] ;  /* 0x00000006101a7981 */ /* 0x000124000c1e1900 */
[----:B0-----:R-:W-:-:S04]  /*05a0*/  IMAD.WIDE.U32 R16, R27, 0x4, R14 ;  /* 0x000000041b107825 */ /* 0x001fc800078e000e */
[----:B--2---:R-:W-:-:S04]  /*05b0*/  FADD.FTZ R24, R24, R22 ;  /* 0x0000001618187221 */ /* 0x004fc80000010000 */
[----:B---3--:R-:W-:Y:S02]  /*05c0*/  FADD.FTZ R22, R24, R18 ;  /* 0x0000001218167221 */ /* 0x008fe40000010000 */
[----:B------:R0:W2:Y:S02]  /*05d0*/  LDG.E R18, desc[UR6][R16.64] ;  /* 0x0000000610127981 */ /* 0x0000a4000c1e1900 */
[----:B0-----:R-:W-:-:S05]  /*05e0*/  IMAD.WIDE.U32 R16, R25, 0x4, R14 ;  /* 0x0000000419107825 */ /* 0x001fca00078e000e */
[----:B------:R0:W3:Y:S01]  /*05f0*/  LDG.E R24, desc[UR6][R16.64] ;  /* 0x0000000610187981 */ /* 0x0000e2000c1e1900 */
[----:B----4-:R-:W-:Y:S01]  /*0600*/  FADD.FTZ R26, R22, R26 ;  /* 0x0000001a161a7221 */ /* 0x010fe20000010000 */
[----:B0-----:R-:W-:-:S05]  /*0610*/  IMAD.WIDE.U32 R16, R19, 0x4, R14 ;  /* 0x0000000413107825 */ /* 0x001fca00078e000e */
[----:B------:R0:W4:Y:S02]  /*0620*/  LDG.E R22, desc[UR6][R16.64] ;  /* 0x0000000610167981 */ /* 0x000124000c1e1900 */
[----:B0-----:R-:W0:Y:S01]  /*0630*/  LDC.64 R16, c[0x0][0x450] ;  /* 0x00011400ff107b82 */ /* 0x001e220000000a00 */
[----:B------:R-:W-:-:S04]  /*0640*/  IMAD.WIDE.U32 R28, R21, 0x4, R14 ;  /* 0x00000004151c7825 */ /* 0x000fc800078e000e */
[----:B------:R-:W-:Y:S02]  /*0650*/  IMAD.WIDE.U32 R14, R23, 0x4, R14 ;  /* 0x00000004170e7825 */ /* 0x000fe400078e000e */
[----:B------:R-:W5:Y:S02]  /*0660*/  LDG.E R28, desc[UR6][R28.64] ;  /* 0x000000061c1c7981 */ /* 0x000f64000c1e1900 */
[----:B--2---:R-:W-:-:S04]  /*0670*/  FADD.FTZ R18, R26, R18 ;  /* 0x000000121a127221 */ /* 0x004fc80000010000 */
[----:B---3--:R-:W-:Y:S02]  /*0680*/  FADD.FTZ R18, R18, R24 ;  /* 0x0000001812127221 */ /* 0x008fe40000010000 */
[----:B------:R0:W2:Y:S02]  /*0690*/  LDG.E R24, desc[UR6][R14.64] ;  /* 0x000000060e187981 */ /* 0x0000a4000c1e1900 */
[----:B0-----:R-:W-:-:S04]  /*06a0*/  IMAD.WIDE.U32 R14, R4, 0x4, R16 ;  /* 0x00000004040e7825 */ /* 0x001fc800078e0010 */
[----:B----4-:R-:W-:Y:S02]  /*06b0*/  FADD.FTZ R22, R18, R22 ;  /* 0x0000001612167221 */ /* 0x010fe40000010000 */
[----:B------:R0:W3:Y:S02]  /*06c0*/  LDG.E R18, desc[UR6][R14.64] ;  /* 0x000000060e127981 */ /* 0x0000e4000c1e1900 */
[----:B0-----:R-:W-:-:S05]  /*06d0*/  IMAD.WIDE.U32 R14, R13, 0x4, R16 ;  /* 0x000000040d0e7825 */ /* 0x001fca00078e0010 */
[----:B------:R0:W4:Y:S02]  /*06e0*/  LDG.E R26, desc[UR6][R14.64] ;  /* 0x000000060e1a7981 */ /* 0x000124000c1e1900 */
[----:B0-----:R-:W-:-:S04]  /*06f0*/  IMAD.WIDE.U32 R14, R12, 0x4, R16 ;  /* 0x000000040c0e7825 */ /* 0x001fc800078e0010 */
[----:B---3--:R-:W-:Y:S02]  /*0700*/  FADD.FTZ R18, R18, R11 ;  /* 0x0000000b12127221 */ /* 0x008fe40000010000 */
[----:B------:R-:W3:Y:S01]  /*0710*/  LDG.E R11, desc[UR6][R14.64] ;  /* 0x000000060e0b7981 */ /* 0x000ee2000c1e1900 */
[----:B-----5:R-:W-:Y:S01]  /*0720*/  FADD.FTZ R22, R22, R28 ;  /* 0x0000001c16167221 */ /* 0x020fe20000010000 */
[----:B------:R-:W-:-:S04]  /*0730*/  IMAD.WIDE.U32 R28, R27, 0x4, R16 ;  /* 0x000000041b1c7825 */ /* 0x000fc800078e0010 */
[----:B----4-:R-:W-:Y:S02]  /*0740*/  FADD.FTZ R18, R18, R26 ;  /* 0x0000001a12127221 */ /* 0x010fe40000010000 */
[----:B------:R0:W4:Y:S02]  /*0750*/  LDG.E R26, desc[UR6][R28.64] ;  /* 0x000000061c1a7981 */ /* 0x000124000c1e1900 */
[----:B0-----:R-:W-:-:S04]  /*0760*/  IMAD.WIDE.U32 R28, R25, 0x4, R16 ;  /* 0x00000004191c7825 */ /* 0x001fc800078e0010 */
[----:B---3--:R-:W-:Y:S02]  /*0770*/  FADD.FTZ R11, R18, R11 ;  /* 0x0000000b120b7221 */ /* 0x008fe40000010000 */
[----:B------:R0:W3:Y:S01]  /*0780*/  LDG.E R18, desc[UR6][R28.64] ;  /* 0x000000061c127981 */ /* 0x0000e2000c1e1900 */
[----:B------:R-:W-:-:S04]  /*0790*/  IMAD.WIDE.U32 R14, R21, 0x4, R16 ;  /* 0x00000004150e7825 */ /* 0x000fc800078e0010 */
[----:B0-----:R-:W-:-:S04]  /*07a0*/  IMAD.WIDE.U32 R28, R19, 0x4, R16 ;  /* 0x00000004131c7825 */ /* 0x001fc800078e0010 */
[----:B----4-:R-:W-:Y:S02]  /*07b0*/  FADD.FTZ R11, R11, R26 ;  /* 0x0000001a0b0b7221 */ /* 0x010fe40000010000 */
[----:B------:R-:W4:Y:S02]  /*07c0*/  LDG.E R26, desc[UR6][R28.64] ;  /* 0x000000061c1a7981 */ /* 0x000f24000c1e1900 */
[----:B---3--:R-:W-:Y:S02]  /*07d0*/  FADD.FTZ R11, R11, R18 ;  /* 0x000000120b0b7221 */ /* 0x008fe40000010000 */
[----:B------:R0:W3:Y:S02]  /*07e0*/  LDG.E R18, desc[UR6][R14.64] ;  /* 0x000000060e127981 */ /* 0x0000e4000c1e1900 */
[----:B0-----:R-:W0:Y:S01]  /*07f0*/  LDC.64 R14, c[0x0][0x458] ;  /* 0x00011600ff0e7b82 */ /* 0x001e220000000a00 */
[----:B------:R-:W-:-:S04]  /*0800*/  IMAD.WIDE.U32 R28, R23, 0x4, R16 ;  /* 0x00000004171c7825 */ /* 0x000fc800078e0010 */
[----:B----4-:R-:W-:Y:S02]  /*0810*/  FADD.FTZ R26, R11, R26 ;  /* 0x0000001a0b1a7221 */ /* 0x010fe40000010000 */
[----:B------:R1:W4:Y:S01]  /*0820*/  LDG.E R11, desc[UR6][R28.64] ;  /* 0x000000061c0b7981 */ /* 0x000322000c1e1900 */
[----:B0-----:R-:W-:-:S04]  /*0830*/  IMAD.WIDE.U32 R16, R4, 0x4, R14 ;  /* 0x0000000404107825 */ /* 0x001fc800078e000e */
[----:B-1----:R-:W-:Y:S02]  /*0840*/  IMAD.WIDE.U32 R28, R13, 0x4, R14 ;  /* 0x000000040d1c7825 */ /* 0x002fe400078e000e */
[----:B------:R-:W5:Y:S02]  /*0850*/  LDG.E R17, desc[UR6][R16.64] ;  /* 0x0000000610117981 */ /* 0x000f64000c1e1900 */
[----:B---3--:R-:W-:Y:S02]  /*0860*/  FADD.FTZ R18, R26, R18 ;  /* 0x000000121a127221 */ /* 0x008fe40000010000 */
[----:B------:R-:W3:Y:S01]  /*0870*/  LDG.E R26, desc[UR6][R28.64] ;  /* 0x000000061c1a7981 */ /* 0x000ee2000c1e1900 */
[----:B-----5:R-:W-:Y:S01]  /*0880*/  FADD.FTZ R20, R17, R20 ;  /* 0x0000001411147221 */ /* 0x020fe20000010000 */
[----:B------:R-:W-:-:S04]  /*0890*/  IMAD.WIDE.U32 R16, R12, 0x4, R14 ;  /* 0x000000040c107825 */ /* 0x000fc800078e000e */
[----:B---3--:R-:W-:Y:S02]  /*08a0*/  FADD.FTZ R20, R20, R26 ;  /* 0x0000001a14147221 */ /* 0x008fe40000010000 */
[----:B------:R-:W3:Y:S01]  /*08b0*/  LDG.E R26, desc[UR6][R16.64] ;  /* 0x00000006101a7981 */ /* 0x000ee2000c1e1900 */
        /* <DEDUP_REMOVED lines=10> */
[----:B------:R-:W-:-:S06]  /*0960*/  IMAD.WIDE.U32 R14, R23, 0x4, R14 ;  /* 0x00000004170e7825 */ /* 0x000fcc00078e000e */
[----:B------:R-:W5:Y:S01]  /*0970*/  LDG.E R15, desc[UR6][R14.64] ;  /* 0x000000060e0f7981 */ /* 0x000f62000c1e1900 */
[----:B------:R-:W-:Y:S01]  /*0980*/  IADD3 R9, PT, PT, R9, 0x8, RZ ;  /* 0x0000000809097810 */ /* 0x000fe20007ffe0ff */
[----:B---3--:R-:W-:Y:S02]  /*0990*/  FADD.FTZ R20, R20, R26 ;  /* 0x0000001a14147221 */ /* 0x008fe40000010000 */
[----:B------:R-:W3:Y:S01]  /*09a0*/  LDG.E R26, desc[UR6][R16.64] ;  /* 0x00000006101a7981 */ /* 0x000ee2000c1e1900 */
[----:B------:R-:W-:Y:S01]  /*09b0*/  ISETP.NE.AND P0, PT, R9, RZ, PT ;  /* 0x000000ff0900720c */ /* 0x000fe20003f05270 */
[----:B--2---:R-:W-:Y:S01]  /*09c0*/  FADD.FTZ R22, R22, R24 ;  /* 0x0000001816167221 */ /* 0x004fe20000010000 */
[----:B----4-:R-:W-:Y:S01]  /*09d0*/  FADD.FTZ R11, R18, R11 ;  /* 0x0000000b120b7221 */ /* 0x010fe20000010000 */
[----:B------:R-:W-:Y:S02]  /*09e0*/  IADD3 R8, PT, PT, R8, 0x100, RZ ;  /* 0x0000010008087810 */ /* 0x000fe40007ffe0ff */
[----:B------:R-:W-:-:S02]  /*09f0*/  LEA R4, R3, R4, 0x8 ;  /* 0x0000000403047211 */ /* 0x000fc400078e40ff */
[C---:B------:R-:W-:Y:S02]  /*0a00*/  LEA R13, R3.reuse, R13, 0x8 ;  /* 0x0000000d030d7211 */ /* 0x040fe400078e40ff */
[C---:B------:R-:W-:Y:S02]  /*0a10*/  LEA R12, R3.reuse, R12, 0x8 ;  /* 0x0000000c030c7211 */ /* 0x040fe400078e40ff */
[C---:B------:R-:W-:Y:S02]  /*0a20*/  LEA R27, R3.reuse, R27, 0x8 ;  /* 0x0000001b031b7211 */ /* 0x040fe400078e40ff */
[C---:B------:R-:W-:Y:S02]  /*0a30*/  LEA R25, R3.reuse, R25, 0x8 ;  /* 0x0000001903197211 */ /* 0x040fe400078e40ff */
[C---:B------:R-:W-:Y:S02]  /*0a40*/  LEA R19, R3.reuse, R19, 0x8 ;  /* 0x0000001303137211 */ /* 0x040fe400078e40ff */
[----:B------:R-:W-:-:S02]  /*0a50*/  LEA R21, R3, R21, 0x8 ;  /* 0x0000001503157211 */ /* 0x000fc400078e40ff */
[----:B------:R-:W-:Y:S01]  /*0a60*/  LEA R23, R3, R23, 0x8 ;  /* 0x0000001703177211 */ /* 0x000fe200078e40ff */
[----:B---3--:R-:W-:-:S04]  /*0a70*/  FADD.FTZ R20, R20, R26 ;  /* 0x0000001a14147221 */ /* 0x008fc80000010000 */
[----:B-----5:R-:W-:Y:S01]  /*0a80*/  FADD.FTZ R20, R20, R15 ;  /* 0x0000000f14147221 */ /* 0x020fe20000010000 */
[----:B------:R-:W-:Y:S06]  /*0a90*/  @P0 BRA `(.L_x_229) ;  /* 0xfffffff800400947 */ /* 0x000fec000383ffff */
.L_x_228:
[----:B------:R-:W-:Y:S05]  /*0aa0*/  BSYNC.RECONVERGENT B1 ;  /* 0x0000000000017941 */ /* 0x000fea0003800200 */
.L_x_227:
[----:B------:R-:W-:-:S04]  /*0ab0*/  LEA.HI R9, R10, 0x1, RZ, 0x1b ;  /* 0x000000010a097811 */ /* 0x000fc800078fd8ff */
[----:B------:R-:W-:-:S13]  /*0ac0*/  LOP3.LUT P0, R4, R9, 0x7, RZ, 0xc0, !PT ;  /* 0x0000000709047812 */ /* 0x000fda000780c0ff */
[----:B------:R-:W-:Y:S05]  /*0ad0*/  @!P0 BRA `(.L_x_226) ;  /* 0x0000000400dc8947 */ /* 0x000fea0003800000 */
[----:B------:R-:W-:Y:S01]  /*0ae0*/  ISETP.GE.U32.AND P0, PT, R4, 0x4, PT ;  /* 0x000000040400780c */ /* 0x000fe20003f06070 */
[----:B------:R-:W-:Y:S01]  /*0af0*/  BSSY.RECONVERGENT B1, `(.L_x_230) ;  /* 0x000003e000017945 */ /* 0x000fe20003800200 */
[----:B------:R-:W-:Y:S02]  /*0b00*/  SHF.L.U32 R13, R0, 0x5, RZ ;  /* 0x00000005000d7819 */ /* 0x000fe400000006ff */
[----:B------:R-:W-:Y:S02]  /*0b10*/  LOP3.LUT P1, R9, R9, 0x3, RZ, 0xc0, !PT ;  /* 0x0000000309097812 */ /* 0x000fe4000782c0ff */
[----:B------:R-:W-:-:S07]  /*0b20*/  LOP3.LUT R4, R13, 0x1f, R2, 0xf8, !PT ;  /* 0x0000001f0d047812 */ /* 0x000fce00078ef802 */
[----:B------:R-:W-:Y:S05]  /*0b30*/  @!P0 BRA `(.L_x_231) ;  /* 0x0000000000e48947 */ /* 0x000fea0003800000 */
[----:B------:R-:W0:Y:S01]  /*0b40*/  LDC.64 R18, c[0x0][0x440] ;  /* 0x00011000ff127b82 */ /* 0x000e220000000a00 */
[----:B------:R-:W-:-:S07]  /*0b50*/  IMAD R21, R8, R3, R4 ;  /* 0x0000000308157224 */ /* 0x000fce00078e0204 */
[----:B------:R-:W1:Y:S08]  /*0b60*/  LDC.64 R14, c[0x0][0x450] ;  /* 0x00011400ff0e7b82 */ /* 0x000e700000000a00 */
[----:B------:R-:W2:Y:S01]  /*0b70*/  LDC.64 R16, c[0x0][0x458] ;  /* 0x00011600ff107b82 */ /* 0x000ea20000000a00 */
[----:B0-----:R-:W-:-:S05]  /*0b80*/  IMAD.WIDE.U32 R12, R21, 0x4, R18 ;  /* 0x00000004150c7825 */ /* 0x001fca00078e0012 */
[----:B------:R0:W3:Y:S02]  /*0b90*/  LDG.E R28, desc[UR6][R12.64] ;  /* 0x000000060c1c7981 */ /* 0x0000e4000c1e1900 */
[----:B0-----:R-:W0:Y:S01]  /*0ba0*/  LDC.64 R12, c[0x0][0x448] ;  /* 0x00011200ff0c7b82 */ /* 0x001e220000000a00 */
[----:B-1----:R-:W-:-:S04]  /*0bb0*/  IMAD.WIDE.U32 R26, R21, 0x4, R14 ;  /* 0x00000004151a7825 */ /* 0x002fc800078e000e */
[----:B0-----:R-:W-:-:S06]  /*0bc0*/  IMAD.WIDE.U32 R24, R21, 0x4, R12 ;  /* 0x0000000415187825 */ /* 0x001fcc00078e000c */
[----:B------:R3:W4:Y:S02]  /*0bd0*/  LDG.E R25, desc[UR6][R24.64] ;  /* 0x0000000618197981 */ /* 0x000724000c1e1900 */
[----:B---3--:R-:W-:Y:S02]  /*0be0*/  FADD.FTZ R24, R7, R28 ;  /* 0x0000001c07187221 */ /* 0x008fe40000010000 */
[----:B------:R-:W3:Y:S01]  /*0bf0*/  LDG.E R7, desc[UR6][R26.64] ;  /* 0x000000061a077981 */ /* 0x000ee2000c1e1900 */
[----:B--2---:R-:W-:Y:S01]  /*0c00*/  IMAD.WIDE.U32 R28, R21, 0x4, R16 ;  /* 0x00000004151c7825 */ /* 0x004fe200078e0010 */
[----:B------:R-:W-:-:S04]  /*0c10*/  LEA R23, R3, R21, 0x5 ;  /* 0x0000001503177211 */ /* 0x000fc800078e28ff */
[----:B------:R0:W2:Y:S02]  /*0c20*/  LDG.E R27, desc[UR6][R28.64] ;  /* 0x000000061c1b7981 */ /* 0x0000a4000c1e1900 */
[----:B0-----:R-:W-:-:S04]  /*0c30*/  IMAD.WIDE.U32 R28, R23, 0x4, R18 ;  /* 0x00000004171c7825 */ /* 0x001fc800078e0012 */
[----:B----4-:R-:W-:Y:S01]  /*0c40*/  FADD.FTZ R26, R22, R25 ;  /* 0x00000019161a7221 */ /* 0x010fe20000010000 */
[----:B---3--:R-:W-:Y:S02]  /*0c50*/  FADD.FTZ R7, R11, R7 ;  /* 0x000000070b077221 */ /* 0x008fe40000010000 */
[----:B------:R0:W3:Y:S01]  /*0c60*/  LDG.E R11, desc[UR6][R28.64] ;  /* 0x000000061c0b7981 */ /* 0x0000e2000c1e1900 */
[----:B------:R-:W-:Y:S01]  /*0c70*/  LEA R21, R3, R21, 0x6 ;  /* 0x0000001503157211 */ /* 0x000fe200078e30ff */
[----:B--2---:R-:W-:Y:S01]  /*0c80*/  FADD.FTZ R20, R20, R27 ;  /* 0x0000001b14147221 */ /* 0x004fe20000010000 */
[----:B0-----:R-:W-:-:S05]  /*0c90*/  IMAD.WIDE.U32 R28, R23, 0x4, R12 ;  /* 0x00000004171c7825 */ /* 0x001fca00078e000c */
[----:B------:R-:W2:Y:S01]  /*0ca0*/  LDG.E R25, desc[UR6][R28.64] ;  /* 0x000000061c197981 */ /* 0x000ea2000c1e1900 */
[----:B---3--:R-:W-:Y:S01]  /*0cb0*/  FADD.FTZ R11, R24, R11 ;  /* 0x0000000b180b7221 */ /* 0x008fe20000010000 */
[----:B--2---:R-:W-:Y:S01]  /*0cc0*/  FADD.FTZ R26, R26, R25 ;  /* 0x000000191a1a7221 */ /* 0x004fe20000010000 */
[----:B------:R-:W-:-:S04]  /*0cd0*/  IMAD.WIDE.U32 R24, R23, 0x4, R14 ;  /* 0x0000000417187825 */ /* 0x000fc800078e000e */
[----:B------:R-:W-:Y:S02]  /*0ce0*/  IMAD.WIDE.U32 R22, R23, 0x4, R16 ;  /* 0x0000000417167825 */ /* 0x000fe400078e0010 */
[----:B------:R-:W2:Y:S04]  /*0cf0*/  LDG.E R24, desc[UR6][R24.64] ;  /* 0x0000000618187981 */ /* 0x000ea8000c1e1900 */
[----:B------:R0:W3:Y:S02]  /*0d00*/  LDG.E R27, desc[UR6][R22.64] ;  /* 0x00000006161b7981 */ /* 0x0000e4000c1e1900 */
[----:B0-----:R-:W-:-:S06]  /*0d10*/  IMAD.WIDE.U32 R22, R21, 0x4, R18 ;  /* 0x0000000415167825 */ /* 0x001fcc00078e0012 */
[----:B------:R3:W4:Y:S01]  /*0d20*/  LDG.E R22, desc[UR6][R22.64] ;  /* 0x0000000616167981 */ /* 0x000722000c1e1900 */
[----:B------:R-:W-:Y:S01]  /*0d30*/  IMAD.WIDE.U32 R28, R21, 0x4, R12 ;  /* 0x00000004151c7825 */ /* 0x000fe200078e000c */
[----:B------:R-:W-:-:S05]  /*0d40*/  LEA R25, R3, R21, 0x5 ;  /* 0x0000001503197211 */ /* 0x000fca00078e28ff */
[----:B------:R-:W-:-:S04]  /*0d50*/  IMAD.WIDE.U32 R18, R25, 0x4, R18 ;  /* 0x0000000419127825 */ /* 0x000fc800078e0012 */
[----:B------:R-:W-:Y:S02]  /*0d60*/  IMAD.WIDE.U32 R12, R25, 0x4, R12 ;  /* 0x00000004190c7825 */ /* 0x000fe400078e000c */
[----:B------:R-:W5:Y:S04]  /*0d70*/  LDG.E R19, desc[UR6][R18.64] ;  /* 0x0000000612137981 */ /* 0x000f68000c1e1900 */
[----:B------:R-:W5:Y:S01]  /*0d80*/  LDG.E R13, desc[UR6][R12.64] ;  /* 0x000000060c0d7981 */ /* 0x000f62000c1e1900 */
[----:B--2---:R-:W-:-:S03]  /*0d90*/  FADD.FTZ R24, R7, R24 ;  /* 0x0000001807187221 */ /* 0x004fc60000010000 */
[----:B------:R0:W2:Y:S01]  /*0da0*/  LDG.E R7, desc[UR6][R28.64] ;  /* 0x000000061c077981 */ /* 0x0000a2000c1e1900 */
[----:B---3--:R-:W-:Y:S01]  /*0db0*/  FADD.FTZ R23, R20, R27 ;  /* 0x0000001b14177221 */ /* 0x008fe20000010000 */
[----:B0-----:R-:W-:-:S04]  /*0dc0*/  IMAD.WIDE.U32 R28, R21, 0x4, R14 ;  /* 0x00000004151c7825 */ /* 0x001fc800078e000e */
[----:B------:R-:W-:-:S04]  /*0dd0*/  IMAD.WIDE.U32 R20, R21, 0x4, R16 ;  /* 0x0000000415147825 */ /* 0x000fc800078e0010 */
[----:B------:R-:W-:-:S04]  /*0de0*/  IMAD.WIDE.U32 R14, R25, 0x4, R14 ;  /* 0x00000004190e7825 */ /* 0x000fc800078e000e */
[----:B----4-:R-:W-:Y:S01]  /*0df0*/  FADD.FTZ R22, R11, R22 ;  /* 0x000000160b167221 */ /* 0x010fe20000010000 */
[----:B------:R-:W3:Y:S01]  /*0e00*/  LDG.E R20, desc[UR6][R20.64] ;  /* 0x0000000614147981 */ /* 0x000ee2000c1e1900 */
[----:B------:R-:W-:-:S03]  /*0e10*/  IMAD.WIDE.U32 R16, R25, 0x4, R16 ;  /* 0x0000000419107825 */ /* 0x000fc600078e0010 */
[----:B------:R-:W4:Y:S04]  /*0e20*/  LDG.E R11, desc[UR6][R28.64] ;  /* 0x000000061c0b7981 */ /* 0x000f28000c1e1900 */
[----:B------:R-:W4:Y:S04]  /*0e30*/  LDG.E R14, desc[UR6][R14.64] ;  /* 0x000000060e0e7981 */ /* 0x000f28000c1e1900 */
[----:B------:R-:W4:Y:S01]  /*0e40*/  LDG.E R16, desc[UR6][R16.64] ;  /* 0x0000000610107981 */ /* 0x000f22000c1e1900 */
[----:B------:R-:W-:Y:S01]  /*0e50*/  IADD3 R8, PT, PT, R8, 0x80, RZ ;  /* 0x0000008008087810 */ /* 0x000fe20007ffe0ff */
[----:B--2---:R-:W-:Y:S01]  /*0e60*/  FADD.FTZ R26, R26, R7 ;  /* 0x000000071a1a7221 */ /* 0x004fe20000010000 */
[----:B-----5:R-:W-:-:S03]  /*0e70*/  FADD.FTZ R7, R22, R19 ;  /* 0x0000001316077221 */ /* 0x020fc60000010000 */
[----:B------:R-:W-:Y:S01]  /*0e80*/  FADD.FTZ R22, R26, R13 ;  /* 0x0000000d1a167221 */ /* 0x000fe20000010000 */
[----:B---3--:R-:W-:Y:S01]  /*0e90*/  FADD.FTZ R23, R23, R20 ;  /* 0x0000001417177221 */ /* 0x008fe20000010000 */
[----:B----4-:R-:W-:-:S04]  /*0ea0*/  FADD.FTZ R11, R24, R11 ;  /* 0x0000000b180b7221 */ /* 0x010fc80000010000 */
[----:B------:R-:W-:Y:S01]  /*0eb0*/  FADD.FTZ R11, R11, R14 ;  /* 0x0000000e0b0b7221 */ /* 0x000fe20000010000 */
[----:B------:R-:W-:-:S07]  /*0ec0*/  FADD.FTZ R20, R23, R16 ;  /* 0x0000001017147221 */ /* 0x000fce0000010000 */
.L_x_231:
[----:B------:R-:W-:Y:S05]  /*0ed0*/  BSYNC.RECONVERGENT B1 ;  /* 0x0000000000017941 */ /* 0x000fea0003800200 */
.L_x_230:
[----:B------:R-:W-:Y:S05]  /*0ee0*/  @!P1 BRA `(.L_x_226) ;  /* 0x0000000000d89947 */ /* 0x000fea0003800000 */
[----:B------:R-:W-:Y:S01]  /*0ef0*/  ISETP.NE.AND P1, PT, R9, 0x1, PT ;  /* 0x000000010900780c */ /* 0x000fe20003f25270 */
[----:B------:R-:W-:Y:S01]  /*0f00*/  BSSY.RECONVERGENT B1, `(.L_x_232) ;  /* 0x0000022000017945 */ /* 0x000fe20003800200 */
[----:B------:R-:W-:-:S11]  /*0f10*/  LOP3.LUT P0, RZ, R10, 0x20, RZ, 0xc0, !PT ;  /* 0x000000200aff7812 */ /* 0x000fd6000780c0ff */
[----:B------:R-:W-:Y:S05]  /*0f20*/  @!P1 BRA `(.L_x_233) ;  /* 0x00000000007c9947 */ /* 0x000fea0003800000 */
[----:B------:R-:W0:Y:S01]  /*0f30*/  LDC.64 R12, c[0x0][0x440] ;  /* 0x00011000ff0c7b82 */ /* 0x000e220000000a00 */
[----:B------:R-:W-:-:S07]  /*0f40*/  IMAD R19, R8, R3, R4 ;  /* 0x0000000308137224 */ /* 0x000fce00078e0204 */
[----:B------:R-:W1:Y:S08]  /*0f50*/  LDC.64 R14, c[0x0][0x448] ;  /* 0x00011200ff0e7b82 */ /* 0x000e700000000a00 */
[----:B------:R-:W2:Y:S08]  /*0f60*/  LDC.64 R16, c[0x0][0x450] ;  /* 0x00011400ff107b82 */ /* 0x000eb00000000a00 */
[----:B------:R-:W3:Y:S01]  /*0f70*/  LDC.64 R24, c[0x0][0x458] ;  /* 0x00011600ff187b82 */ /* 0x000ee20000000a00 */
[----:B0-----:R-:W-:Y:S01]  /*0f80*/  IMAD.WIDE.U32 R26, R19, 0x4, R12 ;  /* 0x00000004131a7825 */ /* 0x001fe200078e000c */
[----:B------:R-:W-:-:S04]  /*0f90*/  LEA R21, R3, R19, 0x5 ;  /* 0x0000001303157211 */ /* 0x000fc800078e28ff */
[----:B------:R2:W4:Y:S01]  /*0fa0*/  LDG.E R10, desc[UR6][R26.64] ;  /* 0x000000061a0a7981 */ /* 0x000522000c1e1900 */
[----:B-1----:R-:W-:-:S04]  /*0fb0*/  IMAD.WIDE.U32 R28, R19, 0x4, R14 ;  /* 0x00000004131c7825 */ /* 0x002fc800078e000e */
[----:B--2---:R-:W-:Y:S01]  /*0fc0*/  IMAD.WIDE.U32 R26, R19, 0x4, R16 ;  /* 0x00000004131a7825 */ /* 0x004fe200078e0010 */
[----:B------:R-:W2:Y:S03]  /*0fd0*/  LDG.E R9, desc[UR6][R28.64] ;  /* 0x000000061c097981 */ /* 0x000ea6000c1e1900 */
[----:B------:R-:W-:Y:S02]  /*0fe0*/  IMAD.WIDE.U32 R12, R21, 0x4, R12 ;  /* 0x00000004150c7825 */ /* 0x000fe400078e000c */
[----:B------:R-:W5:Y:S02]  /*0ff0*/  LDG.E R26, desc[UR6][R26.64] ;  /* 0x000000061a1a7981 */ /* 0x000f64000c1e1900 */
[----:B---3--:R-:W-:Y:S02]  /*1000*/  IMAD.WIDE.U32 R18, R19, 0x4, R24 ;  /* 0x0000000413127825 */ /* 0x008fe400078e0018 */
[----:B------:R-:W3:Y:S02]  /*1010*/  LDG.E R12, desc[UR6][R12.64] ;  /* 0x000000060c0c7981 */ /* 0x000ee4000c1e1900 */
[----:B------:R-:W-:-:S02]  /*1020*/  IMAD.WIDE.U32 R14, R21, 0x4, R14 ;  /* 0x00000004150e7825 */ /* 0x000fc400078e000e */
[----:B------:R-:W3:Y:S02]  /*1030*/  LDG.E R19, desc[UR6][R18.64] ;  /* 0x0000000612137981 */ /* 0x000ee4000c1e1900 */
[C---:B------:R-:W-:Y:S02]  /*1040*/  IMAD.WIDE.U32 R16, R21.reuse, 0x4, R16 ;  /* 0x0000000415107825 */ /* 0x040fe400078e0010 */
[----:B------:R-:W3:Y:S02]  /*1050*/  LDG.E R14, desc[UR6][R14.64] ;  /* 0x000000060e0e7981 */ /* 0x000ee4000c1e1900 */
[----:B------:R-:W-:Y:S02]  /*1060*/  IMAD.WIDE.U32 R24, R21, 0x4, R24 ;  /* 0x0000000415187825 */ /* 0x000fe400078e0018 */
[----:B------:R-:W3:Y:S04]  /*1070*/  LDG.E R16, desc[UR6][R16.64] ;  /* 0x0000000610107981 */ /* 0x000ee8000c1e1900 */
[----:B------:R-:W3:Y:S01]  /*1080*/  LDG.E R25, desc[UR6][R24.64] ;  /* 0x0000000618197981 */ /* 0x000ee2000c1e1900 */
[----:B------:R-:W-:Y:S01]  /*1090*/  IADD3 R8, PT, PT, R8, 0x40, RZ ;  /* 0x0000004008087810 */ /* 0x000fe20007ffe0ff */
[----:B----4-:R-:W-:Y:S01]  /*10a0*/  FADD.FTZ R7, R7, R10 ;  /* 0x0000000a07077221 */ /* 0x010fe20000010000 */
[----:B--2---:R-:W-:Y:S01]  /*10b0*/  FADD.FTZ R9, R22, R9 ;  /* 0x0000000916097221 */ /* 0x004fe20000010000 */
[----:B-----5:R-:W-:-:S02]  /*10c0*/  FADD.FTZ R11, R11, R26 ;  /* 0x0000001a0b0b7221 */ /* 0x020fc40000010000 */
[----:B---3--:R-:W-:Y:S01]  /*10d0*/  FADD.FTZ R7, R7, R12 ;  /* 0x0000000c07077221 */ /* 0x008fe20000010000 */
[----:B------:R-:W-:Y:S01]  /*10e0*/  FADD.FTZ R20, R20, R19 ;  /* 0x0000001314147221 */ /* 0x000fe20000010000 */
[----:B------:R-:W-:Y:S01]  /*10f0*/  FADD.FTZ R22, R9, R14 ;  /* 0x0000000e09167221 */ /* 0x000fe20000010000 */
[----:B------:R-:W-:Y:S02]  /*1100*/  FADD.FTZ R11, R11, R16 ;  /* 0x000000100b0b7221 */ /* 0x000fe40000010000 */
[----:B------:R-:W-:-:S07]  /*1110*/  FADD.FTZ R20, R20, R25 ;  /* 0x0000001914147221 */ /* 0x000fce0000010000 */
.L_x_233:
[----:B------:R-:W-:Y:S05]  /*1120*/  BSYNC.RECONVERGENT B1 ;  /* 0x0000000000017941 */ /* 0x000fea0003800200 */
.L_x_232:
[----:B------:R-:W-:Y:S05]  /*1130*/  @P0 BRA `(.L_x_226) ;  /* 0x0000000000440947 */ /* 0x000fea0003800000 */
[----:B------:R-:W0:Y:S01]  /*1140*/  LDC.64 R18, c[0x0][0x440] ;  /* 0x00011000ff127b82 */ /* 0x000e220000000a00 */
[----:B------:R-:W-:-:S07]  /*1150*/  IMAD R9, R8, R3, R4 ;  /* 0x0000000308097224 */ /* 0x000fce00078e0204 */
[----:B------:R-:W1:Y:S08]  /*1160*/  LDC.64 R12, c[0x0][0x448] ;  /* 0x00011200ff0c7b82 */ /* 0x000e700000000a00 */
[----:B------:R-:W2:Y:S08]  /*1170*/  LDC.64 R14, c[0x0][0x450] ;  /* 0x00011400ff0e7b82 */ /* 0x000eb00000000a00 */
[----:B------:R-:W3:Y:S01]  /*1180*/  LDC.64 R16, c[0x0][0x458] ;  /* 0x00011600ff107b82 */ /* 0x000ee20000000a00 */
[----:B0-----:R-:W-:-:S06]  /*1190*/  IMAD.WIDE.U32 R18, R9, 0x4, R18 ;  /* 0x0000000409127825 */ /* 0x001fcc00078e0012 */
[----:B------:R-:W4:Y:S01]  /*11a0*/  LDG.E R18, desc[UR6][R18.64] ;  /* 0x0000000612127981 */ /* 0x000f22000c1e1900 */
[----:B-1----:R-:W-:-:S06]  /*11b0*/  IMAD.WIDE.U32 R12, R9, 0x4, R12 ;  /* 0x00000004090c7825 */ /* 0x002fcc00078e000c */
[----:B------:R-:W5:Y:S01]  /*11c0*/  LDG.E R13, desc[UR6][R12.64] ;  /* 0x000000060c0d7981 */ /* 0x000f62000c1e1900 */
[----:B--2---:R-:W-:-:S06]  /*11d0*/  IMAD.WIDE.U32 R14, R9, 0x4, R14 ;  /* 0x00000004090e7825 */ /* 0x004fcc00078e000e */
[----:B------:R-:W2:Y:S01]  /*11e0*/  LDG.E R14, desc[UR6][R14.64] ;  /* 0x000000060e0e7981 */ /* 0x000ea2000c1e1900 */
[----:B---3--:R-:W-:-:S06]  /*11f0*/  IMAD.WIDE.U32 R16, R9, 0x4, R16 ;  /* 0x0000000409107825 */ /* 0x008fcc00078e0010 */
[----:B------:R-:W3:Y:S01]  /*1200*/  LDG.E R17, desc[UR6][R16.64] ;  /* 0x0000000610117981 */ /* 0x000ee2000c1e1900 */
[----:B----4-:R-:W-:Y:S01]  /*1210*/  FADD.FTZ R7, R7, R18 ;  /* 0x0000001207077221 */ /* 0x010fe20000010000 */
[----:B-----5:R-:W-:Y:S01]  /*1220*/  FADD.FTZ R22, R22, R13 ;  /* 0x0000000d16167221 */ /* 0x020fe20000010000 */
[----:B--2---:R-:W-:Y:S01]  /*1230*/  FADD.FTZ R11, R11, R14 ;  /* 0x0000000e0b0b7221 */ /* 0x004fe20000010000 */
[----:B---3--:R-:W-:-:S07]  /*1240*/  FADD.FTZ R20, R20, R17 ;  /* 0x0000001114147221 */ /* 0x008fce0000010000 */
.L_x_226:
[----:B------:R-:W-:Y:S05]  /*1250*/  BSYNC.RECONVERGENT B0 ;  /* 0x0000000000007941 */ /* 0x000fea0003800200 */
.L_x_225:
[----:B------:R-:W0:Y:S01]  /*1260*/  S2UR UR5, SR_CgaCtaId ;  /* 0x00000000000579c3 */ /* 0x000e220000008800 */
[----:B------:R-:W-:Y:S01]  /*1270*/  UMOV UR4, 0x400 ;  /* 0x0000040000047882 */ /* 0x000fe20000000000 */
[--C-:B------:R-:W-:Y:S02]  /*1280*/  LOP3.LUT R9, R5, 0x1f, R2.reuse, 0x78, !PT ;  /* 0x0000001f05097812 */ /* 0x100fe400078e7802 */
[C---:B------:R-:W-:Y:S02]  /*1290*/  SHF.L.U32 R4, R6.reuse, 0x7, RZ ;  /* 0x0000000706047819 */ /* 0x040fe400000006ff */
[C---:B------:R-:W-:Y:S02]  /*12a0*/  LOP3.LUT R2, R9.reuse, 0x3e0, R2, 0xf8, !PT ;  /* 0x000003e009027812 */ /* 0x040fe400078ef802 */
[----:B------:R-:W-:Y:S02]  /*12b0*/  SHF.L.U32 R9, R9, 0x2, RZ ;  /* 0x0000000209097819 */ /* 0x000fe400000006ff */
[----:B------:R-:W-:-:S02]  /*12c0*/  ISETP.NE.AND P0, PT, R6, RZ, PT ;  /* 0x000000ff0600720c */ /* 0x000fc40003f05270 */
[----:B------:R-:W-:Y:S02]  /*12d0*/  LOP3.LUT R4, R4, R9, RZ, 0xfc, !PT ;  /* 0x0000000904047212 */ /* 0x000fe400078efcff */
[----:B------:R-:W-:Y:S01]  /*12e0*/  SHF.L.U32 R0, R0, 0x4, RZ ;  /* 0x0000000400007819 */ /* 0x000fe200000006ff */
[----:B0-----:R-:W-:-:S06]  /*12f0*/  ULEA UR4, UR5, UR4, 0x18 ;  /* 0x0000000405047291 */ /* 0x001fcc000f8ec0ff */
[----:B------:R-:W-:-:S05]  /*1300*/  LEA R2, R2, UR4, 0x2 ;  /* 0x0000000402027c11 */ /* 0x000fca000f8e10ff */
[----:B------:R-:W-:Y:S04]  /*1310*/  STS [R2], R22 ;  /* 0x0000001602007388 */ /* 0x000fe80000000800 */
[----:B------:R-:W-:Y:S04]  /*1320*/  STS [R2+0x1000], R7 ;  /* 0x0010000702007388 */ /* 0x000fe80000000800 */
[----:B------:R-:W-:Y:S04]  /*1330*/  STS [R2+0x2000], R20 ;  /* 0x0020001402007388 */ /* 0x000fe80000000800 */
[----:B------:R-:W-:Y:S01]  /*1340*/  STS [R2+0x3000], R11 ;  /* 0x0030000b02007388 */ /* 0x000fe20000000800 */
[----:B------:R-:W-:Y:S06]  /*1350*/  BAR.SYNC.DEFER_BLOCKING 0x0 ;  /* 0x0000000000007b1d */ /* 0x000fec0000010000 */
[----:B------:R-:W0:Y:S04]  /*1360*/  LDS R12, [R4+UR4+0x1000] ;  /* 0x00100004040c7984 */ /* 0x000e280008000800 */
[----:B------:R-:W1:Y:S04]  /*1370*/  LDS R8, [R4+UR4] ;  /* 0x0000000404087984 */ /* 0x000e680008000800 */
[----:B------:R-:W2:Y:S04]  /*1380*/  LDS R10, [R4+UR4+0x2000] ;  /* 0x00200004040a7984 */ /* 0x000ea80008000800 */
[----:B------:R-:W3:Y:S04]  /*1390*/  LDS R9, [R4+UR4+0x3000] ;  /* 0x0030000404097984 */ /* 0x000ee80008000800 */
[----:B0-----:R-:W0:Y:S04]  /*13a0*/  SHFL.BFLY PT, R13, R12, 0x1, 0x1f ;  /* 0x0c201f000c0d7f89 */ /* 0x001e2800000e0000 */
[----:B-1----:R-:W1:Y:S04]  /*13b0*/  SHFL.BFLY PT, R15, R8, 0x1, 0x1f ;  /* 0x0c201f00080f7f89 */ /* 0x002e6800000e0000 */
[----:B--2---:R-:W2:Y:S04]  /*13c0*/  SHFL.BFLY PT, R17, R10, 0x1, 0x1f ;  /* 0x0c201f000a117f89 */ /* 0x004ea800000e0000 */
[----:B---3--:R-:W3:Y:S01]  /*13d0*/  SHFL.BFLY PT, R14, R9, 0x1, 0x1f ;  /* 0x0c201f00090e7f89 */ /* 0x008ee200000e0000 */
[----:B0-----:R-:W-:Y:S01]  /*13e0*/  FADD.FTZ R13, R12, R13 ;  /* 0x0000000d0c0d7221 */ /* 0x001fe20000010000 */
[----:B-1----:R-:W-:-:S04]  /*13f0*/  FADD.FTZ R15, R8, R15 ;  /* 0x0000000f080f7221 */ /* 0x002fc80000010000 */
[----:B------:R-:W0:Y:S01]  /*1400*/  SHFL.BFLY PT, R2, R13, 0x2, 0x1f ;  /* 0x0c401f000d027f89 */ /* 0x000e2200000e0000 */
[----:B--2---:R-:W-:Y:S01]  /*1410*/  FADD.FTZ R17, R10, R17 ;  /* 0x000000110a117221 */ /* 0x004fe20000010000 */
[----:B---3--:R-:W-:-:S04]  /*1420*/  FADD.FTZ R11, R9, R14 ;  /* 0x0000000e090b7221 */ /* 0x008fc80000010000 */
[----:B------:R-:W1:Y:S04]  /*1430*/  SHFL.BFLY PT, R16, R17, 0x2, 0x1f ;  /* 0x0c401f0011107f89 */ /* 0x000e6800000e0000 */
[----:B------:R-:W2:Y:S04]  /*1440*/  SHFL.BFLY PT, R14, R15, 0x2, 0x1f ;  /* 0x0c401f000f0e7f89 */ /* 0x000ea800000e0000 */
[----:B------:R-:W3:Y:S01]  /*1450*/  SHFL.BFLY PT, R4, R11, 0x2, 0x1f ;  /* 0x0c401f000b047f89 */ /* 0x000ee200000e0000 */
[----:B0-----:R-:W-:-:S05]  /*1460*/  FADD.FTZ R2, R13, R2 ;  /* 0x000000020d027221 */ /* 0x001fca0000010000 */
[----:B------:R-:W0:Y:S01]  /*1470*/  SHFL.BFLY PT, R7, R2, 0x4, 0x1f ;  /* 0x0c801f0002077f89 */ /* 0x000e2200000e0000 */
[----:B-1----:R-:W-:Y:S01]  /*1480*/  FADD.FTZ R16, R17, R16 ;  /* 0x0000001011107221 */ /* 0x002fe20000010000 */
[----:B------:R-:W-:Y:S01]  /*1490*/  LOP3.LUT R17, R0, 0x7ffffff0, RZ, 0xc0, !PT ;  /* 0x7ffffff000117812 */ /* 0x000fe200078ec0ff */
[----:B--2---:R-:W-:-:S03]  /*14a0*/  FADD.FTZ R14, R15, R14 ;  /* 0x0000000e0f0e7221 */ /* 0x004fc60000010000 */
[----:B------:R-:W1:Y:S01]  /*14b0*/  SHFL.BFLY PT, R19, R16, 0x4, 0x1f ;  /* 0x0c801f0010137f89 */ /* 0x000e6200000e0000 */
[----:B------:R-:W-:Y:S01]  /*14c0*/  IADD3 R0, PT, PT, R6, R17, RZ ;  /* 0x0000001106007210 */ /* 0x000fe20007ffe0ff */
[----:B---3--:R-:W-:Y:S02]  /*14d0*/  FADD.FTZ R10, R11, R4 ;  /* 0x000000040b0a7221 */ /* 0x008fe40000010000 */
[----:B------:R-:W2:Y:S04]  /*14e0*/  SHFL.BFLY PT, R9, R14, 0x4, 0x1f ;  /* 0x0c801f000e097f89 */ /* 0x000ea800000e0000 */
[----:B------:R-:W3:Y:S01]  /*14f0*/  SHFL.BFLY PT, R13, R10, 0x4, 0x1f ;  /* 0x0c801f000a0d7f89 */ /* 0x000ee200000e0000 */
[----:B0-----:R-:W-:-:S05]  /*1500*/  FADD.FTZ R7, R2, R7 ;  /* 0x0000000702077221 */ /* 0x001fca0000010000 */
[----:B------:R-:W0:Y:S01]  /*1510*/  SHFL.BFLY PT, R4, R7, 0x8, 0x1f ;  /* 0x0d001f0007047f89 */ /* 0x000e2200000e0000 */
[----:B-1----:R-:W-:Y:S01]  /*1520*/  FADD.FTZ R19, R16, R19 ;  /* 0x0000001310137221 */ /* 0x002fe20000010000 */
[----:B--2---:R-:W-:-:S04]  /*1530*/  FADD.FTZ R8, R14, R9 ;  /* 0x000000090e087221 */ /* 0x004fc80000010000 */
[----:B------:R-:W1:Y:S01]  /*1540*/  SHFL.BFLY PT, R18, R19, 0x8, 0x1f ;  /* 0x0d001f0013127f89 */ /* 0x000e6200000e0000 */
[----:B---3--:R-:W-:-:S03]  /*1550*/  FADD.FTZ R13, R10, R13 ;  /* 0x0000000d0a0d7221 */ /* 0x008fc60000010000 */
[----:B------:R-:W2:Y:S04]  /*1560*/  SHFL.BFLY PT, R9, R8, 0x8, 0x1f ;  /* 0x0d001f0008097f89 */ /* 0x000ea800000e0000 */
[----:B------:R-:W3:Y:S01]  /*1570*/  SHFL.BFLY PT, R12, R13, 0x8, 0x1f ;  /* 0x0d001f000d0c7f89 */ /* 0x000ee200000e0000 */
[----:B0-----:R-:W-:Y:S01]  /*1580*/  FADD.FTZ R4, R7, R4 ;  /* 0x0000000407047221 */ /* 0x001fe20000010000 */
[----:B-1----:R-:W-:Y:S01]  /*1590*/  FADD.FTZ R18, R19, R18 ;  /* 0x0000001213127221 */ /* 0x002fe20000010000 */
[----:B--2---:R-:W-:-:S04]  /*15a0*/  FADD.FTZ R2, R8, R9 ;  /* 0x0000000908027221 */ /* 0x004fc80000010000 */
[----:B------:R-:W0:Y:S01]  /*15b0*/  SHFL.BFLY PT, R15, R18, 0x10, 0x1f ;  /* 0x0e001f00120f7f89 */ /* 0x000e2200000e0000 */
[----:B------:R-:W-:Y:S01]  /*15c0*/  SHF.L.U32 R8, R0, 0x1, RZ ;  /* 0x0000000100087819 */ /* 0x000fe200000006ff */
[----:B---3--:R-:W-:Y:S02]  /*15d0*/  FADD.FTZ R12, R13, R12 ;  /* 0x0000000c0d0c7221 */ /* 0x008fe40000010000 */
[----:B------:R-:W1:Y:S01]  /*15e0*/  SHFL.BFLY PT, R9, R4, 0x10, 0x1f ;  /* 0x0e001f0004097f89 */ /* 0x000e6200000e0000 */
[----:B------:R-:W-:-:S03]  /*15f0*/  ISETP.GE.U32.AND P1, PT, R8, R3, PT ;  /* 0x000000030800720c */ /* 0x000fc60003f26070 */
[----:B------:R-:W2:Y:S04]  /*1600*/  SHFL.BFLY PT, R11, R2, 0x10, 0x1f ;  /* 0x0e001f00020b7f89 */ /* 0x000ea800000e0000 */
[----:B------:R-:W3:Y:S01]  /*1610*/  SHFL.BFLY PT, R7, R12, 0x10, 0x1f ;  /* 0x0e001f000c077f89 */ /* 0x000ee200000e0000 */
[----:B0-----:R-:W-:Y:S01]  /*1620*/  FADD.FTZ R15, R18, R15 ;  /* 0x0000000f120f7221 */ /* 0x001fe20000010000 */
[----:B-1----:R-:W-:Y:S01]  /*1630*/  FADD.FTZ R9, R4, R9 ;  /* 0x0000000904097221 */ /* 0x002fe20000010000 */
[----:B------:R-:W-:Y:S01]  /*1640*/  @!P0 LEA R4, R5, UR4, 0x2 ;  /* 0x0000000405048c11 */ /* 0x000fe2000f8e10ff */
[----:B--2---:R-:W-:-:S04]  /*1650*/  FADD.FTZ R11, R2, R11 ;  /* 0x0000000b020b7221 */ /* 0x004fc80000010000 */
[----:B------:R0:W-:Y:S01]  /*1660*/  @!P0 STS [R4+0x4080], R9 ;  /* 0x0040800904008388 */ /* 0x0001e20000000800 */
[----:B---3--:R-:W-:-:S03]  /*1670*/  FADD.FTZ R7, R12, R7 ;  /* 0x000000070c077221 */ /* 0x008fc60000010000 */
[----:B------:R0:W-:Y:S04]  /*1680*/  @!P0 STS [R4+0x4000], R11 ;  /* 0x0040000b04008388 */ /* 0x0001e80000000800 */
        /* <DEDUP_REMOVED lines=8> */
[----:B0-----:R-:W0:Y:S04]  /*1710*/  LDC.64 R8, c[0x0][0x480] ;  /* 0x00012000ff087b82 */ /* 0x001e280000000a00 */
[----:B------:R-:W1:Y:S04]  /*1720*/  LDS.64 R12, [R10+0x4000] ;  /* 0x004000000a0c7984 */ /* 0x000e680000000a00 */
[----:B------:R-:W2:Y:S01]  /*1730*/  LDS.64 R14, [R10+0x4080] ;  /* 0x004080000a0e7984 */ /* 0x000ea20000000a00 */
[----:B------:R-:W3:Y:S03]  /*1740*/  LDC.64 R6, c[0x0][0x488] ;  /* 0x00012200ff067b82 */ /* 0x000ee60000000a00 */
[----:B------:R-:W4:Y:S04]  /*1750*/  LDS.64 R16, [R10+0x4100] ;  /* 0x004100000a107984 */ /* 0x000f280000000a00 */
[----:B------:R-:W5:Y:S01]  /*1760*/  LDS.64 R18, [R10+0x4180] ;  /* 0x004180000a127984 */ /* 0x000f620000000a00 */
[----:B------:R-:W1:Y:S01]  /*1770*/  LDC.64 R4, c[0x0][0x498] ;  /* 0x00012600ff047b82 */ /* 0x000e620000000a00 */
[----:B0-----:R-:W-:-:S07]  /*1780*/  IMAD.WIDE.U32 R8, R0, 0x4, R8 ;  /* 0x0000000400087825 */ /* 0x001fce00078e0008 */
[----:B------:R-:W0:Y:S01]  /*1790*/  LDC.64 R2, c[0x0][0x490] ;  /* 0x00012400ff027b82 */ /* 0x000e220000000a00 */
[----:B---3--:R-:W-:-:S04]  /*17a0*/  IMAD.WIDE.U32 R6, R0, 0x4, R6 ;  /* 0x0000000400067825 */ /* 0x008fc800078e0006 */
[C---:B-1----:R-:W-:Y:S01]  /*17b0*/  IMAD.WIDE.U32 R4, R0.reuse, 0x4, R4 ;  /* 0x0000000400047825 */ /* 0x042fe200078e0004 */
[----:B------:R-:W-:Y:S02]  /*17c0*/  F2FP.BF16.F32.PACK_AB R13, R13, R12 ;  /* 0x0000000c0d0d723e */ /* 0x000fe400000010ff */
[----:B--2---:R-:W-:Y:S01]  /*17d0*/  F2FP.BF16.F32.PACK_AB R15, R15, R14 ;  /* 0x0000000e0f0f723e */ /* 0x004fe200000010ff */
[----:B0-----:R-:W-:Y:S02]  /*17e0*/  IMAD.WIDE.U32 R2, R0, 0x4, R2 ;  /* 0x0000000400027825 */ /* 0x001fe400078e0002 */
[----:B------:R-:W-:Y:S01]  /*17f0*/  STG.E desc[UR6][R6.64], R13 ;  /* 0x0000000d06007986 */ /* 0x000fe2000c101906 */
[----:B----4-:R-:W-:-:S03]  /*1800*/  F2FP.BF16.F32.PACK_AB R17, R17, R16 ;  /* 0x000000101111723e */ /* 0x010fc600000010ff */
[----:B------:R-:W-:Y:S01]  /*1810*/  STG.E desc[UR6][R8.64], R15 ;  /* 0x0000000f08007986 */ /* 0x000fe2000c101906 */
[----:B-----5:R-:W-:-:S03]  /*1820*/  F2FP.BF16.F32.PACK_AB R19, R19, R18 ;  /* 0x000000121313723e */ /* 0x020fc600000010ff */
[----:B------:R-:W-:Y:S04]  /*1830*/  STG.E desc[UR6][R4.64], R17 ;  /* 0x0000001104007986 */ /* 0x000fe8000c101906 */
[----:B------:R-:W-:Y:S01]  /*1840*/  STG.E desc[UR6][R2.64], R19 ;  /* 0x0000001302007986 */ /* 0x000fe2000c101906 */
[----:B------:R-:W-:Y:S05]  /*1850*/  EXIT ;  /* 0x000000000000794d */ /* 0x000fea0003800000 */
.L_x_234:
        /* <DEDUP_REMOVED lines=10> */
.L_x_3779:


//--------------------- .text._ZN10layer_norm31ln_parallel_residual_bwd_kernelINS_13Kernel_traitsI13__nv_bfloat16S2_S2_S2_fjLj6144ELj1ELj1ELj8ELj16ENS_18Kernel_traits_baseILj6144ES2_S2_S2_S2_fjLj256EEEEELb1ELb1ELb0EEEvNS_9BwdParamsE --------------------------
	.section	.text._ZN10layer_norm31ln_parallel_residual_bwd_kernelINS_13Kernel_traitsI13__nv_bfloat16S2_S2_S2_fjLj6144ELj1ELj1ELj8ELj16ENS_18Kernel_traits_baseILj6144ES2_S2_S2_S2_fjLj256EEEEELb1ELb1ELb0EEEvNS_9BwdParamsE,"ax",@progbits
	.align	128
        .global         _ZN10layer_norm31ln_parallel_residual_bwd_kernelINS_13Kernel_traitsI13__nv_bfloat16S2_S2_S2_fjLj6144ELj1ELj1ELj8ELj16ENS_18Kernel_traits_baseILj6144ES2_S2_S2_S2_fjLj256EEEEELb1ELb1ELb0EEEvNS_9BwdParamsE
        .type           _ZN10layer_norm31ln_parallel_residual_bwd_kernelINS_13Kernel_traitsI13__nv_bfloat16S2_S2_S2_fjLj6144ELj1ELj1ELj8ELj16ENS_18Kernel_traits_baseILj6144ES2_S2_S2_S2_fjLj256EEEEELb1ELb1ELb0EEEvNS_9BwdParamsE,@function
        .size           _ZN10layer_norm31ln_parallel_residual_bwd_kernelINS_13Kernel_traitsI13__nv_bfloat16S2_S2_S2_fjLj6144ELj1ELj1ELj8ELj16ENS_18Kernel_traits_baseILj6144ES2_S2_S2_S2_fjLj256EEEEELb1ELb1ELb0EEEvNS_9BwdParamsE,(.L_x_3780 - _ZN10layer_norm31ln_parallel_residual_bwd_kernelINS_13Kernel_traitsI13__nv_bfloat16S2_S2_S2_fjLj6144ELj1ELj1ELj8ELj16ENS_18Kernel_traits_baseILj6144ES2_S2_S2_S2_fjLj256EEEEELb1ELb1ELb0EEEvNS_9BwdParamsE)
        .other          _ZN10layer_norm31ln_parallel_residual_bwd_kernelINS_13Kernel_traitsI13__nv_bfloat16S2_S2_S2_fjLj6144ELj1ELj1ELj8ELj16ENS_18Kernel_traits_baseILj6144ES2_S2_S2_S2_fjLj256EEEEELb1ELb1ELb0EEEvNS_9BwdParamsE,@"STO_CUDA_ENTRY STV_DEFAULT"
_ZN10layer_norm31ln_parallel_residual_bwd_kernelINS_13Kernel_traitsI13__nv_bfloat16S2_S2_S2_fjLj6144ELj1ELj1ELj8ELj16ENS_18Kernel_traits_baseILj6144ES2_S2_S2_S2_fjLj256EEEEELb1ELb1ELb0EEEvNS_9BwdParamsE:
.text._ZN10layer_norm31ln_parallel_residual_bwd_kernelINS_13Kernel_traitsI13__nv_bfloat16S2_S2_S2_fjLj6144ELj1ELj1ELj8ELj16ENS_18Kernel_traits_baseILj6144ES2_S2_S2_S2_fjLj256EEEEELb1ELb1ELb0EEEvNS_9BwdParamsE:
        /* <DEDUP_REMOVED lines=9> */
[----:B0-----:R-:W-:Y:S01]  /*0090*/  LOP3.LUT R5, R0, 0xff, RZ, 0x3c, !PT ;  /* 0x000000ff00057812 */ /* 0x001fe200078e3cff */
[----:B------:R-:W-:-:S03]  /*00a0*/  IMAD.MOV.U32 R3, RZ, RZ, R0 ;  /* 0x000000ffff037224 */ /* 0x000fc600078e0000 */
        /* <DEDUP_REMOVED lines=42> */
[----:B------:R-:W-:Y:S01]  /*0350*/  PLOP3.LUT P3, PT, PT, PT, PT, 0x8, 0x80 ;  /* 0x000000000080781c */ /* 0x000fe20003f6e170 */
[----:B------:R-:W-:Y:S01]  /*0360*/  IMAD.U32 R105, RZ, RZ, UR8 ;  /* 0x00000008ff697e24 */ /* 0x000fe2000f8e00ff */
[----:B------:R-:W-:Y:S02]  /*0370*/  SHF.R.U32.HI R103, RZ, 0x5, R0 ;  /* 0x00000005ff677819 */ /* 0x000fe40000011600 */
[----:B------:R-:W-:Y:S02]  /*0380*/  CS2R R56, SRZ ;  /* 0x0000000000387805 */ /* 0x000fe4000001ff00 */
[----:B-----5:R-:W-:Y:S02]  /*0390*/  PRMT R157, R67, 0x7632, R157 ;  /* 0x00007632439d7816 */ /* 0x020fe4000000009d */
        /* <DEDUP_REMOVED lines=11> */
[----:B------:R-:W-:Y:S01]  /*0450*/  PRMT R172, R129, 0x7632, R172 ;  /* 0x0000763281ac7816 */ /* 0x000fe200000000ac */
[----:B0-----:R-:W-:Y:S01]  /*0460*/  UISETP.NE.AND UP0, UPT, UR9, URZ, UPT ;  /* 0x000000ff0900728c */ /* 0x001fe2000bf05270 */
[----:B------:R-:W-:Y:S02]  /*0470*/  PRMT R173, R128, 0x7632, R173 ;  /* 0x0000763280ad7816 */ /* 0x000fe400000000ad */
[----:B------:R-:W-:-:S02]  /*0480*/  CS2R R46, SRZ ;  /* 0x00000000002e7805 */ /* 0x000fc4000001ff00 */
[----:B------:R-:W-:Y:S02]  /*0490*/  PRMT R174, R63, 0x7632, R174 ;  /* 0x000076323fae7816 */ /* 0x000fe400000000ae */
[----:B------:R-:W-:Y:S02]  /*04a0*/  CS2R R40, SRZ ;  /* 0x0000000000287805 */ /* 0x000fe4000001ff00 */
[----:B------:R-:W-:Y:S02]  /*04b0*/  PRMT R175, R62, 0x7632, R175 ;  /* 0x000076323eaf7816 */ /* 0x000fe400000000af */
[----:B------:R-:W-:Y:S02]  /*04c0*/  CS2R R42, SRZ ;  /* 0x00000000002a7805 */ /* 0x000fe4000001ff00 */
[----:B------:R-:W-:Y:S02]  /*04d0*/  PLOP3.LUT P0, PT, PT, PT, UP0, 0x80, 0x8 ;  /* 0x000000000008781c */ /* 0x000fe40003f0f008 */
        /* <DEDUP_REMOVED lines=14> */
[----:B------:R-:W-:Y:S02]  /*05c0*/  P2R R92, PR, RZ, 0x1 ;  /* 0x00000001ff5c7803 */ /* 0x000fe40000000000 */
[----:B------:R-:W-:Y:S02]  /*05d0*/  CS2R R12, SRZ ;  /* 0x00000000000c7805 */ /* 0x000fe4000001ff00 */
[----:B------:R-:W-:Y:S01]  /*05e0*/  CS2R R14, SRZ ;  /* 0x00000000000e7805 */ /* 0x000fe2000001ff00 */
[----:B------:R-:W0:Y:S01]  /*05f0*/  LDCU UR13, c[0x0][0x408] ;  /* 0x00008100ff0d77ac */ /* 0x000e220008000800 */
[----:B------:R-:W1:Y:S01]  /*0600*/  LDCU UR12, c[0x0][0x400] ;  /* 0x00008000ff0c77ac */ /* 0x000e620008000800 */
[----:B------:R-:W2:Y:S01]  /*0610*/  LDCU.64 UR4, c[0x0][0x478] ;  /* 0x00008f00ff0477ac */ /* 0x000ea20008000a00 */
[----:B------:R-:W3:Y:S01]  /*0620*/  LDCU.64 UR14, c[0x0][0x438] ;  /* 0x00008700ff0e77ac */ /* 0x000ee20008000a00 */
[----:B------:R-:W4:Y:S02]  /*0630*/  LDCU.64 UR10, c[0x0][0x470] ;  /* 0x00008e00ff0a77ac */ /* 0x000f240008000a00 */
.L_x_272:
[----:B0--34-:R-:W0:Y:S01]  /*0640*/  LDC.64 R80, c[0x0][0x3c0] ;  /* 0x0000f000ff507b82 */ /* 0x019e220000000a00 */
[----:B------:R-:W-:-:S07]  /*0650*/  ISETP.NE.AND P4, PT, R92, RZ, PT ;  /* 0x000000ff5c00720c */ /* 0x000fce0003f85270 */
[----:B------:R-:W1:Y:S08]  /*0660*/  LDC.64 R82, c[0x0][0x3c8] ;  /* 0x0000f200ff527b82 */ /* 0x000e700000000a00 */
[----:B------:R-:W2:Y:S01]  /*0670*/  LDC R102, c[0x0][0x388] ;  /* 0x0000e200ff667b82 */ /* 0x000ea20000000800 */
[----:B0-----:R-:W-:-:S06]  /*0680*/  IMAD.WIDE R80, R105, 0x4, R80 ;  /* 0x0000000469507825 */ /* 0x001fcc00078e0250 */
[----:B------:R-:W3:Y:S01]  /*0690*/  LDG.E R80, desc[UR6][R80.64] ;  /* 0x0000000650507981 */ /* 0x000ee2000c1e1900 */
[----:B-1----:R-:W-:-:S05]  /*06a0*/  IMAD.WIDE R82, R105, 0x4, R82 ;  /* 0x0000000469527825 */ /* 0x002fca00078e0252 */
[----:B-----5:R0:W5:Y:S01]  /*06b0*/  LDG.E R110, desc[UR6][R82.64] ;  /* 0x00000006526e7981 */ /* 0x020162000c1e1900 */
[----:B------:R-:W-:Y:S01]  /*06c0*/  BSSY.RECONVERGENT B0, `(.L_x_236) ;  /* 0x0000077000007945 */ /* 0x000fe20003800200 */
[C---:B------:R-:W-:Y:S01]  /*06d0*/  ISETP.GE.U32.AND P0, PT, R2.reuse, 0x200, PT ;  /* 0x000002000200780c */ /* 0x040fe20003f06070 */
[----:B--2---:R-:W-:Y:S01]  /*06e0*/  IMAD R84, R105, R102, RZ ;  /* 0x0000006669547224 */ /* 0x004fe200078e02ff */
[----:B------:R-:W-:Y:S02]  /*06f0*/  ISETP.GE.U32.AND P2, PT, R2, 0x300, PT ;  /* 0x000003000200780c */ /* 0x000fe40003f46070 */
[----:B------:R-:W-:Y:S02]  /*0700*/  CS2R R90, SRZ ;  /* 0x00000000005a7805 */ /* 0x000fe4000001ff00 */
[----:B------:R-:W-:-:S04]  /*0710*/  SHF.R.S32.HI R85, RZ, 0x1f, R84 ;  /* 0x0000001fff557819 */ /* 0x000fc80000011454 */
[----:B------:R-:W-:-:S04]  /*0720*/  LEA.HI R85, R85, R84, RZ, 0x3 ;  /* 0x0000005455557211 */ /* 0x000fc800078f18ff */
[----:B------:R-:W-:-:S04]  /*0730*/  LEA.HI.SX32 R104, R85, R0, 0x1d ;  /* 0x0000000055687211 */ /* 0x000fc800078feaff */
[----:B------:R-:W-:Y:S02]  /*0740*/  MOV R89, R104 ;  /* 0x0000006800597202 */ /* 0x000fe40000000f00 */
[----:B---3--:R-:W-:Y:S01]  /*0750*/  FSEL R88, R80, RZ, !P4 ;  /* 0x000000ff50587208 */ /* 0x008fe20006000000 */
[----:B0-----:R-:W-:Y:S06]  /*0760*/  @!P1 BRA `(.L_x_237) ;  /* 0x0000000400b09947 */ /* 0x001fec0003800000 */
[----:B------:R-:W0:Y:S08]  /*0770*/  LDC.64 R80, c[0x0][0x3a8] ;  /* 0x0000ea00ff507b82 */ /* 0x000e300000000a00 */
[----:B------:R-:W1:Y:S01]  /*0780*/  LDC.64 R84, c[0x0][0x428] ;  /* 0x00010a00ff547b82 */ /* 0x000e620000000a00 */
[----:B----4-:R-:W-:-:S07]  /*0790*/  ISETP.NE.U32.AND P4, PT, RZ, UR10, PT ;  /* 0x0000000aff007c0c */ /* 0x010fce000bf85070 */
[----:B------:R-:W2:Y:S01]  /*07a0*/  LDC.64 R96, c[0x0][0x3b0] ;  /* 0x0000ec00ff607b82 */ /* 0x000ea20000000a00 */
[----:B0-----:R-:W-:-:S06]  /*07b0*/  IMAD.WIDE.U32 R80, R104, 0x10, R80 ;  /* 0x0000001068507825 */ /* 0x001fcc00078e0050 */
[----:B------:R-:W3:Y:S01]  /*07c0*/  LDG.E.128 R80, desc[UR6][R80.64] ;  /* 0x0000000650507981 */ /* 0x000ee2000c1e1d00 */
[----:B-1----:R-:W-:Y:S01]  /*07d0*/  IMAD.WIDE.U32 R84, R104, 0x10, R84 ;  /* 0x0000001068547825 */ /* 0x002fe200078e0054 */
[----:B------:R-:W-:-:S05]  /*07e0*/  ISETP.NE.AND.EX P4, PT, RZ, UR11, PT, P4 ;  /* 0x0000000bff007c0c */ /* 0x000fca000bf85340 */
[----:B------:R-:W4:Y:S01]  /*07f0*/  LDG.E.128 R84, desc[UR6][R84.64] ;  /* 0x0000000654547981 */ /* 0x000f22000c1e1d00 */
[----:B------:R-:W-:Y:S01]  /*0800*/  ISETP.NE.U32.AND P1, PT, RZ, UR14, PT ;  /* 0x0000000eff007c0c */ /* 0x000fe2000bf25070 */
[----:B--2---:R-:W-:-:S03]  /*0810*/  IMAD.WIDE.U32 R96, R104, 0x8, R96 ;  /* 0x0000000868607825 */ /* 0x004fc600078e0060 */
[----:B------:R-:W-:-:S03]  /*0820*/  ISETP.NE.AND.EX P1, PT, RZ, UR15, PT, P1 ;  /* 0x0000000fff007c0c */ /* 0x000fc6000bf25310 */
[----:B------:R-:W0:Y:S01]  /*0830*/  @P4 LDC.64 R92, c[0x0][0x3b8] ;  /* 0x0000ee00ff5c4b82 */ /* 0x000e220000000a00 */
[----:B------:R-:W5:Y:S09]  /*0840*/  LDG.E.64 R96, desc[UR6][R96.64] ;  /* 0x0000000660607981 */ /* 0x000f72000c1e1b00 */
[----:B------:R-:W1:Y:S01]  /*0850*/  @P1 LDC.64 R90, c[0x0][0x438] ;  /* 0x00010e00ff5a1b82 */ /* 0x000e620000000a00 */
[----:B0-----:R-:W-:-:S05]  /*0860*/  @P4 IMAD.WIDE.U32 R92, R104, 0x8, R92 ;  /* 0x00000008685c4825 */ /* 0x001fca00078e005c */
[----:B------:R-:W5:Y:S01]  /*0870*/  @P4 LDG.E.64 R158, desc[UR6][R92.64] ;  /* 0x000000065c9e4981 */ /* 0x000f62000c1e1b00 */
[----:B------:R-:W-:Y:S01]  /*0880*/  IMAD.U32 R144, R64, 0x10000, RZ ;  /* 0x0001000040907824 */ /* 0x000fe200078e00ff */
[----:B------:R-:W-:Y:S01]  /*0890*/  SHF.L.U32 R149, R169, 0x10, RZ ;  /* 0x00000010a9957819 */ /* 0x000fe200000006ff */
[----:B-1----:R-:W-:Y:S01]  /*08a0*/  @P1 IMAD.WIDE.U32 R90, R104, 0x10, R90 ;  /* 0x00000010685a1825 */ /* 0x002fe200078e005a */
[----:B------:R-:W-:-:S04]  /*08b0*/  SHF.L.U32 R146, R65, 0x10, RZ ;  /* 0x0000001041927819 */ /* 0x000fc800000006ff */
[----:B------:R0:W5:Y:S01]  /*08c0*/  @P1 LDG.E.128 R8, desc[UR6][R90.64] ;  /* 0x000000065a081981 */ /* 0x000162000c1e1d00 */
[----:B------:R-:W-:Y:S02]  /*08d0*/  IMAD.U32 R151, R168, 0x10000, RZ ;  /* 0x00010000a8977824 */ /* 0x000fe400078e00ff */
[----:B------:R-:W-:Y:S01]  /*08e0*/  IMAD.U32 R148, R66, 0x10000, RZ ;  /* 0x0001000042947824 */ /* 0x000fe200078e00ff */
[----:B------:R-:W-:Y:S01]  /*08f0*/  SHF.L.U32 R150, R67, 0x10, RZ ;  /* 0x0000001043967819 */ /* 0x000fe200000006ff */
[C---:B---3--:R-:W-:Y:S01]  /*0900*/  IMAD.U32 R3, R80.reuse, 0x10000, RZ ;  /* 0x0001000050037824 */ /* 0x048fe200078e00ff */
[----:B------:R-:W-:-:S03]  /*0910*/  PRMT R89, R80, 0x7632, R89 ;  /* 0x0000763250597816 */ /* 0x000fc60000000059 */
[----:B------:R-:W-:Y:S01]  /*0920*/  FADD.FTZ R3, -R88, R3 ;  /* 0x0000000358037221 */ /* 0x000fe20000010100 */
[C---:B------:R-:W-:Y:S02]  /*0930*/  PRMT R94, R81.reuse, 0x7632, R94 ;  /* 0x00007632515e7816 */ /* 0x040fe4000000005e */
[----:B------:R-:W-:Y:S01]  /*0940*/  SHF.L.U32 R95, R81, 0x10, RZ ;  /* 0x00000010515f7819 */ /* 0x000fe200000006ff */
[----:B-----5:R-:W-:Y:S01]  /*0950*/  FMUL.FTZ R3, R110, R3 ;  /* 0x000000036e037220 */ /* 0x020fe20000410000 */
[C---:B----4-:R-:W-:Y:S01]  /*0960*/  SHF.L.U32 R81, R84.reuse, 0x10, RZ ;  /* 0x0000001054517819 */ /* 0x050fe200000006ff */
[----:B------:R-:W-:Y:S01]  /*0970*/  IMAD.U32 R89, R89, 0x10000, RZ ;  /* 0x0001000059597824 */ /* 0x000fe200078e00ff */
[----:B------:R-:W-:-:S03]  /*0980*/  PRMT R80, R84, 0x7632, R80 ;  /* 0x0000763254507816 */ /* 0x000fc60000000050 */
[-C--:B------:R-:W-:Y:S01]  /*0990*/  FMUL.FTZ R144, R144, R81.reuse ;  /* 0x0000005190907220 */ /* 0x080fe20000410000 */
[----:B------:R-:W-:Y:S01]  /*09a0*/  FADD.FTZ R32, R32, R81 ;  /* 0x0000005120207221 */ /* 0x000fe20000010000 */
[----:B------:R-:W-:Y:S01]  /*09b0*/  FFMA.FTZ R56, R3, R81, R56 ;  /* 0x0000005103387223 */ /* 0x000fe20000010038 */
[----:B------:R-:W-:Y:S01]  /*09c0*/  FADD.FTZ R89, -R88, R89 ;  /* 0x0000005958597221 */ /* 0x000fe20000010100 */
[----:B------:R-:W-:Y:S01]  /*09d0*/  IMAD.U32 R81, R94, 0x10000, RZ ;  /* 0x000100005e517824 */ /* 0x000fe200078e00ff */
[----:B------:R-:W-:Y:S02]  /*09e0*/  SHF.L.U32 R80, R80, 0x10, RZ ;  /* 0x0000001050507819 */ /* 0x000fe400000006ff */
[----:B------:R-:W-:Y:S01]  /*09f0*/  FMUL.FTZ R152, R110, R89 ;  /* 0x000000596e987220 */ /* 0x000fe20000410000 */
[----:B------:R-:W-:Y:S01]  /*0a00*/  FADD.FTZ R81, -R88, R81 ;  /* 0x0000005158517221 */ /* 0x000fe20000010100 */
[C---:B------:R-:W-:Y:S01]  /*0a10*/  PRMT R155, R83.reuse, 0x7632, R155 ;  /* 0x00007632539b7816 */ /* 0x040fe2000000009b */
[C---:B------:R-:W-:Y:S01]  /*0a20*/  IMAD.U32 R145, R82.reuse, 0x10000, RZ ;  /* 0x0001000052917824 */ /* 0x040fe200078e00ff */
[----:B------:R-:W-:Y:S01]  /*0a30*/  SHF.L.U32 R147, R83, 0x10, RZ ;  /* 0x0000001053937819 */ /* 0x000fe200000006ff */
[-C--:B------:R-:W-:Y:S01]  /*0a40*/  FMUL.FTZ R149, R149, R80.reuse ;  /* 0x0000005095957220 */ /* 0x080fe20000410000 */
[----:B------:R-:W-:Y:S01]  /*0a50*/  PRMT R153, R82, 0x7632, R153 ;  /* 0x0000763252997816 */ /* 0x000fe20000000099 */
[----:B------:R-:W-:Y:S01]  /*0a60*/  FADD.FTZ R33, R33, R80 ;  /* 0x0000005021217221 */ /* 0x000fe20000010000 */
[----:B------:R-:W-:Y:S01]  /*0a70*/  PRMT R83, R86, 0x7632, R83 ;  /* 0x0000763256537816 */ /* 0x000fe20000000053 */
[----:B------:R-:W-:Y:S01]  /*0a80*/  FFMA.FTZ R57, R152, R80, R57 ;  /* 0x0000005098397223 */ /* 0x000fe20000010039 */
[C---:B------:R-:W-:Y:S01]  /*0a90*/  PRMT R82, R85.reuse, 0x7632, R82 ;  /* 0x0000763255527816 */ /* 0x040fe20000000052 */
[----:B------:R-:W-:Y:S01]  /*0aa0*/  FMUL.FTZ R154, R110, R81 ;  /* 0x000000516e9a7220 */ /* 0x000fe20000410000 */
[----:B------:R-:W-:Y:S01]  /*0ab0*/  FADD.FTZ R80, RZ, R144 ;  /* 0x00000090ff507221 */ /* 0x000fe20000010000 */
[----:B------:R-:W-:-:S02]  /*0ac0*/  IMAD.U32 R85, R85, 0x10000, RZ ;  /* 0x0001000055557824 */ /* 0x000fc400078e00ff */
[----:B------:R-:W-:Y:S01]  /*0ad0*/  FADD.FTZ R95, -R88, R95 ;  /* 0x0000005f585f7221 */ /* 0x000fe20000010100 */
[----:B------:R-:W-:Y:S01]  /*0ae0*/  FFMA.FTZ R81, R3, R144, RZ ;  /* 0x0000009003517223 */ /* 0x000fe200000100ff */
[----:B0-----:R-:W-:Y:S01]  /*0af0*/  SHF.L.U32 R91, R86, 0x10, RZ ;  /* 0x00000010565b7819 */ /* 0x001fe200000006ff */
[----:B------:R-:W-:Y:S01]  /*0b00*/  IMAD.U32 R86, R83, 0x10000, RZ ;  /* 0x0001000053567824 */ /* 0x000fe200078e00ff */
[----:B------:R-:W-:Y:S01]  /*0b10*/  SHF.L.U32 R82, R82, 0x10, RZ ;  /* 0x0000001052527819 */ /* 0x000fe200000006ff */
[----:B------:R-:W-:Y:S01]  /*0b20*/  FADD.FTZ R83, R80, R149 ;  /* 0x0000009550537221 */ /* 0x000fe20000010000 */
[----:B------:R-:W-:Y:S01]  /*0b30*/  FMUL.FTZ R143, R110, R95 ;  /* 0x0000005f6e8f7220 */ /* 0x000fe20000410000 */
[----:B------:R-:W-:Y:S01]  /*0b40*/  FMUL.FTZ R146, R146, R85 ;  /* 0x0000005592927220 */ /* 0x000fe20000410000 */
[----:B------:R-:W-:Y:S01]  /*0b50*/  FFMA.FTZ R80, R152, R149, R81 ;  /* 0x0000009598507223 */ /* 0x000fe20000010051 */
[-C--:B------:R-:W-:Y:S01]  /*0b60*/  FMUL.FTZ R151, R151, R82.reuse ;  /* 0x0000005297977220 */ /* 0x080fe20000410000 */
[----:B------:R-:W-:Y:S01]  /*0b70*/  FADD.FTZ R35, R35, R82 ;  /* 0x0000005223237221 */ /* 0x000fe20000010000 */
[----:B------:R-:W-:Y:S01]  /*0b80*/  FFMA.FTZ R59, R154, R82, R59 ;  /* 0x000000529a3b7223 */ /* 0x000fe2000001003b */
[----:B------:R-:W-:Y:S01]  /*0b90*/  FADD.FTZ R145, -R88, R145 ;  /* 0x0000009158917221 */ /* 0x000fe20000010100 */
[----:B------:R-:W-:-:S02]  /*0ba0*/  IMAD.U32 R153, R153, 0x10000, RZ ;  /* 0x0001000099997824 */ /* 0x000fc400078e00ff */
[----:B------:R-:W-:Y:S01]  /*0bb0*/  FADD.FTZ R82, R83, R146 ;  /* 0x0000009253527221 */ /* 0x000fe20000010000 */
[C---:B------:R-:W-:Y:S01]  /*0bc0*/  FFMA.FTZ R81, R143.reuse, R146, R80 ;  /* 0x000000928f517223 */ /* 0x040fe20000010050 */
[----:B------:R-:W-:Y:S01]  /*0bd0*/  FADD.FTZ R147, -R88, R147 ;  /* 0x0000009358937221 */ /* 0x000fe20000010100 */
[----:B------:R-:W-:Y:S01]  /*0be0*/  FADD.FTZ R34, R34, R85 ;  /* 0x0000005522227221 */ /* 0x000fe20000010000 */
[----:B------:R-:W-:Y:S01]  /*0bf0*/  FFMA.FTZ R58, R143, R85, R58 ;  /* 0x000000558f3a7223 */ /* 0x000fe2000001003a */
[----:B------:R-:W-:Y:S01]  /*0c00*/  FMUL.FTZ R145, R110, R145 ;  /* 0x000000916e917220 */ /* 0x000fe20000410000 */
[----:B------:R-:W-:Y:S01]  /*0c10*/  FMUL.FTZ R148, R148, R91 ;  /* 0x0000005b94947220 */ /* 0x000fe20000410000 */
[----:B------:R-:W-:Y:S02]  /*0c20*/  IMAD.U32 R84, R165, 0x10000, RZ ;  /* 0x00010000a5547824 */ /* 0x000fe400078e00ff */
[----:B------:R-:W-:Y:S01]  /*0c30*/  FADD.FTZ R85, -R88, R153 ;  /* 0x0000009958557221 */ /* 0x000fe20000010100 */
[----:B------:R-:W-:Y:S01]  /*0c40*/  FADD.FTZ R83, R82, R151 ;  /* 0x0000009752537221 */ /* 0x000fe20000010000 */
[----:B------:R-:W-:Y:S01]  /*0c50*/  FFMA.FTZ R80, R154, R151, R81 ;  /* 0x000000979a507223 */ /* 0x000fe20000010051 */
[C---:B------:R-:W-:Y:S01]  /*0c60*/  PRMT R90, R87.reuse, 0x7632, R90 ;  /* 0x00007632575a7816 */ /* 0x040fe2000000005a */
[----:B------:R-:W-:-:S02]  /*0c70*/  IMAD.U32 R87, R87, 0x10000, RZ ;  /* 0x0001000057577824 */ /* 0x000fc400078e00ff */
[----:B------:R-:W-:Y:S01]  /*0c80*/  FMUL.FTZ R147, R110, R147 ;  /* 0x000000936e937220 */ /* 0x000fe20000410000 */
[----:B------:R-:W-:Y:S01]  /*0c90*/  SHF.L.U32 R155, R155, 0x10, RZ ;  /* 0x000000109b9b7819 */ /* 0x000fe200000006ff */
[----:B------:R-:W-:Y:S01]  /*0ca0*/  FMUL.FTZ R153, R84, R86 ;  /* 0x0000005654997220 */ /* 0x000fe20000410000 */
        /* <DEDUP_REMOVED lines=11> */
[----:B------:R-:W-:-:S02]  /*0d60*/  FMUL.FTZ R164, R110, R85 ;  /* 0x000000556ea47220 */ /* 0x000fc40000410000 */
        /* <DEDUP_REMOVED lines=9> */
[----:B------:R-:W-:Y:S02]  /*0e00*/  VIADD R89, R104, 0x100 ;  /* 0x0000010068597836 */ /* 0x000fe40000000000 */
[----:B------:R-:W-:Y:S01]  /*0e10*/  FADD.FTZ R91, R82, R155 ;  /* 0x0000009b525b7221 */ /* 0x000fe20000010000 */
[----:B------:R-:W-:-:S07]  /*0e20*/  FFMA.FTZ R90, R164, R155, R80 ;  /* 0x0000009ba45a7223 */ /* 0x000fce0000010050 */
.L_x_237:
[----:B----4-:R-:W-:Y:S05]  /*0e30*/  BSYNC.RECONVERGENT B0 ;  /* 0x0000000000007941 */ /* 0x010fea0003800200 */
.L_x_236:
[----:B------:R-:W-:Y:S04]  /*0e40*/  BSSY.RECONVERGENT B0, `(.L_x_238) ;  /* 0x000006e000007945 */ /* 0x000fe80003800200 */
[----:B------:R-:W-:Y:S05]  /*0e50*/  @!P0 BRA `(.L_x_239) ;  /* 0x0000000400b08947 */ /* 0x000fea0003800000 */
[----:B------:R-:W0:Y:S08]  /*0e60*/  LDC.64 R80, c[0x0][0x3a8] ;  /* 0x0000ea00ff507b82 */ /* 0x000e300000000a00 */
[----:B------:R-:W1:Y:S01]  /*0e70*/  LDC.64 R84, c[0x0][0x428] ;  /* 0x00010a00ff547b82 */ /* 0x000e620000000a00 */
[----:B------:R-:W-:-:S07]  /*0e80*/  ISETP.NE.U32.AND P4, PT, RZ, UR10, PT ;  /* 0x0000000aff007c0c */ /* 0x000fce000bf85070 */
        /* <DEDUP_REMOVED lines=10> */
[----:B------:R-:W5:Y:S01]  /*0f30*/  LDG.E.64 R98, desc[UR6][R98.64] ;  /* 0x0000000662627981 */ /* 0x000f62000c1e1b00 */
[----:B------:R-:W-:-:S08]  /*0f40*/  SHF.L.U32 R120, R128, 0x10, RZ ;  /* 0x0000001080787819 */ /* 0x000fd000000006ff */
[----:B------:R-:W1:Y:S01]  /*0f50*/  @P1 LDC.64 R92, c[0x0][0x438] ;  /* 0x00010e00ff5c1b82 */ /* 0x000e620000000a00 */
[----:B0-----:R-:W-:-:S05]  /*0f60*/  @P4 IMAD.WIDE.U32 R94, R89, 0x8, R94 ;  /* 0x00000008595e4825 */ /* 0x001fca00078e005e */
[----:B------:R-:W5:Y:S01]  /*0f70*/  @P4 LDG.E.64 R160, desc[UR6][R94.64] ;  /* 0x000000065ea04981 */ /* 0x000f62000c1e1b00 */
[----:B------:R-:W-:Y:S01]  /*0f80*/  SHF.L.U32 R124, R130, 0x10, RZ ;  /* 0x00000010827c7819 */ /* 0x000fe200000006ff */
[----:B------:R-:W-:Y:S02]  /*0f90*/  IMAD.U32 R122, R129, 0x10000, RZ ;  /* 0x00010000817a7824 */ /* 0x000fe400078e00ff */
[----:B-1----:R-:W-:-:S05]  /*0fa0*/  @P1 IMAD.WIDE.U32 R92, R89, 0x10, R92 ;  /* 0x00000010595c1825 */ /* 0x002fca00078e005c */
[----:B------:R0:W5:Y:S01]  /*0fb0*/  @P1 LDG.E.128 R4, desc[UR6][R92.64] ;  /* 0x000000065c041981 */ /* 0x000162000c1e1d00 */
[----:B------:R-:W-:Y:S01]  /*0fc0*/  IMAD.U32 R126, R131, 0x10000, RZ ;  /* 0x00010000837e7824 */ /* 0x000fe200078e00ff */
[----:B------:R-:W-:Y:S02]  /*0fd0*/  IADD3 R89, PT, PT, R89, 0x100, RZ ;  /* 0x0000010059597810 */ /* 0x000fe40007ffe0ff */
[C---:B---3--:R-:W-:Y:S02]  /*0fe0*/  SHF.L.U32 R117, R80.reuse, 0x10, RZ ;  /* 0x0000001050757819 */ /* 0x048fe400000006ff */
[----:B------:R-:W-:Y:S02]  /*0ff0*/  PRMT R125, R80, 0x7632, R125 ;  /* 0x00007632507d7816 */ /* 0x000fe4000000007d */
[----:B------:R-:W-:Y:S01]  /*1000*/  SHF.L.U32 R121, R82, 0x10, RZ ;  /* 0x0000001052797819 */ /* 0x000fe200000006ff */
[C---:B------:R-:W-:Y:S01]  /*1010*/  FADD.FTZ R117, -R88.reuse, R117 ;  /* 0x0000007558757221 */ /* 0x040fe20000010100 */
[----:B------:R-:W-:Y:S01]  /*1020*/  SHF.L.U32 R125, R125, 0x10, RZ ;  /* 0x000000107d7d7819 */ /* 0x000fe200000006ff */
[C---:B------:R-:W-:Y:S01]  /*1030*/  IMAD.U32 R119, R81.reuse, 0x10000, RZ ;  /* 0x0001000051777824 */ /* 0x040fe200078e00ff */
[----:B------:R-:W-:Y:S01]  /*1040*/  PRMT R127, R81, 0x7632, R127 ;  /* 0x00007632517f7816 */ /* 0x000fe2000000007f */
[----:B------:R-:W-:Y:S01]  /*1050*/  FADD.FTZ R121, -R88, R121 ;  /* 0x0000007958797221 */ /* 0x000fe20000010100 */
[C---:B----4-:R-:W-:Y:S01]  /*1060*/  PRMT R80, R84.reuse, 0x7632, R80 ;  /* 0x0000763254507816 */ /* 0x050fe20000000050 */
[----:B------:R-:W-:-:S02]  /*1070*/  IMAD.U32 R81, R84, 0x10000, RZ ;  /* 0x0001000054517824 */ /* 0x000fc400078e00ff */
[----:B-----5:R-:W-:Y:S01]  /*1080*/  FMUL.FTZ R117, R110, R117 ;  /* 0x000000756e757220 */ /* 0x020fe20000410000 */
[----:B------:R-:W-:Y:S01]  /*1090*/  FADD.FTZ R125, -R88, R125 ;  /* 0x0000007d587d7221 */ /* 0x000fe20000010100 */
[C---:B------:R-:W-:Y:S01]  /*10a0*/  PRMT R135, R83.reuse, 0x7632, R135 ;  /* 0x0000763253877816 */ /* 0x040fe20000000087 */
[----:B------:R-:W-:Y:S01]  /*10b0*/  IMAD.U32 R123, R83, 0x10000, RZ ;  /* 0x00010000537b7824 */ /* 0x000fe200078e00ff */
[----:B------:R-:W-:Y:S01]  /*10c0*/  PRMT R133, R82, 0x7632, R133 ;  /* 0x0000763252857816 */ /* 0x000fe20000000085 */
[----:B------:R-:W-:Y:S02]  /*10d0*/  IMAD.U32 R83, R86, 0x10000, RZ ;  /* 0x0001000056537824 */ /* 0x000fe400078e00ff */
[----:B------:R-:W-:Y:S01]  /*10e0*/  FMUL.FTZ R121, R110, R121 ;  /* 0x000000796e797220 */ /* 0x000fe20000410000 */
[----:B------:R-:W-:Y:S01]  /*10f0*/  SHF.L.U32 R127, R127, 0x10, RZ ;  /* 0x000000107f7f7819 */ /* 0x000fe200000006ff */
[-C--:B------:R-:W-:Y:S01]  /*1100*/  FMUL.FTZ R120, R120, R81.reuse ;  /* 0x0000005178787220 */ /* 0x080fe20000410000 */
[----:B------:R-:W-:Y:S01]  /*1110*/  PRMT R82, R85, 0x7632, R82 ;  /* 0x0000763255527816 */ /* 0x000fe20000000052 */
[----:B------:R-:W-:Y:S01]  /*1120*/  FADD.FTZ R24, R24, R81 ;  /* 0x0000005118187221 */ /* 0x000fe20000010000 */
[----:B------:R-:W-:Y:S01]  /*1130*/  FFMA.FTZ R48, R117, R81, R48 ;  /* 0x0000005175307223 */ /* 0x000fe20000010030 */
[----:B------:R-:W-:-:S02]  /*1140*/  IMAD.U32 R81, R173, 0x10000, RZ ;  /* 0x00010000ad517824 */ /* 0x000fc400078e00ff */
[----:B------:R-:W-:Y:S01]  /*1150*/  FMUL.FTZ R132, R110, R125 ;  /* 0x0000007d6e847220 */ /* 0x000fe20000410000 */
[----:B------:R-:W-:Y:S02]  /*1160*/  IMAD.U32 R80, R80, 0x10000, RZ ;  /* 0x0001000050507824 */ /* 0x000fe400078e00ff */
[-C--:B------:R-:W-:Y:S01]  /*1170*/  FMUL.FTZ R124, R124, R83.reuse ;  /* 0x000000537c7c7220 */ /* 0x080fe20000410000 */
[----:B------:R-:W-:Y:S01]  /*1180*/  FADD.FTZ R20, R20, R83 ;  /* 0x0000005314147221 */ /* 0x000fe20000010000 */
[----:B------:R-:W-:Y:S01]  /*1190*/  FFMA.FTZ R44, R121, R83, R44 ;  /* 0x00000053792c7223 */ /* 0x000fe2000001002c */
[----:B------:R-:W-:Y:S01]  /*11a0*/  SHF.L.U32 R83, R172, 0x10, RZ ;  /* 0x00000010ac537819 */ /* 0x000fe200000006ff */
[----:B------:R-:W-:Y:S01]  /*11b0*/  FADD.FTZ R127, -R88, R127 ;  /* 0x0000007f587f7221 */ /* 0x000fe20000010100 */
[----:B------:R-:W-:Y:S02]  /*11c0*/  IMAD.U32 R82, R82, 0x10000, RZ ;  /* 0x0001000052527824 */ /* 0x000fe400078e00ff */
[-C--:B------:R-:W-:Y:S01]  /*11d0*/  FMUL.FTZ R125, R81, R80.reuse ;  /* 0x00000050517d7220 */ /* 0x080fe20000410000 */
[----:B------:R-:W-:Y:S01]  /*11e0*/  FADD.FTZ R25, R25, R80 ;  /* 0x0000005019197221 */ /* 0x000fe20000010000 */
[----:B------:R-:W-:Y:S01]  /*11f0*/  FFMA.FTZ R49, R132, R80, R49 ;  /* 0x0000005084317223 */ /* 0x000fe20000010031 */
[----:B------:R-:W-:Y:S01]  /*1200*/  SHF.L.U32 R85, R85, 0x10, RZ ;  /* 0x0000001055557819 */ /* 0x000fe200000006ff */
[----:B------:R-:W-:Y:S01]  /*1210*/  FADD.FTZ R80, R91, R120 ;  /* 0x000000785b507221 */ /* 0x000fe20000010000 */
[----:B------:R-:W-:Y:S01]  /*1220*/  FADD.FTZ R119, -R88, R119 ;  /* 0x0000007758777221 */ /* 0x000fe20000010100 */
[----:B------:R-:W-:Y:S01]  /*1230*/  FFMA.FTZ R81, R117, R120, R90 ;  /* 0x0000007875517223 */ /* 0x000fe2000001005a */
[----:B------:R-:W-:Y:S01]  /*1240*/  FMUL.FTZ R134, R110, R127 ;  /* 0x0000007f6e867220 */ /* 0x000fe20000410000 */
[-C--:B------:R-:W-:Y:S01]  /*1250*/  FMUL.FTZ R127, R83, R82.reuse ;  /* 0x00000052537f7220 */ /* 0x080fe20000410000 */
[----:B------:R-:W-:Y:S01]  /*1260*/  FADD.FTZ R83, R80, R125 ;  /* 0x0000007d50537221 */ /* 0x000fe20000010000 */
[----:B------:R-:W-:Y:S01]  /*1270*/  FMUL.FTZ R119, R110, R119 ;  /* 0x000000776e777220 */ /* 0x000fe20000410000 */
[----:B------:R-:W-:Y:S01]  /*1280*/  FMUL.FTZ R122, R122, R85 ;  /* 0x000000557a7a7220 */ /* 0x000fe20000410000 */
[----:B------:R-:W-:Y:S01]  /*1290*/  FFMA.FTZ R80, R132, R125, R81 ;  /* 0x0000007d84507223 */ /* 0x000fe20000010051 */
[----:B------:R-:W-:Y:S01]  /*12a0*/  PRMT R84, R86, 0x7632, R84 ;  /* 0x0000763256547816 */ /* 0x000fe20000000054 */
[----:B------:R-:W-:Y:S01]  /*12b0*/  FADD.FTZ R27, R27, R82 ;  /* 0x000000521b1b7221 */ /* 0x000fe20000010000 */
[----:B------:R-:W-:Y:S01]  /*12c0*/  FFMA.FTZ R51, R134, R82, R51 ;  /* 0x0000005286337223 */ /* 0x000fe20000010033 */
[----:B------:R-:W-:Y:S01]  /*12d0*/  SHF.L.U32 R133, R133, 0x10, RZ ;  /* 0x0000001085857819 */ /* 0x000fe200000006ff */
[----:B------:R-:W-:Y:S01]  /*12e0*/  FADD.FTZ R82, R83, R122 ;  /* 0x0000007a53527221 */ /* 0x000fe20000010000 */
[C---:B------:R-:W-:Y:S01]  /*12f0*/  FFMA.FTZ R81, R119.reuse, R122, R80 ;  /* 0x0000007a77517223 */ /* 0x040fe20000010050 */
[----:B------:R-:W-:Y:S01]  /*1300*/  FADD.FTZ R26, R26, R85 ;  /* 0x000000551a1a7221 */ /* 0x000fe20000010000 */
[----:B------:R-:W-:Y:S01]  /*1310*/  FFMA.FTZ R50, R119, R85, R50 ;  /* 0x0000005577327223 */ /* 0x000fe20000010032 */
[C---:B------:R-:W-:Y:S01]  /*1320*/  FADD.FTZ R123, -R88.reuse, R123 ;  /* 0x0000007b587b7221 */ /* 0x040fe20000010100 */
[----:B------:R-:W-:Y:S01]  /*1330*/  SHF.L.U32 R86, R171, 0x10, RZ ;  /* 0x00000010ab567819 */ /* 0x000fe200000006ff */
[----:B------:R-:W-:Y:S01]  /*1340*/  FADD.FTZ R85, -R88, R133 ;  /* 0x0000008558557221 */ /* 0x000fe20000010100 */
[----:B------:R-:W-:Y:S01]  /*1350*/  SHF.L.U32 R84, R84, 0x10, RZ ;  /* 0x0000001054547819 */ /* 0x000fe200000006ff */
[----:B------:R-:W-:Y:S01]  /*1360*/  FADD.FTZ R83, R82, R127 ;  /* 0x0000007f52537221 */ /* 0x000fe20000010000 */
[----:B------:R-:W-:Y:S01]  /*1370*/  FFMA.FTZ R80, R134, R127, R81 ;  /* 0x0000007f86507223 */ /* 0x000fe20000010051 */
[C---:B0-----:R-:W-:Y:S01]  /*1380*/  PRMT R92, R87.reuse, 0x7632, R92 ;  /* 0x00007632575c7816 */ /* 0x041fe2000000005c */
[----:B------:R-:W-:Y:S01]  /*1390*/  FMUL.FTZ R123, R110, R123 ;  /* 0x0000007b6e7b7220 */ /* 0x000fe20000410000 */
[----:B------:R-:W-:Y:S01]  /*13a0*/  SHF.L.U32 R87, R87, 0x10, RZ ;  /* 0x0000001057577819 */ /* 0x000fe200000006ff */
[----:B------:R-:W-:-:S02]  /*13b0*/  IMAD.U32 R135, R135, 0x10000, RZ ;  /* 0x0001000087877824 */ /* 0x000fc400078e00ff */
[----:B------:R-:W-:Y:S01]  /*13c0*/  FMUL.FTZ R133, R86, R84 ;  /* 0x0000005456857220 */ /* 0x000fe20000410000 */
[----:B------:R-:W-:Y:S01]  /*13d0*/  FMUL.FTZ R136, R110, R85 ;  /* 0x000000556e887220 */ /* 0x000fe20000410000 */
[----:B------:R-:W-:Y:S01]  /*13e0*/  FADD.FTZ R82, R83, R124 ;  /* 0x0000007c53527221 */ /* 0x000fe20000010000 */
[----:B------:R-:W-:Y:S01]  /*13f0*/  FFMA.FTZ R81, R121, R124, R80 ;  /* 0x0000007c79517223 */ /* 0x000fe20000010050 */
[-C--:B------:R-:W-:Y:S01]  /*1400*/  FMUL.FTZ R126, R126, R87.reuse ;  /* 0x000000577e7e7220 */ /* 0x080fe20000410000 */
[----:B------:R-:W-:Y:S01]  /*1410*/  FADD.FTZ R22, R22, R87 ;  /* 0x0000005716167221 */ /* 0x000fe20000010000 */
[----:B------:R-:W-:Y:S01]  /*1420*/  FFMA.FTZ R46, R123, R87, R46 ;  /* 0x000000577b2e7223 */ /* 0x000fe2000001002e */
[----:B------:R-:W-:Y:S02]  /*1430*/  IMAD.U32 R87, R170, 0x10000, RZ ;  /* 0x00010000aa577824 */ /* 0x000fe400078e00ff */
[----:B------:R-:W-:Y:S01]  /*1440*/  FADD.FTZ R85, -R88, R135 ;  /* 0x0000008758557221 */ /* 0x000fe20000010100 */
[----:B------:R-:W-:-:S02]  /*1450*/  IMAD.U32 R92, R92, 0x10000, RZ ;  /* 0x000100005c5c7824 */ /* 0x000fc400078e00ff */
        /* <DEDUP_REMOVED lines=12> */
.L_x_239:
[----:B------:R-:W-:Y:S05]  /*1520*/  BSYNC.RECONVERGENT B0 ;  /* 0x0000000000007941 */ /* 0x000fea0003800200 */
.L_x_238:
        /* <DEDUP_REMOVED lines=9> */
[----:B------:R-:W-:Y:S01]  /*15c0*/  ISETP.NE.U32.AND P4, PT, RZ, UR10, PT ;  /* 0x0000000aff007c0c */ /* 0x000fe2000bf85070 */
[C---:B--2---:R-:W-:Y:S01]  /*15d0*/  IMAD.WIDE.U32 R100, R89.reuse, 0x8, R100 ;  /* 0x0000000859647825 */ /* 0x044fe200078e0064 */
[----:B------:R-:W-:Y:S02]  /*15e0*/  ISETP.NE.U32.AND P1, PT, RZ, UR14, PT ;  /* 0x0000000eff007c0c */ /* 0x000fe4000bf25070 */
[----:B------:R-:W-:Y:S02]  /*15f0*/  ISETP.NE.AND.EX P4, PT, RZ, UR11, PT, P4 ;  /* 0x0000000bff007c0c */ /* 0x000fe4000bf85340 */
[----:B------:R-:W-:Y:S01]  /*1600*/  ISETP.NE.AND.EX P1, PT, RZ, UR15, PT, P1 ;  /* 0x0000000fff007c0c */ /* 0x000fe2000bf25310 */
[----:B------:R-:W5:Y:S10]  /*1610*/  LDG.E.64 R100, desc[UR6][R100.64] ;  /* 0x0000000664647981 */ /* 0x000f74000c1e1b00 */
[----:B------:R-:W0:Y:S08]  /*1620*/  @P4 LDC.64 R94, c[0x0][0x3b8] ;  /* 0x0000ee00ff5e4b82 */ /* 0x000e300000000a00 */
[----:B------:R-:W1:Y:S01]  /*1630*/  @P1 LDC.64 R92, c[0x0][0x438] ;  /* 0x00010e00ff5c1b82 */ /* 0x000e620000000a00 */
[----:B0-----:R-:W-:-:S04]  /*1640*/  @P4 IMAD.WIDE.U32 R94, R89, 0x8, R94 ;  /* 0x00000008595e4825 */ /* 0x001fc800078e005e */
[----:B------:R-:W-:Y:S01]  /*1650*/  IMAD.U32 R140, R60, 0x10000, RZ ;  /* 0x000100003c8c7824 */ /* 0x000fe200078e00ff */
[----:B------:R0:W5:Y:S01]  /*1660*/  @P4 LDG.E.64 R162, desc[UR6][R94.64] ;  /* 0x000000065ea24981 */ /* 0x000162000c1e1b00 */
[----:B-1----:R-:W-:Y:S01]  /*1670*/  @P1 IMAD.WIDE.U32 R92, R89, 0x10, R92 ;  /* 0x00000010595c1825 */ /* 0x002fe200078e005c */
[----:B------:R-:W-:-:S04]  /*1680*/  SHF.L.U32 R142, R61, 0x10, RZ ;  /* 0x000000103d8e7819 */ /* 0x000fc800000006ff */
[----:B------:R1:W5:Y:S01]  /*1690*/  @P1 LDG.E.128 R68, desc[UR6][R92.64] ;  /* 0x000000065c441981 */ /* 0x000362000c1e1d00 */
[----:B------:R-:W-:Y:S02]  /*16a0*/  IMAD.U32 R115, R62, 0x10000, RZ ;  /* 0x000100003e737824 */ /* 0x000fe400078e00ff */
[----:B------:R-:W-:Y:S01]  /*16b0*/  IMAD.U32 R113, R175, 0x10000, RZ ;  /* 0x00010000af717824 */ /* 0x000fe200078e00ff */
[----:B------:R-:W-:Y:S01]  /*16c0*/  SHF.L.U32 R116, R63, 0x10, RZ ;  /* 0x000000103f747819 */ /* 0x000fe200000006ff */
[----:B------:R-:W-:Y:S01]  /*16d0*/  IMAD.U32 R112, R174, 0x10000, RZ ;  /* 0x00010000ae707824 */ /* 0x000fe200078e00ff */
[C---:B---3--:R-:W-:Y:S01]  /*16e0*/  PRMT R89, R80.reuse, 0x7632, R89 ;  /* 0x0000763250597816 */ /* 0x048fe20000000059 */
[----:B------:R-:W-:Y:S01]  /*16f0*/  IMAD.U32 R107, R80, 0x10000, RZ ;  /* 0x00010000506b7824 */ /* 0x000fe200078e00ff */
[C---:B------:R-:W-:Y:S02]  /*1700*/  PRMT R80, R81.reuse, 0x7632, R80 ;  /* 0x0000763251507816 */ /* 0x040fe40000000050 */
[----:B------:R-:W-:Y:S01]  /*1710*/  SHF.L.U32 R81, R81, 0x10, RZ ;  /* 0x0000001051517819 */ /* 0x000fe200000006ff */
[C---:B------:R-:W-:Y:S01]  /*1720*/  IMAD.U32 R109, R82.reuse, 0x10000, RZ ;  /* 0x00010000526d7824 */ /* 0x040fe200078e00ff */
[----:B------:R-:W-:-:S02]  /*1730*/  PRMT R106, R82, 0x7632, R106 ;  /* 0x00007632526a7816 */ /* 0x000fc4000000006a */
[C---:B------:R-:W-:Y:S01]  /*1740*/  PRMT R82, R83.reuse, 0x7632, R82 ;  /* 0x0000763253527816 */ /* 0x040fe20000000052 */
[----:B------:R-:W-:Y:S01]  /*1750*/  FADD.FTZ R139, -R88, R81 ;  /* 0x00000051588b7221 */ /* 0x000fe20000010100 */
[----:B------:R-:W-:Y:S02]  /*1760*/  SHF.L.U32 R83, R83, 0x10, RZ ;  /* 0x0000001053537819 */ /* 0x000fe400000006ff */
[----:B------:R-:W-:Y:S01]  /*1770*/  SHF.L.U32 R81, R80, 0x10, RZ ;  /* 0x0000001050517819 */ /* 0x000fe200000006ff */
[----:B------:R-:W-:Y:S02]  /*1780*/  IMAD.U32 R89, R89, 0x10000, RZ ;  /* 0x0001000059597824 */ /* 0x000fe400078e00ff */
[C---:B------:R-:W-:Y:S01]  /*1790*/  FADD.FTZ R109, -R88.reuse, R109 ;  /* 0x0000006d586d7221 */ /* 0x040fe20000010100 */
[----:B------:R-:W-:Y:S01]  /*17a0*/  FADD.FTZ R111, -R88, R83 ;  /* 0x00000053586f7221 */ /* 0x000fe20000010100 */
[----:B----4-:R-:W-:Y:S01]  /*17b0*/  PRMT R80, R84, 0x7632, R80 ;  /* 0x0000763254507816 */ /* 0x010fe20000000050 */
[C---:B------:R-:W-:Y:S01]  /*17c0*/  FADD.FTZ R83, -R88.reuse, R81 ;  /* 0x0000005158537221 */ /* 0x040fe20000010100 */
[----:B------:R-:W-:Y:S01]  /*17d0*/  FADD.FTZ R89, -R88, R89 ;  /* 0x0000005958597221 */ /* 0x000fe20000010100 */
[----:B------:R-:W-:Y:S01]  /*17e0*/  SHF.L.U32 R81, R84, 0x10, RZ ;  /* 0x0000001054517819 */ /* 0x000fe200000006ff */
[----:B------:R-:W-:Y:S01]  /*17f0*/  FADD.FTZ R107, -R88, R107 ;  /* 0x0000006b586b7221 */ /* 0x000fe20000010100 */
[----:B-----5:R-:W-:Y:S01]  /*1800*/  FMUL.FTZ R141, R110, R109 ;  /* 0x0000006d6e8d7220 */ /* 0x020fe20000410000 */
[----:B------:R-:W-:Y:S01]  /*1810*/  SHF.L.U32 R80, R80, 0x10, RZ ;  /* 0x0000001050507819 */ /* 0x000fe200000006ff */
[----:B------:R-:W-:-:S02]  /*1820*/  IMAD.U32 R109, R177, 0x10000, RZ ;  /* 0x00010000b16d7824 */ /* 0x000fc400078e00ff */
[C---:B------:R-:W-:Y:S01]  /*1830*/  FMUL.FTZ R118, R110.reuse, R89 ;  /* 0x000000596e767220 */ /* 0x040fe20000410000 */
[----:B------:R-:W-:Y:S01]  /*1840*/  FMUL.FTZ R137, R110, R107 ;  /* 0x0000006b6e897220 */ /* 0x000fe20000410000 */
[-C--:B------:R-:W-:Y:S01]  /*1850*/  FMUL.FTZ R140, R140, R81.reuse ;  /* 0x000000518c8c7220 */ /* 0x080fe20000410000 */
[----:B0-----:R-:W-:Y:S01]  /*1860*/  SHF.L.U32 R95, R82, 0x10, RZ ;  /* 0x00000010525f7819 */ /* 0x001fe200000006ff */
[-C--:B------:R-:W-:Y:S01]  /*1870*/  FMUL.FTZ R109, R109, R80.reuse ;  /* 0x000000506d6d7220 */ /* 0x080fe20000410000 */
[----:B------:R-:W-:Y:S01]  /*1880*/  PRMT R82, R85, 0x7632, R82 ;  /* 0x0000763255527816 */ /* 0x000fe20000000052 */
[----:B------:R-:W-:Y:S01]  /*1890*/  FADD.FTZ R17, R17, R80 ;  /* 0x0000005011117221 */ /* 0x000fe20000010000 */
[----:B------:R-:W-:Y:S01]  /*18a0*/  FFMA.FTZ R41, R118, R80, R41 ;  /* 0x0000005076297223 */ /* 0x000fe20000010029 */
[----:B------:R-:W-:Y:S01]  /*18b0*/  FADD.FTZ R16, R16, R81 ;  /* 0x0000005110107221 */ /* 0x000fe20000010000 */
[----:B------:R-:W-:Y:S01]  /*18c0*/  FFMA.FTZ R40, R137, R81, R40 ;  /* 0x0000005189287223 */ /* 0x000fe20000010028 */
[----:B------:R-:W-:Y:S01]  /*18d0*/  FADD.FTZ R80, R91, R140 ;  /* 0x0000008c5b507221 */ /* 0x000fe20000010000 */
[----:B------:R-:W-:-:S02]  /*18e0*/  IMAD.U32 R85, R85, 0x10000, RZ ;  /* 0x0001000055557824 */ /* 0x000fc400078e00ff */
[----:B------:R-:W-:Y:S01]  /*18f0*/  FFMA.FTZ R81, R137, R140, R90 ;  /* 0x0000008c89517223 */ /* 0x000fe2000001005a */
[----:B-1----:R-:W-:Y:S01]  /*1900*/  IMAD.U32 R93, R106, 0x10000, RZ ;  /* 0x000100006a5d7824 */ /* 0x002fe200078e00ff */
[----:B------:R-:W-:Y:S01]  /*1910*/  SHF.L.U32 R82, R82, 0x10, RZ ;  /* 0x0000001052527819 */ /* 0x000fe200000006ff */
[----:B------:R-:W-:Y:S01]  /*1920*/  FMUL.FTZ R106, R110, R83 ;  /* 0x000000536e6a7220 */ /* 0x000fe20000410000 */
[----:B------:R-:W-:Y:S02]  /*1930*/  IMAD.U32 R107, R176, 0x10000, RZ ;  /* 0x00010000b06b7824 */ /* 0x000fe400078e00ff */
[----:B------:R-:W-:Y:S01]  /*1940*/  FADD.FTZ R83, R80, R109 ;  /* 0x0000006d50537221 */ /* 0x000fe20000010000 */
[----:B------:R-:W-:Y:S01]  /*1950*/  FMUL.FTZ R139, R110, R139 ;  /* 0x0000008b6e8b7220 */ /* 0x000fe20000410000 */
[----:B------:R-:W-:Y:S01]  /*1960*/  FMUL.FTZ R142, R142, R85 ;  /* 0x000000558e8e7220 */ /* 0x000fe20000410000 */
[----:B------:R-:W-:Y:S01]  /*1970*/  FFMA.FTZ R80, R118, R109, R81 ;  /* 0x0000006d76507223 */ /* 0x000fe20000010051 */
[C---:B------:R-:W-:Y:S01]  /*1980*/  PRMT R84, R86.reuse, 0x7632, R84 ;  /* 0x0000763256547816 */ /* 0x040fe20000000054 */
[-C--:B------:R-:W-:Y:S01]  /*1990*/  FMUL.FTZ R107, R107, R82.reuse ;  /* 0x000000526b6b7220 */ /* 0x080fe20000410000 */
[----:B------:R-:W-:Y:S01]  /*19a0*/  SHF.L.U32 R86, R86, 0x10, RZ ;  /* 0x0000001056567819 */ /* 0x000fe200000006ff */
[----:B------:R-:W-:Y:S01]  /*19b0*/  FADD.FTZ R19, R19, R82 ;  /* 0x0000005213137221 */ /* 0x000fe20000010000 */
[----:B------:R-:W-:Y:S01]  /*19c0*/  FFMA.FTZ R43, R106, R82, R43 ;  /* 0x000000526a2b7223 */ /* 0x000fe2000001002b */
[----:B------:R-:W-:Y:S01]  /*19d0*/  FADD.FTZ R82, R83, R142 ;  /* 0x0000008e53527221 */ /* 0x000fe20000010000 */
[----:B------:R-:W-:Y:S01]  /*19e0*/  FFMA.FTZ R81, R139, R142, R80 ;  /* 0x0000008e8b517223 */ /* 0x000fe20000010050 */
[----:B------:R-:W-:Y:S01]  /*19f0*/  SHF.L.U32 R84, R84, 0x10, RZ ;  /* 0x0000001054547819 */ /* 0x000fe200000006ff */
[----:B------:R-:W-:Y:S01]  /*1a00*/  FADD.FTZ R93, -R88, R93 ;  /* 0x0000005d585d7221 */ /* 0x000fe20000010100 */
[----:B------:R-:W-:Y:S01]  /*1a10*/  FMUL.FTZ R115, R115, R86 ;  /* 0x0000005673737220 */ /* 0x000fe20000410000 */
[----:B------:R-:W-:Y:S01]  /*1a20*/  FADD.FTZ R82, R82, R107 ;  /* 0x0000006b52527221 */ /* 0x000fe20000010000 */
[----:B------:R-:W-:Y:S01]  /*1a30*/  FFMA.FTZ R80, R106, R107, R81 ;  /* 0x0000006b6a507223 */ /* 0x000fe20000010051 */
[----:B------:R-:W-:Y:S01]  /*1a40*/  FADD.FTZ R95, -R88, R95 ;  /* 0x0000005f585f7221 */ /* 0x000fe20000010100 */
[C---:B------:R-:W-:Y:S01]  /*1a50*/  PRMT R88, R87.reuse, 0x7632, R88 ;  /* 0x0000763257587816 */ /* 0x040fe20000000058 */
[----:B------:R-:W-:-:S02]  /*1a60*/  IMAD.U32 R87, R87, 0x10000, RZ ;  /* 0x0001000057577824 */ /* 0x000fc400078e00ff */
[----:B------:R-:W-:Y:S01]  /*1a70*/  FMUL.FTZ R113, R113, R84 ;  /* 0x0000005471717220 */ /* 0x000fe20000410000 */
        /* <DEDUP_REMOVED lines=23> */
[----:B------:R-:W-:-:S07]  /*1bf0*/  FFMA.FTZ R90, R114, R112, R83 ;  /* 0x00000070725a7223 */ /* 0x000fce0000010053 */
.L_x_241:
[----:B------:R-:W-:Y:S05]  /*1c00*/  BSYNC.RECONVERGENT B0 ;  /* 0x0000000000007941 */ /* 0x000fea0003800200 */
.L_x_240:
[----:B------:R-:W0:Y:S01]  /*1c10*/  SHFL.DOWN PT, R80, R91, 0x10, 0x1f ;  /* 0x0a001f005b507f89 */ /* 0x000e2200000e0000 */
[----:B------:R-:W-:Y:S01]  /*1c20*/  LOP3.LUT P4, RZ, R0, 0x1f, RZ, 0xc0, !PT ;  /* 0x0000001f00ff7812 */ /* 0x000fe2000788c0ff */
[----:B------:R-:W-:Y:S01]  /*1c30*/  BSSY.RECONVERGENT B0, `(.L_x_242) ;  /* 0x00002a2000007945 */ /* 0x000fe20003800200 */
[----:B------:R-:W-:Y:S01]  /*1c40*/  PLOP3.LUT P1, PT, PT, PT, PT, 0x80, 0x8 ;  /* 0x000000000008781c */ /* 0x000fe20003f2f070 */
[----:B------:R-:W1:Y:S01]  /*1c50*/  SHFL.DOWN PT, R81, R90, 0x10, 0x1f ;  /* 0x0a001f005a517f89 */ /* 0x000e6200000e0000 */
[----:B------:R-:W2:Y:S09]  /*1c60*/  S2R R92, SR_CgaCtaId ;  /* 0x00000000005c7919 */ /* 0x000eb20000008800 */
[----:B------:R-:W-:Y:S01]  /*1c70*/  @!P4 PLOP3.LUT P1, PT, P3, PT, PT, 0x80, 0x8 ;  /* 0x000000000008c81c */ /* 0x000fe20001f2f070 */
        /* <DEDUP_REMOVED lines=14> */
[C---:B------:R-:W-:Y:S01]  /*1d60*/  IADD3 R88, PT, PT, R92.reuse, 0x6060, RZ ;  /* 0x000060605c587810 */ /* 0x040fe20007ffe0ff */
[C---:B------:R-:W-:Y:S01]  /*1d70*/  VIADD R83, R92.reuse, 0x6040 ;  /* 0x000060405c537836 */ /* 0x040fe20000000000 */
[C---:B------:R-:W-:Y:S01]  /*1d80*/  IADD3 R93, PT, PT, R92.reuse, 0x6070, RZ ;  /* 0x000060705c5d7810 */ /* 0x040fe20007ffe0ff */
[C---:B------:R-:W-:Y:S02]  /*1d90*/  @!P3 VIADD R88, R92.reuse, 0x6020 ;  /* 0x000060205c58b836 */ /* 0x040fe40000000000 */
[C---:B------:R-:W-:Y:S01]  /*1da0*/  @!P3 VIADD R93, R92.reuse, 0x6030 ;  /* 0x000060305c5db836 */ /* 0x040fe20000000000 */
[----:B------:R-:W-:Y:S01]  /*1db0*/  @!P4 MOV R82, R83 ;  /* 0x000000530052c202 */ /* 0x000fe20000000f00 */
[C---:B------:R-:W-:Y:S02]  /*1dc0*/  @!P1 VIADD R82, R92.reuse, 0x6000 ;  /* 0x000060005c529836 */ /* 0x040fe40000000000 */
[----:B------:R-:W-:-:S03]  /*1dd0*/  @!P3 VIADD R83, R92, 0x6000 ;  /* 0x000060005c53b836 */ /* 0x000fc60000000000 */
[----:B------:R-:W-:Y:S01]  /*1de0*/  @!P4 LEA R166, R103, R82, 0x3 ;  /* 0x0000005267a6c211 */ /* 0x000fe200078e18ff */
[----:B0-----:R-:W-:Y:S01]  /*1df0*/  FADD.FTZ R87, R84, R87 ;  /* 0x0000005754577221 */ /* 0x001fe20000010000 */
[C---:B------:R-:W-:Y:S01]  /*1e00*/  IADD3 R84, PT, PT, R92.reuse, 0x6050, RZ ;  /* 0x000060505c547810 */ /* 0x040fe20007ffe0ff */
[----:B------:R-:W-:Y:S02]  /*1e10*/  @!P3 VIADD R84, R92, 0x6010 ;  /* 0x000060105c54b836 */ /* 0x000fe40000000000 */
[----:B-1----:R-:W-:Y:S01]  /*1e20*/  FADD.FTZ R86, R85, R86 ;  /* 0x0000005655567221 */ /* 0x002fe20000010000 */
[----:B------:R-:W0:Y:S04]  /*1e30*/  SHFL.DOWN PT, R80, R87, 0x1, 0x1f ;  /* 0x08201f0057507f89 */ /* 0x000e2800000e0000 */
[----:B------:R-:W1:Y:S01]  /*1e40*/  SHFL.DOWN PT, R81, R86, 0x1, 0x1f ;  /* 0x08201f0056517f89 */ /* 0x000e6200000e0000 */
[----:B0-----:R-:W-:Y:S01]  /*1e50*/  FADD.FTZ R178, R87, R80 ;  /* 0x0000005057b27221 */ /* 0x001fe20000010000 */
[----:B-1----:R-:W-:-:S05]  /*1e60*/  FADD.FTZ R179, R86, R81 ;  /* 0x0000005156b37221 */ /* 0x002fca0000010000 */
[----:B------:R0:W-:Y:S01]  /*1e70*/  @!P4 STS.64 [R166], R178 ;  /* 0x000000b2a600c388 */ /* 0x0001e20000000a00 */
[----:B------:R-:W-:Y:S01]  /*1e80*/  BAR.SYNC.DEFER_BLOCKING 0x0 ;  /* 0x0000000000007b1d */ /* 0x000fe20000010000 */
[----:B------:R-:W-:-:S07]  /*1e90*/  ISETP.NE.AND P4, PT, RZ, UR9, PT ;  /* 0x00000009ff007c0c */ /* 0x000fce000bf85270 */
[----:B0-----:R-:W0:Y:S01]  /*1ea0*/  LDC.64 R166, c[0x0][0x380] ;  /* 0x0000e000ffa67b82 */ /* 0x001e220000000a00 */
[----:B------:R-:W1:Y:S04]  /*1eb0*/  LDS.128 R80, [R83] ;  /* 0x0000000053507984 */ /* 0x000e680000000c00 */
[----:B------:R-:W2:Y:S04]  /*1ec0*/  LDS.128 R84, [R84] ;  /* 0x0000000054547984 */ /* 0x000ea80000000c00 */
[----:B------:R-:W3:Y:S01]  /*1ed0*/  LDS.128 R88, [R88] ;  /* 0x0000000058587984 */ /* 0x000ee20000000c00 */
[----:B0-----:R-:W-:-:S03]  /*1ee0*/  IADD3 R105, PT, PT, R105, R166, RZ ;  /* 0x000000a669697210 */ /* 0x001fc60007ffe0ff */
[----:B------:R-:W0:Y:S01]  /*1ef0*/  LDS.128 R92, [R93] ;  /* 0x000000005d5c7984 */ /* 0x000e220000000c00 */
[----:B------:R-:W-:Y:S01]  /*1f00*/  ISETP.GE.AND P1, PT, R105, R167, PT ;  /* 0x000000a76900720c */ /* 0x000fe20003f26270 */
[----:B-1----:R-:W-:Y:S01]  /*1f10*/  FADD.FTZ R179, RZ, R80 ;  /* 0x00000050ffb37221 */ /* 0x002fe20000010000 */
[--C-:B------:R-:W-:Y:S01]  /*1f20*/  FADD.FTZ R80, RZ, R81.reuse ;  /* 0x00000051ff507221 */ /* 0x100fe20000010000 */
[----:B------:R-:W-:Y:S02]  /*1f30*/  PRMT R81, R11, 0x7632, R81 ;  /* 0x000076320b517816 */ /* 0x000fe40000000051 */
[----:B------:R-:W-:Y:S01]  /*1f40*/  FADD.FTZ R179, R82, R179 ;  /* 0x000000b352b37221 */ /* 0x000fe20000010000 */
[----:B------:R-:W-:Y:S01]  /*1f50*/  FADD.FTZ R80, R83, R80 ;  /* 0x0000005053507221 */ /* 0x000fe20000010000 */
[----:B------:R-:W-:Y:S02]  /*1f60*/  PRMT R82, R10, 0x7632, R82 ;  /* 0x000076320a527816 */ /* 0x000fe40000000052 */
[----:B--2---:R-:W-:Y:S01]  /*1f70*/  FADD.FTZ R179, R179, R84 ;  /* 0x00000054b3b37221 */ /* 0x004fe20000010000 */
[----:B------:R-:W-:Y:S01]  /*1f80*/  FADD.FTZ R80, R80, R85 ;  /* 0x0000005550507221 */ /* 0x000fe20000010000 */
[----:B------:R-:W-:-:S02]  /*1f90*/  PRMT R83, R9, 0x7632, R83 ;  /* 0x0000763209537816 */ /* 0x000fc40000000053 */
[----:B------:R-:W-:Y:S01]  /*1fa0*/  FADD.FTZ R179, R86, R179 ;  /* 0x000000b356b37221 */ /* 0x000fe20000010000 */
[----:B------:R-:W-:Y:S01]  /*1fb0*/  FADD.FTZ R80, R87, R80 ;  /* 0x0000005057507221 */ /* 0x000fe20000010000 */
[----:B------:R-:W-:Y:S02]  /*1fc0*/  PRMT R86, R11, 0x7632, R86 ;  /* 0x000076320b567816 */ /* 0x000fe40000000056 */
[----:B---3--:R-:W-:Y:S01]  /*1fd0*/  FADD.FTZ R179, R179, R88 ;  /* 0x00000058b3b37221 */ /* 0x008fe20000010000 */
[----:B------:R-:W-:Y:S01]  /*1fe0*/  FADD.FTZ R80, R80, R89 ;  /* 0x0000005950507221 */ /* 0x000fe20000010000 */
[----:B------:R-:W-:Y:S02]  /*1ff0*/  PRMT R87, R10, 0x7632, R87 ;  /* 0x000076320a577816 */ /* 0x000fe40000000057 */
[----:B------:R-:W-:Y:S01]  /*2000*/  FADD.FTZ R179, R90, R179 ;  /* 0x000000b35ab37221 */ /* 0x000fe20000010000 */
[----:B------:R-:W-:Y:S01]  /*2010*/  FADD.FTZ R80, R91, R80 ;  /* 0x000000505b507221 */ /* 0x000fe20000010000 */
[----:B------:R-:W-:-:S02]  /*2020*/  PRMT R88, R9, 0x7632, R88 ;  /* 0x0000763209587816 */ /* 0x000fc40000000058 */
[----:B0-----:R-:W-:Y:S01]  /*2030*/  FADD.FTZ R179, R179, R92 ;  /* 0x0000005cb3b37221 */ /* 0x001fe20000010000 */
[----:B------:R-:W-:Y:S01]  /*2040*/  FADD.FTZ R80, R80, R93 ;  /* 0x0000005d50507221 */ /* 0x000fe20000010000 */
[----:B------:R-:W-:Y:S02]  /*2050*/  P2R R93, PR, RZ, 0x2 ;  /* 0x00000002ff5d7803 */ /* 0x000fe40000000000 */
[----:B------:R-:W-:Y:S01]  /*2060*/  ISETP.GE.U32.AND P1, PT, R2, 0x100, PT ;  /* 0x000001000200780c */ /* 0x000fe20003f26070 */
[----:B------:R-:W-:Y:S01]  /*2070*/  FADD.FTZ R94, R94, R179 ;  /* 0x000000b35e5e7221 */ /* 0x000fe20000010000 */
[--C-:B------:R-:W-:Y:S01]  /*2080*/  FADD.FTZ R84, R95, R80.reuse ;  /* 0x000000505f547221 */ /* 0x100fe20000010000 */
[----:B------:R-:W-:Y:S02]  /*2090*/  P2R R92, PR, RZ, 0x10 ;  /* 0x00000010ff5c7803 */ /* 0x000fe40000000000 */
[----:B------:R-:W-:Y:S01]  /*20a0*/  FMUL.FTZ R85, R94, UR12 ;  /* 0x0000000c5e557c20 */ /* 0x000fe20008410000 */
[----:B------:R-:W-:Y:S01]  /*20b0*/  PRMT R80, R8, 0x7632, R80 ;  /* 0x0000763208507816 */ /* 0x000fe20000000050 */
[----:B------:R-:W-:-:S03]  /*20c0*/  FMUL.FTZ R84, R84, UR12 ;  /* 0x0000000c54547c20 */ /* 0x000fc60008410000 */
[----:B------:R-:W-:-:S03]  /*20d0*/  FSEL R85, R85, RZ, !P4 ;  /* 0x000000ff55557208 */ /* 0x000fc60006000000 */
[----:B------:R-:W-:Y:S05]  /*20e0*/  @!P1 BRA `(.L_x_243) ;  /* 0x0000002400589947 */ /* 0x000fea0003800000 */
        /* <DEDUP_REMOVED lines=10> */
[-C--:B------:R-:W-:Y:S01]  /*2190*/  FFMA.FTZ R82, R164, R84.reuse, R85 ;  /* 0x00000054a4527223 */ /* 0x080fe20000010055 */
[----:B------:R-:W-:Y:S02]  /*21a0*/  LOP3.LUT P4, RZ, R97, 0xff0000, RZ, 0xc0, !PT ;  /* 0x00ff000061ff7812 */ /* 0x000fe4000788c0ff */
[----:B------:R-:W-:Y:S01]  /*21b0*/  FADD.FTZ R81, R150, -R81 ;  /* 0x8000005196517221 */ /* 0x000fe20000010000 */
[----:B------:R-:W-:Y:S01]  /*21c0*/  FADD.FTZ R83, R155, -R82 ;  /* 0x800000529b537221 */ /* 0x000fe20000010000 */
[-CC-:B------:R-:W-:Y:S02]  /*21d0*/  FFMA.FTZ R82, R156, R84.reuse, R85.reuse ;  /* 0x000000549c527223 */ /* 0x180fe40000010055 */
[C---:B-----5:R-:W-:Y:S01]  /*21e0*/  FMUL.FTZ R80, R110.reuse, R81 ;  /* 0x000000516e507220 */ /* 0x060fe20000410000 */
[----:B------:R-:W-:Y:S01]  /*21f0*/  FFMA.FTZ R81, R145, R84, R85 ;  /* 0x0000005491517223 */ /* 0x000fe20000010055 */
[----:B------:R-:W-:-:S02]  /*2200*/  FMUL.FTZ R83, R110, R83 ;  /* 0x000000536e537220 */ /* 0x000fc40000410000 */
[----:B------:R-:W-:Y:S01]  /*2210*/  FMUL.FTZ R80, R80, UR13 ;  /* 0x0000000d50507c20 */ /* 0x000fe20008410000 */
[----:B------:R-:W-:Y:S01]  /*2220*/  FADD.FTZ R81, R148, -R81 ;  /* 0x8000005194517221 */ /* 0x000fe20000010000 */
[----:B------:R-:W-:-:S03]  /*2230*/  FMUL.FTZ R83, R83, UR13 ;  /* 0x0000000d53537c20 */ /* 0x000fc60008410000 */
[----:B------:R-:W-:Y:S01]  /*2240*/  FSEL R90, R80, RZ, P4 ;  /* 0x000000ff505a7208 */ /* 0x000fe20002000000 */
[----:B------:R-:W-:Y:S01]  /*2250*/  FMUL.FTZ R81, R110, R81 ;  /* 0x000000516e517220 */ /* 0x000fe20000410000 */
[----:B------:R-:W-:-:S03]  /*2260*/  ISETP.GE.U32.AND P4, PT, R96, RZ, PT ;  /* 0x000000ff6000720c */ /* 0x000fc60003f86070 */
[----:B------:R-:W-:Y:S01]  /*2270*/  FMUL.FTZ R80, R81, UR13 ;  /* 0x0000000d51507c20 */ /* 0x000fe20008410000 */
[----:B------:R-:W-:Y:S01]  /*2280*/  ISETP.GE.U32.AND.EX P4, PT, R97, 0x1000000, PT, P4 ;  /* 0x010000006100780c */ /* 0x000fe20003f86140 */
[----:B------:R-:W-:-:S03]  /*2290*/  FFMA.FTZ R81, R143, R84, R85 ;  /* 0x000000548f517223 */ /* 0x000fc60000010055 */
[----:B------:R-:W-:Y:S01]  /*22a0*/  FSEL R95, R83, RZ, P4 ;  /* 0x000000ff535f7208 */ /* 0x000fe20002000000 */
[----:B------:R-:W-:Y:S01]  /*22b0*/  FADD.FTZ R83, R153, -R82 ;  /* 0x8000005299537221 */ /* 0x000fe20000010000 */
[----:B------:R-:W-:Y:S01]  /*22c0*/  LOP3.LUT P4, RZ, R97, 0xff, RZ, 0xc0, !PT ;  /* 0x000000ff61ff7812 */ /* 0x000fe2000788c0ff */
[-C--:B------:R-:W-:Y:S01]  /*22d0*/  FFMA.FTZ R82, R154, R84.reuse, R85 ;  /* 0x000000549a527223 */ /* 0x080fe20000010055 */
[----:B------:R-:W-:Y:S01]  /*22e0*/  FADD.FTZ R81, R146, -R81 ;  /* 0x8000005192517221 */ /* 0x000fe20000010000 */
[----:B------:R-:W-:Y:S01]  /*22f0*/  FMUL.FTZ R83, R110, R83 ;  /* 0x000000536e537220 */ /* 0x000fe20000410000 */
[----:B------:R-:W-:Y:S01]  /*2300*/  FSEL R88, R80, RZ, P4 ;  /* 0x000000ff50587208 */ /* 0x000fe20002000000 */
[----:B------:R-:W-:Y:S01]  /*2310*/  FADD.FTZ R87, R151, -R82 ;  /* 0x8000005297577221 */ /* 0x000fe20000010000 */
[----:B------:R-:W-:Y:S01]  /*2320*/  LOP3.LUT P4, RZ, R97, 0xff00, RZ, 0xc0, !PT ;  /* 0x0000ff0061ff7812 */ /* 0x000fe2000788c0ff */
[----:B------:R-:W-:Y:S01]  /*2330*/  FMUL.FTZ R86, R83, UR13 ;  /* 0x0000000d53567c20 */ /* 0x000fe20008410000 */
[----:B------:R-:W-:Y:S01]  /*2340*/  FMUL.FTZ R82, R110, R81 ;  /* 0x000000516e527220 */ /* 0x000fe20000410000 */
[-CC-:B------:R-:W-:Y:S01]  /*2350*/  FFMA.FTZ R80, R152, R84.reuse, R85.reuse ;  /* 0x0000005498507223 */ /* 0x180fe20000010055 */
[----:B------:R-:W-:Y:S01]  /*2360*/  FMUL.FTZ R87, R110, R87 ;  /* 0x000000576e577220 */ /* 0x000fe20000410000 */
[----:B------:R-:W-:Y:S01]  /*2370*/  FFMA.FTZ R81, R3, R84, R85 ;  /* 0x0000005403517223 */ /* 0x000fe20000010055 */
[----:B------:R-:W-:Y:S01]  /*2380*/  FMUL.FTZ R82, R82, UR13 ;  /* 0x0000000d52527c20 */ /* 0x000fe20008410000 */
[----:B------:R-:W-:Y:S01]  /*2390*/  FSEL R91, R86, RZ, P4 ;  /* 0x000000ff565b7208 */ /* 0x000fe20002000000 */
[----:B------:R-:W-:Y:S01]  /*23a0*/  FADD.FTZ R83, R149, -R80 ;  /* 0x8000005095537221 */ /* 0x000fe20000010000 */
[----:B------:R-:W-:Y:S01]  /*23b0*/  LOP3.LUT P4, RZ, R96, 0xff0000, RZ, 0xc0, !PT ;  /* 0x00ff000060ff7812 */ /* 0x000fe2000788c0ff */
[----:B------:R-:W-:Y:S01]  /*23c0*/  FMUL.FTZ R87, R87, UR13 ;  /* 0x0000000d57577c20 */ /* 0x000fe20008410000 */
[----:B------:R-:W-:Y:S01]  /*23d0*/  FADD.FTZ R81, R144, -R81 ;  /* 0x8000005190517221 */ /* 0x000fe20000010000 */
[----:B------:R-:W-:Y:S01]  /*23e0*/  FMUL.FTZ R83, R110, R83 ;  /* 0x000000536e537220 */ /* 0x000fe20000410000 */
[----:B------:R-:W-:-:S02]  /*23f0*/  FSEL R86, R82, RZ, P4 ;  /* 0x000000ff52567208 */ /* 0x000fc40002000000 */
[----:B------:R-:W-:Y:S01]  /*2400*/  LOP3.LUT P4, RZ, R96, 0xff000000, RZ, 0xc0, !PT ;  /* 0xff00000060ff7812 */ /* 0x000fe2000788c0ff */
[----:B------:R-:W-:Y:S01]  /*2410*/  FMUL.FTZ R83, R83, UR13 ;  /* 0x0000000d53537c20 */ /* 0x000fe20008410000 */
[----:B------:R-:W-:Y:S01]  /*2420*/  FMUL.FTZ R81, R110, R81 ;  /* 0x000000516e517220 */ /* 0x000fe20000410000 */
[----:B------:R-:W-:Y:S02]  /*2430*/  F2FP.BF16.F32.PACK_AB R82, R91, R88 ;  /* 0x000000585b52723e */ /* 0x000fe400000010ff */
[----:B------:R-:W-:Y:S01]  /*2440*/  FSEL R89, R87, RZ, P4 ;  /* 0x000000ff57597208 */ /* 0x000fe20002000000 */
[----:B------:R-:W-:Y:S01]  /*2450*/  FMUL.FTZ R81, R81, UR13 ;  /* 0x0000000d51517c20 */ /* 0x000fe20008410000 */
[----:B------:R-:W-:-:S04]  /*2460*/  LOP3.LUT P4, RZ, R96, 0xff00, RZ, 0xc0, !PT ;  /* 0x0000ff0060ff7812 */ /* 0x000fc8000788c0ff */
[----:B------:R-:W-:Y:S02]  /*2470*/  FSEL R87, R83, RZ, P4 ;  /* 0x000000ff53577208 */ /* 0x000fe40002000000 */
[----:B------:R-:W-:Y:S02]  /*2480*/  LOP3.LUT P4, RZ, R96, 0xff, RZ, 0xc0, !PT ;  /* 0x000000ff60ff7812 */ /* 0x000fe4000788c0ff */
[----:B------:R-:W-:Y:S02]  /*2490*/  F2FP.BF16.F32.PACK_AB R83, R95, R90 ;  /* 0x0000005a5f53723e */ /* 0x000fe400000010ff */
[----:B------:R-:W-:Y:S02]  /*24a0*/  FSEL R80, R81, RZ, P4 ;  /* 0x000000ff51507208 */ /* 0x000fe40002000000 */
[----:B------:R-:W-:Y:S02]  /*24b0*/  F2FP.BF16.F32.PACK_AB R81, R89, R86 ;  /* 0x000000565951723e */ /* 0x000fe400000010ff */
[----:B------:R-:W-:Y:S01]  /*24c0*/  F2FP.BF16.F32.PACK_AB R80, R87, R80 ;  /* 0x000000505750723e */ /* 0x000fe200000010ff */
[----:B------:R-:W-:Y:S06]  /*24d0*/  BRA `(.L_x_247) ;  /* 0x0000002000247947 */ /* 0x000fec0003800000 */
.L_x_246:
[-CC-:B------:R-:W-:Y:S01]  /*24e0*/  FFMA.FTZ R73, R147, R84.reuse, R85.reuse ;  /* 0x0000005493497223 */ /* 0x180fe20000010055 */
[-CC-:B------:R-:W-:Y:S01]  /*24f0*/  FFMA.FTZ R72, R164, R84.reuse, R85.reuse ;  /* 0x00000054a4487223 */ /* 0x180fe20000010055 */
[----:B------:R-:W-:Y:S01]  /*2500*/  LOP3.LUT P4, RZ, R97, 0xff0000, RZ, 0xc0, !PT ;  /* 0x00ff000061ff7812 */ /* 0x000fe2000788c0ff */
[-C--:B------:R-:W-:Y:S01]  /*2510*/  FFMA.FTZ R74, R156, R84.reuse, R85 ;  /* 0x000000549c4a7223 */ /* 0x080fe20000010055 */
[----:B------:R-:W-:Y:S01]  /*2520*/  FADD.FTZ R73, R150, -R73 ;  /* 0x8000004996497221 */ /* 0x000fe20000010000 */
[----:B------:R-:W-:Y:S02]  /*2530*/  FADD.FTZ R75, R155, -R72 ;  /* 0x800000489b4b7221 */ /* 0x000fe40000010000 */
[----:B------:R-:W-:Y:S01]  /*2540*/  FADD.FTZ R81, R153, -R74 ;  /* 0x8000004a99517221 */ /* 0x000fe20000010000 */
[C---:B-----5:R-:W-:Y:S01]  /*2550*/  FMUL.FTZ R82, R110.reuse, R73 ;  /* 0x000000496e527220 */ /* 0x060fe20000410000 */
[----:B------:R-:W-:Y:S01]  /*2560*/  FFMA.FTZ R73, R145, R84, R85 ;  /* 0x0000005491497223 */ /* 0x000fe20000010055 */
[C---:B------:R-:W-:Y:S01]  /*2570*/  FMUL.FTZ R167, R110.reuse, R75 ;  /* 0x0000004b6ea77220 */ /* 0x040fe20000410000 */
[----:B------:R-:W-:Y:S01]  /*2580*/  FMUL.FTZ R94, R110, R81 ;  /* 0x000000516e5e7220 */ /* 0x000fe20000410000 */
[----:B------:R-:W-:Y:S01]  /*2590*/  FMUL.FTZ R72, R82, UR13 ;  /* 0x0000000d52487c20 */ /* 0x000fe20008410000 */
[----:B------:R-:W-:-:S04]  /*25a0*/  FADD.FTZ R73, R148, -R73 ;  /* 0x8000004994497221 */ /* 0x000fc80000010000 */
[----:B------:R-:W-:Y:S01]  /*25b0*/  FSEL R95, R72, RZ, P4 ;  /* 0x000000ff485f7208 */ /* 0x000fe20002000000 */
[----:B------:R-:W-:Y:S01]  /*25c0*/  FMUL.FTZ R87, R110, R73 ;  /* 0x000000496e577220 */ /* 0x000fe20000410000 */
[----:B------:R-:W-:Y:S01]  /*25d0*/  ISETP.GE.U32.AND P4, PT, R96, RZ, PT ;  /* 0x000000ff6000720c */ /* 0x000fe20003f86070 */
[----:B------:R-:W-:Y:S02]  /*25e0*/  FMUL.FTZ R73, R167, UR13 ;  /* 0x0000000da7497c20 */ /* 0x000fe40008410000 */
[----:B------:R-:W-:Y:S01]  /*25f0*/  FMUL.FTZ R72, R87, UR13 ;  /* 0x0000000d57487c20 */ /* 0x000fe20008410000 */
[----:B------:R-:W-:-:S04]  /*2600*/  ISETP.GE.U32.AND.EX P4, PT, R97, 0x1000000, PT, P4 ;  /* 0x010000006100780c */ /* 0x000fc80003f86140 */
[----:B------:R-:W-:Y:S01]  /*2610*/  FSEL R166, R73, RZ, P4 ;  /* 0x000000ff49a67208 */ /* 0x000fe20002000000 */
[----:B------:R-:W-:Y:S01]  /*2620*/  FFMA.FTZ R73, R143, R84, R85 ;  /* 0x000000548f497223 */ /* 0x000fe20000010055 */
[----:B------:R-:W-:-:S03]  /*2630*/  LOP3.LUT P4, RZ, R97, 0xff, RZ, 0xc0, !PT ;  /* 0x000000ff61ff7812 */ /* 0x000fc6000788c0ff */
[----:B------:R-:W-:Y:S01]  /*2640*/  FADD.FTZ R75, R146, -R73 ;  /* 0x80000049924b7221 */ /* 0x000fe20000010000 */
[----:B------:R-:W-:Y:S01]  /*2650*/  FSEL R90, R72, RZ, P4 ;  /* 0x000000ff485a7208 */ /* 0x000fe20002000000 */
[-CC-:B------:R-:W-:Y:S01]  /*2660*/  FFMA.FTZ R72, R154, R84.reuse, R85.reuse ;  /* 0x000000549a487223 */ /* 0x180fe20000010055 */
[----:B------:R-:W-:Y:S01]  /*2670*/  LOP3.LUT P4, RZ, R97, 0xff00, RZ, 0xc0, !PT ;  /* 0x0000ff0061ff7812 */ /* 0x000fe2000788c0ff */
[----:B------:R-:W-:Y:S01]  /*2680*/  FMUL.FTZ R83, R110, R75 ;  /* 0x0000004b6e537220 */ /* 0x000fe20000410000 */
[----:B------:R-:W-:Y:S01]  /*2690*/  FMUL.FTZ R75, R94, UR13 ;  /* 0x0000000d5e4b7c20 */ /* 0x000fe20008410000 */
[----:B------:R-:W-:Y:S01]  /*26a0*/  FADD.FTZ R81, R151, -R72 ;  /* 0x8000004897517221 */ /* 0x000fe20000010000 */
[-CC-:B------:R-:W-:Y:S01]  /*26b0*/  FFMA.FTZ R73, R3, R84.reuse, R85.reuse ;  /* 0x0000005403497223 */ /* 0x180fe20000010055 */
[----:B------:R-:W-:Y:S01]  /*26c0*/  FMUL.FTZ R74, R83, UR13 ;  /* 0x0000000d534a7c20 */ /* 0x000fe20008410000 */
[----:B------:R-:W-:Y:S01]  /*26d0*/  FFMA.FTZ R72, R152, R84, R85 ;  /* 0x0000005498487223 */ /* 0x000fe20000010055 */
[----:B------:R-:W-:Y:S01]  /*26e0*/  FSEL R91, R75, RZ, P4 ;  /* 0x000000ff4b5b7208 */ /* 0x000fe20002000000 */
[----:B------:R-:W-:Y:S01]  /*26f0*/  FMUL.FTZ R88, R110, R81 ;  /* 0x000000516e587220 */ /* 0x000fe20000410000 */
[----:B------:R-:W-:Y:S01]  /*2700*/  LOP3.LUT P4, RZ, R96, 0xff0000, RZ, 0xc0, !PT ;  /* 0x00ff000060ff7812 */ /* 0x000fe2000788c0ff */
[----:B------:R-:W-:Y:S01]  /*2710*/  FADD.FTZ R73, R144, -R73 ;  /* 0x8000004990497221 */ /* 0x000fe20000010000 */
[----:B------:R-:W-:Y:S01]  /*2720*/  FADD.FTZ R75, R149, -R72 ;  /* 0x80000048954b7221 */ /* 0x000fe20000010000 */
        /* <DEDUP_REMOVED lines=8> */
[----:B------:R-:W-:Y:S01]  /*27b0*/  FMUL.FTZ R82, R81, UR13 ;  /* 0x0000000d51527c20 */ /* 0x000fe20008410000 */
[----:B------:R-:W-:-:S02]  /*27c0*/  LOP3.LUT P4, RZ, R96, 0xff, RZ, 0xc0, !PT ;  /* 0x000000ff60ff7812 */ /* 0x000fc4000788c0ff */
[----:B------:R-:W-:Y:S02]  /*27d0*/  F2FP.BF16.F32.PACK_AB R74, R94, R87 ;  /* 0x000000575e4a723e */ /* 0x000fe400000010ff */
[----:B------:R-:W-:Y:S02]  /*27e0*/  FSEL R80, R73, RZ, P4 ;  /* 0x000000ff49507208 */ /* 0x000fe40002000000 */
[----:B------:R-:W-:Y:S02]  /*27f0*/  LOP3.LUT P4, RZ, R96, 0xff00, RZ, 0xc0, !PT ;  /* 0x0000ff0060ff7812 */ /* 0x000fe4000788c0ff */
[----:B------:R-:W-:Y:S02]  /*2800*/  F2FP.BF16.F32.PACK_AB R73, R88, R83 ;  /* 0x000000535849723e */ /* 0x000fe400000010ff */
[----:B------:R-:W-:Y:S02]  /*2810*/  FSEL R87, R82, RZ, P4 ;  /* 0x000000ff52577208 */ /* 0x000fe40002000000 */
[----:B------:R-:W-:-:S02]  /*2820*/  F2FP.BF16.F32.PACK_AB R72, R81, R72 ;  /* 0x000000485148723e */ /* 0x000fc400000010ff */
[----:B------:R-:W-:Y:S02]  /*2830*/  F2FP.BF16.F32.PACK_AB R83, R166, R95 ;  /* 0x0000005fa653723e */ /* 0x000fe400000010ff */
[----:B------:R-:W-:Y:S02]  /*2840*/  F2FP.BF16.F32.PACK_AB R82, R91, R90 ;  /* 0x0000005a5b52723e */ /* 0x000fe400000010ff */
[----:B------:R-:W-:Y:S02]  /*2850*/  F2FP.BF16.F32.PACK_AB R81, R89, R86 ;  /* 0x000000565951723e */ /* 0x000fe400000010ff */
[----:B------:R-:W-:Y:S01]  /*2860*/  F2FP.BF16.F32.PACK_AB R80, R87, R80 ;  /* 0x000000505750723e */ /* 0x000fe200000010ff */
[----:B------:R-:W-:Y:S06]  /*2870*/  BRA `(.L_x_247) ;  /* 0x0000001c003c7947 */ /* 0x000fec0003800000 */
.L_x_245:
[----:B------:R-:W-:-:S04]  /*2880*/  UISETP.NE.U32.AND UP0, UPT, UR4, URZ, UPT ;  /* 0x000000ff0400728c */ /* 0x000fc8000bf05070 */
[----:B------:R-:W-:-:S09]  /*2890*/  UISETP.NE.AND.EX UP0, UPT, UR5, URZ, UPT, UP0 ;  /* 0x000000ff0500728c */ /* 0x000fd2000bf05300 */
[----:B------:R-:W-:Y:S05]  /*28a0*/  BRA.U UP0, `(.L_x_248) ;  /* 0x0000000100f87547 */ /* 0x000fea000b800000 */
[-CC-:B------:R-:W-:Y:S01]  /*28b0*/  FFMA.FTZ R167, R147, R84.reuse, R85.reuse ;  /* 0x0000005493a77223 */ /* 0x180fe20000010055 */
[----:B------:R-:W-:Y:S02]  /*28c0*/  IMAD.U32 R89, R11, 0x10000, RZ ;  /* 0x000100000b597824 */ /* 0x000fe400078e00ff */
[-C--:B------:R-:W-:Y:S01]  /*28d0*/  FFMA.FTZ R86, R164, R84.reuse, R85 ;  /* 0x00000054a4567223 */ /* 0x080fe20000010055 */
[----:B------:R-:W-:Y:S01]  /*28e0*/  SHF.L.U32 R91, R81, 0x10, RZ ;  /* 0x00000010515b7819 */ /* 0x000fe200000006ff */
[----:B------:R-:W-:Y:S01]  /*28f0*/  FADD.FTZ R167, R150, -R167 ;  /* 0x800000a796a77221 */ /* 0x000fe20000010000 */
[----:B------:R-:W-:Y:S01]  /*2900*/  LOP3.LUT P4, RZ, R97, 0xff0000, RZ, 0xc0, !PT ;  /* 0x00ff000061ff7812 */ /* 0x000fe2000788c0ff */
[----:B------:R-:W-:Y:S01]  /*2910*/  FADD.FTZ R88, R155, -R86 ;  /* 0x800000569b587221 */ /* 0x000fe20000010000 */
[----:B------:R-:W-:Y:S02]  /*2920*/  IMAD.U32 R87, R82, 0x10000, RZ ;  /* 0x0001000052577824 */ /* 0x000fe400078e00ff */
[----:B-----5:R-:W-:Y:S01]  /*2930*/  FFMA.FTZ R89, R110, R167, R89 ;  /* 0x000000a76e597223 */ /* 0x020fe20000010059 */
[-CC-:B------:R-:W-:Y:S01]  /*2940*/  FFMA.FTZ R95, R145, R84.reuse, R85.reuse ;  /* 0x00000054915f7223 */ /* 0x180fe20000010055 */
[----:B------:R-:W-:Y:S01]  /*2950*/  FFMA.FTZ R82, R156, R84, R85 ;  /* 0x000000549c527223 */ /* 0x000fe20000010055 */
[----:B------:R-:W-:Y:S01]  /*2960*/  FFMA.FTZ R91, R110, R88, R91 ;  /* 0x000000586e5b7223 */ /* 0x000fe2000001005b */
[----:B------:R-:W-:Y:S01]  /*2970*/  FMUL.FTZ R89, R89, UR13 ;  /* 0x0000000d59597c20 */ /* 0x000fe20008410000 */
[----:B------:R-:W-:Y:S01]  /*2980*/  SHF.L.U32 R81, R10, 0x10, RZ ;  /* 0x000000100a517819 */ /* 0x000fe200000006ff */
[-C--:B------:R-:W-:Y:S01]  /*2990*/  FFMA.FTZ R88, R154, R84.reuse, R85 ;  /* 0x000000549a587223 */ /* 0x080fe20000010055 */
[----:B------:R-:W-:Y:S01]  /*29a0*/  FADD.FTZ R86, R148, -R95 ;  /* 0x8000005f94567221 */ /* 0x000fe20000010000 */
[----:B------:R-:W-:Y:S01]  /*29b0*/  FADD.FTZ R82, R153, -R82 ;  /* 0x8000005299527221 */ /* 0x000fe20000010000 */
[----:B------:R-:W-:Y:S01]  /*29c0*/  FSEL R90, R89, RZ, P4 ;  /* 0x000000ff595a7208 */ /* 0x000fe20002000000 */
[----:B------:R-:W-:Y:S01]  /*29d0*/  FFMA.FTZ R95, R143, R84, R85 ;  /* 0x000000548f5f7223 */ /* 0x000fe20000010055 */
[----:B------:R-:W-:Y:S01]  /*29e0*/  ISETP.GE.U32.AND P4, PT, R96, RZ, PT ;  /* 0x000000ff6000720c */ /* 0x000fe20003f86070 */
[----:B------:R-:W-:-:S02]  /*29f0*/  IMAD.U32 R83, R83, 0x10000, RZ ;  /* 0x0001000053537824 */ /* 0x000fc400078e00ff */
[----:B------:R-:W-:Y:S01]  /*2a00*/  FADD.FTZ R88, R151, -R88 ;  /* 0x8000005897587221 */ /* 0x000fe20000010000 */
[----:B------:R-:W-:Y:S01]  /*2a10*/  FMUL.FTZ R91, R91, UR13 ;  /* 0x0000000d5b5b7c20 */ /* 0x000fe20008410000 */
[C---:B------:R-:W-:Y:S01]  /*2a20*/  FFMA.FTZ R86, R110.reuse, R86, R81 ;  /* 0x000000566e567223 */ /* 0x040fe20000010051 */
[----:B------:R-:W-:Y:S01]  /*2a30*/  ISETP.GE.U32.AND.EX P4, PT, R97, 0x1000000, PT, P4 ;  /* 0x010000006100780c */ /* 0x000fe20003f86140 */
[----:B------:R-:W-:Y:S01]  /*2a40*/  FFMA.FTZ R87, R110, R82, R87 ;  /* 0x000000526e577223 */ /* 0x000fe20000010057 */
[----:B------:R-:W-:Y:S01]  /*2a50*/  SHF.L.U32 R81, R9, 0x10, RZ ;  /* 0x0000001009517819 */ /* 0x000fe200000006ff */
[----:B------:R-:W-:Y:S01]  /*2a60*/  FADD.FTZ R82, R146, -R95 ;  /* 0x8000005f92527221 */ /* 0x000fe20000010000 */
[----:B------:R-:W-:Y:S01]  /*2a70*/  FFMA.FTZ R83, R110, R88, R83 ;  /* 0x000000586e537223 */ /* 0x000fe20000010053 */
[----:B------:R-:W-:Y:S01]  /*2a80*/  FFMA.FTZ R88, R152, R84, R85 ;  /* 0x0000005498587223 */ /* 0x000fe20000010055 */
[----:B------:R-:W-:Y:S01]  /*2a90*/  FMUL.FTZ R86, R86, UR13 ;  /* 0x0000000d56567c20 */ /* 0x000fe20008410000 */
[----:B------:R-:W-:Y:S01]  /*2aa0*/  FSEL R95, R91, RZ, P4 ;  /* 0x000000ff5b5f7208 */ /* 0x000fe20002000000 */
[----:B------:R-:W-:Y:S01]  /*2ab0*/  FFMA.FTZ R82, R110, R82, R81 ;  /* 0x000000526e527223 */ /* 0x000fe20000010051 */
[----:B------:R-:W-:Y:S01]  /*2ac0*/  LOP3.LUT P4, RZ, R97, 0xff, RZ, 0xc0, !PT ;  /* 0x000000ff61ff7812 */ /* 0x000fe2000788c0ff */
[----:B------:R-:W-:-:S02]  /*2ad0*/  IMAD.U32 R81, R80, 0x10000, RZ ;  /* 0x0001000050517824 */ /* 0x000fc400078e00ff */
[----:B------:R-:W-:Y:S01]  /*2ae0*/  FADD.FTZ R80, R149, -R88 ;  /* 0x8000005895507221 */ /* 0x000fe20000010000 */
[----:B------:R-:W-:Y:S01]  /*2af0*/  FMUL.FTZ R87, R87, UR13 ;  /* 0x0000000d57577c20 */ /* 0x000fe20008410000 */
[----:B------:R-:W-:Y:S01]  /*2b00*/  FSEL R88, R86, RZ, P4 ;  /* 0x000000ff56587208 */ /* 0x000fe20002000000 */
[----:B------:R-:W-:Y:S01]  /*2b10*/  FMUL.FTZ R82, R82, UR13 ;  /* 0x0000000d52527c20 */ /* 0x000fe20008410000 */
[----:B------:R-:W-:Y:S01]  /*2b20*/  LOP3.LUT P4, RZ, R97, 0xff00, RZ, 0xc0, !PT ;  /* 0x0000ff0061ff7812 */ /* 0x000fe2000788c0ff */
[----:B------:R-:W-:Y:S01]  /*2b30*/  FFMA.FTZ R89, R3, R84, R85 ;  /* 0x0000005403597223 */ /* 0x000fe20000010055 */
[----:B------:R-:W-:Y:S01]  /*2b40*/  FFMA.FTZ R80, R110, R80, R81 ;  /* 0x000000506e507223 */ /* 0x000fe20000010051 */
[----:B------:R-:W-:Y:S01]  /*2b50*/  SHF.L.U32 R81, R8, 0x10, RZ ;  /* 0x0000001008517819 */ /* 0x000fe200000006ff */
[----:B------:R-:W-:Y:S01]  /*2b60*/  FMUL.FTZ R83, R83, UR13 ;  /* 0x0000000d53537c20 */ /* 0x000fe20008410000 */
[----:B------:R-:W-:Y:S01]  /*2b70*/  FSEL R91, R87, RZ, P4 ;  /* 0x000000ff575b7208 */ /* 0x000fe20002000000 */
[----:B------:R-:W-:Y:S01]  /*2b80*/  FADD.FTZ R89, R144, -R89 ;  /* 0x8000005990597221 */ /* 0x000fe20000010000 */
[----:B------:R-:W-:Y:S01]  /*2b90*/  LOP3.LUT P4, RZ, R96, 0xff0000, RZ, 0xc0, !PT ;  /* 0x00ff000060ff7812 */ /* 0x000fe2000788c0ff */
[----:B------:R-:W-:-:S02]  /*2ba0*/  FMUL.FTZ R80, R80, UR13 ;  /* 0x0000000d50507c20 */ /* 0x000fc40008410000 */
[----:B------:R-:W-:Y:S01]  /*2bb0*/  FFMA.FTZ R81, R110, R89, R81 ;  /* 0x000000596e517223 */ /* 0x000fe20000010051 */
[----:B------:R-:W-:Y:S02]  /*2bc0*/  FSEL R86, R82, RZ, P4 ;  /* 0x000000ff52567208 */ /* 0x000fe40002000000 */
[C---:B------:R-:W-:Y:S01]  /*2bd0*/  LOP3.LUT P4, RZ, R96.reuse, 0xff000000, RZ, 0xc0, !PT ;  /* 0xff00000060ff7812 */ /* 0x040fe2000788c0ff */
[----:B------:R-:W-:Y:S01]  /*2be0*/  FMUL.FTZ R81, R81, UR13 ;  /* 0x0000000d51517c20 */ /* 0x000fe20008410000 */
[----:B------:R-:W-:Y:S02]  /*2bf0*/  F2FP.BF16.F32.PACK_AB R82, R91, R88 ;  /* 0x000000585b52723e */ /* 0x000fe400000010ff */
[----:B------:R-:W-:Y:S02]  /*2c00*/  FSEL R89, R83, RZ, P4 ;  /* 0x000000ff53597208 */ /* 0x000fe40002000000 */
[----:B------:R-:W-:Y:S02]  /*2c10*/  LOP3.LUT P4, RZ, R96, 0xff00, RZ, 0xc0, !PT ;  /* 0x0000ff0060ff7812 */ /* 0x000fe4000788c0ff */
[----:B------:R-:W-:-:S02]  /*2c20*/  F2FP.BF16.F32.PACK_AB R83, R95, R90 ;  /* 0x0000005a5f53723e */ /* 0x000fc400000010ff */
[----:B------:R-:W-:Y:S02]  /*2c30*/  FSEL R87, R80, RZ, P4 ;  /* 0x000000ff50577208 */ /* 0x000fe40002000000 */
[----:B------:R-:W-:-:S04]  /*2c40*/  LOP3.LUT P4, RZ, R96, 0xff, RZ, 0xc0, !PT ;  /* 0x000000ff60ff7812 */ /* 0x000fc8000788c0ff */
[----:B------:R-:W-:Y:S02]  /*2c50*/  FSEL R80, R81, RZ, P4 ;  /* 0x000000ff51507208 */ /* 0x000fe40002000000 */
[----:B------:R-:W-:Y:S02]  /*2c60*/  F2FP.BF16.F32.PACK_AB R81, R89, R86 ;  /* 0x000000565951723e */ /* 0x000fe400000010ff */
[----:B------:R-:W-:Y:S01]  /*2c70*/  F2FP.BF16.F32.PACK_AB R80, R87, R80 ;  /* 0x000000505750723e */ /* 0x000fe200000010ff */
[----:B------:R-:W-:Y:S06]  /*2c80*/  BRA `(.L_x_247) ;  /* 0x0000001800387947 */ /* 0x000fec0003800000 */
.L_x_248:
[-CC-:B------:R-:W-:Y:S01]  /*2c90*/  FFMA.FTZ R72, R164, R84.reuse, R85.reuse ;  /* 0x00000054a4487223 */ /* 0x180fe20000010055 */
[----:B------:R-:W-:Y:S01]  /*2ca0*/  FFMA.FTZ R73, R147, R84, R85 ;  /* 0x0000005493497223 */ /* 0x000fe20000010055 */
[----:B------:R-:W-:Y:S01]  /*2cb0*/  SHF.L.U32 R75, R86, 0x10, RZ ;  /* 0x00000010564b7819 */ /* 0x000fe200000006ff */
[----:B------:R-:W-:Y:S02]  /*2cc0*/  IMAD.U32 R81, R11, 0x10000, RZ ;  /* 0x000100000b517824 */ /* 0x000fe400078e00ff */
[----:B------:R-:W-:Y:S01]  /*2cd0*/  FADD.FTZ R72, R155, -R72 ;  /* 0x800000489b487221 */ /* 0x000fe20000010000 */
[----:B------:R-:W-:Y:S01]  /*2ce0*/  FADD.FTZ R73, R150, -R73 ;  /* 0x8000004996497221 */ /* 0x000fe20000010000 */
[----:B------:R-:W-:Y:S02]  /*2cf0*/  ISETP.GE.U32.AND P4, PT, R96, RZ, PT ;  /* 0x000000ff6000720c */ /* 0x000fe40003f86070 */
[C---:B-----5:R-:W-:Y:S01]  /*2d00*/  FFMA.FTZ R75, R110.reuse, R72, R75 ;  /* 0x000000486e4b7223 */ /* 0x060fe2000001004b */
[----:B------:R-:W-:Y:S01]  /*2d10*/  FFMA.FTZ R166, R110, R73, R81 ;  /* 0x000000496ea67223 */ /* 0x000fe20000010051 */
[-CC-:B------:R-:W-:Y:S01]  /*2d20*/  FFMA.FTZ R72, R156, R84.reuse, R85.reuse ;  /* 0x000000549c487223 */ /* 0x180fe20000010055 */
[----:B------:R-:W-:Y:S01]  /*2d30*/  FFMA.FTZ R81, R143, R84, R85 ;  /* 0x000000548f517223 */ /* 0x000fe20000010055 */
[----:B------:R-:W-:-:S02]  /*2d40*/  IMAD.U32 R73, R87, 0x10000, RZ ;  /* 0x0001000057497824 */ /* 0x000fc400078e00ff */
[----:B------:R-:W-:Y:S01]  /*2d50*/  FFMA.FTZ R87, R145, R84, R85 ;  /* 0x0000005491577223 */ /* 0x000fe20000010055 */
[----:B------:R-:W-:Y:S01]  /*2d60*/  FADD.FTZ R74, R153, -R72 ;  /* 0x80000048994a7221 */ /* 0x000fe20000010000 */
[----:B------:R-:W-:Y:S02]  /*2d70*/  IMAD.U32 R72, R9, 0x10000, RZ ;  /* 0x0001000009487824 */ /* 0x000fe400078e00ff */
[----:B------:R-:W-:Y:S01]  /*2d80*/  FADD.FTZ R81, R146, -R81 ;  /* 0x8000005192517221 */ /* 0x000fe20000010000 */
[----:B------:R-:W-:Y:S01]  /*2d90*/  SHF.L.U32 R89, R10, 0x10, RZ ;  /* 0x000000100a597819 */ /* 0x000fe200000006ff */
[----:B------:R-:W-:Y:S01]  /*2da0*/  FADD.FTZ R87, R148, -R87 ;  /* 0x8000005794577221 */ /* 0x000fe20000010000 */
[----:B------:R-:W-:Y:S01]  /*2db0*/  ISETP.GE.U32.AND.EX P4, PT, R97, 0x1000000, PT, P4 ;  /* 0x010000006100780c */ /* 0x000fe20003f86140 */
[C---:B------:R-:W-:Y:S01]  /*2dc0*/  FFMA.FTZ R88, R110.reuse, R81, R72 ;  /* 0x000000516e587223 */ /* 0x040fe20000010048 */
[----:B------:R-:W-:Y:S01]  /*2dd0*/  FMUL.FTZ R72, R75, UR13 ;  /* 0x0000000d4b487c20 */ /* 0x000fe20008410000 */
[C---:B------:R-:W-:Y:S01]  /*2de0*/  FFMA.FTZ R94, R110.reuse, R87, R89 ;  /* 0x000000576e5e7223 */ /* 0x040fe20000010059 */
[----:B------:R-:W-:Y:S01]  /*2df0*/  FFMA.FTZ R73, R110, R74, R73 ;  /* 0x0000004a6e497223 */ /* 0x000fe20000010049 */
[----:B------:R-:W-:Y:S01]  /*2e00*/  SHF.L.U32 R87, R83, 0x10, RZ ;  /* 0x0000001053577819 */ /* 0x000fe200000006ff */
[-C--:B------:R-:W-:Y:S01]  /*2e10*/  FFMA.FTZ R74, R154, R84.reuse, R85 ;  /* 0x000000549a4a7223 */ /* 0x080fe20000010055 */
[----:B------:R-:W-:Y:S01]  /*2e20*/  FMUL.FTZ R82, R166, UR13 ;  /* 0x0000000da6527c20 */ /* 0x000fe20008410000 */
[----:B------:R-:W-:Y:S01]  /*2e30*/  FSEL R83, R72, RZ, P4 ;  /* 0x000000ff48537208 */ /* 0x000fe20002000000 */
[----:B------:R-:W-:Y:S01]  /*2e40*/  FMUL.FTZ R72, R73, UR13 ;  /* 0x0000000d49487c20 */ /* 0x000fe20008410000 */
[----:B------:R-:W-:Y:S01]  /*2e50*/  LOP3.LUT P4, RZ, R97, 0xff0000, RZ, 0xc0, !PT ;  /* 0x00ff000061ff7812 */ /* 0x000fe2000788c0ff */
[----:B------:R-:W-:Y:S01]  /*2e60*/  FADD.FTZ R81, R151, -R74 ;  /* 0x8000004a97517221 */ /* 0x000fe20000010000 */
[----:B------:R-:W-:Y:S01]  /*2e70*/  FMUL.FTZ R74, R94, UR13 ;  /* 0x0000000d5e4a7c20 */ /* 0x000fe20008410000 */
[----:B------:R-:W-:Y:S01]  /*2e80*/  FMUL.FTZ R86, R88, UR13 ;  /* 0x0000000d58567c20 */ /* 0x000fe20008410000 */
[----:B------:R-:W-:Y:S01]  /*2e90*/  FSEL R178, R82, RZ, P4 ;  /* 0x000000ff52b27208 */ /* 0x000fe20002000000 */
[----:B------:R-:W-:Y:S01]  /*2ea0*/  FFMA.FTZ R91, R110, R81, R87 ;  /* 0x000000516e5b7223 */ /* 0x000fe20000010057 */
[----:B------:R-:W-:Y:S01]  /*2eb0*/  LOP3.LUT P4, RZ, R97, 0xff, RZ, 0xc0, !PT ;  /* 0x000000ff61ff7812 */ /* 0x000fe2000788c0ff */
[----:B------:R-:W-:Y:S01]  /*2ec0*/  FFMA.FTZ R81, R3, R84, R85 ;  /* 0x0000005403517223 */ /* 0x000fe20000010055 */
[----:B------:R-:W-:Y:S01]  /*2ed0*/  IMAD.U32 R87, R8, 0x10000, RZ ;  /* 0x0001000008577824 */ /* 0x000fe200078e00ff */
[----:B------:R-:W-:-:S02]  /*2ee0*/  SHF.L.U32 R89, R80, 0x10, RZ ;  /* 0x0000001050597819 */ /* 0x000fc400000006ff */
[----:B------:R-:W-:Y:S01]  /*2ef0*/  FSEL R95, R74, RZ, P4 ;  /* 0x000000ff4a5f7208 */ /* 0x000fe20002000000 */
[----:B------:R-:W-:Y:S01]  /*2f00*/  FADD.FTZ R81, R144, -R81 ;  /* 0x8000005190517221 */ /* 0x000fe20000010000 */
[----:B------:R-:W-:Y:S01]  /*2f10*/  LOP3.LUT P4, RZ, R97, 0xff00, RZ, 0xc0, !PT ;  /* 0x0000ff0061ff7812 */ /* 0x000fe2000788c0ff */
[----:B------:R-:W-:Y:S01]  /*2f20*/  FFMA.FTZ R74, R152, R84, R85 ;  /* 0x00000054984a7223 */ /* 0x000fe20000010055 */
[----:B------:R-:W-:Y:S01]  /*2f30*/  F2FP.BF16.F32.PACK_AB R75, R75, R166 ;  /* 0x000000a64b4b723e */ /* 0x000fe200000010ff */
[----:B------:R-:W-:Y:S01]  /*2f40*/  FFMA.FTZ R81, R110, R81, R87 ;  /* 0x000000516e517223 */ /* 0x000fe20000010057 */
[----:B------:R-:W-:Y:S01]  /*2f50*/  FSEL R82, R72, RZ, P4 ;  /* 0x000000ff48527208 */ /* 0x000fe20002000000 */
[----:B------:R-:W-:Y:S01]  /*2f60*/  FADD.FTZ R87, R149, -R74 ;  /* 0x8000004a95577221 */ /* 0x000fe20000010000 */
[----:B------:R-:W-:Y:S01]  /*2f70*/  LOP3.LUT P4, RZ, R96, 0xff0000, RZ, 0xc0, !PT ;  /* 0x00ff000060ff7812 */ /* 0x000fe2000788c0ff */
[----:B------:R-:W-:Y:S01]  /*2f80*/  FMUL.FTZ R74, R91, UR13 ;  /* 0x0000000d5b4a7c20 */ /* 0x000fe20008410000 */
[----:B------:R-:W-:Y:S01]  /*2f90*/  FMUL.FTZ R72, R81, UR13 ;  /* 0x0000000d51487c20 */ /* 0x000fe20008410000 */
[----:B------:R-:W-:-:S02]  /*2fa0*/  F2FP.BF16.F32.PACK_AB R83, R83, R178 ;  /* 0x000000b25353723e */ /* 0x000fc400000010ff */
[----:B------:R-:W-:Y:S01]  /*2fb0*/  FSEL R90, R86, RZ, P4 ;  /* 0x000000ff565a7208 */ /* 0x000fe20002000000 */
[----:B------:R-:W-:Y:S01]  /*2fc0*/  FFMA.FTZ R86, R110, R87, R89 ;  /* 0x000000576e567223 */ /* 0x000fe20000010059 */
[----:B------:R-:W-:Y:S02]  /*2fd0*/  LOP3.LUT P4, RZ, R96, 0xff000000, RZ, 0xc0, !PT ;  /* 0xff00000060ff7812 */ /* 0x000fe4000788c0ff */
[----:B------:R-:W-:Y:S01]  /*2fe0*/  F2FP.BF16.F32.PACK_AB R82, R82, R95 ;  /* 0x0000005f5252723e */ /* 0x000fe200000010ff */
[----:B------:R-:W-:Y:S01]  /*2ff0*/  FMUL.FTZ R87, R86, UR13 ;  /* 0x0000000d56577c20 */ /* 0x000fe20008410000 */
[----:B------:R-:W-:Y:S02]  /*3000*/  FSEL R89, R74, RZ, P4 ;  /* 0x000000ff4a597208 */ /* 0x000fe40002000000 */
[----:B------:R-:W-:Y:S02]  /*3010*/  LOP3.LUT P4, RZ, R96, 0xff, RZ, 0xc0, !PT ;  /* 0x000000ff60ff7812 */ /* 0x000fe4000788c0ff */
[----:B------:R-:W-:-:S02]  /*3020*/  F2FP.BF16.F32.PACK_AB R74, R73, R94 ;  /* 0x0000005e494a723e */ /* 0x000fc400000010ff */
[----:B------:R-:W-:Y:S02]  /*3030*/  FSEL R80, R72, RZ, P4 ;  /* 0x000000ff48507208 */ /* 0x000fe40002000000 */
[----:B------:R-:W-:Y:S02]  /*3040*/  LOP3.LUT P4, RZ, R96, 0xff00, RZ, 0xc0, !PT ;  /* 0x0000ff0060ff7812 */ /* 0x000fe4000788c0ff */
[----:B------:R-:W-:Y:S02]  /*3050*/  F2FP.BF16.F32.PACK_AB R72, R86, R81 ;  /* 0x000000515648723e */ /* 0x000fe400000010ff */
[----:B------:R-:W-:Y:S02]  /*3060*/  FSEL R87, R87, RZ, P4 ;  /* 0x000000ff57577208 */ /* 0x000fe40002000000 */
[----:B------:R-:W-:Y:S02]  /*3070*/  F2FP.BF16.F32.PACK_AB R73, R91, R88 ;  /* 0x000000585b49723e */ /* 0x000fe400000010ff */
[----:B------:R-:W-:-:S02]  /*3080*/  F2FP.BF16.F32.PACK_AB R81, R89, R90 ;  /* 0x0000005a5951723e */ /* 0x000fc400000010ff */
[----:B------:R-:W-:Y:S01]  /*3090*/  F2FP.BF16.F32.PACK_AB R80, R87, R80 ;  /* 0x000000505750723e */ /* 0x000fe200000010ff */
[----:B------:R-:W-:Y:S06]  /*30a0*/  BRA `(.L_x_247) ;  /* 0x0000001400307947 */ /* 0x000fec0003800000 */
.L_x_244:
[----:B------:R-:W-:-:S04]  /*30b0*/  UISETP.NE.U32.AND UP0, UPT, UR14, URZ, UPT ;  /* 0x000000ff0e00728c */ /* 0x000fc8000bf05070 */
[----:B------:R-:W-:-:S09]  /*30c0*/  UISETP.NE.AND.EX UP0, UPT, UR15, URZ, UPT, UP0 ;  /* 0x000000ff0f00728c */ /* 0x000fd2000bf05300 */
[----:B------:R-:W-:Y:S05]  /*30d0*/  BRA.U UP0, `(.L_x_249) ;  /* 0x0000000900747547 */ /* 0x000fea000b800000 */
[----:B------:R-:W-:-:S04]  /*30e0*/  UISETP.NE.U32.AND UP0, UPT, UR4, URZ, UPT ;  /* 0x000000ff0400728c */ /* 0x000fc8000bf05070 */
[----:B------:R-:W-:-:S09]  /*30f0*/  UISETP.NE.AND.EX UP0, UPT, UR5, URZ, UPT, UP0 ;  /* 0x000000ff0500728c */ /* 0x000fd2000bf05300 */
[----:B------:R-:W-:Y:S05]  /*3100*/  BRA.U UP0, `(.L_x_250) ;  /* 0x00000005002c7547 */ /* 0x000fea000b800000 */
[-CC-:B------:R-:W-:Y:S01]  /*3110*/  FFMA.FTZ R77, R147, R84.reuse, R85.reuse ;  /* 0x00000054934d7223 */ /* 0x180fe20000010055 */
[----:B------:R-:W-:Y:S01]  /*3120*/  FFMA.FTZ R76, R164, R84, R85 ;  /* 0x00000054a44c7223 */ /* 0x000fe20000010055 */
[----:B------:R-:W-:Y:S02]  /*3130*/  LOP3.LUT P4, RZ, R97, 0xff0000, RZ, 0xc0, !PT ;  /* 0x00ff000061ff7812 */ /* 0x000fe4000788c0ff */
[----:B------:R-:W-:Y:S01]  /*3140*/  FADD.FTZ R77, R150, -R77 ;  /* 0x8000004d964d7221 */ /* 0x000fe20000010000 */
[----:B------:R-:W-:-:S03]  /*3150*/  FADD.FTZ R79, R155, -R76 ;  /* 0x8000004c9b4f7221 */ /* 0x000fc60000010000 */
[C---:B-----5:R-:W-:Y:S01]  /*3160*/  FMUL.FTZ R77, R110.reuse, R77 ;  /* 0x0000004d6e4d7220 */ /* 0x060fe20000410000 */
[----:B------:R-:W-:-:S03]  /*3170*/  FMUL.FTZ R76, R110, R79 ;  /* 0x0000004f6e4c7220 */ /* 0x000fc60000410000 */
[----:B------:R-:W-:Y:S01]  /*3180*/  FMUL.FTZ R77, R77, UR13 ;  /* 0x0000000d4d4d7c20 */ /* 0x000fe20008410000 */
[----:B------:R-:W-:Y:S01]  /*3190*/  FMUL.FTZ R80, R76, UR13 ;  /* 0x0000000d4c507c20 */ /* 0x000fe20008410000 */
[----:B------:R-:W-:-:S03]  /*31a0*/  FFMA.FTZ R76, R156, R84, R85 ;  /* 0x000000549c4c7223 */ /* 0x000fc60000010055 */
[----:B------:R-:W-:Y:S01]  /*31b0*/  FSEL R94, R77, RZ, P4 ;  /* 0x000000ff4d5e7208 */ /* 0x000fe20002000000 */
[----:B------:R-:W-:Y:S01]  /*31c0*/  FADD.FTZ R81, R153, -R76 ;  /* 0x8000004c99517221 */ /* 0x000fe20000010000 */
[----:B------:R-:W-:-:S03]  /*31d0*/  LOP3.LUT P4, RZ, R159, 0xff0000, RZ, 0xc0, !PT ;  /* 0x00ff00009fff7812 */ /* 0x000fc6000788c0ff */
[----:B------:R-:W-:Y:S01]  /*31e0*/  FMUL.FTZ R81, R110, R81 ;  /* 0x000000516e517220 */ /* 0x000fe20000410000 */
[----:B------:R-:W-:Y:S01]  /*31f0*/  FSEL R79, R77, RZ, P4 ;  /* 0x000000ff4d4f7208 */ /* 0x000fe20002000000 */
[----:B------:R-:W-:Y:S01]  /*3200*/  FFMA.FTZ R77, R145, R84, R85 ;  /* 0x00000054914d7223 */ /* 0x000fe20000010055 */
[----:B------:R-:W-:Y:S01]  /*3210*/  ISETP.GE.U32.AND P4, PT, R96, RZ, PT ;  /* 0x000000ff6000720c */ /* 0x000fe20003f86070 */
[----:B------:R-:W-:Y:S02]  /*3220*/  FMUL.FTZ R81, R81, UR13 ;  /* 0x0000000d51517c20 */ /* 0x000fe40008410000 */
[----:B------:R-:W-:Y:S01]  /*3230*/  FADD.FTZ R77, R148, -R77 ;  /* 0x8000004d944d7221 */ /* 0x000fe20000010000 */
[----:B------:R-:W-:-:S03]  /*3240*/  ISETP.GE.U32.AND.EX P4, PT, R97, 0x1000000, PT, P4 ;  /* 0x010000006100780c */ /* 0x000fc60003f86140 */
[----:B------:R-:W-:Y:S01]  /*3250*/  FMUL.FTZ R77, R110, R77 ;  /* 0x0000004d6e4d7220 */ /* 0x000fe20000410000 */
[----:B------:R-:W-:Y:S02]  /*3260*/  FSEL R167, R80, RZ, P4 ;  /* 0x000000ff50a77208 */ /* 0x000fe40002000000 */
[----:B------:R-:W-:Y:S01]  /*3270*/  ISETP.GE.U32.AND P4, PT, R158, RZ, PT ;  /* 0x000000ff9e00720c */ /* 0x000fe20003f86070 */
[----:B------:R-:W-:Y:S01]  /*3280*/  FMUL.FTZ R78, R77, UR13 ;  /* 0x0000000d4d4e7c20 */ /* 0x000fe20008410000 */
[-C--:B------:R-:W-:Y:S02]  /*3290*/  FFMA.FTZ R77, R143, R84.reuse, R85 ;  /* 0x000000548f4d7223 */ /* 0x080fe40000010055 */
[----:B------:R-:W-:Y:S02]  /*32a0*/  ISETP.GE.U32.AND.EX P4, PT, R159, 0x1000000, PT, P4 ;  /* 0x010000009f00780c */ /* 0x000fe40003f86140 */
[----:B------:R-:W-:Y:S02]  /*32b0*/  FADD.FTZ R77, R146, -R77 ;  /* 0x8000004d924d7221 */ /* 0x000fe40000010000 */
[----:B------:R-:W-:Y:S01]  /*32c0*/  FSEL R76, R80, RZ, P4 ;  /* 0x000000ff504c7208 */ /* 0x000fe20002000000 */
[-CC-:B------:R-:W-:Y:S01]  /*32d0*/  FFMA.FTZ R80, R154, R84.reuse, R85.reuse ;  /* 0x000000549a507223 */ /* 0x180fe20000010055 */
[----:B------:R-:W-:Y:S01]  /*32e0*/  LOP3.LUT P4, RZ, R97, 0xff, RZ, 0xc0, !PT ;  /* 0x000000ff61ff7812 */ /* 0x000fe2000788c0ff */
[----:B------:R-:W-:Y:S01]  /*32f0*/  FMUL.FTZ R77, R110, R77 ;  /* 0x0000004d6e4d7220 */ /* 0x000fe20000410000 */
[----:B------:R-:W-:Y:S01]  /*3300*/  F2FP.BF16.F32.PACK_AB R79, R76, R79 ;  /* 0x0000004f4c4f723e */ /* 0x000fe200000010ff */
[----:B------:R-:W-:Y:S01]  /*3310*/  FADD.FTZ R83, R151, -R80 ;  /* 0x8000005097537221 */ /* 0x000fe20000010000 */
[----:B------:R-:W-:Y:S01]  /*3320*/  FSEL R90, R78, RZ, P4 ;  /* 0x000000ff4e5a7208 */ /* 0x000fe20002000000 */
[----:B------:R-:W-:Y:S01]  /*3330*/  FMUL.FTZ R77, R77, UR13 ;  /* 0x0000000d4d4d7c20 */ /* 0x000fe20008410000 */
[----:B------:R-:W-:Y:S01]  /*3340*/  LOP3.LUT P4, RZ, R159, 0xff, RZ, 0xc0, !PT ;  /* 0x000000ff9fff7812 */ /* 0x000fe2000788c0ff */
[----:B------:R-:W-:Y:S01]  /*3350*/  FFMA.FTZ R80, R152, R84, R85 ;  /* 0x0000005498507223 */ /* 0x000fe20000010055 */
[----:B------:R-:W-:-:S02]  /*3360*/  FMUL.FTZ R83, R110, R83 ;  /* 0x000000536e537220 */ /* 0x000fc40000410000 */
[----:B------:R-:W-:Y:S01]  /*3370*/  FSEL R78, R78, RZ, P4 ;  /* 0x000000ff4e4e7208 */ /* 0x000fe20002000000 */
[----:B------:R-:W-:Y:S01]  /*3380*/  FADD.FTZ R87, R149, -R80 ;  /* 0x8000005095577221 */ /* 0x000fe20000010000 */
[----:B------:R-:W-:Y:S01]  /*3390*/  LOP3.LUT P4, RZ, R97, 0xff00, RZ, 0xc0, !PT ;  /* 0x0000ff0061ff7812 */ /* 0x000fe2000788c0ff */
[----:B------:R-:W-:Y:S01]  /*33a0*/  FMUL.FTZ R80, R83, UR13 ;  /* 0x0000000d53507c20 */ /* 0x000fe20008410000 */
[----:B------:R-:W-:Y:S01]  /*33b0*/  FFMA.FTZ R83, R3, R84, R85 ;  /* 0x0000005403537223 */ /* 0x000fe20000010055 */
[----:B------:R-:W-:Y:S01]  /*33c0*/  FMUL.FTZ R87, R110, R87 ;  /* 0x000000576e577220 */ /* 0x000fe20000410000 */
[----:B------:R-:W-:Y:S02]  /*33d0*/  FSEL R95, R81, RZ, P4 ;  /* 0x000000ff515f7208 */ /* 0x000fe40002000000 */
[----:B------:R-:W-:Y:S01]  /*33e0*/  LOP3.LUT P4, RZ, R159, 0xff00, RZ, 0xc0, !PT ;  /* 0x0000ff009fff7812 */ /* 0x000fe2000788c0ff */
[----:B------:R-:W-:Y:S01]  /*33f0*/  FMUL.FTZ R87, R87, UR13 ;  /* 0x0000000d57577c20 */ /* 0x000fe20008410000 */
[----:B------:R-:W-:-:S02]  /*3400*/  FADD.FTZ R83, R144, -R83 ;  /* 0x8000005390537221 */ /* 0x000fc40000010000 */
[----:B------:R-:W-:Y:S02]  /*3410*/  FSEL R81, R81, RZ, P4 ;  /* 0x000000ff51517208 */ /* 0x000fe40002000000 */
[----:B------:R-:W-:Y:S01]  /*3420*/  LOP3.LUT P4, RZ, R96, 0xff0000, RZ, 0xc0, !PT ;  /* 0x00ff000060ff7812 */ /* 0x000fe2000788c0ff */
[----:B------:R-:W-:Y:S01]  /*3430*/  FMUL.FTZ R83, R110, R83 ;  /* 0x000000536e537220 */ /* 0x000fe20000410000 */
[----:B------:R-:W-:Y:S02]  /*3440*/  F2FP.BF16.F32.PACK_AB R78, R81, R78 ;  /* 0x0000004e514e723e */ /* 0x000fe400000010ff */
[----:B------:R-:W-:Y:S01]  /*3450*/  FSEL R88, R77, RZ, P4 ;  /* 0x000000ff4d587208 */ /* 0x000fe20002000000 */
[----:B------:R-:W-:Y:S01]  /*3460*/  FMUL.FTZ R82, R83, UR13 ;  /* 0x0000000d53527c20 */ /* 0x000fe20008410000 */
[----:B------:R-:W-:Y:S02]  /*3470*/  LOP3.LUT P4, RZ, R158, 0xff0000, RZ, 0xc0, !PT ;  /* 0x00ff00009eff7812 */ /* 0x000fe4000788c0ff */
[----:B------:R-:W-:-:S02]  /*3480*/  F2FP.BF16.F32.PACK_AB R83, R167, R94 ;  /* 0x0000005ea753723e */ /* 0x000fc400000010ff */
[----:B------:R-:W-:Y:S02]  /*3490*/  FSEL R77, R77, RZ, P4 ;  /* 0x000000ff4d4d7208 */ /* 0x000fe40002000000 */
[----:B------:R-:W-:-:S04]  /*34a0*/  LOP3.LUT P4, RZ, R96, 0xff000000, RZ, 0xc0, !PT ;  /* 0xff00000060ff7812 */ /* 0x000fc8000788c0ff */
[----:B------:R-:W-:Y:S02]  /*34b0*/  FSEL R91, R80, RZ, P4 ;  /* 0x000000ff505b7208 */ /* 0x000fe40002000000 */
[----:B------:R-:W-:Y:S02]  /*34c0*/  LOP3.LUT P4, RZ, R158, 0xff000000, RZ, 0xc0, !PT ;  /* 0xff0000009eff7812 */ /* 0x000fe4000788c0ff */
[----:B------:R-:W-:Y:S02]  /*34d0*/  F2FP.BF16.F32.PACK_AB R81, R91, R88 ;  /* 0x000000585b51723e */ /* 0x000fe400000010ff */
[----:B------:R-:W-:Y:S02]  /*34e0*/  FSEL R80, R80, RZ, P4 ;  /* 0x000000ff50507208 */ /* 0x000fe40002000000 */
[----:B------:R-:W-:Y:S02]  /*34f0*/  LOP3.LUT P4, RZ, R96, 0xff00, RZ, 0xc0, !PT ;  /* 0x0000ff0060ff7812 */ /* 0x000fe4000788c0ff */
[----:B------:R-:W-:-:S02]  /*3500*/  F2FP.BF16.F32.PACK_AB R77, R80, R77 ;  /* 0x0000004d504d723e */ /* 0x000fc400000010ff */
[----:B------:R-:W-:Y:S02]  /*3510*/  FSEL R89, R87, RZ, P4 ;  /* 0x000000ff57597208 */ /* 0x000fe40002000000 */
[----:B------:R-:W-:-:S04]  /*3520*/  LOP3.LUT P4, RZ, R158, 0xff00, RZ, 0xc0, !PT ;  /* 0x0000ff009eff7812 */ /* 0x000fc8000788c0ff */
[----:B------:R-:W-:Y:S02]  /*3530*/  FSEL R87, R87, RZ, P4 ;  /* 0x000000ff57577208 */ /* 0x000fe40002000000 */
        /* <DEDUP_REMOVED lines=8> */
.L_x_250:
[-CC-:B------:R-:W-:Y:S01]  /*35c0*/  FFMA.FTZ R73, R147, R84.reuse, R85.reuse ;  /* 0x0000005493497223 */ /* 0x180fe20000010055 */
[----:B------:R-:W-:Y:S01]  /*35d0*/  LOP3.LUT P4, RZ, R97, 0xff0000, RZ, 0xc0, !PT ;  /* 0x00ff000061ff7812 */ /* 0x000fe2000788c0ff */
[----:B------:R-:W-:Y:S02]  /*35e0*/  FFMA.FTZ R74, R164, R84, R85 ;  /* 0x00000054a44a7223 */ /* 0x000fe40000010055 */
[----:B------:R-:W-:-:S04]  /*35f0*/  FADD.FTZ R73, R150, -R73 ;  /* 0x8000004996497221 */ /* 0x000fc80000010000 */
[----:B-----5:R-:W-:Y:S01]  /*3600*/  FMUL.FTZ R76, R110, R73 ;  /* 0x000000496e4c7220 */ /* 0x020fe20000410000 */
[----:B------:R-:W-:-:S03]  /*3610*/  FADD.FTZ R73, R155, -R74 ;  /* 0x8000004a9b497221 */ /* 0x000fc60000010000 */
[----:B------:R-:W-:Y:S01]  /*3620*/  FMUL.FTZ R72, R76, UR13 ;  /* 0x0000000d4c487c20 */ /* 0x000fe20008410000 */
[----:B------:R-:W-:Y:S01]  /*3630*/  FMUL.FTZ R89, R110, R73 ;  /* 0x000000496e597220 */ /* 0x000fe20000410000 */
[----:B------:R-:W-:-:S03]  /*3640*/  FFMA.FTZ R73, R145, R84, R85 ;  /* 0x0000005491497223 */ /* 0x000fc60000010055 */
[----:B------:R-:W-:Y:S01]  /*3650*/  FSEL R94, R72, RZ, P4 ;  /* 0x000000ff485e7208 */ /* 0x000fe20002000000 */
[----:B------:R-:W-:Y:S01]  /*3660*/  FMUL.FTZ R74, R89, UR13 ;  /* 0x0000000d594a7c20 */ /* 0x000fe20008410000 */
[----:B------:R-:W-:Y:S01]  /*3670*/  LOP3.LUT P4, RZ, R159, 0xff0000, RZ, 0xc0, !PT ;  /* 0x00ff00009fff7812 */ /* 0x000fe2000788c0ff */
[----:B------:R-:W-:-:S03]  /*3680*/  FADD.FTZ R73, R148, -R73 ;  /* 0x8000004994497221 */ /* 0x000fc60000010000 */
[----:B------:R-:W-:Y:S01]  /*3690*/  FSEL R166, R72, RZ, P4 ;  /* 0x000000ff48a67208 */ /* 0x000fe20002000000 */
[-CC-:B------:R-:W-:Y:S01]  /*36a0*/  FFMA.FTZ R72, R156, R84.reuse, R85.reuse ;  /* 0x000000549c487223 */ /* 0x180fe20000010055 */
[----:B------:R-:W-:Y:S01]  /*36b0*/  ISETP.GE.U32.AND P4, PT, R96, RZ, PT ;  /* 0x000000ff6000720c */ /* 0x000fe20003f86070 */
[----:B------:R-:W-:Y:S01]  /*36c0*/  FMUL.FTZ R80, R110, R73 ;  /* 0x000000496e507220 */ /* 0x000fe20000410000 */
[----:B------:R-:W-:Y:S01]  /*36d0*/  FFMA.FTZ R73, R143, R84, R85 ;  /* 0x000000548f497223 */ /* 0x000fe20000010055 */
[----:B------:R-:W-:Y:S01]  /*36e0*/  FADD.FTZ R75, R153, -R72 ;  /* 0x80000048994b7221 */ /* 0x000fe20000010000 */
[----:B------:R-:W-:Y:S01]  /*36f0*/  ISETP.GE.U32.AND.EX P4, PT, R97, 0x1000000, PT, P4 ;  /* 0x010000006100780c */ /* 0x000fe20003f86140 */
[----:B------:R-:W-:Y:S01]  /*3700*/  FMUL.FTZ R72, R80, UR13 ;  /* 0x0000000d50487c20 */ /* 0x000fe20008410000 */
[----:B------:R-:W-:Y:S01]  /*3710*/  FADD.FTZ R73, R146, -R73 ;  /* 0x8000004992497221 */ /* 0x000fe20000010000 */
[----:B------:R-:W-:Y:S01]  /*3720*/  FMUL.FTZ R83, R110, R75 ;  /* 0x0000004b6e537220 */ /* 0x000fe20000410000 */
[----:B------:R-:W-:-:S02]  /*3730*/  FSEL R179, R74, RZ, P4 ;  /* 0x000000ff4ab37208 */ /* 0x000fc40002000000 */
[----:B------:R-:W-:Y:S01]  /*3740*/  ISETP.GE.U32.AND P4, PT, R158, RZ, PT ;  /* 0x000000ff9e00720c */ /* 0x000fe20003f86070 */
[----:B------:R-:W-:-:S03]  /*3750*/  FMUL.FTZ R78, R110, R73 ;  /* 0x000000496e4e7220 */ /* 0x000fc60000410000 */
[----:B------:R-:W-:Y:S01]  /*3760*/  ISETP.GE.U32.AND.EX P4, PT, R159, 0x1000000, PT, P4 ;  /* 0x010000009f00780c */ /* 0x000fe20003f86140 */
[----:B------:R-:W-:-:S03]  /*3770*/  FMUL.FTZ R73, R78, UR13 ;  /* 0x0000000d4e497c20 */ /* 0x000fc60008410000 */
[----:B------:R-:W-:Y:S01]  /*3780*/  FSEL R181, R74, RZ, P4 ;  /* 0x000000ff4ab57208 */ /* 0x000fe20002000000 */
[----:B------:R-:W-:Y:S01]  /*3790*/  FMUL.FTZ R74, R83, UR13 ;  /* 0x0000000d534a7c20 */ /* 0x000fe20008410000 */
[----:B------:R-:W-:-:S04]  /*37a0*/  LOP3.LUT P4, RZ, R97, 0xff, RZ, 0xc0, !PT ;  /* 0x000000ff61ff7812 */ /* 0x000fc8000788c0ff */
[----:B------:R-:W-:Y:S02]  /*37b0*/  FSEL R82, R72, RZ, P4 ;  /* 0x000000ff48527208 */ /* 0x000fe40002000000 */
[----:B------:R-:W-:-:S04]  /*37c0*/  LOP3.LUT P4, RZ, R159, 0xff, RZ, 0xc0, !PT ;  /* 0x000000ff9fff7812 */ /* 0x000fc8000788c0ff */
[----:B------:R-:W-:Y:S01]  /*37d0*/  FSEL R90, R72, RZ, P4 ;  /* 0x000000ff485a7208 */ /* 0x000fe20002000000 */
[----:B------:R-:W-:Y:S01]  /*37e0*/  FFMA.FTZ R72, R154, R84, R85 ;  /* 0x000000549a487223 */ /* 0x000fe20000010055 */
[----:B------:R-:W-:-:S03]  /*37f0*/  LOP3.LUT P4, RZ, R97, 0xff00, RZ, 0xc0, !PT ;  /* 0x0000ff0061ff7812 */ /* 0x000fc6000788c0ff */
[----:B------:R-:W-:Y:S01]  /*3800*/  FADD.FTZ R75, R151, -R72 ;  /* 0x80000048974b7221 */ /* 0x000fe20000010000 */
[----:B------:R-:W-:Y:S01]  /*3810*/  FSEL R95, R74, RZ, P4 ;  /* 0x000000ff4a5f7208 */ /* 0x000fe20002000000 */
[----:B------:R-:W-:Y:S01]  /*3820*/  FFMA.FTZ R72, R152, R84, R85 ;  /* 0x0000005498487223 */ /* 0x000fe20000010055 */
[----:B------:R-:W-:Y:S01]  /*3830*/  LOP3.LUT P4, RZ, R159, 0xff00, RZ, 0xc0, !PT ;  /* 0x0000ff009fff7812 */ /* 0x000fe2000788c0ff */
[----:B------:R-:W-:Y:S01]  /*3840*/  FMUL.FTZ R79, R110, R75 ;  /* 0x0000004b6e4f7220 */ /* 0x000fe20000410000 */
[----:B------:R-:W-:Y:S01]  /*3850*/  F2FP.BF16.F32.PACK_AB R82, R95, R82 ;  /* 0x000000525f52723e */ /* 0x000fe200000010ff */
[----:B------:R-:W-:Y:S01]  /*3860*/  FADD.FTZ R75, R149, -R72 ;  /* 0x80000048954b7221 */ /* 0x000fe20000010000 */
[----:B------:R-:W-:Y:S01]  /*3870*/  FSEL R167, R74, RZ, P4 ;  /* 0x000000ff4aa77208 */ /* 0x000fe20002000000 */
[----:B------:R-:W-:Y:S01]  /*3880*/  FMUL.FTZ R72, R79, UR13 ;  /* 0x0000000d4f487c20 */ /* 0x000fe20008410000 */
[----:B------:R-:W-:Y:S01]  /*3890*/  LOP3.LUT P4, RZ, R96, 0xff0000, RZ, 0xc0, !PT ;  /* 0x00ff000060ff7812 */ /* 0x000fe2000788c0ff */
[----:B------:R-:W-:Y:S01]  /*38a0*/  FMUL.FTZ R77, R110, R75 ;  /* 0x0000004b6e4d7220 */ /* 0x000fe20000410000 */
[----:B------:R-:W-:-:S02]  /*38b0*/  F2FP.BF16.F32.PACK_AB R75, R89, R76 ;  /* 0x0000004c594b723e */ /* 0x000fc400000010ff */
[----:B------:R-:W-:Y:S01]  /*38c0*/  FSEL R81, R73, RZ, P4 ;  /* 0x000000ff49517208 */ /* 0x000fe20002000000 */
[----:B------:R-:W-:Y:S01]  /*38d0*/  FMUL.FTZ R74, R77, UR13 ;  /* 0x0000000d4d4a7c20 */ /* 0x000fe20008410000 */
[----:B------:R-:W-:-:S04]  /*38e0*/  LOP3.LUT P4, RZ, R158, 0xff0000, RZ, 0xc0, !PT ;  /* 0x00ff00009eff7812 */ /* 0x000fc8000788c0ff */
[----:B------:R-:W-:Y:S01]  /*38f0*/  FSEL R86, R73, RZ, P4 ;  /* 0x000000ff49567208 */ /* 0x000fe20002000000 */
[----:B------:R-:W-:Y:S01]  /*3900*/  FFMA.FTZ R73, R3, R84, R85 ;  /* 0x0000005403497223 */ /* 0x000fe20000010055 */
[----:B------:R-:W-:-:S03]  /*3910*/  LOP3.LUT P4, RZ, R96, 0xff000000, RZ, 0xc0, !PT ;  /* 0xff00000060ff7812 */ /* 0x000fc6000788c0ff */
[----:B------:R-:W-:Y:S01]  /*3920*/  FADD.FTZ R73, R144, -R73 ;  /* 0x8000004990497221 */ /* 0x000fe20000010000 */
[----:B------:R-:W-:Y:S02]  /*3930*/  FSEL R88, R72, RZ, P4 ;  /* 0x000000ff48587208 */ /* 0x000fe40002000000 */
[----:B------:R-:W-:Y:S02]  /*3940*/  LOP3.LUT P4, RZ, R158, 0xff000000, RZ, 0xc0, !PT ;  /* 0xff0000009eff7812 */ /* 0x000fe4000788c0ff */
[----:B------:R-:W-:Y:S02]  /*3950*/  F2FP.BF16.F32.PACK_AB R81, R88, R81 ;  /* 0x000000515851723e */ /* 0x000fe400000010ff */
[----:B------:R-:W-:Y:S01]  /*3960*/  FSEL R91, R72, RZ, P4 ;  /* 0x000000ff485b7208 */ /* 0x000fe20002000000 */
[----:B------:R-:W-:Y:S01]  /*3970*/  FMUL.FTZ R72, R110, R73 ;  /* 0x000000496e487220 */ /* 0x000fe20000410000 */
[----:B------:R-:W-:Y:S02]  /*3980*/  LOP3.LUT P4, RZ, R96, 0xff00, RZ, 0xc0, !PT ;  /* 0x0000ff0060ff7812 */ /* 0x000fe4000788c0ff */
[----:B------:R-:W-:Y:S01]  /*3990*/  F2FP.BF16.F32.PACK_AB R73, R79, R78 ;  /* 0x0000004e4f49723e */ /* 0x000fe200000010ff */
[----:B------:R-:W-:Y:S01]  /*39a0*/  FMUL.FTZ R76, R72, UR13 ;  /* 0x0000000d484c7c20 */ /* 0x000fe20008410000 */
[----:B------:R-:W-:-:S02]  /*39b0*/  FSEL R87, R74, RZ, P4 ;  /* 0x000000ff4a577208 */ /* 0x000fc40002000000 */
[----:B------:R-:W-:Y:S02]  /*39c0*/  LOP3.LUT P4, RZ, R158, 0xff00, RZ, 0xc0, !PT ;  /* 0x0000ff009eff7812 */ /* 0x000fe4000788c0ff */
[----:B------:R-:W-:Y:S02]  /*39d0*/  F2FP.BF16.F32.PACK_AB R72, R77, R72 ;  /* 0x000000484d48723e */ /* 0x000fe400000010ff */
[----:B------:R-:W-:Y:S02]  /*39e0*/  FSEL R89, R74, RZ, P4 ;  /* 0x000000ff4a597208 */ /* 0x000fe40002000000 */
[----:B------:R-:W-:Y:S02]  /*39f0*/  LOP3.LUT P4, RZ, R96, 0xff, RZ, 0xc0, !PT ;  /* 0x000000ff60ff7812 */ /* 0x000fe4000788c0ff */
[----:B------:R-:W-:Y:S02]  /*3a00*/  F2FP.BF16.F32.PACK_AB R74, R83, R80 ;  /* 0x00000050534a723e */ /* 0x000fe400000010ff */
[----:B------:R-:W-:-:S02]  /*3a10*/  FSEL R80, R76, RZ, P4 ;  /* 0x000000ff4c507208 */ /* 0x000fc40002000000 */
[----:B------:R-:W-:Y:S02]  /*3a20*/  LOP3.LUT P4, RZ, R158, 0xff, RZ, 0xc0, !PT ;  /* 0x000000ff9eff7812 */ /* 0x000fe4000788c0ff */
[----:B------:R-:W-:Y:S02]  /*3a30*/  F2FP.BF16.F32.PACK_AB R79, R181, R166 ;  /* 0x000000a6b54f723e */ /* 0x000fe400000010ff */
[----:B------:R-:W-:Y:S02]  /*3a40*/  FSEL R76, R76, RZ, P4 ;  /* 0x000000ff4c4c7208 */ /* 0x000fe40002000000 */
[----:B------:R-:W-:Y:S02]  /*3a50*/  F2FP.BF16.F32.PACK_AB R83, R179, R94 ;  /* 0x0000005eb353723e */ /* 0x000fe400000010ff */
[----:B------:R-:W-:Y:S02]  /*3a60*/  F2FP.BF16.F32.PACK_AB R78, R167, R90 ;  /* 0x0000005aa74e723e */ /* 0x000fe400000010ff */
[----:B------:R-:W-:-:S02]  /*3a70*/  F2FP.BF16.F32.PACK_AB R77, R91, R86 ;  /* 0x000000565b4d723e */ /* 0x000fc400000010ff */
[----:B------:R-:W-:Y:S02]  /*3a80*/  F2FP.BF16.F32.PACK_AB R76, R89, R76 ;  /* 0x0000004c594c723e */ /* 0x000fe400000010ff */
[----:B------:R-:W-:Y:S01]  /*3a90*/  F2FP.BF16.F32.PACK_AB R80, R87, R80 ;  /* 0x000000505750723e */ /* 0x000fe200000010ff */
[----:B------:R-:W-:Y:S06]  /*3aa0*/  BRA `(.L_x_247) ;  /* 0x0000000800b07947 */ /* 0x000fec0003800000 */
.L_x_249:
[----:B------:R-:W-:-:S04]  /*3ab0*/  UISETP.NE.U32.AND UP0, UPT, UR4, URZ, UPT ;  /* 0x000000ff0400728c */ /* 0x000fc8000bf05070 */
[----:B------:R-:W-:-:S09]  /*3ac0*/  UISETP.NE.AND.EX UP0, UPT, UR5, URZ, UPT, UP0 ;  /* 0x000000ff0500728c */ /* 0x000fd2000bf05300 */
[----:B------:R-:W-:Y:S05]  /*3ad0*/  BRA.U UP0, `(.L_x_251) ;  /* 0x00000005004c7547 */ /* 0x000fea000b800000 */
[-CC-:B------:R-:W-:Y:S01]  /*3ae0*/  FFMA.FTZ R77, R147, R84.reuse, R85.reuse ;  /* 0x00000054934d7223 */ /* 0x180fe20000010055 */
[----:B------:R-:W-:Y:S02]  /*3af0*/  IMAD.U32 R79, R11, 0x10000, RZ ;  /* 0x000100000b4f7824 */ /* 0x000fe400078e00ff */
[-C--:B------:R-:W-:Y:S01]  /*3b00*/  FFMA.FTZ R76, R164, R84.reuse, R85 ;  /* 0x00000054a44c7223 */ /* 0x080fe20000010055 */
[----:B------:R-:W-:Y:S01]  /*3b10*/  LOP3.LUT P4, RZ, R97, 0xff0000, RZ, 0xc0, !PT ;  /* 0x00ff000061ff7812 */ /* 0x000fe2000788c0ff */
[----:B------:R-:W-:Y:S01]  /*3b20*/  FADD.FTZ R77, R150, -R77 ;  /* 0x8000004d964d7221 */ /* 0x000fe20000010000 */
[----:B------:R-:W-:Y:S02]  /*3b30*/  SHF.L.U32 R81, R81, 0x10, RZ ;  /* 0x0000001051517819 */ /* 0x000fe400000006ff */
[----:B------:R-:W-:Y:S01]  /*3b40*/  SHF.L.U32 R87, R82, 0x10, RZ ;  /* 0x0000001052577819 */ /* 0x000fe200000006ff */
[----:B-----5:R-:W-:Y:S01]  /*3b50*/  FFMA.FTZ R77, R110, R77, R79 ;  /* 0x0000004d6e4d7223 */ /* 0x020fe2000001004f */
[----:B------:R-:W-:Y:S01]  /*3b60*/  FADD.FTZ R79, R155, -R76 ;  /* 0x8000004c9b4f7221 */ /* 0x000fe20000010000 */
[-CC-:B------:R-:W-:Y:S01]  /*3b70*/  FFMA.FTZ R76, R156, R84.reuse, R85.reuse ;  /* 0x000000549c4c7223 */ /* 0x180fe20000010055 */
[----:B------:R-:W-:Y:S01]  /*3b80*/  FFMA.FTZ R82, R154, R84, R85 ;  /* 0x000000549a527223 */ /* 0x000fe20000010055 */
[----:B------:R-:W-:Y:S01]  /*3b90*/  FMUL.FTZ R77, R77, UR13 ;  /* 0x0000000d4d4d7c20 */ /* 0x000fe20008410000 */
[----:B------:R-:W-:-:S04]  /*3ba0*/  FFMA.FTZ R81, R110, R79, R81 ;  /* 0x0000004f6e517223 */ /* 0x000fc80000010051 */
[----:B------:R-:W-:Y:S01]  /*3bb0*/  FSEL R94, R77, RZ, P4 ;  /* 0x000000ff4d5e7208 */ /* 0x000fe20002000000 */
[----:B------:R-:W-:Y:S01]  /*3bc0*/  FMUL.FTZ R86, R81, UR13 ;  /* 0x0000000d51567c20 */ /* 0x000fe20008410000 */
[----:B------:R-:W-:Y:S01]  /*3bd0*/  LOP3.LUT P4, RZ, R159, 0xff0000, RZ, 0xc0, !PT ;  /* 0x00ff00009fff7812 */ /* 0x000fe2000788c0ff */
[----:B------:R-:W-:-:S03]  /*3be0*/  IMAD.U32 R81, R10, 0x10000, RZ ;  /* 0x000100000a517824 */ /* 0x000fc600078e00ff */
[----:B------:R-:W-:Y:S01]  /*3bf0*/  FSEL R79, R77, RZ, P4 ;  /* 0x000000ff4d4f7208 */ /* 0x000fe20002000000 */
[----:B------:R-:W-:Y:S01]  /*3c00*/  FFMA.FTZ R77, R145, R84, R85 ;  /* 0x00000054914d7223 */ /* 0x000fe20000010055 */
[----:B------:R-:W-:-:S03]  /*3c10*/  ISETP.GE.U32.AND P4, PT, R96, RZ, PT ;  /* 0x000000ff6000720c */ /* 0x000fc60003f86070 */
[----:B------:R-:W-:Y:S01]  /*3c20*/  FADD.FTZ R77, R148, -R77 ;  /* 0x8000004d944d7221 */ /* 0x000fe20000010000 */
[----:B------:R-:W-:-:S03]  /*3c30*/  ISETP.GE.U32.AND.EX P4, PT, R97, 0x1000000, PT, P4 ;  /* 0x010000006100780c */ /* 0x000fc60003f86140 */
[----:B------:R-:W-:Y:S01]  /*3c40*/  FFMA.FTZ R77, R110, R77, R81 ;  /* 0x0000004d6e4d7223 */ /* 0x000fe20000010051 */
[----:B------:R-:W-:Y:S01]  /*3c50*/  FSEL R167, R86, RZ, P4 ;  /* 0x000000ff56a77208 */ /* 0x000fe20002000000 */
[----:B------:R-:W-:Y:S01]  /*3c60*/  FADD.FTZ R81, R153, -R76 ;  /* 0x8000004c99517221 */ /* 0x000fe20000010000 */
[----:B------:R-:W-:Y:S01]  /*3c70*/  ISETP.GE.U32.AND P4, PT, R158, RZ, PT ;  /* 0x000000ff9e00720c */ /* 0x000fe20003f86070 */
[----:B------:R-:W-:Y:S01]  /*3c80*/  FMUL.FTZ R78, R77, UR13 ;  /* 0x0000000d4d4e7c20 */ /* 0x000fe20008410000 */
[-C--:B------:R-:W-:Y:S01]  /*3c90*/  FFMA.FTZ R77, R143, R84.reuse, R85 ;  /* 0x000000548f4d7223 */ /* 0x080fe20000010055 */
[----:B------:R-:W-:Y:S01]  /*3ca0*/  FFMA.FTZ R87, R110, R81, R87 ;  /* 0x000000516e577223 */ /* 0x000fe20000010057 */
[----:B------:R-:W-:Y:S01]  /*3cb0*/  ISETP.GE.U32.AND.EX P4, PT, R159, 0x1000000, PT, P4 ;  /* 0x010000009f00780c */ /* 0x000fe20003f86140 */
[----:B------:R-:W-:Y:S02]  /*3cc0*/  IMAD.U32 R81, R9, 0x10000, RZ ;  /* 0x0001000009517824 */ /* 0x000fe400078e00ff */
[----:B------:R-:W-:Y:S01]  /*3cd0*/  FADD.FTZ R77, R146, -R77 ;  /* 0x8000004d924d7221 */ /* 0x000fe20000010000 */
[----:B------:R-:W-:Y:S01]  /*3ce0*/  FSEL R76, R86, RZ, P4 ;  /* 0x000000ff564c7208 */ /* 0x000fe20002000000 */
[----:B------:R-:W-:Y:S01]  /*3cf0*/  FMUL.FTZ R86, R87, UR13 ;  /* 0x0000000d57567c20 */ /* 0x000fe20008410000 */
[----:B------:R-:W-:Y:S01]  /*3d00*/  LOP3.LUT P4, RZ, R97, 0xff, RZ, 0xc0, !PT ;  /* 0x000000ff61ff7812 */ /* 0x000fe2000788c0ff */
[----:B------:R-:W-:Y:S01]  /*3d10*/  FFMA.FTZ R77, R110, R77, R81 ;  /* 0x0000004d6e4d7223 */ /* 0x000fe20000010051 */
[----:B------:R-:W-:Y:S01]  /*3d20*/  SHF.L.U32 R87, R83, 0x10, RZ ;  /* 0x0000001053577819 */ /* 0x000fe200000006ff */
[----:B------:R-:W-:Y:S01]  /*3d30*/  FADD.FTZ R83, R151, -R82 ;  /* 0x8000005297537221 */ /* 0x000fe20000010000 */
[----:B------:R-:W-:Y:S01]  /*3d40*/  FSEL R90, R78, RZ, P4 ;  /* 0x000000ff4e5a7208 */ /* 0x000fe20002000000 */
[----:B------:R-:W-:Y:S01]  /*3d50*/  FMUL.FTZ R77, R77, UR13 ;  /* 0x0000000d4d4d7c20 */ /* 0x000fe20008410000 */
[----:B------:R-:W-:Y:S01]  /*3d60*/  LOP3.LUT P4, RZ, R159, 0xff, RZ, 0xc0, !PT ;  /* 0x000000ff9fff7812 */ /* 0x000fe2000788c0ff */
[----:B------:R-:W-:Y:S01]  /*3d70*/  FFMA.FTZ R82, R152, R84, R85 ;  /* 0x0000005498527223 */ /* 0x000fe20000010055 */
[----:B------:R-:W-:-:S02]  /*3d80*/  F2FP.BF16.F32.PACK_AB R79, R76, R79 ;  /* 0x0000004f4c4f723e */ /* 0x000fc400000010ff */
[----:B------:R-:W-:Y:S02]  /*3d90*/  FSEL R78, R78, RZ, P4 ;  /* 0x000000ff4e4e7208 */ /* 0x000fe40002000000 */
[----:B------:R-:W-:-:S04]  /*3da0*/  LOP3.LUT P4, RZ, R97, 0xff00, RZ, 0xc0, !PT ;  /* 0x0000ff0061ff7812 */ /* 0x000fc8000788c0ff */
[----:B------:R-:W-:Y:S02]  /*3db0*/  FSEL R95, R86, RZ, P4 ;  /* 0x000000ff565f7208 */ /* 0x000fe40002000000 */
[----:B------:R-:W-:-:S04]  /*3dc0*/  LOP3.LUT P4, RZ, R159, 0xff00, RZ, 0xc0, !PT ;  /* 0x0000ff009fff7812 */ /* 0x000fc8000788c0ff */
[----:B------:R-:W-:Y:S01]  /*3dd0*/  FSEL R81, R86, RZ, P4 ;  /* 0x000000ff56517208 */ /* 0x000fe20002000000 */
[----:B------:R-:W-:Y:S01]  /*3de0*/  FFMA.FTZ R86, R110, R83, R87 ;  /* 0x000000536e567223 */ /* 0x000fe20000010057 */
[----:B------:R-:W-:Y:S01]  /*3df0*/  LOP3.LUT P4, RZ, R96, 0xff0000, RZ, 0xc0, !PT ;  /* 0x00ff000060ff7812 */ /* 0x000fe2000788c0ff */
[----:B------:R-:W-:Y:S01]  /*3e00*/  FADD.FTZ R83, R149, -R82 ;  /* 0x8000005295537221 */ /* 0x000fe20000010000 */
[----:B------:R-:W-:Y:S02]  /*3e10*/  IMAD.U32 R87, R80, 0x10000, RZ ;  /* 0x0001000050577824 */ /* 0x000fe400078e00ff */
[----:B------:R-:W-:Y:S01]  /*3e20*/  FMUL.FTZ R82, R86, UR13 ;  /* 0x0000000d56527c20 */ /* 0x000fe20008410000 */
[----:B------:R-:W-:Y:S02]  /*3e30*/  FSEL R88, R77, RZ, P4 ;  /* 0x000000ff4d587208 */ /* 0x000fe40002000000 */
[----:B------:R-:W-:Y:S01]  /*3e40*/  LOP3.LUT P4, RZ, R158, 0xff0000, RZ, 0xc0, !PT ;  /* 0x00ff00009eff7812 */ /* 0x000fe2000788c0ff */
[----:B------:R-:W-:Y:S01]  /*3e50*/  FFMA.FTZ R80, R110, R83, R87 ;  /* 0x000000536e507223 */ /* 0x000fe20000010057 */
[----:B------:R-:W-:Y:S01]  /*3e60*/  FFMA.FTZ R83, R3, R84, R85 ;  /* 0x0000005403537223 */ /* 0x000fe20000010055 */
[----:B------:R-:W-:-:S02]  /*3e70*/  SHF.L.U32 R87, R8, 0x10, RZ ;  /* 0x0000001008577819 */ /* 0x000fc400000006ff */
[----:B------:R-:W-:Y:S01]  /*3e80*/  FSEL R77, R77, RZ, P4 ;  /* 0x000000ff4d4d7208 */ /* 0x000fe20002000000 */
[----:B------:R-:W-:Y:S01]  /*3e90*/  FMUL.FTZ R86, R80, UR13 ;  /* 0x0000000d50567c20 */ /* 0x000fe20008410000 */
[----:B------:R-:W-:Y:S01]  /*3ea0*/  LOP3.LUT P4, RZ, R96, 0xff000000, RZ, 0xc0, !PT ;  /* 0xff00000060ff7812 */ /* 0x000fe2000788c0ff */
[----:B------:R-:W-:Y:S01]  /*3eb0*/  FADD.FTZ R83, R144, -R83 ;  /* 0x8000005390537221 */ /* 0x000fe20000010000 */
[----:B------:R-:W-:Y:S02]  /*3ec0*/  F2FP.BF16.F32.PACK_AB R78, R81, R78 ;  /* 0x0000004e514e723e */ /* 0x000fe400000010ff */
[----:B------:R-:W-:Y:S01]  /*3ed0*/  FSEL R91, R82, RZ, P4 ;  /* 0x000000ff525b7208 */ /* 0x000fe20002000000 */
[----:B------:R-:W-:Y:S01]  /*3ee0*/  FFMA.FTZ R83, R110, R83, R87 ;  /* 0x000000536e537223 */ /* 0x000fe20000010057 */
[----:B------:R-:W-:Y:S02]  /*3ef0*/  LOP3.LUT P4, RZ, R158, 0xff000000, RZ, 0xc0, !PT ;  /* 0xff0000009eff7812 */ /* 0x000fe4000788c0ff */
[----:B------:R-:W-:-:S02]  /*3f00*/  F2FP.BF16.F32.PACK_AB R81, R91, R88 ;  /* 0x000000585b51723e */ /* 0x000fc400000010ff */
[----:B------:R-:W-:Y:S01]  /*3f10*/  FSEL R80, R82, RZ, P4 ;  /* 0x000000ff52507208 */ /* 0x000fe20002000000 */
[----:B------:R-:W-:Y:S01]  /*3f20*/  FMUL.FTZ R82, R83, UR13 ;  /* 0x0000000d53527c20 */ /* 0x000fe20008410000 */
        /* <DEDUP_REMOVED lines=14> */
.L_x_251:
[-CC-:B------:R-:W-:Y:S01]  /*4010*/  FFMA.FTZ R73, R147, R84.reuse, R85.reuse ;  /* 0x0000005493497223 */ /* 0x180fe20000010055 */
[----:B------:R-:W-:Y:S01]  /*4020*/  IMAD.U32 R75, R11, 0x10000, RZ ;  /* 0x000100000b4b7824 */ /* 0x000fe200078e00ff */
[----:B------:R-:W-:Y:S01]  /*4030*/  LOP3.LUT P4, RZ, R97, 0xff0000, RZ, 0xc0, !PT ;  /* 0x00ff000061ff7812 */ /* 0x000fe2000788c0ff */
[----:B------:R-:W-:Y:S01]  /*4040*/  FFMA.FTZ R74, R164, R84, R85 ;  /* 0x00000054a44a7223 */ /* 0x000fe20000010055 */
[----:B------:R-:W-:Y:S01]  /*4050*/  FADD.FTZ R73, R150, -R73 ;  /* 0x8000004996497221 */ /* 0x000fe20000010000 */
[----:B------:R-:W-:Y:S01]  /*4060*/  IMAD.U32 R77, R80, 0x10000, RZ ;  /* 0x00010000504d7824 */ /* 0x000fe200078e00ff */
[----:B------:R-:W-:Y:S02]  /*4070*/  SHF.L.U32 R83, R8, 0x10, RZ ;  /* 0x0000001008537819 */ /* 0x000fe400000006ff */
[----:B-----5:R-:W-:Y:S01]  /*4080*/  FFMA.FTZ R91, R110, R73, R75 ;  /* 0x000000496e5b7223 */ /* 0x020fe2000001004b */
[----:B------:R-:W-:Y:S01]  /*4090*/  SHF.L.U32 R75, R86, 0x10, RZ ;  /* 0x00000010564b7819 */ /* 0x000fe200000006ff */
[----:B------:R-:W-:-:S02]  /*40a0*/  FADD.FTZ R73, R155, -R74 ;  /* 0x8000004a9b497221 */ /* 0x000fc40000010000 */
[----:B------:R-:W-:Y:S02]  /*40b0*/  FMUL.FTZ R72, R91, UR13 ;  /* 0x0000000d5b487c20 */ /* 0x000fe40008410000 */
[----:B------:R-:W-:Y:S01]  /*40c0*/  FFMA.FTZ R180, R110, R73, R75 ;  /* 0x000000496eb47223 */ /* 0x000fe2000001004b */
[----:B------:R-:W-:Y:S01]  /*40d0*/  FFMA.FTZ R73, R145, R84, R85 ;  /* 0x0000005491497223 */ /* 0x000fe20000010055 */
[----:B------:R-:W-:Y:S01]  /*40e0*/  IMAD.U32 R75, R10, 0x10000, RZ ;  /* 0x000100000a4b7824 */ /* 0x000fe200078e00ff */
[----:B------:R-:W-:Y:S01]  /*40f0*/  FSEL R166, R72, RZ, P4 ;  /* 0x000000ff48a67208 */ /* 0x000fe20002000000 */
[----:B------:R-:W-:Y:S01]  /*4100*/  FMUL.FTZ R79, R180, UR13 ;  /* 0x0000000db44f7c20 */ /* 0x000fe20008410000 */
[----:B------:R-:W-:Y:S01]  /*4110*/  LOP3.LUT P4, RZ, R159, 0xff0000, RZ, 0xc0, !PT ;  /* 0x00ff00009fff7812 */ /* 0x000fe2000788c0ff */
[----:B------:R-:W-:-:S03]  /*4120*/  FADD.FTZ R73, R148, -R73 ;  /* 0x8000004994497221 */ /* 0x000fc60000010000 */
[----:B------:R-:W-:Y:S01]  /*4130*/  FSEL R178, R72, RZ, P4 ;  /* 0x000000ff48b27208 */ /* 0x000fe20002000000 */
[-C--:B------:R-:W-:Y:S01]  /*4140*/  FFMA.FTZ R72, R156, R84.reuse, R85 ;  /* 0x000000549c487223 */ /* 0x080fe20000010055 */
[----:B------:R-:W-:Y:S01]  /*4150*/  ISETP.GE.U32.AND P4, PT, R96, RZ, PT ;  /* 0x000000ff6000720c */ /* 0x000fe20003f86070 */
[----:B------:R-:W-:Y:S01]  /*4160*/  FFMA.FTZ R90, R110, R73, R75 ;  /* 0x000000496e5a7223 */ /* 0x000fe2000001004b */
[----:B------:R-:W-:Y:S01]  /*4170*/  SHF.L.U32 R75, R82, 0x10, RZ ;  /* 0x00000010524b7819 */ /* 0x000fe200000006ff */
[----:B------:R-:W-:Y:S01]  /*4180*/  FADD.FTZ R73, R153, -R72 ;  /* 0x8000004899497221 */ /* 0x000fe20000010000 */
[----:B------:R-:W-:Y:S01]  /*4190*/  ISETP.GE.U32.AND.EX P4, PT, R97, 0x1000000, PT, P4 ;  /* 0x010000006100780c */ /* 0x000fe20003f86140 */
[----:B------:R-:W-:Y:S02]  /*41a0*/  FMUL.FTZ R72, R90, UR13 ;  /* 0x0000000d5a487c20 */ /* 0x000fe40008410000 */
[----:B------:R-:W-:Y:S01]  /*41b0*/  FFMA.FTZ R95, R110, R73, R75 ;  /* 0x000000496e5f7223 */ /* 0x000fe2000001004b */
[----:B------:R-:W-:Y:S01]  /*41c0*/  FSEL R181, R79, RZ, P4 ;  /* 0x000000ff4fb57208 */ /* 0x000fe20002000000 */
[----:B------:R-:W-:Y:S01]  /*41d0*/  FFMA.FTZ R73, R143, R84, R85 ;  /* 0x000000548f497223 */ /* 0x000fe20000010055 */
[----:B------:R-:W-:Y:S01]  /*41e0*/  ISETP.GE.U32.AND P4, PT, R158, RZ, PT ;  /* 0x000000ff9e00720c */ /* 0x000fe20003f86070 */
[----:B------:R-:W-:Y:S01]  /*41f0*/  FMUL.FTZ R76, R95, UR13 ;  /* 0x0000000d5f4c7c20 */ /* 0x000fe20008410000 */
[----:B------:R-:W-:-:S02]  /*4200*/  IMAD.U32 R75, R9, 0x10000, RZ ;  /* 0x00010000094b7824 */ /* 0x000fc400078e00ff */
[----:B------:R-:W-:Y:S01]  /*4210*/  FADD.FTZ R73, R146, -R73 ;  /* 0x8000004992497221 */ /* 0x000fe20000010000 */
[----:B------:R-:W-:-:S03]  /*4220*/  ISETP.GE.U32.AND.EX P4, PT, R159, 0x1000000, PT, P4 ;  /* 0x010000009f00780c */ /* 0x000fc60003f86140 */
[----:B------:R-:W-:Y:S01]  /*4230*/  FFMA.FTZ R78, R110, R73, R75 ;  /* 0x000000496e4e7223 */ /* 0x000fe2000001004b */
[----:B------:R-:W-:Y:S02]  /*4240*/  FSEL R79, R79, RZ, P4 ;  /* 0x000000ff4f4f7208 */ /* 0x000fe40002000000 */
[----:B------:R-:W-:Y:S01]  /*4250*/  LOP3.LUT P4, RZ, R97, 0xff, RZ, 0xc0, !PT ;  /* 0x000000ff61ff7812 */ /* 0x000fe2000788c0ff */
[----:B------:R-:W-:Y:S01]  /*4260*/  FMUL.FTZ R74, R78, UR13 ;  /* 0x0000000d4e4a7c20 */ /* 0x000fe20008410000 */
[----:B------:R-:W-:Y:S02]  /*4270*/  SHF.L.U32 R73, R88, 0x10, RZ ;  /* 0x0000001058497819 */ /* 0x000fe400000006ff */
[----:B------:R-:W-:Y:S02]  /*4280*/  FSEL R82, R72, RZ, P4 ;  /* 0x000000ff48527208 */ /* 0x000fe40002000000 */
[----:B------:R-:W-:Y:S02]  /*4290*/  LOP3.LUT P4, RZ, R159, 0xff, RZ, 0xc0, !PT ;  /* 0x000000ff9fff7812 */ /* 0x000fe4000788c0ff */
[----:B------:R-:W-:-:S02]  /*42a0*/  F2FP.BF16.F32.PACK_AB R79, R79, R178 ;  /* 0x000000b24f4f723e */ /* 0x000fc400000010ff */
[----:B------:R-:W-:Y:S01]  /*42b0*/  FSEL R94, R72, RZ, P4 ;  /* 0x000000ff485e7208 */ /* 0x000fe20002000000 */
[----:B------:R-:W-:Y:S01]  /*42c0*/  FFMA.FTZ R72, R154, R84, R85 ;  /* 0x000000549a487223 */ /* 0x000fe20000010055 */
[----:B------:R-:W-:-:S03]  /*42d0*/  LOP3.LUT P4, RZ, R97, 0xff00, RZ, 0xc0, !PT ;  /* 0x0000ff0061ff7812 */ /* 0x000fc6000788c0ff */
[----:B------:R-:W-:Y:S01]  /*42e0*/  FADD.FTZ R72, R151, -R72 ;  /* 0x8000004897487221 */ /* 0x000fe20000010000 */
[----:B------:R-:W-:Y:S02]  /*42f0*/  FSEL R167, R76, RZ, P4 ;  /* 0x000000ff4ca77208 */ /* 0x000fe40002000000 */
[----:B------:R-:W-:Y:S01]  /*4300*/  LOP3.LUT P4, RZ, R159, 0xff00, RZ, 0xc0, !PT ;  /* 0x0000ff009fff7812 */ /* 0x000fe2000788c0ff */
[----:B------:R-:W-:Y:S01]  /*4310*/  FFMA.FTZ R73, R110, R72, R73 ;  /* 0x000000486e497223 */ /* 0x000fe20000010049 */
[----:B------:R-:W-:Y:S01]  /*4320*/  FFMA.FTZ R72, R152, R84, R85 ;  /* 0x0000005498487223 */ /* 0x000fe20000010055 */
[----:B------:R-:W-:Y:S02]  /*4330*/  F2FP.BF16.F32.PACK_AB R82, R167, R82 ;  /* 0x00000052a752723e */ /* 0x000fe400000010ff */
[----:B------:R-:W-:Y:S01]  /*4340*/  FSEL R179, R76, RZ, P4 ;  /* 0x000000ff4cb37208 */ /* 0x000fe20002000000 */
[----:B------:R-:W-:Y:S01]  /*4350*/  FADD.FTZ R75, R149, -R72 ;  /* 0x80000048954b7221 */ /* 0x000fe20000010000 */
[----:B------:R-:W-:Y:S01]  /*4360*/  LOP3.LUT P4, RZ, R96, 0xff0000, RZ, 0xc0, !PT ;  /* 0x00ff000060ff7812 */ /* 0x000fe2000788c0ff */
[C---:B------:R-:W-:Y:S01]  /*4370*/  FMUL.FTZ R72, R73.reuse, UR13 ;  /* 0x0000000d49487c20 */ /* 0x040fe20008410000 */
[----:B------:R-:W-:Y:S01]  /*4380*/  F2FP.BF16.F32.PACK_AB R73, R73, R78 ;  /* 0x0000004e4949723e */ /* 0x000fe200000010ff */
[----:B------:R-:W-:Y:S01]  /*4390*/  FFMA.FTZ R87, R110, R75, R77 ;  /* 0x0000004b6e577223 */ /* 0x000fe2000001004d */
[----:B------:R-:W-:Y:S01]  /*43a0*/  FSEL R86, R74, RZ, P4 ;  /* 0x000000ff4a567208 */ /* 0x000fe20002000000 */
[----:B------:R-:W-:Y:S01]  /*43b0*/  FFMA.FTZ R75, R3, R84, R85 ;  /* 0x00000054034b7223 */ /* 0x000fe20000010055 */
[----:B------:R-:W-:-:S02]  /*43c0*/  LOP3.LUT P4, RZ, R158, 0xff0000, RZ, 0xc0, !PT ;  /* 0x00ff00009eff7812 */ /* 0x000fc4000788c0ff */
[----:B------:R-:W-:Y:S01]  /*43d0*/  F2FP.BF16.F32.PACK_AB R78, R179, R94 ;  /* 0x0000005eb34e723e */ /* 0x000fe200000010ff */
[----:B------:R-:W-:Y:S01]  /*43e0*/  FADD.FTZ R75, R144, -R75 ;  /* 0x8000004b904b7221 */ /* 0x000fe20000010000 */
[----:B------:R-:W-:Y:S01]  /*43f0*/  FSEL R88, R74, RZ, P4 ;  /* 0x000000ff4a587208 */ /* 0x000fe20002000000 */
[----:B------:R-:W-:Y:S01]  /*4400*/  FMUL.FTZ R74, R87, UR13 ;  /* 0x0000000d574a7c20 */ /* 0x000fe20008410000 */
[----:B------:R-:W-:-:S04]  /*4410*/  LOP3.LUT P4, RZ, R96, 0xff000000, RZ, 0xc0, !PT ;  /* 0xff00000060ff7812 */ /* 0x000fc8000788c0ff */
[----:B------:R-:W-:Y:S02]  /*4420*/  FSEL R81, R72, RZ, P4 ;  /* 0x000000ff48517208 */ /* 0x000fe40002000000 */
[----:B------:R-:W-:Y:S02]  /*4430*/  LOP3.LUT P4, RZ, R158, 0xff000000, RZ, 0xc0, !PT ;  /* 0xff0000009eff7812 */ /* 0x000fe4000788c0ff */
[----:B------:R-:W-:Y:S02]  /*4440*/  F2FP.BF16.F32.PACK_AB R81, R81, R86 ;  /* 0x000000565151723e */ /* 0x000fe400000010ff */
[----:B------:R-:W-:Y:S01]  /*4450*/  FSEL R77, R72, RZ, P4 ;  /* 0x000000ff484d7208 */ /* 0x000fe20002000000 */
[----:B------:R-:W-:Y:S01]  /*4460*/  FFMA.FTZ R72, R110, R75, R83 ;  /* 0x0000004b6e487223 */ /* 0x000fe20000010053 */
        /* <DEDUP_REMOVED lines=15> */
[----:B------:R-:W-:-:S07]  /*4560*/  F2FP.BF16.F32.PACK_AB R80, R89, R80 ;  /* 0x000000505950723e */ /* 0x000fce00000010ff */
.L_x_247:
        /* <DEDUP_REMOVED lines=11> */
[----:B-1----:R-:W-:-:S04]  /*4620*/  @P4 IMAD.WIDE.U32 R90, R104, 0x10, R90 ;  /* 0x00000010685a4825 */ /* 0x002fc800078e005a */
[----:B------:R-:W-:Y:S01]  /*4630*/  VIADD R104, R104, 0x100 ;  /* 0x0000010068687836 */ /* 0x000fe20000000000 */
[----:B------:R0:W-:Y:S06]  /*4640*/  @P4 STG.E.128 desc[UR6][R90.64], R76 ;  /* 0x0000004c5a004986 */ /* 0x0001ec000c101d06 */
.L_x_243:
[----:B------:R-:W-:Y:S05]  /*4650*/  BSYNC.RECONVERGENT B0 ;  /* 0x0000000000007941 */ /* 0x000fea0003800200 */
.L_x_242:
        /* <DEDUP_REMOVED lines=12> */
[-CC-:B0-----:R-:W-:Y:S01]  /*4720*/  FFMA.FTZ R73, R123, R84.reuse, R85.reuse ;  /* 0x000000547b497223 */ /* 0x181fe20000010055 */
[----:B------:R-:W-:Y:S01]  /*4730*/  SHF.L.U32 R75, R7, 0x10, RZ ;  /* 0x00000010074b7819 */ /* 0x000fe200000006ff */
[----:B------:R-:W-:Y:S01]  /*4740*/  FFMA.FTZ R74, R138, R84, R85 ;  /* 0x000000548a4a7223 */ /* 0x000fe20000010055 */
[----:B------:R-:W-:Y:S01]  /*4750*/  LOP3.LUT P6, RZ, R99, 0xff0000, RZ, 0xc0, !PT ;  /* 0x00ff000063ff7812 */ /* 0x000fe200078cc0ff */
[----:B------:R-:W-:-:S04]  /*4760*/  FADD.FTZ R73, R126, -R73 ;  /* 0x800000497e497221 */ /* 0x000fc80000010000 */
[----:B-----5:R-:W-:Y:S01]  /*4770*/  FFMA.FTZ R166, R110, R73, R75 ;  /* 0x000000496ea67223 */ /* 0x020fe2000001004b */
[----:B------:R-:W-:Y:S01]  /*4780*/  FADD.FTZ R73, R135, -R74 ;  /* 0x8000004a87497221 */ /* 0x000fe20000010000 */
[----:B------:R-:W-:Y:S02]  /*4790*/  FFMA.FTZ R74, R136, R84, R85 ;  /* 0x00000054884a7223 */ /* 0x000fe40000010055 */
[----:B------:R-:W-:-:S05]  /*47a0*/  FMUL.FTZ R72, R166, UR13 ;  /* 0x0000000da6487c20 */ /* 0x000fca0008410000 */
[----:B------:R-:W-:Y:S02]  /*47b0*/  FSEL R178, R72, RZ, P6 ;  /* 0x000000ff48b27208 */ /* 0x000fe40003000000 */
[----:B------:R-:W-:-:S04]  /*47c0*/  LOP3.LUT P6, RZ, R161, 0xff0000, RZ, 0xc0, !PT ;  /* 0x00ff0000a1ff7812 */ /* 0x000fc800078cc0ff */
[----:B------:R-:W-:Y:S02]  /*47d0*/  FSEL R179, R72, RZ, P6 ;  /* 0x000000ff48b37208 */ /* 0x000fe40003000000 */
[----:B------:R-:W-:Y:S02]  /*47e0*/  PRMT R72, R7, 0x7632, R72 ;  /* 0x0000763207487816 */ /* 0x000fe40000000048 */
[----:B------:R-:W-:-:S03]  /*47f0*/  ISETP.GE.U32.AND P6, PT, R98, RZ, PT ;  /* 0x000000ff6200720c */ /* 0x000fc60003fc6070 */
[----:B------:R-:W-:Y:S01]  /*4800*/  IMAD.U32 R75, R72, 0x10000, RZ ;  /* 0x00010000484b7824 */ /* 0x000fe200078e00ff */
[----:B------:R-:W-:-:S03]  /*4810*/  ISETP.GE.U32.AND.EX P6, PT, R99, 0x1000000, PT, P6 ;  /* 0x010000006300780c */ /* 0x000fc60003fc6160 */
[----:B------:R-:W-:Y:S01]  /*4820*/  FFMA.FTZ R181, R110, R73, R75 ;  /* 0x000000496eb57223 */ /* 0x000fe2000001004b */
[----:B------:R-:W-:Y:S01]  /*4830*/  FFMA.FTZ R73, R121, R84, R85 ;  /* 0x0000005479497223 */ /* 0x000fe20000010055 */
[----:B------:R-:W-:Y:S02]  /*4840*/  SHF.L.U32 R75, R6, 0x10, RZ ;  /* 0x00000010064b7819 */ /* 0x000fe400000006ff */
[----:B------:R-:W-:Y:S01]  /*4850*/  FMUL.FTZ R72, R181, UR13 ;  /* 0x0000000db5487c20 */ /* 0x000fe20008410000 */
[----:B------:R-:W-:-:S04]  /*4860*/  FADD.FTZ R73, R124, -R73 ;  /* 0x800000497c497221 */ /* 0x000fc80000010000 */
[----:B------:R-:W-:Y:S01]  /*4870*/  FSEL R183, R72, RZ, P6 ;  /* 0x000000ff48b77208 */ /* 0x000fe20003000000 */
[----:B------:R-:W-:Y:S01]  /*4880*/  FFMA.FTZ R82, R110, R73, R75 ;  /* 0x000000496e527223 */ /* 0x000fe2000001004b */
[----:B------:R-:W-:Y:S01]  /*4890*/  ISETP.GE.U32.AND P6, PT, R160, RZ, PT ;  /* 0x000000ffa000720c */ /* 0x000fe20003fc6070 */
[----:B------:R-:W-:Y:S01]  /*48a0*/  FADD.FTZ R73, R133, -R74 ;  /* 0x8000004a85497221 */ /* 0x000fe20000010000 */
[----:B------:R-:W-:Y:S02]  /*48b0*/  FFMA.FTZ R74, R134, R84, R85 ;  /* 0x00000054864a7223 */ /* 0x000fe40000010055 */
[----:B------:R-:W-:-:S04]  /*48c0*/  ISETP.GE.U32.AND.EX P6, PT, R161, 0x1000000, PT, P6 ;  /* 0x01000000a100780c */ /* 0x000fc80003fc6160 */
[----:B------:R-:W-:Y:S01]  /*48d0*/  FSEL R180, R72, RZ, P6 ;  /* 0x000000ff48b47208 */ /* 0x000fe20003000000 */
[----:B------:R-:W-:Y:S01]  /*48e0*/  FMUL.FTZ R72, R82, UR13 ;  /* 0x0000000d52487c20 */ /* 0x000fe20008410000 */
[----:B------:R-:W-:-:S04]  /*48f0*/  LOP3.LUT P6, RZ, R99, 0xff, RZ, 0xc0, !PT ;  /* 0x000000ff63ff7812 */ /* 0x000fc800078cc0ff */
[----:B------:R-:W-:Y:S02]  /*4900*/  FSEL R90, R72, RZ, P6 ;  /* 0x000000ff485a7208 */ /* 0x000fe40003000000 */
[----:B------:R-:W-:-:S04]  /*4910*/  LOP3.LUT P6, RZ, R161, 0xff, RZ, 0xc0, !PT ;  /* 0x000000ffa1ff7812 */ /* 0x000fc800078cc0ff */
[----:B------:R-:W-:Y:S02]  /*4920*/  FSEL R94, R72, RZ, P6 ;  /* 0x000000ff485e7208 */ /* 0x000fe40003000000 */
[----:B------:R-:W-:Y:S02]  /*4930*/  PRMT R72, R6, 0x7632, R72 ;  /* 0x0000763206487816 */ /* 0x000fe40000000048 */
[----:B------:R-:W-:-:S03]  /*4940*/  LOP3.LUT P6, RZ, R99, 0xff00, RZ, 0xc0, !PT ;  /* 0x0000ff0063ff7812 */ /* 0x000fc600078cc0ff */
[----:B------:R-:W-:-:S04]  /*4950*/  IMAD.U32 R75, R72, 0x10000, RZ ;  /* 0x00010000484b7824 */ /* 0x000fc800078e00ff */
[----:B------:R-:W-:Y:S01]  /*4960*/  FFMA.FTZ R83, R110, R73, R75 ;  /* 0x000000496e537223 */ /* 0x000fe2000001004b */
[----:B------:R-:W-:Y:S01]  /*4970*/  FFMA.FTZ R73, R119, R84, R85 ;  /* 0x0000005477497223 */ /* 0x000fe20000010055 */
[----:B------:R-:W-:Y:S02]  /*4980*/  SHF.L.U32 R75, R5, 0x10, RZ ;  /* 0x00000010054b7819 */ /* 0x000fe400000006ff */
[----:B------:R-:W-:Y:S01]  /*4990*/  FMUL.FTZ R72, R83, UR13 ;  /* 0x0000000d53487c20 */ /* 0x000fe20008410000 */
[----:B------:R-:W-:-:S04]  /*49a0*/  FADD.FTZ R73, R122, -R73 ;  /* 0x800000497a497221 */ /* 0x000fc80000010000 */
[----:B------:R-:W-:Y:S01]  /*49b0*/  FSEL R95, R72, RZ, P6 ;  /* 0x000000ff485f7208 */ /* 0x000fe20003000000 */
[----:B------:R-:W-:Y:S01]  /*49c0*/  FFMA.FTZ R78, R110, R73, R75 ;  /* 0x000000496e4e7223 */ /* 0x000fe2000001004b */
[----:B------:R-:W-:Y:S01]  /*49d0*/  LOP3.LUT P6, RZ, R161, 0xff00, RZ, 0xc0, !PT ;  /* 0x0000ff00a1ff7812 */ /* 0x000fe200078cc0ff */
[----:B------:R-:W-:Y:S01]  /*49e0*/  FADD.FTZ R73, R127, -R74 ;  /* 0x8000004a7f497221 */ /* 0x000fe20000010000 */
[----:B------:R-:W-:Y:S02]  /*49f0*/  FFMA.FTZ R74, R132, R84, R85 ;  /* 0x00000054844a7223 */ /* 0x000fe40000010055 */
        /* <DEDUP_REMOVED lines=10> */
[----:B------:R-:W-:Y:S01]  /*4aa0*/  FADD.FTZ R73, R125, -R74 ;  /* 0x8000004a7d497221 */ /* 0x000fe20000010000 */
[----:B------:R-:W-:Y:S02]  /*4ab0*/  F2FP.BF16.F32.PACK_AB R74, R83, R82 ;  /* 0x00000052534a723e */ /* 0x000fe400000010ff */
[----:B------:R-:W-:Y:S01]  /*4ac0*/  FMUL.FTZ R72, R79, UR13 ;  /* 0x0000000d4f487c20 */ /* 0x000fe20008410000 */
[----:B------:R-:W-:Y:S02]  /*4ad0*/  F2FP.BF16.F32.PACK_AB R83, R183, R178 ;  /* 0x000000b2b753723e */ /* 0x000fe400000010ff */
[----:B------:R-:W-:Y:S02]  /*4ae0*/  F2FP.BF16.F32.PACK_AB R82, R95, R90 ;  /* 0x0000005a5f52723e */ /* 0x000fe400000010ff */
[----:B------:R-:W-:Y:S02]  /*4af0*/  FSEL R88, R72, RZ, P6 ;  /* 0x000000ff48587208 */ /* 0x000fe40003000000 */
[----:B------:R-:W-:-:S02]  /*4b00*/  LOP3.LUT P6, RZ, R160, 0xff000000, RZ, 0xc0, !PT ;  /* 0xff000000a0ff7812 */ /* 0x000fc400078cc0ff */
[----:B------:R-:W-:Y:S02]  /*4b10*/  F2FP.BF16.F32.PACK_AB R81, R88, R81 ;  /* 0x000000515851723e */ /* 0x000fe400000010ff */
[----:B------:R-:W-:Y:S02]  /*4b20*/  FSEL R91, R72, RZ, P6 ;  /* 0x000000ff485b7208 */ /* 0x000fe40003000000 */
[----:B------:R-:W-:Y:S02]  /*4b30*/  PRMT R72, R4, 0x7632, R72 ;  /* 0x0000763204487816 */ /* 0x000fe40000000048 */
[----:B------:R-:W-:Y:S02]  /*4b40*/  LOP3.LUT P6, RZ, R98, 0xff00, RZ, 0xc0, !PT ;  /* 0x0000ff0062ff7812 */ /* 0x000fe400078cc0ff */
[----:B------:R-:W-:-:S05]  /*4b50*/  SHF.L.U32 R75, R72, 0x10, RZ ;  /* 0x00000010484b7819 */ /* 0x000fca00000006ff */
[----:B------:R-:W-:Y:S01]  /*4b60*/  FFMA.FTZ R77, R110, R73, R75 ;  /* 0x000000496e4d7223 */ /* 0x000fe2000001004b */
[----:B------:R-:W-:Y:S01]  /*4b70*/  FFMA.FTZ R73, R117, R84, R85 ;  /* 0x0000005475497223 */ /* 0x000fe20000010055 */
[----:B------:R-:W-:Y:S02]  /*4b80*/  IMAD.U32 R75, R4, 0x10000, RZ ;  /* 0x00010000044b7824 */ /* 0x000fe400078e00ff */
[----:B------:R-:W-:Y:S01]  /*4b90*/  FMUL.FTZ R72, R77, UR13 ;  /* 0x0000000d4d487c20 */ /* 0x000fe20008410000 */
[----:B------:R-:W-:-:S04]  /*4ba0*/  FADD.FTZ R73, R120, -R73 ;  /* 0x8000004978497221 */ /* 0x000fc80000010000 */
[----:B------:R-:W-:Y:S02]  /*4bb0*/  FSEL R87, R72, RZ, P6 ;  /* 0x000000ff48577208 */ /* 0x000fe40003000000 */
[----:B------:R-:W-:-:S04]  /*4bc0*/  LOP3.LUT P6, RZ, R160, 0xff00, RZ, 0xc0, !PT ;  /* 0x0000ff00a0ff7812 */ /* 0x000fc800078cc0ff */
[----:B------:R-:W-:Y:S01]  /*4bd0*/  FSEL R89, R72, RZ, P6 ;  /* 0x000000ff48597208 */ /* 0x000fe20003000000 */
[----:B------:R-:W-:Y:S01]  /*4be0*/  FFMA.FTZ R72, R110, R73, R75 ;  /* 0x000000496e487223 */ /* 0x000fe2000001004b */
[----:B------:R-:W-:Y:S02]  /*4bf0*/  LOP3.LUT P6, RZ, R98, 0xff, RZ, 0xc0, !PT ;  /* 0x000000ff62ff7812 */ /* 0x000fe400078cc0ff */
[----:B------:R-:W-:Y:S01]  /*4c00*/  F2FP.BF16.F32.PACK_AB R75, R181, R166 ;  /* 0x000000a6b54b723e */ /* 0x000fe200000010ff */
[----:B------:R-:W-:Y:S01]  /*4c10*/  FMUL.FTZ R73, R72, UR13 ;  /* 0x0000000d48497c20 */ /* 0x000fe20008410000 */
[----:B------:R-:W-:Y:S02]  /*4c20*/  F2FP.BF16.F32.PACK_AB R72, R77, R72 ;  /* 0x000000484d48723e */ /* 0x000fe400000010ff */
        /* <DEDUP_REMOVED lines=8> */
[----:B------:R-:W-:Y:S01]  /*4cb0*/  F2FP.BF16.F32.PACK_AB R76, R89, R76 ;  /* 0x0000004c594c723e */ /* 0x000fe200000010ff */
[----:B------:R-:W-:Y:S06]  /*4cc0*/  BRA `(.L_x_257) ;  /* 0x0000001c00dc7947 */ /* 0x000fec0003800000 */
.L_x_256:
[-CC-:B0-----:R-:W-:Y:S01]  /*4cd0*/  FFMA.FTZ R77, R123, R84.reuse, R85.reuse ;  /* 0x000000547b4d7223 */ /* 0x181fe20000010055 */
[----:B------:R-:W-:Y:S01]  /*4ce0*/  SHF.L.U32 R79, R7, 0x10, RZ ;  /* 0x00000010074f7819 */ /* 0x000fe200000006ff */
[----:B------:R-:W-:Y:S01]  /*4cf0*/  FFMA.FTZ R78, R138, R84, R85 ;  /* 0x000000548a4e7223 */ /* 0x000fe20000010055 */
[----:B------:R-:W-:Y:S01]  /*4d00*/  LOP3.LUT P6, RZ, R99, 0xff0000, RZ, 0xc0, !PT ;  /* 0x00ff000063ff7812 */ /* 0x000fe200078cc0ff */
[----:B------:R-:W-:Y:S01]  /*4d10*/  FADD.FTZ R77, R126, -R77 ;  /* 0x8000004d7e4d7221 */ /* 0x000fe20000010000 */
[----:B------:R-:W-:-:S03]  /*4d20*/  PRMT R76, R7, 0x7632, R76 ;  /* 0x00007632074c7816 */ /* 0x000fc6000000004c */
[----:B-----5:R-:W-:Y:S02]  /*4d30*/  FFMA.FTZ R77, R110, R77, R79 ;  /* 0x0000004d6e4d7223 */ /* 0x020fe4000001004f */
[----:B------:R-:W-:Y:S01]  /*4d40*/  IMAD.U32 R79, R76, 0x10000, RZ ;  /* 0x000100004c4f7824 */ /* 0x000fe200078e00ff */
[----:B------:R-:W-:Y:S01]  /*4d50*/  PRMT R76, R6, 0x7632, R76 ;  /* 0x00007632064c7816 */ /* 0x000fe2000000004c */
[----:B------:R-:W-:-:S05]  /*4d60*/  FMUL.FTZ R77, R77, UR13 ;  /* 0x0000000d4d4d7c20 */ /* 0x000fca0008410000 */
[----:B------:R-:W-:Y:S02]  /*4d70*/  FSEL R83, R77, RZ, P6 ;  /* 0x000000ff4d537208 */ /* 0x000fe40003000000 */
[----:B------:R-:W-:-:S04]  /*4d80*/  LOP3.LUT P6, RZ, R161, 0xff0000, RZ, 0xc0, !PT ;  /* 0x00ff0000a1ff7812 */ /* 0x000fc800078cc0ff */
[----:B------:R-:W-:Y:S01]  /*4d90*/  FSEL R94, R77, RZ, P6 ;  /* 0x000000ff4d5e7208 */ /* 0x000fe20003000000 */
[----:B------:R-:W-:Y:S01]  /*4da0*/  FADD.FTZ R77, R135, -R78 ;  /* 0x8000004e874d7221 */ /* 0x000fe20000010000 */
[----:B------:R-:W-:Y:S01]  /*4db0*/  ISETP.GE.U32.AND P6, PT, R98, RZ, PT ;  /* 0x000000ff6200720c */ /* 0x000fe20003fc6070 */
[----:B------:R-:W-:Y:S02]  /*4dc0*/  FFMA.FTZ R78, R136, R84, R85 ;  /* 0x00000054884e7223 */ /* 0x000fe40000010055 */
[----:B------:R-:W-:Y:S01]  /*4dd0*/  FFMA.FTZ R77, R110, R77, R79 ;  /* 0x0000004d6e4d7223 */ /* 0x000fe2000001004f */
[----:B------:R-:W-:Y:S02]  /*4de0*/  ISETP.GE.U32.AND.EX P6, PT, R99, 0x1000000, PT, P6 ;  /* 0x010000006300780c */ /* 0x000fe40003fc6160 */
[----:B------:R-:W-:Y:S01]  /*4df0*/  SHF.L.U32 R79, R6, 0x10, RZ ;  /* 0x00000010064f7819 */ /* 0x000fe200000006ff */
[----:B------:R-:W-:-:S05]  /*4e00*/  FMUL.FTZ R77, R77, UR13 ;  /* 0x0000000d4d4d7c20 */ /* 0x000fca0008410000 */
[----:B------:R-:W-:Y:S02]  /*4e10*/  FSEL R166, R77, RZ, P6 ;  /* 0x000000ff4da67208 */ /* 0x000fe40003000000 */
[----:B------:R-:W-:Y:S02]  /*4e20*/  ISETP.GE.U32.AND P6, PT, R160, RZ, PT ;  /* 0x000000ffa000720c */ /* 0x000fe40003fc6070 */
[----:B------:R-:W-:Y:S02]  /*4e30*/  F2FP.BF16.F32.PACK_AB R83, R166, R83 ;  /* 0x00000053a653723e */ /* 0x000fe400000010ff */
[----:B------:R-:W-:-:S04]  /*4e40*/  ISETP.GE.U32.AND.EX P6, PT, R161, 0x1000000, PT, P6 ;  /* 0x01000000a100780c */ /* 0x000fc80003fc6160 */
[----:B------:R-:W-:Y:S01]  /*4e50*/  FSEL R179, R77, RZ, P6 ;  /* 0x000000ff4db37208 */ /* 0x000fe20003000000 */
[----:B------:R-:W-:Y:S01]  /*4e60*/  FFMA.FTZ R77, R121, R84, R85 ;  /* 0x00000054794d7223 */ /* 0x000fe20000010055 */
[----:B------:R-:W-:-:S03]  /*4e70*/  LOP3.LUT P6, RZ, R99, 0xff, RZ, 0xc0, !PT ;  /* 0x000000ff63ff7812 */ /* 0x000fc600078cc0ff */
[----:B------:R-:W-:-:S04]  /*4e80*/  FADD.FTZ R77, R124, -R77 ;  /* 0x8000004d7c4d7221 */ /* 0x000fc80000010000 */
[----:B------:R-:W-:Y:S01]  /*4e90*/  FFMA.FTZ R77, R110, R77, R79 ;  /* 0x0000004d6e4d7223 */ /* 0x000fe2000001004f */
[----:B------:R-:W-:Y:S01]  /*4ea0*/  IMAD.U32 R79, R76, 0x10000, RZ ;  /* 0x000100004c4f7824 */ /* 0x000fe200078e00ff */
[----:B------:R-:W-:Y:S02]  /*4eb0*/  PRMT R76, R5, 0x7632, R76 ;  /* 0x00007632054c7816 */ /* 0x000fe4000000004c */
[----:B------:R-:W-:-:S05]  /*4ec0*/  FMUL.FTZ R77, R77, UR13 ;  /* 0x0000000d4d4d7c20 */ /* 0x000fca0008410000 */
[----:B------:R-:W-:Y:S02]  /*4ed0*/  FSEL R82, R77, RZ, P6 ;  /* 0x000000ff4d527208 */ /* 0x000fe40003000000 */
[----:B------:R-:W-:-:S04]  /*4ee0*/  LOP3.LUT P6, RZ, R161, 0xff, RZ, 0xc0, !PT ;  /* 0x000000ffa1ff7812 */ /* 0x000fc800078cc0ff */
[----:B------:R-:W-:Y:S01]  /*4ef0*/  FSEL R90, R77, RZ, P6 ;  /* 0x000000ff4d5a7208 */ /* 0x000fe20003000000 */
[----:B------:R-:W-:Y:S01]  /*4f00*/  FADD.FTZ R77, R133, -R78 ;  /* 0x8000004e854d7221 */ /* 0x000fe20000010000 */
[----:B------:R-:W-:Y:S01]  /*4f10*/  LOP3.LUT P6, RZ, R99, 0xff00, RZ, 0xc0, !PT ;  /* 0x0000ff0063ff7812 */ /* 0x000fe200078cc0ff */
[----:B------:R-:W-:Y:S02]  /*4f20*/  FFMA.FTZ R78, R134, R84, R85 ;  /* 0x00000054864e7223 */ /* 0x000fe40000010055 */
[----:B------:R-:W-:Y:S01]  /*4f30*/  FFMA.FTZ R77, R110, R77, R79 ;  /* 0x0000004d6e4d7223 */ /* 0x000fe2000001004f */
[----:B------:R-:W-:-:S03]  /*4f40*/  SHF.L.U32 R79, R5, 0x10, RZ ;  /* 0x00000010054f7819 */ /* 0x000fc600000006ff */
[----:B------:R-:W-:-:S05]  /*4f50*/  FMUL.FTZ R77, R77, UR13 ;  /* 0x0000000d4d4d7c20 */ /* 0x000fca0008410000 */
[----:B------:R-:W-:Y:S02]  /*4f60*/  FSEL R95, R77, RZ, P6 ;  /* 0x000000ff4d5f7208 */ /* 0x000fe40003000000 */
[----:B------:R-:W-:Y:S02]  /*4f70*/  LOP3.LUT P6, RZ, R161, 0xff00, RZ, 0xc0, !PT ;  /* 0x0000ff00a1ff7812 */ /* 0x000fe400078cc0ff */
[----:B------:R-:W-:Y:S02]  /*4f80*/  F2FP.BF16.F32.PACK_AB R82, R95, R82 ;  /* 0x000000525f52723e */ /* 0x000fe400000010ff */
        /* <DEDUP_REMOVED lines=17> */
[C---:B------:R-:W-:Y:S02]  /*50a0*/  FSEL R88, R77.reuse, RZ, P6 ;  /* 0x000000ff4d587208 */ /* 0x040fe40003000000 */
[----:B------:R-:W-:Y:S02]  /*50b0*/  LOP3.LUT P6, RZ, R160, 0xff000000, RZ, 0xc0, !PT ;  /* 0xff000000a0ff7812 */ /* 0x000fe400078cc0ff */
[----:B------:R-:W-:Y:S02]  /*50c0*/  F2FP.BF16.F32.PACK_AB R81, R88, R81 ;  /* 0x000000515851723e */ /* 0x000fe400000010ff */
[----:B------:R-:W-:Y:S01]  /*50d0*/  FSEL R91, R77, RZ, P6 ;  /* 0x000000ff4d5b7208 */ /* 0x000fe20003000000 */
[----:B------:R-:W-:Y:S01]  /*50e0*/  FADD.FTZ R77, R125, -R78 ;  /* 0x8000004e7d4d7221 */ /* 0x000fe20000010000 */
[----:B------:R-:W-:Y:S02]  /*50f0*/  LOP3.LUT P6, RZ, R98, 0xff00, RZ, 0xc0, !PT ;  /* 0x0000ff0062ff7812 */ /* 0x000fe400078cc0ff */
[----:B------:R-:W-:Y:S01]  /*5100*/  F2FP.BF16.F32.PACK_AB R78, R167, R90 ;  /* 0x0000005aa74e723e */ /* 0x000fe200000010ff */
[----:B------:R-:W-:Y:S01]  /*5110*/  FFMA.FTZ R77, R110, R77, R79 ;  /* 0x0000004d6e4d7223 */ /* 0x000fe2000001004f */
[----:B------:R-:W-:-:S03]  /*5120*/  IMAD.U32 R79, R4, 0x10000, RZ ;  /* 0x00010000044f7824 */ /* 0x000fc600078e00ff */
[----:B------:R-:W-:-:S05]  /*5130*/  FMUL.FTZ R77, R77, UR13 ;  /* 0x0000000d4d4d7c20 */ /* 0x000fca0008410000 */
[----:B------:R-:W-:Y:S02]  /*5140*/  FSEL R87, R77, RZ, P6 ;  /* 0x000000ff4d577208 */ /* 0x000fe40003000000 */
[----:B------:R-:W-:-:S04]  /*5150*/  LOP3.LUT P6, RZ, R160, 0xff00, RZ, 0xc0, !PT ;  /* 0x0000ff00a0ff7812 */ /* 0x000fc800078cc0ff */
[----:B------:R-:W-:Y:S01]  /*5160*/  FSEL R89, R77, RZ, P6 ;  /* 0x000000ff4d597208 */ /* 0x000fe20003000000 */
[----:B------:R-:W-:Y:S01]  /*5170*/  FFMA.FTZ R77, R117, R84, R85 ;  /* 0x00000054754d7223 */ /* 0x000fe20000010055 */
[----:B------:R-:W-:-:S03]  /*5180*/  LOP3.LUT P6, RZ, R98, 0xff, RZ, 0xc0, !PT ;  /* 0x000000ff62ff7812 */ /* 0x000fc600078cc0ff */
[----:B------:R-:W-:-:S04]  /*5190*/  FADD.FTZ R77, R120, -R77 ;  /* 0x8000004d784d7221 */ /* 0x000fc80000010000 */
[----:B------:R-:W-:Y:S01]  /*51a0*/  FFMA.FTZ R77, R110, R77, R79 ;  /* 0x0000004d6e4d7223 */ /* 0x000fe2000001004f */
[----:B------:R-:W-:-:S03]  /*51b0*/  F2FP.BF16.F32.PACK_AB R79, R179, R94 ;  /* 0x0000005eb34f723e */ /* 0x000fc600000010ff */
[----:B------:R-:W-:-:S05]  /*51c0*/  FMUL.FTZ R77, R77, UR13 ;  /* 0x0000000d4d4d7c20 */ /* 0x000fca0008410000 */
[----:B------:R-:W-:Y:S02]  /*51d0*/  FSEL R80, R77, RZ, P6 ;  /* 0x000000ff4d507208 */ /* 0x000fe40003000000 */
[----:B------:R-:W-:Y:S02]  /*51e0*/  LOP3.LUT P6, RZ, R160, 0xff, RZ, 0xc0, !PT ;  /* 0x000000ffa0ff7812 */ /* 0x000fe400078cc0ff */
[----:B------:R-:W-:Y:S02]  /*51f0*/  F2FP.BF16.F32.PACK_AB R80, R87, R80 ;  /* 0x000000505750723e */ /* 0x000fe400000010ff */
[----:B------:R-:W-:Y:S02]  /*5200*/  FSEL R76, R77, RZ, P6 ;  /* 0x000000ff4d4c7208 */ /* 0x000fe40003000000 */
[----:B------:R-:W-:Y:S02]  /*5210*/  F2FP.BF16.F32.PACK_AB R77, R91, R86 ;  /* 0x000000565b4d723e */ /* 0x000fe400000010ff */
[----:B------:R-:W-:Y:S01]  /*5220*/  F2FP.BF16.F32.PACK_AB R76, R89, R76 ;  /* 0x0000004c594c723e */ /* 0x000fe200000010ff */
[----:B------:R-:W-:Y:S06]  /*5230*/  BRA `(.L_x_257) ;  /* 0x0000001800807947 */ /* 0x000fec0003800000 */
.L_x_255:
[----:B0-----:R-:W0:Y:S02]  /*5240*/  LDC.64 R76, c[0x0][0x478] ;  /* 0x00011e00ff4c7b82 */ /* 0x001e240000000a00 */
[----:B0-----:R-:W-:-:S04]  /*5250*/  ISETP.NE.U32.AND P5, PT, R76, RZ, PT ;  /* 0x000000ff4c00720c */ /* 0x001fc80003fa5070 */
[----:B------:R-:W-:-:S13]  /*5260*/  ISETP.NE.AND.EX P5, PT, R77, RZ, PT, P5 ;  /* 0x000000ff4d00720c */ /* 0x000fda0003fa5350 */
[----:B------:R-:W-:Y:S05]  /*5270*/  @!P5 BRA `(.L_x_258) ;  /* 0x00000004003cd947 */ /* 0x000fea0003800000 */
[----:B------:R-:W-:Y:S01]  /*5280*/  FFMA.FTZ R73, R123, R84, R85 ;  /* 0x000000547b497223 */ /* 0x000fe20000010055 */
[----:B------:R-:W-:-:S03]  /*5290*/  LOP3.LUT P6, RZ, R99, 0xff0000, RZ, 0xc0, !PT ;  /* 0x00ff000063ff7812 */ /* 0x000fc600078cc0ff */
[----:B------:R-:W-:-:S04]  /*52a0*/  FADD.FTZ R73, R126, -R73 ;  /* 0x800000497e497221 */ /* 0x000fc80000010000 */
[----:B-----5:R-:W-:-:S04]  /*52b0*/  FMUL.FTZ R75, R110, R73 ;  /* 0x000000496e4b7220 */ /* 0x020fc80000410000 */
[----:B------:R-:W-:-:S05]  /*52c0*/  FMUL.FTZ R72, R75, UR13 ;  /* 0x0000000d4b487c20 */ /* 0x000fca0008410000 */
[----:B------:R-:W-:Y:S02]  /*52d0*/  FSEL R94, R72, RZ, P6 ;  /* 0x000000ff485e7208 */ /* 0x000fe40003000000 */
[----:B------:R-:W-:-:S04]  /*52e0*/  LOP3.LUT P6, RZ, R161, 0xff0000, RZ, 0xc0, !PT ;  /* 0x00ff0000a1ff7812 */ /* 0x000fc800078cc0ff */
[----:B------:R-:W-:Y:S01]  /*52f0*/  FSEL R166, R72, RZ, P6 ;  /* 0x000000ff48a67208 */ /* 0x000fe20003000000 */
[----:B------:R-:W-:Y:S01]  /*5300*/  FFMA.FTZ R72, R138, R84, R85 ;  /* 0x000000548a487223 */ /* 0x000fe20000010055 */
[----:B------:R-:W-:-:S03]  /*5310*/  ISETP.GE.U32.AND P6, PT, R98, RZ, PT ;  /* 0x000000ff6200720c */ /* 0x000fc60003fc6070 */
[----:B------:R-:W-:Y:S01]  /*5320*/  FADD.FTZ R73, R135, -R72 ;  /* 0x8000004887497221 */ /* 0x000fe20000010000 */
[----:B------:R-:W-:-:S03]  /*5330*/  ISETP.GE.U32.AND.EX P6, PT, R99, 0x1000000, PT, P6 ;  /* 0x010000006300780c */ /* 0x000fc60003fc6160 */
[----:B------:R-:W-:Y:S01]  /*5340*/  FMUL.FTZ R178, R110, R73 ;  /* 0x000000496eb27220 */ /* 0x000fe20000410000 */
[----:B------:R-:W-:-:S03]  /*5350*/  FFMA.FTZ R73, R121, R84, R85 ;  /* 0x0000005479497223 */ /* 0x000fc60000010055 */
[----:B------:R-:W-:Y:S01]  /*5360*/  FMUL.FTZ R72, R178, UR13 ;  /* 0x0000000db2487c20 */ /* 0x000fe20008410000 */
[----:B------:R-:W-:Y:S01]  /*5370*/  FADD.FTZ R73, R124, -R73 ;  /* 0x800000497c497221 */ /* 0x000fe20000010000 */
[----:B------:R-:W-:-:S03]  /*5380*/  F2FP.BF16.F32.PACK_AB R75, R178, R75 ;  /* 0x0000004bb24b723e */ /* 0x000fc600000010ff */
[----:B------:R-:W-:Y:S01]  /*5390*/  FSEL R179, R72, RZ, P6 ;  /* 0x000000ff48b37208 */ /* 0x000fe20003000000 */
[----:B------:R-:W-:Y:S01]  /*53a0*/  FMUL.FTZ R74, R110, R73 ;  /* 0x000000496e4a7220 */ /* 0x000fe20000410000 */
[----:B------:R-:W-:Y:S01]  /*53b0*/  ISETP.GE.U32.AND P6, PT, R160, RZ, PT ;  /* 0x000000ffa000720c */ /* 0x000fe20003fc6070 */
[----:B------:R-:W-:-:S03]  /*53c0*/  FFMA.FTZ R73, R119, R84, R85 ;  /* 0x0000005477497223 */ /* 0x000fc60000010055 */
[----:B------:R-:W-:Y:S01]  /*53d0*/  ISETP.GE.U32.AND.EX P6, PT, R161, 0x1000000, PT, P6 ;  /* 0x01000000a100780c */ /* 0x000fe20003fc6160 */
[----:B------:R-:W-:-:S03]  /*53e0*/  FADD.FTZ R73, R122, -R73 ;  /* 0x800000497a497221 */ /* 0x000fc60000010000 */
[----:B------:R-:W-:Y:S01]  /*53f0*/  FSEL R181, R72, RZ, P6 ;  /* 0x000000ff48b57208 */ /* 0x000fe20003000000 */
[----:B------:R-:W-:Y:S01]  /*5400*/  FMUL.FTZ R72, R74, UR13 ;  /* 0x0000000d4a487c20 */ /* 0x000fe20008410000 */
[----:B------:R-:W-:Y:S01]  /*5410*/  LOP3.LUT P6, RZ, R99, 0xff, RZ, 0xc0, !PT ;  /* 0x000000ff63ff7812 */ /* 0x000fe200078cc0ff */
[----:B------:R-:W-:Y:S01]  /*5420*/  FMUL.FTZ R78, R110, R73 ;  /* 0x000000496e4e7220 */ /* 0x000fe20000410000 */
[----:B------:R-:W-:Y:S02]  /*5430*/  FFMA.FTZ R73, R117, R84, R85 ;  /* 0x0000005475497223 */ /* 0x000fe40000010055 */
[----:B------:R-:W-:Y:S02]  /*5440*/  FSEL R82, R72, RZ, P6 ;  /* 0x000000ff48527208 */ /* 0x000fe40003000000 */
[----:B------:R-:W-:Y:S01]  /*5450*/  LOP3.LUT P6, RZ, R161, 0xff, RZ, 0xc0, !PT ;  /* 0x000000ffa1ff7812 */ /* 0x000fe200078cc0ff */
[----:B------:R-:W-:-:S03]  /*5460*/  FADD.FTZ R73, R120, -R73 ;  /* 0x8000004978497221 */ /* 0x000fc60000010000 */
[----:B------:R-:W-:Y:S01]  /*5470*/  FSEL R90, R72, RZ, P6 ;  /* 0x000000ff485a7208 */ /* 0x000fe20003000000 */
[----:B------:R-:W-:Y:S01]  /*5480*/  FFMA.FTZ R72, R136, R84, R85 ;  /* 0x0000005488487223 */ /* 0x000fe20000010055 */
[----:B------:R-:W-:-:S03]  /*5490*/  LOP3.LUT P6, RZ, R99, 0xff00, RZ, 0xc0, !PT ;  /* 0x0000ff0063ff7812 */ /* 0x000fc600078cc0ff */
[----:B------:R-:W-:-:S04]  /*54a0*/  FADD.FTZ R83, R133, -R72 ;  /* 0x8000004885537221 */ /* 0x000fc80000010000 */
[----:B------:R-:W-:-:S04]  /*54b0*/  FMUL.FTZ R83, R110, R83 ;  /* 0x000000536e537220 */ /* 0x000fc80000410000 */
[C---:B------:R-:W-:Y:S01]  /*54c0*/  FMUL.FTZ R72, R83.reuse, UR13 ;  /* 0x0000000d53487c20 */ /* 0x040fe20008410000 */
[----:B------:R-:W-:Y:S02]  /*54d0*/  F2FP.BF16.F32.PACK_AB R74, R83, R74 ;  /* 0x0000004a534a723e */ /* 0x000fe400000010ff */
[----:B------:R-:W-:Y:S02]  /*54e0*/  F2FP.BF16.F32.PACK_AB R83, R179, R94 ;  /* 0x0000005eb353723e */ /* 0x000fe400000010ff */
[C---:B------:R-:W-:Y:S02]  /*54f0*/  FSEL R95, R72.reuse, RZ, P6 ;  /* 0x000000ff485f7208 */ /* 0x040fe40003000000 */
[----:B------:R-:W-:Y:S02]  /*5500*/  LOP3.LUT P6, RZ, R161, 0xff00, RZ, 0xc0, !PT ;  /* 0x0000ff00a1ff7812 */ /* 0x000fe400078cc0ff */
[----:B------:R-:W-:Y:S02]  /*5510*/  F2FP.BF16.F32.PACK_AB R82, R95, R82 ;  /* 0x000000525f52723e */ /* 0x000fe400000010ff */
        /* <DEDUP_REMOVED lines=8> */
[----:B------:R-:W-:-:S04]  /*55a0*/  FADD.FTZ R79, R127, -R72 ;  /* 0x800000487f4f7221 */ /* 0x000fc80000010000 */
[----:B------:R-:W-:-:S04]  /*55b0*/  FMUL.FTZ R79, R110, R79 ;  /* 0x0000004f6e4f7220 */ /* 0x000fc80000410000 */
        /* <DEDUP_REMOVED lines=8> */
[----:B------:R-:W-:-:S04]  /*5640*/  FMUL.FTZ R77, R110, R77 ;  /* 0x0000004d6e4d7220 */ /* 0x000fc80000410000 */
[----:B------:R-:W-:-:S05]  /*5650*/  FMUL.FTZ R72, R77, UR13 ;  /* 0x0000000d4d487c20 */ /* 0x000fca0008410000 */
[----:B------:R-:W-:Y:S02]  /*5660*/  FSEL R87, R72, RZ, P6 ;  /* 0x000000ff48577208 */ /* 0x000fe40003000000 */
[----:B------:R-:W-:-:S04]  /*5670*/  LOP3.LUT P6, RZ, R160, 0xff00, RZ, 0xc0, !PT ;  /* 0x0000ff00a0ff7812 */ /* 0x000fc800078cc0ff */
[----:B------:R-:W-:Y:S01]  /*5680*/  FSEL R89, R72, RZ, P6 ;  /* 0x000000ff48597208 */ /* 0x000fe20003000000 */
[----:B------:R-:W-:Y:S01]  /*5690*/  FMUL.FTZ R72, R110, R73 ;  /* 0x000000496e487220 */ /* 0x000fe20000410000 */
[----:B------:R-:W-:-:S03]  /*56a0*/  LOP3.LUT P6, RZ, R98, 0xff, RZ, 0xc0, !PT ;  /* 0x000000ff62ff7812 */ /* 0x000fc600078cc0ff */
[----:B------:R-:W-:Y:S01]  /*56b0*/  FMUL.FTZ R73, R72, UR13 ;  /* 0x0000000d48497c20 */ /* 0x000fe20008410000 */
[----:B------:R-:W-:Y:S02]  /*56c0*/  F2FP.BF16.F32.PACK_AB R72, R77, R72 ;  /* 0x000000484d48723e */ /* 0x000fe400000010ff */
[----:B------:R-:W-:Y:S02]  /*56d0*/  F2FP.BF16.F32.PACK_AB R77, R91, R86 ;  /* 0x000000565b4d723e */ /* 0x000fe400000010ff */
[----:B------:R-:W-:Y:S02]  /*56e0*/  FSEL R80, R73, RZ, P6 ;  /* 0x000000ff49507208 */ /* 0x000fe40003000000 */
[----:B------:R-:W-:Y:S02]  /*56f0*/  LOP3.LUT P6, RZ, R160, 0xff, RZ, 0xc0, !PT ;  /* 0x000000ffa0ff7812 */ /* 0x000fe400078cc0ff */
[----:B------:R-:W-:Y:S02]  /*5700*/  F2FP.BF16.F32.PACK_AB R80, R87, R80 ;  /* 0x000000505750723e */ /* 0x000fe400000010ff */
[----:B------:R-:W-:-:S02]  /*5710*/  FSEL R76, R73, RZ, P6 ;  /* 0x000000ff494c7208 */ /* 0x000fc40003000000 */
[----:B------:R-:W-:Y:S02]  /*5720*/  F2FP.BF16.F32.PACK_AB R73, R79, R78 ;  /* 0x0000004e4f49723e */ /* 0x000fe400000010ff */
[----:B------:R-:W-:Y:S02]  /*5730*/  F2FP.BF16.F32.PACK_AB R79, R181, R166 ;  /* 0x000000a6b54f723e */ /* 0x000fe400000010ff */
[----:B------:R-:W-:Y:S02]  /*5740*/  F2FP.BF16.F32.PACK_AB R78, R167, R90 ;  /* 0x0000005aa74e723e */ /* 0x000fe400000010ff */
[----:B------:R-:W-:Y:S01]  /*5750*/  F2FP.BF16.F32.PACK_AB R76, R89, R76 ;  /* 0x0000004c594c723e */ /* 0x000fe200000010ff */
[----:B------:R-:W-:Y:S06]  /*5760*/  BRA `(.L_x_257) ;  /* 0x0000001400347947 */ /* 0x000fec0003800000 */
.L_x_258:
[-CC-:B------:R-:W-:Y:S01]  /*5770*/  FFMA.FTZ R77, R123, R84.reuse, R85.reuse ;  /* 0x000000547b4d7223 */ /* 0x180fe20000010055 */
[----:B------:R-:W-:Y:S01]  /*5780*/  LOP3.LUT P6, RZ, R99, 0xff0000, RZ, 0xc0, !PT ;  /* 0x00ff000063ff7812 */ /* 0x000fe200078cc0ff */
[----:B------:R-:W-:Y:S02]  /*5790*/  FFMA.FTZ R76, R138, R84, R85 ;  /* 0x000000548a4c7223 */ /* 0x000fe40000010055 */
[----:B------:R-:W-:-:S04]  /*57a0*/  FADD.FTZ R77, R126, -R77 ;  /* 0x8000004d7e4d7221 */ /* 0x000fc80000010000 */
[----:B-----5:R-:W-:-:S04]  /*57b0*/  FMUL.FTZ R77, R110, R77 ;  /* 0x0000004d6e4d7220 */ /* 0x020fc80000410000 */
[----:B------:R-:W-:-:S05]  /*57c0*/  FMUL.FTZ R77, R77, UR13 ;  /* 0x0000000d4d4d7c20 */ /* 0x000fca0008410000 */
[----:B------:R-:W-:Y:S02]  /*57d0*/  FSEL R83, R77, RZ, P6 ;  /* 0x000000ff4d537208 */ /* 0x000fe40003000000 */
[----:B------:R-:W-:-:S04]  /*57e0*/  LOP3.LUT P6, RZ, R161, 0xff0000, RZ, 0xc0, !PT ;  /* 0x00ff0000a1ff7812 */ /* 0x000fc800078cc0ff */
[----:B------:R-:W-:Y:S01]  /*57f0*/  FSEL R79, R77, RZ, P6 ;  /* 0x000000ff4d4f7208 */ /* 0x000fe20003000000 */
[----:B------:R-:W-:Y:S01]  /*5800*/  FADD.FTZ R77, R135, -R76 ;  /* 0x8000004c874d7221 */ /* 0x000fe20000010000 */
[----:B------:R-:W-:Y:S01]  /*5810*/  ISETP.GE.U32.AND P6, PT, R98, RZ, PT ;  /* 0x000000ff6200720c */ /* 0x000fe20003fc6070 */
[----:B------:R-:W-:Y:S02]  /*5820*/  FFMA.FTZ R76, R136, R84, R85 ;  /* 0x00000054884c7223 */ /* 0x000fe40000010055 */
[----:B------:R-:W-:Y:S01]  /*5830*/  FMUL.FTZ R77, R110, R77 ;  /* 0x0000004d6e4d7220 */ /* 0x000fe20000410000 */
[----:B------:R-:W-:-:S03]  /*5840*/  ISETP.GE.U32.AND.EX P6, PT, R99, 0x1000000, PT, P6 ;  /* 0x010000006300780c */ /* 0x000fc60003fc6160 */
[----:B------:R-:W-:-:S05]  /*5850*/  FMUL.FTZ R77, R77, UR13 ;  /* 0x0000000d4d4d7c20 */ /* 0x000fca0008410000 */
[----:B------:R-:W-:Y:S02]  /*5860*/  FSEL R90, R77, RZ, P6 ;  /* 0x000000ff4d5a7208 */ /* 0x000fe40003000000 */
[----:B------:R-:W-:Y:S02]  /*5870*/  ISETP.GE.U32.AND P6, PT, R160, RZ, PT ;  /* 0x000000ffa000720c */ /* 0x000fe40003fc6070 */
[----:B------:R-:W-:Y:S02]  /*5880*/  F2FP.BF16.F32.PACK_AB R83, R90, R83 ;  /* 0x000000535a53723e */ /* 0x000fe400000010ff */
[----:B------:R-:W-:-:S04]  /*5890*/  ISETP.GE.U32.AND.EX P6, PT, R161, 0x1000000, PT, P6 ;  /* 0x01000000a100780c */ /* 0x000fc80003fc6160 */
[----:B------:R-:W-:Y:S01]  /*58a0*/  FSEL R94, R77, RZ, P6 ;  /* 0x000000ff4d5e7208 */ /* 0x000fe20003000000 */
[----:B------:R-:W-:Y:S01]  /*58b0*/  FFMA.FTZ R77, R121, R84, R85 ;  /* 0x00000054794d7223 */ /* 0x000fe20000010055 */
[----:B------:R-:W-:Y:S02]  /*58c0*/  LOP3.LUT P6, RZ, R99, 0xff, RZ, 0xc0, !PT ;  /* 0x000000ff63ff7812 */ /* 0x000fe400078cc0ff */
[----:B------:R-:W-:Y:S01]  /*58d0*/  F2FP.BF16.F32.PACK_AB R79, R94, R79 ;  /* 0x0000004f5e4f723e */ /* 0x000fe200000010ff */
[----:B------:R-:W-:-:S04]  /*58e0*/  FADD.FTZ R77, R124, -R77 ;  /* 0x8000004d7c4d7221 */ /* 0x000fc80000010000 */
[----:B------:R-:W-:-:S04]  /*58f0*/  FMUL.FTZ R77, R110, R77 ;  /* 0x0000004d6e4d7220 */ /* 0x000fc80000410000 */
[----:B------:R-:W-:-:S05]  /*5900*/  FMUL.FTZ R77, R77, UR13 ;  /* 0x0000000d4d4d7c20 */ /* 0x000fca0008410000 */
[----:B------:R-:W-:Y:S02]  /*5910*/  FSEL R82, R77, RZ, P6 ;  /* 0x000000ff4d527208 */ /* 0x000fe40003000000 */
[----:B------:R-:W-:-:S04]  /*5920*/  LOP3.LUT P6, RZ, R161, 0xff, RZ, 0xc0, !PT ;  /* 0x000000ffa1ff7812 */ /* 0x000fc800078cc0ff */
[----:B------:R-:W-:Y:S01]  /*5930*/  FSEL R78, R77, RZ, P6 ;  /* 0x000000ff4d4e7208 */ /* 0x000fe20003000000 */
[----:B------:R-:W-:Y:S01]  /*5940*/  FADD.FTZ R77, R133, -R76 ;  /* 0x8000004c854d7221 */ /* 0x000fe20000010000 */
[----:B------:R-:W-:Y:S01]  /*5950*/  LOP3.LUT P6, RZ, R99, 0xff00, RZ, 0xc0, !PT ;  /* 0x0000ff0063ff7812 */ /* 0x000fe200078cc0ff */
[----:B------:R-:W-:Y:S02]  /*5960*/  FFMA.FTZ R76, R134, R84, R85 ;  /* 0x00000054864c7223 */ /* 0x000fe40000010055 */
[----:B------:R-:W-:-:S04]  /*5970*/  FMUL.FTZ R77, R110, R77 ;  /* 0x0000004d6e4d7220 */ /* 0x000fc80000410000 */
[----:B------:R-:W-:-:S05]  /*5980*/  FMUL.FTZ R77, R77, UR13 ;  /* 0x0000000d4d4d7c20 */ /* 0x000fca0008410000 */
[----:B------:R-:W-:Y:S02]  /*5990*/  FSEL R95, R77, RZ, P6 ;  /* 0x000000ff4d5f7208 */ /* 0x000fe40003000000 */
[----:B------:R-:W-:Y:S02]  /*59a0*/  LOP3.LUT P6, RZ, R161, 0xff00, RZ, 0xc0, !PT ;  /* 0x0000ff00a1ff7812 */ /* 0x000fe400078cc0ff */
[----:B------:R-:W-:Y:S02]  /*59b0*/  F2FP.BF16.F32.PACK_AB R82, R95, R82 ;  /* 0x000000525f52723e */ /* 0x000fe400000010ff */
        /* <DEDUP_REMOVED lines=15> */
[C---:B------:R-:W-:Y:S02]  /*5ab0*/  FSEL R88, R77.reuse, RZ, P6 ;  /* 0x000000ff4d587208 */ /* 0x040fe40003000000 */
[----:B------:R-:W-:Y:S02]  /*5ac0*/  LOP3.LUT P6, RZ, R160, 0xff000000, RZ, 0xc0, !PT ;  /* 0xff000000a0ff7812 */ /* 0x000fe400078cc0ff */
[----:B------:R-:W-:Y:S02]  /*5ad0*/  F2FP.BF16.F32.PACK_AB R81, R88, R81 ;  /* 0x000000515851723e */ /* 0x000fe400000010ff */
[----:B------:R-:W-:Y:S01]  /*5ae0*/  FSEL R91, R77, RZ, P6 ;  /* 0x000000ff4d5b7208 */ /* 0x000fe20003000000 */
[----:B------:R-:W-:Y:S01]  /*5af0*/  FADD.FTZ R77, R125, -R76 ;  /* 0x8000004c7d4d7221 */ /* 0x000fe20000010000 */
[----:B------:R-:W-:-:S03]  /*5b00*/  LOP3.LUT P6, RZ, R98, 0xff00, RZ, 0xc0, !PT ;  /* 0x0000ff0062ff7812 */ /* 0x000fc600078cc0ff */
[----:B------:R-:W-:-:S04]  /*5b10*/  FMUL.FTZ R77, R110, R77 ;  /* 0x0000004d6e4d7220 */ /* 0x000fc80000410000 */
[----:B------:R-:W-:-:S05]  /*5b20*/  FMUL.FTZ R77, R77, UR13 ;  /* 0x0000000d4d4d7c20 */ /* 0x000fca0008410000 */
        /* <DEDUP_REMOVED lines=15> */
.L_x_254:
[----:B------:R-:W-:-:S04]  /*5c20*/  UISETP.NE.U32.AND UP0, UPT, UR14, URZ, UPT ;  /* 0x000000ff0e00728c */ /* 0x000fc8000bf05070 */
[----:B------:R-:W-:-:S09]  /*5c30*/  UISETP.NE.AND.EX UP0, UPT, UR15, URZ, UPT, UP0 ;  /* 0x000000ff0f00728c */ /* 0x000fd2000bf05300 */
[----:B------:R-:W-:Y:S05]  /*5c40*/  BRA.U !UP0, `(.L_x_259) ;  /* 0x0000000908307547 */ /* 0x000fea000b800000 */
[----:B0-----:R-:W0:Y:S02]  /*5c50*/  LDC.64 R80, c[0x0][0x478] ;  /* 0x00011e00ff507b82 */ /* 0x001e240000000a00 */
[----:B0-----:R-:W-:-:S04]  /*5c60*/  ISETP.NE.U32.AND P5, PT, R80, RZ, PT ;  /* 0x000000ff5000720c */ /* 0x001fc80003fa5070 */
[----:B------:R-:W-:-:S13]  /*5c70*/  ISETP.NE.AND.EX P5, PT, R81, RZ, PT, P5 ;  /* 0x000000ff5100720c */ /* 0x000fda0003fa5350 */
[----:B------:R-:W-:Y:S05]  /*5c80*/  @!P5 BRA `(.L_x_260) ;  /* 0x000000040018d947 */ /* 0x000fea0003800000 */
[----:B------:R-:W-:Y:S01]  /*5c90*/  PRMT R72, R7, 0x7632, R72 ;  /* 0x0000763207487816 */ /* 0x000fe20000000048 */
[-CC-:B------:R-:W-:Y:S01]  /*5ca0*/  FFMA.FTZ R74, R138, R84.reuse, R85.reuse ;  /* 0x000000548a4a7223 */ /* 0x180fe20000010055 */
[----:B------:R-:W-:Y:S02]  /*5cb0*/  ISETP.GE.U32.AND P6, PT, R98, RZ, PT ;  /* 0x000000ff6200720c */ /* 0x000fe40003fc6070 */
[----:B------:R-:W-:Y:S01]  /*5cc0*/  SHF.L.U32 R75, R72, 0x10, RZ ;  /* 0x00000010484b7819 */ /* 0x000fe200000006ff */
[----:B------:R-:W-:Y:S01]  /*5cd0*/  FADD.FTZ R73, R135, -R74 ;  /* 0x8000004a87497221 */ /* 0x000fe20000010000 */
[----:B------:R-:W-:Y:S01]  /*5ce0*/  ISETP.GE.U32.AND.EX P6, PT, R99, 0x1000000, PT, P6 ;  /* 0x010000006300780c */ /* 0x000fe20003fc6160 */
[-C--:B------:R-:W-:Y:S02]  /*5cf0*/  FFMA.FTZ R74, R136, R84.reuse, R85 ;  /* 0x00000054884a7223 */ /* 0x080fe40000010055 */
[----:B-----5:R-:W-:Y:S01]  /*5d00*/  FFMA.FTZ R179, R110, R73, R75 ;  /* 0x000000496eb37223 */ /* 0x020fe2000001004b */
[----:B------:R-:W-:Y:S01]  /*5d10*/  FFMA.FTZ R73, R123, R84, R85 ;  /* 0x000000547b497223 */ /* 0x000fe20000010055 */
[----:B------:R-:W-:-:S02]  /*5d20*/  IMAD.U32 R75, R7, 0x10000, RZ ;  /* 0x00010000074b7824 */ /* 0x000fc400078e00ff */
[----:B------:R-:W-:Y:S01]  /*5d30*/  FMUL.FTZ R72, R179, UR13 ;  /* 0x0000000db3487c20 */ /* 0x000fe20008410000 */
[----:B------:R-:W-:-:S04]  /*5d40*/  FADD.FTZ R73, R126, -R73 ;  /* 0x800000497e497221 */ /* 0x000fc80000010000 */
[----:B------:R-:W-:Y:S01]  /*5d50*/  FFMA.FTZ R166, R110, R73, R75 ;  /* 0x000000496ea67223 */ /* 0x000fe2000001004b */
[-C--:B------:R-:W-:Y:S01]  /*5d60*/  FFMA.FTZ R73, R121, R84.reuse, R85 ;  /* 0x0000005479497223 */ /* 0x080fe20000010055 */
[----:B------:R-:W-:Y:S02]  /*5d70*/  SHF.L.U32 R75, R6, 0x10, RZ ;  /* 0x00000010064b7819 */ /* 0x000fe400000006ff */
[----:B------:R-:W-:Y:S01]  /*5d80*/  FSEL R178, R72, RZ, P6 ;  /* 0x000000ff48b27208 */ /* 0x000fe20003000000 */
[----:B------:R-:W-:Y:S01]  /*5d90*/  FADD.FTZ R73, R124, -R73 ;  /* 0x800000497c497221 */ /* 0x000fe20000010000 */
[----:B------:R-:W-:Y:S01]  /*5da0*/  FMUL.FTZ R72, R166, UR13 ;  /* 0x0000000da6487c20 */ /* 0x000fe20008410000 */
[----:B------:R-:W-:Y:S02]  /*5db0*/  LOP3.LUT P6, RZ, R99, 0xff0000, RZ, 0xc0, !PT ;  /* 0x00ff000063ff7812 */ /* 0x000fe400078cc0ff */
[----:B------:R-:W-:Y:S01]  /*5dc0*/  FFMA.FTZ R90, R110, R73, R75 ;  /* 0x000000496e5a7223 */ /* 0x000fe2000001004b */
[----:B------:R-:W-:Y:S01]  /*5dd0*/  FADD.FTZ R73, R133, -R74 ;  /* 0x8000004a85497221 */ /* 0x000fe20000010000 */
[----:B------:R-:W-:Y:S01]  /*5de0*/  FSEL R167, R72, RZ, P6 ;  /* 0x000000ff48a77208 */ /* 0x000fe20003000000 */
[----:B------:R-:W-:Y:S01]  /*5df0*/  FFMA.FTZ R74, R134, R84, R85 ;  /* 0x00000054864a7223 */ /* 0x000fe20000010055 */
[----:B------:R-:W-:Y:S01]  /*5e00*/  FMUL.FTZ R72, R90, UR13 ;  /* 0x0000000d5a487c20 */ /* 0x000fe20008410000 */
        /* <DEDUP_REMOVED lines=10> */
[----:B------:R-:W-:Y:S01]  /*5eb0*/  FFMA.FTZ R82, R110, R73, R75 ;  /* 0x000000496e527223 */ /* 0x000fe2000001004b */
[----:B------:R-:W-:Y:S01]  /*5ec0*/  FSEL R94, R72, RZ, P6 ;  /* 0x000000ff485e7208 */ /* 0x000fe20003000000 */
[----:B------:R-:W-:Y:S01]  /*5ed0*/  FADD.FTZ R73, R127, -R74 ;  /* 0x8000004a7f497221 */ /* 0x000fe20000010000 */
[----:B------:R-:W-:Y:S01]  /*5ee0*/  LOP3.LUT P6, RZ, R98, 0xff0000, RZ, 0xc0, !PT ;  /* 0x00ff000062ff7812 */ /* 0x000fe200078cc0ff */
[----:B------:R-:W-:Y:S01]  /*5ef0*/  FMUL.FTZ R72, R82, UR13 ;  /* 0x0000000d52487c20 */ /* 0x000fe20008410000 */
[----:B------:R-:W-:-:S04]  /*5f00*/  FFMA.FTZ R74, R132, R84, R85 ;  /* 0x00000054844a7223 */ /* 0x000fc80000010055 */
        /* <DEDUP_REMOVED lines=14> */
[----:B------:R-:W-:-:S04]  /*5ff0*/  F2FP.BF16.F32.PACK_AB R74, R95, R90 ;  /* 0x0000005a5f4a723e */ /* 0x000fc800000010ff */
[----:B------:R-:W-:Y:S02]  /*6000*/  FSEL R86, R72, RZ, P6 ;  /* 0x000000ff48567208 */ /* 0x000fe40003000000 */
[----:B------:R-:W-:Y:S02]  /*6010*/  PRMT R72, R4, 0x7632, R72 ;  /* 0x0000763204487816 */ /* 0x000fe40000000048 */
[----:B------:R-:W-:-:S03]  /*6020*/  LOP3.LUT P6, RZ, R98, 0xff00, RZ, 0xc0, !PT ;  /* 0x0000ff0062ff7812 */ /* 0x000fc600078cc0ff */
[----:B------:R-:W-:-:S04]  /*6030*/  IMAD.U32 R75, R72, 0x10000, RZ ;  /* 0x00010000484b7824 */ /* 0x000fc800078e00ff */
[----:B------:R-:W-:Y:S01]  /*6040*/  FFMA.FTZ R81, R110, R73, R75 ;  /* 0x000000496e517223 */ /* 0x000fe2000001004b */
[----:B------:R-:W-:Y:S02]  /*6050*/  F2FP.BF16.F32.PACK_AB R73, R83, R82 ;  /* 0x000000525349723e */ /* 0x000fe400000010ff */
[----:B------:R-:W-:Y:S01]  /*6060*/  F2FP.BF16.F32.PACK_AB R75, R179, R166 ;  /* 0x000000a6b34b723e */ /* 0x000fe200000010ff */
[C---:B------:R-:W-:Y:S01]  /*6070*/  FMUL.FTZ R72, R81.reuse, UR13 ;  /* 0x0000000d51487c20 */ /* 0x040fe20008410000 */
[----:B------:R-:W-:Y:S02]  /*6080*/  F2FP.BF16.F32.PACK_AB R83, R178, R167 ;  /* 0x000000a7b253723e */ /* 0x000fe400000010ff */
[----:B------:R-:W-:Y:S02]  /*6090*/  F2FP.BF16.F32.PACK_AB R82, R94, R91 ;  /* 0x0000005b5e52723e */ /* 0x000fe400000010ff */
[----:B------:R-:W-:Y:S02]  /*60a0*/  FSEL R87, R72, RZ, P6 ;  /* 0x000000ff48577208 */ /* 0x000fe40003000000 */
[----:B------:R-:W-:-:S02]  /*60b0*/  F2FP.BF16.F32.PACK_AB R72, R81, R80 ;  /* 0x000000505148723e */ /* 0x000fc400000010ff */
[----:B------:R-:W-:Y:S02]  /*60c0*/  F2FP.BF16.F32.PACK_AB R81, R89, R88 ;  /* 0x000000585951723e */ /* 0x000fe400000010ff */
[----:B------:R-:W-:Y:S01]  /*60d0*/  F2FP.BF16.F32.PACK_AB R80, R87, R86 ;  /* 0x000000565750723e */ /* 0x000fe200000010ff */
[----:B------:R-:W-:Y:S06]  /*60e0*/  BRA `(.L_x_257) ;  /* 0x0000000800d47947 */ /* 0x000fec0003800000 */
.L_x_260:
[-CC-:B------:R-:W-:Y:S01]  /*60f0*/  FFMA.FTZ R81, R123, R84.reuse, R85.reuse ;  /* 0x000000547b517223 */ /* 0x180fe20000010055 */
        /* <DEDUP_REMOVED lines=25> */
[----:B------:R-:W-:Y:S01]  /*6290*/  FSEL R88, R81, RZ, P6 ;  /* 0x000000ff51587208 */ /* 0x000fe20003000000 */
[----:B------:R-:W-:Y:S01]  /*62a0*/  FADD.FTZ R81, R133, -R82 ;  /* 0x8000005285517221 */ /* 0x000fe20000010000 */
[----:B------:R-:W-:Y:S01]  /*62b0*/  LOP3.LUT P6, RZ, R99, 0xff00, RZ, 0xc0, !PT ;  /* 0x0000ff0063ff7812 */ /* 0x000fe200078cc0ff */
[----:B------:R-:W-:Y:S02]  /*62c0*/  FFMA.FTZ R82, R134, R84, R85 ;  /* 0x0000005486527223 */ /* 0x000fe40000010055 */
[----:B------:R-:W-:Y:S01]  /*62d0*/  FFMA.FTZ R81, R110, R81, R83 ;  /* 0x000000516e517223 */ /* 0x000fe20000010053 */
[----:B------:R-:W-:-:S03]  /*62e0*/  SHF.L.U32 R83, R5, 0x10, RZ ;  /* 0x0000001005537819 */ /* 0x000fc600000006ff */
        /* <DEDUP_REMOVED lines=17> */
[----:B------:R-:W-:Y:S01]  /*6400*/  FADD.FTZ R81, R125, -R82 ;  /* 0x800000527d517221 */ /* 0x000fe20000010000 */
[----:B------:R-:W-:Y:S02]  /*6410*/  LOP3.LUT P6, RZ, R98, 0xff00, RZ, 0xc0, !PT ;  /* 0x0000ff0062ff7812 */ /* 0x000fe400078cc0ff */
[----:B------:R-:W-:Y:S01]  /*6420*/  F2FP.BF16.F32.PACK_AB R82, R91, R88 ;  /* 0x000000585b52723e */ /* 0x000fe200000010ff */
[----:B------:R-:W-:Y:S01]  /*6430*/  FFMA.FTZ R81, R110, R81, R83 ;  /* 0x000000516e517223 */ /* 0x000fe20000010053 */
[----:B------:R-:W-:-:S03]  /*6440*/  IMAD.U32 R83, R4, 0x10000, RZ ;  /* 0x0001000004537824 */ /* 0x000fc600078e00ff */
[----:B------:R-:W-:-:S05]  /*6450*/  FMUL.FTZ R81, R81, UR13 ;  /* 0x0000000d51517c20 */ /* 0x000fca0008410000 */
        /* <DEDUP_REMOVED lines=8> */
[----:B------:R-:W-:Y:S02]  /*64e0*/  F2FP.BF16.F32.PACK_AB R81, R89, R86 ;  /* 0x000000565951723e */ /* 0x000fe400000010ff */
[----:B------:R-:W-:Y:S01]  /*64f0*/  F2FP.BF16.F32.PACK_AB R80, R87, R80 ;  /* 0x000000505750723e */ /* 0x000fe200000010ff */
[----:B------:R-:W-:Y:S06]  /*6500*/  BRA `(.L_x_257) ;  /* 0x0000000400cc7947 */ /* 0x000fec0003800000 */
.L_x_259:
[----:B0-----:R-:W0:Y:S02]  /*6510*/  LDC.64 R80, c[0x0][0x478] ;  /* 0x00011e00ff507b82 */ /* 0x001e240000000a00 */
[----:B0-----:R-:W-:-:S04]  /*6520*/  ISETP.NE.U32.AND P5, PT, R80, RZ, PT ;  /* 0x000000ff5000720c */ /* 0x001fc80003fa5070 */
[----:B------:R-:W-:-:S13]  /*6530*/  ISETP.NE.AND.EX P5, PT, R81, RZ, PT, P5 ;  /* 0x000000ff5100720c */ /* 0x000fda0003fa5350 */
[----:B------:R-:W-:Y:S05]  /*6540*/  @!P5 BRA `(.L_x_261) ;  /* 0x0000000000e8d947 */ /* 0x000fea0003800000 */
[-CC-:B------:R-:W-:Y:S01]  /*6550*/  FFMA.FTZ R73, R123, R84.reuse, R85.reuse ;  /* 0x000000547b497223 */ /* 0x180fe20000010055 */
[----:B------:R-:W-:Y:S01]  /*6560*/  LOP3.LUT P6, RZ, R99, 0xff0000, RZ, 0xc0, !PT ;  /* 0x00ff000063ff7812 */ /* 0x000fe200078cc0ff */
[----:B------:R-:W-:Y:S02]  /*6570*/  FFMA.FTZ R74, R132, R84, R85 ;  /* 0x00000054844a7223 */ /* 0x000fe40000010055 */
[----:B------:R-:W-:-:S04]  /*6580*/  FADD.FTZ R73, R126, -R73 ;  /* 0x800000497e497221 */ /* 0x000fc80000010000 */
[----:B-----5:R-:W-:-:S04]  /*6590*/  FMUL.FTZ R75, R110, R73 ;  /* 0x000000496e4b7220 */ /* 0x020fc80000410000 */
[----:B------:R-:W-:-:S05]  /*65a0*/  FMUL.FTZ R72, R75, UR13 ;  /* 0x0000000d4b487c20 */ /* 0x000fca0008410000 */
        /* <DEDUP_REMOVED lines=10> */
[----:B------:R-:W-:Y:S01]  /*6650*/  FMUL.FTZ R88, R110, R73 ;  /* 0x000000496e587220 */ /* 0x000fe20000410000 */
[----:B------:R-:W-:Y:S02]  /*6660*/  FSEL R167, R72, RZ, P6 ;  /* 0x000000ff48a77208 */ /* 0x000fe40003000000 */
[----:B------:R-:W-:Y:S01]  /*6670*/  LOP3.LUT P6, RZ, R99, 0xff, RZ, 0xc0, !PT ;  /* 0x000000ff63ff7812 */ /* 0x000fe200078cc0ff */
[----:B------:R-:W-:-:S05]  /*6680*/  FMUL.FTZ R72, R88, UR13 ;  /* 0x0000000d58487c20 */ /* 0x000fca0008410000 */
[----:B------:R-:W-:Y:S01]  /*6690*/  FSEL R90, R72, RZ, P6 ;  /* 0x000000ff485a7208 */ /* 0x000fe20003000000 */
[----:B------:R-:W-:Y:S01]  /*66a0*/  FFMA.FTZ R72, R136, R84, R85 ;  /* 0x0000005488487223 */ /* 0x000fe20000010055 */
[----:B------:R-:W-:-:S03]  /*66b0*/  LOP3.LUT P6, RZ, R99, 0xff00, RZ, 0xc0, !PT ;  /* 0x0000ff0063ff7812 */ /* 0x000fc600078cc0ff */
[----:B------:R-:W-:-:S04]  /*66c0*/  FADD.FTZ R73, R133, -R72 ;  /* 0x8000004885497221 */ /* 0x000fc80000010000 */
[----:B------:R-:W-:Y:S01]  /*66d0*/  FMUL.FTZ R91, R110, R73 ;  /* 0x000000496e5b7220 */ /* 0x000fe20000410000 */
[----:B------:R-:W-:-:S03]  /*66e0*/  FFMA.FTZ R73, R119, R84, R85 ;  /* 0x0000005477497223 */ /* 0x000fc60000010055 */
[----:B------:R-:W-:Y:S01]  /*66f0*/  FMUL.FTZ R72, R91, UR13 ;  /* 0x0000000d5b487c20 */ /* 0x000fe20008410000 */
[----:B------:R-:W-:-:S04]  /*6700*/  FADD.FTZ R73, R122, -R73 ;  /* 0x800000497a497221 */ /* 0x000fc80000010000 */
        /* <DEDUP_REMOVED lines=12> */
[----:B------:R-:W-:Y:S01]  /*67d0*/  FSEL R89, R72, RZ, P6 ;  /* 0x000000ff48597208 */ /* 0x000fe20003000000 */
[----:B------:R-:W-:Y:S01]  /*67e0*/  FMUL.FTZ R72, R110, R73 ;  /* 0x000000496e487220 */ /* 0x000fe20000410000 */
[----:B------:R-:W-:-:S03]  /*67f0*/  LOP3.LUT P6, RZ, R98, 0xff, RZ, 0xc0, !PT ;  /* 0x000000ff62ff7812 */ /* 0x000fc600078cc0ff */
[----:B------:R-:W-:-:S05]  /*6800*/  FMUL.FTZ R73, R72, UR13 ;  /* 0x0000000d48497c20 */ /* 0x000fca0008410000 */
[----:B------:R-:W-:Y:S01]  /*6810*/  FSEL R80, R73, RZ, P6 ;  /* 0x000000ff49507208 */ /* 0x000fe20003000000 */
[----:B------:R-:W-:Y:S01]  /*6820*/  FADD.FTZ R73, R125, -R74 ;  /* 0x8000004a7d497221 */ /* 0x000fe20000010000 */
[----:B------:R-:W-:Y:S02]  /*6830*/  LOP3.LUT P6, RZ, R98, 0xff00, RZ, 0xc0, !PT ;  /* 0x0000ff0062ff7812 */ /* 0x000fe400078cc0ff */
[----:B------:R-:W-:Y:S01]  /*6840*/  F2FP.BF16.F32.PACK_AB R74, R91, R88 ;  /* 0x000000585b4a723e */ /* 0x000fe200000010ff */
[----:B------:R-:W-:-:S04]  /*6850*/  FMUL.FTZ R81, R110, R73 ;  /* 0x000000496e517220 */ /* 0x000fc80000410000 */
[C---:B------:R-:W-:Y:S01]  /*6860*/  FMUL.FTZ R73, R81.reuse, UR13 ;  /* 0x0000000d51497c20 */ /* 0x040fe20008410000 */
[----:B------:R-:W-:Y:S02]  /*6870*/  F2FP.BF16.F32.PACK_AB R72, R81, R72 ;  /* 0x000000485148723e */ /* 0x000fe400000010ff */
[----:B------:R-:W-:Y:S02]  /*6880*/  F2FP.BF16.F32.PACK_AB R81, R89, R86 ;  /* 0x000000565951723e */ /* 0x000fe400000010ff */
[----:B------:R-:W-:Y:S02]  /*6890*/  FSEL R87, R73, RZ, P6 ;  /* 0x000000ff49577208 */ /* 0x000fe40003000000 */
[----:B------:R-:W-:Y:S02]  /*68a0*/  F2FP.BF16.F32.PACK_AB R73, R83, R82 ;  /* 0x000000525349723e */ /* 0x000fe400000010ff */
[----:B------:R-:W-:Y:S02]  /*68b0*/  F2FP.BF16.F32.PACK_AB R83, R167, R94 ;  /* 0x0000005ea753723e */ /* 0x000fe400000010ff */
[----:B------:R-:W-:-:S02]  /*68c0*/  F2FP.BF16.F32.PACK_AB R82, R95, R90 ;  /* 0x0000005a5f52723e */ /* 0x000fc400000010ff */
[----:B------:R-:W-:Y:S01]  /*68d0*/  F2FP.BF16.F32.PACK_AB R80, R87, R80 ;  /* 0x000000505750723e */ /* 0x000fe200000010ff */
[----:B------:R-:W-:Y:S06]  /*68e0*/  BRA `(.L_x_257) ;  /* 0x0000000000d47947 */ /* 0x000fec0003800000 */
.L_x_261:
[-CC-:B------:R-:W-:Y:S01]  /*68f0*/  FFMA.FTZ R81, R123, R84.reuse, R85.reuse ;  /* 0x000000547b517223 */ /* 0x180fe20000010055 */
[----:B------:R-:W-:Y:S01]  /*6900*/  LOP3.LUT P6, RZ, R99, 0xff0000, RZ, 0xc0, !PT ;  /* 0x00ff000063ff7812 */ /* 0x000fe200078cc0ff */
[----:B------:R-:W-:Y:S02]  /*6910*/  FFMA.FTZ R80, R138, R84, R85 ;  /* 0x000000548a507223 */ /* 0x000fe40000010055 */
[----:B------:R-:W-:-:S04]  /*6920*/  FADD.FTZ R81, R126, -R81 ;  /* 0x800000517e517221 */ /* 0x000fc80000010000 */
[----:B-----5:R-:W-:-:S04]  /*6930*/  FMUL.FTZ R81, R110, R81 ;  /* 0x000000516e517220 */ /* 0x020fc80000410000 */
[----:B------:R-:W-:-:S05]  /*6940*/  FMUL.FTZ R81, R81, UR13 ;  /* 0x0000000d51517c20 */ /* 0x000fca0008410000 */
[----:B------:R-:W-:Y:S01]  /*6950*/  FSEL R83, R81, RZ, P6 ;  /* 0x000000ff51537208 */ /* 0x000fe20003000000 */
[----:B------:R-:W-:Y:S01]  /*6960*/  FADD.FTZ R81, R135, -R80 ;  /* 0x8000005087517221 */ /* 0x000fe20000010000 */
[----:B------:R-:W-:Y:S01]  /*6970*/  ISETP.GE.U32.AND P6, PT, R98, RZ, PT ;  /* 0x000000ff6200720c */ /* 0x000fe20003fc6070 */
[----:B------:R-:W-:Y:S02]  /*6980*/  FFMA.FTZ R80, R136, R84, R85 ;  /* 0x0000005488507223 */ /* 0x000fe40000010055 */
[----:B------:R-:W-:Y:S01]  /*6990*/  FMUL.FTZ R81, R110, R81 ;  /* 0x000000516e517220 */ /* 0x000fe20000410000 */
[----:B------:R-:W-:-:S03]  /*69a0*/  ISETP.GE.U32.AND.EX P6, PT, R99, 0x1000000, PT, P6 ;  /* 0x010000006300780c */ /* 0x000fc60003fc6160 */
[----:B------:R-:W-:-:S05]  /*69b0*/  FMUL.FTZ R81, R81, UR13 ;  /* 0x0000000d51517c20 */ /* 0x000fca0008410000 */
[----:B------:R-:W-:Y:S01]  /*69c0*/  FSEL R88, R81, RZ, P6 ;  /* 0x000000ff51587208 */ /* 0x000fe20003000000 */
[----:B------:R-:W-:Y:S01]  /*69d0*/  FFMA.FTZ R81, R121, R84, R85 ;  /* 0x0000005479517223 */ /* 0x000fe20000010055 */
[----:B------:R-:W-:Y:S02]  /*69e0*/  LOP3.LUT P6, RZ, R99, 0xff, RZ, 0xc0, !PT ;  /* 0x000000ff63ff7812 */ /* 0x000fe400078cc0ff */
[----:B------:R-:W-:Y:S01]  /*69f0*/  F2FP.BF16.F32.PACK_AB R83, R88, R83 ;  /* 0x000000535853723e */ /* 0x000fe200000010ff */
[----:B------:R-:W-:-:S04]  /*6a00*/  FADD.FTZ R81, R124, -R81 ;  /* 0x800000517c517221 */ /* 0x000fc80000010000 */
[----:B------:R-:W-:-:S04]  /*6a10*/  FMUL.FTZ R81, R110, R81 ;  /* 0x000000516e517220 */ /* 0x000fc80000410000 */
[----:B------:R-:W-:-:S05]  /*6a20*/  FMUL.FTZ R81, R81, UR13 ;  /* 0x0000000d51517c20 */ /* 0x000fca0008410000 */
[----:B------:R-:W-:Y:S01]  /*6a30*/  FSEL R82, R81, RZ, P6 ;  /* 0x000000ff51527208 */ /* 0x000fe20003000000 */
[----:B------:R-:W-:Y:S01]  /*6a40*/  FADD.FTZ R81, R133, -R80 ;  /* 0x8000005085517221 */ /* 0x000fe20000010000 */
[----:B------:R-:W-:Y:S01]  /*6a50*/  LOP3.LUT P6, RZ, R99, 0xff00, RZ, 0xc0, !PT ;  /* 0x0000ff0063ff7812 */ /* 0x000fe200078cc0ff */
[----:B------:R-:W-:Y:S02]  /*6a60*/  FFMA.FTZ R80, R134, R84, R85 ;  /* 0x0000005486507223 */ /* 0x000fe40000010055 */
[----:B------:R-:W-:-:S04]  /*6a70*/  FMUL.FTZ R81, R110, R81 ;  /* 0x000000516e517220 */ /* 0x000fc80000410000 */
        /* <DEDUP_REMOVED lines=15> */
[----:B------:R-:W-:Y:S01]  /*6b70*/  FADD.FTZ R81, R125, -R80 ;  /* 0x800000507d517221 */ /* 0x000fe20000010000 */
[----:B------:R-:W-:-:S03]  /*6b80*/  LOP3.LUT P6, RZ, R98, 0xff00, RZ, 0xc0, !PT ;  /* 0x0000ff0062ff7812 */ /* 0x000fc600078cc0ff */
[----:B------:R-:W-:-:S04]  /*6b90*/  FMUL.FTZ R81, R110, R81 ;  /* 0x000000516e517220 */ /* 0x000fc80000410000 */
[----:B------:R-:W-:-:S05]  /*6ba0*/  FMUL.FTZ R81, R81, UR13 ;  /* 0x0000000d51517c20 */ /* 0x000fca0008410000 */
[----:B------:R-:W-:Y:S01]  /*6bb0*/  FSEL R87, R81, RZ, P6 ;  /* 0x000000ff51577208 */ /* 0x000fe20003000000 */
[----:B------:R-:W-:Y:S01]  /*6bc0*/  FFMA.FTZ R81, R117, R84, R85 ;  /* 0x0000005475517223 */ /* 0x000fe20000010055 */
[----:B------:R-:W-:-:S03]  /*6bd0*/  LOP3.LUT P6, RZ, R98, 0xff, RZ, 0xc0, !PT ;  /* 0x000000ff62ff7812 */ /* 0x000fc600078cc0ff */
[----:B------:R-:W-:-:S04]  /*6be0*/  FADD.FTZ R81, R120, -R81 ;  /* 0x8000005178517221 */ /* 0x000fc80000010000 */
[----:B------:R-:W-:-:S04]  /*6bf0*/  FMUL.FTZ R81, R110, R81 ;  /* 0x000000516e517220 */ /* 0x000fc80000410000 */
[----:B------:R-:W-:-:S05]  /*6c00*/  FMUL.FTZ R81, R81, UR13 ;  /* 0x0000000d51517c20 */ /* 0x000fca0008410000 */
[----:B------:R-:W-:Y:S02]  /*6c10*/  FSEL R80, R81, RZ, P6 ;  /* 0x000000ff51507208 */ /* 0x000fe40003000000 */
[----:B------:R-:W-:Y:S02]  /*6c20*/  F2FP.BF16.F32.PACK_AB R81, R89, R86 ;  /* 0x000000565951723e */ /* 0x000fe400000010ff */
[----:B------:R-:W-:-:S07]  /*6c30*/  F2FP.BF16.F32.PACK_AB R80, R87, R80 ;  /* 0x000000505750723e */ /* 0x000fce00000010ff */
.L_x_257:
        /* <DEDUP_REMOVED lines=10> */
.L_x_253:
[----:B------:R-:W-:Y:S05]  /*6ce0*/  BSYNC.RECONVERGENT B0 ;  /* 0x0000000000007941 */ /* 0x000fea0003800200 */
.L_x_252:
        /* <DEDUP_REMOVED lines=12> */
[-CC-:B0--3--:R-:W-:Y:S01]  /*6db0*/  FFMA.FTZ R73, R111, R84.reuse, R85.reuse ;  /* 0x000000546f497223 */ /* 0x189fe20000010055 */
[----:B------:R-:W-:Y:S01]  /*6dc0*/  IMAD.U32 R75, R71, 0x10000, RZ ;  /* 0x00010000474b7824 */ /* 0x000fe200078e00ff */
[----:B------:R-:W-:Y:S01]  /*6dd0*/  LOP3.LUT P6, RZ, R101, 0xff0000, RZ, 0xc0, !PT ;  /* 0x00ff000065ff7812 */ /* 0x000fe200078cc0ff */
[----:B------:R-:W-:Y:S01]  /*6de0*/  FFMA.FTZ R74, R108, R84, R85 ;  /* 0x000000546c4a7223 */ /* 0x000fe20000010055 */
[----:B------:R-:W-:-:S04]  /*6df0*/  FADD.FTZ R73, R116, -R73 ;  /* 0x8000004974497221 */ /* 0x000fc80000010000 */
[----:B-----5:R-:W-:Y:S01]  /*6e00*/  FFMA.FTZ R166, R110, R73, R75 ;  /* 0x000000496ea67223 */ /* 0x020fe2000001004b */
[----:B------:R-:W-:-:S03]  /*6e10*/  FFMA.FTZ R73, R114, R84, R85 ;  /* 0x0000005472497223 */ /* 0x000fc60000010055 */
[----:B------:R-:W-:Y:S01]  /*6e20*/  FMUL.FTZ R72, R166, UR13 ;  /* 0x0000000da6487c20 */ /* 0x000fe20008410000 */
[----:B------:R-:W-:-:S04]  /*6e30*/  FADD.FTZ R73, R112, -R73 ;  /* 0x8000004970497221 */ /* 0x000fc80000010000 */
[----:B------:R-:W-:Y:S02]  /*6e40*/  FSEL R178, R72, RZ, P6 ;  /* 0x000000ff48b27208 */ /* 0x000fe40003000000 */
[----:B------:R-:W-:-:S04]  /*6e50*/  LOP3.LUT P6, RZ, R163, 0xff0000, RZ, 0xc0, !PT ;  /* 0x00ff0000a3ff7812 */ /* 0x000fc800078cc0ff */
[----:B------:R-:W-:Y:S02]  /*6e60*/  FSEL R179, R72, RZ, P6 ;  /* 0x000000ff48b37208 */ /* 0x000fe40003000000 */
[----:B------:R-:W-:Y:S02]  /*6e70*/  PRMT R72, R71, 0x7632, R72 ;  /* 0x0000763247487816 */ /* 0x000fe40000000048 */
[----:B------:R-:W-:Y:S02]  /*6e80*/  ISETP.GE.U32.AND P6, PT, R100, RZ, PT ;  /* 0x000000ff6400720c */ /* 0x000fe40003fc6070 */
[----:B------:R-:W-:Y:S02]  /*6e90*/  SHF.L.U32 R75, R72, 0x10, RZ ;  /* 0x00000010484b7819 */ /* 0x000fe400000006ff */
[----:B------:R-:W-:-:S03]  /*6ea0*/  ISETP.GE.U32.AND.EX P6, PT, R101, 0x1000000, PT, P6 ;  /* 0x010000006500780c */ /* 0x000fc60003fc6160 */
[----:B------:R-:W-:Y:S01]  /*6eb0*/  FFMA.FTZ R181, R110, R73, R75 ;  /* 0x000000496eb57223 */ /* 0x000fe2000001004b */
[----:B------:R-:W-:-:S03]  /*6ec0*/  IMAD.U32 R75, R70, 0x10000, RZ ;  /* 0x00010000464b7824 */ /* 0x000fc600078e00ff */
[----:B------:R-:W-:-:S05]  /*6ed0*/  FMUL.FTZ R72, R181, UR13 ;  /* 0x0000000db5487c20 */ /* 0x000fca0008410000 */
[----:B------:R-:W-:Y:S02]  /*6ee0*/  FSEL R183, R72, RZ, P6 ;  /* 0x000000ff48b77208 */ /* 0x000fe40003000000 */
[----:B------:R-:W-:-:S04]  /*6ef0*/  ISETP.GE.U32.AND P6, PT, R162, RZ, PT ;  /* 0x000000ffa200720c */ /* 0x000fc80003fc6070 */
[----:B------:R-:W-:-:S04]  /*6f00*/  ISETP.GE.U32.AND.EX P6, PT, R163, 0x1000000, PT, P6 ;  /* 0x01000000a300780c */ /* 0x000fc80003fc6160 */
[----:B------:R-:W-:Y:S01]  /*6f10*/  FSEL R180, R72, RZ, P6 ;  /* 0x000000ff48b47208 */ /* 0x000fe20003000000 */
[----:B------:R-:W-:Y:S01]  /*6f20*/  FFMA.FTZ R72, R141, R84, R85 ;  /* 0x000000548d487223 */ /* 0x000fe20000010055 */
[----:B------:R-:W-:-:S03]  /*6f30*/  LOP3.LUT P6, RZ, R101, 0xff, RZ, 0xc0, !PT ;  /* 0x000000ff65ff7812 */ /* 0x000fc600078cc0ff */
[----:B------:R-:W-:-:S04]  /*6f40*/  FADD.FTZ R73, R115, -R72 ;  /* 0x8000004873497221 */ /* 0x000fc80000010000 */
[----:B------:R-:W-:Y:S01]  /*6f50*/  FFMA.FTZ R82, R110, R73, R75 ;  /* 0x000000496e527223 */ /* 0x000fe2000001004b */
[----:B------:R-:W-:Y:S01]  /*6f60*/  FADD.FTZ R73, R113, -R74 ;  /* 0x8000004a71497221 */ /* 0x000fe20000010000 */
[----:B------:R-:W-:Y:S02]  /*6f70*/  FFMA.FTZ R74, R106, R84, R85 ;  /* 0x000000546a4a7223 */ /* 0x000fe40000010055 */
[----:B------:R-:W-:-:S05]  /*6f80*/  FMUL.FTZ R72, R82, UR13 ;  /* 0x0000000d52487c20 */ /* 0x000fca0008410000 */
[----:B------:R-:W-:Y:S02]  /*6f90*/  FSEL R90, R72, RZ, P6 ;  /* 0x000000ff485a7208 */ /* 0x000fe40003000000 */
[----:B------:R-:W-:-:S04]  /*6fa0*/  LOP3.LUT P6, RZ, R163, 0xff, RZ, 0xc0, !PT ;  /* 0x000000ffa3ff7812 */ /* 0x000fc800078cc0ff */
        /* <DEDUP_REMOVED lines=9> */
[----:B------:R-:W-:Y:S01]  /*7040*/  FSEL R95, R72, RZ, P6 ;  /* 0x000000ff485f7208 */ /* 0x000fe20003000000 */
[----:B------:R-:W-:Y:S01]  /*7050*/  FFMA.FTZ R78, R110, R73, R75 ;  /* 0x000000496e4e7223 */ /* 0x000fe2000001004b */
[----:B------:R-:W-:Y:S01]  /*7060*/  LOP3.LUT P6, RZ, R163, 0xff00, RZ, 0xc0, !PT ;  /* 0x0000ff00a3ff7812 */ /* 0x000fe200078cc0ff */
[----:B------:R-:W-:Y:S01]  /*7070*/  FADD.FTZ R73, R107, -R74 ;  /* 0x8000004a6b497221 */ /* 0x000fe20000010000 */
[-CC-:B------:R-:W-:Y:S01]  /*7080*/  FFMA.FTZ R74, R118, R84.reuse, R85.reuse ;  /* 0x00000054764a7223 */ /* 0x180fe20000010055 */
[----:B------:R-:W-:Y:S01]  /*7090*/  FFMA.FTZ R85, R137, R84, R85 ;  /* 0x0000005489557223 */ /* 0x000fe20000010055 */
[----:B------:R-:W-:Y:S01]  /*70a0*/  FSEL R167, R72, RZ, P6 ;  /* 0x000000ff48a77208 */ /* 0x000fe20003000000 */
[----:B------:R-:W-:Y:S01]  /*70b0*/  FMUL.FTZ R72, R78, UR13 ;  /* 0x0000000d4e487c20 */ /* 0x000fe20008410000 */
[----:B------:R-:W-:Y:S01]  /*70c0*/  LOP3.LUT P6, RZ, R100, 0xff0000, RZ, 0xc0, !PT ;  /* 0x00ff000064ff7812 */ /* 0x000fe200078cc0ff */
[----:B------:R-:W-:-:S03]  /*70d0*/  FADD.FTZ R85, R140, -R85 ;  /* 0x800000558c557221 */ /* 0x000fc60000010000 */
[----:B------:R-:W-:Y:S02]  /*70e0*/  FSEL R81, R72, RZ, P6 ;  /* 0x000000ff48517208 */ /* 0x000fe40003000000 */
[----:B------:R-:W-:-:S04]  /*70f0*/  LOP3.LUT P6, RZ, R162, 0xff0000, RZ, 0xc0, !PT ;  /* 0x00ff0000a2ff7812 */ /* 0x000fc800078cc0ff */
[----:B------:R-:W-:Y:S02]  /*7100*/  FSEL R86, R72, RZ, P6 ;  /* 0x000000ff48567208 */ /* 0x000fe40003000000 */
[----:B------:R-:W-:Y:S02]  /*7110*/  PRMT R72, R69, 0x7632, R72 ;  /* 0x0000763245487816 */ /* 0x000fe40000000048 */
[----:B------:R-:W-:Y:S02]  /*7120*/  LOP3.LUT P6, RZ, R100, 0xff000000, RZ, 0xc0, !PT ;  /* 0xff00000064ff7812 */ /* 0x000fe400078cc0ff */
[----:B------:R-:W-:-:S05]  /*7130*/  SHF.L.U32 R75, R72, 0x10, RZ ;  /* 0x00000010484b7819 */ /* 0x000fca00000006ff */
        /* <DEDUP_REMOVED lines=11> */
[----:B------:R-:W-:-:S03]  /*71f0*/  LOP3.LUT P6, RZ, R100, 0xff00, RZ, 0xc0, !PT ;  /* 0x0000ff0064ff7812 */ /* 0x000fc600078cc0ff */
[----:B------:R-:W-:-:S04]  /*7200*/  IMAD.U32 R75, R72, 0x10000, RZ ;  /* 0x00010000484b7824 */ /* 0x000fc800078e00ff */
[----:B------:R-:W-:Y:S01]  /*7210*/  FFMA.FTZ R77, R110, R73, R75 ;  /* 0x000000496e4d7223 */ /* 0x000fe2000001004b */
[----:B------:R-:W-:Y:S02]  /*7220*/  SHF.L.U32 R73, R68, 0x10, RZ ;  /* 0x0000001044497819 */ /* 0x000fe400000006ff */
[----:B------:R-:W-:Y:S01]  /*7230*/  F2FP.BF16.F32.PACK_AB R75, R181, R166 ;  /* 0x000000a6b54b723e */ /* 0x000fe200000010ff */
[----:B------:R-:W-:-:S05]  /*7240*/  FMUL.FTZ R72, R77, UR13 ;  /* 0x0000000d4d487c20 */ /* 0x000fca0008410000 */
[----:B------:R-:W-:Y:S02]  /*7250*/  FSEL R87, R72, RZ, P6 ;  /* 0x000000ff48577208 */ /* 0x000fe40003000000 */
[----:B------:R-:W-:-:S04]  /*7260*/  LOP3.LUT P6, RZ, R162, 0xff00, RZ, 0xc0, !PT ;  /* 0x0000ff00a2ff7812 */ /* 0x000fc800078cc0ff */
[----:B------:R-:W-:Y:S01]  /*7270*/  FSEL R89, R72, RZ, P6 ;  /* 0x000000ff48597208 */ /* 0x000fe20003000000 */
[----:B------:R-:W-:Y:S01]  /*7280*/  FFMA.FTZ R72, R110, R85, R73 ;  /* 0x000000556e487223 */ /* 0x000fe20000010049 */
        /* <DEDUP_REMOVED lines=13> */
.L_x_266:
[-CC-:B0--3--:R-:W-:Y:S01]  /*7360*/  FFMA.FTZ R77, R111, R84.reuse, R85.reuse ;  /* 0x000000546f4d7223 */ /* 0x189fe20000010055 */
[----:B------:R-:W-:Y:S01]  /*7370*/  IMAD.U32 R79, R71, 0x10000, RZ ;  /* 0x00010000474f7824 */ /* 0x000fe200078e00ff */
[----:B------:R-:W-:Y:S01]  /*7380*/  LOP3.LUT P6, RZ, R101, 0xff0000, RZ, 0xc0, !PT ;  /* 0x00ff000065ff7812 */ /* 0x000fe200078cc0ff */
[----:B------:R-:W-:Y:S01]  /*7390*/  FFMA.FTZ R78, R108, R84, R85 ;  /* 0x000000546c4e7223 */ /* 0x000fe20000010055 */
[----:B------:R-:W-:Y:S01]  /*73a0*/  FADD.FTZ R77, R116, -R77 ;  /* 0x8000004d744d7221 */ /* 0x000fe20000010000 */
[----:B------:R-:W-:-:S03]  /*73b0*/  PRMT R76, R71, 0x7632, R76 ;  /* 0x00007632474c7816 */ /* 0x000fc6000000004c */
[----:B-----5:R-:W-:Y:S01]  /*73c0*/  FFMA.FTZ R77, R110, R77, R79 ;  /* 0x0000004d6e4d7223 */ /* 0x020fe2000001004f */
[----:B------:R-:W-:Y:S01]  /*73d0*/  SHF.L.U32 R79, R76, 0x10, RZ ;  /* 0x000000104c4f7819 */ /* 0x000fe200000006ff */
[----:B------:R-:W-:Y:S02]  /*73e0*/  FFMA.FTZ R76, R141, R84, R85 ;  /* 0x000000548d4c7223 */ /* 0x000fe40000010055 */
        /* <DEDUP_REMOVED lines=8> */
[----:B------:R-:W-:Y:S01]  /*7470*/  FFMA.FTZ R77, R110, R77, R79 ;  /* 0x0000004d6e4d7223 */ /* 0x000fe2000001004f */
[----:B------:R-:W-:-:S03]  /*7480*/  IMAD.U32 R79, R70, 0x10000, RZ ;  /* 0x00010000464f7824 */ /* 0x000fc600078e00ff */
[----:B------:R-:W-:-:S05]  /*7490*/  FMUL.FTZ R77, R77, UR13 ;  /* 0x0000000d4d4d7c20 */ /* 0x000fca0008410000 */
[----:B------:R-:W-:Y:S02]  /*74a0*/  FSEL R166, R77, RZ, P6 ;  /* 0x000000ff4da67208 */ /* 0x000fe40003000000 */
[----:B------:R-:W-:Y:S02]  /*74b0*/  ISETP.GE.U32.AND P6, PT, R162, RZ, PT ;  /* 0x000000ffa200720c */ /* 0x000fe40003fc6070 */
[----:B------:R-:W-:Y:S02]  /*74c0*/  F2FP.BF16.F32.PACK_AB R83, R166, R83 ;  /* 0x00000053a653723e */ /* 0x000fe400000010ff */
[----:B------:R-:W-:-:S04]  /*74d0*/  ISETP.GE.U32.AND.EX P6, PT, R163, 0x1000000, PT, P6 ;  /* 0x01000000a300780c */ /* 0x000fc80003fc6160 */
[----:B------:R-:W-:Y:S01]  /*74e0*/  FSEL R179, R77, RZ, P6 ;  /* 0x000000ff4db37208 */ /* 0x000fe20003000000 */
[--C-:B------:R-:W-:Y:S01]  /*74f0*/  FADD.FTZ R77, R115, -R76.reuse ;  /* 0x8000004c734d7221 */ /* 0x100fe20000010000 */
[----:B------:R-:W-:Y:S02]  /*7500*/  LOP3.LUT P6, RZ, R101, 0xff, RZ, 0xc0, !PT ;  /* 0x000000ff65ff7812 */ /* 0x000fe400078cc0ff */
[----:B------:R-:W-:Y:S01]  /*7510*/  PRMT R76, R70, 0x7632, R76 ;  /* 0x00007632464c7816 */ /* 0x000fe2000000004c */
[----:B------:R-:W-:-:S03]  /*7520*/  FFMA.FTZ R77, R110, R77, R79 ;  /* 0x0000004d6e4d7223 */ /* 0x000fc6000001004f */
[----:B------:R-:W-:Y:S01]  /*7530*/  SHF.L.U32 R79, R76, 0x10, RZ ;  /* 0x000000104c4f7819 */ /* 0x000fe200000006ff */
[----:B------:R-:W-:Y:S01]  /*7540*/  FMUL.FTZ R77, R77, UR13 ;  /* 0x0000000d4d4d7c20 */ /* 0x000fe20008410000 */
[----:B------:R-:W-:-:S04]  /*7550*/  PRMT R76, R69, 0x7632, R76 ;  /* 0x00007632454c7816 */ /* 0x000fc8000000004c */
[----:B------:R-:W-:Y:S02]  /*7560*/  FSEL R82, R77, RZ, P6 ;  /* 0x000000ff4d527208 */ /* 0x000fe40003000000 */
[----:B------:R-:W-:-:S04]  /*7570*/  LOP3.LUT P6, RZ, R163, 0xff, RZ, 0xc0, !PT ;  /* 0x000000ffa3ff7812 */ /* 0x000fc800078cc0ff */
[----:B------:R-:W-:Y:S01]  /*7580*/  FSEL R90, R77, RZ, P6 ;  /* 0x000000ff4d5a7208 */ /* 0x000fe20003000000 */
[----:B------:R-:W-:Y:S01]  /*7590*/  FADD.FTZ R77, R113, -R78 ;  /* 0x8000004e714d7221 */ /* 0x000fe20000010000 */
[----:B------:R-:W-:Y:S01]  /*75a0*/  LOP3.LUT P6, RZ, R101, 0xff00, RZ, 0xc0, !PT ;  /* 0x0000ff0065ff7812 */ /* 0x000fe200078cc0ff */
[----:B------:R-:W-:Y:S02]  /*75b0*/  FFMA.FTZ R78, R106, R84, R85 ;  /* 0x000000546a4e7223 */ /* 0x000fe40000010055 */
[----:B------:R-:W-:Y:S01]  /*75c0*/  FFMA.FTZ R77, R110, R77, R79 ;  /* 0x0000004d6e4d7223 */ /* 0x000fe2000001004f */
[----:B------:R-:W-:-:S03]  /*75d0*/  IMAD.U32 R79, R69, 0x10000, RZ ;  /* 0x00010000454f7824 */ /* 0x000fc600078e00ff */
        /* <DEDUP_REMOVED lines=9> */
[----:B------:R-:W-:Y:S02]  /*7670*/  SHF.L.U32 R79, R76, 0x10, RZ ;  /* 0x000000104c4f7819 */ /* 0x000fe400000006ff */
[----:B------:R-:W-:Y:S01]  /*7680*/  PRMT R76, R68, 0x7632, R76 ;  /* 0x00007632444c7816 */ /* 0x000fe2000000004c */
[----:B------:R-:W-:-:S05]  /*7690*/  FMUL.FTZ R77, R77, UR13 ;  /* 0x0000000d4d4d7c20 */ /* 0x000fca0008410000 */
[----:B------:R-:W-:Y:S02]  /*76a0*/  FSEL R81, R77, RZ, P6 ;  /* 0x000000ff4d517208 */ /* 0x000fe40003000000 */
[----:B------:R-:W-:-:S04]  /*76b0*/  LOP3.LUT P6, RZ, R162, 0xff0000, RZ, 0xc0, !PT ;  /* 0x00ff0000a2ff7812 */ /* 0x000fc800078cc0ff */
[----:B------:R-:W-:Y:S01]  /*76c0*/  FSEL R86, R77, RZ, P6 ;  /* 0x000000ff4d567208 */ /* 0x000fe20003000000 */
[----:B------:R-:W-:Y:S01]  /*76d0*/  FADD.FTZ R77, R107, -R78 ;  /* 0x8000004e6b4d7221 */ /* 0x000fe20000010000 */
[----:B------:R-:W-:Y:S01]  /*76e0*/  LOP3.LUT P6, RZ, R100, 0xff000000, RZ, 0xc0, !PT ;  /* 0xff00000064ff7812 */ /* 0x000fe200078cc0ff */
[-CC-:B------:R-:W-:Y:S01]  /*76f0*/  FFMA.FTZ R78, R118, R84.reuse, R85.reuse ;  /* 0x00000054764e7223 */ /* 0x180fe20000010055 */
[----:B------:R-:W-:Y:S01]  /*7700*/  FFMA.FTZ R85, R137, R84, R85 ;  /* 0x0000005489557223 */ /* 0x000fe20000010055 */
[----:B------:R-:W-:Y:S01]  /*7710*/  FFMA.FTZ R77, R110, R77, R79 ;  /* 0x0000004d6e4d7223 */ /* 0x000fe2000001004f */
[----:B------:R-:W-:Y:S02]  /*7720*/  IMAD.U32 R79, R76, 0x10000, RZ ;  /* 0x000100004c4f7824 */ /* 0x000fe400078e00ff */
[----:B------:R-:W-:Y:S01]  /*7730*/  FADD.FTZ R85, R140, -R85 ;  /* 0x800000558c557221 */ /* 0x000fe20000010000 */
        /* <DEDUP_REMOVED lines=9> */
[----:B------:R-:W-:-:S03]  /*77d0*/  F2FP.BF16.F32.PACK_AB R79, R179, R94 ;  /* 0x0000005eb34f723e */ /* 0x000fc600000010ff */
[----:B------:R-:W-:-:S05]  /*77e0*/  FMUL.FTZ R77, R77, UR13 ;  /* 0x0000000d4d4d7c20 */ /* 0x000fca0008410000 */
[----:B------:R-:W-:Y:S02]  /*77f0*/  FSEL R87, R77, RZ, P6 ;  /* 0x000000ff4d577208 */ /* 0x000fe40003000000 */
[----:B------:R-:W-:-:S04]  /*7800*/  LOP3.LUT P6, RZ, R162, 0xff00, RZ, 0xc0, !PT ;  /* 0x0000ff00a2ff7812 */ /* 0x000fc800078cc0ff */
[----:B------:R-:W-:Y:S02]  /*7810*/  FSEL R89, R77, RZ, P6 ;  /* 0x000000ff4d597208 */ /* 0x000fe40003000000 */
[----:B------:R-:W-:Y:S02]  /*7820*/  SHF.L.U32 R77, R68, 0x10, RZ ;  /* 0x00000010444d7819 */ /* 0x000fe400000006ff */
[----:B------:R-:W-:-:S03]  /*7830*/  LOP3.LUT P6, RZ, R100, 0xff, RZ, 0xc0, !PT ;  /* 0x000000ff64ff7812 */ /* 0x000fc600078cc0ff */
[----:B------:R-:W-:-:S04]  /*7840*/  FFMA.FTZ R77, R110, R85, R77 ;  /* 0x000000556e4d7223 */ /* 0x000fc8000001004d */
        /* <DEDUP_REMOVED lines=8> */
.L_x_265:
[----:B0--3--:R-:W0:Y:S02]  /*78d0*/  LDC.64 R76, c[0x0][0x478] ;  /* 0x00011e00ff4c7b82 */ /* 0x009e240000000a00 */
[----:B0-----:R-:W-:-:S04]  /*78e0*/  ISETP.NE.U32.AND P5, PT, R76, RZ, PT ;  /* 0x000000ff4c00720c */ /* 0x001fc80003fa5070 */
[----:B------:R-:W-:-:S13]  /*78f0*/  ISETP.NE.AND.EX P5, PT, R77, RZ, PT, P5 ;  /* 0x000000ff4d00720c */ /* 0x000fda0003fa5350 */
[----:B------:R-:W-:Y:S05]  /*7900*/  @!P5 BRA `(.L_x_268) ;  /* 0x00000004003cd947 */ /* 0x000fea0003800000 */
[----:B------:R-:W-:Y:S01]  /*7910*/  FFMA.FTZ R73, R114, R84, R85 ;  /* 0x0000005472497223 */ /* 0x000fe20000010055 */
[----:B------:R-:W-:-:S03]  /*7920*/  ISETP.GE.U32.AND P6, PT, R100, RZ, PT ;  /* 0x000000ff6400720c */ /* 0x000fc60003fc6070 */
[----:B------:R-:W-:Y:S01]  /*7930*/  FADD.FTZ R73, R112, -R73 ;  /* 0x8000004970497221 */ /* 0x000fe20000010000 */
[----:B------:R-:W-:-:S03]  /*7940*/  ISETP.GE.U32.AND.EX P6, PT, R101, 0x1000000, PT, P6 ;  /* 0x010000006500780c */ /* 0x000fc60003fc6160 */
[----:B-----5:R-:W-:Y:S01]  /*7950*/  FMUL.FTZ R178, R110, R73 ;  /* 0x000000496eb27220 */ /* 0x020fe20000410000 */
[----:B------:R-:W-:-:S03]  /*7960*/  FFMA.FTZ R73, R111, R84, R85 ;  /* 0x000000546f497223 */ /* 0x000fc60000010055 */
[----:B------:R-:W-:Y:S01]  /*7970*/  FMUL.FTZ R72, R178, UR13 ;  /* 0x0000000db2487c20 */ /* 0x000fe20008410000 */
[----:B------:R-:W-:-:S04]  /*7980*/  FADD.FTZ R73, R116, -R73 ;  /* 0x8000004974497221 */ /* 0x000fc80000010000 */
[----:B------:R-:W-:Y:S01]  /*7990*/  FSEL R179, R72, RZ, P6 ;  /* 0x000000ff48b37208 */ /* 0x000fe20003000000 */
[----:B------:R-:W-:Y:S01]  /*79a0*/  FMUL.FTZ R75, R110, R73 ;  /* 0x000000496e4b7220 */ /* 0x000fe20000410000 */
[----:B------:R-:W-:-:S04]  /*79b0*/  ISETP.GE.U32.AND P6, PT, R162, RZ, PT ;  /* 0x000000ffa200720c */ /* 0x000fc80003fc6070 */
[----:B------:R-:W-:-:S04]  /*79c0*/  ISETP.GE.U32.AND.EX P6, PT, R163, 0x1000000, PT, P6 ;  /* 0x01000000a300780c */ /* 0x000fc80003fc6160 */
[----:B------:R-:W-:Y:S01]  /*79d0*/  FSEL R181, R72, RZ, P6 ;  /* 0x000000ff48b57208 */ /* 0x000fe20003000000 */
[----:B------:R-:W-:Y:S01]  /*79e0*/  FMUL.FTZ R72, R75, UR13 ;  /* 0x0000000d4b487c20 */ /* 0x000fe20008410000 */
[----:B------:R-:W-:Y:S02]  /*79f0*/  LOP3.LUT P6, RZ, R101, 0xff0000, RZ, 0xc0, !PT ;  /* 0x00ff000065ff7812 */ /* 0x000fe400078cc0ff */
[----:B------:R-:W-:Y:S02]  /*7a00*/  F2FP.BF16.F32.PACK_AB R75, R178, R75 ;  /* 0x0000004bb24b723e */ /* 0x000fe400000010ff */
[----:B------:R-:W-:Y:S02]  /*7a10*/  FSEL R94, R72, RZ, P6 ;  /* 0x000000ff485e7208 */ /* 0x000fe40003000000 */
[----:B------:R-:W-:-:S04]  /*7a20*/  LOP3.LUT P6, RZ, R163, 0xff0000, RZ, 0xc0, !PT ;  /* 0x00ff0000a3ff7812 */ /* 0x000fc800078cc0ff */
        /* <DEDUP_REMOVED lines=10> */
[----:B------:R-:W-:-:S04]  /*7ad0*/  LOP3.LUT P6, RZ, R163, 0xff, RZ, 0xc0, !PT ;  /* 0x000000ffa3ff7812 */ /* 0x000fc800078cc0ff */
        /* <DEDUP_REMOVED lines=26> */
[-CC-:B------:R-:W-:Y:S01]  /*7c80*/  FFMA.FTZ R72, R118, R84.reuse, R85.reuse ;  /* 0x0000005476487223 */ /* 0x180fe20000010055 */
[----:B------:R-:W-:Y:S01]  /*7c90*/  LOP3.LUT P6, RZ, R100, 0xff00, RZ, 0xc0, !PT ;  /* 0x0000ff0064ff7812 */ /* 0x000fe200078cc0ff */
[----:B------:R-:W-:Y:S02]  /*7ca0*/  FFMA.FTZ R85, R137, R84, R85 ;  /* 0x0000005489557223 */ /* 0x000fe40000010055 */
[----:B------:R-:W-:-:S02]  /*7cb0*/  FADD.FTZ R77, R109, -R72 ;  /* 0x800000486d4d7221 */ /* 0x000fc40000010000 */
[----:B------:R-:W-:Y:S02]  /*7cc0*/  FADD.FTZ R85, R140, -R85 ;  /* 0x800000558c557221 */ /* 0x000fe40000010000 */
        /* <DEDUP_REMOVED lines=19> */
.L_x_268:
        /* <DEDUP_REMOVED lines=13> */
[----:B------:R-:W-:-:S04]  /*7ed0*/  FMUL.FTZ R77, R110, R77 ;  /* 0x0000004d6e4d7220 */ /* 0x000fc80000410000 */
[----:B------:R-:W-:-:S05]  /*7ee0*/  FMUL.FTZ R77, R77, UR13 ;  /* 0x0000000d4d4d7c20 */ /* 0x000fca0008410000 */
[----:B------:R-:W-:Y:S02]  /*7ef0*/  FSEL R90, R77, RZ, P6 ;  /* 0x000000ff4d5a7208 */ /* 0x000fe40003000000 */
[----:B------:R-:W-:Y:S02]  /*7f00*/  ISETP.GE.U32.AND P6, PT, R162, RZ, PT ;  /* 0x000000ffa200720c */ /* 0x000fe40003fc6070 */
[----:B------:R-:W-:Y:S02]  /*7f10*/  F2FP.BF16.F32.PACK_AB R83, R90, R83 ;  /* 0x000000535a53723e */ /* 0x000fe400000010ff */
[----:B------:R-:W-:-:S04]  /*7f20*/  ISETP.GE.U32.AND.EX P6, PT, R163, 0x1000000, PT, P6 ;  /* 0x01000000a300780c */ /* 0x000fc80003fc6160 */
[----:B------:R-:W-:Y:S01]  /*7f30*/  FSEL R94, R77, RZ, P6 ;  /* 0x000000ff4d5e7208 */ /* 0x000fe20003000000 */
[----:B------:R-:W-:Y:S01]  /*7f40*/  FADD.FTZ R77, R115, -R76 ;  /* 0x8000004c734d7221 */ /* 0x000fe20000010000 */
[----:B------:R-:W-:Y:S01]  /*7f50*/  LOP3.LUT P6, RZ, R101, 0xff, RZ, 0xc0, !PT ;  /* 0x000000ff65ff7812 */ /* 0x000fe200078cc0ff */
[----:B------:R-:W-:Y:S01]  /*7f60*/  FFMA.FTZ R76, R108, R84, R85 ;  /* 0x000000546c4c7223 */ /* 0x000fe20000010055 */
[----:B------:R-:W-:Y:S01]  /*7f70*/  F2FP.BF16.F32.PACK_AB R79, R94, R79 ;  /* 0x0000004f5e4f723e */ /* 0x000fe200000010ff */
        /* <DEDUP_REMOVED lines=27> */
[----:B------:R-:W-:-:S03]  /*8130*/  FMUL.FTZ R77, R110, R77 ;  /* 0x0000004d6e4d7220 */ /* 0x000fc60000410000 */
[----:B------:R-:W-:Y:S01]  /*8140*/  FADD.FTZ R85, R140, -R85 ;  /* 0x800000558c557221 */ /* 0x000fe20000010000 */
[----:B------:R-:W-:-:S03]  /*8150*/  FMUL.FTZ R77, R77, UR13 ;  /* 0x0000000d4d4d7c20 */ /* 0x000fc60008410000 */
[----:B------:R-:W-:Y:S02]  /*8160*/  FMUL.FTZ R85, R110, R85 ;  /* 0x000000556e557220 */ /* 0x000fe40000410000 */
[----:B------:R-:W-:Y:S02]  /*8170*/  FSEL R88, R77, RZ, P6 ;  /* 0x000000ff4d587208 */ /* 0x000fe40003000000 */
[----:B------:R-:W-:Y:S01]  /*8180*/  LOP3.LUT P6, RZ, R162, 0xff000000, RZ, 0xc0, !PT ;  /* 0xff000000a2ff7812 */ /* 0x000fe200078cc0ff */
[----:B------:R-:W-:Y:S01]  /*8190*/  FMUL.FTZ R85, R85, UR13 ;  /* 0x0000000d55557c20 */ /* 0x000fe20008410000 */
        /* <DEDUP_REMOVED lines=14> */
[----:B------:R-:W-:-:S04]  /*8280*/  FSEL R76, R85, RZ, P6 ;  /* 0x000000ff554c7208 */ /* 0x000fc80003000000 */
[----:B------:R-:W-:Y:S01]  /*8290*/  F2FP.BF16.F32.PACK_AB R76, R89, R76 ;  /* 0x0000004c594c723e */ /* 0x000fe200000010ff */
[----:B------:R-:W-:Y:S06]  /*82a0*/  BRA `(.L_x_267) ;  /* 0x0000001000087947 */ /* 0x000fec0003800000 */
.L_x_264:
[----:B------:R-:W-:-:S04]  /*82b0*/  UISETP.NE.U32.AND UP0, UPT, UR14, URZ, UPT ;  /* 0x000000ff0e00728c */ /* 0x000fc8000bf05070 */
[----:B------:R-:W-:-:S09]  /*82c0*/  UISETP.NE.AND.EX UP0, UPT, UR15, URZ, UPT, UP0 ;  /* 0x000000ff0f00728c */ /* 0x000fd2000bf05300 */
[----:B------:R-:W-:Y:S05]  /*82d0*/  BRA.U !UP0, `(.L_x_269) ;  /* 0x0000000908307547 */ /* 0x000fea000b800000 */
[----:B0--3--:R-:W0:Y:S02]  /*82e0*/  LDC.64 R80, c[0x0][0x478] ;  /* 0x00011e00ff507b82 */ /* 0x009e240000000a00 */
[----:B0-----:R-:W-:-:S04]  /*82f0*/  ISETP.NE.U32.AND P5, PT, R80, RZ, PT ;  /* 0x000000ff5000720c */ /* 0x001fc80003fa5070 */
[----:B------:R-:W-:-:S13]  /*8300*/  ISETP.NE.AND.EX P5, PT, R81, RZ, PT, P5 ;  /* 0x000000ff5100720c */ /* 0x000fda0003fa5350 */
[----:B------:R-:W-:Y:S05]  /*8310*/  @!P5 BRA `(.L_x_270) ;  /* 0x000000040018d947 */ /* 0x000fea0003800000 */
[----:B------:R-:W-:Y:S01]  /*8320*/  PRMT R72, R71, 0x7632, R72 ;  /* 0x0000763247487816 */ /* 0x000fe20000000048 */
[-CC-:B------:R-:W-:Y:S01]  /*8330*/  FFMA.FTZ R73, R114, R84.reuse, R85.reuse ;  /* 0x0000005472497223 */ /* 0x180fe20000010055 */
[----:B------:R-:W-:Y:S01]  /*8340*/  ISETP.GE.U32.AND P6, PT, R100, RZ, PT ;  /* 0x000000ff6400720c */ /* 0x000fe20003fc6070 */
[----:B------:R-:W-:Y:S02]  /*8350*/  FFMA.FTZ R74, R108, R84, R85 ;  /* 0x000000546c4a7223 */ /* 0x000fe40000010055 */
[----:B------:R-:W-:Y:S02]  /*8360*/  IMAD.U32 R75, R72, 0x10000, RZ ;  /* 0x00010000484b7824 */ /* 0x000fe400078e00ff */
[----:B------:R-:W-:Y:S01]  /*8370*/  FADD.FTZ R73, R112, -R73 ;  /* 0x8000004970497221 */ /* 0x000fe20000010000 */
[----:B------:R-:W-:-:S03]  /*8380*/  ISETP.GE.U32.AND.EX P6, PT, R101, 0x1000000, PT, P6 ;  /* 0x010000006500780c */ /* 0x000fc60003fc6160 */
[----:B-----5:R-:W-:Y:S01]  /*8390*/  FFMA.FTZ R178, R110, R73, R75 ;  /* 0x000000496eb27223 */ /* 0x020fe2000001004b */
[----:B------:R-:W-:Y:S01]  /*83a0*/  FFMA.FTZ R73, R111, R84, R85 ;  /* 0x000000546f497223 */ /* 0x000fe20000010055 */
[----:B------:R-:W-:Y:S02]  /*83b0*/  SHF.L.U32 R75, R71, 0x10, RZ ;  /* 0x00000010474b7819 */ /* 0x000fe400000006ff */
[----:B------:R-:W-:Y:S01]  /*83c0*/  FMUL.FTZ R72, R178, UR13 ;  /* 0x0000000db2487c20 */ /* 0x000fe20008410000 */
[----:B------:R-:W-:-:S04]  /*83d0*/  FADD.FTZ R73, R116, -R73 ;  /* 0x8000004974497221 */ /* 0x000fc80000010000 */
[----:B------:R-:W-:Y:S01]  /*83e0*/  FFMA.FTZ R95, R110, R73, R75 ;  /* 0x000000496e5f7223 */ /* 0x000fe2000001004b */
[----:B------:R-:W-:Y:S02]  /*83f0*/  FSEL R167, R72, RZ, P6 ;  /* 0x000000ff48a77208 */ /* 0x000fe40003000000 */
[----:B------:R-:W-:Y:S01]  /*8400*/  LOP3.LUT P6, RZ, R101, 0xff0000, RZ, 0xc0, !PT ;  /* 0x00ff000065ff7812 */ /* 0x000fe200078cc0ff */
[----:B------:R-:W-:Y:S01]  /*8410*/  FMUL.FTZ R72, R95, UR13 ;  /* 0x0000000d5f487c20 */ /* 0x000fe20008410000 */
[----:B------:R-:W-:-:S04]  /*8420*/  SHF.L.U32 R75, R70, 0x10, RZ ;  /* 0x00000010464b7819 */ /* 0x000fc800000006ff */
        /* <DEDUP_REMOVED lines=25> */
[----:B------:R-:W-:Y:S02]  /*85c0*/  LOP3.LUT P6, RZ, R100, 0xff000000, RZ, 0xc0, !PT ;  /* 0xff00000064ff7812 */ /* 0x000fe400078cc0ff */
[----:B------:R-:W-:-:S05]  /*85d0*/  SHF.L.U32 R75, R72, 0x10, RZ ;  /* 0x00000010484b7819 */ /* 0x000fca00000006ff */
[----:B------:R-:W-:Y:S01]  /*85e0*/  FFMA.FTZ R83, R110, R73, R75 ;  /* 0x000000496e537223 */ /* 0x000fe2000001004b */
[-CC-:B------:R-:W-:Y:S01]  /*85f0*/  FFMA.FTZ R73, R137, R84.reuse, R85.reuse ;  /* 0x0000005489497223 */ /* 0x180fe20000010055 */
[----:B------:R-:W-:Y:S02]  /*8600*/  IMAD.U32 R75, R68, 0x10000, RZ ;  /* 0x00010000444b7824 */ /* 0x000fe400078e00ff */
[----:B------:R-:W-:Y:S01]  /*8610*/  FFMA.FTZ R84, R118, R84, R85 ;  /* 0x0000005476547223 */ /* 0x000fe20000010055 */
[----:B------:R-:W-:Y:S01]  /*8620*/  FMUL.FTZ R72, R83, UR13 ;  /* 0x0000000d53487c20 */ /* 0x000fe20008410000 */
[----:B------:R-:W-:-:S04]  /*8630*/  FADD.FTZ R73, R140, -R73 ;  /* 0x800000498c497221 */ /* 0x000fc80000010000 */
[----:B------:R-:W-:Y:S01]  /*8640*/  FFMA.FTZ R80, R110, R73, R75 ;  /* 0x000000496e507223 */ /* 0x000fe2000001004b */
[----:B------:R-:W-:Y:S01]  /*8650*/  FSEL R88, R72, RZ, P6 ;  /* 0x000000ff48587208 */ /* 0x000fe20003000000 */
[----:B------:R-:W-:Y:S01]  /*8660*/  FADD.FTZ R73, R109, -R84 ;  /* 0x800000546d497221 */ /* 0x000fe20000010000 */
[----:B------:R-:W-:Y:S01]  /*8670*/  LOP3.LUT P6, RZ, R100, 0xff, RZ, 0xc0, !PT ;  /* 0x000000ff64ff7812 */ /* 0x000fe200078cc0ff */
[----:B------:R-:W-:-:S05]  /*8680*/  FMUL.FTZ R72, R80, UR13 ;  /* 0x0000000d50487c20 */ /* 0x000fca0008410000 */
[----:B------:R-:W-:Y:S02]  /*8690*/  FSEL R86, R72, RZ, P6 ;  /* 0x000000ff48567208 */ /* 0x000fe40003000000 */
[----:B------:R-:W-:Y:S02]  /*86a0*/  PRMT R72, R68, 0x7632, R72 ;  /* 0x0000763244487816 */ /* 0x000fe40000000048 */
[----:B------:R-:W-:Y:S02]  /*86b0*/  LOP3.LUT P6, RZ, R100, 0xff00, RZ, 0xc0, !PT ;  /* 0x0000ff0064ff7812 */ /* 0x000fe400078cc0ff */
[----:B------:R-:W-:-:S05]  /*86c0*/  SHF.L.U32 R75, R72, 0x10, RZ ;  /* 0x00000010484b7819 */ /* 0x000fca00000006ff */
[----:B------:R-:W-:Y:S01]  /*86d0*/  FFMA.FTZ R81, R110, R73, R75 ;  /* 0x000000496e517223 */ /* 0x000fe2000001004b */
[----:B------:R-:W-:Y:S02]  /*86e0*/  F2FP.BF16.F32.PACK_AB R73, R83, R82 ;  /* 0x000000525349723e */ /* 0x000fe400000010ff */
[----:B------:R-:W-:Y:S01]  /*86f0*/  F2FP.BF16.F32.PACK_AB R75, R178, R95 ;  /* 0x0000005fb24b723e */ /* 0x000fe200000010ff */
[----:B------:R-:W-:Y:S01]  /*8700*/  FMUL.FTZ R72, R81, UR13 ;  /* 0x0000000d51487c20 */ /* 0x000fe20008410000 */
[----:B------:R-:W-:Y:S02]  /*8710*/  F2FP.BF16.F32.PACK_AB R83, R167, R166 ;  /* 0x000000a6a753723e */ /* 0x000fe400000010ff */
[----:B------:R-:W-:Y:S02]  /*8720*/  F2FP.BF16.F32.PACK_AB R82, R91, R90 ;  /* 0x0000005a5b52723e */ /* 0x000fe400000010ff */
[----:B------:R-:W-:Y:S02]  /*8730*/  FSEL R85, R72, RZ, P6 ;  /* 0x000000ff48557208 */ /* 0x000fe40003000000 */
[----:B------:R-:W-:-:S02]  /*8740*/  F2FP.BF16.F32.PACK_AB R72, R81, R80 ;  /* 0x000000505148723e */ /* 0x000fc400000010ff */
[----:B------:R-:W-:Y:S02]  /*8750*/  F2FP.BF16.F32.PACK_AB R81, R88, R87 ;  /* 0x000000575851723e */ /* 0x000fe400000010ff */
[----:B------:R-:W-:Y:S01]  /*8760*/  F2FP.BF16.F32.PACK_AB R80, R85, R86 ;  /* 0x000000565550723e */ /* 0x000fe200000010ff */
[----:B------:R-:W-:Y:S06]  /*8770*/  BRA `(.L_x_267) ;  /* 0x0000000800d47947 */ /* 0x000fec0003800000 */
.L_x_270:
[-CC-:B------:R-:W-:Y:S01]  /*8780*/  FFMA.FTZ R81, R111, R84.reuse, R85.reuse ;  /* 0x000000546f517223 */ /* 0x180fe20000010055 */
[----:B------:R-:W-:Y:S01]  /*8790*/  SHF.L.U32 R83, R71, 0x10, RZ ;  /* 0x0000001047537819 */ /* 0x000fe200000006ff */
[----:B------:R-:W-:Y:S01]  /*87a0*/  FFMA.FTZ R82, R108, R84, R85 ;  /* 0x000000546c527223 */ /* 0x000fe20000010055 */
[----:B------:R-:W-:Y:S01]  /*87b0*/  LOP3.LUT P6, RZ, R101, 0xff0000, RZ, 0xc0, !PT ;  /* 0x00ff000065ff7812 */ /* 0x000fe200078cc0ff */
[----:B------:R-:W-:Y:S01]  /*87c0*/  FADD.FTZ R81, R116, -R81 ;  /* 0x8000005174517221 */ /* 0x000fe20000010000 */
[----:B------:R-:W-:-:S03]  /*87d0*/  PRMT R80, R71, 0x7632, R80 ;  /* 0x0000763247507816 */ /* 0x000fc60000000050 */
[----:B-----5:R-:W-:Y:S02]  /*87e0*/  FFMA.FTZ R81, R110, R81, R83 ;  /* 0x000000516e517223 */ /* 0x020fe40000010053 */
[----:B------:R-:W-:Y:S02]  /*87f0*/  IMAD.U32 R83, R80, 0x10000, RZ ;  /* 0x0001000050537824 */ /* 0x000fe400078e00ff */
[----:B------:R-:W-:Y:S01]  /*8800*/  FFMA.FTZ R80, R141, R84, R85 ;  /* 0x000000548d507223 */ /* 0x000fe20000010055 */
[----:B------:R-:W-:-:S05]  /*8810*/  FMUL.FTZ R81, R81, UR13 ;  /* 0x0000000d51517c20 */ /* 0x000fca0008410000 */
[----:B------:R-:W-:Y:S01]  /*8820*/  FSEL R90, R81, RZ, P6 ;  /* 0x000000ff515a7208 */ /* 0x000fe20003000000 */
[----:B------:R-:W-:Y:S01]  /*8830*/  FFMA.FTZ R81, R114, R84, R85 ;  /* 0x0000005472517223 */ /* 0x000fe20000010055 */
[----:B------:R-:W-:-:S03]  /*8840*/  ISETP.GE.U32.AND P6, PT, R100, RZ, PT ;  /* 0x000000ff6400720c */ /* 0x000fc60003fc6070 */
[----:B------:R-:W-:Y:S01]  /*8850*/  FADD.FTZ R81, R112, -R81 ;  /* 0x8000005170517221 */ /* 0x000fe20000010000 */
[----:B------:R-:W-:-:S03]  /*8860*/  ISETP.GE.U32.AND.EX P6, PT, R101, 0x1000000, PT, P6 ;  /* 0x010000006500780c */ /* 0x000fc60003fc6160 */
[----:B------:R-:W-:Y:S01]  /*8870*/  FFMA.FTZ R81, R110, R81, R83 ;  /* 0x000000516e517223 */ /* 0x000fe20000010053 */
[----:B------:R-:W-:-:S03]  /*8880*/  SHF.L.U32 R83, R70, 0x10, RZ ;  /* 0x0000001046537819 */ /* 0x000fc600000006ff */
[----:B------:R-:W-:-:S05]  /*8890*/  FMUL.FTZ R81, R81, UR13 ;  /* 0x0000000d51517c20 */ /* 0x000fca0008410000 */
        /* <DEDUP_REMOVED lines=8> */
[----:B------:R-:W-:Y:S01]  /*8920*/  FSEL R88, R81, RZ, P6 ;  /* 0x000000ff51587208 */ /* 0x000fe20003000000 */
[----:B------:R-:W-:Y:S01]  /*8930*/  FADD.FTZ R81, R113, -R82 ;  /* 0x8000005271517221 */ /* 0x000fe20000010000 */
[----:B------:R-:W-:Y:S01]  /*8940*/  LOP3.LUT P6, RZ, R101, 0xff00, RZ, 0xc0, !PT ;  /* 0x0000ff0065ff7812 */ /* 0x000fe200078cc0ff */
[----:B------:R-:W-:Y:S02]  /*8950*/  FFMA.FTZ R82, R106, R84, R85 ;  /* 0x000000546a527223 */ /* 0x000fe40000010055 */
        /* <DEDUP_REMOVED lines=11> */
[----:B------:R-:W-:Y:S01]  /*8a10*/  FSEL R86, R81, RZ, P6 ;  /* 0x000000ff51567208 */ /* 0x000fe20003000000 */
[----:B------:R-:W-:Y:S01]  /*8a20*/  FADD.FTZ R81, R107, -R82 ;  /* 0x800000526b517221 */ /* 0x000fe20000010000 */
[----:B------:R-:W-:Y:S01]  /*8a30*/  LOP3.LUT P6, RZ, R100, 0xff000000, RZ, 0xc0, !PT ;  /* 0xff00000064ff7812 */ /* 0x000fe200078cc0ff */
[-CC-:B------:R-:W-:Y:S01]  /*8a40*/  FFMA.FTZ R82, R118, R84.reuse, R85.reuse ;  /* 0x0000005476527223 */ /* 0x180fe20000010055 */
[----:B------:R-:W-:Y:S01]  /*8a50*/  FFMA.FTZ R85, R137, R84, R85 ;  /* 0x0000005489557223 */ /* 0x000fe20000010055 */
[----:B------:R-:W-:Y:S01]  /*8a60*/  FFMA.FTZ R81, R110, R81, R83 ;  /* 0x000000516e517223 */ /* 0x000fe20000010053 */
[----:B------:R-:W-:Y:S02]  /*8a70*/  SHF.L.U32 R83, R80, 0x10, RZ ;  /* 0x0000001050537819 */ /* 0x000fe400000006ff */
[----:B------:R-:W-:Y:S01]  /*8a80*/  FADD.FTZ R85, R140, -R85 ;  /* 0x800000558c557221 */ /* 0x000fe20000010000 */
[----:B------:R-:W-:-:S05]  /*8a90*/  FMUL.FTZ R81, R81, UR13 ;  /* 0x0000000d51517c20 */ /* 0x000fca0008410000 */
[----:B------:R-:W-:Y:S01]  /*8aa0*/  FSEL R89, R81, RZ, P6 ;  /* 0x000000ff51597208 */ /* 0x000fe20003000000 */
[----:B------:R-:W-:Y:S01]  /*8ab0*/  FADD.FTZ R81, R109, -R82 ;  /* 0x800000526d517221 */ /* 0x000fe20000010000 */
[----:B------:R-:W-:Y:S02]  /*8ac0*/  LOP3.LUT P6, RZ, R100, 0xff00, RZ, 0xc0, !PT ;  /* 0x0000ff0064ff7812 */ /* 0x000fe400078cc0ff */
[----:B------:R-:W-:Y:S01]  /*8ad0*/  F2FP.BF16.F32.PACK_AB R82, R91, R88 ;  /* 0x000000585b52723e */ /* 0x000fe200000010ff */
[----:B------:R-:W-:Y:S01]  /*8ae0*/  FFMA.FTZ R81, R110, R81, R83 ;  /* 0x000000516e517223 */ /* 0x000fe20000010053 */
[----:B------:R-:W-:-:S03]  /*8af0*/  F2FP.BF16.F32.PACK_AB R83, R95, R90 ;  /* 0x0000005a5f53723e */ /* 0x000fc600000010ff */
[----:B------:R-:W-:-:S05]  /*8b00*/  FMUL.FTZ R81, R81, UR13 ;  /* 0x0000000d51517c20 */ /* 0x000fca0008410000 */
[----:B------:R-:W-:Y:S01]  /*8b10*/  FSEL R87, R81, RZ, P6 ;  /* 0x000000ff51577208 */ /* 0x000fe20003000000 */
[----:B------:R-:W-:Y:S01]  /*8b20*/  IMAD.U32 R81, R68, 0x10000, RZ ;  /* 0x0001000044517824 */ /* 0x000fe200078e00ff */
[----:B------:R-:W-:-:S03]  /*8b30*/  LOP3.LUT P6, RZ, R100, 0xff, RZ, 0xc0, !PT ;  /* 0x000000ff64ff7812 */ /* 0x000fc600078cc0ff */
[----:B------:R-:W-:-:S04]  /*8b40*/  FFMA.FTZ R81, R110, R85, R81 ;  /* 0x000000556e517223 */ /* 0x000fc80000010051 */
[----:B------:R-:W-:-:S05]  /*8b50*/  FMUL.FTZ R81, R81, UR13 ;  /* 0x0000000d51517c20 */ /* 0x000fca0008410000 */
[----:B------:R-:W-:Y:S02]  /*8b60*/  FSEL R80, R81, RZ, P6 ;  /* 0x000000ff51507208 */ /* 0x000fe40003000000 */
[----:B------:R-:W-:Y:S02]  /*8b70*/  F2FP.BF16.F32.PACK_AB R81, R89, R86 ;  /* 0x000000565951723e */ /* 0x000fe400000010ff */
[----:B------:R-:W-:Y:S01]  /*8b80*/  F2FP.BF16.F32.PACK_AB R80, R87, R80 ;  /* 0x000000505750723e */ /* 0x000fe200000010ff */
[----:B------:R-:W-:Y:S06]  /*8b90*/  BRA `(.L_x_267) ;  /* 0x0000000400cc7947 */ /* 0x000fec0003800000 */
.L_x_269:
        /* <DEDUP_REMOVED lines=12> */
[----:B------:R-:W-:Y:S01]  /*8c60*/  FMUL.FTZ R75, R110, R73 ;  /* 0x000000496e4b7220 */ /* 0x000fe20000410000 */
[----:B------:R-:W-:Y:S02]  /*8c70*/  FSEL R95, R72, RZ, P6 ;  /* 0x000000ff485f7208 */ /* 0x000fe40003000000 */
[----:B------:R-:W-:Y:S01]  /*8c80*/  LOP3.LUT P6, RZ, R101, 0xff0000, RZ, 0xc0, !PT ;  /* 0x00ff000065ff7812 */ /* 0x000fe200078cc0ff */
[----:B------:R-:W-:Y:S01]  /*8c90*/  FMUL.FTZ R72, R75, UR13 ;  /* 0x0000000d4b487c20 */ /* 0x000fe20008410000 */
[----:B------:R-:W-:-:S04]  /*8ca0*/  F2FP.BF16.F32.PACK_AB R75, R94, R75 ;  /* 0x0000004b5e4b723e */ /* 0x000fc800000010ff */
[----:B------:R-:W-:Y:S01]  /*8cb0*/  FSEL R90, R72, RZ, P6 ;  /* 0x000000ff485a7208 */ /* 0x000fe20003000000 */
[----:B------:R-:W-:Y:S01]  /*8cc0*/  FFMA.FTZ R72, R141, R84, R85 ;  /* 0x000000548d487223 */ /* 0x000fe20000010055 */
[----:B------:R-:W-:-:S03]  /*8cd0*/  LOP3.LUT P6, RZ, R101, 0xff, RZ, 0xc0, !PT ;  /* 0x000000ff65ff7812 */ /* 0x000fc600078cc0ff */
[----:B------:R-:W-:-:S04]  /*8ce0*/  FADD.FTZ R73, R115, -R72 ;  /* 0x8000004873497221 */ /* 0x000fc80000010000 */
[----:B------:R-:W-:-:S04]  /*8cf0*/  FMUL.FTZ R74, R110, R73 ;  /* 0x000000496e4a7220 */ /* 0x000fc80000410000 */
[----:B------:R-:W-:-:S05]  /*8d00*/  FMUL.FTZ R72, R74, UR13 ;  /* 0x0000000d4a487c20 */ /* 0x000fca0008410000 */
[----:B------:R-:W-:Y:S01]  /*8d10*/  FSEL R88, R72, RZ, P6 ;  /* 0x000000ff48587208 */ /* 0x000fe20003000000 */
[----:B------:R-:W-:Y:S01]  /*8d20*/  FFMA.FTZ R72, R108, R84, R85 ;  /* 0x000000546c487223 */ /* 0x000fe20000010055 */
[----:B------:R-:W-:-:S03]  /*8d30*/  LOP3.LUT P6, RZ, R101, 0xff00, RZ, 0xc0, !PT ;  /* 0x0000ff0065ff7812 */ /* 0x000fc600078cc0ff */
[----:B------:R-:W-:-:S04]  /*8d40*/  FADD.FTZ R73, R113, -R72 ;  /* 0x8000004871497221 */ /* 0x000fc80000010000 */
[----:B------:R-:W-:Y:S01]  /*8d50*/  FMUL.FTZ R89, R110, R73 ;  /* 0x000000496e597220 */ /* 0x000fe20000410000 */
[----:B------:R-:W-:-:S03]  /*8d60*/  FFMA.FTZ R73, R139, R84, R85 ;  /* 0x000000548b497223 */ /* 0x000fc60000010055 */
[C---:B------:R-:W-:Y:S01]  /*8d70*/  FMUL.FTZ R72, R89.reuse, UR13 ;  /* 0x0000000d59487c20 */ /* 0x040fe20008410000 */
        /* <DEDUP_REMOVED lines=11> */
[-CC-:B------:R-:W-:Y:S01]  /*8e30*/  FFMA.FTZ R73, R137, R84.reuse, R85.reuse ;  /* 0x0000005489497223 */ /* 0x180fe20000010055 */
[----:B------:R-:W-:Y:S02]  /*8e40*/  FFMA.FTZ R84, R118, R84, R85 ;  /* 0x0000005476547223 */ /* 0x000fe40000010055 */
        /* <DEDUP_REMOVED lines=8> */
[----:B------:R-:W-:-:S03]  /*8ed0*/  LOP3.LUT P6, RZ, R100, 0xff00, RZ, 0xc0, !PT ;  /* 0x0000ff0064ff7812 */ /* 0x000fc600078cc0ff */
        /* <DEDUP_REMOVED lines=10> */
.L_x_271:
        /* <DEDUP_REMOVED lines=11> */
[----:B------:R-:W-:-:S04]  /*9030*/  FMUL.FTZ R81, R110, R81 ;  /* 0x000000516e517220 */ /* 0x000fc80000410000 */
[----:B------:R-:W-:-:S05]  /*9040*/  FMUL.FTZ R81, R81, UR13 ;  /* 0x0000000d51517c20 */ /* 0x000fca0008410000 */
[----:B------:R-:W-:Y:S01]  /*9050*/  FSEL R88, R81, RZ, P6 ;  /* 0x000000ff51587208 */ /* 0x000fe20003000000 */
[----:B------:R-:W-:Y:S01]  /*9060*/  FADD.FTZ R81, R115, -R80 ;  /* 0x8000005073517221 */ /* 0x000fe20000010000 */
[----:B------:R-:W-:Y:S01]  /*9070*/  LOP3.LUT P6, RZ, R101, 0xff, RZ, 0xc0, !PT ;  /* 0x000000ff65ff7812 */ /* 0x000fe200078cc0ff */
[----:B------:R-:W-:Y:S01]  /*9080*/  FFMA.FTZ R80, R108, R84, R85 ;  /* 0x000000546c507223 */ /* 0x000fe20000010055 */
[----:B------:R-:W-:Y:S01]  /*9090*/  F2FP.BF16.F32.PACK_AB R83, R88, R83 ;  /* 0x000000535853723e */ /* 0x000fe200000010ff */
        /* <DEDUP_REMOVED lines=24> */
[----:B------:R-:W-:Y:S01]  /*9220*/  FSEL R89, R81, RZ, P6 ;  /* 0x000000ff51597208 */ /* 0x000fe20003000000 */
[----:B------:R-:W-:Y:S01]  /*9230*/  FADD.FTZ R81, R109, -R80 ;  /* 0x800000506d517221 */ /* 0x000fe20000010000 */
[----:B------:R-:W-:Y:S01]  /*9240*/  LOP3.LUT P6, RZ, R100, 0xff00, RZ, 0xc0, !PT ;  /* 0x0000ff0064ff7812 */ /* 0x000fe200078cc0ff */
[----:B------:R-:W-:Y:S02]  /*9250*/  FMUL.FTZ R85, R85, UR13 ;  /* 0x0000000d55557c20 */ /* 0x000fe40008410000 */
[----:B------:R-:W-:-:S04]  /*9260*/  FMUL.FTZ R81, R110, R81 ;  /* 0x000000516e517220 */ /* 0x000fc80000410000 */
[----:B------:R-:W-:-:S05]  /*9270*/  FMUL.FTZ R81, R81, UR13 ;  /* 0x0000000d51517c20 */ /* 0x000fca0008410000 */
[----:B------:R-:W-:Y:S02]  /*9280*/  FSEL R87, R81, RZ, P6 ;  /* 0x000000ff51577208 */ /* 0x000fe40003000000 */
[----:B------:R-:W-:Y:S02]  /*9290*/  LOP3.LUT P6, RZ, R100, 0xff, RZ, 0xc0, !PT ;  /* 0x000000ff64ff7812 */ /* 0x000fe400078cc0ff */
[----:B------:R-:W-:Y:S02]  /*92a0*/  F2FP.BF16.F32.PACK_AB R81, R89, R86 ;  /* 0x000000565951723e */ /* 0x000fe400000010ff */
[----:B------:R-:W-:-:S04]  /*92b0*/  FSEL R80, R85, RZ, P6 ;  /* 0x000000ff55507208 */ /* 0x000fc80003000000 */
[----:B------:R-:W-:-:S07]  /*92c0*/  F2FP.BF16.F32.PACK_AB R80, R87, R80 ;  /* 0x000000505750723e */ /* 0x000fce00000010ff */
.L_x_267:
        /* <DEDUP_REMOVED lines=9> */
.L_x_263:
[----:B------:R-:W-:Y:S05]  /*9360*/  BSYNC.RECONVERGENT B0 ;  /* 0x0000000000007941 */ /* 0x000fea0003800200 */
.L_x_262:
[----:B------:R-:W-:Y:S02]  /*9370*/  ISETP.NE.AND P4, PT, R93, RZ, PT ;  /* 0x000000ff5d00720c */ /* 0x000fe40003f85270 */
[----:B------:R-:W-:-:S11]  /*9380*/  PLOP3.LUT P3, PT, P3, PT, PT, 0x8, 0x80 ;  /* 0x000000000080781c */ /* 0x000fd60001f6e170 */
[----:B------:R-:W-:Y:S05]  /*9390*/  @!P4 BRA `(.L_x_272) ;  /* 0xffffff7000a8c947 */ /* 0x000fea000383ffff */
.L_x_235:
        /* <DEDUP_REMOVED lines=30> */
.L_x_273:
        /* <DEDUP_REMOVED lines=16> */
.L_x_3780:


//--------------------- .text._ZN10layer_norm22ln_bwd_finalize_kernelINS_22Kernel_traits_finalizeILj6144E13__nv_bfloat16S2_S2_S2_fjLb0ELj1024ELj4ENS_18Kernel_traits_baseILj6144ES2_S2_S2_S2_fjLj1024EEEEELb0ELb1EEEvNS_9BwdParamsE --------------------------
	.section	.text._ZN10layer_norm22ln_bwd_finalize_kernelINS_22Kernel_traits_finalizeILj6144E13__nv_bfloat16S2_S2_S2_fjLb0ELj1024ELj4ENS_18Kernel_traits_baseILj6144ES2_S2_S2_S2_fjLj1024EEEEELb0ELb1EEEvNS_9BwdParamsE,"ax",@progbits
	.align	128
        .global         _ZN10layer_norm22ln_bwd_finalize_kernelINS_22Kernel_traits_finalizeILj6144E13__nv_bfloat16S2_S2_S2_fjLb0ELj1024ELj4ENS_18Kernel_traits_baseILj6144ES2_S2_S2_S2_fjLj1024EEEEELb0ELb1EEEvNS_9BwdParamsE
        .type           _ZN10layer_norm22ln_bwd_finalize_kernelINS_22Kernel_traits_finalizeILj6144E13__nv_bfloat16S2_S2_S2_fjLb0ELj1024ELj4ENS_18Kernel_traits_baseILj6144ES2_S2_S2_S2_fjLj1024EEEEELb0ELb1EEEvNS_9BwdParamsE,@function
        .size           _ZN10layer_norm22ln_bwd_finalize_kernelINS_22Kernel_traits_finalizeILj6144E13__nv_bfloat16S2_S2_S2_fjLb0ELj1024ELj4ENS_18Kernel_traits_baseILj6144ES2_S2_S2_S2_fjLj1024EEEEELb0ELb1EEEvNS_9BwdParamsE,(.L_x_3781 - _ZN10layer_norm22ln_bwd_finalize_kernelINS_22Kernel_traits_finalizeILj6144E13__nv_bfloat16S2_S2_S2_fjLb0ELj1024ELj4ENS_18Kernel_traits_baseILj6144ES2_S2_S2_S2_fjLj1024EEEEELb0ELb1EEEvNS_9BwdParamsE)
        .other          _ZN10layer_norm22ln_bwd_finalize_kernelINS_22Kernel_traits_finalizeILj6144E13__nv_bfloat16S2_S2_S2_fjLb0ELj1024ELj4ENS_18Kernel_traits_baseILj6144ES2_S2_S2_S2_fjLj1024EEEEELb0ELb1EEEvNS_9BwdParamsE,@"STO_CUDA_ENTRY STV_DEFAULT"
_ZN10layer_norm22ln_bwd_finalize_kernelINS_22Kernel_traits_finalizeILj6144E13__nv_bfloat16S2_S2_S2_fjLb0ELj1024ELj4ENS_18Kernel_traits_baseILj6144ES2_S2_S2_S2_fjLj1024EEEEELb0ELb1EEEvNS_9BwdParamsE:
.text._ZN10layer_norm22ln_bwd_finalize_kernelINS_22Kernel_traits_finalizeILj6144E13__nv_bfloat16S2_S2_S2_fjLb0ELj1024ELj4ENS_18Kernel_traits_baseILj6144ES2_S2_S2_S2_fjLj1024EEEEELb0ELb1EEEvNS_9BwdParamsE:
[----:B------:R-:W-:Y:S01]  /*0000*/  LDC R1, c[0x0][0x37c] ;  /* 0x0000df00ff017b82 */ /* 0x000fe20000000800 */
[----:B------:R-:W0:Y:S01]  /*0010*/  S2R R58, SR_CTAID.X ;  /* 0x00000000003a7919 */ /* 0x000e220000002500 */
[----:B------:R-:W1:Y:S01]  /*0020*/  S2R R57, SR_TID.X ;  /* 0x0000000000397919 */ /* 0x000e620000002100 */
[----:B0-----:R-:W-:-:S04]  /*0030*/  SHF.L.U32 R0, R58, 0x5, RZ ;  /* 0x000000053a007819 */ /* 0x001fc800000006ff */
[----:B-1----:R-:W-:-:S04]  /*0040*/  LOP3.LUT R2, R0, 0x1f, R57, 0xf8, !PT ;  /* 0x0000001f00027812 */ /* 0x002fc800078ef839 */
[----:B------:R-:W-:-:S13]  /*0050*/  ISETP.GT.U32.AND P0, PT, R2, 0x17ff, PT ;  /* 0x000017ff0200780c */ /* 0x000fda0003f04070 */
[----:B------:R-:W-:Y:S05]  /*0060*/  @P0 EXIT ;  /* 0x000000000000094d */ /* 0x000fea0003800000 */
[----:B------:R-:W0:Y:S01]  /*0070*/  LDCU UR8, c[0x0][0x380] ;  /* 0x00007000ff0877ac */ /* 0x000e220008000800 */
[----:B------:R-:W-:Y:S01]  /*0080*/  SHF.R.U32.HI R2, RZ, 0x5, R57 ;  /* 0x00000005ff027819 */ /* 0x000fe20000011639 */
[----:B------:R-:W-:Y:S01]  /*0090*/  BSSY.RECONVERGENT B0, `(.L_x_274) ;  /* 0x0000139000007945 */ /* 0x000fe20003800200 */
[----:B------:R-:W-:Y:S01]  /*00a0*/  HFMA2 R3, -RZ, RZ, 0, 0 ;  /* 0x00000000ff037431 */ /* 0x000fe200000001ff */
[----:B------:R-:W1:Y:S01]  /*00b0*/  LDCU.64 UR6, c[0x0][0x358] ;  /* 0x00006b00ff0677ac */ /* 0x000e620008000a00 */
[----:B------:R-:W-:Y:S02]  /*00c0*/  LOP3.LUT R57, R57, 0x1f, RZ, 0xc0, !PT ;  /* 0x0000001f39397812 */ /* 0x000fe400078ec0ff */
[----:B------:R-:W-:Y:S02]  /*00d0*/  MOV R43, RZ ;  /* 0x000000ff002b7202 */ /* 0x000fe40000000f00 */
[----:B0-----:R-:W-:-:S13]  /*00e0*/  ISETP.GE.U32.AND P0, PT, R2, UR8, PT ;  /* 0x0000000802007c0c */ /* 0x001fda000bf06070 */
[----:B-1----:R-:W-:Y:S05]  /*00f0*/  @P0 BRA `(.L_x_275) ;  /* 0x0000001000c80947 */ /* 0x002fea0003800000 */
[----:B------:R-:W-:Y:S01]  /*0100*/  LOP3.LUT R36, R2, 0x20, RZ, 0xfc, !PT ;  /* 0x0000002002247812 */ /* 0x000fe200078efcff */
[----:B------:R-:W-:Y:S01]  /*0110*/  BSSY.RECONVERGENT B1, `(.L_x_276) ;  /* 0x00000b2000017945 */ /* 0x000fe20003800200 */
[----:B------:R-:W-:Y:S02]  /*0120*/  LOP3.LUT R4, RZ, R2, RZ, 0x33, !PT ;  /* 0x00000002ff047212 */ /* 0x000fe400078e33ff */
[----:B------:R-:W-:Y:S02]  /*0130*/  VIMNMX.U32 R3, PT, PT, R36, UR8, !PT ;  /* 0x0000000824037c48 */ /* 0x000fe4000ffe0000 */
[----:B------:R-:W-:Y:S02]  /*0140*/  MOV R43, RZ ;  /* 0x000000ff002b7202 */ /* 0x000fe40000000f00 */
[----:B------:R-:W-:-:S04]  /*0150*/  IADD3 R3, PT, PT, R3, R4, RZ ;  /* 0x0000000403037210 */ /* 0x000fc80007ffe0ff */
[C---:B------:R-:W-:Y:S02]  /*0160*/  ISETP.GE.U32.AND P1, PT, R3.reuse, 0x1e0, PT ;  /* 0x000001e00300780c */ /* 0x040fe40003f26070 */
[----:B------:R-:W-:Y:S02]  /*0170*/  LEA.HI R54, R3, 0x1, RZ, 0x1b ;  /* 0x0000000103367811 */ /* 0x000fe400078fd8ff */
[----:B------:R-:W-:Y:S02]  /*0180*/  MOV R3, RZ ;  /* 0x000000ff00037202 */ /* 0x000fe40000000f00 */
[----:B------:R-:W-:-:S07]  /*0190*/  LOP3.LUT P0, R56, R54, 0xf, RZ, 0xc0, !PT ;  /* 0x0000000f36387812 */ /* 0x000fce000780c0ff */
[----:B------:R-:W-:Y:S06]  /*01a0*/  @!P1 BRA `(.L_x_277) ;  /* 0x0000000800a09947 */ /* 0x000fec0003800000 */
[----:B------:R-:W0:Y:S01]  /*01b0*/  LDC R55, c[0x0][0x388] ;  /* 0x0000e200ff377b82 */ /* 0x000e220000000800 */
[C---:B------:R-:W-:Y:S01]  /*01c0*/  LOP3.LUT R5, R2.reuse, 0x120, RZ, 0xfc, !PT ;  /* 0x0000012002057812 */ /* 0x040fe200078efcff */
[----:B------:R-:W-:Y:S01]  /*01d0*/  HFMA2 R43, -RZ, RZ, 0, 0 ;  /* 0x00000000ff2b7431 */ /* 0x000fe200000001ff */
[C---:B------:R-:W-:Y:S02]  /*01e0*/  LOP3.LUT R7, R2.reuse, 0x140, RZ, 0xfc, !PT ;  /* 0x0000014002077812 */ /* 0x040fe400078efcff */
[C---:B------:R-:W-:Y:S02]  /*01f0*/  LOP3.LUT R4, R2.reuse, 0x100, RZ, 0xfc, !PT ;  /* 0x0000010002047812 */ /* 0x040fe400078efcff */
[C---:B------:R-:W-:Y:S02]  /*0200*/  LOP3.LUT R9, R2.reuse, 0x160, RZ, 0xfc, !PT ;  /* 0x0000016002097812 */ /* 0x040fe400078efcff */
[C---:B------:R-:W-:Y:S02]  /*0210*/  LOP3.LUT R11, R2.reuse, 0x180, RZ, 0xfc, !PT ;  /* 0x00000180020b7812 */ /* 0x040fe400078efcff */
[----:B------:R-:W-:-:S02]  /*0220*/  LOP3.LUT R12, R2, 0x1a0, RZ, 0xfc, !PT ;  /* 0x000001a0020c7812 */ /* 0x000fc400078efcff */
[C---:B------:R-:W-:Y:S02]  /*0230*/  LOP3.LUT R13, R2.reuse, 0x1c0, RZ, 0xfc, !PT ;  /* 0x000001c0020d7812 */ /* 0x040fe400078efcff */
[C---:B------:R-:W-:Y:S02]  /*0240*/  LOP3.LUT R15, R2.reuse, 0x1e0, RZ, 0xfc, !PT ;  /* 0x000001e0020f7812 */ /* 0x040fe400078efcff */
[C---:B------:R-:W-:Y:S02]  /*0250*/  LOP3.LUT R16, R2.reuse, 0x80, RZ, 0xfc, !PT ;  /* 0x0000008002107812 */ /* 0x040fe400078efcff */
[C---:B------:R-:W-:Y:S02]  /*0260*/  LOP3.LUT R17, R2.reuse, 0xa0, RZ, 0xfc, !PT ;  /* 0x000000a002117812 */ /* 0x040fe400078efcff */
[C---:B------:R-:W-:Y:S02]  /*0270*/  LOP3.LUT R19, R2.reuse, 0xc0, RZ, 0xfc, !PT ;  /* 0x000000c002137812 */ /* 0x040fe400078efcff */
[C---:B------:R-:W-:Y:S01]  /*0280*/  LOP3.LUT R21, R2.reuse, 0xe0, RZ, 0xfc, !PT ;  /* 0x000000e002157812 */ /* 0x040fe200078efcff */
[-CC-:B0-----:R-:W-:Y:S01]  /*0290*/  IMAD R6, R5, R55.reuse, R0.reuse ;  /* 0x0000003705067224 */ /* 0x181fe200078e0200 */
[C---:B------:R-:W-:Y:S01]  /*02a0*/  LOP3.LUT R23, R2.reuse, 0x40, RZ, 0xfc, !PT ;  /* 0x0000004002177812 */ /* 0x040fe200078efcff */
[-CC-:B------:R-:W-:Y:S01]  /*02b0*/  IMAD R8, R7, R55.reuse, R0.reuse ;  /* 0x0000003707087224 */ /* 0x180fe200078e0200 */
[----:B------:R-:W-:Y:S01]  /*02c0*/  LOP3.LUT R25, R2, 0x60, RZ, 0xfc, !PT ;  /* 0x0000006002197812 */ /* 0x000fe200078efcff */
[-CC-:B------:R-:W-:Y:S01]  /*02d0*/  IMAD R36, R36, R55.reuse, R0.reuse ;  /* 0x0000003724247224 */ /* 0x180fe200078e0200 */
[----:B------:R-:W-:Y:S01]  /*02e0*/  LOP3.LUT R27, R54, 0xffffff0, RZ, 0xc0, !PT ;  /* 0x0ffffff0361b7812 */ /* 0x000fe200078ec0ff */
[-CC-:B------:R-:W-:Y:S01]  /*02f0*/  IMAD R4, R4, R55.reuse, R0.reuse ;  /* 0x0000003704047224 */ /* 0x180fe200078e0200 */
[----:B------:R-:W-:Y:S01]  /*0300*/  IADD3 R5, PT, PT, R57, R6, RZ ;  /* 0x0000000639057210 */ /* 0x000fe20007ffe0ff */
[-CC-:B------:R-:W-:Y:S01]  /*0310*/  IMAD R10, R9, R55.reuse, R0.reuse ;  /* 0x00000037090a7224 */ /* 0x180fe200078e0200 */
[----:B------:R-:W-:Y:S01]  /*0320*/  IADD3 R6, PT, PT, R57, R8, RZ ;  /* 0x0000000839067210 */ /* 0x000fe20007ffe0ff */
[----:B------:R-:W-:-:S02]  /*0330*/  IMAD R14, R11, R55, R0 ;  /* 0x000000370b0e7224 */ /* 0x000fc400078e0200 */
[-CC-:B------:R-:W-:Y:S01]  /*0340*/  IMAD R18, R12, R55.reuse, R0.reuse ;  /* 0x000000370c127224 */ /* 0x180fe200078e0200 */
[----:B------:R-:W-:Y:S01]  /*0350*/  IADD3 R7, PT, PT, R57, R10, RZ ;  /* 0x0000000a39077210 */ /* 0x000fe20007ffe0ff */
[-CC-:B------:R-:W-:Y:S01]  /*0360*/  IMAD R20, R13, R55.reuse, R0.reuse ;  /* 0x000000370d147224 */ /* 0x180fe200078e0200 */
[----:B------:R-:W-:Y:S01]  /*0370*/  IADD3 R8, PT, PT, R57, R14, RZ ;  /* 0x0000000e39087210 */ /* 0x000fe20007ffe0ff */
[-CC-:B------:R-:W-:Y:S01]  /*0380*/  IMAD R22, R15, R55.reuse, R0.reuse ;  /* 0x000000370f167224 */ /* 0x180fe200078e0200 */
[C---:B------:R-:W-:Y:S01]  /*0390*/  IADD3 R9, PT, PT, R57.reuse, R18, RZ ;  /* 0x0000001239097210 */ /* 0x040fe20007ffe0ff */
[-CC-:B------:R-:W-:Y:S01]  /*03a0*/  IMAD R24, R16, R55.reuse, R0.reuse ;  /* 0x0000003710187224 */ /* 0x180fe200078e0200 */
[----:B------:R-:W-:Y:S01]  /*03b0*/  IADD3 R16, PT, PT, R57, R4, RZ ;  /* 0x0000000439107210 */ /* 0x000fe20007ffe0ff */
[-CC-:B------:R-:W-:Y:S01]  /*03c0*/  IMAD R26, R17, R55.reuse, R0.reuse ;  /* 0x00000037111a7224 */ /* 0x180fe200078e0200 */
[----:B------:R-:W-:Y:S01]  /*03d0*/  IADD3 R12, PT, PT, R57, R36, RZ ;  /* 0x00000024390c7210 */ /* 0x000fe20007ffe0ff */
[-CC-:B------:R-:W-:Y:S01]  /*03e0*/  IMAD R28, R19, R55.reuse, R0.reuse ;  /* 0x00000037131c7224 */ /* 0x180fe200078e0200 */
[----:B------:R-:W-:Y:S01]  /*03f0*/  IADD3 R19, PT, PT, -R27, RZ, RZ ;  /* 0x000000ff1b137210 */ /* 0x000fe20007ffe1ff */
[-CC-:B------:R-:W-:Y:S01]  /*0400*/  IMAD R30, R21, R55.reuse, R0.reuse ;  /* 0x00000037151e7224 */ /* 0x180fe200078e0200 */
[----:B------:R-:W-:Y:S01]  /*0410*/  IADD3 R10, PT, PT, R57, R20, RZ ;  /* 0x00000014390a7210 */ /* 0x000fe20007ffe0ff */
[-CC-:B------:R-:W-:Y:S01]  /*0420*/  IMAD R32, R23, R55.reuse, R0.reuse ;  /* 0x0000003717207224 */ /* 0x180fe200078e0200 */
[----:B------:R-:W-:Y:S01]  /*0430*/  IADD3 R11, PT, PT, R57, R22, RZ ;  /* 0x00000016390b7210 */ /* 0x000fe20007ffe0ff */
[-CC-:B------:R-:W-:Y:S01]  /*0440*/  IMAD R34, R25, R55.reuse, R0.reuse ;  /* 0x0000003719227224 */ /* 0x180fe200078e0200 */
[C---:B------:R-:W-:Y:S01]  /*0450*/  IADD3 R18, PT, PT, R57.reuse, R24, RZ ;  /* 0x0000001839127210 */ /* 0x040fe20007ffe0ff */
[----:B------:R-:W-:Y:S01]  /*0460*/  IMAD R0, R2, R55, R0 ;  /* 0x0000003702007224 */ /* 0x000fe200078e0200 */
[----:B------:R-:W-:-:S02]  /*0470*/  IADD3 R13, PT, PT, R57, R26, RZ ;  /* 0x0000001a390d7210 */ /* 0x000fc40007ffe0ff */
[C---:B------:R-:W-:Y:S02]  /*0480*/  IADD3 R14, PT, PT, R57.reuse, R28, RZ ;  /* 0x0000001c390e7210 */ /* 0x040fe40007ffe0ff */
[C---:B------:R-:W-:Y:S02]  /*0490*/  IADD3 R15, PT, PT, R57.reuse, R30, RZ ;  /* 0x0000001e390f7210 */ /* 0x040fe40007ffe0ff */
[C---:B------:R-:W-:Y:S02]  /*04a0*/  IADD3 R4, PT, PT, R57.reuse, R32, RZ ;  /* 0x0000002039047210 */ /* 0x040fe40007ffe0ff */
[C---:B------:R-:W-:Y:S02]  /*04b0*/  IADD3 R17, PT, PT, R57.reuse, R34, RZ ;  /* 0x0000002239117210 */ /* 0x040fe40007ffe0ff */
[----:B------:R-:W-:-:S07]  /*04c0*/  IADD3 R0, PT, PT, R57, R0, RZ ;  /* 0x0000000039007210 */ /* 0x000fce0007ffe0ff */
.L_x_278:
        /* <DEDUP_REMOVED lines=118> */
.L_x_277:
[----:B------:R-:W-:Y:S05]  /*0c30*/  BSYNC.RECONVERGENT B1 ;  /* 0x0000000000017941 */ /* 0x000fea0003800200 */
.L_x_276:
        /* <DEDUP_REMOVED lines=9> */
[----:B------:R-:W0:Y:S08]  /*0cd0*/  LDC R32, c[0x0][0x388] ;  /* 0x0000e200ff207b82 */ /* 0x000e300000000800 */
[----:B------:R-:W1:Y:S08]  /*0ce0*/  LDC.64 R6, c[0x0][0x448] ;  /* 0x00011200ff067b82 */ /* 0x000e700000000a00 */
[----:B------:R-:W2:Y:S01]  /*0cf0*/  LDC.64 R8, c[0x0][0x440] ;  /* 0x00011000ff087b82 */ /* 0x000ea20000000a00 */
[----:B0-----:R-:W-:-:S05]  /*0d00*/  IMAD R13, R2, R32, R11 ;  /* 0x00000020020d7224 */ /* 0x001fca00078e020b */
[CC--:B------:R-:W-:Y:S02]  /*0d10*/  LEA R21, R32.reuse, R13.reuse, 0x5 ;  /* 0x0000000d20157211 */ /* 0x0c0fe400078e28ff */
[CC--:B------:R-:W-:Y:S01]  /*0d20*/  LEA R23, R32.reuse, R13.reuse, 0x6 ;  /* 0x0000000d20177211 */ /* 0x0c0fe200078e30ff */
[----:B-1----:R-:W-:Y:S01]  /*0d30*/  IMAD.WIDE.U32 R14, R13, 0x4, R6 ;  /* 0x000000040d0e7825 */ /* 0x002fe200078e0006 */
[----:B------:R-:W-:-:S03]  /*0d40*/  LEA R29, R32, R13, 0x7 ;  /* 0x0000000d201d7211 */ /* 0x000fc600078e38ff */
[--C-:B--2---:R-:W-:Y:S02]  /*0d50*/  IMAD.WIDE.U32 R16, R13, 0x4, R8.reuse ;  /* 0x000000040d107825 */ /* 0x104fe400078e0008 */
[----:B------:R0:W2:Y:S02]  /*0d60*/  LDG.E R14, desc[UR6][R14.64] ;  /* 0x000000060e0e7981 */ /* 0x0000a4000c1e1900 */
[C---:B------:R-:W-:Y:S02]  /*0d70*/  IMAD.WIDE.U32 R18, R21.reuse, 0x4, R8 ;  /* 0x0000000415127825 */ /* 0x040fe400078e0008 */
[----:B------:R1:W3:Y:S01]  /*0d80*/  LDG.E R0, desc[UR6][R16.64] ;  /* 0x0000000610007981 */ /* 0x0002e2000c1e1900 */
[----:B------:R-:W-:Y:S01]  /*0d90*/  LEA R27, R32, R23, 0x5 ;  /* 0x00000017201b7211 */ /* 0x000fe200078e28ff */
[----:B------:R-:W-:Y:S02]  /*0da0*/  IMAD.WIDE.U32 R20, R21, 0x4, R6 ;  /* 0x0000000415147825 */ /* 0x000fe400078e0006 */
[----:B------:R4:W5:Y:S02]  /*0db0*/  LDG.E R4, desc[UR6][R18.64] ;  /* 0x0000000612047981 */ /* 0x000964000c1e1900 */
[----:B------:R-:W-:-:S02]  /*0dc0*/  IMAD.WIDE.U32 R12, R23, 0x4, R8 ;  /* 0x00000004170c7825 */ /* 0x000fc400078e0008 */
[----:B------:R-:W5:Y:S02]  /*0dd0*/  LDG.E R31, desc[UR6][R20.64] ;  /* 0x00000006141f7981 */ /* 0x000f64000c1e1900 */
[----:B------:R-:W-:Y:S01]  /*0de0*/  IMAD.WIDE.U32 R22, R23, 0x4, R6 ;  /* 0x0000000417167825 */ /* 0x000fe200078e0006 */
[----:B0-----:R-:W-:Y:S01]  /*0df0*/  LEA R15, R32, R29, 0x5 ;  /* 0x0000001d200f7211 */ /* 0x001fe200078e28ff */
[----:B------:R0:W5:Y:S02]  /*0e00*/  LDG.E R12, desc[UR6][R12.64] ;  /* 0x000000060c0c7981 */ /* 0x000164000c1e1900 */
[C---:B-1----:R-:W-:Y:S02]  /*0e10*/  IMAD.WIDE.U32 R16, R27.reuse, 0x4, R8 ;  /* 0x000000041b107825 */ /* 0x042fe400078e0008 */
[----:B------:R1:W5:Y:S02]  /*0e20*/  LDG.E R33, desc[UR6][R22.64] ;  /* 0x0000000616217981 */ /* 0x000364000c1e1900 */
[----:B----4-:R-:W-:-:S02]  /*0e30*/  IMAD.WIDE.U32 R18, R27, 0x4, R6 ;  /* 0x000000041b127825 */ /* 0x010fc400078e0006 */
[----:B------:R-:W4:Y:S02]  /*0e40*/  LDG.E R17, desc[UR6][R16.64] ;  /* 0x0000000610117981 */ /* 0x000f24000c1e1900 */
[C---:B------:R-:W-:Y:S01]  /*0e50*/  IMAD.WIDE.U32 R26, R29.reuse, 0x4, R6 ;  /* 0x000000041d1a7825 */ /* 0x040fe200078e0006 */
[----:B0-----:R-:W-:Y:S01]  /*0e60*/  LEA R13, R32, R29, 0x6 ;  /* 0x0000001d200d7211 */ /* 0x001fe200078e30ff */
[----:B------:R-:W4:Y:S02]  /*0e70*/  LDG.E R19, desc[UR6][R18.64] ;  /* 0x0000000612137981 */ /* 0x000f24000c1e1900 */
[--C-:B------:R-:W-:Y:S02]  /*0e80*/  IMAD.WIDE.U32 R24, R29, 0x4, R8.reuse ;  /* 0x000000041d187825 */ /* 0x100fe400078e0008 */
[----:B------:R-:W4:Y:S02]  /*0e90*/  LDG.E R27, desc[UR6][R26.64] ;  /* 0x000000061a1b7981 */ /* 0x000f24000c1e1900 */
[----:B------:R-:W-:-:S02]  /*0ea0*/  IMAD.WIDE.U32 R28, R15, 0x4, R8 ;  /* 0x000000040f1c7825 */ /* 0x000fc400078e0008 */
[----:B------:R0:W4:Y:S02]  /*0eb0*/  LDG.E R10, desc[UR6][R24.64] ;  /* 0x00000006180a7981 */ /* 0x000124000c1e1900 */
[--C-:B------:R-:W-:Y:S01]  /*0ec0*/  IMAD.WIDE.U32 R20, R15, 0x4, R6.reuse ;  /* 0x000000040f147825 */ /* 0x100fe200078e0006 */
[----:B------:R-:W-:Y:S01]  /*0ed0*/  LEA R15, R32, R13, 0x5 ;  /* 0x0000000d200f7211 */ /* 0x000fe200078e28ff */
[----:B------:R-:W4:Y:S02]  /*0ee0*/  LDG.E R29, desc[UR6][R28.64] ;  /* 0x000000061c1d7981 */ /* 0x000f24000c1e1900 */
[C---:B-1----:R-:W-:Y:S02]  /*0ef0*/  IMAD.WIDE.U32 R22, R13.reuse, 0x4, R6 ;  /* 0x000000040d167825 */ /* 0x042fe400078e0006 */
[----:B------:R-:W4:Y:S02]  /*0f00*/  LDG.E R21, desc[UR6][R20.64] ;  /* 0x0000000614157981 */ /* 0x000f24000c1e1900 */
[----:B0-----:R-:W-:-:S02]  /*0f10*/  IMAD.WIDE.U32 R24, R13, 0x4, R8 ;  /* 0x000000040d187825 */ /* 0x001fc400078e0008 */
[----:B------:R-:W4:Y:S02]  /*0f20*/  LDG.E R23, desc[UR6][R22.64] ;  /* 0x0000000616177981 */ /* 0x000f24000c1e1900 */
[C---:B------:R-:W-:Y:S02]  /*0f30*/  IMAD.WIDE.U32 R8, R15.reuse, 0x4, R8 ;  /* 0x000000040f087825 */ /* 0x040fe400078e0008 */
[----:B------:R-:W4:Y:S02]  /*0f40*/  LDG.E R25, desc[UR6][R24.64] ;  /* 0x0000000618197981 */ /* 0x000f24000c1e1900 */
[----:B------:R-:W-:Y:S02]  /*0f50*/  IMAD.WIDE.U32 R6, R15, 0x4, R6 ;  /* 0x000000040f067825 */ /* 0x000fe400078e0006 */
[----:B------:R-:W4:Y:S04]  /*0f60*/  LDG.E R9, desc[UR6][R8.64] ;  /* 0x0000000608097981 */ /* 0x000f28000c1e1900 */
[----:B------:R-:W4:Y:S01]  /*0f70*/  LDG.E R7, desc[UR6][R6.64] ;  /* 0x0000000606077981 */ /* 0x000f22000c1e1900 */
[----:B------:R-:W-:Y:S01]  /*0f80*/  IADD3 R2, PT, PT, R2, 0x100, RZ ;  /* 0x0000010002027810 */ /* 0x000fe20007ffe0ff */
[----:B--2---:R-:W-:Y:S01]  /*0f90*/  FADD.FTZ R14, R3, R14 ;  /* 0x0000000e030e7221 */ /* 0x004fe20000010000 */
[----:B---3--:R-:W-:-:S04]  /*0fa0*/  FADD.FTZ R43, R43, R0 ;  /* 0x000000002b2b7221 */ /* 0x008fc80000010000 */
[----:B-----5:R-:W-:Y:S01]  /*0fb0*/  FADD.FTZ R43, R43, R4 ;  /* 0x000000042b2b7221 */ /* 0x020fe20000010000 */
[----:B------:R-:W-:-:S03]  /*0fc0*/  FADD.FTZ R14, R14, R31 ;  /* 0x0000001f0e0e7221 */ /* 0x000fc60000010000 */
[----:B------:R-:W-:Y:S01]  /*0fd0*/  FADD.FTZ R12, R43, R12 ;  /* 0x0000000c2b0c7221 */ /* 0x000fe20000010000 */
[----:B------:R-:W-:-:S03]  /*0fe0*/  FADD.FTZ R14, R14, R33 ;  /* 0x000000210e0e7221 */ /* 0x000fc60000010000 */
[----:B----4-:R-:W-:Y:S01]  /*0ff0*/  FADD.FTZ R17, R12, R17 ;  /* 0x000000110c117221 */ /* 0x010fe20000010000 */
[----:B------:R-:W-:-:S04]  /*1000*/  FADD.FTZ R14, R14, R19 ;  /* 0x000000130e0e7221 */ /* 0x000fc80000010000 */
[----:B------:R-:W-:Y:S01]  /*1010*/  FADD.FTZ R14, R14, R27 ;  /* 0x0000001b0e0e7221 */ /* 0x000fe20000010000 */
[----:B------:R-:W-:-:S04]  /*1020*/  FADD.FTZ R10, R17, R10 ;  /* 0x0000000a110a7221 */ /* 0x000fc80000010000 */
[----:B------:R-:W-:Y:S01]  /*1030*/  FADD.FTZ R10, R10, R29 ;  /* 0x0000001d0a0a7221 */ /* 0x000fe20000010000 */
[----:B------:R-:W-:-:S04]  /*1040*/  FADD.FTZ R14, R14, R21 ;  /* 0x000000150e0e7221 */ /* 0x000fc80000010000 */
[----:B------:R-:W-:Y:S01]  /*1050*/  FADD.FTZ R14, R14, R23 ;  /* 0x000000170e0e7221 */ /* 0x000fe20000010000 */
[----:B------:R-:W-:-:S04]  /*1060*/  FADD.FTZ R10, R10, R25 ;  /* 0x000000190a0a7221 */ /* 0x000fc80000010000 */
[----:B------:R-:W-:Y:S01]  /*1070*/  FADD.FTZ R43, R10, R9 ;  /* 0x000000090a2b7221 */ /* 0x000fe20000010000 */
[----:B------:R-:W-:-:S07]  /*1080*/  FADD.FTZ R3, R14, R7 ;  /* 0x000000070e037221 */ /* 0x000fce0000010000 */
.L_x_280:
[----:B------:R-:W-:Y:S05]  /*1090*/  BSYNC.RECONVERGENT B1 ;  /* 0x0000000000017941 */ /* 0x000fea0003800200 */
.L_x_279:
[----:B------:R-:W-:Y:S05]  /*10a0*/  @!P1 BRA `(.L_x_275) ;  /* 0x0000000000dc9947 */ /* 0x000fea0003800000 */
[----:B------:R-:W-:Y:S01]  /*10b0*/  ISETP.GE.U32.AND P0, PT, R30, 0x4, PT ;  /* 0x000000041e00780c */ /* 0x000fe20003f06070 */
[----:B------:R-:W-:Y:S01]  /*10c0*/  BSSY.RECONVERGENT B1, `(.L_x_281) ;  /* 0x0000024000017945 */ /* 0x000fe20003800200 */
[----:B------:R-:W-:-:S04]  /*10d0*/  LOP3.LUT R0, R54, 0x3, RZ, 0xc0, !PT ;  /* 0x0000000336007812 */ /* 0x000fc800078ec0ff */
[----:B------:R-:W-:-:S07]  /*10e0*/  ISETP.NE.AND P1, PT, R0, RZ, PT ;  /* 0x000000ff0000720c */ /* 0x000fce0003f25270 */
[----:B------:R-:W-:Y:S06]  /*10f0*/  @!P0 BRA `(.L_x_282) ;  /* 0x0000000000808947 */ /* 0x000fec0003800000 */
[----:B------:R-:W0:Y:S08]  /*1100*/  LDC R4, c[0x0][0x388] ;  /* 0x0000e200ff047b82 */ /* 0x000e300000000800 */
[----:B------:R-:W1:Y:S08]  /*1110*/  LDC.64 R6, c[0x0][0x440] ;  /* 0x00011000ff067b82 */ /* 0x000e700000000a00 */
[----:B------:R-:W2:Y:S01]  /*1120*/  LDC.64 R12, c[0x0][0x448] ;  /* 0x00011200ff0c7b82 */ /* 0x000ea20000000a00 */
[----:B0-----:R-:W-:-:S05]  /*1130*/  IMAD R15, R2, R4, R11 ;  /* 0x00000004020f7224 */ /* 0x001fca00078e020b */
[CC--:B------:R-:W-:Y:S01]  /*1140*/  LEA R17, R4.reuse, R15.reuse, 0x5 ;  /* 0x0000000f04117211 */ /* 0x0c0fe200078e28ff */
[----:B-1----:R-:W-:Y:S01]  /*1150*/  IMAD.WIDE.U32 R8, R15, 0x4, R6 ;  /* 0x000000040f087825 */ /* 0x002fe200078e0006 */
[----:B------:R-:W-:-:S03]  /*1160*/  LEA R21, R4, R15, 0x6 ;  /* 0x0000000f04157211 */ /* 0x000fc600078e30ff */
[----:B--2---:R-:W-:Y:S02]  /*1170*/  IMAD.WIDE.U32 R10, R15, 0x4, R12 ;  /* 0x000000040f0a7825 */ /* 0x004fe400078e000c */
[----:B------:R-:W2:Y:S02]  /*1180*/  LDG.E R8, desc[UR6][R8.64] ;  /* 0x0000000608087981 */ /* 0x000ea4000c1e1900 */
[C---:B------:R-:W-:Y:S01]  /*1190*/  IMAD.WIDE.U32 R14, R17.reuse, 0x4, R6 ;  /* 0x00000004110e7825 */ /* 0x040fe200078e0006 */
[----:B------:R-:W-:Y:S01]  /*11a0*/  LEA R23, R4, R21, 0x5 ;  /* 0x0000001504177211 */ /* 0x000fe200078e28ff */
        /* <DEDUP_REMOVED lines=21> */
.L_x_282:
[----:B------:R-:W-:Y:S05]  /*1300*/  BSYNC.RECONVERGENT B1 ;  /* 0x0000000000017941 */ /* 0x000fea0003800200 */
.L_x_281:
[----:B------:R-:W-:Y:S05]  /*1310*/  @!P1 BRA `(.L_x_275) ;  /* 0x0000000000409947 */ /* 0x000fea0003800000 */
[----:B------:R-:W0:Y:S01]  /*1320*/  LDC R12, c[0x0][0x388] ;  /* 0x0000e200ff0c7b82 */ /* 0x000e220000000800 */
[----:B------:R-:W-:-:S07]  /*1330*/  IADD3 R0, PT, PT, -R0, RZ, RZ ;  /* 0x000000ff00007210 */ /* 0x000fce0007ffe1ff */
[----:B------:R-:W1:Y:S08]  /*1340*/  LDC.64 R8, c[0x0][0x440] ;  /* 0x00011000ff087b82 */ /* 0x000e700000000a00 */
[----:B------:R-:W2:Y:S01]  /*1350*/  LDC.64 R10, c[0x0][0x448] ;  /* 0x00011200ff0a7b82 */ /* 0x000ea20000000a00 */
[----:B0-----:R-:W-:-:S05]  /*1360*/  IMAD R2, R2, R12, R5 ;  /* 0x0000000c02027224 */ /* 0x001fca00078e0205 */
[----:B------:R-:W-:-:S07]  /*1370*/  IADD3 R13, PT, PT, R57, R2, RZ ;  /* 0x00000002390d7210 */ /* 0x000fce0007ffe0ff */
.L_x_283:
[----:B-1----:R-:W-:-:S04]  /*1380*/  IMAD.WIDE.U32 R4, R13, 0x4, R8 ;  /* 0x000000040d047825 */ /* 0x002fc800078e0008 */
[----:B--2---:R-:W-:Y:S02]  /*1390*/  IMAD.WIDE.U32 R6, R13, 0x4, R10 ;  /* 0x000000040d067825 */ /* 0x004fe400078e000a */
        /* <DEDUP_REMOVED lines=8> */
.L_x_275:
[----:B------:R-:W-:Y:S05]  /*1420*/  BSYNC.RECONVERGENT B0 ;  /* 0x0000000000007941 */ /* 0x000fea0003800200 */
.L_x_274:
[----:B------:R-:W0:Y:S01]  /*1430*/  S2R R5, SR_TID.X ;  /* 0x0000000000057919 */ /* 0x000e220000002100 */
[----:B------:R-:W1:Y:S01]  /*1440*/  S2UR UR5, SR_CgaCtaId ;  /* 0x00000000000579c3 */ /* 0x000e620000008800 */
[----:B------:R-:W-:Y:S01]  /*1450*/  UMOV UR4, 0x400 ;  /* 0x0000040000047882 */ /* 0x000fe20000000000 */
[C---:B------:R-:W-:Y:S02]  /*1460*/  ISETP.NE.AND P1, PT, R57.reuse, RZ, PT ;  /* 0x000000ff3900720c */ /* 0x040fe40003f25270 */
[----:B------:R-:W-:Y:S01]  /*1470*/  ISETP.GT.U32.AND P0, PT, R57, 0xf, PT ;  /* 0x0000000f3900780c */ /* 0x000fe20003f04070 */
[----:B-1----:R-:W-:Y:S01]  /*1480*/  ULEA UR4, UR5, UR4, 0x18 ;  /* 0x0000000405047291 */ /* 0x002fe2000f8ec0ff */
[----:B0-----:R-:W-:-:S04]  /*1490*/  SHF.R.U32.HI R12, RZ, 0x5, R5 ;  /* 0x00000005ff0c7819 */ /* 0x001fc80000011605 */
[C-C-:B------:R-:W-:Y:S02]  /*14a0*/  LOP3.LUT R0, R12.reuse, 0x1f, R5.reuse, 0x78, !PT ;  /* 0x0000001f0c007812 */ /* 0x140fe400078e7805 */
[----:B------:R-:W-:Y:S02]  /*14b0*/  ISETP.NE.OR P0, PT, R12, 0x1f, P0 ;  /* 0x0000001f0c00780c */ /* 0x000fe40000705670 */
        /* <DEDUP_REMOVED lines=21> */
[----:B-1----:R-:W-:-:S04]  /*1610*/  FADD.FTZ R2, R7, R2 ;  /* 0x0000000207027221 */ /* 0x002fc80000010000 */
[----:B------:R-:W0:Y:S01]  /*1620*/  SHFL.BFLY PT, R5, R10, 0x8, 0x1f ;  /* 0x0d001f000a057f89 */ /* 0x000e2200000e0000 */
[----:B------:R-:W-:-:S03]  /*1630*/  @!P1 LEA R7, R12, UR4, 0x2 ;  /* 0x000000040c079c11 */ /* 0x000fc6000f8e10ff */
[----:B------:R-:W1:Y:S01]  /*1640*/  SHFL.BFLY PT, R3, R2, 0x8, 0x1f ;  /* 0x0d001f0002037f89 */ /* 0x000e6200000e0000 */
        /* <DEDUP_REMOVED lines=10> */
[----:B0-----:R-:W-:Y:S01]  /*16f0*/  LEA R0, R57, UR4, 0x3 ;  /* 0x0000000439007c11 */ /* 0x001fe2000f8e18ff */
[----:B------:R-:W0:Y:S01]  /*1700*/  LDC.64 R2, c[0x0][0x488] ;  /* 0x00012200ff027b82 */ /* 0x000e220000000a00 */
[----:B------:R-:W-:-:S03]  /*1710*/  SHF.L.U32 R58, R58, 0x4, RZ ;  /* 0x000000043a3a7819 */ /* 0x000fc600000006ff */
[----:B------:R-:W1:Y:S01]  /*1720*/  LDS.64 R6, [R0+0x2000] ;  /* 0x0020000000067984 */ /* 0x000e620000000a00 */
[----:B------:R-:W-:-:S03]  /*1730*/  LOP3.LUT R58, R58, 0x7ffffff0, RZ, 0xc0, !PT ;  /* 0x7ffffff03a3a7812 */ /* 0x000fc600078ec0ff */
[----:B------:R-:W2:Y:S01]  /*1740*/  LDS.64 R8, [R0+0x2080] ;  /* 0x0020800000087984 */ /* 0x000ea20000000a00 */
[----:B------:R-:W3:Y:S01]  /*1750*/  LDC.64 R4, c[0x0][0x480] ;  /* 0x00012000ff047b82 */ /* 0x000ee20000000a00 */
[----:B------:R-:W-:-:S05]  /*1760*/  IADD3 R57, PT, PT, R57, R58, RZ ;  /* 0x0000003a39397210 */ /* 0x000fca0007ffe0ff */
[----:B0-----:R-:W-:-:S04]  /*1770*/  IMAD.WIDE.U32 R2, R57, 0x4, R2 ;  /* 0x0000000439027825 */ /* 0x001fc800078e0002 */
[----:B---3--:R-:W-:Y:S01]  /*1780*/  IMAD.WIDE.U32 R4, R57, 0x4, R4 ;  /* 0x0000000439047825 */ /* 0x008fe200078e0004 */
[----:B-1----:R-:W-:Y:S02]  /*1790*/  F2FP.BF16.F32.PACK_AB R7, R7, R6 ;  /* 0x000000060707723e */ /* 0x002fe400000010ff */
[----:B--2---:R-:W-:-:S03]  /*17a0*/  F2FP.BF16.F32.PACK_AB R9, R9, R8 ;  /* 0x000000080909723e */ /* 0x004fc600000010ff */
[----:B------:R-:W-:Y:S04]  /*17b0*/  STG.E desc[UR6][R2.64], R7 ;  /* 0x0000000702007986 */ /* 0x000fe8000c101906 */
[----:B------:R-:W-:Y:S01]  /*17c0*/  STG.E desc[UR6][R4.64], R9 ;  /* 0x0000000904007986 */ /* 0x000fe2000c101906 */
[----:B------:R-:W-:Y:S05]  /*17d0*/  EXIT ;  /* 0x000000000000794d */ /* 0x000fea0003800000 */
.L_x_284:
        /* <DEDUP_REMOVED lines=10> */
.L_x_3781:


//--------------------- .text._ZN10layer_norm40ln_parallel_residual_bwd_finalize_kernelINS_22Kernel_traits_finalizeILj6144E13__nv_bfloat16S2_S2_S2_fjLb0ELj1024ELj4ENS_18Kernel_traits_baseILj6144ES2_S2_S2_S2_fjLj1024EEEEELb1EEEvNS_9BwdParamsE --------------------------
	.section	.text._ZN10layer_norm40ln_parallel_residual_bwd_finalize_kernelINS_22Kernel_traits_finalizeILj6144E13__nv_bfloat16S2_S2_S2_fjLb0ELj1024ELj4ENS_18Kernel_traits_baseILj6144ES2_S2_S2_S2_fjLj1024EEEEELb1EEEvNS_9BwdParamsE,"ax",@progbits
	.align	128
        .global         _ZN10layer_norm40ln_parallel_residual_bwd_finalize_kernelINS_22Kernel_traits_finalizeILj6144E13__nv_bfloat16S2_S2_S2_fjLb0ELj1024ELj4ENS_18Kernel_traits_baseILj6144ES2_S2_S2_S2_fjLj1024EEEEELb1EEEvNS_9BwdParamsE
        .type           _ZN10layer_norm40ln_parallel_residual_bwd_finalize_kernelINS_22Kernel_traits_finalizeILj6144E13__nv_bfloat16S2_S2_S2_fjLb0ELj1024ELj4ENS_18Kernel_traits_baseILj6144ES2_S2_S2_S2_fjLj1024EEEEELb1EEEvNS_9BwdParamsE,@function
        .size           _ZN10layer_norm40ln_parallel_residual_bwd_finalize_kernelINS_22Kernel_traits_finalizeILj6144E13__nv_bfloat16S2_S2_S2_fjLb0ELj1024ELj4ENS_18Kernel_traits_baseILj6144ES2_S2_S2_S2_fjLj1024EEEEELb1EEEvNS_9BwdParamsE,(.L_x_3782 - _ZN10layer_norm40ln_parallel_residual_bwd_finalize_kernelINS_22Kernel_traits_finalizeILj6144E13__nv_bfloat16S2_S2_S2_fjLb0ELj1024ELj4ENS_18Kernel_traits_baseILj6144ES2_S2_S2_S2_fjLj1024EEEEELb1EEEvNS_9BwdParamsE)
        .other          _ZN10layer_norm40ln_parallel_residual_bwd_finalize_kernelINS_22Kernel_traits_finalizeILj6144E13__nv_bfloat16S2_S2_S2_fjLb0ELj1024ELj4ENS_18Kernel_traits_baseILj6144ES2_S2_S2_S2_fjLj1024EEEEELb1EEEvNS_9BwdParamsE,@"STO_CUDA_ENTRY STV_DEFAULT"
_ZN10layer_norm40ln_parallel_residual_bwd_finalize_kernelINS_22Kernel_traits_finalizeILj6144E13__nv_bfloat16S2_S2_S2_fjLb0ELj1024ELj4ENS_18Kernel_traits_baseILj6144ES2_S2_S2_S2_fjLj1024EEEEELb1EEEvNS_9BwdParamsE:
.text._ZN10layer_norm40ln_parallel_residual_bwd_finalize_kernelINS_22Kernel_traits_finalizeILj6144E13__nv_bfloat16S2_S2_S2_fjLb0ELj1024ELj4ENS_18Kernel_traits_baseILj6144ES2_S2_S2_S2_fjLj1024EEEEELb1EEEvNS_9BwdParamsE:
        /* <DEDUP_REMOVED lines=12> */
[----:B------:R-:W-:Y:S01]  /*00c0*/  MOV R6, R3 ;  /* 0x0000000300067202 */ /* 0x000fe20000000f00 */
[----:B------:R-:W-:Y:S01]  /*00d0*/  HFMA2 R22, -RZ, RZ, 0, 0 ;  /* 0x00000000ff167431 */ /* 0x000fe200000001ff */
[----:B------:R-:W-:Y:S02]  /*00e0*/  LOP3.LUT R5, R2, 0x1f, RZ, 0xc0, !PT ;  /* 0x0000001f02057812 */ /* 0x000fe400078ec0ff */
[----:B------:R-:W-:Y:S02]  /*00f0*/  MOV R10, RZ ;  /* 0x000000ff000a7202 */ /* 0x000fe40000000f00 */
[----:B------:R-:W-:-:S02]  /*0100*/  MOV R7, RZ ;  /* 0x000000ff00077202 */ /* 0x000fc40000000f00 */
[----:B0-----:R-:W-:-:S13]  /*0110*/  ISETP.GE.U32.AND P0, PT, R6, UR8, PT ;  /* 0x0000000806007c0c */ /* 0x001fda000bf06070 */
[----:B-1----:R-:W-:Y:S05]  /*0120*/  @P0 BRA `(.L_x_286) ;  /* 0x0000001000500947 */ /* 0x002fea0003800000 */
        /* <DEDUP_REMOVED lines=20> */
[----:B------:R-:W-:-:S04]  /*0270*/  LOP3.LUT R8, R8, 0xffffff8, RZ, 0xc0, !PT ;  /* 0x0ffffff808087812 */ /* 0x000fc800078ec0ff */
[----:B------:R-:W-:Y:S01]  /*0280*/  IADD3 R8, PT, PT, -R8, RZ, RZ ;  /* 0x000000ff08087210 */ /* 0x000fe20007ffe1ff */
[-CC-:B0-----:R-:W-:Y:S02]  /*0290*/  IMAD R28, R28, R11.reuse, R4.reuse ;  /* 0x0000000b1c1c7224 */ /* 0x181fe400078e0204 */
[-CC-:B------:R-:W-:Y:S02]  /*02a0*/  IMAD R12, R12, R11.reuse, R4.reuse ;  /* 0x0000000b0c0c7224 */ /* 0x180fe400078e0204 */
[-CC-:B------:R-:W-:Y:S01]  /*02b0*/  IMAD R14, R13, R11.reuse, R4.reuse ;  /* 0x0000000b0d0e7224 */ /* 0x180fe200078e0204 */
[----:B------:R-:W-:Y:S01]  /*02c0*/  IADD3 R23, PT, PT, R5, R28, RZ ;  /* 0x0000001c05177210 */ /* 0x000fe20007ffe0ff */
[-CC-:B------:R-:W-:Y:S01]  /*02d0*/  IMAD R16, R15, R11.reuse, R4.reuse ;  /* 0x0000000b0f107224 */ /* 0x180fe200078e0204 */
[----:B------:R-:W-:Y:S01]  /*02e0*/  IADD3 R27, PT, PT, R5, R12, RZ ;  /* 0x0000000c051b7210 */ /* 0x000fe20007ffe0ff */
        /* <DEDUP_REMOVED lines=9> */
[----:B------:R-:W-:-:S07]  /*0380*/  IADD3 R4, PT, PT, R5, R4, RZ ;  /* 0x0000000405047210 */ /* 0x000fce0007ffe0ff */
.L_x_289:
        /* <DEDUP_REMOVED lines=51> */
[----:B0-----:R-:W-:-:S04]  /*06c0*/  IMAD.WIDE.U32 R14, R23, 0x4, R16 ;  /* 0x00000004170e7825 */ /* 0x001fc800078e0010 */
[----:B-----5:R-:W-:Y:S01]  /*06d0*/  FADD.FTZ R22, R22, R28 ;  /* 0x0000001c16167221 */ /* 0x020fe20000010000 */
[----:B------:R-:W4:Y:S01]  /*06e0*/  LDG.E R26, desc[UR6][R14.64] ;  /* 0x000000060e1a7981 */ /* 0x000f22000c1e1900 */
[----:B------:R-:W-:-:S04]  /*06f0*/  IMAD.WIDE.U32 R28, R12, 0x4, R16 ;  /* 0x000000040c1c7825 */ /* 0x000fc800078e0010 */
[----:B---3--:R-:W-:Y:S02]  /*0700*/  FADD.FTZ R18, R18, R10 ;  /* 0x0000000a12127221 */ /* 0x008fe40000010000 */
[----:B------:R0:W3:Y:S02]  /*0710*/  LDG.E R10, desc[UR6][R28.64] ;  /* 0x000000061c0a7981 */ /* 0x0000e4000c1e1900 */
[----:B0-----:R-:W-:-:S04]  /*0720*/  IMAD.WIDE.U32 R28, R25, 0x4, R16 ;  /* 0x00000004191c7825 */ /* 0x001fc800078e0010 */
[----:B----4-:R-:W-:Y:S02]  /*0730*/  FADD.FTZ R18, R18, R26 ;  /* 0x0000001a12127221 */ /* 0x010fe40000010000 */
[----:B------:R0:W4:Y:S02]  /*0740*/  LDG.E R26, desc[UR6][R28.64] ;  /* 0x000000061c1a7981 */ /* 0x000124000c1e1900 */
[----:B0-----:R-:W-:-:S04]  /*0750*/  IMAD.WIDE.U32 R28, R27, 0x4, R16 ;  /* 0x000000041b1c7825 */ /* 0x001fc800078e0010 */
[----:B---3--:R-:W-:Y:S02]  /*0760*/  FADD.FTZ R10, R18, R10 ;  /* 0x0000000a120a7221 */ /* 0x008fe40000010000 */
[----:B------:R-:W3:Y:S01]  /*0770*/  LDG.E R18, desc[UR6][R28.64] ;  /* 0x000000061c127981 */ /* 0x000ee2000c1e1900 */
[----:B------:R-:W-:-:S04]  /*0780*/  IMAD.WIDE.U32 R14, R13, 0x4, R16 ;  /* 0x000000040d0e7825 */ /* 0x000fc800078e0010 */
[----:B----4-:R-:W-:Y:S02]  /*0790*/  FADD.FTZ R10, R10, R26 ;  /* 0x0000001a0a0a7221 */ /* 0x010fe40000010000 */
[----:B------:R0:W4:Y:S02]  /*07a0*/  LDG.E R26, desc[UR6][R14.64] ;  /* 0x000000060e1a7981 */ /* 0x000124000c1e1900 */
[----:B0-----:R-:W-:-:S04]  /*07b0*/  IMAD.WIDE.U32 R14, R19, 0x4, R16 ;  /* 0x00000004130e7825 */ /* 0x001fc800078e0010 */
[----:B------:R-:W-:-:S04]  /*07c0*/  IMAD.WIDE.U32 R28, R21, 0x4, R16 ;  /* 0x00000004151c7825 */ /* 0x000fc800078e0010 */
[----:B---3--:R-:W-:Y:S02]  /*07d0*/  FADD.FTZ R10, R10, R18 ;  /* 0x000000120a0a7221 */ /* 0x008fe40000010000 */
[----:B------:R0:W3:Y:S02]  /*07e0*/  LDG.E R18, desc[UR6][R14.64] ;  /* 0x000000060e127981 */ /* 0x0000e4000c1e1900 */
[----:B0-----:R-:W0:Y:S02]  /*07f0*/  LDC.64 R14, c[0x0][0x458] ;  /* 0x00011600ff0e7b82 */ /* 0x001e240000000a00 */
[----:B0-----:R-:W-:-:S06]  /*0800*/  IMAD.WIDE.U32 R16, R4, 0x4, R14 ;  /* 0x0000000404107825 */ /* 0x001fcc00078e000e */
[----:B------:R-:W5:Y:S01]  /*0810*/  LDG.E R17, desc[UR6][R16.64] ;  /* 0x0000000610117981 */ /* 0x000f62000c1e1900 */
[----:B----4-:R-:W-:-:S03]  /*0820*/  FADD.FTZ R26, R10, R26 ;  /* 0x0000001a0a1a7221 */ /* 0x010fc60000010000 */
[----:B------:R3:W4:Y:S02]  /*0830*/  LDG.E R10, desc[UR6][R28.64] ;  /* 0x000000061c0a7981 */ /* 0x000724000c1e1900 */
[----:B---3--:R-:W-:Y:S01]  /*0840*/  FADD.FTZ R29, R26, R18 ;  /* 0x000000121a1d7221 */ /* 0x008fe20000010000 */
[----:B-----5:R-:W-:Y:S01]  /*0850*/  FADD.FTZ R20, R17, R20 ;  /* 0x0000001411147221 */ /* 0x020fe20000010000 */
[----:B------:R-:W-:-:S05]  /*0860*/  IMAD.WIDE.U32 R16, R23, 0x4, R14 ;  /* 0x0000000417107825 */ /* 0x000fca00078e000e */
[----:B------:R0:W3:Y:S02]  /*0870*/  LDG.E R18, desc[UR6][R16.64] ;  /* 0x0000000610127981 */ /* 0x0000e4000c1e1900 */
[----:B0-----:R-:W-:-:S04]  /*0880*/  IMAD.WIDE.U32 R16, R12, 0x4, R14 ;  /* 0x000000040c107825 */ /* 0x001fc800078e000e */
[----:B---3--:R-:W-:Y:S02]  /*0890*/  FADD.FTZ R18, R20, R18 ;  /* 0x0000001214127221 */ /* 0x008fe40000010000 */
        /* <DEDUP_REMOVED lines=11> */
[----:B------:R-:W-:-:S06]  /*0950*/  IMAD.WIDE.U32 R14, R21, 0x4, R14 ;  /* 0x00000004150e7825 */ /* 0x000fcc00078e000e */
[----:B------:R-:W5:Y:S01]  /*0960*/  LDG.E R15, desc[UR6][R14.64] ;  /* 0x000000060e0f7981 */ /* 0x000f62000c1e1900 */
[----:B---3--:R-:W-:-:S03]  /*0970*/  FADD.FTZ R18, R18, R20 ;  /* 0x0000001412127221 */ /* 0x008fc60000010000 */
[----:B------:R-:W3:Y:S01]  /*0980*/  LDG.E R20, desc[UR6][R16.64] ;  /* 0x0000000610147981 */ /* 0x000ee2000c1e1900 */
[----:B------:R-:W-:-:S04]  /*0990*/  IADD3 R8, PT, PT, R8, 0x8, RZ ;  /* 0x0000000808087810 */ /* 0x000fc80007ffe0ff */
[----:B------:R-:W-:Y:S01]  /*09a0*/  ISETP.NE.AND P0, PT, R8, RZ, PT ;  /* 0x000000ff0800720c */ /* 0x000fe20003f05270 */
[----:B--2---:R-:W-:Y:S01]  /*09b0*/  FADD.FTZ R22, R22, R24 ;  /* 0x0000001816167221 */ /* 0x004fe20000010000 */
[----:B----4-:R-:W-:Y:S01]  /*09c0*/  FADD.FTZ R10, R29, R10 ;  /* 0x0000000a1d0a7221 */ /* 0x010fe20000010000 */
[----:B------:R-:W-:Y:S02]  /*09d0*/  IADD3 R6, PT, PT, R6, 0x100, RZ ;  /* 0x0000010006067810 */ /* 0x000fe40007ffe0ff */
[C---:B------:R-:W-:Y:S02]  /*09e0*/  LEA R4, R11.reuse, R4, 0x8 ;  /* 0x000000040b047211 */ /* 0x040fe400078e40ff */
[C---:B------:R-:W-:Y:S02]  /*09f0*/  LEA R23, R11.reuse, R23, 0x8 ;  /* 0x000000170b177211 */ /* 0x040fe400078e40ff */
[C---:B------:R-:W-:Y:S02]  /*0a00*/  LEA R12, R11.reuse, R12, 0x8 ;  /* 0x0000000c0b0c7211 */ /* 0x040fe400078e40ff */
[----:B------:R-:W-:-:S02]  /*0a10*/  LEA R25, R11, R25, 0x8 ;  /* 0x000000190b197211 */ /* 0x000fc400078e40ff */
[C---:B------:R-:W-:Y:S02]  /*0a20*/  LEA R27, R11.reuse, R27, 0x8 ;  /* 0x0000001b0b1b7211 */ /* 0x040fe400078e40ff */
[C---:B------:R-:W-:Y:S02]  /*0a30*/  LEA R13, R11.reuse, R13, 0x8 ;  /* 0x0000000d0b0d7211 */ /* 0x040fe400078e40ff */
[C---:B------:R-:W-:Y:S02]  /*0a40*/  LEA R19, R11.reuse, R19, 0x8 ;  /* 0x000000130b137211 */ /* 0x040fe400078e40ff */
[----:B------:R-:W-:Y:S01]  /*0a50*/  LEA R21, R11, R21, 0x8 ;  /* 0x000000150b157211 */ /* 0x000fe200078e40ff */
[----:B---3--:R-:W-:-:S04]  /*0a60*/  FADD.FTZ R20, R18, R20 ;  /* 0x0000001412147221 */ /* 0x008fc80000010000 */
[----:B-----5:R-:W-:Y:S01]  /*0a70*/  FADD.FTZ R20, R20, R15 ;  /* 0x0000000f14147221 */ /* 0x020fe20000010000 */
[----:B------:R-:W-:Y:S06]  /*0a80*/  @P0 BRA `(.L_x_289) ;  /* 0xfffffff800400947 */ /* 0x000fec000383ffff */
.L_x_288:
[----:B------:R-:W-:Y:S05]  /*0a90*/  BSYNC.RECONVERGENT B1 ;  /* 0x0000000000017941 */ /* 0x000fea0003800200 */
.L_x_287:
        /* <DEDUP_REMOVED lines=9> */
[----:B------:R-:W0:Y:S08]  /*0b30*/  LDC R8, c[0x0][0x388] ;  /* 0x0000e200ff087b82 */ /* 0x000e300000000800 */
[----:B------:R-:W1:Y:S08]  /*0b40*/  LDC.64 R12, c[0x0][0x440] ;  /* 0x00011000ff0c7b82 */ /* 0x000e700000000a00 */
[----:B------:R-:W2:Y:S01]  /*0b50*/  LDC.64 R18, c[0x0][0x458] ;  /* 0x00011600ff127b82 */ /* 0x000ea20000000a00 */
[----:B0-----:R-:W-:-:S07]  /*0b60*/  IMAD R21, R6, R8, R11 ;  /* 0x0000000806157224 */ /* 0x001fce00078e020b */
[----:B------:R-:W0:Y:S01]  /*0b70*/  LDC.64 R16, c[0x0][0x450] ;  /* 0x00011400ff107b82 */ /* 0x000e220000000a00 */
[----:B-1----:R-:W-:-:S05]  /*0b80*/  IMAD.WIDE.U32 R14, R21, 0x4, R12 ;  /* 0x00000004150e7825 */ /* 0x002fca00078e000c */
[----:B------:R1:W3:Y:S02]  /*0b90*/  LDG.E R26, desc[UR6][R14.64] ;  /* 0x000000060e1a7981 */ /* 0x0002e4000c1e1900 */
[----:B-1----:R-:W1:Y:S02]  /*0ba0*/  LDC.64 R14, c[0x0][0x448] ;  /* 0x00011200ff0e7b82 */ /* 0x002e640000000a00 */
[----:B-1----:R-:W-:-:S06]  /*0bb0*/  IMAD.WIDE.U32 R28, R21, 0x4, R14 ;  /* 0x00000004151c7825 */ /* 0x002fcc00078e000e */
[----:B------:R-:W4:Y:S01]  /*0bc0*/  LDG.E R29, desc[UR6][R28.64] ;  /* 0x000000061c1d7981 */ /* 0x000f22000c1e1900 */
[----:B0-----:R-:W-:-:S06]  /*0bd0*/  IMAD.WIDE.U32 R24, R21, 0x4, R16 ;  /* 0x0000000415187825 */ /* 0x001fcc00078e0010 */
[----:B------:R-:W5:Y:S01]  /*0be0*/  LDG.E R25, desc[UR6][R24.64] ;  /* 0x0000000618197981 */ /* 0x000f62000c1e1900 */
[----:B---3--:R-:W-:Y:S01]  /*0bf0*/  FADD.FTZ R7, R7, R26 ;  /* 0x0000001a07077221 */ /* 0x008fe20000010000 */
[----:B--2---:R-:W-:-:S06]  /*0c00*/  IMAD.WIDE.U32 R26, R21, 0x4, R18 ;  /* 0x00000004151a7825 */ /* 0x004fcc00078e0012 */
[----:B------:R0:W2:Y:S02]  /*0c10*/  LDG.E R26, desc[UR6][R26.64] ;  /* 0x000000061a1a7981 */ /* 0x0000a4000c1e1900 */
[----:B0-----:R-:W-:Y:S01]  /*0c20*/  LEA R27, R8, R21, 0x5 ;  /* 0x00000015081b7211 */ /* 0x001fe200078e28ff */
[----:B----4-:R-:W-:-:S04]  /*0c30*/  FADD.FTZ R24, R22, R29 ;  /* 0x0000001d16187221 */ /* 0x010fc80000010000 */
[----:B------:R-:W-:-:S04]  /*0c40*/  IMAD.WIDE.U32 R28, R27, 0x4, R14 ;  /* 0x000000041b1c7825 */ /* 0x000fc800078e000e */
[C---:B------:R-:W-:Y:S02]  /*0c50*/  IMAD.WIDE.U32 R22, R27.reuse, 0x4, R12 ;  /* 0x000000041b167825 */ /* 0x040fe400078e000c */
[----:B------:R-:W3:Y:S04]  /*0c60*/  LDG.E R29, desc[UR6][R28.64] ;  /* 0x000000061c1d7981 */ /* 0x000ee8000c1e1900 */
[----:B------:R-:W4:Y:S01]  /*0c70*/  LDG.E R22, desc[UR6][R22.64] ;  /* 0x0000000616167981 */ /* 0x000f22000c1e1900 */
[----:B------:R-:W-:Y:S01]  /*0c80*/  LEA R21, R8, R21, 0x6 ;  /* 0x0000001508157211 */ /* 0x000fe200078e30ff */
[----:B-----5:R-:W-:Y:S01]  /*0c90*/  FADD.FTZ R10, R10, R25 ;  /* 0x000000190a0a7221 */ /* 0x020fe20000010000 */
[----:B--2---:R-:W-:Y:S01]  /*0ca0*/  FADD.FTZ R20, R20, R26 ;  /* 0x0000001a14147221 */ /* 0x004fe20000010000 */
[----:B---3--:R-:W-:Y:S01]  /*0cb0*/  FADD.FTZ R24, R24, R29 ;  /* 0x0000001d18187221 */ /* 0x008fe20000010000 */
[----:B------:R-:W-:-:S04]  /*0cc0*/  IMAD.WIDE.U32 R28, R27, 0x4, R16 ;  /* 0x000000041b1c7825 */ /* 0x000fc800078e0010 */
[----:B------:R-:W-:-:S04]  /*0cd0*/  IMAD.WIDE.U32 R26, R27, 0x4, R18 ;  /* 0x000000041b1a7825 */ /* 0x000fc800078e0012 */
[----:B----4-:R-:W-:Y:S01]  /*0ce0*/  FADD.FTZ R7, R7, R22 ;  /* 0x0000001607077221 */ /* 0x010fe20000010000 */
[----:B------:R-:W2:Y:S04]  /*0cf0*/  LDG.E R25, desc[UR6][R28.64] ;  /* 0x000000061c197981 */ /* 0x000ea8000c1e1900 */
[----:B------:R0:W3:Y:S02]  /*0d00*/  LDG.E R22, desc[UR6][R26.64] ;  /* 0x000000061a167981 */ /* 0x0000e4000c1e1900 */
[----:B0-----:R-:W-:-:S06]  /*0d10*/  IMAD.WIDE.U32 R26, R21, 0x4, R12 ;  /* 0x00000004151a7825 */ /* 0x001fcc00078e000c */
[----:B------:R-:W4:Y:S01]  /*0d20*/  LDG.E R26, desc[UR6][R26.64] ;  /* 0x000000061a1a7981 */ /* 0x000f22000c1e1900 */
[----:B------:R-:W-:-:S04]  /*0d30*/  IMAD.WIDE.U32 R28, R21, 0x4, R14 ;  /* 0x00000004151c7825 */ /* 0x000fc800078e000e */
[----:B--2---:R-:W-:Y:S01]  /*0d40*/  FADD.FTZ R23, R10, R25 ;  /* 0x000000190a177221 */ /* 0x004fe20000010000 */
[----:B------:R-:W-:Y:S01]  /*0d50*/  LEA R25, R8, R21, 0x5 ;  /* 0x0000001508197211 */ /* 0x000fe200078e28ff */
[----:B---3--:R-:W-:-:S04]  /*0d60*/  FADD.FTZ R22, R20, R22 ;  /* 0x0000001614167221 */ /* 0x008fc80000010000 */
[----:B------:R-:W-:-:S04]  /*0d70*/  IMAD.WIDE.U32 R12, R25, 0x4, R12 ;  /* 0x00000004190c7825 */ /* 0x000fc800078e000c */
[----:B------:R-:W-:Y:S02]  /*0d80*/  IMAD.WIDE.U32 R14, R25, 0x4, R14 ;  /* 0x00000004190e7825 */ /* 0x000fe400078e000e */
[----:B------:R-:W2:Y:S04]  /*0d90*/  LDG.E R13, desc[UR6][R12.64] ;  /* 0x000000060c0d7981 */ /* 0x000ea8000c1e1900 */
[----:B------:R-:W3:Y:S01]  /*0da0*/  LDG.E R15, desc[UR6][R14.64] ;  /* 0x000000060e0f7981 */ /* 0x000ee2000c1e1900 */
[----:B----4-:R-:W-:Y:S01]  /*0db0*/  FADD.FTZ R10, R7, R26 ;  /* 0x0000001a070a7221 */ /* 0x010fe20000010000 */
[C---:B------:R-:W-:Y:S02]  /*0dc0*/  IMAD.WIDE.U32 R26, R21.reuse, 0x4, R16 ;  /* 0x00000004151a7825 */ /* 0x040fe400078e0010 */
[----:B------:R-:W4:Y:S02]  /*0dd0*/  LDG.E R7, desc[UR6][R28.64] ;  /* 0x000000061c077981 */ /* 0x000f24000c1e1900 */
[----:B------:R-:W-:-:S02]  /*0de0*/  IMAD.WIDE.U32 R20, R21, 0x4, R18 ;  /* 0x0000000415147825 */ /* 0x000fc400078e0012 */
[----:B------:R-:W5:Y:S02]  /*0df0*/  LDG.E R8, desc[UR6][R26.64] ;  /* 0x000000061a087981 */ /* 0x000f64000c1e1900 */
[C---:B------:R-:W-:Y:S02]  /*0e00*/  IMAD.WIDE.U32 R16, R25.reuse, 0x4, R16 ;  /* 0x0000000419107825 */ /* 0x040fe400078e0010 */
[----:B------:R-:W3:Y:S02]  /*0e10*/  LDG.E R21, desc[UR6][R20.64] ;  /* 0x0000000614157981 */ /* 0x000ee4000c1e1900 */
[----:B------:R-:W-:Y:S02]  /*0e20*/  IMAD.WIDE.U32 R18, R25, 0x4, R18 ;  /* 0x0000000419127825 */ /* 0x000fe400078e0012 */
[----:B------:R-:W3:Y:S04]  /*0e30*/  LDG.E R16, desc[UR6][R16.64] ;  /* 0x0000000610107981 */ /* 0x000ee8000c1e1900 */
[----:B------:R-:W3:Y:S01]  /*0e40*/  LDG.E R19, desc[UR6][R18.64] ;  /* 0x0000000612137981 */ /* 0x000ee2000c1e1900 */
[----:B------:R-:W-:Y:S01]  /*0e50*/  IADD3 R6, PT, PT, R6, 0x80, RZ ;  /* 0x0000008006067810 */ /* 0x000fe20007ffe0ff */
[----:B----4-:R-:W-:Y:S01]  /*0e60*/  FADD.FTZ R24, R24, R7 ;  /* 0x0000000718187221 */ /* 0x010fe20000010000 */
[----:B-----5:R-:W-:Y:S01]  /*0e70*/  FADD.FTZ R23, R23, R8 ;  /* 0x0000000817177221 */ /* 0x020fe20000010000 */
[----:B--2---:R-:W-:Y:S01]  /*0e80*/  FADD.FTZ R7, R10, R13 ;  /* 0x0000000d0a077221 */ /* 0x004fe20000010000 */
[----:B---3--:R-:W-:Y:S01]  /*0e90*/  FADD.FTZ R8, R22, R21 ;  /* 0x0000001516087221 */ /* 0x008fe20000010000 */
[----:B------:R-:W-:Y:S01]  /*0ea0*/  FADD.FTZ R22, R24, R15 ;  /* 0x0000000f18167221 */ /* 0x000fe20000010000 */
[----:B------:R-:W-:-:S02]  /*0eb0*/  FADD.FTZ R10, R23, R16 ;  /* 0x00000010170a7221 */ /* 0x000fc40000010000 */
[----:B------:R-:W-:-:S07]  /*0ec0*/  FADD.FTZ R20, R8, R19 ;  /* 0x0000001308147221 */ /* 0x000fce0000010000 */
.L_x_291:
[----:B------:R-:W-:Y:S05]  /*0ed0*/  BSYNC.RECONVERGENT B1 ;  /* 0x0000000000017941 */ /* 0x000fea0003800200 */
.L_x_290:
[----:B------:R-:W-:Y:S05]  /*0ee0*/  @!P1 BRA `(.L_x_286) ;  /* 0x0000000000e09947 */ /* 0x000fea0003800000 */
[----:B------:R-:W-:Y:S01]  /*0ef0*/  ISETP.NE.AND P1, PT, R4, 0x1, PT ;  /* 0x000000010400780c */ /* 0x000fe20003f25270 */
[----:B------:R-:W-:Y:S01]  /*0f00*/  BSSY.RECONVERGENT B1, `(.L_x_292) ;  /* 0x0000023000017945 */ /* 0x000fe20003800200 */
[----:B------:R-:W-:-:S11]  /*0f10*/  LOP3.LUT P0, RZ, R9, 0x20, RZ, 0xc0, !PT ;  /* 0x0000002009ff7812 */ /* 0x000fd6000780c0ff */
[----:B------:R-:W-:Y:S05]  /*0f20*/  @!P1 BRA `(.L_x_293) ;  /* 0x0000000000809947 */ /* 0x000fea0003800000 */
[----:B------:R-:W0:Y:S08]  /*0f30*/  LDC R8, c[0x0][0x388] ;  /* 0x0000e200ff087b82 */ /* 0x000e300000000800 */
[----:B------:R-:W1:Y:S08]  /*0f40*/  LDC.64 R12, c[0x0][0x440] ;  /* 0x00011000ff0c7b82 */ /* 0x000e700000000a00 */
[----:B------:R-:W2:Y:S08]  /*0f50*/  LDC.64 R14, c[0x0][0x448] ;  /* 0x00011200ff0e7b82 */ /* 0x000eb00000000a00 */
[----:B------:R-:W3:Y:S01]  /*0f60*/  LDC.64 R16, c[0x0][0x450] ;  /* 0x00011400ff107b82 */ /* 0x000ee20000000a00 */
[----:B0-----:R-:W-:-:S07]  /*0f70*/  IMAD R9, R6, R8, R11 ;  /* 0x0000000806097224 */ /* 0x001fce00078e020b */
[----:B------:R-:W0:Y:S01]  /*0f80*/  LDC.64 R18, c[0x0][0x458] ;  /* 0x00011600ff127b82 */ /* 0x000e220000000a00 */
[----:B-1----:R-:W-:Y:S01]  /*0f90*/  IMAD.WIDE.U32 R28, R9, 0x4, R12 ;  /* 0x00000004091c7825 */ /* 0x002fe200078e000c */
[----:B------:R-:W-:-:S04]  /*0fa0*/  LEA R21, R8, R9, 0x5 ;  /* 0x0000000908157211 */ /* 0x000fc800078e28ff */
[----:B------:R-:W4:Y:S01]  /*0fb0*/  LDG.E R4, desc[UR6][R28.64] ;  /* 0x000000061c047981 */ /* 0x000f22000c1e1900 */
[----:B--2---:R-:W-:-:S04]  /*0fc0*/  IMAD.WIDE.U32 R26, R9, 0x4, R14 ;  /* 0x00000004091a7825 */ /* 0x004fc800078e000e */
[----:B---3--:R-:W-:Y:S01]  /*0fd0*/  IMAD.WIDE.U32 R24, R9, 0x4, R16 ;  /* 0x0000000409187825 */ /* 0x008fe200078e0010 */
[----:B------:R-:W2:Y:S03]  /*0fe0*/  LDG.E R23, desc[UR6][R26.64] ;  /* 0x000000061a177981 */ /* 0x000ea6000c1e1900 */
[----:B------:R-:W-:Y:S02]  /*0ff0*/  IMAD.WIDE.U32 R12, R21, 0x4, R12 ;  /* 0x00000004150c7825 */ /* 0x000fe400078e000c */
[----:B------:R-:W3:Y:S02]  /*1000*/  LDG.E R25, desc[UR6][R24.64] ;  /* 0x0000000618197981 */ /* 0x000ee4000c1e1900 */
[----:B0-----:R-:W-:Y:S02]  /*1010*/  IMAD.WIDE.U32 R8, R9, 0x4, R18 ;  /* 0x0000000409087825 */ /* 0x001fe400078e0012 */
[----:B------:R-:W5:Y:S02]  /*1020*/  LDG.E R13, desc[UR6][R12.64] ;  /* 0x000000060c0d7981 */ /* 0x000f64000c1e1900 */
[----:B------:R-:W-:-:S02]  /*1030*/  IMAD.WIDE.U32 R14, R21, 0x4, R14 ;  /* 0x00000004150e7825 */ /* 0x000fc400078e000e */
[----:B------:R-:W5:Y:S02]  /*1040*/  LDG.E R9, desc[UR6][R8.64] ;  /* 0x0000000608097981 */ /* 0x000f64000c1e1900 */
[C---:B------:R-:W-:Y:S02]  /*1050*/  IMAD.WIDE.U32 R16, R21.reuse, 0x4, R16 ;  /* 0x0000000415107825 */ /* 0x040fe400078e0010 */
[----:B------:R-:W5:Y:S02]  /*1060*/  LDG.E R15, desc[UR6][R14.64] ;  /* 0x000000060e0f7981 */ /* 0x000f64000c1e1900 */
[----:B------:R-:W-:Y:S02]  /*1070*/  IMAD.WIDE.U32 R18, R21, 0x4, R18 ;  /* 0x0000000415127825 */ /* 0x000fe400078e0012 */
[----:B------:R-:W5:Y:S04]  /*1080*/  LDG.E R17, desc[UR6][R16.64] ;  /* 0x0000000610117981 */ /* 0x000f68000c1e1900 */
[----:B------:R-:W5:Y:S01]  /*1090*/  LDG.E R19, desc[UR6][R18.64] ;  /* 0x0000000612137981 */ /* 0x000f62000c1e1900 */
[----:B------:R-:W-:Y:S01]  /*10a0*/  IADD3 R6, PT, PT, R6, 0x40, RZ ;  /* 0x0000004006067810 */ /* 0x000fe20007ffe0ff */
[----:B----4-:R-:W-:Y:S01]  /*10b0*/  FADD.FTZ R4, R7, R4 ;  /* 0x0000000407047221 */ /* 0x010fe20000010000 */
[----:B--2---:R-:W-:Y:S01]  /*10c0*/  FADD.FTZ R22, R22, R23 ;  /* 0x0000001716167221 */ /* 0x004fe20000010000 */
[----:B---3--:R-:W-:-:S02]  /*10d0*/  FADD.FTZ R10, R10, R25 ;  /* 0x000000190a0a7221 */ /* 0x008fc40000010000 */
[----:B-----5:R-:W-:Y:S01]  /*10e0*/  FADD.FTZ R7, R4, R13 ;  /* 0x0000000d04077221 */ /* 0x020fe20000010000 */
[----:B------:R-:W-:Y:S01]  /*10f0*/  FADD.FTZ R20, R20, R9 ;  /* 0x0000000914147221 */ /* 0x000fe20000010000 */
[----:B------:R-:W-:Y:S01]  /*1100*/  FADD.FTZ R22, R22, R15 ;  /* 0x0000000f16167221 */ /* 0x000fe20000010000 */
[----:B------:R-:W-:Y:S02]  /*1110*/  FADD.FTZ R10, R10, R17 ;  /* 0x000000110a0a7221 */ /* 0x000fe40000010000 */
[----:B------:R-:W-:-:S07]  /*1120*/  FADD.FTZ R20, R20, R19 ;  /* 0x0000001314147221 */ /* 0x000fce0000010000 */
.L_x_293:
[----:B------:R-:W-:Y:S05]  /*1130*/  BSYNC.RECONVERGENT B1 ;  /* 0x0000000000017941 */ /* 0x000fea0003800200 */
.L_x_292:
[----:B------:R-:W-:Y:S05]  /*1140*/  @P0 BRA `(.L_x_286) ;  /* 0x0000000000480947 */ /* 0x000fea0003800000 */
[----:B------:R-:W0:Y:S01]  /*1150*/  LDC.64 R16, c[0x0][0x440] ;  /* 0x00011000ff107b82 */ /* 0x000e220000000a00 */
[----:B------:R-:W1:Y:S07]  /*1160*/  LDCU UR4, c[0x0][0x388] ;  /* 0x00007100ff0477ac */ /* 0x000e6e0008000800 */
[----:B------:R-:W2:Y:S08]  /*1170*/  LDC.64 R8, c[0x0][0x448] ;  /* 0x00011200ff087b82 */ /* 0x000eb00000000a00 */
[----:B------:R-:W3:Y:S01]  /*1180*/  LDC.64 R12, c[0x0][0x450] ;  /* 0x00011400ff0c7b82 */ /* 0x000ee20000000a00 */
[----:B-1----:R-:W-:-:S07]  /*1190*/  IMAD R11, R6, UR4, R11 ;  /* 0x00000004060b7c24 */ /* 0x002fce000f8e020b */
[----:B------:R-:W1:Y:S01]  /*11a0*/  LDC.64 R14, c[0x0][0x458] ;  /* 0x00011600ff0e7b82 */ /* 0x000e620000000a00 */
[----:B0-----:R-:W-:-:S06]  /*11b0*/  IMAD.WIDE.U32 R16, R11, 0x4, R16 ;  /* 0x000000040b107825 */ /* 0x001fcc00078e0010 */
[----:B------:R-:W4:Y:S01]  /*11c0*/  LDG.E R16, desc[UR6][R16.64] ;  /* 0x0000000610107981 */ /* 0x000f22000c1e1900 */
[----:B--2---:R-:W-:-:S06]  /*11d0*/  IMAD.WIDE.U32 R8, R11, 0x4, R8 ;  /* 0x000000040b087825 */ /* 0x004fcc00078e0008 */
[----:B------:R-:W2:Y:S01]  /*11e0*/  LDG.E R9, desc[UR6][R8.64] ;  /* 0x0000000608097981 */ /* 0x000ea2000c1e1900 */
[----:B---3--:R-:W-:-:S06]  /*11f0*/  IMAD.WIDE.U32 R12, R11, 0x4, R12 ;  /* 0x000000040b0c7825 */ /* 0x008fcc00078e000c */
[----:B------:R-:W3:Y:S01]  /*1200*/  LDG.E R13, desc[UR6][R12.64] ;  /* 0x000000060c0d7981 */ /* 0x000ee2000c1e1900 */
[----:B-1----:R-:W-:-:S06]  /*1210*/  IMAD.WIDE.U32 R14, R11, 0x4, R14 ;  /* 0x000000040b0e7825 */ /* 0x002fcc00078e000e */
[----:B------:R-:W5:Y:S01]  /*1220*/  LDG.E R15, desc[UR6][R14.64] ;  /* 0x000000060e0f7981 */ /* 0x000f62000c1e1900 */
[----:B----4-:R-:W-:Y:S01]  /*1230*/  FADD.FTZ R7, R7, R16 ;  /* 0x0000001007077221 */ /* 0x010fe20000010000 */
[----:B--2---:R-:W-:Y:S01]  /*1240*/  FADD.FTZ R22, R22, R9 ;  /* 0x0000000916167221 */ /* 0x004fe20000010000 */
[----:B---3--:R-:W-:Y:S01]  /*1250*/  FADD.FTZ R10, R10, R13 ;  /* 0x0000000d0a0a7221 */ /* 0x008fe20000010000 */
[----:B-----5:R-:W-:-:S07]  /*1260*/  FADD.FTZ R20, R20, R15 ;  /* 0x0000000f14147221 */ /* 0x020fce0000010000 */
.L_x_286:
[----:B------:R-:W-:Y:S05]  /*1270*/  BSYNC.RECONVERGENT B0 ;  /* 0x0000000000007941 */ /* 0x000fea0003800200 */
.L_x_285:
[----:B------:R-:W0:Y:S01]  /*1280*/  S2UR UR5, SR_CgaCtaId ;  /* 0x00000000000579c3 */ /* 0x000e220000008800 */
[----:B------:R-:W-:Y:S01]  /*1290*/  UMOV UR4, 0x400 ;  /* 0x0000040000047882 */ /* 0x000fe20000000000 */
[--C-:B------:R-:W-:Y:S02]  /*12a0*/  LOP3.LUT R9, R3, 0x1f, R2.reuse, 0x78, !PT ;  /* 0x0000001f03097812 */ /* 0x100fe400078e7802 */
[----:B------:R-:W-:Y:S02]  /*12b0*/  SHF.L.U32 R11, R5, 0x7, RZ ;  /* 0x00000007050b7819 */ /* 0x000fe400000006ff */
[C---:B------:R-:W-:Y:S02]  /*12c0*/  LOP3.LUT R2, R9.reuse, 0x3e0, R2, 0xf8, !PT ;  /* 0x000003e009027812 */ /* 0x040fe400078ef802 */
[----:B------:R-:W-:Y:S02]  /*12d0*/  SHF.L.U32 R4, R9, 0x2, RZ ;  /* 0x0000000209047819 */ /* 0x000fe400000006ff */
[----:B------:R-:W-:-:S02]  /*12e0*/  ISETP.NE.AND P1, PT, R5, RZ, PT ;  /* 0x000000ff0500720c */ /* 0x000fc40003f25270 */
[----:B------:R-:W-:Y:S02]  /*12f0*/  LOP3.LUT R4, R11, R4, RZ, 0xfc, !PT ;  /* 0x000000040b047212 */ /* 0x000fe400078efcff */
[----:B------:R-:W-:-:S04]  /*1300*/  ISETP.GT.U32.AND P0, PT, R5, 0xf, PT ;  /* 0x0000000f0500780c */ /* 0x000fc80003f04070 */
[----:B------:R-:W-:Y:S01]  /*1310*/  ISETP.NE.OR P0, PT, R3, 0x1f, P0 ;  /* 0x0000001f0300780c */ /* 0x000fe20000705670 */
[----:B0-----:R-:W-:-:S06]  /*1320*/  ULEA UR4, UR5, UR4, 0x18 ;  /* 0x0000000405047291 */ /* 0x001fcc000f8ec0ff */
[----:B------:R-:W-:Y:S02]  /*1330*/  LEA R9, R2, UR4, 0x2 ;  /* 0x0000000402097c11 */ /* 0x000fe4000f8e10ff */
[----:B------:R-:W-:-:S03]  /*1340*/  @!P1 LEA R3, R3, UR4, 0x2 ;  /* 0x0000000403039c11 */ /* 0x000fc6000f8e10ff */
        /* <DEDUP_REMOVED lines=14> */
[----:B-1----:R-:W-:Y:S01]  /*1430*/  FADD.FTZ R13, R2, R13 ;  /* 0x0000000d020d7221 */ /* 0x002fe20000010000 */
[----:B--2---:R-:W-:-:S04]  /*1440*/  FADD.FTZ R15, R6, R15 ;  /* 0x0000000f060f7221 */ /* 0x004fc80000010000 */
[----:B------:R-:W0:Y:S01]  /*1450*/  SHFL.BFLY PT, R10, R13, 0x2, 0x1f ;  /* 0x0c401f000d0a7f89 */ /* 0x000e2200000e0000 */
[----:B---3--:R-:W-:-:S03]  /*1460*/  FADD.FTZ R14, R8, R7 ;  /* 0x00000007080e7221 */ /* 0x008fc60000010000 */
[----:B------:R-:W1:Y:S04]  /*1470*/  SHFL.BFLY PT, R4, R15, 0x2, 0x1f ;  /* 0x0c401f000f047f89 */ /* 0x000e6800000e0000 */
[----:B------:R-:W2:Y:S04]  /*1480*/  SHFL.BFLY PT, R7, R12, 0x2, 0x1f ;  /* 0x0c401f000c077f89 */ /* 0x000ea800000e0000 */
[----:B------:R-:W3:Y:S01]  /*1490*/  SHFL.BFLY PT, R9, R14, 0x2, 0x1f ;  /* 0x0c401f000e097f89 */ /* 0x000ee200000e0000 */
        /* <DEDUP_REMOVED lines=9> */
[----:B-1----:R-:W-:-:S04]  /*1530*/  FADD.FTZ R2, R7, R2 ;  /* 0x0000000207027221 */ /* 0x002fc80000010000 */
[----:B------:R-:W0:Y:S01]  /*1540*/  SHFL.BFLY PT, R13, R12, 0x8, 0x1f ;  /* 0x0d001f000c0d7f89 */ /* 0x000e2200000e0000 */
[----:B--2---:R-:W-:-:S03]  /*1550*/  FADD.FTZ R6, R10, R9 ;  /* 0x000000090a067221 */ /* 0x004fc60000010000 */
[----:B------:R-:W1:Y:S01]  /*1560*/  SHFL.BFLY PT, R9, R2, 0x8, 0x1f ;  /* 0x0d001f0002097f89 */ /* 0x000e6200000e0000 */
[----:B---3--:R-:W-:-:S03]  /*1570*/  FADD.FTZ R17, R8, R17 ;  /* 0x0000001108117221 */ /* 0x008fc60000010000 */
        /* <DEDUP_REMOVED lines=12> */
[----:B------:R0:W-:Y:S01]  /*1640*/  @!P1 STS [R3+0x4180], R2 ;  /* 0x0041800203009388 */ /* 0x0001e20000000800 */
[----:B--2---:R-:W-:-:S03]  /*1650*/  FADD.FTZ R8, R11, R8 ;  /* 0x000000080b087221 */ /* 0x004fc60000010000 */
[----:B------:R0:W-:Y:S01]  /*1660*/  @!P1 STS [R3+0x4080], R4 ;  /* 0x0040800403009388 */ /* 0x0001e20000000800 */
[----:B---3--:R-:W-:-:S03]  /*1670*/  FADD.FTZ R7, R14, R7 ;  /* 0x000000070e077221 */ /* 0x008fc60000010000 */
        /* <DEDUP_REMOVED lines=11> */
[----:B------:R-:W-:Y:S02]  /*1730*/  IADD3 R5, PT, PT, R5, R0, RZ ;  /* 0x0000000005057210 */ /* 0x000fe40007ffe0ff */
[----:B------:R-:W4:Y:S04]  /*1740*/  LDS.64 R10, [R4+0x4100] ;  /* 0x00410000040a7984 */ /* 0x000f280000000a00 */
[----:B------:R-:W5:Y:S01]  /*1750*/  LDS.64 R16, [R4+0x4180] ;  /* 0x0041800004107984 */ /* 0x000f620000000a00 */
[----:B------:R-:W1:Y:S01]  /*1760*/  LDC.64 R6, c[0x0][0x498] ;  /* 0x00012600ff067b82 */ /* 0x000e620000000a00 */
[----:B0-----:R-:W-:-:S07]  /*1770*/  IMAD.WIDE.U32 R14, R5, 0x4, R14 ;  /* 0x00000004050e7825 */ /* 0x001fce00078e000e */
[----:B------:R-:W0:Y:S01]  /*1780*/  LDC.64 R2, c[0x0][0x490] ;  /* 0x00012400ff027b82 */ /* 0x000e220000000a00 */
[----:B---3--:R-:W-:-:S04]  /*1790*/  IMAD.WIDE.U32 R8, R5, 0x4, R8 ;  /* 0x0000000405087825 */ /* 0x008fc800078e0008 */
[----:B-1----:R-:W-:Y:S01]  /*17a0*/  IMAD.WIDE.U32 R6, R5, 0x4, R6 ;  /* 0x0000000405067825 */ /* 0x002fe200078e0006 */
        /* <DEDUP_REMOVED lines=10> */
.L_x_294:
        /* <DEDUP_REMOVED lines=11> */
.L_x_3782:


//--------------------- .text._ZN10layer_norm31ln_parallel_residual_bwd_kernelINS_13Kernel_traitsI13__nv_bfloat16S2_S2_S2_fjLj6144ELj1ELj1ELj8ELj16ENS_18Kernel_traits_baseILj6144ES2_S2_S2_S2_fjLj256EEEEELb1ELb1ELb1EEEvNS_9BwdParamsE --------------------------
	.section	.text._ZN10layer_norm31ln_parallel_residual_bwd_kernelINS_13Kernel_traitsI13__nv_bfloat16S2_S2_S2_fjLj6144ELj1ELj1ELj8ELj16ENS_18Kernel_traits_baseILj6144ES2_S2_S2_S2_fjLj256EEEEELb1ELb1ELb1EEEvNS_9BwdParamsE,"ax",@progbits
	.align	128
        .global         _ZN10layer_norm31ln_parallel_residual_bwd_kernelINS_13Kernel_traitsI13__nv_bfloat16S2_S2_S2_fjLj6144ELj1ELj1ELj8ELj16ENS_18Kernel_traits_baseILj6144ES2_S2_S2_S2_fjLj256EEEEELb1ELb1ELb1EEEvNS_9BwdParamsE
        .type           _ZN10layer_norm31ln_parallel_residual_bwd_kernelINS_13Kernel_traitsI13__nv_bfloat16S2_S2_S2_fjLj6144ELj1ELj1ELj8ELj16ENS_18Kernel_traits_baseILj6144ES2_S2_S2_S2_fjLj256EEEEELb1ELb1ELb1EEEvNS_9BwdParamsE,@function
        .size           _ZN10layer_norm31ln_parallel_residual_bwd_kernelINS_13Kernel_traitsI13__nv_bfloat16S2_S2_S2_fjLj6144ELj1ELj1ELj8ELj16ENS_18Kernel_traits_baseILj6144ES2_S2_S2_S2_fjLj256EEEEELb1ELb1ELb1EEEvNS_9BwdParamsE,(.L_x_3783 - _ZN10layer_norm31ln_parallel_residual_bwd_kernelINS_13Kernel_traitsI13__nv_bfloat16S2_S2_S2_fjLj6144ELj1ELj1ELj8ELj16ENS_18Kernel_traits_baseILj6144ES2_S2_S2_S2_fjLj256EEEEELb1ELb1ELb1EEEvNS_9BwdParamsE)
        .other          _ZN10layer_norm31ln_parallel_residual_bwd_kernelINS_13Kernel_traitsI13__nv_bfloat16S2_S2_S2_fjLj6144ELj1ELj1ELj8ELj16ENS_18Kernel_traits_baseILj6144ES2_S2_S2_S2_fjLj256EEEEELb1ELb1ELb1EEEvNS_9BwdParamsE,@"STO_CUDA_ENTRY STV_DEFAULT"
_ZN10layer_norm31ln_parallel_residual_bwd_kernelINS_13Kernel_traitsI13__nv_bfloat16S2_S2_S2_fjLj6144ELj1ELj1ELj8ELj16ENS_18Kernel_traits_baseILj6144ES2_S2_S2_S2_fjLj256EEEEELb1ELb1ELb1EEEvNS_9BwdParamsE:
.text._ZN10layer_norm31ln_parallel_residual_bwd_kernelINS_13Kernel_traitsI13__nv_bfloat16S2_S2_S2_fjLj6144ELj1ELj1ELj8ELj16ENS_18Kernel_traits_baseILj6144ES2_S2_S2_S2_fjLj256EEEEELb1ELb1ELb1EEEvNS_9BwdParamsE:
        /* <DEDUP_REMOVED lines=63> */
[----:B------:R-:W-:Y:S01]  /*03f0*/  IMAD.MOV.U32 R113, RZ, RZ, RZ ;  /* 0x000000ffff717224 */ /* 0x000fe200078e00ff */
[----:B------:R-:W-:Y:S01]  /*0400*/  MOV R111, UR7 ;  /* 0x00000007006f7c02 */ /* 0x000fe20008000f00 */
[----:B------:R-:W5:Y:S01]  /*0410*/  LDG.E.128 R4, desc[UR8][R2.64+0x2000] ;  /* 0x0020000802047981 */ /* 0x000f62000c1e1d00 */
[----:B--2---:R-:W-:Y:S02]  /*0420*/  UISETP.NE.U32.AND UP0, UPT, UR4, URZ, UPT ;  /* 0x000000ff0400728c */ /* 0x004fe4000bf05070 */
[----:B---3--:R-:W-:-:S02]  /*0430*/  UISETP.NE.AND UP1, UPT, UR10, URZ, UPT ;  /* 0x000000ff0a00728c */ /* 0x008fc4000bf25270 */
[----:B------:R-:W-:Y:S01]  /*0440*/  UISETP.NE.AND.EX UP0, UPT, UR5, URZ, UPT, UP0 ;  /* 0x000000ff0500728c */ /* 0x000fe2000bf05300 */
[----:B------:R-:W0:Y:S03]  /*0450*/  LDCU UR6, c[0x0][0x408] ;  /* 0x00008100ff0677ac */ /* 0x000e260008000800 */
[----:B------:R-:W-:Y:S02]  /*0460*/  PLOP3.LUT P4, PT, PT, PT, UP1, 0x80, 0x8 ;  /* 0x000000000008781c */ /* 0x000fe40003f8f018 */
[----:B------:R-:W-:Y:S01]  /*0470*/  PLOP3.LUT P0, PT, PT, PT, UP0, 0x80, 0x8 ;  /* 0x000000000008781c */ /* 0x000fe20003f0f008 */
[----:B------:R-:W1:Y:S01]  /*0480*/  LDCU UR11, c[0x0][0x388] ;  /* 0x00007100ff0b77ac */ /* 0x000e620008000800 */
[----:B------:R-:W2:Y:S01]  /*0490*/  LDCU UR14, c[0x0][0x400] ;  /* 0x00008000ff0e77ac */ /* 0x000ea20008000800 */
[----:B------:R-:W3:Y:S01]  /*04a0*/  LDCU.64 UR4, c[0x0][0x478] ;  /* 0x00008f00ff0477ac */ /* 0x000ee20008000a00 */
[----:B------:R-:W0:Y:S01]  /*04b0*/  LDCU.64 UR12, c[0x0][0x470] ;  /* 0x00008e00ff0c77ac */ /* 0x000e220008000a00 */
[----:B----4-:R-:W-:Y:S01]  /*04c0*/  PRMT R110, R12, 0x7632, R110 ;  /* 0x000076320c6e7816 */ /* 0x010fe2000000006e */
[----:B------:R-:W-:Y:S01]  /*04d0*/  IMAD.U32 R124, R13, 0x10000, RZ ;  /* 0x000100000d7c7824 */ /* 0x000fe200078e00ff */
[----:B------:R-:W-:Y:S01]  /*04e0*/  PRMT R108, R14, 0x7632, R108 ;  /* 0x000076320e6c7816 */ /* 0x000fe2000000006c */
[----:B------:R-:W-:Y:S01]  /*04f0*/  IMAD.U32 R122, R15, 0x10000, RZ ;  /* 0x000100000f7a7824 */ /* 0x000fe200078e00ff */
[----:B-----5:R-:W-:Y:S01]  /*0500*/  PRMT R106, R8, 0x7632, R106 ;  /* 0x00007632086a7816 */ /* 0x020fe2000000006a */
[----:B------:R-:W-:Y:S01]  /*0510*/  IMAD.U32 R120, R9, 0x10000, RZ ;  /* 0x0001000009787824 */ /* 0x000fe200078e00ff */
[----:B------:R-:W-:Y:S01]  /*0520*/  PRMT R104, R10, 0x7632, R104 ;  /* 0x000076320a687816 */ /* 0x000fe20000000068 */
        /* <DEDUP_REMOVED lines=28> */
[----:B0123--:R-:W-:-:S07]  /*06f0*/  SHF.L.U32 R99, R99, 0x10, RZ ;  /* 0x0000001063637819 */ /* 0x00ffce00000006ff */
.L_x_320:
[----:B0-----:R-:W0:Y:S01]  /*0700*/  LDC.64 R40, c[0x0][0x3a8] ;  /* 0x0000ea00ff287b82 */ /* 0x001e220000000a00 */
[----:B------:R-:W-:-:S05]  /*0710*/  IMAD R0, R111, UR11, RZ ;  /* 0x0000000b6f007c24 */ /* 0x000fca000f8e02ff */
[----:B------:R-:W-:Y:S02]  /*0720*/  SHF.R.S32.HI R25, RZ, 0x1f, R0 ;  /* 0x0000001fff197819 */ /* 0x000fe40000011400 */
[----:B------:R-:W1:Y:S02]  /*0730*/  LDC.64 R44, c[0x0][0x428] ;  /* 0x00010a00ff2c7b82 */ /* 0x000e640000000a00 */
[----:B------:R-:W-:-:S04]  /*0740*/  LEA.HI R25, R25, R0, RZ, 0x3 ;  /* 0x0000000019197211 */ /* 0x000fc800078f18ff */
[----:B------:R-:W-:Y:S02]  /*0750*/  LEA.HI.SX32 R131, R25, R90, 0x1d ;  /* 0x0000005a19837211 */ /* 0x000fe400078feaff */
[----:B------:R-:W2:Y:S03]  /*0760*/  LDC.64 R132, c[0x0][0x3c0] ;  /* 0x0000f000ff847b82 */ /* 0x000ea60000000a00 */
[----:B------:R-:W-:-:S04]  /*0770*/  VIADD R127, R131, 0x100 ;  /* 0x00000100837f7836 */ /* 0x000fc80000000000 */
[--C-:B0-----:R-:W-:Y:S01]  /*0780*/  IMAD.WIDE.U32 R32, R127, 0x10, R40.reuse ;  /* 0x000000107f207825 */ /* 0x101fe200078e0028 */
[----:B------:R-:W0:Y:S03]  /*0790*/  LDC.64 R134, c[0x0][0x3c8] ;  /* 0x0000f200ff867b82 */ /* 0x000e260000000a00 */
[C---:B------:R-:W-:Y:S02]  /*07a0*/  IMAD.WIDE.U32 R24, R131.reuse, 0x10, R40 ;  /* 0x0000001083187825 */ /* 0x040fe400078e0028 */
[----:B------:R-:W3:Y:S01]  /*07b0*/  LDG.E.128 R32, desc[UR8][R32.64] ;  /* 0x0000000820207981 */ /* 0x000ee2000c1e1d00 */
[----:B------:R-:W-:Y:S01]  /*07c0*/  IADD3 R98, PT, PT, R131, 0x200, RZ ;  /* 0x0000020083627810 */ /* 0x000fe20007ffe0ff */
[----:B-1----:R-:W-:Y:S02]  /*07d0*/  IMAD.WIDE.U32 R36, R127, 0x10, R44 ;  /* 0x000000107f247825 */ /* 0x002fe400078e002c */
[----:B------:R-:W4:Y:S02]  /*07e0*/  LDG.E.128 R24, desc[UR8][R24.64] ;  /* 0x0000000818187981 */ /* 0x000f24000c1e1d00 */
[----:B------:R-:W-:-:S02]  /*07f0*/  IMAD.WIDE.U32 R40, R98, 0x10, R40 ;  /* 0x0000001062287825 */ /* 0x000fc400078e0028 */
[----:B------:R-:W4:Y:S02]  /*0800*/  LDG.E.128 R36, desc[UR8][R36.64] ;  /* 0x0000000824247981 */ /* 0x000f24000c1e1d00 */
[----:B--2---:R-:W-:Y:S02]  /*0810*/  IMAD.WIDE R132, R111, 0x4, R132 ;  /* 0x000000046f847825 */ /* 0x004fe400078e0284 */
[----:B------:R-:W2:Y:S02]  /*0820*/  LDG.E.128 R40, desc[UR8][R40.64] ;  /* 0x0000000828287981 */ /* 0x000ea4000c1e1d00 */
[--C-:B------:R-:W-:Y:S02]  /*0830*/  IMAD.WIDE.U32 R28, R131, 0x10, R44.reuse ;  /* 0x00000010831c7825 */ /* 0x100fe400078e002c */
[----:B------:R-:W2:Y:S02]  /*0840*/  LDG.E R0, desc[UR8][R132.64] ;  /* 0x0000000884007981 */ /* 0x000ea4000c1e1900 */
[----:B------:R-:W-:-:S02]  /*0850*/  IMAD.WIDE.U32 R44, R98, 0x10, R44 ;  /* 0x00000010622c7825 */ /* 0x000fc400078e002c */
[----:B------:R-:W2:Y:S02]  /*0860*/  LDG.E.128 R28, desc[UR8][R28.64] ;  /* 0x000000081c1c7981 */ /* 0x000ea4000c1e1d00 */
[----:B0-----:R-:W-:Y:S02]  /*0870*/  IMAD.WIDE R134, R111, 0x4, R134 ;  /* 0x000000046f867825 */ /* 0x001fe400078e0286 */
[----:B------:R-:W2:Y:S04]  /*0880*/  LDG.E.128 R44, desc[UR8][R44.64] ;  /* 0x000000082c2c7981 */ /* 0x000ea8000c1e1d00 */
[----:B------:R0:W2:Y:S01]  /*0890*/  LDG.E R126, desc[UR8][R134.64] ;  /* 0x00000008867e7981 */ /* 0x0000a2000c1e1900 */
[----:B------:R-:W-:-:S04]  /*08a0*/  ISETP.NE.U32.AND P1, PT, RZ, UR12, PT ;  /* 0x0000000cff007c0c */ /* 0x000fc8000bf25070 */
[----:B------:R-:W-:Y:S02]  /*08b0*/  ISETP.NE.AND.EX P1, PT, RZ, UR13, PT, P1 ;  /* 0x0000000dff007c0c */ /* 0x000fe4000bf25310 */
[----:B------:R-:W-:Y:S02]  /*08c0*/  LOP3.LUT P2, RZ, R90, 0x1f, RZ, 0xc0, !PT ;  /* 0x0000001f5aff7812 */ /* 0x000fe4000784c0ff */
[C---:B---3--:R-:W-:Y:S01]  /*08d0*/  PRMT R153, R32.reuse, 0x7632, R153 ;  /* 0x0000763220997816 */ /* 0x048fe20000000099 */
[----:B------:R-:W-:Y:S01]  /*08e0*/  IMAD.U32 R175, R32, 0x10000, RZ ;  /* 0x0001000020af7824 */ /* 0x000fe200078e00ff */
[C---:B------:R-:W-:Y:S02]  /*08f0*/  PRMT R154, R33.reuse, 0x7632, R154 ;  /* 0x00007632219a7816 */ /* 0x040fe4000000009a */
[----:B------:R-:W-:-:S05]  /*0900*/  SHF.L.U32 R181, R33, 0x10, RZ ;  /* 0x0000001021b57819 */ /* 0x000fca00000006ff */
[----:B------:R-:W1:Y:S01]  /*0910*/  @P1 LDC.64 R32, c[0x0][0x3b8] ;  /* 0x0000ee00ff201b82 */ /* 0x000e620000000a00 */
[C---:B------:R-:W-:Y:S01]  /*0920*/  PRMT R155, R34.reuse, 0x7632, R155 ;  /* 0x00007632229b7816 */ /* 0x040fe2000000009b */
[----:B------:R-:W-:Y:S01]  /*0930*/  IMAD.U32 R187, R34, 0x10000, RZ ;  /* 0x0001000022bb7824 */ /* 0x000fe200078e00ff */
[C---:B------:R-:W-:Y:S02]  /*0940*/  PRMT R156, R35.reuse, 0x7632, R156 ;  /* 0x00007632239c7816 */ /* 0x040fe4000000009c */
[----:B------:R-:W-:Y:S01]  /*0950*/  SHF.L.U32 R185, R35, 0x10, RZ ;  /* 0x0000001023b97819 */ /* 0x000fe200000006ff */
[C---:B----4-:R-:W-:Y:S01]  /*0960*/  IMAD.U32 R138, R24.reuse, 0x10000, RZ ;  /* 0x00010000188a7824 */ /* 0x050fe200078e00ff */
[----:B------:R-:W-:Y:S01]  /*0970*/  PRMT R136, R24, 0x7632, R136 ;  /* 0x0000763218887816 */ /* 0x000fe20000000088 */
[----:B------:R-:W3:Y:S01]  /*0980*/  @P1 LDC.64 R34, c[0x0][0x3b8] ;  /* 0x0000ee00ff221b82 */ /* 0x000ee20000000a00 */
[C---:B------:R-:W-:Y:S02]  /*0990*/  PRMT R142, R25.reuse, 0x7632, R142 ;  /* 0x00007632198e7816 */ /* 0x040fe4000000008e */
[----:B------:R-:W-:-:S05]  /*09a0*/  SHF.L.U32 R144, R25, 0x10, RZ ;  /* 0x0000001019907819 */ /* 0x000fca00000006ff */
[----:B------:R-:W4:Y:S01]  /*09b0*/  LDC.64 R24, c[0x0][0x3b0] ;  /* 0x0000ec00ff187b82 */ /* 0x000f220000000a00 */
[C---:B0-----:R-:W-:Y:S01]  /*09c0*/  PRMT R134, R36.reuse, 0x7632, R134 ;  /* 0x0000763224867816 */ /* 0x041fe20000000086 */
[----:B------:R-:W-:Y:S01]  /*09d0*/  IMAD.U32 R135, R36, 0x10000, RZ ;  /* 0x0001000024877824 */ /* 0x000fe200078e00ff */
[C---:B------:R-:W-:Y:S02]  /*09e0*/  PRMT R186, R37.reuse, 0x7632, R186 ;  /* 0x0000763225ba7816 */ /* 0x040fe400000000ba */
[----:B------:R-:W-:-:S03]  /*09f0*/  SHF.L.U32 R139, R37, 0x10, RZ ;  /* 0x00000010258b7819 */ /* 0x000fc600000006ff */
[----:B------:R-:W0:Y:S01]  /*0a00*/  @P1 LDC.64 R36, c[0x0][0x3b8] ;  /* 0x0000ee00ff241b82 */ /* 0x000e220000000a00 */
[C---:B------:R-:W-:Y:S01]  /*0a10*/  PRMT R132, R38.reuse, 0x7632, R132 ;  /* 0x0000763226847816 */ /* 0x040fe20000000084 */
[----:B------:R-:W-:Y:S01]  /*0a20*/  IMAD.U32 R143, R38, 0x10000, RZ ;  /* 0x00010000268f7824 */ /* 0x000fe200078e00ff */
[C---:B------:R-:W-:Y:S01]  /*0a30*/  PRMT R38, R39.reuse, 0x7632, R38 ;  /* 0x0000763227267816 */ /* 0x040fe20000000026 */
[----:B------:R-:W-:Y:S01]  /*0a40*/  IMAD.U32 R147, R26, 0x10000, RZ ;  /* 0x000100001a937824 */ /* 0x000fe200078e00ff */
[----:B------:R-:W-:Y:S01]  /*0a50*/  SHF.L.U32 R133, R39, 0x10, RZ ;  /* 0x0000001027857819 */ /* 0x000fe200000006ff */
[----:B--2---:R-:W-:Y:S01]  /*0a60*/  IMAD.U32 R171, R42, 0x10000, RZ ;  /* 0x000100002aab7824 */ /* 0x004fe200078e00ff */
[----:B------:R-:W-:Y:S02]  /*0a70*/  PRMT R146, R26, 0x7632, R146 ;  /* 0x000076321a927816 */ /* 0x000fe40000000092 */
[C---:B------:R-:W-:Y:S02]  /*0a80*/  PRMT R149, R27.reuse, 0x7632, R149 ;  /* 0x000076321b957816 */ /* 0x040fe40000000095 */
[----:B------:R-:W-:-:S02]  /*0a90*/  SHF.L.U32 R151, R27, 0x10, RZ ;  /* 0x000000101b977819 */ /* 0x000fc400000006ff */
[----:B------:R-:W-:Y:S01]  /*0aa0*/  PRMT R39, R40, 0x7632, R39 ;  /* 0x0000763228277816 */ /* 0x000fe20000000027 */
[----:B------:R-:W2:Y:S01]  /*0ab0*/  @P0 LDC.64 R26, c[0x0][0x438] ;  /* 0x00010e00ff1a0b82 */ /* 0x000ea20000000a00 */
[----:B------:R-:W-:Y:S02]  /*0ac0*/  PRMT R157, R41, 0x7632, R157 ;  /* 0x00007632299d7816 */ /* 0x000fe4000000009d */
[----:B------:R-:W-:Y:S02]  /*0ad0*/  PRMT R158, R42, 0x7632, R158 ;  /* 0x000076322a9e7816 */ /* 0x000fe4000000009e */
[----:B------:R-:W-:Y:S02]  /*0ae0*/  PRMT R42, R43, 0x7632, R42 ;  /* 0x000076322b2a7816 */ /* 0x000fe4000000002a */
[----:B------:R-:W-:Y:S01]  /*0af0*/  FSEL R0, R0, RZ, !P4 ;  /* 0x000000ff00007208 */ /* 0x000fe20006000000 */
[----:B-1----:R-:W-:Y:S01]  /*0b00*/  @P1 IMAD.WIDE.U32 R32, R131, 0x8, R32 ;  /* 0x0000000883201825 */ /* 0x002fe200078e0020 */
[----:B------:R-:W-:-:S02]  /*0b10*/  SHF.L.U32 R149, R149, 0x10, RZ ;  /* 0x0000001095957819 */ /* 0x000fc400000006ff */
[----:B------:R-:W-:Y:S01]  /*0b20*/  SHF.L.U32 R157, R157, 0x10, RZ ;  /* 0x000000109d9d7819 */ /* 0x000fe200000006ff */
[----:B------:R-:W-:Y:S01]  /*0b30*/  IMAD.U32 R39, R39, 0x10000, RZ ;  /* 0x0001000027277824 */ /* 0x000fe200078e00ff */
[C---:B------:R-:W-:Y:S01]  /*0b40*/  PRMT R140, R28.reuse, 0x7632, R140 ;  /* 0x000076321c8c7816 */ /* 0x040fe2000000008c */
        /* <DEDUP_REMOVED lines=12> */
[----:B------:R-:W-:-:S02]  /*0c10*/  IMAD.U32 R158, R158, 0x10000, RZ ;  /* 0x000100009e9e7824 */ /* 0x000fc400078e00ff */
[C---:B------:R-:W-:Y:S01]  /*0c20*/  FADD.FTZ R161, -R0.reuse, R138 ;  /* 0x0000008a00a17221 */ /* 0x040fe20000010100 */
[C---:B------:R-:W-:Y:S01]  /*0c30*/  FADD.FTZ R167, -R0.reuse, R147 ;  /* 0x0000009300a77221 */ /* 0x040fe20000010100 */
[C---:B------:R-:W-:Y:S01]  /*0c40*/  FADD.FTZ R191, -R0.reuse, R149 ;  /* 0x0000009500bf7221 */ /* 0x040fe20000010100 */
[C---:B------:R-:W-:Y:S01]  /*0c50*/  FADD.FTZ R177, -R0.reuse, R39 ;  /* 0x0000002700b17221 */ /* 0x040fe20000010100 */
[C---:B------:R-:W-:Y:S01]  /*0c60*/  FADD.FTZ R173, -R0.reuse, R157 ;  /* 0x0000009d00ad7221 */ /* 0x040fe20000010100 */
[----:B------:R1:W5:Y:S01]  /*0c70*/  @P1 LDG.E.64 R128, desc[UR8][R32.64] ;  /* 0x0000000820801981 */ /* 0x000362000c1e1b00 */
[C---:B------:R-:W-:Y:S01]  /*0c80*/  FADD.FTZ R165, -R0.reuse, R144 ;  /* 0x0000009000a57221 */ /* 0x040fe20000010100 */
        /* <DEDUP_REMOVED lines=17> */
[----:B------:R-:W-:Y:S01]  /*0da0*/  FADD.FTZ R39, -R0, R42 ;  /* 0x0000002a00277221 */ /* 0x000fe20000010100 */
[----:B-1----:R-:W-:-:S02]  /*0db0*/  IMAD.U32 R32, R140, 0x10000, RZ ;  /* 0x000100008c207824 */ /* 0x002fc400078e00ff */
[----:B------:R-:W-:Y:S01]  /*0dc0*/  FMUL.FTZ R157, R125, R130 ;  /* 0x000000827d9d7220 */ /* 0x000fe20000410000 */
[----:B---3--:R-:W-:-:S04]  /*0dd0*/  @P1 IMAD.WIDE.U32 R34, R127, 0x8, R34 ;  /* 0x000000087f221825 */ /* 0x008fc800078e0022 */
[----:B------:R-:W-:Y:S01]  /*0de0*/  FMUL.FTZ R0, R126, R161 ;  /* 0x000000a17e007220 */ /* 0x000fe20000410000 */
[----:B------:R-:W-:Y:S02]  /*0df0*/  PRMT R150, R30, 0x7632, R150 ;  /* 0x000076321e967816 */ /* 0x000fe40000000096 */
[C---:B------:R-:W-:Y:S01]  /*0e00*/  PRMT R136, R44.reuse, 0x7632, R136 ;  /* 0x000076322c887816 */ /* 0x040fe20000000088 */
[----:B------:R-:W-:Y:S01]  /*0e10*/  IMAD.U32 R146, R44, 0x10000, RZ ;  /* 0x000100002c927824 */ /* 0x000fe200078e00ff */
[----:B------:R-:W-:Y:S01]  /*0e20*/  PRMT R198, R45, 0x7632, R198 ;  /* 0x000076322dc67816 */ /* 0x000fe200000000c6 */
[----:B----4-:R-:W-:Y:S01]  /*0e30*/  IMAD.WIDE.U32 R42, R127, 0x8, R24 ;  /* 0x000000087f2a7825 */ /* 0x010fe200078e0018 */
[----:B------:R-:W-:-:S03]  /*0e40*/  SHF.L.U32 R155, R45, 0x10, RZ ;  /* 0x000000102d9b7819 */ /* 0x000fc600000006ff */
[----:B------:R-:W-:Y:S01]  /*0e50*/  FMUL.FTZ R160, R110, R32 ;  /* 0x000000206ea07220 */ /* 0x000fe20000410000 */
[----:B------:R-:W-:Y:S01]  /*0e60*/  PRMT R148, R29, 0x7632, R148 ;  /* 0x000076321d947816 */ /* 0x000fe20000000094 */
[----:B------:R-:W-:Y:S01]  /*0e70*/  IMAD.WIDE.U32 R44, R131, 0x8, R24 ;  /* 0x00000008832c7825 */ /* 0x000fe200078e0018 */
[----:B------:R-:W-:-:S03]  /*0e80*/  SHF.L.U32 R137, R29, 0x10, RZ ;  /* 0x000000101d897819 */ /* 0x000fc600000006ff */
[----:B------:R-:W-:Y:S01]  /*0e90*/  FMUL.FTZ R169, R126, R169 ;  /* 0x000000a97ea97220 */ /* 0x000fe20000410000 */
[----:B------:R1:W5:Y:S01]  /*0ea0*/  @P1 LDG.E.64 R2, desc[UR8][R34.64] ;  /* 0x0000000822021981 */ /* 0x000362000c1e1b00 */
[----:B------:R-:W-:-:S04]  /*0eb0*/  IMAD.WIDE.U32 R40, R98, 0x8, R24 ;  /* 0x0000000862287825 */ /* 0x000fc800078e0018 */
[----:B------:R-:W-:Y:S01]  /*0ec0*/  FADD.FTZ R25, RZ, R157 ;  /* 0x0000009dff197221 */ /* 0x000fe20000010000 */
[----:B------:R-:W-:Y:S01]  /*0ed0*/  FFMA.FTZ R24, R0, R157, RZ ;  /* 0x0000009d00187223 */ /* 0x000fe200000100ff */
[----:B------:R-:W-:Y:S02]  /*0ee0*/  IMAD.U32 R33, R150, 0x10000, RZ ;  /* 0x0001000096217824 */ /* 0x000fe400078e00ff */
[----:B------:R-:W-:Y:S01]  /*0ef0*/  FMUL.FTZ R150, R124, R137 ;  /* 0x000000897c967220 */ /* 0x000fe20000410000 */
[----:B------:R-:W-:Y:S01]  /*0f00*/  FADD.FTZ R25, R25, R160 ;  /* 0x000000a019197221 */ /* 0x000fe20000010000 */
[----:B0-----:R-:W-:-:S04]  /*0f10*/  @P1 IMAD.WIDE.U32 R36, R98, 0x8, R36 ;  /* 0x0000000862241825 */ /* 0x001fc800078e0024 */
[----:B------:R-:W-:Y:S01]  /*0f20*/  FMUL.FTZ R161, R126, R165 ;  /* 0x000000a57ea17220 */ /* 0x000fe20000410000 */
[----:B-1----:R-:W-:Y:S01]  /*0f30*/  SHF.L.U32 R34, R148, 0x10, RZ ;  /* 0x0000001094227819 */ /* 0x002fe200000006ff */
[----:B------:R-:W-:Y:S01]  /*0f40*/  FFMA.FTZ R24, R169, R160, R24 ;  /* 0x000000a0a9187223 */ /* 0x000fe20000010018 */
[----:B------:R-:W-:Y:S01]  /*0f50*/  PRMT R152, R31, 0x7632, R152 ;  /* 0x000076321f987816 */ /* 0x000fe20000000098 */
[----:B------:R-:W-:Y:S02]  /*0f60*/  IMAD.U32 R141, R30, 0x10000, RZ ;  /* 0x000100001e8d7824 */ /* 0x000fe400078e00ff */
[----:B------:R-:W-:Y:S01]  /*0f70*/  FADD.FTZ R25, R25, R150 ;  /* 0x0000009619197221 */ /* 0x000fe20000010000 */
[----:B------:R-:W-:Y:S01]  /*0f80*/  FMUL.FTZ R162, R109, R34 ;  /* 0x000000226da27220 */ /* 0x000fe20000410000 */
[----:B------:R-:W-:Y:S01]  /*0f90*/  FMUL.FTZ R179, R126, R179 ;  /* 0x000000b37eb37220 */ /* 0x000fe20000410000 */
[----:B------:R-:W-:Y:S01]  /*0fa0*/  FFMA.FTZ R24, R161, R150, R24 ;  /* 0x00000096a1187223 */ /* 0x000fe20000010018 */
[----:B------:R0:W5:Y:S01]  /*0fb0*/  @P1 LDG.E.64 R48, desc[UR8][R36.64] ;  /* 0x0000000824301981 */ /* 0x000162000c1e1b00 */
[----:B--2---:R-:W-:-:S04]  /*0fc0*/  @P0 IMAD.WIDE.U32 R26, R98, 0x10, R26 ;  /* 0x00000010621a0825 */ /* 0x004fc800078e001a */
[----:B------:R-:W-:Y:S01]  /*0fd0*/  FADD.FTZ R25, R25, R162 ;  /* 0x000000a219197221 */ /* 0x000fe20000010000 */
[----:B------:R-:W-:Y:S01]  /*0fe0*/  FMUL.FTZ R165, R126, R167 ;  /* 0x000000a77ea57220 */ /* 0x000fe20000410000 */
[----:B------:R-:W-:Y:S01]  /*0ff0*/  FFMA.FTZ R24, R179, R162, R24 ;  /* 0x000000a2b3187223 */ /* 0x000fe20000010018 */
[----:B------:R-:W-:Y:S01]  /*1000*/  SHF.L.U32 R145, R31, 0x10, RZ ;  /* 0x000000101f917819 */ /* 0x000fe200000006ff */
[----:B------:R1:W2:Y:S01]  /*1010*/  @P0 LDG.E.128 R12, desc[UR8][R26.64] ;  /* 0x000000081a0c0981 */ /* 0x0002a2000c1e1d00 */
[----:B------:R-:W3:Y:S01]  /*1020*/  @P0 LDC.64 R30, c[0x0][0x438] ;  /* 0x00010e00ff1e0b82 */ /* 0x000ee20000000a00 */
[----:B0-----:R-:W-:Y:S01]  /*1030*/  SHF.L.U32 R36, R152, 0x10, RZ ;  /* 0x0000001098247819 */ /* 0x001fe200000006ff */
[----:B------:R-:W-:Y:S01]  /*1040*/  FMUL.FTZ R152, R123, R141 ;  /* 0x0000008d7b987220 */ /* 0x000fe20000410000 */
[----:B------:R-:W-:Y:S01]  /*1050*/  FMUL.FTZ R164, R108, R33 ;  /* 0x000000216ca47220 */ /* 0x000fe20000410000 */
[C---:B------:R-:W-:Y:S01]  /*1060*/  FMUL.FTZ R178, R126.reuse, R195 ;  /* 0x000000c37eb27220 */ /* 0x040fe20000410000 */
[----:B------:R-:W-:Y:S01]  /*1070*/  FMUL.FTZ R182, R126, R191 ;  /* 0x000000bf7eb67220 */ /* 0x000fe20000410000 */
[----:B------:R-:W-:Y:S01]  /*1080*/  FADD.FTZ R25, R25, R152 ;  /* 0x0000009819197221 */ /* 0x000fe20000010000 */
[----:B-1----:R-:W-:Y:S01]  /*1090*/  FFMA.FTZ R27, R165, R152, R24 ;  /* 0x00000098a51b7223 */ /* 0x002fe20000010018 */
[----:B------:R-:W-:Y:S01]  /*10a0*/  FMUL.FTZ R154, R122, R145 ;  /* 0x000000917a9a7220 */ /* 0x000fe20000410000 */
[----:B------:R-:W-:Y:S01]  /*10b0*/  FMUL.FTZ R167, R126, R197 ;  /* 0x000000c57ea77220 */ /* 0x000fe20000410000 */
[----:B------:R-:W-:Y:S01]  /*10c0*/  FADD.FTZ R25, R25, R164 ;  /* 0x000000a419197221 */ /* 0x000fe20000010000 */
[----:B------:R-:W-:Y:S01]  /*10d0*/  FFMA.FTZ R24, R178, R164, R27 ;  /* 0x000000a4b2187223 */ /* 0x000fe2000001001b */
[----:B------:R-:W-:Y:S01]  /*10e0*/  FMUL.FTZ R168, R107, R36 ;  /* 0x000000246ba87220 */ /* 0x000fe20000410000 */
[C---:B------:R-:W-:Y:S01]  /*10f0*/  PRMT R138, R46.reuse, 0x7632, R138 ;  /* 0x000076322e8a7816 */ /* 0x040fe2000000008a */
[----:B------:R-:W-:Y:S01]  /*1100*/  FADD.FTZ R25, R25, R154 ;  /* 0x0000009a19197221 */ /* 0x000fe20000010000 */
[----:B------:R-:W-:Y:S01]  /*1110*/  FFMA.FTZ R27, R167, R154, R24 ;  /* 0x0000009aa71b7223 */ /* 0x000fe20000010018 */
[----:B------:R-:W-:-:S02]  /*1120*/  IMAD.U32 R151, R46, 0x10000, RZ ;  /* 0x000100002e977824 */ /* 0x000fc400078e00ff */
[----:B------:R-:W-:Y:S01]  /*1130*/  FMUL.FTZ R148, R121, R135 ;  /* 0x0000008779947220 */ /* 0x000fe20000410000 */
[----:B------:R-:W-:Y:S02]  /*1140*/  IMAD.U32 R46, R134, 0x10000, RZ ;  /* 0x00010000862e7824 */ /* 0x000fe400078e00ff */
        /* <DEDUP_REMOVED lines=12> */
[----:B---3--:R-:W-:-:S04]  /*1210*/  @P0 IMAD.WIDE.U32 R30, R131, 0x10, R30 ;  /* 0x00000010831e0825 */ /* 0x008fc800078e001e */
[----:B------:R-:W-:Y:S01]  /*1220*/  FMUL.FTZ R174, R105, R186 ;  /* 0x000000ba69ae7220 */ /* 0x000fe20000410000 */
[----:B------:R-:W-:Y:S01]  /*1230*/  FADD.FTZ R25, R25, R158 ;  /* 0x0000009e19197221 */ /* 0x000fe20000010000 */
[----:B------:R-:W-:Y:S01]  /*1240*/  FMUL.FTZ R176, R126, R193 ;  /* 0x000000c17eb07220 */ /* 0x000fe20000410000 */
[----:B------:R-:W-:Y:S01]  /*1250*/  FFMA.FTZ R27, R181, R158, R24 ;  /* 0x0000009eb51b7223 */ /* 0x000fe20000010018 */
[----:B------:R-:W-:Y:S01]  /*1260*/  PRMT R200, R47, 0x7632, R200 ;  /* 0x000076322fc87816 */ /* 0x000fe200000000c8 */
[----:B------:R-:W-:Y:S01]  /*1270*/  FMUL.FTZ R156, R119, R143 ;  /* 0x0000008f779c7220 */ /* 0x000fe20000410000 */
[----:B------:R-:W-:Y:S01]  /*1280*/  SHF.L.U32 R153, R47, 0x10, RZ ;  /* 0x000000102f997819 */ /* 0x000fe200000006ff */
[----:B------:R-:W-:Y:S02]  /*1290*/  IMAD.U32 R47, R132, 0x10000, RZ ;  /* 0x00010000842f7824 */ /* 0x000fe400078e00ff */
[----:B------:R-:W-:Y:S01]  /*12a0*/  FADD.FTZ R25, R25, R174 ;  /* 0x000000ae19197221 */ /* 0x000fe20000010000 */
[----:B------:R-:W3:Y:S01]  /*12b0*/  @P0 LDG.E.128 R4, desc[UR8][R30.64] ;  /* 0x000000081e040981 */ /* 0x000ee2000c1e1d00 */
        /* <DEDUP_REMOVED lines=15> */
[----:B------:R-:W-:-:S02]  /*13b0*/  IMAD.U32 R191, R136, 0x10000, RZ ;  /* 0x0001000088bf7824 */ /* 0x000fc400078e00ff */
        /* <DEDUP_REMOVED lines=9> */
[----:B------:R-:W-:Y:S02]  /*1450*/  IMAD.U32 R193, R138, 0x10000, RZ ;  /* 0x000100008ac17824 */ /* 0x000fe400078e00ff */
        /* <DEDUP_REMOVED lines=25> */
[----:B------:R-:W0:Y:S01]  /*15f0*/  @P0 LDC.64 R28, c[0x0][0x438] ;  /* 0x00010e00ff1c0b82 */ /* 0x000e220000000a00 */
[----:B------:R-:W1:Y:S01]  /*1600*/  S2R R35, SR_CgaCtaId ;  /* 0x0000000000237919 */ /* 0x000e620000008800 */
[----:B------:R-:W-:Y:S01]  /*1610*/  FADD.FTZ R26, R26, R177 ;  /* 0x000000b11a1a7221 */ /* 0x000fe20000010000 */
[----:B------:R-:W-:Y:S01]  /*1620*/  FFMA.FTZ R25, R196, R177, R25 ;  /* 0x000000b1c4197223 */ /* 0x000fe20000010019 */
[----:B------:R-:W5:Y:S04]  /*1630*/  LDG.E.64 R44, desc[UR8][R44.64] ;  /* 0x000000082c2c7981 */ /* 0x000f68000c1e1b00 */
[----:B------:R-:W4:Y:S04]  /*1640*/  SHFL.DOWN PT, R27, R26, 0x10, 0x1f ;  /* 0x0a001f001a1b7f89 */ /* 0x000f2800000e0000 */
[----:B------:R-:W1:Y:S04]  /*1650*/  SHFL.DOWN PT, R24, R25, 0x10, 0x1f ;  /* 0x0a001f0019187f89 */ /* 0x000e6800000e0000 */
[----:B------:R-:W5:Y:S04]  /*1660*/  LDG.E.64 R42, desc[UR8][R42.64] ;  /* 0x000000082a2a7981 */ /* 0x000f68000c1e1b00 */
[----:B------:R-:W5:Y:S01]  /*1670*/  LDG.E.64 R40, desc[UR8][R40.64] ;  /* 0x0000000828287981 */ /* 0x000f62000c1e1b00 */
[----:B0-----:R-:W-:-:S05]  /*1680*/  @P0 IMAD.WIDE.U32 R28, R127, 0x10, R28 ;  /* 0x000000107f1c0825 */ /* 0x001fca00078e001c */
[----:B------:R0:W5:Y:S01]  /*1690*/  @P0 LDG.E.128 R8, desc[UR8][R28.64] ;  /* 0x000000081c080981 */ /* 0x000162000c1e1d00 */
[----:B----4-:R-:W-:Y:S01]  /*16a0*/  FADD.FTZ R27, R26, R27 ;  /* 0x0000001b1a1b7221 */ /* 0x010fe20000010000 */
[----:B-1----:R-:W-:-:S04]  /*16b0*/  FADD.FTZ R24, R25, R24 ;  /* 0x0000001819187221 */ /* 0x002fc80000010000 */
[----:B0-----:R-:W0:Y:S04]  /*16c0*/  SHFL.DOWN PT, R28, R27, 0x8, 0x1f ;  /* 0x09001f001b1c7f89 */ /* 0x001e2800000e0000 */
        /* <DEDUP_REMOVED lines=9> */
[----:B------:R-:W-:Y:S02]  /*1760*/  MOV R28, 0x400 ;  /* 0x00000400001c7802 */ /* 0x000fe40000000f00 */
[----:B------:R-:W-:Y:S02]  /*1770*/  PLOP3.LUT P0, PT, PT, PT, PT, 0x80, 0x8 ;  /* 0x000000000008781c */ /* 0x000fe40003f0f070 */
[----:B------:R-:W-:Y:S01]  /*1780*/  @!P2 PLOP3.LUT P0, PT, P3, PT, PT, 0x80, 0x8 ;  /* 0x000000000008a81c */ /* 0x000fe20001f0f070 */
[----:B0-----:R-:W-:Y:S01]  /*1790*/  FADD.FTZ R26, R31, R26 ;  /* 0x0000001a1f1a7221 */ /* 0x001fe20000010000 */
[----:B-1----:R-:W-:-:S04]  /*17a0*/  FADD.FTZ R25, R30, R25 ;  /* 0x000000191e197221 */ /* 0x002fc80000010000 */
[----:B------:R-:W0:Y:S04]  /*17b0*/  SHFL.DOWN PT, R27, R26, 0x1, 0x1f ;  /* 0x08201f001a1b7f89 */ /* 0x000e2800000e0000 */
[----:B------:R-:W1:Y:S01]  /*17c0*/  SHFL.DOWN PT, R24, R25, 0x1, 0x1f ;  /* 0x08201f0019187f89 */ /* 0x000e6200000e0000 */
[----:B------:R-:W-:-:S05]  /*17d0*/  LEA R31, R35, R28, 0x18 ;  /* 0x0000001c231f7211 */ /* 0x000fca00078ec0ff */
[----:B------:R-:W-:-:S05]  /*17e0*/  VIADD R35, R31, 0x6040 ;  /* 0x000060401f237836 */ /* 0x000fca0000000000 */
[----:B------:R-:W-:Y:S01]  /*17f0*/  @!P2 MOV R30, R35 ;  /* 0x00000023001ea202 */ /* 0x000fe20000000f00 */
[----:B------:R-:W-:-:S04]  /*1800*/  @!P0 VIADD R30, R31, 0x6000 ;  /* 0x000060001f1e8836 */ /* 0x000fc80000000000 */
[----:B------:R-:W-:Y:S02]  /*1810*/  @!P2 IMAD R30, R112, 0x8, R30 ;  /* 0x00000008701ea824 */ /* 0x000fe400078e021e */
[----:B0-----:R-:W-:Y:S01]  /*1820*/  FADD.FTZ R28, R26, R27 ;  /* 0x0000001b1a1c7221 */ /* 0x001fe20000010000 */
[----:B-1----:R-:W-:-:S05]  /*1830*/  FADD.FTZ R29, R25, R24 ;  /* 0x00000018191d7221 */ /* 0x002fca0000010000 */
[----:B------:R-:W-:Y:S01]  /*1840*/  @!P2 STS.64 [R30], R28 ;  /* 0x0000001c1e00a388 */ /* 0x000fe20000000a00 */
[C---:B------:R-:W-:Y:S01]  /*1850*/  @!P3 VIADD R35, R31.reuse, 0x6000 ;  /* 0x000060001f23b836 */ /* 0x040fe20000000000 */
[----:B------:R-:W-:Y:S01]  /*1860*/  BAR.SYNC.DEFER_BLOCKING 0x0 ;  /* 0x0000000000007b1d */ /* 0x000fe20000010000 */
[C---:B------:R-:W-:Y:S02]  /*1870*/  IADD3 R37, PT, PT, R31.reuse, 0x6050, RZ ;  /* 0x000060501f257810 */ /* 0x040fe40007ffe0ff */
[C---:B------:R-:W-:Y:S01]  /*1880*/  @!P3 IADD3 R37, PT, PT, R31.reuse, 0x6010, RZ ;  /* 0x000060101f25b810 */ /* 0x040fe20007ffe0ff */
[C---:B------:R-:W-:Y:S01]  /*1890*/  VIADD R183, R31.reuse, 0x6060 ;  /* 0x000060601fb77836 */ /* 0x040fe20000000000 */
[C---:B------:R-:W-:Y:S02]  /*18a0*/  IADD3 R38, PT, PT, R31.reuse, 0x6070, RZ ;  /* 0x000060701f267810 */ /* 0x040fe40007ffe0ff */
[C---:B------:R-:W-:Y:S02]  /*18b0*/  @!P3 IADD3 R183, PT, PT, R31.reuse, 0x6020, RZ ;  /* 0x000060201fb7b810 */ /* 0x040fe40007ffe0ff */
[----:B------:R-:W-:Y:S01]  /*18c0*/  @!P3 IADD3 R38, PT, PT, R31, 0x6030, RZ ;  /* 0x000060301f26b810 */ /* 0x000fe20007ffe0ff */
[----:B------:R-:W0:Y:S04]  /*18d0*/  LDS.128 R24, [R35] ;  /* 0x0000000023187984 */ /* 0x000e280000000c00 */
[----:B------:R-:W1:Y:S01]  /*18e0*/  LDS.128 R28, [R37] ;  /* 0x00000000251c7984 */ /* 0x000e620000000c00 */
[----:B------:R-:W-:Y:S01]  /*18f0*/  FADD.FTZ R95, R32, R95 ;  /* 0x0000005f205f7221 */ /* 0x000fe20000010000 */
[----:B------:R-:W-:Y:S01]  /*1900*/  FFMA.FTZ R96, R169, R32, R96 ;  /* 0x00000020a9607223 */ /* 0x000fe20000010060 */
[----:B------:R-:W-:Y:S01]  /*1910*/  FADD.FTZ R91, R34, R91 ;  /* 0x0000005b225b7221 */ /* 0x000fe20000010000 */
[----:B------:R-:W-:Y:S01]  /*1920*/  FFMA.FTZ R92, R179, R34, R92 ;  /* 0x00000022b35c7223 */ /* 0x000fe2000001005c */
[----:B------:R-:W-:Y:S01]  /*1930*/  FADD.FTZ R71, R33, R71 ;  /* 0x0000004721477221 */ /* 0x000fe20000010000 */
[----:B------:R-:W-:-:S02]  /*1940*/  FFMA.FTZ R51, R178, R33, R51 ;  /* 0x00000021b2337223 */ /* 0x000fc40000010033 */
[----:B------:R-:W4:Y:S01]  /*1950*/  LDS.128 R32, [R183] ;  /* 0x00000000b7207984 */ /* 0x000f220000000c00 */
[----:B------:R-:W-:Y:S01]  /*1960*/  FADD.FTZ R73, R36, R73 ;  /* 0x0000004924497221 */ /* 0x000fe20000010000 */
[----:B------:R-:W-:Y:S02]  /*1970*/  FFMA.FTZ R53, R182, R36, R53 ;  /* 0x00000024b6357223 */ /* 0x000fe40000010035 */
[----:B------:R-:W2:Y:S01]  /*1980*/  LDS.128 R36, [R38] ;  /* 0x0000000026247984 */ /* 0x000ea20000000c00 */
[----:B------:R-:W-:Y:S01]  /*1990*/  FADD.FTZ R80, R133, R80 ;  /* 0x0000005085507221 */ /* 0x000fe20000010000 */
[----:B------:R-:W-:Y:S01]  /*19a0*/  FFMA.FTZ R60, R185, R133, R60 ;  /* 0x00000085b93c7223 */ /* 0x000fe2000001003c */
[----:B------:R-:W-:Y:S01]  /*19b0*/  FADD.FTZ R75, R46, R75 ;  /* 0x0000004b2e4b7221 */ /* 0x000fe20000010000 */
[----:B------:R-:W-:Y:S01]  /*19c0*/  FFMA.FTZ R55, R172, R46, R55 ;  /* 0x0000002eac377223 */ /* 0x000fe20000010037 */
[----:B------:R-:W-:Y:S01]  /*19d0*/  FADD.FTZ R79, R47, R79 ;  /* 0x0000004f2f4f7221 */ /* 0x000fe20000010000 */
[----:B------:R-:W-:-:S02]  /*19e0*/  FFMA.FTZ R59, R184, R47, R59 ;  /* 0x0000002fb83b7223 */ /* 0x000fc4000001003b */
[----:B------:R-:W3:Y:S01]  /*19f0*/  LDC.64 R46, c[0x0][0x380] ;  /* 0x0000e000ff2e7b82 */ /* 0x000ee20000000a00 */
        /* <DEDUP_REMOVED lines=8> */
[----:B----4-:R-:W-:Y:S01]  /*1a80*/  FADD.FTZ R133, R133, R32 ;  /* 0x0000002085857221 */ /* 0x010fe20000010000 */
[----:B------:R-:W-:Y:S01]  /*1a90*/  FADD.FTZ R24, R24, R33 ;  /* 0x0000002118187221 */ /* 0x000fe20000010000 */
[----:B------:R-:W-:Y:S02]  /*1aa0*/  UISETP.NE.U32.AND UP0, UPT, UR12, URZ, UPT ;  /* 0x000000ff0c00728c */ /* 0x000fe4000bf05070 */
[----:B------:R-:W-:Y:S01]  /*1ab0*/  FADD.FTZ R133, R34, R133 ;  /* 0x0000008522857221 */ /* 0x000fe20000010000 */
[----:B------:R-:W-:Y:S01]  /*1ac0*/  FADD.FTZ R24, R35, R24 ;  /* 0x0000001823187221 */ /* 0x000fe20000010000 */
[----:B------:R-:W-:Y:S02]  /*1ad0*/  UISETP.NE.AND.EX UP0, UPT, UR13, URZ, UPT, UP0 ;  /* 0x000000ff0d00728c */ /* 0x000fe4000bf05300 */
[----:B--2---:R-:W-:Y:S01]  /*1ae0*/  FADD.FTZ R133, R133, R36 ;  /* 0x0000002485857221 */ /* 0x004fe20000010000 */
[----:B------:R-:W-:-:S03]  /*1af0*/  FADD.FTZ R24, R24, R37 ;  /* 0x0000002518187221 */ /* 0x000fc60000010000 */
[----:B------:R-:W-:Y:S01]  /*1b00*/  FADD.FTZ R133, R38, R133 ;  /* 0x0000008526857221 */ /* 0x000fe20000010000 */
[----:B------:R-:W-:Y:S01]  /*1b10*/  FADD.FTZ R76, R139, R76 ;  /* 0x0000004c8b4c7221 */ /* 0x000fe20000010000 */
[----:B------:R-:W-:Y:S01]  /*1b20*/  FFMA.FTZ R56, R181, R139, R56 ;  /* 0x0000008bb5387223 */ /* 0x000fe20000010038 */
[----:B------:R-:W-:Y:S01]  /*1b30*/  FADD.FTZ R82, R146, R82 ;  /* 0x0000005292527221 */ /* 0x000fe20000010000 */
[----:B------:R-:W-:Y:S01]  /*1b40*/  FFMA.FTZ R62, R147, R146, R62 ;  /* 0x00000092933e7223 */ /* 0x000fe2000001003e */
[----:B---3--:R-:W-:Y:S01]  /*1b50*/  IADD3 R111, PT, PT, R111, R46, RZ ;  /* 0x0000002e6f6f7210 */ /* 0x008fe20007ffe0ff */
[----:B------:R-:W-:Y:S01]  /*1b60*/  FMUL.FTZ R139, R133, UR14 ;  /* 0x0000000e858b7c20 */ /* 0x000fe20008410000 */
[----:B------:R-:W-:Y:S01]  /*1b70*/  FADD.FTZ R146, R39, R24 ;  /* 0x0000001827927221 */ /* 0x000fe20000010000 */
[----:B------:R-:W-:Y:S01]  /*1b80*/  ISETP.NE.AND P4, PT, RZ, UR10, PT ;  /* 0x0000000aff007c0c */ /* 0x000fe2000bf85270 */
[----:B------:R-:W-:Y:S01]  /*1b90*/  FADD.FTZ R97, R130, R97 ;  /* 0x0000006182617221 */ /* 0x000fe20000010000 */
[----:B------:R-:W-:Y:S01]  /*1ba0*/  FFMA.FTZ R113, R0, R130, R113 ;  /* 0x0000008200717223 */ /* 0x000fe20000010071 */
[----:B------:R-:W-:Y:S01]  /*1bb0*/  FADD.FTZ R93, R137, R93 ;  /* 0x0000005d895d7221 */ /* 0x000fe20000010000 */
[----:B------:R-:W-:Y:S01]  /*1bc0*/  FFMA.FTZ R94, R161, R137, R94 ;  /* 0x00000089a15e7223 */ /* 0x000fe2000001005e */
[----:B------:R-:W-:Y:S01]  /*1bd0*/  FADD.FTZ R74, R135, R74 ;  /* 0x0000004a874a7221 */ /* 0x000fe20000010000 */
[----:B------:R-:W-:Y:S01]  /*1be0*/  FFMA.FTZ R54, R175, R135, R54 ;  /* 0x00000087af367223 */ /* 0x000fe20000010036 */
[----:B------:R-:W-:Y:S01]  /*1bf0*/  ISETP.GE.AND P5, PT, R111, R47, PT ;  /* 0x0000002f6f00720c */ /* 0x000fe20003fa6270 */
        /* <DEDUP_REMOVED lines=24> */
[----:B------:R-:W-:Y:S01]  /*1d80*/  PRMT R25, R7, 0x7632, R25 ;  /* 0x0000763207197816 */ /* 0x000fe20000000019 */
[----:B------:R-:W-:Y:S01]  /*1d90*/  FMUL.FTZ R146, R146, UR14 ;  /* 0x0000000e92927c20 */ /* 0x000fe20008410000 */
[----:B------:R-:W-:-:S02]  /*1da0*/  PRMT R26, R6, 0x7632, R26 ;  /* 0x00007632061a7816 */ /* 0x000fc4000000001a */
[----:B------:R-:W-:Y:S02]  /*1db0*/  PRMT R27, R5, 0x7632, R27 ;  /* 0x00007632051b7816 */ /* 0x000fe4000000001b */
[----:B------:R-:W-:Y:S02]  /*1dc0*/  PRMT R24, R4, 0x7632, R24 ;  /* 0x0000763204187816 */ /* 0x000fe40000000018 */
[C---:B------:R-:W-:Y:S02]  /*1dd0*/  PRMT R38, R12.reuse, 0x7632, R38 ;  /* 0x000076320c267816 */ /* 0x040fe40000000026 */
[----:B------:R-:W-:Y:S02]  /*1de0*/  PRMT R39, R12, 0x7632, R39 ;  /* 0x000076320c277816 */ /* 0x000fe40000000027 */
[C---:B------:R-:W-:Y:S02]  /*1df0*/  PRMT R46, R15.reuse, 0x7632, R46 ;  /* 0x000076320f2e7816 */ /* 0x040fe4000000002e */
[----:B------:R-:W-:-:S02]  /*1e00*/  PRMT R47, R15, 0x7632, R47 ;  /* 0x000076320f2f7816 */ /* 0x000fc4000000002f */
[C---:B------:R-:W-:Y:S02]  /*1e10*/  PRMT R130, R14.reuse, 0x7632, R130 ;  /* 0x000076320e827816 */ /* 0x040fe40000000082 */
[----:B------:R-:W-:Y:S02]  /*1e20*/  PRMT R133, R14, 0x7632, R133 ;  /* 0x000076320e857816 */ /* 0x000fe40000000085 */
[C---:B------:R-:W-:Y:S02]  /*1e30*/  PRMT R135, R13.reuse, 0x7632, R135 ;  /* 0x000076320d877816 */ /* 0x040fe40000000087 */
[----:B------:R-:W-:Y:S02]  /*1e40*/  PRMT R137, R13, 0x7632, R137 ;  /* 0x000076320d897816 */ /* 0x000fe40000000089 */
[----:B------:R-:W-:Y:S01]  /*1e50*/  FSEL R139, R139, RZ, !P4 ;  /* 0x000000ff8b8b7208 */ /* 0x000fe20006000000 */
[----:B------:R-:W-:Y:S06]  /*1e60*/  BRA.U UP0, `(.L_x_296) ;  /* 0x0000000d00e87547 */ /* 0x000fec000b800000 */
[----:B------:R-:W0:Y:S02]  /*1e70*/  LDC.64 R36, c[0x0][0x438] ;  /* 0x00010e00ff247b82 */ /* 0x000e240000000a00 */
[----:B0-----:R-:W-:-:S04]  /*1e80*/  ISETP.NE.U32.AND P0, PT, R36, RZ, PT ;  /* 0x000000ff2400720c */ /* 0x001fc80003f05070 */
[----:B------:R-:W-:-:S13]  /*1e90*/  ISETP.NE.AND.EX P0, PT, R37, RZ, PT, P0 ;  /* 0x000000ff2500720c */ /* 0x000fda0003f05300 */
[----:B------:R-:W-:Y:S05]  /*1ea0*/  @P0 BRA `(.L_x_297) ;  /* 0x0000000400cc0947 */ /* 0x000fea0003800000 */
        /* <DEDUP_REMOVED lines=9> */
[-C--:B------:R-:W-:Y:S01]  /*1f40*/  FFMA.FTZ R165, R165, R146.reuse, R139 ;  /* 0x00000092a5a57223 */ /* 0x080fe2000001008b */
[----:B------:R-:W-:Y:S01]  /*1f50*/  FADD.FTZ R25, R164, -R25 ;  /* 0x80000019a4197221 */ /* 0x000fe20000010000 */
[----:B------:R-:W-:Y:S01]  /*1f60*/  FMUL.FTZ R27, R126, R27 ;  /* 0x0000001b7e1b7220 */ /* 0x000fe20000410000 */
[----:B-----5:R-:W-:Y:S01]  /*1f70*/  ISETP.GE.U32.AND P0, PT, R44, RZ, PT ;  /* 0x000000ff2c00720c */ /* 0x020fe20003f06070 */
[----:B------:R-:W-:Y:S01]  /*1f80*/  FMUL.FTZ R167, R126, R167 ;  /* 0x000000a77ea77220 */ /* 0x000fe20000410000 */
[----:B------:R-:W-:Y:S01]  /*1f90*/  FADD.FTZ R161, R150, -R161 ;  /* 0x800000a196a17221 */ /* 0x000fe20000010000 */
[----:B------:R-:W-:Y:S01]  /*1fa0*/  FADD.FTZ R165, R152, -R165 ;  /* 0x800000a598a57221 */ /* 0x000fe20000010000 */
[-CC-:B------:R-:W-:Y:S01]  /*1fb0*/  FFMA.FTZ R169, R169, R146.reuse, R139.reuse ;  /* 0x00000092a9a97223 */ /* 0x180fe2000001008b */
[-CC-:B------:R-:W-:Y:S01]  /*1fc0*/  FFMA.FTZ R179, R179, R146.reuse, R139.reuse ;  /* 0x00000092b3b37223 */ /* 0x180fe2000001008b */
[----:B------:R-:W-:Y:S01]  /*1fd0*/  FFMA.FTZ R0, R0, R146, R139 ;  /* 0x0000009200007223 */ /* 0x000fe2000001008b */
[----:B------:R-:W-:Y:S01]  /*1fe0*/  FMUL.FTZ R27, R27, UR6 ;  /* 0x000000061b1b7c20 */ /* 0x000fe20008410000 */
[----:B------:R-:W-:Y:S01]  /*1ff0*/  ISETP.GE.U32.AND.EX P0, PT, R45, 0x1000000, PT, P0 ;  /* 0x010000002d00780c */ /* 0x000fe20003f06100 */
[----:B------:R-:W-:Y:S01]  /*2000*/  FMUL.FTZ R167, R167, UR6 ;  /* 0x00000006a7a77c20 */ /* 0x000fe20008410000 */
[C---:B------:R-:W-:Y:S01]  /*2010*/  FMUL.FTZ R25, R126.reuse, R25 ;  /* 0x000000197e197220 */ /* 0x040fe20000410000 */
[----:B------:R-:W-:Y:S01]  /*2020*/  LOP3.LUT P2, RZ, R45, 0xff0000, RZ, 0xc0, !PT ;  /* 0x00ff00002dff7812 */ /* 0x000fe2000784c0ff */
[C---:B------:R-:W-:Y:S01]  /*2030*/  FMUL.FTZ R165, R126.reuse, R165 ;  /* 0x000000a57ea57220 */ /* 0x040fe20000410000 */
[----:B------:R-:W-:Y:S01]  /*2040*/  FMUL.FTZ R161, R126, R161 ;  /* 0x000000a17ea17220 */ /* 0x000fe20000410000 */
[----:B------:R-:W-:Y:S01]  /*2050*/  FADD.FTZ R169, R160, -R169 ;  /* 0x800000a9a0a97221 */ /* 0x000fe20000010000 */
[----:B------:R-:W-:Y:S01]  /*2060*/  FADD.FTZ R179, R162, -R179 ;  /* 0x800000b3a2b37221 */ /* 0x000fe20000010000 */
[----:B------:R-:W-:Y:S01]  /*2070*/  FADD.FTZ R157, R157, -R0 ;  /* 0x800000009d9d7221 */ /* 0x000fe20000010000 */
[----:B------:R-:W-:Y:S01]  /*2080*/  FSEL R28, R27, RZ, P0 ;  /* 0x000000ff1b1c7208 */ /* 0x000fe20000000000 */
[----:B------:R-:W-:Y:S01]  /*2090*/  FMUL.FTZ R25, R25, UR6 ;  /* 0x0000000619197c20 */ /* 0x000fe20008410000 */
[----:B------:R-:W-:Y:S01]  /*20a0*/  FMUL.FTZ R165, R165, UR6 ;  /* 0x00000006a5a57c20 */ /* 0x000fe20008410000 */
[----:B------:R-:W-:Y:S01]  /*20b0*/  LOP3.LUT P0, RZ, R45, 0xff00, RZ, 0xc0, !PT ;  /* 0x0000ff002dff7812 */ /* 0x000fe2000780c0ff */
[----:B------:R-:W-:Y:S01]  /*20c0*/  FMUL.FTZ R161, R161, UR6 ;  /* 0x00000006a1a17c20 */ /* 0x000fe20008410000 */
[----:B------:R-:W-:Y:S01]  /*20d0*/  FSEL R27, R167, RZ, P2 ;  /* 0x000000ffa71b7208 */ /* 0x000fe20001000000 */
[C---:B------:R-:W-:Y:S01]  /*20e0*/  FMUL.FTZ R169, R126.reuse, R169 ;  /* 0x000000a97ea97220 */ /* 0x040fe20000410000 */
[----:B------:R-:W-:Y:S01]  /*20f0*/  LOP3.LUT P6, RZ, R45, 0xff, RZ, 0xc0, !PT ;  /* 0x000000ff2dff7812 */ /* 0x000fe200078cc0ff */
[----:B------:R-:W-:Y:S01]  /*2100*/  FMUL.FTZ R179, R126, R179 ;  /* 0x000000b37eb37220 */ /* 0x000fe20000410000 */
        /* <DEDUP_REMOVED lines=17> */
[----:B------:R-:W-:Y:S01]  /*2220*/  F2FP.BF16.F32.PACK_AB R24, R169, R24 ;  /* 0x00000018a918723e */ /* 0x000fe200000010ff */
[----:B------:R-:W-:Y:S06]  /*2230*/  BRA `(.L_x_299) ;  /* 0x0000002000287947 */ /* 0x000fec0003800000 */
.L_x_298:
[-CC-:B------:R-:W-:Y:S01]  /*2240*/  FFMA.FTZ R25, R182, R146.reuse, R139.reuse ;  /* 0x00000092b6197223 */ /* 0x180fe2000001008b */
[-CC-:B------:R-:W-:Y:S01]  /*2250*/  FFMA.FTZ R167, R167, R146.reuse, R139.reuse ;  /* 0x00000092a7a77223 */ /* 0x180fe2000001008b */
[-CC-:B------:R-:W-:Y:S01]  /*2260*/  FFMA.FTZ R17, R178, R146.reuse, R139.reuse ;  /* 0x00000092b2117223 */ /* 0x180fe2000001008b */
[-C--:B------:R-:W-:Y:S01]  /*2270*/  FFMA.FTZ R165, R165, R146.reuse, R139 ;  /* 0x00000092a5a57223 */ /* 0x080fe2000001008b */
[----:B------:R-:W-:Y:S01]  /*2280*/  FADD.FTZ R25, R168, -R25 ;  /* 0x80000019a8197221 */ /* 0x000fe20000010000 */
[----:B------:R-:W-:Y:S01]  /*2290*/  FADD.FTZ R167, R154, -R167 ;  /* 0x800000a79aa77221 */ /* 0x000fe20000010000 */
[----:B-----5:R-:W-:Y:S01]  /*22a0*/  ISETP.GE.U32.AND P0, PT, R44, RZ, PT ;  /* 0x000000ff2c00720c */ /* 0x020fe20003f06070 */
[-C--:B------:R-:W-:Y:S01]  /*22b0*/  FFMA.FTZ R161, R161, R146.reuse, R139 ;  /* 0x00000092a1a17223 */ /* 0x080fe2000001008b */
[----:B------:R-:W-:Y:S01]  /*22c0*/  FMUL.FTZ R26, R126, R25 ;  /* 0x000000197e1a7220 */ /* 0x000fe20000410000 */
[----:B------:R-:W-:Y:S01]  /*22d0*/  FADD.FTZ R19, R164, -R17 ;  /* 0x80000011a4137221 */ /* 0x000fe20000010000 */
[----:B------:R-:W-:Y:S01]  /*22e0*/  FMUL.FTZ R167, R126, R167 ;  /* 0x000000a77ea77220 */ /* 0x000fe20000410000 */
[----:B------:R-:W-:Y:S01]  /*22f0*/  FADD.FTZ R165, R152, -R165 ;  /* 0x800000a598a57221 */ /* 0x000fe20000010000 */
[----:B------:R-:W-:Y:S01]  /*2300*/  FMUL.FTZ R17, R26, UR6 ;  /* 0x000000061a117c20 */ /* 0x000fe20008410000 */
[----:B------:R-:W-:Y:S01]  /*2310*/  ISETP.GE.U32.AND.EX P0, PT, R45, 0x1000000, PT, P0 ;  /* 0x010000002d00780c */ /* 0x000fe20003f06100 */
[----:B------:R-:W-:Y:S01]  /*2320*/  FADD.FTZ R161, R150, -R161 ;  /* 0x800000a196a17221 */ /* 0x000fe20000010000 */
[----:B------:R-:W-:Y:S01]  /*2330*/  FMUL.FTZ R16, R167, UR6 ;  /* 0x00000006a7107c20 */ /* 0x000fe20008410000 */
[----:B------:R-:W-:Y:S01]  /*2340*/  LOP3.LUT P2, RZ, R45, 0xff0000, RZ, 0xc0, !PT ;  /* 0x00ff00002dff7812 */ /* 0x000fe2000784c0ff */
[C---:B------:R-:W-:Y:S01]  /*2350*/  FMUL.FTZ R18, R126.reuse, R165 ;  /* 0x000000a57e127220 */ /* 0x040fe20000410000 */
[----:B------:R-:W-:Y:S01]  /*2360*/  FSEL R33, R17, RZ, P0 ;  /* 0x000000ff11217208 */ /* 0x000fe20000000000 */
[C---:B------:R-:W-:Y:S01]  /*2370*/  FMUL.FTZ R17, R126.reuse, R161 ;  /* 0x000000a17e117220 */ /* 0x040fe20000410000 */
[-CC-:B------:R-:W-:Y:S01]  /*2380*/  FFMA.FTZ R169, R169, R146.reuse, R139.reuse ;  /* 0x00000092a9a97223 */ /* 0x180fe2000001008b */
[-CC-:B------:R-:W-:Y:S01]  /*2390*/  FFMA.FTZ R179, R179, R146.reuse, R139.reuse ;  /* 0x00000092b3b37223 */ /* 0x180fe2000001008b */
[----:B------:R-:W-:Y:S01]  /*23a0*/  FMUL.FTZ R27, R126, R19 ;  /* 0x000000137e1b7220 */ /* 0x000fe20000410000 */
[----:B------:R-:W-:Y:S01]  /*23b0*/  FFMA.FTZ R0, R0, R146, R139 ;  /* 0x0000009200007223 */ /* 0x000fe2000001008b */
[----:B------:R-:W-:Y:S01]  /*23c0*/  FMUL.FTZ R19, R18, UR6 ;  /* 0x0000000612137c20 */ /* 0x000fe20008410000 */
[----:B------:R-:W-:Y:S01]  /*23d0*/  FSEL R32, R16, RZ, P2 ;  /* 0x000000ff10207208 */ /* 0x000fe20001000000 */
[----:B------:R-:W-:Y:S01]  /*23e0*/  FMUL.FTZ R16, R17, UR6 ;  /* 0x0000000611107c20 */ /* 0x000fe20008410000 */
[----:B------:R-:W-:Y:S01]  /*23f0*/  LOP3.LUT P6, RZ, R45, 0xff, RZ, 0xc0, !PT ;  /* 0x000000ff2dff7812 */ /* 0x000fe200078cc0ff */
[----:B------:R-:W-:Y:S01]  /*2400*/  FADD.FTZ R179, R162, -R179 ;  /* 0x800000b3a2b37221 */ /* 0x000fe20000010000 */
[----:B------:R-:W-:Y:S01]  /*2410*/  LOP3.LUT P2, RZ, R44, 0xff0000, RZ, 0xc0, !PT ;  /* 0x00ff00002cff7812 */ /* 0x000fe2000784c0ff */
[----:B------:R-:W-:Y:S01]  /*2420*/  FADD.FTZ R157, R157, -R0 ;  /* 0x800000009d9d7221 */ /* 0x000fe20000010000 */
[----:B------:R-:W-:Y:S01]  /*2430*/  FADD.FTZ R169, R160, -R169 ;  /* 0x800000a9a0a97221 */ /* 0x000fe20000010000 */
[----:B------:R-:W-:Y:S01]  /*2440*/  FMUL.FTZ R24, R27, UR6 ;  /* 0x000000061b187c20 */ /* 0x000fe20008410000 */
[----:B------:R-:W-:-:S02]  /*2450*/  FSEL R30, R19, RZ, P6 ;  /* 0x000000ff131e7208 */ /* 0x000fc40003000000 */
[----:B------:R-:W-:Y:S01]  /*2460*/  LOP3.LUT P0, RZ, R45, 0xff00, RZ, 0xc0, !PT ;  /* 0x0000ff002dff7812 */ /* 0x000fe2000780c0ff */
[----:B------:R-:W-:Y:S01]  /*2470*/  FMUL.FTZ R169, R126, R169 ;  /* 0x000000a97ea97220 */ /* 0x000fe20000410000 */
[----:B------:R-:W-:Y:S01]  /*2480*/  FSEL R25, R16, RZ, P2 ;  /* 0x000000ff10197208 */ /* 0x000fe20001000000 */
[----:B------:R-:W-:Y:S01]  /*2490*/  FMUL.FTZ R16, R126, R157 ;  /* 0x0000009d7e107220 */ /* 0x000fe20000410000 */
[----:B------:R-:W-:Y:S01]  /*24a0*/  F2FP.BF16.F32.PACK_AB R19, R26, R167 ;  /* 0x000000a71a13723e */ /* 0x000fe200000010ff */
[----:B------:R-:W-:Y:S01]  /*24b0*/  FMUL.FTZ R26, R126, R179 ;  /* 0x000000b37e1a7220 */ /* 0x000fe20000410000 */
[----:B------:R-:W-:Y:S01]  /*24c0*/  FSEL R31, R24, RZ, P0 ;  /* 0x000000ff181f7208 */ /* 0x000fe20000000000 */
[----:B------:R-:W-:Y:S01]  /*24d0*/  FMUL.FTZ R0, R16, UR6 ;  /* 0x0000000610007c20 */ /* 0x000fe20008410000 */
[----:B------:R-:W-:Y:S01]  /*24e0*/  F2FP.BF16.F32.PACK_AB R18, R27, R18 ;  /* 0x000000121b12723e */ /* 0x000fe200000010ff */
[----:B------:R-:W-:Y:S01]  /*24f0*/  FMUL.FTZ R27, R26, UR6 ;  /* 0x000000061a1b7c20 */ /* 0x000fe20008410000 */
[----:B------:R-:W-:Y:S01]  /*2500*/  FMUL.FTZ R24, R169, UR6 ;  /* 0x00000006a9187c20 */ /* 0x000fe20008410000 */
[----:B------:R-:W-:-:S02]  /*2510*/  LOP3.LUT P6, RZ, R44, 0xff000000, RZ, 0xc0, !PT ;  /* 0xff0000002cff7812 */ /* 0x000fc400078cc0ff */
[C---:B------:R-:W-:Y:S02]  /*2520*/  LOP3.LUT P0, RZ, R44.reuse, 0xff, RZ, 0xc0, !PT ;  /* 0x000000ff2cff7812 */ /* 0x040fe4000780c0ff */
[----:B------:R-:W-:Y:S02]  /*2530*/  LOP3.LUT P2, RZ, R44, 0xff00, RZ, 0xc0, !PT ;  /* 0x0000ff002cff7812 */ /* 0x000fe4000784c0ff */
        /* <DEDUP_REMOVED lines=10> */
.L_x_297:
        /* <DEDUP_REMOVED lines=9> */
[----:B------:R-:W-:Y:S01]  /*2670*/  FADD.FTZ R168, R168, -R33 ;  /* 0x80000021a8a87221 */ /* 0x000fe20000010000 */
[----:B------:R-:W-:Y:S02]  /*2680*/  IMAD.U32 R35, R25, 0x10000, RZ ;  /* 0x0001000019237824 */ /* 0x000fe400078e00ff */
[-CC-:B------:R-:W-:Y:S01]  /*2690*/  FFMA.FTZ R0, R0, R146.reuse, R139.reuse ;  /* 0x0000009200007223 */ /* 0x180fe2000001008b */
[----:B------:R-:W-:Y:S01]  /*26a0*/  SHF.L.U32 R27, R27, 0x10, RZ ;  /* 0x000000101b1b7819 */ /* 0x000fe200000006ff */
[-C--:B------:R-:W-:Y:S01]  /*26b0*/  FFMA.FTZ R165, R165, R146.reuse, R139 ;  /* 0x00000092a5a57223 */ /* 0x080fe2000001008b */
[----:B------:R-:W-:Y:S01]  /*26c0*/  SHF.L.U32 R33, R7, 0x10, RZ ;  /* 0x0000001007217819 */ /* 0x000fe200000006ff */
[----:B------:R-:W-:Y:S01]  /*26d0*/  FADD.FTZ R162, R162, -R179 ;  /* 0x800000b3a2a27221 */ /* 0x000fe20000010000 */
[----:B------:R-:W-:Y:S01]  /*26e0*/  FADD.FTZ R154, R154, -R167 ;  /* 0x800000a79a9a7221 */ /* 0x000fe20000010000 */
[----:B------:R-:W-:Y:S01]  /*26f0*/  FFMA.FTZ R161, R161, R146, R139 ;  /* 0x00000092a1a17223 */ /* 0x000fe2000001008b */
[----:B------:R-:W-:-:S02]  /*2700*/  IMAD.U32 R29, R24, 0x10000, RZ ;  /* 0x00010000181d7824 */ /* 0x000fc400078e00ff */
[C---:B------:R-:W-:Y:S01]  /*2710*/  FFMA.FTZ R24, R126.reuse, R164, R31 ;  /* 0x000000a47e187223 */ /* 0x040fe2000001001f */
[----:B------:R-:W-:Y:S01]  /*2720*/  FFMA.FTZ R35, R126, R168, R35 ;  /* 0x000000a87e237223 */ /* 0x000fe20000010023 */
[----:B------:R-:W-:Y:S01]  /*2730*/  FADD.FTZ R26, R157, -R0 ;  /* 0x800000009d1a7221 */ /* 0x000fe20000010000 */
[----:B------:R-:W-:Y:S01]  /*2740*/  SHF.L.U32 R31, R6, 0x10, RZ ;  /* 0x00000010061f7819 */ /* 0x000fe200000006ff */
[----:B------:R-:W-:Y:S01]  /*2750*/  FADD.FTZ R152, R152, -R165 ;  /* 0x800000a598987221 */ /* 0x000fe20000010000 */
[----:B-----5:R-:W-:Y:S01]  /*2760*/  ISETP.GE.U32.AND P0, PT, R44, RZ, PT ;  /* 0x000000ff2c00720c */ /* 0x020fe20003f06070 */
[C---:B------:R-:W-:Y:S01]  /*2770*/  FFMA.FTZ R0, R126.reuse, R162, R27 ;  /* 0x000000a27e007223 */ /* 0x040fe2000001001b */
[----:B------:R-:W-:Y:S01]  /*2780*/  FFMA.FTZ R33, R126, R154, R33 ;  /* 0x0000009a7e217223 */ /* 0x000fe20000010021 */
[----:B------:R-:W-:Y:S01]  /*2790*/  FADD.FTZ R150, R150, -R161 ;  /* 0x800000a196967221 */ /* 0x000fe20000010000 */
[----:B------:R-:W-:Y:S02]  /*27a0*/  IMAD.U32 R27, R5, 0x10000, RZ ;  /* 0x00010000051b7824 */ /* 0x000fe400078e00ff */
[----:B------:R-:W-:Y:S01]  /*27b0*/  FFMA.FTZ R169, R169, R146, R139 ;  /* 0x00000092a9a97223 */ /* 0x000fe2000001008b */
[----:B------:R-:W-:Y:S01]  /*27c0*/  FMUL.FTZ R35, R35, UR6 ;  /* 0x0000000623237c20 */ /* 0x000fe20008410000 */
[----:B------:R-:W-:Y:S01]  /*27d0*/  ISETP.GE.U32.AND.EX P0, PT, R45, 0x1000000, PT, P0 ;  /* 0x010000002d00780c */ /* 0x000fe20003f06100 */
[----:B------:R-:W-:Y:S01]  /*27e0*/  FFMA.FTZ R31, R126, R152, R31 ;  /* 0x000000987e1f7223 */ /* 0x000fe2000001001f */
[----:B------:R-:W-:Y:S01]  /*27f0*/  FMUL.FTZ R33, R33, UR6 ;  /* 0x0000000621217c20 */ /* 0x000fe20008410000 */
[----:B------:R-:W-:Y:S01]  /*2800*/  SHF.L.U32 R25, R4, 0x10, RZ ;  /* 0x0000001004197819 */ /* 0x000fe200000006ff */
[----:B------:R-:W-:Y:S01]  /*2810*/  FFMA.FTZ R27, R126, R150, R27 ;  /* 0x000000967e1b7223 */ /* 0x000fe2000001001b */
[----:B------:R-:W-:Y:S01]  /*2820*/  LOP3.LUT P2, RZ, R45, 0xff0000, RZ, 0xc0, !PT ;  /* 0x00ff00002dff7812 */ /* 0x000fe2000784c0ff */
[----:B------:R-:W-:Y:S01]  /*2830*/  FADD.FTZ R169, R160, -R169 ;  /* 0x800000a9a0a97221 */ /* 0x000fe20000010000 */
[----:B------:R-:W-:Y:S01]  /*2840*/  FSEL R35, R35, RZ, P0 ;  /* 0x000000ff23237208 */ /* 0x000fe20000000000 */
[----:B------:R-:W-:Y:S01]  /*2850*/  FMUL.FTZ R24, R24, UR6 ;  /* 0x0000000618187c20 */ /* 0x000fe20008410000 */
[----:B------:R-:W-:Y:S01]  /*2860*/  FMUL.FTZ R31, R31, UR6 ;  /* 0x000000061f1f7c20 */ /* 0x000fe20008410000 */
[----:B------:R-:W-:Y:S01]  /*2870*/  LOP3.LUT P0, RZ, R45, 0xff00, RZ, 0xc0, !PT ;  /* 0x0000ff002dff7812 */ /* 0x000fe2000780c0ff */
[----:B------:R-:W-:Y:S01]  /*2880*/  FMUL.FTZ R27, R27, UR6 ;  /* 0x000000061b1b7c20 */ /* 0x000fe20008410000 */
[----:B------:R-:W-:Y:S01]  /*2890*/  LOP3.LUT P6, RZ, R45, 0xff, RZ, 0xc0, !PT ;  /* 0x000000ff2dff7812 */ /* 0x000fe200078cc0ff */
[C---:B------:R-:W-:Y:S01]  /*28a0*/  FFMA.FTZ R29, R126.reuse, R169, R29 ;  /* 0x000000a97e1d7223 */ /* 0x040fe2000001001d */
[----:B------:R-:W-:Y:S01]  /*28b0*/  FSEL R28, R33, RZ, P2 ;  /* 0x000000ff211c7208 */ /* 0x000fe20001000000 */
[----:B------:R-:W-:Y:S01]  /*28c0*/  FFMA.FTZ R25, R126, R26, R25 ;  /* 0x0000001a7e197223 */ /* 0x000fe20000010019 */
        /* <DEDUP_REMOVED lines=18> */
.L_x_300:
[-CC-:B------:R-:W-:Y:S01]  /*29f0*/  FFMA.FTZ R19, R182, R146.reuse, R139.reuse ;  /* 0x00000092b6137223 */ /* 0x180fe2000001008b */
[-CC-:B------:R-:W-:Y:S01]  /*2a00*/  FFMA.FTZ R0, R0, R146.reuse, R139.reuse ;  /* 0x0000009200007223 */ /* 0x180fe2000001008b */
[-CC-:B------:R-:W-:Y:S01]  /*2a10*/  FFMA.FTZ R161, R161, R146.reuse, R139.reuse ;  /* 0x00000092a1a17223 */ /* 0x180fe2000001008b */
[-C--:B------:R-:W-:Y:S01]  /*2a20*/  FFMA.FTZ R167, R167, R146.reuse, R139 ;  /* 0x00000092a7a77223 */ /* 0x080fe2000001008b */
[----:B------:R-:W-:Y:S01]  /*2a30*/  FADD.FTZ R29, R168, -R19 ;  /* 0x80000013a81d7221 */ /* 0x000fe20000010000 */
[----:B------:R-:W-:Y:S02]  /*2a40*/  IMAD.U32 R28, R25, 0x10000, RZ ;  /* 0x00010000191c7824 */ /* 0x000fe400078e00ff */
[----:B------:R-:W-:Y:S01]  /*2a50*/  FFMA.FTZ R165, R165, R146, R139 ;  /* 0x00000092a5a57223 */ /* 0x000fe2000001008b */
[----:B------:R-:W-:Y:S01]  /*2a60*/  FADD.FTZ R157, R157, -R0 ;  /* 0x800000009d9d7221 */ /* 0x000fe20000010000 */
[----:B------:R-:W-:Y:S01]  /*2a70*/  FADD.FTZ R161, R150, -R161 ;  /* 0x800000a196a17221 */ /* 0x000fe20000010000 */
[----:B------:R-:W-:Y:S01]  /*2a80*/  SHF.L.U32 R18, R7, 0x10, RZ ;  /* 0x0000001007127819 */ /* 0x000fe200000006ff */
[----:B------:R-:W-:-:S02]  /*2a90*/  IMAD.U32 R0, R5, 0x10000, RZ ;  /* 0x0001000005007824 */ /* 0x000fc400078e00ff */
[----:B------:R-:W-:Y:S01]  /*2aa0*/  FADD.FTZ R167, R154, -R167 ;  /* 0x800000a79aa77221 */ /* 0x000fe20000010000 */
[----:B------:R-:W-:Y:S01]  /*2ab0*/  FFMA.FTZ R32, R126, R29, R28 ;  /* 0x0000001d7e207223 */ /* 0x000fe2000001001c */
[----:B------:R-:W-:Y:S01]  /*2ac0*/  SHF.L.U32 R16, R6, 0x10, RZ ;  /* 0x0000001006107819 */ /* 0x000fe200000006ff */
[----:B------:R-:W-:Y:S01]  /*2ad0*/  FADD.FTZ R165, R152, -R165 ;  /* 0x800000a598a57221 */ /* 0x000fe20000010000 */
[----:B-----5:R-:W-:Y:S01]  /*2ae0*/  ISETP.GE.U32.AND P0, PT, R44, RZ, PT ;  /* 0x000000ff2c00720c */ /* 0x020fe20003f06070 */
[C---:B------:R-:W-:Y:S01]  /*2af0*/  FFMA.FTZ R161, R126.reuse, R161, R0 ;  /* 0x000000a17ea17223 */ /* 0x040fe20000010000 */
[----:B------:R-:W-:Y:S01]  /*2b00*/  FFMA.FTZ R167, R126, R167, R18 ;  /* 0x000000a77ea77223 */ /* 0x000fe20000010012 */
[----:B------:R-:W-:Y:S01]  /*2b10*/  FMUL.FTZ R0, R32, UR6 ;  /* 0x0000000620007c20 */ /* 0x000fe20008410000 */
[----:B------:R-:W-:Y:S01]  /*2b20*/  ISETP.GE.U32.AND.EX P0, PT, R45, 0x1000000, PT, P0 ;  /* 0x010000002d00780c */ /* 0x000fe20003f06100 */
[-C--:B------:R-:W-:Y:S01]  /*2b30*/  FFMA.FTZ R17, R178, R146.reuse, R139 ;  /* 0x00000092b2117223 */ /* 0x080fe2000001008b */
[----:B------:R-:W-:Y:S01]  /*2b40*/  FFMA.FTZ R165, R126, R165, R16 ;  /* 0x000000a57ea57223 */ /* 0x000fe20000010010 */
[----:B------:R-:W-:Y:S01]  /*2b50*/  FMUL.FTZ R16, R167, UR6 ;  /* 0x00000006a7107c20 */ /* 0x000fe20008410000 */
[----:B------:R-:W-:Y:S01]  /*2b60*/  SHF.L.U32 R19, R26, 0x10, RZ ;  /* 0x000000101a137819 */ /* 0x000fe200000006ff */
[----:B------:R-:W-:Y:S01]  /*2b70*/  FADD.FTZ R17, R164, -R17 ;  /* 0x80000011a4117221 */ /* 0x000fe20000010000 */
[----:B------:R-:W-:Y:S01]  /*2b80*/  LOP3.LUT P6, RZ, R45, 0xff0000, RZ, 0xc0, !PT ;  /* 0x00ff00002dff7812 */ /* 0x000fe200078cc0ff */
[-CC-:B------:R-:W-:Y:S01]  /*2b90*/  FFMA.FTZ R169, R169, R146.reuse, R139.reuse ;  /* 0x00000092a9a97223 */ /* 0x180fe2000001008b */
[----:B------:R-:W-:Y:S01]  /*2ba0*/  FSEL R34, R0, RZ, P0 ;  /* 0x000000ff00227208 */ /* 0x000fe20000000000 */
[----:B------:R-:W-:Y:S01]  /*2bb0*/  FMUL.FTZ R0, R165, UR6 ;  /* 0x00000006a5007c20 */ /* 0x000fe20008410000 */
[----:B------:R-:W-:Y:S01]  /*2bc0*/  LOP3.LUT P2, RZ, R45, 0xff, RZ, 0xc0, !PT ;  /* 0x000000ff2dff7812 */ /* 0x000fe2000784c0ff */
[----:B------:R-:W-:Y:S01]  /*2bd0*/  FFMA.FTZ R179, R179, R146, R139 ;  /* 0x00000092b3b37223 */ /* 0x000fe2000001008b */
[----:B------:R-:W-:Y:S01]  /*2be0*/  SHF.L.U32 R18, R27, 0x10, RZ ;  /* 0x000000101b127819 */ /* 0x000fe200000006ff */
[----:B------:R-:W-:Y:S01]  /*2bf0*/  FFMA.FTZ R26, R126, R17, R19 ;  /* 0x000000117e1a7223 */ /* 0x000fe20000010013 */
[----:B------:R-:W-:Y:S01]  /*2c00*/  FSEL R27, R16, RZ, P6 ;  /* 0x000000ff101b7208 */ /* 0x000fe20003000000 */
[----:B------:R-:W-:Y:S01]  /*2c10*/  FMUL.FTZ R16, R161, UR6 ;  /* 0x00000006a1107c20 */ /* 0x000fe20008410000 */
[----:B------:R-:W-:Y:S01]  /*2c20*/  SHF.L.U32 R17, R24, 0x10, RZ ;  /* 0x0000001018117819 */ /* 0x000fe200000006ff */
[----:B------:R-:W-:Y:S01]  /*2c30*/  FADD.FTZ R169, R160, -R169 ;  /* 0x800000a9a0a97221 */ /* 0x000fe20000010000 */
[----:B------:R-:W-:Y:S01]  /*2c40*/  LOP3.LUT P6, RZ, R44, 0xff0000, RZ, 0xc0, !PT ;  /* 0x00ff00002cff7812 */ /* 0x000fe200078cc0ff */
[----:B------:R-:W-:Y:S01]  /*2c50*/  FADD.FTZ R179, R162, -R179 ;  /* 0x800000b3a2b37221 */ /* 0x000fe20000010000 */
[----:B------:R-:W-:Y:S01]  /*2c60*/  FSEL R30, R0, RZ, P2 ;  /* 0x000000ff001e7208 */ /* 0x000fe20001000000 */
[----:B------:R-:W-:-:S02]  /*2c70*/  IMAD.U32 R0, R4, 0x10000, RZ ;  /* 0x0001000004007824 */ /* 0x000fc400078e00ff */
[----:B------:R-:W-:Y:S01]  /*2c80*/  FMUL.FTZ R19, R26, UR6 ;  /* 0x000000061a137c20 */ /* 0x000fe20008410000 */
[----:B------:R-:W-:Y:S01]  /*2c90*/  FSEL R28, R16, RZ, P6 ;  /* 0x000000ff101c7208 */ /* 0x000fe20003000000 */
[C---:B------:R-:W-:Y:S01]  /*2ca0*/  FFMA.FTZ R169, R126.reuse, R169, R17 ;  /* 0x000000a97ea97223 */ /* 0x040fe20000010011 */
[----:B------:R-:W-:Y:S01]  /*2cb0*/  LOP3.LUT P0, RZ, R45, 0xff00, RZ, 0xc0, !PT ;  /* 0x0000ff002dff7812 */ /* 0x000fe2000780c0ff */
[C---:B------:R-:W-:Y:S01]  /*2cc0*/  FFMA.FTZ R16, R126.reuse, R179, R18 ;  /* 0x000000b37e107223 */ /* 0x040fe20000010012 */
[----:B------:R-:W-:Y:S01]  /*2cd0*/  FFMA.FTZ R0, R126, R157, R0 ;  /* 0x0000009d7e007223 */ /* 0x000fe20000010000 */
[----:B------:R-:W-:Y:S01]  /*2ce0*/  F2FP.BF16.F32.PACK_AB R18, R26, R165 ;  /* 0x000000a51a12723e */ /* 0x000fe200000010ff */
[----:B------:R-:W-:Y:S01]  /*2cf0*/  FMUL.FTZ R25, R169, UR6 ;  /* 0x00000006a9197c20 */ /* 0x000fe20008410000 */
[----:B------:R-:W-:Y:S01]  /*2d00*/  FSEL R33, R19, RZ, P0 ;  /* 0x000000ff13217208 */ /* 0x000fe20000000000 */
        /* <DEDUP_REMOVED lines=13> */
[----:B------:R-:W-:Y:S02]  /*2de0*/  F2FP.BF16.F32.PACK_AB R25, R31, R28 ;  /* 0x0000001c1f19723e */ /* 0x000fe400000010ff */
[----:B------:R-:W-:Y:S01]  /*2df0*/  F2FP.BF16.F32.PACK_AB R24, R29, R24 ;  /* 0x000000181d18723e */ /* 0x000fe200000010ff */
[----:B------:R-:W-:Y:S06]  /*2e00*/  BRA `(.L_x_299) ;  /* 0x0000001400347947 */ /* 0x000fec0003800000 */
.L_x_296:
        /* <DEDUP_REMOVED lines=16> */
[C---:B------:R-:W-:Y:S01]  /*2f10*/  FMUL.FTZ R23, R126.reuse, R23 ;  /* 0x000000177e177220 */ /* 0x040fe20000410000 */
[----:B------:R-:W-:Y:S01]  /*2f20*/  LOP3.LUT P2, RZ, R45, 0xff0000, RZ, 0xc0, !PT ;  /* 0x00ff00002dff7812 */ /* 0x000fe2000784c0ff */
[----:B------:R-:W-:Y:S01]  /*2f30*/  FMUL.FTZ R165, R126, R165 ;  /* 0x000000a57ea57220 */ /* 0x000fe20000410000 */
[----:B------:R-:W-:Y:S01]  /*2f40*/  FMUL.FTZ R167, R167, UR6 ;  /* 0x00000006a7a77c20 */ /* 0x000fe20008410000 */
[----:B------:R-:W-:Y:S01]  /*2f50*/  FMUL.FTZ R20, R23, UR6 ;  /* 0x0000000617147c20 */ /* 0x000fe20008410000 */
[----:B------:R-:W-:Y:S01]  /*2f60*/  FADD.FTZ R21, R164, -R21 ;  /* 0x80000015a4157221 */ /* 0x000fe20000010000 */
[----:B------:R-:W-:Y:S01]  /*2f70*/  ISETP.GE.U32.AND.EX P0, PT, R45, 0x1000000, PT, P0 ;  /* 0x010000002d00780c */ /* 0x000fe20003f06100 */
[-CC-:B------:R-:W-:Y:S01]  /*2f80*/  FFMA.FTZ R161, R161, R146.reuse, R139.reuse ;  /* 0x00000092a1a17223 */ /* 0x180fe2000001008b */
[-C--:B------:R-:W-:Y:S01]  /*2f90*/  FFMA.FTZ R179, R179, R146.reuse, R139 ;  /* 0x00000092b3b37223 */ /* 0x080fe2000001008b */
[----:B------:R-:W-:Y:S01]  /*2fa0*/  FSEL R27, R167, RZ, P2 ;  /* 0x000000ffa71b7208 */ /* 0x000fe20001000000 */
        /* <DEDUP_REMOVED lines=8> */
[-C--:B------:R-:W-:Y:S01]  /*3030*/  FFMA.FTZ R169, R169, R146.reuse, R139 ;  /* 0x00000092a9a97223 */ /* 0x080fe2000001008b */
[----:B------:R-:W-:Y:S01]  /*3040*/  FSEL R23, R167, RZ, P6 ;  /* 0x000000ffa7177208 */ /* 0x000fe20003000000 */
[----:B------:R-:W-:Y:S01]  /*3050*/  FMUL.FTZ R21, R21, UR6 ;  /* 0x0000000615157c20 */ /* 0x000fe20008410000 */
[----:B------:R-:W-:Y:S01]  /*3060*/  FSEL R26, R165, RZ, P2 ;  /* 0x000000ffa51a7208 */ /* 0x000fe20001000000 */
[C---:B------:R-:W-:Y:S01]  /*3070*/  FMUL.FTZ R161, R126.reuse, R161 ;  /* 0x000000a17ea17220 */ /* 0x040fe20000410000 */
[C---:B------:R-:W-:Y:S01]  /*3080*/  ISETP.GE.U32.AND.EX P0, PT, R129.reuse, 0x1000000, PT, P0 ;  /* 0x010000008100780c */ /* 0x040fe20003f06100 */
[----:B------:R-:W-:Y:S01]  /*3090*/  FMUL.FTZ R179, R126, R179 ;  /* 0x000000b37eb37220 */ /* 0x000fe20000410000 */
[C---:B------:R-:W-:Y:S01]  /*30a0*/  LOP3.LUT P6, RZ, R129.reuse, 0xff, RZ, 0xc0, !PT ;  /* 0x000000ff81ff7812 */ /* 0x040fe200078cc0ff */
        /* <DEDUP_REMOVED lines=11> */
[C---:B------:R-:W-:Y:S01]  /*3160*/  LOP3.LUT P6, RZ, R44.reuse, 0xff0000, RZ, 0xc0, !PT ;  /* 0x00ff00002cff7812 */ /* 0x040fe200078cc0ff */
        /* <DEDUP_REMOVED lines=18> */
[----:B------:R-:W-:Y:S02]  /*3290*/  F2FP.BF16.F32.PACK_AB R26, R29, R26 ;  /* 0x0000001a1d1a723e */ /* 0x000fe400000010ff */
        /* <DEDUP_REMOVED lines=9> */
.L_x_302:
[-CC-:B------:R-:W-:Y:S01]  /*3330*/  FFMA.FTZ R167, R167, R146.reuse, R139.reuse ;  /* 0x00000092a7a77223 */ /* 0x180fe2000001008b */
[-CC-:B------:R-:W-:Y:S01]  /*3340*/  FFMA.FTZ R19, R182, R146.reuse, R139.reuse ;  /* 0x00000092b6137223 */ /* 0x180fe2000001008b */
[----:B-----5:R-:W-:Y:S01]  /*3350*/  LOP3.LUT P2, RZ, R45, 0xff0000, RZ, 0xc0, !PT ;  /* 0x00ff00002dff7812 */ /* 0x020fe2000784c0ff */
[-C--:B------:R-:W-:Y:S01]  /*3360*/  FFMA.FTZ R165, R165, R146.reuse, R139 ;  /* 0x00000092a5a57223 */ /* 0x080fe2000001008b */
[----:B------:R-:W-:Y:S01]  /*3370*/  FADD.FTZ R167, R154, -R167 ;  /* 0x800000a79aa77221 */ /* 0x000fe20000010000 */
[----:B------:R-:W-:Y:S01]  /*3380*/  FADD.FTZ R19, R168, -R19 ;  /* 0x80000013a8137221 */ /* 0x000fe20000010000 */
[-C--:B------:R-:W-:Y:S01]  /*3390*/  FFMA.FTZ R17, R178, R146.reuse, R139 ;  /* 0x00000092b2117223 */ /* 0x080fe2000001008b */
[----:B------:R-:W-:Y:S01]  /*33a0*/  FADD.FTZ R165, R152, -R165 ;  /* 0x800000a598a57221 */ /* 0x000fe20000010000 */
[C---:B------:R-:W-:Y:S01]  /*33b0*/  FMUL.FTZ R167, R126.reuse, R167 ;  /* 0x000000a77ea77220 */ /* 0x040fe20000410000 */
[----:B------:R-:W-:Y:S01]  /*33c0*/  FMUL.FTZ R20, R126, R19 ;  /* 0x000000137e147220 */ /* 0x000fe20000410000 */
[----:B------:R-:W-:Y:S01]  /*33d0*/  ISETP.GE.U32.AND P0, PT, R44, RZ, PT ;  /* 0x000000ff2c00720c */ /* 0x000fe20003f06070 */
[----:B------:R-:W-:Y:S01]  /*33e0*/  FADD.FTZ R17, R164, -R17 ;  /* 0x80000011a4117221 */ /* 0x000fe20000010000 */
[----:B------:R-:W-:Y:S01]  /*33f0*/  FMUL.FTZ R16, R167, UR6 ;  /* 0x00000006a7107c20 */ /* 0x000fe20008410000 */
[-C--:B------:R-:W-:Y:S01]  /*3400*/  FFMA.FTZ R161, R161, R146.reuse, R139 ;  /* 0x00000092a1a17223 */ /* 0x080fe2000001008b */
[----:B------:R-:W-:Y:S01]  /*3410*/  LOP3.LUT P6, RZ, R129, 0xff0000, RZ, 0xc0, !PT ;  /* 0x00ff000081ff7812 */ /* 0x000fe200078cc0ff */
[----:B------:R-:W-:Y:S01]  /*3420*/  FMUL.FTZ R19, R20, UR6 ;  /* 0x0000000614137c20 */ /* 0x000fe20008410000 */
[----:B------:R-:W-:Y:S01]  /*3430*/  ISETP.GE.U32.AND.EX P0, PT, R45, 0x1000000, PT, P0 ;  /* 0x010000002d00780c */ /* 0x000fe20003f06100 */
[----:B------:R-:W-:Y:S01]  /*3440*/  FMUL.FTZ R18, R126, R165 ;  /* 0x000000a57e127220 */ /* 0x000fe20000410000 */
        /* <DEDUP_REMOVED lines=9> */
[-C--:B------:R-:W-:Y:S01]  /*34e0*/  FFMA.FTZ R179, R179, R146.reuse, R139 ;  /* 0x00000092b3b37223 */ /* 0x080fe2000001008b */
        /* <DEDUP_REMOVED lines=8> */
[----:B------:R-:W-:Y:S01]  /*3570*/  FSEL R26, R16, RZ, P6 ;  /* 0x000000ff101a7208 */ /* 0x000fe20003000000 */
[----:B------:R-:W-:Y:S01]  /*3580*/  FADD.FTZ R169, R160, -R169 ;  /* 0x800000a9a0a97221 */ /* 0x000fe20000010000 */
[----:B------:R-:W-:Y:S01]  /*3590*/  FSEL R22, R16, RZ, P0 ;  /* 0x000000ff10167208 */ /* 0x000fe20000000000 */
[----:B------:R-:W-:Y:S01]  /*35a0*/  FMUL.FTZ R16, R17, UR6 ;  /* 0x0000000611107c20 */ /* 0x000fe20008410000 */
[----:B------:R-:W-:Y:S01]  /*35b0*/  FSEL R31, R19, RZ, P2 ;  /* 0x000000ff131f7208 */ /* 0x000fe20001000000 */
[----:B------:R-:W-:Y:S01]  /*35c0*/  FADD.FTZ R157, R157, -R0 ;  /* 0x800000009d9d7221 */ /* 0x000fe20000010000 */
[----:B------:R-:W-:-:S02]  /*35d0*/  LOP3.LUT P0, RZ, R44, 0xff0000, RZ, 0xc0, !PT ;  /* 0x00ff00002cff7812 */ /* 0x000fc4000780c0ff */
[----:B------:R-:W-:Y:S01]  /*35e0*/  LOP3.LUT P2, RZ, R128, 0xff0000, RZ, 0xc0, !PT ;  /* 0x00ff000080ff7812 */ /* 0x000fe2000784c0ff */
[----:B------:R-:W-:Y:S01]  /*35f0*/  FMUL.FTZ R157, R126, R157 ;  /* 0x0000009d7e9d7220 */ /* 0x000fe20000410000 */
[----:B------:R-:W-:Y:S02]  /*3600*/  LOP3.LUT P6, RZ, R129, 0xff00, RZ, 0xc0, !PT ;  /* 0x0000ff0081ff7812 */ /* 0x000fe400078cc0ff */
[C---:B------:R-:W-:Y:S02]  /*3610*/  FSEL R25, R16.reuse, RZ, P0 ;  /* 0x000000ff10197208 */ /* 0x040fe40000000000 */
[----:B------:R-:W-:Y:S01]  /*3620*/  FSEL R21, R16, RZ, P2 ;  /* 0x000000ff10157208 */ /* 0x000fe20001000000 */
[----:B------:R-:W-:Y:S01]  /*3630*/  FMUL.FTZ R16, R126, R179 ;  /* 0x000000b37e107220 */ /* 0x000fe20000410000 */
[----:B------:R-:W-:Y:S02]  /*3640*/  FSEL R33, R19, RZ, P6 ;  /* 0x000000ff13217208 */ /* 0x000fe40003000000 */
[----:B------:R-:W-:Y:S01]  /*3650*/  F2FP.BF16.F32.PACK_AB R19, R20, R167 ;  /* 0x000000a71413723e */ /* 0x000fe200000010ff */
[C---:B------:R-:W-:Y:S01]  /*3660*/  FMUL.FTZ R20, R16.reuse, UR6 ;  /* 0x0000000610147c20 */ /* 0x040fe20008410000 */
[----:B------:R-:W-:Y:S01]  /*3670*/  F2FP.BF16.F32.PACK_AB R17, R16, R17 ;  /* 0x000000111011723e */ /* 0x000fe200000010ff */
[----:B------:R-:W-:Y:S01]  /*3680*/  FMUL.FTZ R16, R126, R169 ;  /* 0x000000a97e107220 */ /* 0x000fe20000410000 */
[----:B------:R-:W-:-:S02]  /*3690*/  LOP3.LUT P6, RZ, R44, 0xff000000, RZ, 0xc0, !PT ;  /* 0xff0000002cff7812 */ /* 0x000fc400078cc0ff */
[----:B------:R-:W-:Y:S01]  /*36a0*/  LOP3.LUT P0, RZ, R44, 0xff00, RZ, 0xc0, !PT ;  /* 0x0000ff002cff7812 */ /* 0x000fe2000780c0ff */
[----:B------:R-:W-:Y:S01]  /*36b0*/  FMUL.FTZ R0, R16, UR6 ;  /* 0x0000000610007c20 */ /* 0x000fe20008410000 */
[----:B------:R-:W-:Y:S02]  /*36c0*/  FSEL R28, R20, RZ, P6 ;  /* 0x000000ff141c7208 */ /* 0x000fe40003000000 */
[----:B------:R-:W-:Y:S02]  /*36d0*/  LOP3.LUT P6, RZ, R128, 0xff000000, RZ, 0xc0, !PT ;  /* 0xff00000080ff7812 */ /* 0x000fe400078cc0ff */
[----:B------:R-:W-:Y:S02]  /*36e0*/  F2FP.BF16.F32.PACK_AB R18, R23, R18 ;  /* 0x000000121712723e */ /* 0x000fe400000010ff */
[----:B------:R-:W-:Y:S02]  /*36f0*/  F2FP.BF16.F32.PACK_AB R23, R29, R24 ;  /* 0x000000181d17723e */ /* 0x000fe400000010ff */
[----:B------:R-:W-:-:S02]  /*3700*/  F2FP.BF16.F32.PACK_AB R27, R30, R27 ;  /* 0x0000001b1e1b723e */ /* 0x000fc400000010ff */
[----:B------:R-:W-:Y:S01]  /*3710*/  F2FP.BF16.F32.PACK_AB R16, R16, R157 ;  /* 0x0000009d1010723e */ /* 0x000fe200000010ff */
[----:B------:R-:W-:Y:S01]  /*3720*/  FMUL.FTZ R157, R157, UR6 ;  /* 0x000000069d9d7c20 */ /* 0x000fe20008410000 */
[----:B------:R-:W-:Y:S02]  /*3730*/  FSEL R30, R20, RZ, P6 ;  /* 0x000000ff141e7208 */ /* 0x000fe40003000000 */
[----:B------:R-:W-:Y:S02]  /*3740*/  FSEL R29, R0, RZ, P0 ;  /* 0x000000ff001d7208 */ /* 0x000fe40000000000 */
[----:B------:R-:W-:Y:S02]  /*3750*/  LOP3.LUT P2, RZ, R44, 0xff, RZ, 0xc0, !PT ;  /* 0x000000ff2cff7812 */ /* 0x000fe4000784c0ff */
[C---:B------:R-:W-:Y:S02]  /*3760*/  LOP3.LUT P6, RZ, R128.reuse, 0xff00, RZ, 0xc0, !PT ;  /* 0x0000ff0080ff7812 */ /* 0x040fe400078cc0ff */
[----:B------:R-:W-:-:S02]  /*3770*/  LOP3.LUT P0, RZ, R128, 0xff, RZ, 0xc0, !PT ;  /* 0x000000ff80ff7812 */ /* 0x000fc4000780c0ff */
        /* <DEDUP_REMOVED lines=10> */
.L_x_301:
[----:B------:R-:W-:-:S04]  /*3820*/  UISETP.NE.U32.AND UP0, UPT, UR4, URZ, UPT ;  /* 0x000000ff0400728c */ /* 0x000fc8000bf05070 */
[----:B------:R-:W-:-:S09]  /*3830*/  UISETP.NE.AND.EX UP0, UPT, UR5, URZ, UPT, UP0 ;  /* 0x000000ff0500728c */ /* 0x000fd2000bf05300 */
[----:B------:R-:W-:Y:S05]  /*3840*/  BRA.U UP0, `(.L_x_303) ;  /* 0x00000005004c7547 */ /* 0x000fea000b800000 */
[-CC-:B------:R-:W-:Y:S01]  /*3850*/  FFMA.FTZ R23, R182, R146.reuse, R139.reuse ;  /* 0x00000092b6177223 */ /* 0x180fe2000001008b */
[-CC-:B------:R-:W-:Y:S01]  /*3860*/  FFMA.FTZ R167, R167, R146.reuse, R139.reuse ;  /* 0x00000092a7a77223 */ /* 0x180fe2000001008b */
[----:B------:R-:W-:Y:S01]  /*3870*/  SHF.L.U32 R22, R7, 0x10, RZ ;  /* 0x0000001007167819 */ /* 0x000fe200000006ff */
[-C--:B------:R-:W-:Y:S01]  /*3880*/  FFMA.FTZ R165, R165, R146.reuse, R139 ;  /* 0x00000092a5a57223 */ /* 0x080fe2000001008b */
[----:B------:R-:W-:Y:S01]  /*3890*/  FADD.FTZ R29, R168, -R23 ;  /* 0x80000017a81d7221 */ /* 0x000fe20000010000 */
[----:B------:R-:W-:Y:S01]  /*38a0*/  SHF.L.U32 R23, R26, 0x10, RZ ;  /* 0x000000101a177819 */ /* 0x000fe200000006ff */
[----:B------:R-:W-:Y:S02]  /*38b0*/  IMAD.U32 R26, R25, 0x10000, RZ ;  /* 0x00010000191a7824 */ /* 0x000fe400078e00ff */
[----:B------:R-:W-:Y:S01]  /*38c0*/  FADD.FTZ R167, R154, -R167 ;  /* 0x800000a79aa77221 */ /* 0x000fe20000010000 */
[-C--:B------:R-:W-:Y:S01]  /*38d0*/  FFMA.FTZ R179, R179, R146.reuse, R139 ;  /* 0x00000092b3b37223 */ /* 0x080fe2000001008b */
[----:B------:R-:W-:Y:S01]  /*38e0*/  SHF.L.U32 R20, R6, 0x10, RZ ;  /* 0x0000001006147819 */ /* 0x000fe200000006ff */
[C---:B------:R-:W-:Y:S01]  /*38f0*/  FFMA.FTZ R26, R126.reuse, R29, R26 ;  /* 0x0000001d7e1a7223 */ /* 0x040fe2000001001a */
[----:B------:R-:W-:Y:S01]  /*3900*/  FFMA.FTZ R22, R126, R167, R22 ;  /* 0x000000a77e167223 */ /* 0x000fe20000010016 */
[----:B-----5:R-:W-:Y:S01]  /*3910*/  ISETP.GE.U32.AND P0, PT, R44, RZ, PT ;  /* 0x000000ff2c00720c */ /* 0x020fe20003f06070 */
[----:B------:R-:W-:Y:S01]  /*3920*/  FADD.FTZ R165, R152, -R165 ;  /* 0x800000a598a57221 */ /* 0x000fe20000010000 */
[----:B------:R-:W-:Y:S01]  /*3930*/  SHF.L.U32 R27, R27, 0x10, RZ ;  /* 0x000000101b1b7819 */ /* 0x000fe200000006ff */
[-C--:B------:R-:W-:Y:S01]  /*3940*/  FFMA.FTZ R21, R178, R146.reuse, R139 ;  /* 0x00000092b2157223 */ /* 0x080fe2000001008b */
[----:B------:R-:W-:Y:S01]  /*3950*/  FADD.FTZ R179, R162, -R179 ;  /* 0x800000b3a2b37221 */ /* 0x000fe20000010000 */
[-CC-:B------:R-:W-:Y:S01]  /*3960*/  FFMA.FTZ R0, R0, R146.reuse, R139.reuse ;  /* 0x0000009200007223 */ /* 0x180fe2000001008b */
[----:B------:R-:W-:Y:S01]  /*3970*/  FMUL.FTZ R26, R26, UR6 ;  /* 0x000000061a1a7c20 */ /* 0x000fe20008410000 */
[-C--:B------:R-:W-:Y:S01]  /*3980*/  FFMA.FTZ R161, R161, R146.reuse, R139 ;  /* 0x00000092a1a17223 */ /* 0x080fe2000001008b */
[C---:B------:R-:W-:Y:S01]  /*3990*/  ISETP.GE.U32.AND.EX P6, PT, R45.reuse, 0x1000000, PT, P0 ;  /* 0x010000002d00780c */ /* 0x040fe20003fc6100 */
[----:B------:R-:W-:Y:S01]  /*39a0*/  FMUL.FTZ R22, R22, UR6 ;  /* 0x0000000616167c20 */ /* 0x000fe20008410000 */
[----:B------:R-:W-:Y:S01]  /*39b0*/  FFMA.FTZ R20, R126, R165, R20 ;  /* 0x000000a57e147223 */ /* 0x000fe20000010014 */
[----:B------:R-:W-:Y:S01]  /*39c0*/  LOP3.LUT P2, RZ, R45, 0xff0000, RZ, 0xc0, !PT ;  /* 0x00ff00002dff7812 */ /* 0x000fe2000784c0ff */
[----:B------:R-:W-:Y:S01]  /*39d0*/  FADD.FTZ R21, R164, -R21 ;  /* 0x80000015a4157221 */ /* 0x000fe20000010000 */
[----:B------:R-:W-:Y:S01]  /*39e0*/  ISETP.GE.U32.AND P0, PT, R128, RZ, PT ;  /* 0x000000ff8000720c */ /* 0x000fe20003f06070 */
[----:B------:R-:W-:Y:S01]  /*39f0*/  FADD.FTZ R157, R157, -R0 ;  /* 0x800000009d9d7221 */ /* 0x000fe20000010000 */
[----:B------:R-:W-:Y:S01]  /*3a00*/  FFMA.FTZ R179, R126, R179, R27 ;  /* 0x000000b37eb37223 */ /* 0x000fe2000001001b */
[----:B------:R-:W-:Y:S01]  /*3a10*/  FADD.FTZ R161, R150, -R161 ;  /* 0x800000a196a17221 */ /* 0x000fe20000010000 */
[----:B------:R-:W-:Y:S01]  /*3a20*/  IMAD.U32 R0, R5, 0x10000, RZ ;  /* 0x0001000005007824 */ /* 0x000fe200078e00ff */
[----:B------:R-:W-:Y:S01]  /*3a30*/  SHF.L.U32 R27, R24, 0x10, RZ ;  /* 0x00000010181b7819 */ /* 0x000fe200000006ff */
[----:B------:R-:W-:Y:S01]  /*3a40*/  FMUL.FTZ R20, R20, UR6 ;  /* 0x0000000614147c20 */ /* 0x000fe20008410000 */
[----:B------:R-:W-:Y:S01]  /*3a50*/  FSEL R31, R26, RZ, P6 ;  /* 0x000000ff1a1f7208 */ /* 0x000fe20003000000 */
[----:B------:R-:W-:Y:S01]  /*3a60*/  FFMA.FTZ R21, R126, R21, R23 ;  /* 0x000000157e157223 */ /* 0x000fe20000010017 */
[----:B------:R-:W-:Y:S01]  /*3a70*/  LOP3.LUT P6, RZ, R129, 0xff0000, RZ, 0xc0, !PT ;  /* 0x00ff000081ff7812 */ /* 0x000fe200078cc0ff */
[----:B------:R-:W-:Y:S01]  /*3a80*/  FFMA.FTZ R169, R169, R146, R139 ;  /* 0x00000092a9a97223 */ /* 0x000fe2000001008b */
[----:B------:R-:W-:Y:S01]  /*3a90*/  FSEL R24, R22, RZ, P2 ;  /* 0x000000ff16187208 */ /* 0x000fe20001000000 */
[----:B------:R-:W-:Y:S01]  /*3aa0*/  FFMA.FTZ R161, R126, R161, R0 ;  /* 0x000000a17ea17223 */ /* 0x000fe20000010000 */
[----:B------:R-:W-:Y:S01]  /*3ab0*/  ISETP.GE.U32.AND.EX P0, PT, R129, 0x1000000, PT, P0 ;  /* 0x010000008100780c */ /* 0x000fe20003f06100 */
        /* <DEDUP_REMOVED lines=8> */
[----:B------:R-:W-:Y:S01]  /*3b40*/  FFMA.FTZ R27, R126, R169, R27 ;  /* 0x000000a97e1b7223 */ /* 0x000fe2000001001b */
[----:B------:R-:W-:-:S02]  /*3b50*/  FSEL R26, R20, RZ, P2 ;  /* 0x000000ff141a7208 */ /* 0x000fc40001000000 */
[----:B------:R-:W-:Y:S01]  /*3b60*/  LOP3.LUT P2, RZ, R129, 0xff00, RZ, 0xc0, !PT ;  /* 0x0000ff0081ff7812 */ /* 0x000fe2000784c0ff */
[----:B------:R-:W-:Y:S01]  /*3b70*/  FMUL.FTZ R29, R27, UR6 ;  /* 0x000000061b1d7c20 */ /* 0x000fe20008410000 */
[----:B------:R-:W-:Y:S02]  /*3b80*/  FSEL R22, R20, RZ, P6 ;  /* 0x000000ff14167208 */ /* 0x000fe40003000000 */
[----:B------:R-:W-:Y:S02]  /*3b90*/  LOP3.LUT P6, RZ, R44, 0xff0000, RZ, 0xc0, !PT ;  /* 0x00ff00002cff7812 */ /* 0x000fe400078cc0ff */
[----:B------:R-:W-:Y:S02]  /*3ba0*/  FSEL R25, R21, RZ, P2 ;  /* 0x000000ff15197208 */ /* 0x000fe40001000000 */
[----:B------:R-:W-:Y:S02]  /*3bb0*/  SHF.L.U32 R20, R4, 0x10, RZ ;  /* 0x0000001004147819 */ /* 0x000fe400000006ff */
[----:B------:R-:W-:-:S02]  /*3bc0*/  LOP3.LUT P0, RZ, R45, 0xff00, RZ, 0xc0, !PT ;  /* 0x0000ff002dff7812 */ /* 0x000fc4000780c0ff */
[----:B------:R-:W-:Y:S01]  /*3bd0*/  LOP3.LUT P2, RZ, R44, 0xff000000, RZ, 0xc0, !PT ;  /* 0xff0000002cff7812 */ /* 0x000fe2000784c0ff */
[----:B------:R-:W-:Y:S01]  /*3be0*/  FFMA.FTZ R20, R126, R157, R20 ;  /* 0x0000009d7e147223 */ /* 0x000fe20000010014 */
[----:B------:R-:W-:Y:S02]  /*3bf0*/  FSEL R28, R161, RZ, P6 ;  /* 0x000000ffa11c7208 */ /* 0x000fe40003000000 */
[----:B------:R-:W-:Y:S02]  /*3c00*/  FSEL R35, R21, RZ, P0 ;  /* 0x000000ff15237208 */ /* 0x000fe40000000000 */
[----:B------:R-:W-:Y:S02]  /*3c10*/  LOP3.LUT P6, RZ, R44, 0xff00, RZ, 0xc0, !PT ;  /* 0x0000ff002cff7812 */ /* 0x000fe400078cc0ff */
[----:B------:R-:W-:Y:S02]  /*3c20*/  FSEL R33, R179, RZ, P2 ;  /* 0x000000ffb3217208 */ /* 0x000fe40001000000 */
[----:B------:R-:W-:-:S02]  /*3c30*/  LOP3.LUT P0, RZ, R128, 0xff0000, RZ, 0xc0, !PT ;  /* 0x00ff000080ff7812 */ /* 0x000fc4000780c0ff */
[----:B------:R-:W-:Y:S02]  /*3c40*/  LOP3.LUT P2, RZ, R128, 0xff000000, RZ, 0xc0, !PT ;  /* 0xff00000080ff7812 */ /* 0x000fe4000784c0ff */
[----:B------:R-:W-:Y:S01]  /*3c50*/  F2FP.BF16.F32.PACK_AB R27, R31, R24 ;  /* 0x000000181f1b723e */ /* 0x000fe200000010ff */
[----:B------:R-:W-:Y:S01]  /*3c60*/  FMUL.FTZ R24, R20, UR6 ;  /* 0x0000000614187c20 */ /* 0x000fe20008410000 */
[----:B------:R-:W-:Y:S02]  /*3c70*/  F2FP.BF16.F32.PACK_AB R23, R0, R23 ;  /* 0x000000170017723e */ /* 0x000fe400000010ff */
[----:B------:R-:W-:Y:S02]  /*3c80*/  FSEL R31, R29, RZ, P6 ;  /* 0x000000ff1d1f7208 */ /* 0x000fe40003000000 */
[----:B------:R-:W-:Y:S02]  /*3c90*/  FSEL R21, R161, RZ, P0 ;  /* 0x000000ffa1157208 */ /* 0x000fe40000000000 */
[----:B------:R-:W-:-:S02]  /*3ca0*/  FSEL R0, R179, RZ, P2 ;  /* 0x000000ffb3007208 */ /* 0x000fc40001000000 */
[----:B------:R-:W-:Y:S02]  /*3cb0*/  LOP3.LUT P6, RZ, R128, 0xff, RZ, 0xc0, !PT ;  /* 0x000000ff80ff7812 */ /* 0x000fe400078cc0ff */
[----:B------:R-:W-:Y:S02]  /*3cc0*/  LOP3.LUT P0, RZ, R44, 0xff, RZ, 0xc0, !PT ;  /* 0x000000ff2cff7812 */ /* 0x000fe4000780c0ff */
[----:B------:R-:W-:Y:S02]  /*3cd0*/  LOP3.LUT P2, RZ, R128, 0xff00, RZ, 0xc0, !PT ;  /* 0x0000ff0080ff7812 */ /* 0x000fe4000784c0ff */
[C---:B------:R-:W-:Y:S02]  /*3ce0*/  FSEL R20, R24.reuse, RZ, P6 ;  /* 0x000000ff18147208 */ /* 0x040fe40003000000 */
        /* <DEDUP_REMOVED lines=9> */
.L_x_303:
[-CC-:B------:R-:W-:Y:S01]  /*3d80*/  FFMA.FTZ R167, R167, R146.reuse, R139.reuse ;  /* 0x00000092a7a77223 */ /* 0x180fe2000001008b */
[-CC-:B------:R-:W-:Y:S01]  /*3d90*/  FFMA.FTZ R0, R0, R146.reuse, R139.reuse ;  /* 0x0000009200007223 */ /* 0x180fe2000001008b */
[-C--:B------:R-:W-:Y:S01]  /*3da0*/  FFMA.FTZ R161, R161, R146.reuse, R139 ;  /* 0x00000092a1a17223 */ /* 0x080fe2000001008b */
[----:B------:R-:W-:Y:S02]  /*3db0*/  IMAD.U32 R18, R7, 0x10000, RZ ;  /* 0x0001000007127824 */ /* 0x000fe400078e00ff */
[----:B------:R-:W-:Y:S01]  /*3dc0*/  FADD.FTZ R167, R154, -R167 ;  /* 0x800000a79aa77221 */ /* 0x000fe20000010000 */
[----:B------:R-:W-:Y:S01]  /*3dd0*/  FADD.FTZ R157, R157, -R0 ;  /* 0x800000009d9d7221 */ /* 0x000fe20000010000 */
[----:B------:R-:W-:Y:S01]  /*3de0*/  SHF.L.U32 R0, R5, 0x10, RZ ;  /* 0x0000001005007819 */ /* 0x000fe200000006ff */
[----:B------:R-:W-:Y:S01]  /*3df0*/  FADD.FTZ R161, R150, -R161 ;  /* 0x800000a196a17221 */ /* 0x000fe20000010000 */
[-CC-:B------:R-:W-:Y:S01]  /*3e00*/  FFMA.FTZ R179, R179, R146.reuse, R139.reuse ;  /* 0x00000092b3b37223 */ /* 0x180fe2000001008b */
[----:B------:R-:W-:Y:S01]  /*3e10*/  FFMA.FTZ R167, R126, R167, R18 ;  /* 0x000000a77ea77223 */ /* 0x000fe20000010012 */
[-CC-:B------:R-:W-:Y:S01]  /*3e20*/  FFMA.FTZ R19, R182, R146.reuse, R139.reuse ;  /* 0x00000092b6137223 */ /* 0x180fe2000001008b */
[----:B------:R-:W-:Y:S01]  /*3e30*/  FFMA.FTZ R161, R126, R161, R0 ;  /* 0x000000a17ea17223 */ /* 0x000fe20000010000 */
[-C--:B------:R-:W-:Y:S01]  /*3e40*/  FFMA.FTZ R165, R165, R146.reuse, R139 ;  /* 0x00000092a5a57223 */ /* 0x080fe2000001008b */
[----:B------:R-:W-:Y:S01]  /*3e50*/  FADD.FTZ R179, R162, -R179 ;  /* 0x800000b3a2b37221 */ /* 0x000fe20000010000 */
[----:B------:R-:W-:Y:S01]  /*3e60*/  IMAD.U32 R27, R27, 0x10000, RZ ;  /* 0x000100001b1b7824 */ /* 0x000fe200078e00ff */
[----:B------:R-:W-:Y:S01]  /*3e70*/  SHF.L.U32 R22, R25, 0x10, RZ ;  /* 0x0000001019167819 */ /* 0x000fe200000006ff */
[----:B------:R-:W-:Y:S01]  /*3e80*/  FMUL.FTZ R0, R167, UR6 ;  /* 0x00000006a7007c20 */ /* 0x000fe20008410000 */
[----:B------:R-:W-:Y:S01]  /*3e90*/  FADD.FTZ R21, R168, -R19 ;  /* 0x80000013a8157221 */ /* 0x000fe20000010000 */
[----:B-----5:R-:W-:Y:S01]  /*3ea0*/  LOP3.LUT P2, RZ, R45, 0xff0000, RZ, 0xc0, !PT ;  /* 0x00ff00002dff7812 */ /* 0x020fe2000784c0ff */
[-C--:B------:R-:W-:Y:S01]  /*3eb0*/  FFMA.FTZ R17, R178, R146.reuse, R139 ;  /* 0x00000092b2117223 */ /* 0x080fe2000001008b */
[----:B------:R-:W-:Y:S01]  /*3ec0*/  SHF.L.U32 R16, R6, 0x10, RZ ;  /* 0x0000001006107819 */ /* 0x000fe200000006ff */
[----:B------:R-:W-:Y:S01]  /*3ed0*/  FADD.FTZ R165, R152, -R165 ;  /* 0x800000a598a57221 */ /* 0x000fe20000010000 */
[----:B------:R-:W-:Y:S01]  /*3ee0*/  FFMA.FTZ R20, R126, R179, R27 ;  /* 0x000000b37e147223 */ /* 0x000fe2000001001b */
[----:B------:R-:W-:Y:S01]  /*3ef0*/  SHF.L.U32 R19, R26, 0x10, RZ ;  /* 0x000000101a137819 */ /* 0x000fe200000006ff */
[----:B------:R-:W-:Y:S01]  /*3f00*/  FFMA.FTZ R28, R126, R21, R22 ;  /* 0x000000157e1c7223 */ /* 0x000fe20000010016 */
[----:B------:R-:W-:Y:S01]  /*3f10*/  FSEL R27, R0, RZ, P2 ;  /* 0x000000ff001b7208 */ /* 0x000fe20001000000 */
[----:B------:R-:W-:Y:S01]  /*3f20*/  FADD.FTZ R17, R164, -R17 ;  /* 0x80000011a4117221 */ /* 0x000fe20000010000 */
[----:B------:R-:W-:Y:S01]  /*3f30*/  ISETP.GE.U32.AND P0, PT, R44, RZ, PT ;  /* 0x000000ff2c00720c */ /* 0x000fe20003f06070 */
[----:B------:R-:W-:Y:S01]  /*3f40*/  FFMA.FTZ R18, R126, R165, R16 ;  /* 0x000000a57e127223 */ /* 0x000fe20000010010 */
[----:B------:R-:W-:Y:S01]  /*3f50*/  ISETP.GE.U32.AND P2, PT, R128, RZ, PT ;  /* 0x000000ff8000720c */ /* 0x000fe20003f46070 */
[----:B------:R-:W-:Y:S01]  /*3f60*/  FMUL.FTZ R16, R28, UR6 ;  /* 0x000000061c107c20 */ /* 0x000fe20008410000 */
[----:B------:R-:W-:Y:S01]  /*3f70*/  LOP3.LUT P6, RZ, R129, 0xff0000, RZ, 0xc0, !PT ;  /* 0x00ff000081ff7812 */ /* 0x000fe200078cc0ff */
[----:B------:R-:W-:Y:S01]  /*3f80*/  FFMA.FTZ R23, R126, R17, R19 ;  /* 0x000000117e177223 */ /* 0x000fe20000010013 */
[----:B------:R-:W-:Y:S01]  /*3f90*/  ISETP.GE.U32.AND.EX P0, PT, R45, 0x1000000, PT, P0 ;  /* 0x010000002d00780c */ /* 0x000fe20003f06100 */
[----:B------:R-:W-:Y:S01]  /*3fa0*/  IMAD.U32 R17, R24, 0x10000, RZ ;  /* 0x0001000018117824 */ /* 0x000fe200078e00ff */
[----:B------:R-:W-:Y:S01]  /*3fb0*/  ISETP.GE.U32.AND.EX P2, PT, R129, 0x1000000, PT, P2 ;  /* 0x010000008100780c */ /* 0x000fe20003f46120 */
[----:B------:R-:W-:Y:S01]  /*3fc0*/  FMUL.FTZ R19, R23, UR6 ;  /* 0x0000000617137c20 */ /* 0x000fe20008410000 */
[----:B------:R-:W-:Y:S01]  /*3fd0*/  FSEL R24, R0, RZ, P6 ;  /* 0x000000ff00187208 */ /* 0x000fe20003000000 */
[----:B------:R-:W-:Y:S01]  /*3fe0*/  FMUL.FTZ R0, R18, UR6 ;  /* 0x0000000612007c20 */ /* 0x000fe20008410000 */
[C---:B------:R-:W-:Y:S01]  /*3ff0*/  FSEL R30, R16.reuse, RZ, P0 ;  /* 0x000000ff101e7208 */ /* 0x040fe20000000000 */
[----:B------:R-:W-:Y:S01]  /*4000*/  FFMA.FTZ R169, R169, R146, R139 ;  /* 0x00000092a9a97223 */ /* 0x000fe2000001008b */
[----:B------:R-:W-:Y:S01]  /*4010*/  FSEL R29, R16, RZ, P2 ;  /* 0x000000ff101d7208 */ /* 0x000fe20001000000 */
[----:B------:R-:W-:Y:S01]  /*4020*/  FMUL.FTZ R16, R161, UR6 ;  /* 0x00000006a1107c20 */ /* 0x000fe20008410000 */
[----:B------:R-:W-:Y:S01]  /*4030*/  LOP3.LUT P0, RZ, R129, 0xff, RZ, 0xc0, !PT ;  /* 0x000000ff81ff7812 */ /* 0x000fe2000780c0ff */
[----:B------:R-:W-:Y:S01]  /*4040*/  FADD.FTZ R169, R160, -R169 ;  /* 0x800000a9a0a97221 */ /* 0x000fe20000010000 */
[----:B------:R-:W-:-:S02]  /*4050*/  LOP3.LUT P2, RZ, R45, 0xff00, RZ, 0xc0, !PT ;  /* 0x0000ff002dff7812 */ /* 0x000fc4000784c0ff */
[----:B------:R-:W-:Y:S01]  /*4060*/  LOP3.LUT P6, RZ, R45, 0xff, RZ, 0xc0, !PT ;  /* 0x000000ff2dff7812 */ /* 0x000fe200078cc0ff */
[----:B------:R-:W-:Y:S01]  /*4070*/  FFMA.FTZ R169, R126, R169, R17 ;  /* 0x000000a97ea97223 */ /* 0x000fe20000010011 */
[C---:B------:R-:W-:Y:S02]  /*4080*/  FSEL R22, R0.reuse, RZ, P0 ;  /* 0x000000ff00167208 */ /* 0x040fe40000000000 */
[----:B------:R-:W-:Y:S02]  /*4090*/  FSEL R31, R19, RZ, P2 ;  /* 0x000000ff131f7208 */ /* 0x000fe40001000000 */
[----:B------:R-:W-:Y:S02]  /*40a0*/  FSEL R26, R0, RZ, P6 ;  /* 0x000000ff001a7208 */ /* 0x000fe40003000000 */
[----:B------:R-:W-:Y:S02]  /*40b0*/  LOP3.LUT P0, RZ, R44, 0xff0000, RZ, 0xc0, !PT ;  /* 0x00ff00002cff7812 */ /* 0x000fe4000780c0ff */
[----:B------:R-:W-:-:S02]  /*40c0*/  LOP3.LUT P2, RZ, R128, 0xff0000, RZ, 0xc0, !PT ;  /* 0x00ff000080ff7812 */ /* 0x000fc4000784c0ff */
[----:B------:R-:W-:Y:S02]  /*40d0*/  LOP3.LUT P6, RZ, R129, 0xff00, RZ, 0xc0, !PT ;  /* 0x0000ff0081ff7812 */ /* 0x000fe400078cc0ff */
[C---:B------:R-:W-:Y:S02]  /*40e0*/  FSEL R25, R16.reuse, RZ, P0 ;  /* 0x000000ff10197208 */ /* 0x040fe40000000000 */
[----:B------:R-:W-:Y:S01]  /*40f0*/  FSEL R21, R16, RZ, P2 ;  /* 0x000000ff10157208 */ /* 0x000fe20001000000 */
[----:B------:R-:W-:Y:S01]  /*4100*/  FMUL.FTZ R16, R20, UR6 ;  /* 0x0000000614107c20 */ /* 0x000fe20008410000 */
[----:B------:R-:W-:Y:S02]  /*4110*/  FSEL R33, R19, RZ, P6 ;  /* 0x000000ff13217208 */ /* 0x000fe40003000000 */
[----:B------:R-:W-:Y:S02]  /*4120*/  LOP3.LUT P6, RZ, R44, 0xff000000, RZ, 0xc0, !PT ;  /* 0xff0000002cff7812 */ /* 0x000fe400078cc0ff */
[----:B------:R-:W-:-:S02]  /*4130*/  SHF.L.U32 R0, R4, 0x10, RZ ;  /* 0x0000001004007819 */ /* 0x000fc400000006ff */
[----:B------:R-:W-:Y:S02]  /*4140*/  F2FP.BF16.F32.PACK_AB R19, R28, R167 ;  /* 0x000000a71c13723e */ /* 0x000fe400000010ff */
[----:B------:R-:W-:Y:S01]  /*4150*/  FSEL R28, R16, RZ, P6 ;  /* 0x000000ff101c7208 */ /* 0x000fe20003000000 */
[----:B------:R-:W-:Y:S01]  /*4160*/  FFMA.FTZ R0, R126, R157, R0 ;  /* 0x0000009d7e007223 */ /* 0x000fe20000010000 */
[----:B------:R-:W-:Y:S01]  /*4170*/  F2FP.BF16.F32.PACK_AB R17, R20, R161 ;  /* 0x000000a11411723e */ /* 0x000fe200000010ff */
[----:B------:R-:W-:Y:S01]  /*4180*/  FMUL.FTZ R20, R169, UR6 ;  /* 0x00000006a9147c20 */ /* 0x000fe20008410000 */
[----:B------:R-:W-:Y:S02]  /*4190*/  LOP3.LUT P6, RZ, R128, 0xff000000, RZ, 0xc0, !PT ;  /* 0xff00000080ff7812 */ /* 0x000fe400078cc0ff */
[----:B------:R-:W-:Y:S02]  /*41a0*/  LOP3.LUT P0, RZ, R44, 0xff00, RZ, 0xc0, !PT ;  /* 0x0000ff002cff7812 */ /* 0x000fe4000780c0ff */
[----:B------:R-:W-:-:S02]  /*41b0*/  F2FP.BF16.F32.PACK_AB R27, R30, R27 ;  /* 0x0000001b1e1b723e */ /* 0x000fc400000010ff */
[----:B------:R-:W-:Y:S02]  /*41c0*/  F2FP.BF16.F32.PACK_AB R18, R23, R18 ;  /* 0x000000121712723e */ /* 0x000fe400000010ff */
[----:B------:R-:W-:Y:S02]  /*41d0*/  FSEL R30, R16, RZ, P6 ;  /* 0x000000ff101e7208 */ /* 0x000fe40003000000 */
[----:B------:R-:W-:Y:S02]  /*41e0*/  F2FP.BF16.F32.PACK_AB R23, R29, R24 ;  /* 0x000000181d17723e */ /* 0x000fe400000010ff */
[----:B------:R-:W-:Y:S01]  /*41f0*/  F2FP.BF16.F32.PACK_AB R16, R169, R0 ;  /* 0x00000000a910723e */ /* 0x000fe200000010ff */
[----:B------:R-:W-:Y:S01]  /*4200*/  FMUL.FTZ R0, R0, UR6 ;  /* 0x0000000600007c20 */ /* 0x000fe20008410000 */
[----:B------:R-:W-:Y:S02]  /*4210*/  LOP3.LUT P6, RZ, R128, 0xff00, RZ, 0xc0, !PT ;  /* 0x0000ff0080ff7812 */ /* 0x000fe400078cc0ff */
        /* <DEDUP_REMOVED lines=10> */
[----:B------:R-:W-:Y:S02]  /*42c0*/  F2FP.BF16.F32.PACK_AB R20, R31, R20 ;  /* 0x000000141f14723e */ /* 0x000fe400000010ff */
[----:B------:R-:W-:-:S07]  /*42d0*/  F2FP.BF16.F32.PACK_AB R24, R29, R24 ;  /* 0x000000181d18723e */ /* 0x000fce00000010ff */
.L_x_299:
        /* <DEDUP_REMOVED lines=12> */
[----:B------:R-:W-:-:S04]  /*43a0*/  ISETP.NE.U32.AND P0, PT, R36, RZ, PT ;  /* 0x000000ff2400720c */ /* 0x000fc80003f05070 */
[----:B------:R-:W-:-:S13]  /*43b0*/  ISETP.NE.AND.EX P0, PT, R37, RZ, PT, P0 ;  /* 0x000000ff2500720c */ /* 0x000fda0003f05300 */
[----:B------:R-:W-:Y:S05]  /*43c0*/  @!P0 BRA `(.L_x_305) ;  /* 0x0000000800cc8947 */ /* 0x000fea0003800000 */
[----:B------:R-:W-:Y:S05]  /*43d0*/  @!P2 BRA `(.L_x_306) ;  /* 0x00000004006ca947 */ /* 0x000fea0003800000 */
[-CC-:B------:R-:W-:Y:S01]  /*43e0*/  FFMA.FTZ R185, R185, R146.reuse, R139.reuse ;  /* 0x00000092b9b97223 */ /* 0x180fe2000001008b */
[----:B0-----:R-:W-:Y:S01]  /*43f0*/  SHF.L.U32 R17, R11, 0x10, RZ ;  /* 0x000000100b117819 */ /* 0x001fe200000006ff */
[-C--:B------:R-:W-:Y:S01]  /*4400*/  FFMA.FTZ R187, R187, R146.reuse, R139 ;  /* 0x00000092bbbb7223 */ /* 0x080fe2000001008b */
[----:B------:R-:W-:Y:S01]  /*4410*/  PRMT R0, R11, 0x7632, R0 ;  /* 0x000076320b007816 */ /* 0x000fe20000000000 */
[----:B------:R-:W-:Y:S01]  /*4420*/  FADD.FTZ R185, R166, -R185 ;  /* 0x800000b9a6b97221 */ /* 0x000fe20000010000 */
[----:B------:R-:W-:Y:S01]  /*4430*/  LOP3.LUT P6, RZ, R43, 0xff0000, RZ, 0xc0, !PT ;  /* 0x00ff00002bff7812 */ /* 0x000fe200078cc0ff */
[----:B------:R-:W-:Y:S01]  /*4440*/  FADD.FTZ R187, R156, -R187 ;  /* 0x800000bb9cbb7221 */ /* 0x000fe20000010000 */
[-C--:B------:R-:W-:Y:S01]  /*4450*/  FFMA.FTZ R181, R181, R146.reuse, R139 ;  /* 0x00000092b5b57223 */ /* 0x080fe2000001008b */
[----:B------:R-:W-:Y:S01]  /*4460*/  FFMA.FTZ R185, R126, R185, R17 ;  /* 0x000000b97eb97223 */ /* 0x000fe20000010011 */
[-C--:B------:R-:W-:Y:S01]  /*4470*/  FFMA.FTZ R17, R190, R146.reuse, R139 ;  /* 0x00000092be117223 */ /* 0x080fe2000001008b */
[----:B------:R-:W-:Y:S01]  /*4480*/  IMAD.U32 R19, R0, 0x10000, RZ ;  /* 0x0001000000137824 */ /* 0x000fe200078e00ff */
[----:B------:R-:W-:Y:S01]  /*4490*/  PRMT R0, R10, 0x7632, R0 ;  /* 0x000076320a007816 */ /* 0x000fe20000000000 */
[----:B------:R-:W-:Y:S01]  /*44a0*/  FMUL.FTZ R16, R185, UR6 ;  /* 0x00000006b9107c20 */ /* 0x000fe20008410000 */
[----:B------:R-:W-:Y:S01]  /*44b0*/  FADD.FTZ R17, R188, -R17 ;  /* 0x80000011bc117221 */ /* 0x000fe20000010000 */
[----:B------:R-:W-:Y:S01]  /*44c0*/  FADD.FTZ R181, R158, -R181 ;  /* 0x800000b59eb57221 */ /* 0x000fe20000010000 */
[----:B------:R-:W-:-:S02]  /*44d0*/  FFMA.FTZ R175, R175, R146, R139 ;  /* 0x00000092afaf7223 */ /* 0x000fc4000001008b */
[----:B------:R-:W-:Y:S01]  /*44e0*/  FSEL R27, R16, RZ, P6 ;  /* 0x000000ff101b7208 */ /* 0x000fe20003000000 */
[----:B------:R-:W-:Y:S01]  /*44f0*/  FFMA.FTZ R34, R126, R17, R19 ;  /* 0x000000117e227223 */ /* 0x000fe20000010013 */
[----:B------:R-:W-:Y:S01]  /*4500*/  LOP3.LUT P6, RZ, R3, 0xff0000, RZ, 0xc0, !PT ;  /* 0x00ff000003ff7812 */ /* 0x000fe200078cc0ff */
[----:B------:R-:W-:Y:S01]  /*4510*/  FFMA.FTZ R19, R184, R146, R139 ;  /* 0x00000092b8137223 */ /* 0x000fe2000001008b */
[----:B------:R-:W-:Y:S01]  /*4520*/  SHF.L.U32 R17, R10, 0x10, RZ ;  /* 0x000000100a117819 */ /* 0x000fe200000006ff */
[----:B------:R-:W-:Y:S01]  /*4530*/  FADD.FTZ R175, R148, -R175 ;  /* 0x800000af94af7221 */ /* 0x000fe20000010000 */
[----:B------:R-:W-:Y:S01]  /*4540*/  FSEL R23, R16, RZ, P6 ;  /* 0x000000ff10177208 */ /* 0x000fe20003000000 */
[----:B------:R-:W-:Y:S01]  /*4550*/  FMUL.FTZ R16, R34, UR6 ;  /* 0x0000000622107c20 */ /* 0x000fe20008410000 */
[----:B------:R-:W-:Y:S01]  /*4560*/  ISETP.GE.U32.AND P6, PT, R42, RZ, PT ;  /* 0x000000ff2a00720c */ /* 0x000fe20003fc6070 */
[----:B------:R-:W-:Y:S01]  /*4570*/  FFMA.FTZ R187, R126, R187, R17 ;  /* 0x000000bb7ebb7223 */ /* 0x000fe20000010011 */
[----:B------:R-:W-:Y:S01]  /*4580*/  SHF.L.U32 R17, R0, 0x10, RZ ;  /* 0x0000001000117819 */ /* 0x000fe200000006ff */
[----:B------:R-:W-:Y:S01]  /*4590*/  FADD.FTZ R19, R180, -R19 ;  /* 0x80000013b4137221 */ /* 0x000fe20000010000 */
[----:B------:R-:W-:Y:S01]  /*45a0*/  ISETP.GE.U32.AND.EX P6, PT, R43, 0x1000000, PT, P6 ;  /* 0x010000002b00780c */ /* 0x000fe20003fc6160 */
[----:B------:R-:W-:-:S02]  /*45b0*/  FMUL.FTZ R0, R187, UR6 ;  /* 0x00000006bb007c20 */ /* 0x000fc40008410000 */
[----:B------:R-:W-:Y:S01]  /*45c0*/  FFMA.FTZ R24, R126, R19, R17 ;  /* 0x000000137e187223 */ /* 0x000fe20000010011 */
[----:B------:R-:W-:Y:S01]  /*45d0*/  FSEL R36, R16, RZ, P6 ;  /* 0x000000ff10247208 */ /* 0x000fe20003000000 */
[----:B------:R-:W-:Y:S01]  /*45e0*/  IMAD.U32 R17, R9, 0x10000, RZ ;  /* 0x0001000009117824 */ /* 0x000fe200078e00ff */
[----:B------:R-:W-:Y:S01]  /*45f0*/  ISETP.GE.U32.AND P6, PT, R2, RZ, PT ;  /* 0x000000ff0200720c */ /* 0x000fe20003fc6070 */
[----:B------:R-:W-:Y:S01]  /*4600*/  FMUL.FTZ R18, R24, UR6 ;  /* 0x0000000618127c20 */ /* 0x000fe20008410000 */
[----:B------:R-:W-:Y:S01]  /*4610*/  F2FP.BF16.F32.PACK_AB R27, R36, R27 ;  /* 0x0000001b241b723e */ /* 0x000fe200000010ff */
[----:B------:R-:W-:Y:S01]  /*4620*/  FFMA.FTZ R181, R126, R181, R17 ;  /* 0x000000b57eb57223 */ /* 0x000fe20000010011 */
[----:B------:R-:W-:Y:S01]  /*4630*/  ISETP.GE.U32.AND.EX P6, PT, R3, 0x1000000, PT, P6 ;  /* 0x010000000300780c */ /* 0x000fe20003fc6160 */
[----:B------:R-:W-:-:S03]  /*4640*/  FFMA.FTZ R17, R176, R146, R139 ;  /* 0x00000092b0117223 */ /* 0x000fc6000001008b */
[----:B------:R-:W-:Y:S01]  /*4650*/  FSEL R44, R16, RZ, P6 ;  /* 0x000000ff102c7208 */ /* 0x000fe20003000000 */
[----:B------:R-:W-:Y:S01]  /*4660*/  FMUL.FTZ R16, R181, UR6 ;  /* 0x00000006b5107c20 */ /* 0x000fe20008410000 */
[----:B------:R-:W-:Y:S01]  /*4670*/  LOP3.LUT P6, RZ, R43, 0xff, RZ, 0xc0, !PT ;  /* 0x000000ff2bff7812 */ /* 0x000fe200078cc0ff */
[----:B------:R-:W-:Y:S01]  /*4680*/  FADD.FTZ R17, R174, -R17 ;  /* 0x80000011ae117221 */ /* 0x000fe20000010000 */
[----:B------:R-:W-:Y:S02]  /*4690*/  F2FP.BF16.F32.PACK_AB R23, R44, R23 ;  /* 0x000000172c17723e */ /* 0x000fe400000010ff */
[----:B------:R-:W-:Y:S02]  /*46a0*/  FSEL R26, R0, RZ, P6 ;  /* 0x000000ff001a7208 */ /* 0x000fe40003000000 */
[----:B------:R-:W-:-:S04]  /*46b0*/  LOP3.LUT P6, RZ, R3, 0xff, RZ, 0xc0, !PT ;  /* 0x000000ff03ff7812 */ /* 0x000fc800078cc0ff */
[----:B------:R-:W-:Y:S02]  /*46c0*/  FSEL R22, R0, RZ, P6 ;  /* 0x000000ff00167208 */ /* 0x000fe40003000000 */
[----:B------:R-:W-:Y:S02]  /*46d0*/  LOP3.LUT P6, RZ, R43, 0xff00, RZ, 0xc0, !PT ;  /* 0x0000ff002bff7812 */ /* 0x000fe400078cc0ff */
[----:B------:R-:W-:Y:S02]  /*46e0*/  PRMT R0, R9, 0x7632, R0 ;  /* 0x0000763209007816 */ /* 0x000fe40000000000 */
[----:B------:R-:W-:Y:S02]  /*46f0*/  FSEL R37, R18, RZ, P6 ;  /* 0x000000ff12257208 */ /* 0x000fe40003000000 */
[----:B------:R-:W-:Y:S02]  /*4700*/  LOP3.LUT P6, RZ, R3, 0xff00, RZ, 0xc0, !PT ;  /* 0x0000ff0003ff7812 */ /* 0x000fe400078cc0ff */
[----:B------:R-:W-:-:S02]  /*4710*/  SHF.L.U32 R19, R0, 0x10, RZ ;  /* 0x0000001000137819 */ /* 0x000fc400000006ff */
[----:B------:R-:W-:Y:S02]  /*4720*/  FSEL R43, R18, RZ, P6 ;  /* 0x000000ff122b7208 */ /* 0x000fe40003000000 */
[----:B------:R-:W-:Y:S01]  /*4730*/  LOP3.LUT P6, RZ, R42, 0xff0000, RZ, 0xc0, !PT ;  /* 0x00ff00002aff7812 */ /* 0x000fe200078cc0ff */
[----:B------:R-:W-:Y:S01]  /*4740*/  FFMA.FTZ R20, R126, R17, R19 ;  /* 0x000000117e147223 */ /* 0x000fe20000010013 */
[----:B------:R-:W-:Y:S01]  /*4750*/  PRMT R0, R8, 0x7632, R0 ;  /* 0x0000763208007816 */ /* 0x000fe20000000000 */
[----:B------:R-:W-:Y:S01]  /*4760*/  FFMA.FTZ R17, R172, R146, R139 ;  /* 0x00000092ac117223 */ /* 0x000fe2000001008b */
[----:B------:R-:W-:Y:S01]  /*4770*/  FSEL R25, R16, RZ, P6 ;  /* 0x000000ff10197208 */ /* 0x000fe20003000000 */
[----:B------:R-:W-:Y:S01]  /*4780*/  FMUL.FTZ R18, R20, UR6 ;  /* 0x0000000614127c20 */ /* 0x000fe20008410000 */
[----:B------:R-:W-:Y:S01]  /*4790*/  LOP3.LUT P6, RZ, R2, 0xff0000, RZ, 0xc0, !PT ;  /* 0x00ff000002ff7812 */ /* 0x000fe200078cc0ff */
[----:B------:R-:W-:Y:S01]  /*47a0*/  FADD.FTZ R17, R170, -R17 ;  /* 0x80000011aa117221 */ /* 0x000fe20000010000 */
[----:B------:R-:W-:-:S02]  /*47b0*/  SHF.L.U32 R19, R0, 0x10, RZ ;  /* 0x0000001000137819 */ /* 0x000fc400000006ff */
[----:B------:R-:W-:Y:S02]  /*47c0*/  FSEL R30, R16, RZ, P6 ;  /* 0x000000ff101e7208 */ /* 0x000fe40003000000 */
[----:B------:R-:W-:Y:S01]  /*47d0*/  LOP3.LUT P6, RZ, R42, 0xff000000, RZ, 0xc0, !PT ;  /* 0xff0000002aff7812 */ /* 0x000fe200078cc0ff */
[----:B------:R-:W-:Y:S01]  /*47e0*/  FFMA.FTZ R21, R126, R17, R19 ;  /* 0x000000117e157223 */ /* 0x000fe20000010013 */
[----:B------:R-:W-:Y:S01]  /*47f0*/  IMAD.U32 R17, R8, 0x10000, RZ ;  /* 0x0001000008117824 */ /* 0x000fe200078e00ff */
[----:B------:R-:W-:Y:S02]  /*4800*/  F2FP.BF16.F32.PACK_AB R19, R34, R185 ;  /* 0x000000b92213723e */ /* 0x000fe400000010ff */
[----:B------:R-:W-:Y:S01]  /*4810*/  FSEL R32, R18, RZ, P6 ;  /* 0x000000ff12207208 */ /* 0x000fe20003000000 */
[----:B------:R-:W-:Y:S01]  /*4820*/  FMUL.FTZ R0, R21, UR6 ;  /* 0x0000000615007c20 */ /* 0x000fe20008410000 */
[----:B------:R-:W-:Y:S01]  /*4830*/  LOP3.LUT P6, RZ, R2, 0xff000000, RZ, 0xc0, !PT ;  /* 0xff00000002ff7812 */ /* 0x000fe200078cc0ff */
[----:B------:R-:W-:Y:S01]  /*4840*/  FFMA.FTZ R16, R126, R175, R17 ;  /* 0x000000af7e107223 */ /* 0x000fe20000010011 */
[----:B------:R-:W-:-:S02]  /*4850*/  F2FP.BF16.F32.PACK_AB R17, R20, R181 ;  /* 0x000000b51411723e */ /* 0x000fc400000010ff */
[----:B------:R-:W-:Y:S02]  /*4860*/  FSEL R35, R18, RZ, P6 ;  /* 0x000000ff12237208 */ /* 0x000fe40003000000 */
[----:B------:R-:W-:Y:S02]  /*4870*/  LOP3.LUT P6, RZ, R42, 0xff00, RZ, 0xc0, !PT ;  /* 0x0000ff002aff7812 */ /* 0x000fe400078cc0ff */
[----:B------:R-:W-:Y:S02]  /*4880*/  F2FP.BF16.F32.PACK_AB R18, R24, R187 ;  /* 0x000000bb1812723e */ /* 0x000fe400000010ff */
[----:B------:R-:W-:Y:S02]  /*4890*/  FSEL R31, R0, RZ, P6 ;  /* 0x000000ff001f7208 */ /* 0x000fe40003000000 */
        /* <DEDUP_REMOVED lines=10> */
[----:B------:R-:W-:Y:S02]  /*4940*/  F2FP.BF16.F32.PACK_AB R21, R35, R30 ;  /* 0x0000001e2315723e */ /* 0x000fe400000010ff */
[----:B------:R-:W-:Y:S02]  /*4950*/  F2FP.BF16.F32.PACK_AB R25, R32, R25 ;  /* 0x000000192019723e */ /* 0x000fe400000010ff */
[----:B------:R-:W-:Y:S02]  /*4960*/  F2FP.BF16.F32.PACK_AB R20, R33, R20 ;  /* 0x000000142114723e */ /* 0x000fe400000010ff */
[----:B------:R-:W-:Y:S01]  /*4970*/  F2FP.BF16.F32.PACK_AB R24, R31, R24 ;  /* 0x000000181f18723e */ /* 0x000fe200000010ff */
[----:B------:R-:W-:Y:S06]  /*4980*/  BRA `(.L_x_307) ;  /* 0x0000001c00b87947 */ /* 0x000fec0003800000 */
.L_x_306:
[-CC-:B------:R-:W-:Y:S01]  /*4990*/  FFMA.FTZ R185, R185, R146.reuse, R139.reuse ;  /* 0x00000092b9b97223 */ /* 0x180fe2000001008b */
[C---:B0-----:R-:W-:Y:S01]  /*49a0*/  SHF.L.U32 R21, R11.reuse, 0x10, RZ ;  /* 0x000000100b157819 */ /* 0x041fe200000006ff */
[-C--:B------:R-:W-:Y:S01]  /*49b0*/  FFMA.FTZ R23, R190, R146.reuse, R139 ;  /* 0x00000092be177223 */ /* 0x080fe2000001008b */
[----:B------:R-:W-:Y:S01]  /*49c0*/  PRMT R0, R11, 0x7632, R0 ;  /* 0x000076320b007816 */ /* 0x000fe20000000000 */
[----:B------:R-:W-:Y:S01]  /*49d0*/  FADD.FTZ R185, R166, -R185 ;  /* 0x800000b9a6b97221 */ /* 0x000fe20000010000 */
[----:B------:R-:W-:Y:S01]  /*49e0*/  LOP3.LUT P6, RZ, R43, 0xff0000, RZ, 0xc0, !PT ;  /* 0x00ff00002bff7812 */ /* 0x000fe200078cc0ff */
[----:B------:R-:W-:Y:S01]  /*49f0*/  FADD.FTZ R23, R188, -R23 ;  /* 0x80000017bc177221 */ /* 0x000fe20000010000 */
[----:B------:R-:W-:Y:S01]  /*4a00*/  SHF.L.U32 R25, R0, 0x10, RZ ;  /* 0x0000001000197819 */ /* 0x000fe200000006ff */
[----:B------:R-:W-:Y:S01]  /*4a10*/  FFMA.FTZ R21, R126, R185, R21 ;  /* 0x000000b97e157223 */ /* 0x000fe20000010015 */
[-CC-:B------:R-:W-:Y:S01]  /*4a20*/  FFMA.FTZ R187, R187, R146.reuse, R139.reuse ;  /* 0x00000092bbbb7223 */ /* 0x180fe2000001008b */
[----:B------:R-:W-:Y:S01]  /*4a30*/  PRMT R0, R10, 0x7632, R0 ;  /* 0x000076320a007816 */ /* 0x000fe20000000000 */
[-C--:B------:R-:W-:Y:S01]  /*4a40*/  FFMA.FTZ R181, R181, R146.reuse, R139 ;  /* 0x00000092b5b57223 */ /* 0x080fe2000001008b */
[----:B------:R-:W-:Y:S01]  /*4a50*/  FMUL.FTZ R21, R21, UR6 ;  /* 0x0000000615157c20 */ /* 0x000fe20008410000 */
[----:B------:R-:W-:Y:S01]  /*4a60*/  FFMA.FTZ R23, R126, R23, R25 ;  /* 0x000000177e177223 */ /* 0x000fe20000010019 */
[----:B------:R-:W-:Y:S01]  /*4a70*/  FADD.FTZ R187, R156, -R187 ;  /* 0x800000bb9cbb7221 */ /* 0x000fe20000010000 */
[----:B------:R-:W-:Y:S01]  /*4a80*/  SHF.L.U32 R25, R0, 0x10, RZ ;  /* 0x0000001000197819 */ /* 0x000fe200000006ff */
[----:B------:R-:W-:Y:S01]  /*4a90*/  FADD.FTZ R181, R158, -R181 ;  /* 0x800000b59eb57221 */ /* 0x000fe20000010000 */
[----:B------:R-:W-:Y:S01]  /*4aa0*/  FSEL R27, R21, RZ, P6 ;  /* 0x000000ff151b7208 */ /* 0x000fe20003000000 */
[----:B------:R-:W-:Y:S01]  /*4ab0*/  FMUL.FTZ R20, R23, UR6 ;  /* 0x0000000617147c20 */ /* 0x000fe20008410000 */
[----:B------:R-:W-:Y:S01]  /*4ac0*/  LOP3.LUT P6, RZ, R3, 0xff0000, RZ, 0xc0, !PT ;  /* 0x00ff000003ff7812 */ /* 0x000fe200078cc0ff */
[-CC-:B------:R-:W-:Y:S01]  /*4ad0*/  FFMA.FTZ R23, R184, R146.reuse, R139.reuse ;  /* 0x00000092b8177223 */ /* 0x180fe2000001008b */
[----:B------:R-:W-:-:S02]  /*4ae0*/  FFMA.FTZ R175, R175, R146, R139 ;  /* 0x00000092afaf7223 */ /* 0x000fc4000001008b */
[----:B------:R-:W-:Y:S01]  /*4af0*/  FSEL R34, R21, RZ, P6 ;  /* 0x000000ff15227208 */ /* 0x000fe20003000000 */
[----:B------:R-:W-:Y:S01]  /*4b00*/  IMAD.U32 R21, R10, 0x10000, RZ ;  /* 0x000100000a157824 */ /* 0x000fe200078e00ff */
[----:B------:R-:W-:Y:S01]  /*4b10*/  ISETP.GE.U32.AND P6, PT, R42, RZ, PT ;  /* 0x000000ff2a00720c */ /* 0x000fe20003fc6070 */
[----:B------:R-:W-:Y:S01]  /*4b20*/  FADD.FTZ R23, R180, -R23 ;  /* 0x80000017b4177221 */ /* 0x000fe20000010000 */
[----:B------:R-:W-:Y:S01]  /*4b30*/  FADD.FTZ R175, R148, -R175 ;  /* 0x800000af94af7221 */ /* 0x000fe20000010000 */
[C---:B------:R-:W-:Y:S01]  /*4b40*/  FFMA.FTZ R21, R126.reuse, R187, R21 ;  /* 0x000000bb7e157223 */ /* 0x040fe20000010015 */
[----:B------:R-:W-:Y:S01]  /*4b50*/  ISETP.GE.U32.AND.EX P6, PT, R43, 0x1000000, PT, P6 ;  /* 0x010000002b00780c */ /* 0x000fe20003fc6160 */
[----:B------:R-:W-:Y:S02]  /*4b60*/  FFMA.FTZ R23, R126, R23, R25 ;  /* 0x000000177e177223 */ /* 0x000fe40000010019 */
[----:B------:R-:W-:Y:S01]  /*4b70*/  FMUL.FTZ R0, R21, UR6 ;  /* 0x0000000615007c20 */ /* 0x000fe20008410000 */
[----:B------:R-:W-:Y:S01]  /*4b80*/  FSEL R36, R20, RZ, P6 ;  /* 0x000000ff14247208 */ /* 0x000fe20003000000 */
[----:B------:R-:W-:Y:S01]  /*4b90*/  FMUL.FTZ R22, R23, UR6 ;  /* 0x0000000617167c20 */ /* 0x000fe20008410000 */
[----:B------:R-:W-:Y:S01]  /*4ba0*/  ISETP.GE.U32.AND P6, PT, R2, RZ, PT ;  /* 0x000000ff0200720c */ /* 0x000fe20003fc6070 */
[----:B------:R-:W-:Y:S01]  /*4bb0*/  FFMA.FTZ R23, R176, R146, R139 ;  /* 0x00000092b0177223 */ /* 0x000fe2000001008b */
[----:B------:R-:W-:-:S02]  /*4bc0*/  SHF.L.U32 R21, R9, 0x10, RZ ;  /* 0x0000001009157819 */ /* 0x000fc400000006ff */
[----:B------:R-:W-:Y:S01]  /*4bd0*/  ISETP.GE.U32.AND.EX P6, PT, R3, 0x1000000, PT, P6 ;  /* 0x010000000300780c */ /* 0x000fe20003fc6160 */
[----:B------:R-:W-:Y:S01]  /*4be0*/  FADD.FTZ R23, R174, -R23 ;  /* 0x80000017ae177221 */ /* 0x000fe20000010000 */
[----:B------:R-:W-:Y:S01]  /*4bf0*/  F2FP.BF16.F32.PACK_AB R27, R36, R27 ;  /* 0x0000001b241b723e */ /* 0x000fe200000010ff */
[----:B------:R-:W-:Y:S01]  /*4c00*/  FFMA.FTZ R21, R126, R181, R21 ;  /* 0x000000b57e157223 */ /* 0x000fe20000010015 */
[----:B------:R-:W-:Y:S02]  /*4c10*/  FSEL R45, R20, RZ, P6 ;  /* 0x000000ff142d7208 */ /* 0x000fe40003000000 */
[----:B------:R-:W-:Y:S01]  /*4c20*/  LOP3.LUT P6, RZ, R43, 0xff, RZ, 0xc0, !PT ;  /* 0x000000ff2bff7812 */ /* 0x000fe200078cc0ff */
[----:B------:R-:W-:Y:S01]  /*4c30*/  FMUL.FTZ R20, R21, UR6 ;  /* 0x0000000615147c20 */ /* 0x000fe20008410000 */
[----:B------:R-:W-:Y:S02]  /*4c40*/  FFMA.FTZ R21, R172, R146, R139 ;  /* 0x00000092ac157223 */ /* 0x000fe4000001008b */
[----:B------:R-:W-:-:S02]  /*4c50*/  FSEL R26, R0, RZ, P6 ;  /* 0x000000ff001a7208 */ /* 0x000fc40003000000 */
[----:B------:R-:W-:Y:S01]  /*4c60*/  LOP3.LUT P6, RZ, R3, 0xff, RZ, 0xc0, !PT ;  /* 0x000000ff03ff7812 */ /* 0x000fe200078cc0ff */
[----:B------:R-:W-:-:S03]  /*4c70*/  FADD.FTZ R21, R170, -R21 ;  /* 0x80000015aa157221 */ /* 0x000fc60000010000 */
[----:B------:R-:W-:Y:S02]  /*4c80*/  FSEL R32, R0, RZ, P6 ;  /* 0x000000ff00207208 */ /* 0x000fe40003000000 */
[----:B------:R-:W-:Y:S02]  /*4c90*/  LOP3.LUT P6, RZ, R43, 0xff00, RZ, 0xc0, !PT ;  /* 0x0000ff002bff7812 */ /* 0x000fe400078cc0ff */
[----:B------:R-:W-:Y:S02]  /*4ca0*/  PRMT R0, R9, 0x7632, R0 ;  /* 0x0000763209007816 */ /* 0x000fe40000000000 */
[----:B------:R-:W-:Y:S02]  /*4cb0*/  FSEL R37, R22, RZ, P6 ;  /* 0x000000ff16257208 */ /* 0x000fe40003000000 */
[----:B------:R-:W-:Y:S01]  /*4cc0*/  LOP3.LUT P6, RZ, R3, 0xff00, RZ, 0xc0, !PT ;  /* 0x0000ff0003ff7812 */ /* 0x000fe200078cc0ff */
[----:B------:R-:W-:Y:S01]  /*4cd0*/  IMAD.U32 R25, R0, 0x10000, RZ ;  /* 0x0001000000197824 */ /* 0x000fe200078e00ff */
[----:B------:R-:W-:-:S02]  /*4ce0*/  PRMT R0, R8, 0x7632, R0 ;  /* 0x0000763208007816 */ /* 0x000fc40000000000 */
[----:B------:R-:W-:Y:S01]  /*4cf0*/  FSEL R43, R22, RZ, P6 ;  /* 0x000000ff162b7208 */ /* 0x000fe20003000000 */
[----:B------:R-:W-:Y:S01]  /*4d00*/  FFMA.FTZ R22, R126, R23, R25 ;  /* 0x000000177e167223 */ /* 0x000fe20000010019 */
[----:B------:R-:W-:Y:S02]  /*4d10*/  LOP3.LUT P6, RZ, R42, 0xff0000, RZ, 0xc0, !PT ;  /* 0x00ff00002aff7812 */ /* 0x000fe400078cc0ff */
[----:B------:R-:W-:Y:S01]  /*4d20*/  SHF.L.U32 R23, R0, 0x10, RZ ;  /* 0x0000001000177819 */ /* 0x000fe200000006ff */
[----:B------:R-:W-:Y:S01]  /*4d30*/  FMUL.FTZ R22, R22, UR6 ;  /* 0x0000000616167c20 */ /* 0x000fe20008410000 */
[----:B------:R-:W-:Y:S02]  /*4d40*/  FSEL R25, R20, RZ, P6 ;  /* 0x000000ff14197208 */ /* 0x000fe40003000000 */
[----:B------:R-:W-:Y:S01]  /*4d50*/  LOP3.LUT P6, RZ, R2, 0xff0000, RZ, 0xc0, !PT ;  /* 0x00ff000002ff7812 */ /* 0x000fe200078cc0ff */
[----:B------:R-:W-:Y:S01]  /*4d60*/  FFMA.FTZ R23, R126, R21, R23 ;  /* 0x000000157e177223 */ /* 0x000fe20000010017 */
[----:B------:R-:W-:-:S02]  /*4d70*/  SHF.L.U32 R21, R8, 0x10, RZ ;  /* 0x0000001008157819 */ /* 0x000fc400000006ff */
[----:B------:R-:W-:Y:S01]  /*4d80*/  FSEL R0, R20, RZ, P6 ;  /* 0x000000ff14007208 */ /* 0x000fe20003000000 */
[----:B------:R-:W-:Y:S01]  /*4d90*/  FMUL.FTZ R23, R23, UR6 ;  /* 0x0000000617177c20 */ /* 0x000fe20008410000 */
[----:B------:R-:W-:Y:S01]  /*4da0*/  LOP3.LUT P6, RZ, R42, 0xff000000, RZ, 0xc0, !PT ;  /* 0xff0000002aff7812 */ /* 0x000fe200078cc0ff */
[----:B------:R-:W-:Y:S01]  /*4db0*/  FFMA.FTZ R21, R126, R175, R21 ;  /* 0x000000af7e157223 */ /* 0x000fe20000010015 */
[----:B------:R-:W-:Y:S02]  /*4dc0*/  F2FP.BF16.F32.PACK_AB R26, R37, R26 ;  /* 0x0000001a251a723e */ /* 0x000fe400000010ff */
[----:B------:R-:W-:Y:S01]  /*4dd0*/  FSEL R30, R22, RZ, P6 ;  /* 0x000000ff161e7208 */ /* 0x000fe20003000000 */
[----:B------:R-:W-:Y:S01]  /*4de0*/  FMUL.FTZ R21, R21, UR6 ;  /* 0x0000000615157c20 */ /* 0x000fe20008410000 */
[----:B------:R-:W-:Y:S02]  /*4df0*/  LOP3.LUT P6, RZ, R2, 0xff000000, RZ, 0xc0, !PT ;  /* 0xff00000002ff7812 */ /* 0x000fe400078cc0ff */
[----:B------:R-:W-:-:S02]  /*4e00*/  F2FP.BF16.F32.PACK_AB R25, R30, R25 ;  /* 0x000000191e19723e */ /* 0x000fc400000010ff */
[----:B------:R-:W-:Y:S02]  /*4e10*/  FSEL R35, R22, RZ, P6 ;  /* 0x000000ff16237208 */ /* 0x000fe40003000000 */
[----:B------:R-:W-:Y:S02]  /*4e20*/  LOP3.LUT P6, RZ, R42, 0xff00, RZ, 0xc0, !PT ;  /* 0x0000ff002aff7812 */ /* 0x000fe400078cc0ff */
[----:B------:R-:W-:Y:S02]  /*4e30*/  F2FP.BF16.F32.PACK_AB R22, R43, R32 ;  /* 0x000000202b16723e */ /* 0x000fe400000010ff */
        /* <DEDUP_REMOVED lines=9> */
[----:B------:R-:W-:Y:S02]  /*4ed0*/  F2FP.BF16.F32.PACK_AB R21, R35, R0 ;  /* 0x000000002315723e */ /* 0x000fe400000010ff */
[----:B------:R-:W-:Y:S01]  /*4ee0*/  F2FP.BF16.F32.PACK_AB R20, R33, R20 ;  /* 0x000000142114723e */ /* 0x000fe200000010ff */
[----:B------:R-:W-:Y:S06]  /*4ef0*/  BRA `(.L_x_307) ;  /* 0x00000018005c7947 */ /* 0x000fec0003800000 */
.L_x_305:
[----:B------:R-:W-:Y:S05]  /*4f00*/  @!P2 BRA `(.L_x_308) ;  /* 0x00000004003ca947 */ /* 0x000fea0003800000 */
[-CC-:B------:R-:W-:Y:S01]  /*4f10*/  FFMA.FTZ R185, R185, R146.reuse, R139.reuse ;  /* 0x00000092b9b97223 */ /* 0x180fe2000001008b */
[----:B------:R-:W-:Y:S01]  /*4f20*/  LOP3.LUT P6, RZ, R43, 0xff0000, RZ, 0xc0, !PT ;  /* 0x00ff00002bff7812 */ /* 0x000fe200078cc0ff */
[-CC-:B0-----:R-:W-:Y:S01]  /*4f30*/  FFMA.FTZ R17, R190, R146.reuse, R139.reuse ;  /* 0x00000092be117223 */ /* 0x181fe2000001008b */
[-C--:B------:R-:W-:Y:S01]  /*4f40*/  FFMA.FTZ R187, R187, R146.reuse, R139 ;  /* 0x00000092bbbb7223 */ /* 0x080fe2000001008b */
[----:B------:R-:W-:Y:S01]  /*4f50*/  FADD.FTZ R19, R166, -R185 ;  /* 0x800000b9a6137221 */ /* 0x000fe20000010000 */
[-C--:B------:R-:W-:Y:S01]  /*4f60*/  FFMA.FTZ R181, R181, R146.reuse, R139 ;  /* 0x00000092b5b57223 */ /* 0x080fe2000001008b */
[----:B------:R-:W-:Y:S01]  /*4f70*/  FADD.FTZ R17, R188, -R17 ;  /* 0x80000011bc117221 */ /* 0x000fe20000010000 */
[----:B------:R-:W-:Y:S01]  /*4f80*/  FADD.FTZ R187, R156, -R187 ;  /* 0x800000bb9cbb7221 */ /* 0x000fe20000010000 */
[----:B------:R-:W-:Y:S01]  /*4f90*/  FMUL.FTZ R19, R126, R19 ;  /* 0x000000137e137220 */ /* 0x000fe20000410000 */
[-CC-:B------:R-:W-:Y:S01]  /*4fa0*/  FFMA.FTZ R21, R176, R146.reuse, R139.reuse ;  /* 0x00000092b0157223 */ /* 0x180fe2000001008b */
[C---:B------:R-:W-:Y:S01]  /*4fb0*/  FMUL.FTZ R24, R126.reuse, R17 ;  /* 0x000000117e187220 */ /* 0x040fe20000410000 */
[----:B------:R-:W-:Y:S01]  /*4fc0*/  FMUL.FTZ R18, R126, R187 ;  /* 0x000000bb7e127220 */ /* 0x000fe20000410000 */
[----:B------:R-:W-:Y:S01]  /*4fd0*/  FMUL.FTZ R0, R19, UR6 ;  /* 0x0000000613007c20 */ /* 0x000fe20008410000 */
[-C--:B------:R-:W-:Y:S01]  /*4fe0*/  FFMA.FTZ R17, R184, R146.reuse, R139 ;  /* 0x00000092b8117223 */ /* 0x080fe2000001008b */
[----:B------:R-:W-:Y:S01]  /*4ff0*/  FMUL.FTZ R16, R24, UR6 ;  /* 0x0000000618107c20 */ /* 0x000fe20008410000 */
[----:B------:R-:W-:Y:S01]  /*5000*/  FADD.FTZ R25, R174, -R21 ;  /* 0x80000015ae197221 */ /* 0x000fe20000010000 */
[-C--:B------:R-:W-:Y:S01]  /*5010*/  FFMA.FTZ R21, R172, R146.reuse, R139 ;  /* 0x00000092ac157223 */ /* 0x080fe2000001008b */
[----:B------:R-:W-:Y:S01]  /*5020*/  FSEL R27, R0, RZ, P6 ;  /* 0x000000ff001b7208 */ /* 0x000fe20003000000 */
[----:B------:R-:W-:Y:S01]  /*5030*/  FADD.FTZ R17, R180, -R17 ;  /* 0x80000011b4117221 */ /* 0x000fe20000010000 */
[----:B------:R-:W-:Y:S01]  /*5040*/  LOP3.LUT P6, RZ, R3, 0xff0000, RZ, 0xc0, !PT ;  /* 0x00ff000003ff7812 */ /* 0x000fe200078cc0ff */
[----:B------:R-:W-:Y:S01]  /*5050*/  FMUL.FTZ R20, R126, R25 ;  /* 0x000000197e147220 */ /* 0x000fe20000410000 */
[----:B------:R-:W-:Y:S01]  /*5060*/  FADD.FTZ R21, R170, -R21 ;  /* 0x80000015aa157221 */ /* 0x000fe20000010000 */
[----:B------:R-:W-:Y:S01]  /*5070*/  FMUL.FTZ R23, R126, R17 ;  /* 0x000000117e177220 */ /* 0x000fe20000410000 */
[----:B------:R-:W-:Y:S01]  /*5080*/  FSEL R34, R0, RZ, P6 ;  /* 0x000000ff00227208 */ /* 0x000fe20003000000 */
[----:B------:R-:W-:Y:S01]  /*5090*/  FMUL.FTZ R0, R18, UR6 ;  /* 0x0000000612007c20 */ /* 0x000fe20008410000 */
[----:B------:R-:W-:Y:S01]  /*50a0*/  ISETP.GE.U32.AND P6, PT, R42, RZ, PT ;  /* 0x000000ff2a00720c */ /* 0x000fe20003fc6070 */
[----:B------:R-:W-:Y:S01]  /*50b0*/  FADD.FTZ R17, R158, -R181 ;  /* 0x800000b59e117221 */ /* 0x000fe20000010000 */
[C---:B------:R-:W-:Y:S01]  /*50c0*/  FMUL.FTZ R21, R126.reuse, R21 ;  /* 0x000000157e157220 */ /* 0x040fe20000410000 */
[----:B------:R-:W-:Y:S01]  /*50d0*/  FFMA.FTZ R175, R175, R146, R139 ;  /* 0x00000092afaf7223 */ /* 0x000fe2000001008b */
[----:B------:R-:W-:Y:S01]  /*50e0*/  ISETP.GE.U32.AND.EX P6, PT, R43, 0x1000000, PT, P6 ;  /* 0x010000002b00780c */ /* 0x000fe20003fc6160 */
[----:B------:R-:W-:Y:S01]  /*50f0*/  FMUL.FTZ R17, R126, R17 ;  /* 0x000000117e117220 */ /* 0x000fe20000410000 */
[----:B------:R-:W-:Y:S01]  /*5100*/  F2FP.BF16.F32.PACK_AB R19, R24, R19 ;  /* 0x000000131813723e */ /* 0x000fe200000010ff */
[----:B------:R-:W-:Y:S01]  /*5110*/  FADD.FTZ R175, R148, -R175 ;  /* 0x800000af94af7221 */ /* 0x000fe20000010000 */
[----:B------:R-:W-:-:S02]  /*5120*/  FSEL R36, R16, RZ, P6 ;  /* 0x000000ff10247208 */ /* 0x000fc40003000000 */
[----:B------:R-:W-:Y:S02]  /*5130*/  ISETP.GE.U32.AND P6, PT, R2, RZ, PT ;  /* 0x000000ff0200720c */ /* 0x000fe40003fc6070 */
[----:B------:R-:W-:Y:S02]  /*5140*/  F2FP.BF16.F32.PACK_AB R18, R23, R18 ;  /* 0x000000121712723e */ /* 0x000fe400000010ff */
[----:B------:R-:W-:Y:S02]  /*5150*/  ISETP.GE.U32.AND.EX P6, PT, R3, 0x1000000, PT, P6 ;  /* 0x010000000300780c */ /* 0x000fe40003fc6160 */
[----:B------:R-:W-:Y:S02]  /*5160*/  F2FP.BF16.F32.PACK_AB R27, R36, R27 ;  /* 0x0000001b241b723e */ /* 0x000fe400000010ff */
[----:B------:R-:W-:Y:S01]  /*5170*/  FSEL R45, R16, RZ, P6 ;  /* 0x000000ff102d7208 */ /* 0x000fe20003000000 */
[----:B------:R-:W-:Y:S01]  /*5180*/  FMUL.FTZ R16, R23, UR6 ;  /* 0x0000000617107c20 */ /* 0x000fe20008410000 */
[----:B------:R-:W-:-:S02]  /*5190*/  LOP3.LUT P6, RZ, R43, 0xff, RZ, 0xc0, !PT ;  /* 0x000000ff2bff7812 */ /* 0x000fc400078cc0ff */
[----:B------:R-:W-:Y:S02]  /*51a0*/  F2FP.BF16.F32.PACK_AB R23, R45, R34 ;  /* 0x000000222d17723e */ /* 0x000fe400000010ff */
[----:B------:R-:W-:Y:S02]  /*51b0*/  FSEL R26, R0, RZ, P6 ;  /* 0x000000ff001a7208 */ /* 0x000fe40003000000 */
[----:B------:R-:W-:-:S04]  /*51c0*/  LOP3.LUT P6, RZ, R3, 0xff, RZ, 0xc0, !PT ;  /* 0x000000ff03ff7812 */ /* 0x000fc800078cc0ff */
[----:B------:R-:W-:Y:S01]  /*51d0*/  FSEL R22, R0, RZ, P6 ;  /* 0x000000ff00167208 */ /* 0x000fe20003000000 */
[----:B------:R-:W-:Y:S01]  /*51e0*/  FMUL.FTZ R0, R17, UR6 ;  /* 0x0000000611007c20 */ /* 0x000fe20008410000 */
        /* <DEDUP_REMOVED lines=10> */
[----:B------:R-:W-:-:S04]  /*5290*/  LOP3.LUT P6, RZ, R2, 0xff0000, RZ, 0xc0, !PT ;  /* 0x00ff000002ff7812 */ /* 0x000fc800078cc0ff */
[----:B------:R-:W-:Y:S01]  /*52a0*/  FSEL R30, R0, RZ, P6 ;  /* 0x000000ff001e7208 */ /* 0x000fe20003000000 */
[----:B------:R-:W-:Y:S01]  /*52b0*/  FMUL.FTZ R0, R21, UR6 ;  /* 0x0000000615007c20 */ /* 0x000fe20008410000 */
[----:B------:R-:W-:-:S04]  /*52c0*/  LOP3.LUT P6, RZ, R42, 0xff000000, RZ, 0xc0, !PT ;  /* 0xff0000002aff7812 */ /* 0x000fc800078cc0ff */
[----:B------:R-:W-:Y:S02]  /*52d0*/  FSEL R32, R16, RZ, P6 ;  /* 0x000000ff10207208 */ /* 0x000fe40003000000 */
[----:B------:R-:W-:Y:S02]  /*52e0*/  LOP3.LUT P6, RZ, R2, 0xff000000, RZ, 0xc0, !PT ;  /* 0xff00000002ff7812 */ /* 0x000fe400078cc0ff */
[----:B------:R-:W-:Y:S02]  /*52f0*/  F2FP.BF16.F32.PACK_AB R25, R32, R25 ;  /* 0x000000192019723e */ /* 0x000fe400000010ff */
[----:B------:R-:W-:Y:S01]  /*5300*/  FSEL R35, R16, RZ, P6 ;  /* 0x000000ff10237208 */ /* 0x000fe20003000000 */
[----:B------:R-:W-:Y:S01]  /*5310*/  FMUL.FTZ R16, R126, R175 ;  /* 0x000000af7e107220 */ /* 0x000fe20000410000 */
[----:B------:R-:W-:-:S04]  /*5320*/  LOP3.LUT P6, RZ, R42, 0xff00, RZ, 0xc0, !PT ;  /* 0x0000ff002aff7812 */ /* 0x000fc800078cc0ff */
        /* <DEDUP_REMOVED lines=13> */
.L_x_308:
[-CC-:B0-----:R-:W-:Y:S01]  /*5400*/  FFMA.FTZ R21, R190, R146.reuse, R139.reuse ;  /* 0x00000092be157223 */ /* 0x181fe2000001008b */
[-CC-:B------:R-:W-:Y:S01]  /*5410*/  FFMA.FTZ R185, R185, R146.reuse, R139.reuse ;  /* 0x00000092b9b97223 */ /* 0x180fe2000001008b */
[----:B------:R-:W-:Y:S01]  /*5420*/  ISETP.GE.U32.AND P6, PT, R42, RZ, PT ;  /* 0x000000ff2a00720c */ /* 0x000fe20003fc6070 */
[-C--:B------:R-:W-:Y:S01]  /*5430*/  FFMA.FTZ R187, R187, R146.reuse, R139 ;  /* 0x00000092bbbb7223 */ /* 0x080fe2000001008b */
[----:B------:R-:W-:Y:S01]  /*5440*/  FADD.FTZ R21, R188, -R21 ;  /* 0x80000015bc157221 */ /* 0x000fe20000010000 */
[----:B------:R-:W-:Y:S01]  /*5450*/  FADD.FTZ R185, R166, -R185 ;  /* 0x800000b9a6b97221 */ /* 0x000fe20000010000 */
[----:B------:R-:W-:Y:S01]  /*5460*/  ISETP.GE.U32.AND.EX P6, PT, R43, 0x1000000, PT, P6 ;  /* 0x010000002b00780c */ /* 0x000fe20003fc6160 */
[----:B------:R-:W-:Y:S01]  /*5470*/  FADD.FTZ R187, R156, -R187 ;  /* 0x800000bb9cbb7221 */ /* 0x000fe20000010000 */
[C---:B------:R-:W-:Y:S01]  /*5480*/  FMUL.FTZ R21, R126.reuse, R21 ;  /* 0x000000157e157220 */ /* 0x040fe20000410000 */
[C---:B------:R-:W-:Y:S01]  /*5490*/  FMUL.FTZ R185, R126.reuse, R185 ;  /* 0x000000b97eb97220 */ /* 0x040fe20000410000 */
[-CC-:B------:R-:W-:Y:S01]  /*54a0*/  FFMA.FTZ R181, R181, R146.reuse, R139.reuse ;  /* 0x00000092b5b57223 */ /* 0x180fe2000001008b */
[----:B------:R-:W-:Y:S01]  /*54b0*/  FMUL.FTZ R187, R126, R187 ;  /* 0x000000bb7ebb7220 */ /* 0x000fe20000410000 */
[----:B------:R-:W-:Y:S01]  /*54c0*/  FMUL.FTZ R0, R21, UR6 ;  /* 0x0000000615007c20 */ /* 0x000fe20008410000 */
[----:B------:R-:W-:Y:S01]  /*54d0*/  FMUL.FTZ R185, R185, UR6 ;  /* 0x00000006b9b97c20 */ /* 0x000fe20008410000 */
[-C--:B------:R-:W-:Y:S01]  /*54e0*/  FFMA.FTZ R21, R184, R146.reuse, R139 ;  /* 0x00000092b8157223 */ /* 0x080fe2000001008b */
[----:B------:R-:W-:Y:S01]  /*54f0*/  FMUL.FTZ R187, R187, UR6 ;  /* 0x00000006bbbb7c20 */ /* 0x000fe20008410000 */
[----:B------:R-:W-:Y:S01]  /*5500*/  FADD.FTZ R181, R158, -R181 ;  /* 0x800000b59eb57221 */ /* 0x000fe20000010000 */
[----:B------:R-:W-:Y:S01]  /*5510*/  FSEL R20, R0, RZ, P6 ;  /* 0x000000ff00147208 */ /* 0x000fe20003000000 */
[----:B------:R-:W-:Y:S01]  /*5520*/  FADD.FTZ R21, R180, -R21 ;  /* 0x80000015b4157221 */ /* 0x000fe20000010000 */
[----:B------:R-:W-:Y:S01]  /*5530*/  LOP3.LUT P6, RZ, R43, 0xff0000, RZ, 0xc0, !PT ;  /* 0x00ff00002bff7812 */ /* 0x000fe200078cc0ff */
[C---:B------:R-:W-:Y:S01]  /*5540*/  FMUL.FTZ R181, R126.reuse, R181 ;  /* 0x000000b57eb57220 */ /* 0x040fe20000410000 */
[----:B------:R-:W-:Y:S01]  /*5550*/  FFMA.FTZ R175, R175, R146, R139 ;  /* 0x00000092afaf7223 */ /* 0x000fe2000001008b */
[----:B------:R-:W-:Y:S01]  /*5560*/  FMUL.FTZ R21, R126, R21 ;  /* 0x000000157e157220 */ /* 0x000fe20000410000 */
[----:B------:R-:W-:Y:S01]  /*5570*/  FSEL R27, R185, RZ, P6 ;  /* 0x000000ffb91b7208 */ /* 0x000fe20003000000 */
[----:B------:R-:W-:Y:S01]  /*5580*/  FMUL.FTZ R181, R181, UR6 ;  /* 0x00000006b5b57c20 */ /* 0x000fe20008410000 */
[----:B------:R-:W-:Y:S01]  /*5590*/  LOP3.LUT P6, RZ, R3, 0xff0000, RZ, 0xc0, !PT ;  /* 0x00ff000003ff7812 */ /* 0x000fe200078cc0ff */
[----:B------:R-:W-:Y:S01]  /*55a0*/  FADD.FTZ R175, R148, -R175 ;  /* 0x800000af94af7221 */ /* 0x000fe20000010000 */
[----:B------:R-:W-:-:S02]  /*55b0*/  F2FP.BF16.F32.PACK_AB R27, R20, R27 ;  /* 0x0000001b141b723e */ /* 0x000fc400000010ff */
[----:B------:R-:W-:Y:S01]  /*55c0*/  FSEL R185, R185, RZ, P6 ;  /* 0x000000ffb9b97208 */ /* 0x000fe20003000000 */
[----:B------:R-:W-:Y:S01]  /*55d0*/  FMUL.FTZ R175, R126, R175 ;  /* 0x000000af7eaf7220 */ /* 0x000fe20000410000 */
[----:B------:R-:W-:-:S03]  /*55e0*/  ISETP.GE.U32.AND P6, PT, R2, RZ, PT ;  /* 0x000000ff0200720c */ /* 0x000fc60003fc6070 */
[----:B------:R-:W-:Y:S01]  /*55f0*/  FMUL.FTZ R175, R175, UR6 ;  /* 0x00000006afaf7c20 */ /* 0x000fe20008410000 */
[----:B------:R-:W-:-:S04]  /*5600*/  ISETP.GE.U32.AND.EX P6, PT, R3, 0x1000000, PT, P6 ;  /* 0x010000000300780c */ /* 0x000fc80003fc6160 */
[----:B------:R-:W-:Y:S01]  /*5610*/  FSEL R32, R0, RZ, P6 ;  /* 0x000000ff00207208 */ /* 0x000fe20003000000 */
[----:B------:R-:W-:Y:S01]  /*5620*/  FMUL.FTZ R0, R21, UR6 ;  /* 0x0000000615007c20 */ /* 0x000fe20008410000 */
[----:B------:R-:W-:Y:S01]  /*5630*/  LOP3.LUT P6, RZ, R43, 0xff, RZ, 0xc0, !PT ;  /* 0x000000ff2bff7812 */ /* 0x000fe200078cc0ff */
[----:B------:R-:W-:-:S03]  /*5640*/  FFMA.FTZ R21, R176, R146, R139 ;  /* 0x00000092b0157223 */ /* 0x000fc6000001008b */
[----:B------:R-:W-:Y:S01]  /*5650*/  FSEL R26, R187, RZ, P6 ;  /* 0x000000ffbb1a7208 */ /* 0x000fe20003000000 */
[----:B------:R-:W-:Y:S01]  /*5660*/  FADD.FTZ R23, R174, -R21 ;  /* 0x80000015ae177221 */ /* 0x000fe20000010000 */
[----:B------:R-:W-:Y:S01]  /*5670*/  LOP3.LUT P6, RZ, R3, 0xff, RZ, 0xc0, !PT ;  /* 0x000000ff03ff7812 */ /* 0x000fe200078cc0ff */
[----:B------:R-:W-:Y:S02]  /*5680*/  FFMA.FTZ R21, R172, R146, R139 ;  /* 0x00000092ac157223 */ /* 0x000fe4000001008b */
[----:B------:R-:W-:Y:S01]  /*5690*/  FMUL.FTZ R23, R126, R23 ;  /* 0x000000177e177220 */ /* 0x000fe20000410000 */
[----:B------:R-:W-:Y:S01]  /*56a0*/  FSEL R22, R187, RZ, P6 ;  /* 0x000000ffbb167208 */ /* 0x000fe20003000000 */
[----:B------:R-:W-:Y:S01]  /*56b0*/  FADD.FTZ R21, R170, -R21 ;  /* 0x80000015aa157221 */ /* 0x000fe20000010000 */
[----:B------:R-:W-:Y:S01]  /*56c0*/  LOP3.LUT P6, RZ, R43, 0xff00, RZ, 0xc0, !PT ;  /* 0x0000ff002bff7812 */ /* 0x000fe200078cc0ff */
[----:B------:R-:W-:Y:S02]  /*56d0*/  FMUL.FTZ R23, R23, UR6 ;  /* 0x0000000617177c20 */ /* 0x000fe40008410000 */
[----:B------:R-:W-:Y:S01]  /*56e0*/  FMUL.FTZ R21, R126, R21 ;  /* 0x000000157e157220 */ /* 0x000fe20000410000 */
[----:B------:R-:W-:-:S02]  /*56f0*/  FSEL R35, R0, RZ, P6 ;  /* 0x000000ff00237208 */ /* 0x000fc40003000000 */
[----:B------:R-:W-:Y:S01]  /*5700*/  LOP3.LUT P6, RZ, R3, 0xff00, RZ, 0xc0, !PT ;  /* 0x0000ff0003ff7812 */ /* 0x000fe200078cc0ff */
[----:B------:R-:W-:Y:S01]  /*5710*/  FMUL.FTZ R21, R21, UR6 ;  /* 0x0000000615157c20 */ /* 0x000fe20008410000 */
[----:B------:R-:W-:Y:S02]  /*5720*/  F2FP.BF16.F32.PACK_AB R26, R35, R26 ;  /* 0x0000001a231a723e */ /* 0x000fe400000010ff */
[----:B------:R-:W-:Y:S02]  /*5730*/  FSEL R37, R0, RZ, P6 ;  /* 0x000000ff00257208 */ /* 0x000fe40003000000 */
[----:B------:R-:W-:Y:S02]  /*5740*/  LOP3.LUT P6, RZ, R42, 0xff0000, RZ, 0xc0, !PT ;  /* 0x00ff00002aff7812 */ /* 0x000fe400078cc0ff */
[----:B------:R-:W-:Y:S02]  /*5750*/  F2FP.BF16.F32.PACK_AB R22, R37, R22 ;  /* 0x000000162516723e */ /* 0x000fe400000010ff */
[----:B------:R-:W-:-:S02]  /*5760*/  FSEL R25, R181, RZ, P6 ;  /* 0x000000ffb5197208 */ /* 0x000fc40003000000 */
[----:B------:R-:W-:-:S04]  /*5770*/  LOP3.LUT P6, RZ, R2, 0xff0000, RZ, 0xc0, !PT ;  /* 0x00ff000002ff7812 */ /* 0x000fc800078cc0ff */
[----:B------:R-:W-:Y:S02]  /*5780*/  FSEL R181, R181, RZ, P6 ;  /* 0x000000ffb5b57208 */ /* 0x000fe40003000000 */
[----:B------:R-:W-:-:S04]  /*5790*/  LOP3.LUT P6, RZ, R42, 0xff000000, RZ, 0xc0, !PT ;  /* 0xff0000002aff7812 */ /* 0x000fc800078cc0ff */
[C---:B------:R-:W-:Y:S02]  /*57a0*/  FSEL R0, R23.reuse, RZ, P6 ;  /* 0x000000ff17007208 */ /* 0x040fe40003000000 */
        /* <DEDUP_REMOVED lines=16> */
.L_x_304:
[----:B------:R-:W-:-:S04]  /*58b0*/  ISETP.NE.U32.AND P0, PT, R36, RZ, PT ;  /* 0x000000ff2400720c */ /* 0x000fc80003f05070 */
[----:B------:R-:W-:-:S13]  /*58c0*/  ISETP.NE.AND.EX P0, PT, R37, RZ, PT, P0 ;  /* 0x000000ff2500720c */ /* 0x000fda0003f05300 */
[----:B------:R-:W-:Y:S05]  /*58d0*/  @!P0 BRA `(.L_x_309) ;  /* 0x0000000800248947 */ /* 0x000fea0003800000 */
[----:B------:R-:W-:Y:S05]  /*58e0*/  @!P2 BRA `(.L_x_310) ;  /* 0x000000040018a947 */ /* 0x000fea0003800000 */
[-CC-:B0-----:R-:W-:Y:S01]  /*58f0*/  FFMA.FTZ R17, R176, R146.reuse, R139.reuse ;  /* 0x00000092b0117223 */ /* 0x181fe2000001008b */
[----:B------:R-:W-:Y:S01]  /*5900*/  PRMT R0, R11, 0x7632, R0 ;  /* 0x000076320b007816 */ /* 0x000fe20000000000 */
[-C--:B------:R-:W-:Y:S01]  /*5910*/  FFMA.FTZ R185, R185, R146.reuse, R139 ;  /* 0x00000092b9b97223 */ /* 0x080fe2000001008b */
[----:B------:R-:W-:Y:S01]  /*5920*/  ISETP.GE.U32.AND P6, PT, R42, RZ, PT ;  /* 0x000000ff2a00720c */ /* 0x000fe20003fc6070 */
[----:B------:R-:W-:Y:S01]  /*5930*/  FADD.FTZ R19, R174, -R17 ;  /* 0x80000011ae137221 */ /* 0x000fe20000010000 */
[----:B------:R-:W-:Y:S01]  /*5940*/  FFMA.FTZ R17, R190, R146, R139 ;  /* 0x00000092be117223 */ /* 0x000fe2000001008b */
[----:B------:R-:W-:Y:S01]  /*5950*/  SHF.L.U32 R18, R0, 0x10, RZ ;  /* 0x0000001000127819 */ /* 0x000fe200000006ff */
[----:B------:R-:W-:Y:S01]  /*5960*/  FADD.FTZ R185, R166, -R185 ;  /* 0x800000b9a6b97221 */ /* 0x000fe20000010000 */
[----:B------:R-:W-:Y:S01]  /*5970*/  PRMT R0, R10, 0x7632, R0 ;  /* 0x000076320a007816 */ /* 0x000fe20000000000 */
[----:B------:R-:W-:Y:S01]  /*5980*/  FADD.FTZ R27, R188, -R17 ;  /* 0x80000011bc1b7221 */ /* 0x000fe20000010000 */
[----:B------:R-:W-:-:S02]  /*5990*/  IMAD.U32 R17, R11, 0x10000, RZ ;  /* 0x000100000b117824 */ /* 0x000fc400078e00ff */
[-CC-:B------:R-:W-:Y:S01]  /*59a0*/  FFMA.FTZ R187, R187, R146.reuse, R139.reuse ;  /* 0x00000092bbbb7223 */ /* 0x180fe2000001008b */
[-C--:B------:R-:W-:Y:S01]  /*59b0*/  FFMA.FTZ R25, R184, R146.reuse, R139 ;  /* 0x00000092b8197223 */ /* 0x080fe2000001008b */
[----:B------:R-:W-:Y:S01]  /*59c0*/  FFMA.FTZ R36, R126, R27, R18 ;  /* 0x0000001b7e247223 */ /* 0x000fe20000010012 */
[----:B------:R-:W-:Y:S01]  /*59d0*/  IMAD.U32 R27, R0, 0x10000, RZ ;  /* 0x00010000001b7824 */ /* 0x000fe200078e00ff */
[----:B------:R-:W-:Y:S01]  /*59e0*/  SHF.L.U32 R16, R10, 0x10, RZ ;  /* 0x000000100a107819 */ /* 0x000fe200000006ff */
[----:B------:R-:W-:Y:S01]  /*59f0*/  FFMA.FTZ R185, R126, R185, R17 ;  /* 0x000000b97eb97223 */ /* 0x000fe20000010011 */
[----:B------:R-:W-:Y:S01]  /*5a00*/  FMUL.FTZ R0, R36, UR6 ;  /* 0x0000000624007c20 */ /* 0x000fe20008410000 */
[----:B------:R-:W-:Y:S01]  /*5a10*/  ISETP.GE.U32.AND.EX P6, PT, R43, 0x1000000, PT, P6 ;  /* 0x010000002b00780c */ /* 0x000fe20003fc6160 */
[----:B------:R-:W-:Y:S01]  /*5a20*/  FADD.FTZ R187, R156, -R187 ;  /* 0x800000bb9cbb7221 */ /* 0x000fe20000010000 */
[----:B------:R-:W-:Y:S01]  /*5a30*/  FADD.FTZ R25, R180, -R25 ;  /* 0x80000019b4197221 */ /* 0x000fe20000010000 */
[----:B------:R-:W-:Y:S01]  /*5a40*/  FMUL.FTZ R18, R185, UR6 ;  /* 0x00000006b9127c20 */ /* 0x000fe20008410000 */
[----:B------:R-:W-:Y:S01]  /*5a50*/  FSEL R44, R0, RZ, P6 ;  /* 0x000000ff002c7208 */ /* 0x000fe20003000000 */
[C---:B------:R-:W-:Y:S01]  /*5a60*/  FFMA.FTZ R187, R126.reuse, R187, R16 ;  /* 0x000000bb7ebb7223 */ /* 0x040fe20000010010 */
[----:B------:R-:W-:Y:S01]  /*5a70*/  LOP3.LUT P6, RZ, R43, 0xff0000, RZ, 0xc0, !PT ;  /* 0x00ff00002bff7812 */ /* 0x000fe200078cc0ff */
[-C--:B------:R-:W-:Y:S01]  /*5a80*/  FFMA.FTZ R181, R181, R146.reuse, R139 ;  /* 0x00000092b5b57223 */ /* 0x080fe2000001008b */
[----:B------:R-:W-:Y:S01]  /*5a90*/  FFMA.FTZ R34, R126, R25, R27 ;  /* 0x000000197e227223 */ /* 0x000fe2000001001b */
[----:B------:R-:W-:Y:S01]  /*5aa0*/  SHF.L.U32 R17, R9, 0x10, RZ ;  /* 0x0000001009117819 */ /* 0x000fe200000006ff */
[----:B------:R-:W-:Y:S01]  /*5ab0*/  FMUL.FTZ R16, R187, UR6 ;  /* 0x00000006bb107c20 */ /* 0x000fe20008410000 */
[----:B------:R-:W-:Y:S01]  /*5ac0*/  FSEL R27, R18, RZ, P6 ;  /* 0x000000ff121b7208 */ /* 0x000fe20003000000 */
[----:B------:R-:W-:Y:S01]  /*5ad0*/  FADD.FTZ R181, R158, -R181 ;  /* 0x800000b59eb57221 */ /* 0x000fe20000010000 */
[----:B------:R-:W-:Y:S01]  /*5ae0*/  LOP3.LUT P6, RZ, R43, 0xff, RZ, 0xc0, !PT ;  /* 0x000000ff2bff7812 */ /* 0x000fe200078cc0ff */
[-C--:B------:R-:W-:Y:S01]  /*5af0*/  FFMA.FTZ R175, R175, R146.reuse, R139 ;  /* 0x00000092afaf7223 */ /* 0x080fe2000001008b */
[----:B------:R-:W-:Y:S01]  /*5b00*/  PRMT R0, R9, 0x7632, R0 ;  /* 0x0000763209007816 */ /* 0x000fe20000000000 */
[----:B------:R-:W-:Y:S01]  /*5b10*/  FFMA.FTZ R181, R126, R181, R17 ;  /* 0x000000b57eb57223 */ /* 0x000fe20000010011 */
[----:B------:R-:W-:Y:S01]  /*5b20*/  FMUL.FTZ R24, R34, UR6 ;  /* 0x0000000622187c20 */ /* 0x000fe20008410000 */
[----:B------:R-:W-:Y:S01]  /*5b30*/  FSEL R32, R16, RZ, P6 ;  /* 0x000000ff10207208 */ /* 0x000fe20003000000 */
[----:B------:R-:W-:Y:S01]  /*5b40*/  FADD.FTZ R175, R148, -R175 ;  /* 0x800000af94af7221 */ /* 0x000fe20000010000 */
[----:B------:R-:W-:Y:S01]  /*5b50*/  SHF.L.U32 R17, R0, 0x10, RZ ;  /* 0x0000001000117819 */ /* 0x000fe200000006ff */
[----:B------:R-:W-:Y:S01]  /*5b60*/  IMAD.U32 R0, R8, 0x10000, RZ ;  /* 0x0001000008007824 */ /* 0x000fe200078e00ff */
[----:B------:R-:W-:Y:S01]  /*5b70*/  LOP3.LUT P6, RZ, R43, 0xff00, RZ, 0xc0, !PT ;  /* 0x0000ff002bff7812 */ /* 0x000fe200078cc0ff */
[----:B------:R-:W-:Y:S01]  /*5b80*/  FMUL.FTZ R18, R181, UR6 ;  /* 0x00000006b5127c20 */ /* 0x000fe20008410000 */
[----:B------:R-:W-:Y:S01]  /*5b90*/  F2FP.BF16.F32.PACK_AB R27, R44, R27 ;  /* 0x0000001b2c1b723e */ /* 0x000fe200000010ff */
[----:B------:R-:W-:Y:S01]  /*5ba0*/  FFMA.FTZ R26, R126, R19, R17 ;  /* 0x000000137e1a7223 */ /* 0x000fe20000010011 */
[----:B------:R-:W-:Y:S01]  /*5bb0*/  FSEL R35, R24, RZ, P6 ;  /* 0x000000ff18237208 */ /* 0x000fe20003000000 */
[--C-:B------:R-:W-:Y:S01]  /*5bc0*/  FFMA.FTZ R16, R126, R175, R0.reuse ;  /* 0x000000af7e107223 */ /* 0x100fe20000010000 */
[----:B------:R-:W-:Y:S01]  /*5bd0*/  LOP3.LUT P6, RZ, R42, 0xff0000, RZ, 0xc0, !PT ;  /* 0x00ff00002aff7812 */ /* 0x000fe200078cc0ff */
[----:B------:R-:W-:Y:S01]  /*5be0*/  FFMA.FTZ R17, R172, R146, R139 ;  /* 0x00000092ac117223 */ /* 0x000fe2000001008b */
[----:B------:R-:W-:Y:S01]  /*5bf0*/  PRMT R0, R8, 0x7632, R0 ;  /* 0x0000763208007816 */ /* 0x000fe20000000000 */
[----:B------:R-:W-:Y:S01]  /*5c00*/  FMUL.FTZ R24, R26, UR6 ;  /* 0x000000061a187c20 */ /* 0x000fe20008410000 */
[----:B------:R-:W-:Y:S01]  /*5c10*/  FSEL R30, R18, RZ, P6 ;  /* 0x000000ff121e7208 */ /* 0x000fe20003000000 */
[----:B------:R-:W-:Y:S01]  /*5c20*/  FADD.FTZ R17, R170, -R17 ;  /* 0x80000011aa117221 */ /* 0x000fe20000010000 */
[----:B------:R-:W-:-:S02]  /*5c30*/  LOP3.LUT P6, RZ, R42, 0xff000000, RZ, 0xc0, !PT ;  /* 0xff0000002aff7812 */ /* 0x000fc400078cc0ff */
[----:B------:R-:W-:Y:S01]  /*5c40*/  SHF.L.U32 R19, R0, 0x10, RZ ;  /* 0x0000001000137819 */ /* 0x000fe200000006ff */
[----:B------:R-:W-:Y:S01]  /*5c50*/  FMUL.FTZ R0, R16, UR6 ;  /* 0x0000000610007c20 */ /* 0x000fe20008410000 */
[----:B------:R-:W-:Y:S02]  /*5c60*/  FSEL R33, R24, RZ, P6 ;  /* 0x000000ff18217208 */ /* 0x000fe40003000000 */
[----:B------:R-:W-:Y:S01]  /*5c70*/  LOP3.LUT P6, RZ, R42, 0xff, RZ, 0xc0, !PT ;  /* 0x000000ff2aff7812 */ /* 0x000fe200078cc0ff */
[----:B------:R-:W-:Y:S01]  /*5c80*/  FFMA.FTZ R25, R126, R17, R19 ;  /* 0x000000117e197223 */ /* 0x000fe20000010013 */
[----:B------:R-:W-:Y:S02]  /*5c90*/  F2FP.BF16.F32.PACK_AB R17, R26, R181 ;  /* 0x000000b51a11723e */ /* 0x000fe400000010ff */
[----:B------:R-:W-:Y:S01]  /*5ca0*/  FSEL R0, R0, RZ, P6 ;  /* 0x000000ff00007208 */ /* 0x000fe20003000000 */
[----:B------:R-:W-:Y:S01]  /*5cb0*/  FMUL.FTZ R24, R25, UR6 ;  /* 0x0000000619187c20 */ /* 0x000fe20008410000 */
[----:B------:R-:W-:-:S02]  /*5cc0*/  LOP3.LUT P6, RZ, R42, 0xff00, RZ, 0xc0, !PT ;  /* 0x0000ff002aff7812 */ /* 0x000fc400078cc0ff */
[----:B------:R-:W-:Y:S02]  /*5cd0*/  F2FP.BF16.F32.PACK_AB R16, R25, R16 ;  /* 0x000000101910723e */ /* 0x000fe400000010ff */
[----:B------:R-:W-:Y:S02]  /*5ce0*/  FSEL R31, R24, RZ, P6 ;  /* 0x000000ff181f7208 */ /* 0x000fe40003000000 */
[----:B------:R-:W-:Y:S02]  /*5cf0*/  F2FP.BF16.F32.PACK_AB R19, R36, R185 ;  /* 0x000000b92413723e */ /* 0x000fe400000010ff */
[----:B------:R-:W-:Y:S02]  /*5d00*/  F2FP.BF16.F32.PACK_AB R18, R34, R187 ;  /* 0x000000bb2212723e */ /* 0x000fe400000010ff */
[----:B------:R-:W-:Y:S02]  /*5d10*/  F2FP.BF16.F32.PACK_AB R26, R35, R32 ;  /* 0x00000020231a723e */ /* 0x000fe400000010ff */
[----:B------:R-:W-:-:S02]  /*5d20*/  F2FP.BF16.F32.PACK_AB R25, R33, R30 ;  /* 0x0000001e2119723e */ /* 0x000fc400000010ff */
[----:B------:R-:W-:Y:S01]  /*5d30*/  F2FP.BF16.F32.PACK_AB R24, R31, R0 ;  /* 0x000000001f18723e */ /* 0x000fe200000010ff */
[----:B------:R-:W-:Y:S06]  /*5d40*/  BRA `(.L_x_307) ;  /* 0x0000000800c87947 */ /* 0x000fec0003800000 */
.L_x_310:
[-CC-:B0-----:R-:W-:Y:S01]  /*5d50*/  FFMA.FTZ R27, R176, R146.reuse, R139.reuse ;  /* 0x00000092b01b7223 */ /* 0x181fe2000001008b */
[----:B------:R-:W-:Y:S01]  /*5d60*/  PRMT R0, R11, 0x7632, R0 ;  /* 0x000076320b007816 */ /* 0x000fe20000000000 */
[-C--:B------:R-:W-:Y:S01]  /*5d70*/  FFMA.FTZ R185, R185, R146.reuse, R139 ;  /* 0x00000092b9b97223 */ /* 0x080fe2000001008b */
[----:B------:R-:W-:Y:S02]  /*5d80*/  IMAD.U32 R26, R11, 0x10000, RZ ;  /* 0x000100000b1a7824 */ /* 0x000fe400078e00ff */
[----:B------:R-:W-:Y:S01]  /*5d90*/  FADD.FTZ R31, R174, -R27 ;  /* 0x8000001bae1f7221 */ /* 0x000fe20000010000 */
[-C--:B------:R-:W-:Y:S01]  /*5da0*/  FFMA.FTZ R27, R190, R146.reuse, R139 ;  /* 0x00000092be1b7223 */ /* 0x080fe2000001008b */
[----:B------:R-:W-:Y:S01]  /*5db0*/  SHF.L.U32 R35, R0, 0x10, RZ ;  /* 0x0000001000237819 */ /* 0x000fe200000006ff */
[----:B------:R-:W-:Y:S01]  /*5dc0*/  FADD.FTZ R185, R166, -R185 ;  /* 0x800000b9a6b97221 */ /* 0x000fe20000010000 */
[----:B------:R-:W-:Y:S01]  /*5dd0*/  PRMT R0, R10, 0x7632, R0 ;  /* 0x000076320a007816 */ /* 0x000fe20000000000 */
[----:B------:R-:W-:Y:S01]  /*5de0*/  FADD.FTZ R27, R188, -R27 ;  /* 0x8000001bbc1b7221 */ /* 0x000fe20000010000 */
[----:B------:R-:W-:Y:S01]  /*5df0*/  ISETP.GE.U32.AND P6, PT, R42, RZ, PT ;  /* 0x000000ff2a00720c */ /* 0x000fe20003fc6070 */
[-C--:B------:R-:W-:Y:S01]  /*5e00*/  FFMA.FTZ R187, R187, R146.reuse, R139 ;  /* 0x00000092bbbb7223 */ /* 0x080fe2000001008b */
[----:B------:R-:W-:Y:S01]  /*5e10*/  SHF.L.U32 R24, R10, 0x10, RZ ;  /* 0x000000100a187819 */ /* 0x000fe200000006ff */
[----:B------:R-:W-:Y:S01]  /*5e20*/  FFMA.FTZ R27, R126, R27, R35 ;  /* 0x0000001b7e1b7223 */ /* 0x000fe20000010023 */
[----:B------:R-:W-:Y:S01]  /*5e30*/  SHF.L.U32 R35, R0, 0x10, RZ ;  /* 0x0000001000237819 */ /* 0x000fe200000006ff */
[----:B------:R-:W-:Y:S01]  /*5e40*/  FFMA.FTZ R26, R126, R185, R26 ;  /* 0x000000b97e1a7223 */ /* 0x000fe2000001001a */
[----:B------:R-:W-:Y:S01]  /*5e50*/  ISETP.GE.U32.AND.EX P6, PT, R43, 0x1000000, PT, P6 ;  /* 0x010000002b00780c */ /* 0x000fe20003fc6160 */
[----:B------:R-:W-:Y:S01]  /*5e60*/  FMUL.FTZ R0, R27, UR6 ;  /* 0x000000061b007c20 */ /* 0x000fe20008410000 */
[----:B------:R-:W-:Y:S01]  /*5e70*/  FADD.FTZ R187, R156, -R187 ;  /* 0x800000bb9cbb7221 */ /* 0x000fe20000010000 */
[-CC-:B------:R-:W-:Y:S01]  /*5e80*/  FFMA.FTZ R33, R184, R146.reuse, R139.reuse ;  /* 0x00000092b8217223 */ /* 0x180fe2000001008b */
[----:B------:R-:W-:Y:S01]  /*5e90*/  FMUL.FTZ R26, R26, UR6 ;  /* 0x000000061a1a7c20 */ /* 0x000fe20008410000 */
[-C--:B------:R-:W-:Y:S01]  /*5ea0*/  FFMA.FTZ R181, R181, R146.reuse, R139 ;  /* 0x00000092b5b57223 */ /* 0x080fe2000001008b */
[----:B------:R-:W-:Y:S01]  /*5eb0*/  FSEL R37, R0, RZ, P6 ;  /* 0x000000ff00257208 */ /* 0x000fe20003000000 */
[--C-:B------:R-:W-:Y:S01]  /*5ec0*/  FFMA.FTZ R187, R126, R187, R24.reuse ;  /* 0x000000bb7ebb7223 */ /* 0x100fe20000010018 */
[----:B------:R-:W-:Y:S01]  /*5ed0*/  LOP3.LUT P6, RZ, R43, 0xff0000, RZ, 0xc0, !PT ;  /* 0x00ff00002bff7812 */ /* 0x000fe200078cc0ff */
[----:B------:R-:W-:Y:S01]  /*5ee0*/  FADD.FTZ R33, R180, -R33 ;  /* 0x80000021b4217221 */ /* 0x000fe20000010000 */
[----:B------:R-:W-:Y:S01]  /*5ef0*/  FADD.FTZ R181, R158, -R181 ;  /* 0x800000b59eb57221 */ /* 0x000fe20000010000 */
[----:B------:R-:W-:Y:S01]  /*5f00*/  FMUL.FTZ R187, R187, UR6 ;  /* 0x00000006bbbb7c20 */ /* 0x000fe20008410000 */
[----:B------:R-:W-:Y:S01]  /*5f10*/  FSEL R30, R26, RZ, P6 ;  /* 0x000000ff1a1e7208 */ /* 0x000fe20003000000 */
[C---:B------:R-:W-:Y:S01]  /*5f20*/  FFMA.FTZ R35, R126.reuse, R33, R35 ;  /* 0x000000217e237223 */ /* 0x040fe20000010023 */
[----:B------:R-:W-:Y:S01]  /*5f30*/  LOP3.LUT P6, RZ, R43, 0xff, RZ, 0xc0, !PT ;  /* 0x000000ff2bff7812 */ /* 0x000fe200078cc0ff */
[C---:B------:R-:W-:Y:S01]  /*5f40*/  IMAD.U32 R27, R9.reuse, 0x10000, RZ ;  /* 0x00010000091b7824 */ /* 0x040fe200078e00ff */
[----:B------:R-:W-:Y:S01]  /*5f50*/  PRMT R24, R9, 0x7632, R24 ;  /* 0x0000763209187816 */ /* 0x000fe20000000018 */
[----:B------:R-:W-:Y:S01]  /*5f60*/  FMUL.FTZ R35, R35, UR6 ;  /* 0x0000000623237c20 */ /* 0x000fe20008410000 */
[----:B------:R-:W-:Y:S01]  /*5f70*/  FSEL R26, R187, RZ, P6 ;  /* 0x000000ffbb1a7208 */ /* 0x000fe20003000000 */
[----:B------:R-:W-:Y:S01]  /*5f80*/  FFMA.FTZ R181, R126, R181, R27 ;  /* 0x000000b57eb57223 */ /* 0x000fe2000001001b */
[----:B------:R-:W-:Y:S01]  /*5f90*/  SHF.L.U32 R33, R24, 0x10, RZ ;  /* 0x0000001018217819 */ /* 0x000fe200000006ff */
[-C--:B------:R-:W-:Y:S01]  /*5fa0*/  FFMA.FTZ R25, R172, R146.reuse, R139 ;  /* 0x00000092ac197223 */ /* 0x080fe2000001008b */
[----:B------:R-:W-:Y:S01]  /*5fb0*/  LOP3.LUT P6, RZ, R43, 0xff00, RZ, 0xc0, !PT ;  /* 0x0000ff002bff7812 */ /* 0x000fe200078cc0ff */
[----:B------:R-:W-:Y:S01]  /*5fc0*/  FMUL.FTZ R181, R181, UR6 ;  /* 0x00000006b5b57c20 */ /* 0x000fe20008410000 */
[----:B------:R-:W-:Y:S01]  /*5fd0*/  PRMT R0, R8, 0x7632, R0 ;  /* 0x0000763208007816 */ /* 0x000fe20000000000 */
[----:B------:R-:W-:Y:S01]  /*5fe0*/  FFMA.FTZ R31, R126, R31, R33 ;  /* 0x0000001f7e1f7223 */ /* 0x000fe20000010021 */
[----:B------:R-:W-:Y:S01]  /*5ff0*/  FSEL R35, R35, RZ, P6 ;  /* 0x000000ff23237208 */ /* 0x000fe20003000000 */
[----:B------:R-:W-:Y:S01]  /*6000*/  FADD.FTZ R25, R170, -R25 ;  /* 0x80000019aa197221 */ /* 0x000fe20000010000 */
[----:B------:R-:W-:Y:S01]  /*6010*/  SHF.L.U32 R27, R0, 0x10, RZ ;  /* 0x00000010001b7819 */ /* 0x000fe200000006ff */
[----:B------:R-:W-:Y:S01]  /*6020*/  FFMA.FTZ R175, R175, R146, R139 ;  /* 0x00000092afaf7223 */ /* 0x000fe2000001008b */
[----:B------:R-:W-:Y:S01]  /*6030*/  LOP3.LUT P6, RZ, R42, 0xff0000, RZ, 0xc0, !PT ;  /* 0x00ff00002aff7812 */ /* 0x000fe200078cc0ff */
[----:B------:R-:W-:Y:S01]  /*6040*/  FMUL.FTZ R31, R31, UR6 ;  /* 0x000000061f1f7c20 */ /* 0x000fe20008410000 */
[----:B------:R-:W-:Y:S01]  /*6050*/  F2FP.BF16.F32.PACK_AB R26, R35, R26 ;  /* 0x0000001a231a723e */ /* 0x000fe200000010ff */
[----:B------:R-:W-:Y:S01]  /*6060*/  FFMA.FTZ R27, R126, R25, R27 ;  /* 0x000000197e1b7223 */ /* 0x000fe2000001001b */
[----:B------:R-:W-:Y:S01]  /*6070*/  FSEL R181, R181, RZ, P6 ;  /* 0x000000ffb5b57208 */ /* 0x000fe20003000000 */
[----:B------:R-:W-:Y:S01]  /*6080*/  FADD.FTZ R175, R148, -R175 ;  /* 0x800000af94af7221 */ /* 0x000fe20000010000 */
[----:B------:R-:W-:Y:S01]  /*6090*/  LOP3.LUT P6, RZ, R42, 0xff000000, RZ, 0xc0, !PT ;  /* 0xff0000002aff7812 */ /* 0x000fe200078cc0ff */
[----:B------:R-:W-:-:S02]  /*60a0*/  IMAD.U32 R25, R8, 0x10000, RZ ;  /* 0x0001000008197824 */ /* 0x000fc400078e00ff */
[----:B------:R-:W-:Y:S01]  /*60b0*/  FMUL.FTZ R27, R27, UR6 ;  /* 0x000000061b1b7c20 */ /* 0x000fe20008410000 */
[----:B------:R-:W-:Y:S01]  /*60c0*/  FSEL R0, R31, RZ, P6 ;  /* 0x000000ff1f007208 */ /* 0x000fe20003000000 */
[----:B------:R-:W-:Y:S01]  /*60d0*/  FFMA.FTZ R25, R126, R175, R25 ;  /* 0x000000af7e197223 */ /* 0x000fe20000010019 */
[----:B------:R-:W-:-:S03]  /*60e0*/  LOP3.LUT P6, RZ, R42, 0xff00, RZ, 0xc0, !PT ;  /* 0x0000ff002aff7812 */ /* 0x000fc600078cc0ff */
[----:B------:R-:W-:Y:S01]  /*60f0*/  FMUL.FTZ R25, R25, UR6 ;  /* 0x0000000619197c20 */ /* 0x000fe20008410000 */
[----:B------:R-:W-:Y:S02]  /*6100*/  FSEL R31, R27, RZ, P6 ;  /* 0x000000ff1b1f7208 */ /* 0x000fe40003000000 */
[----:B------:R-:W-:Y:S02]  /*6110*/  LOP3.LUT P6, RZ, R42, 0xff, RZ, 0xc0, !PT ;  /* 0x000000ff2aff7812 */ /* 0x000fe400078cc0ff */
[----:B------:R-:W-:Y:S02]  /*6120*/  F2FP.BF16.F32.PACK_AB R27, R37, R30 ;  /* 0x0000001e251b723e */ /* 0x000fe400000010ff */
[----:B------:R-:W-:Y:S02]  /*6130*/  FSEL R24, R25, RZ, P6 ;  /* 0x000000ff19187208 */ /* 0x000fe40003000000 */
[----:B------:R-:W-:Y:S02]  /*6140*/  F2FP.BF16.F32.PACK_AB R25, R0, R181 ;  /* 0x000000b50019723e */ /* 0x000fe400000010ff */
[----:B------:R-:W-:Y:S01]  /*6150*/  F2FP.BF16.F32.PACK_AB R24, R31, R24 ;  /* 0x000000181f18723e */ /* 0x000fe200000010ff */
[----:B------:R-:W-:Y:S06]  /*6160*/  BRA `(.L_x_307) ;  /* 0x0000000400c07947 */ /* 0x000fec0003800000 */
.L_x_309:
[----:B------:R-:W-:Y:S05]  /*6170*/  @!P2 BRA `(.L_x_311) ;  /* 0x0000000000e8a947 */ /* 0x000fea0003800000 */
        /* <DEDUP_REMOVED lines=9> */
[----:B------:R-:W-:Y:S01]  /*6210*/  FMUL.FTZ R185, R126, R185 ;  /* 0x000000b97eb97220 */ /* 0x000fe20000410000 */
[-C--:B------:R-:W-:Y:S01]  /*6220*/  FFMA.FTZ R17, R184, R146.reuse, R139 ;  /* 0x00000092b8117223 */ /* 0x080fe2000001008b */
[----:B------:R-:W-:Y:S01]  /*6230*/  FMUL.FTZ R187, R126, R187 ;  /* 0x000000bb7ebb7220 */ /* 0x000fe20000410000 */
[----:B------:R-:W-:Y:S01]  /*6240*/  FMUL.FTZ R0, R36, UR6 ;  /* 0x0000000624007c20 */ /* 0x000fe20008410000 */
[----:B------:R-:W-:Y:S01]  /*6250*/  FMUL.FTZ R16, R185, UR6 ;  /* 0x00000006b9107c20 */ /* 0x000fe20008410000 */
[----:B------:R-:W-:Y:S01]  /*6260*/  FADD.FTZ R19, R180, -R17 ;  /* 0x80000011b4137221 */ /* 0x000fe20000010000 */
[-CC-:B------:R-:W-:Y:S01]  /*6270*/  FFMA.FTZ R181, R181, R146.reuse, R139.reuse ;  /* 0x00000092b5b57223 */ /* 0x180fe2000001008b */
[-C--:B------:R-:W-:Y:S01]  /*6280*/  FFMA.FTZ R17, R176, R146.reuse, R139 ;  /* 0x00000092b0117223 */ /* 0x080fe2000001008b */
[----:B------:R-:W-:Y:S01]  /*6290*/  FSEL R44, R0, RZ, P6 ;  /* 0x000000ff002c7208 */ /* 0x000fe20003000000 */
[----:B------:R-:W-:Y:S01]  /*62a0*/  FMUL.FTZ R0, R187, UR6 ;  /* 0x00000006bb007c20 */ /* 0x000fe20008410000 */
[C---:B------:R-:W-:Y:S01]  /*62b0*/  LOP3.LUT P6, RZ, R43.reuse, 0xff0000, RZ, 0xc0, !PT ;  /* 0x00ff00002bff7812 */ /* 0x040fe200078cc0ff */
[----:B------:R-:W-:Y:S01]  /*62c0*/  FMUL.FTZ R34, R126, R19 ;  /* 0x000000137e227220 */ /* 0x000fe20000410000 */
[----:B------:R-:W-:Y:S01]  /*62d0*/  FADD.FTZ R181, R158, -R181 ;  /* 0x800000b59eb57221 */ /* 0x000fe20000010000 */
[----:B------:R-:W-:Y:S01]  /*62e0*/  FADD.FTZ R17, R174, -R17 ;  /* 0x80000011ae117221 */ /* 0x000fe20000010000 */
[----:B------:R-:W-:Y:S01]  /*62f0*/  FSEL R27, R16, RZ, P6 ;  /* 0x000000ff101b7208 */ /* 0x000fe20003000000 */
[----:B------:R-:W-:Y:S01]  /*6300*/  FMUL.FTZ R16, R34, UR6 ;  /* 0x0000000622107c20 */ /* 0x000fe20008410000 */
[----:B------:R-:W-:Y:S01]  /*6310*/  LOP3.LUT P6, RZ, R43, 0xff, RZ, 0xc0, !PT ;  /* 0x000000ff2bff7812 */ /* 0x000fe200078cc0ff */
[C---:B------:R-:W-:Y:S01]  /*6320*/  FMUL.FTZ R181, R126.reuse, R181 ;  /* 0x000000b57eb57220 */ /* 0x040fe20000410000 */
[-C--:B------:R-:W-:Y:S01]  /*6330*/  FFMA.FTZ R175, R175, R146.reuse, R139 ;  /* 0x00000092afaf7223 */ /* 0x080fe2000001008b */
[----:B------:R-:W-:Y:S01]  /*6340*/  FMUL.FTZ R26, R126, R17 ;  /* 0x000000117e1a7220 */ /* 0x000fe20000410000 */
[----:B------:R-:W-:Y:S01]  /*6350*/  FSEL R32, R0, RZ, P6 ;  /* 0x000000ff00207208 */ /* 0x000fe20003000000 */
[----:B------:R-:W-:Y:S01]  /*6360*/  FMUL.FTZ R0, R181, UR6 ;  /* 0x00000006b5007c20 */ /* 0x000fe20008410000 */
[----:B------:R-:W-:Y:S01]  /*6370*/  LOP3.LUT P6, RZ, R43, 0xff00, RZ, 0xc0, !PT ;  /* 0x0000ff002bff7812 */ /* 0x000fe200078cc0ff */
[----:B------:R-:W-:Y:S01]  /*6380*/  FADD.FTZ R175, R148, -R175 ;  /* 0x800000af94af7221 */ /* 0x000fe20000010000 */
[----:B------:R-:W-:Y:S01]  /*6390*/  FFMA.FTZ R17, R172, R146, R139 ;  /* 0x00000092ac117223 */ /* 0x000fe2000001008b */
[----:B------:R-:W-:Y:S01]  /*63a0*/  FMUL.FTZ R18, R26, UR6 ;  /* 0x000000061a127c20 */ /* 0x000fe20008410000 */
[----:B------:R-:W-:Y:S01]  /*63b0*/  FSEL R35, R16, RZ, P6 ;  /* 0x000000ff10237208 */ /* 0x000fe20003000000 */
[----:B------:R-:W-:Y:S01]  /*63c0*/  FMUL.FTZ R16, R126, R175 ;  /* 0x000000af7e107220 */ /* 0x000fe20000410000 */
[----:B------:R-:W-:Y:S01]  /*63d0*/  LOP3.LUT P6, RZ, R42, 0xff0000, RZ, 0xc0, !PT ;  /* 0x00ff00002aff7812 */ /* 0x000fe200078cc0ff */
[----:B------:R-:W-:Y:S01]  /*63e0*/  FADD.FTZ R17, R170, -R17 ;  /* 0x80000011aa117221 */ /* 0x000fe20000010000 */
[----:B------:R-:W-:-:S02]  /*63f0*/  F2FP.BF16.F32.PACK_AB R19, R36, R185 ;  /* 0x000000b92413723e */ /* 0x000fc400000010ff */
[----:B------:R-:W-:Y:S01]  /*6400*/  FSEL R30, R0, RZ, P6 ;  /* 0x000000ff001e7208 */ /* 0x000fe20003000000 */
[----:B------:R-:W-:Y:S01]  /*6410*/  FMUL.FTZ R0, R16, UR6 ;  /* 0x0000000610007c20 */ /* 0x000fe20008410000 */
[----:B------:R-:W-:Y:S01]  /*6420*/  LOP3.LUT P6, RZ, R42, 0xff000000, RZ, 0xc0, !PT ;  /* 0xff0000002aff7812 */ /* 0x000fe200078cc0ff */
[----:B------:R-:W-:Y:S01]  /*6430*/  FMUL.FTZ R25, R126, R17 ;  /* 0x000000117e197220 */ /* 0x000fe20000410000 */
[----:B------:R-:W-:Y:S02]  /*6440*/  F2FP.BF16.F32.PACK_AB R17, R26, R181 ;  /* 0x000000b51a11723e */ /* 0x000fe400000010ff */
[----:B------:R-:W-:Y:S01]  /*6450*/  FSEL R33, R18, RZ, P6 ;  /* 0x000000ff12217208 */ /* 0x000fe20003000000 */
[C---:B------:R-:W-:Y:S01]  /*6460*/  FMUL.FTZ R24, R25.reuse, UR6 ;  /* 0x0000000619187c20 */ /* 0x040fe20008410000 */
        /* <DEDUP_REMOVED lines=8> */
[----:B------:R-:W-:Y:S02]  /*64f0*/  F2FP.BF16.F32.PACK_AB R25, R33, R30 ;  /* 0x0000001e2119723e */ /* 0x000fe400000010ff */
[----:B------:R-:W-:Y:S01]  /*6500*/  F2FP.BF16.F32.PACK_AB R24, R31, R0 ;  /* 0x000000001f18723e */ /* 0x000fe200000010ff */
[----:B------:R-:W-:Y:S06]  /*6510*/  BRA `(.L_x_307) ;  /* 0x0000000000d47947 */ /* 0x000fec0003800000 */
.L_x_311:
        /* <DEDUP_REMOVED lines=15> */
[-C--:B------:R-:W-:Y:S01]  /*6610*/  FFMA.FTZ R181, R181, R146.reuse, R139 ;  /* 0x00000092b5b57223 */ /* 0x080fe2000001008b */
[----:B------:R-:W-:Y:S01]  /*6620*/  FMUL.FTZ R187, R187, UR6 ;  /* 0x00000006bbbb7c20 */ /* 0x000fe20008410000 */
[----:B------:R-:W-:Y:S01]  /*6630*/  FSEL R30, R0, RZ, P6 ;  /* 0x000000ff001e7208 */ /* 0x000fe20003000000 */
[----:B------:R-:W-:Y:S01]  /*6640*/  FMUL.FTZ R31, R126, R31 ;  /* 0x0000001f7e1f7220 */ /* 0x000fe20000410000 */
[----:B------:R-:W-:Y:S01]  /*6650*/  LOP3.LUT P6, RZ, R43, 0xff0000, RZ, 0xc0, !PT ;  /* 0x00ff00002bff7812 */ /* 0x000fe200078cc0ff */
        /* <DEDUP_REMOVED lines=19> */
[----:B------:R-:W-:Y:S01]  /*6790*/  F2FP.BF16.F32.PACK_AB R26, R33, R26 ;  /* 0x0000001a211a723e */ /* 0x000fe200000010ff */
[----:B------:R-:W-:Y:S01]  /*67a0*/  FMUL.FTZ R25, R25, UR6 ;  /* 0x0000000619197c20 */ /* 0x000fe20008410000 */
[----:B------:R-:W-:Y:S01]  /*67b0*/  FSEL R181, R181, RZ, P6 ;  /* 0x000000ffb5b57208 */ /* 0x000fe20003000000 */
[----:B------:R-:W-:Y:S01]  /*67c0*/  FMUL.FTZ R175, R126, R175 ;  /* 0x000000af7eaf7220 */ /* 0x000fe20000410000 */
[----:B------:R-:W-:-:S03]  /*67d0*/  LOP3.LUT P6, RZ, R42, 0xff000000, RZ, 0xc0, !PT ;  /* 0xff0000002aff7812 */ /* 0x000fc600078cc0ff */
[----:B------:R-:W-:Y:S01]  /*67e0*/  FMUL.FTZ R175, R175, UR6 ;  /* 0x00000006afaf7c20 */ /* 0x000fe20008410000 */
[----:B------:R-:W-:Y:S02]  /*67f0*/  FSEL R0, R27, RZ, P6 ;  /* 0x000000ff1b007208 */ /* 0x000fe40003000000 */
[----:B------:R-:W-:Y:S02]  /*6800*/  LOP3.LUT P6, RZ, R42, 0xff00, RZ, 0xc0, !PT ;  /* 0x0000ff002aff7812 */ /* 0x000fe400078cc0ff */
[----:B------:R-:W-:Y:S02]  /*6810*/  F2FP.BF16.F32.PACK_AB R27, R30, R185 ;  /* 0x000000b91e1b723e */ /* 0x000fe400000010ff */
[----:B------:R-:W-:Y:S02]  /*6820*/  FSEL R31, R25, RZ, P6 ;  /* 0x000000ff191f7208 */ /* 0x000fe40003000000 */
[----:B------:R-:W-:Y:S02]  /*6830*/  LOP3.LUT P6, RZ, R42, 0xff, RZ, 0xc0, !PT ;  /* 0x000000ff2aff7812 */ /* 0x000fe400078cc0ff */
[----:B------:R-:W-:-:S02]  /*6840*/  F2FP.BF16.F32.PACK_AB R25, R0, R181 ;  /* 0x000000b50019723e */ /* 0x000fc400000010ff */
[----:B------:R-:W-:-:S04]  /*6850*/  FSEL R24, R175, RZ, P6 ;  /* 0x000000ffaf187208 */ /* 0x000fc80003000000 */
[----:B------:R-:W-:-:S07]  /*6860*/  F2FP.BF16.F32.PACK_AB R24, R31, R24 ;  /* 0x000000181f18723e */ /* 0x000fce00000010ff */
.L_x_307:
        /* <DEDUP_REMOVED lines=12> */
[----:B0-----:R-:W-:Y:S01]  /*6930*/  SHF.L.U32 R17, R15, 0x10, RZ ;  /* 0x000000100f117819 */ /* 0x001fe200000006ff */
[-CC-:B------:R-:W-:Y:S01]  /*6940*/  FFMA.FTZ R196, R196, R146.reuse, R139.reuse ;  /* 0x00000092c4c47223 */ /* 0x180fe2000001008b */
[----:B------:R-:W-:Y:S01]  /*6950*/  LOP3.LUT P6, RZ, R41, 0xff0000, RZ, 0xc0, !PT ;  /* 0x00ff000029ff7812 */ /* 0x000fe200078cc0ff */
[----:B------:R-:W-:Y:S01]  /*6960*/  FADD.FTZ R163, R163, -R0 ;  /* 0x80000000a3a37221 */ /* 0x000fe20000010000 */
[----:B------:R-:W-:Y:S01]  /*6970*/  SHF.L.U32 R47, R47, 0x10, RZ ;  /* 0x000000102f2f7819 */ /* 0x000fe200000006ff */
[----:B------:R-:W-:Y:S01]  /*6980*/  FADD.FTZ R177, R177, -R196 ;  /* 0x800000c4b1b17221 */ /* 0x000fe20000010000 */
[-C--:B------:R-:W-:Y:S01]  /*6990*/  FFMA.FTZ R171, R171, R146.reuse, R139 ;  /* 0x00000092abab7223 */ /* 0x080fe2000001008b */
[----:B------:R-:W-:Y:S01]  /*69a0*/  FFMA.FTZ R163, R126, R163, R17 ;  /* 0x000000a37ea37223 */ /* 0x000fe20000010011 */
[----:B------:R-:W-:Y:S02]  /*69b0*/  IMAD.U32 R17, R14, 0x10000, RZ ;  /* 0x000100000e117824 */ /* 0x000fe400078e00ff */
[----:B------:R-:W-:Y:S01]  /*69c0*/  FFMA.FTZ R24, R126, R177, R47 ;  /* 0x000000b17e187223 */ /* 0x000fe2000001002f */
[----:B------:R-:W-:Y:S01]  /*69d0*/  FADD.FTZ R171, R144, -R171 ;  /* 0x800000ab90ab7221 */ /* 0x000fe20000010000 */
[----:B------:R-:W-:Y:S01]  /*69e0*/  FMUL.FTZ R0, R163, UR6 ;  /* 0x00000006a3007c20 */ /* 0x000fe20008410000 */
[-C--:B------:R-:W-:Y:S01]  /*69f0*/  FFMA.FTZ R192, R192, R146.reuse, R139 ;  /* 0x00000092c0c07223 */ /* 0x080fe2000001008b */
[----:B------:R-:W-:Y:S01]  /*6a00*/  FMUL.FTZ R16, R24, UR6 ;  /* 0x0000000618107c20 */ /* 0x000fe20008410000 */
[----:B------:R-:W-:Y:S01]  /*6a10*/  FFMA.FTZ R18, R126, R171, R17 ;  /* 0x000000ab7e127223 */ /* 0x000fe20000010011 */
[----:B------:R-:W-:Y:S01]  /*6a20*/  SHF.L.U32 R133, R133, 0x10, RZ ;  /* 0x0000001085857819 */ /* 0x000fe200000006ff */
[----:B------:R-:W-:Y:S01]  /*6a30*/  FADD.FTZ R173, R173, -R192 ;  /* 0x800000c0adad7221 */ /* 0x000fe20000010000 */
[----:B------:R-:W-:Y:S01]  /*6a40*/  FSEL R27, R0, RZ, P6 ;  /* 0x000000ff001b7208 */ /* 0x000fe20003000000 */
[-C--:B------:R-:W-:Y:S01]  /*6a50*/  FFMA.FTZ R149, R149, R146.reuse, R139 ;  /* 0x0000009295957223 */ /* 0x080fe2000001008b */
        /* <DEDUP_REMOVED lines=8> */
[-CC-:B------:R-:W-:Y:S01]  /*6ae0*/  FFMA.FTZ R19, R142, R146.reuse, R139.reuse ;  /* 0x000000928e137223 */ /* 0x180fe2000001008b */
[----:B------:R-:W-:Y:S01]  /*6af0*/  IMAD.U32 R137, R137, 0x10000, RZ ;  /* 0x0001000089897824 */ /* 0x000fe200078e00ff */
[----:B------:R-:W-:Y:S01]  /*6b00*/  ISETP.GE.U32.AND.EX P6, PT, R41, 0x1000000, PT, P6 ;  /* 0x010000002900780c */ /* 0x000fe20003fc6160 */
[-C--:B------:R-:W-:Y:S01]  /*6b10*/  FFMA.FTZ R17, R136, R146.reuse, R139 ;  /* 0x0000009288117223 */ /* 0x080fe2000001008b */
[----:B------:R-:W-:Y:S01]  /*6b20*/  FADD.FTZ R19, R140, -R19 ;  /* 0x800000138c137221 */ /* 0x000fe20000010000 */
[----:B------:R-:W-:Y:S01]  /*6b30*/  SHF.L.U32 R39, R39, 0x10, RZ ;  /* 0x0000001027277819 */ /* 0x000fe200000006ff */
[----:B------:R-:W-:Y:S01]  /*6b40*/  FFMA.FTZ R139, R147, R146, R139 ;  /* 0x00000092938b7223 */ /* 0x000fe2000001008b */
[----:B------:R-:W-:Y:S01]  /*6b50*/  FSEL R34, R16, RZ, P6 ;  /* 0x000000ff10227208 */ /* 0x000fe20003000000 */
[----:B------:R-:W-:Y:S01]  /*6b60*/  FFMA.FTZ R20, R126, R19, R137 ;  /* 0x000000137e147223 */ /* 0x000fe20000010089 */
[----:B------:R-:W-:Y:S01]  /*6b70*/  ISETP.GE.U32.AND P6, PT, R48, RZ, PT ;  /* 0x000000ff3000720c */ /* 0x000fe20003fc6070 */
[----:B------:R-:W-:Y:S01]  /*6b80*/  FADD.FTZ R17, R134, -R17 ;  /* 0x8000001186117221 */ /* 0x000fe20000010000 */
[----:B------:R-:W-:Y:S01]  /*6b90*/  FADD.FTZ R139, R132, -R139 ;  /* 0x8000008b848b7221 */ /* 0x000fe20000010000 */
[----:B------:R-:W-:-:S02]  /*6ba0*/  F2FP.BF16.F32.PACK_AB R19, R24, R163 ;  /* 0x000000a31813723e */ /* 0x000fc400000010ff */
[----:B------:R-:W-:Y:S01]  /*6bb0*/  ISETP.GE.U32.AND.EX P6, PT, R49, 0x1000000, PT, P6 ;  /* 0x010000003100780c */ /* 0x000fe20003fc6160 */
[----:B------:R-:W-:Y:S01]  /*6bc0*/  FFMA.FTZ R39, R126, R17, R39 ;  /* 0x000000117e277223 */ /* 0x000fe20000010027 */
[----:B------:R-:W-:Y:S02]  /*6bd0*/  SHF.L.U32 R17, R12, 0x10, RZ ;  /* 0x000000100c117819 */ /* 0x000fe400000006ff */
[----:B------:R-:W-:Y:S01]  /*6be0*/  FSEL R36, R16, RZ, P6 ;  /* 0x000000ff10247208 */ /* 0x000fe20003000000 */
[----:B------:R-:W-:Y:S01]  /*6bf0*/  FMUL.FTZ R16, R133, UR6 ;  /* 0x0000000685107c20 */ /* 0x000fe20008410000 */
[----:B------:R-:W-:Y:S02]  /*6c00*/  LOP3.LUT P6, RZ, R41, 0xff, RZ, 0xc0, !PT ;  /* 0x000000ff29ff7812 */ /* 0x000fe400078cc0ff */
[----:B------:R-:W-:Y:S02]  /*6c10*/  F2FP.BF16.F32.PACK_AB R18, R133, R18 ;  /* 0x000000128512723e */ /* 0x000fe400000010ff */
[----:B------:R-:W-:-:S02]  /*6c20*/  FSEL R26, R0, RZ, P6 ;  /* 0x000000ff001a7208 */ /* 0x000fc40003000000 */
[----:B------:R-:W-:Y:S02]  /*6c30*/  LOP3.LUT P6, RZ, R49, 0xff, RZ, 0xc0, !PT ;  /* 0x000000ff31ff7812 */ /* 0x000fe400078cc0ff */
[----:B------:R-:W-:Y:S02]  /*6c40*/  F2FP.BF16.F32.PACK_AB R23, R36, R23 ;  /* 0x000000172417723e */ /* 0x000fe400000010ff */
        /* <DEDUP_REMOVED lines=22> */
[----:B------:R-:W-:-:S02]  /*6db0*/  F2FP.BF16.F32.PACK_AB R17, R20, R149 ;  /* 0x000000951411723e */ /* 0x000fc400000010ff */
[----:B------:R-:W-:Y:S02]  /*6dc0*/  FSEL R31, R0, RZ, P6 ;  /* 0x000000ff001f7208 */ /* 0x000fe40003000000 */
[----:B------:R-:W-:Y:S02]  /*6dd0*/  LOP3.LUT P6, RZ, R48, 0xff00, RZ, 0xc0, !PT ;  /* 0x0000ff0030ff7812 */ /* 0x000fe400078cc0ff */
        /* <DEDUP_REMOVED lines=8> */
[----:B------:R-:W-:-:S04]  /*6e60*/  FSEL R20, R0, RZ, P6 ;  /* 0x000000ff00147208 */ /* 0x000fc80003000000 */
[----:B------:R-:W-:Y:S01]  /*6e70*/  F2FP.BF16.F32.PACK_AB R20, R33, R20 ;  /* 0x000000142114723e */ /* 0x000fe200000010ff */
[----:B------:R-:W-:Y:S06]  /*6e80*/  BRA `(.L_x_315) ;  /* 0x0000001c00807947 */ /* 0x000fec0003800000 */
.L_x_314:
[-CC-:B------:R-:W-:Y:S01]  /*6e90*/  FFMA.FTZ R196, R196, R146.reuse, R139.reuse ;  /* 0x00000092c4c47223 */ /* 0x180fe2000001008b */
[----:B------:R-:W-:Y:S02]  /*6ea0*/  IMAD.U32 R47, R47, 0x10000, RZ ;  /* 0x000100002f2f7824 */ /* 0x000fe400078e00ff */
[-CC-:B------:R-:W-:Y:S01]  /*6eb0*/  FFMA.FTZ R0, R159, R146.reuse, R139.reuse ;  /* 0x000000929f007223 */ /* 0x180fe2000001008b */
[----:B0-----:R-:W-:Y:S01]  /*6ec0*/  SHF.L.U32 R20, R15, 0x10, RZ ;  /* 0x000000100f147819 */ /* 0x001fe200000006ff */
[----:B------:R-:W-:Y:S01]  /*6ed0*/  FADD.FTZ R177, R177, -R196 ;  /* 0x800000c4b1b17221 */ /* 0x000fe20000010000 */
[----:B------:R-:W-:Y:S01]  /*6ee0*/  ISETP.GE.U32.AND P6, PT, R40, RZ, PT ;  /* 0x000000ff2800720c */ /* 0x000fe20003fc6070 */
[----:B------:R-:W-:Y:S01]  /*6ef0*/  FADD.FTZ R163, R163, -R0 ;  /* 0x80000000a3a37221 */ /* 0x000fe20000010000 */
[-C--:B------:R-:W-:Y:S01]  /*6f00*/  FFMA.FTZ R171, R171, R146.reuse, R139 ;  /* 0x00000092abab7223 */ /* 0x080fe2000001008b */
[C---:B------:R-:W-:Y:S01]  /*6f10*/  FFMA.FTZ R47, R126.reuse, R177, R47 ;  /* 0x000000b17e2f7223 */ /* 0x040fe2000001002f */
[----:B------:R-:W-:Y:S01]  /*6f20*/  ISETP.GE.U32.AND.EX P6, PT, R41, 0x1000000, PT, P6 ;  /* 0x010000002900780c */ /* 0x000fe20003fc6160 */
[----:B------:R-:W-:Y:S01]  /*6f30*/  FFMA.FTZ R20, R126, R163, R20 ;  /* 0x000000a37e147223 */ /* 0x000fe20000010014 */
[----:B------:R-:W-:Y:S01]  /*6f40*/  SHF.L.U32 R21, R14, 0x10, RZ ;  /* 0x000000100e157819 */ /* 0x000fe200000006ff */
[----:B------:R-:W-:Y:S01]  /*6f50*/  FMUL.FTZ R47, R47, UR6 ;  /* 0x000000062f2f7c20 */ /* 0x000fe20008410000 */
[----:B------:R-:W-:Y:S01]  /*6f60*/  FADD.FTZ R171, R144, -R171 ;  /* 0x800000ab90ab7221 */ /* 0x000fe20000010000 */
[----:B------:R-:W-:Y:S01]  /*6f70*/  FMUL.FTZ R20, R20, UR6 ;  /* 0x0000000614147c20 */ /* 0x000fe20008410000 */
[-C--:B------:R-:W-:Y:S01]  /*6f80*/  FFMA.FTZ R192, R192, R146.reuse, R139 ;  /* 0x00000092c0c07223 */ /* 0x080fe2000001008b */
[----:B------:R-:W-:Y:S01]  /*6f90*/  IMAD.U32 R133, R133, 0x10000, RZ ;  /* 0x0001000085857824 */ /* 0x000fe200078e00ff */
[----:B------:R-:W-:Y:S01]  /*6fa0*/  FSEL R34, R47, RZ, P6 ;  /* 0x000000ff2f227208 */ /* 0x000fe20003000000 */
[----:B------:R-:W-:Y:S01]  /*6fb0*/  FFMA.FTZ R21, R126, R171, R21 ;  /* 0x000000ab7e157223 */ /* 0x000fe20000010015 */
[----:B------:R-:W-:Y:S01]  /*6fc0*/  LOP3.LUT P6, RZ, R41, 0xff0000, RZ, 0xc0, !PT ;  /* 0x00ff000029ff7812 */ /* 0x000fe200078cc0ff */
[----:B------:R-:W-:Y:S01]  /*6fd0*/  FADD.FTZ R173, R173, -R192 ;  /* 0x800000c0adad7221 */ /* 0x000fe20000010000 */
[-C--:B------:R-:W-:Y:S01]  /*6fe0*/  FFMA.FTZ R149, R149, R146.reuse, R139 ;  /* 0x0000009295957223 */ /* 0x080fe2000001008b */
[----:B------:R-:W-:Y:S01]  /*6ff0*/  FMUL.FTZ R0, R21, UR6 ;  /* 0x0000000615007c20 */ /* 0x000fe20008410000 */
[----:B------:R-:W-:Y:S01]  /*7000*/  FSEL R27, R20, RZ, P6 ;  /* 0x000000ff141b7208 */ /* 0x000fe20003000000 */
[----:B------:R-:W-:Y:S01]  /*7010*/  FFMA.FTZ R133, R126, R173, R133 ;  /* 0x000000ad7e857223 */ /* 0x000fe20000010085 */
[----:B------:R-:W-:Y:S01]  /*7020*/  LOP3.LUT P6, RZ, R49, 0xff0000, RZ, 0xc0, !PT ;  /* 0x00ff000031ff7812 */ /* 0x000fe200078cc0ff */
[----:B------:R-:W-:Y:S01]  /*7030*/  FADD.FTZ R149, R138, -R149 ;  /* 0x800000958a957221 */ /* 0x000fe20000010000 */
[----:B------:R-:W-:Y:S01]  /*7040*/  SHF.L.U32 R21, R13, 0x10, RZ ;  /* 0x000000100d157819 */ /* 0x000fe200000006ff */
[----:B------:R-:W-:Y:S01]  /*7050*/  FMUL.FTZ R133, R133, UR6 ;  /* 0x0000000685857c20 */ /* 0x000fe20008410000 */
[----:B------:R-:W-:Y:S01]  /*7060*/  FSEL R33, R20, RZ, P6 ;  /* 0x000000ff14217208 */ /* 0x000fe20003000000 */
[----:B------:R-:W-:Y:S01]  /*7070*/  FFMA.FTZ R23, R142, R146, R139 ;  /* 0x000000928e177223 */ /* 0x000fe2000001008b */
[----:B------:R-:W-:Y:S01]  /*7080*/  ISETP.GE.U32.AND P6, PT, R48, RZ, PT ;  /* 0x000000ff3000720c */ /* 0x000fe20003fc6070 */
[----:B------:R-:W-:Y:S01]  /*7090*/  FFMA.FTZ R21, R126, R149, R21 ;  /* 0x000000957e157223 */ /* 0x000fe20000010015 */
[----:B------:R-:W-:Y:S01]  /*70a0*/  SHF.L.U32 R137, R137, 0x10, RZ ;  /* 0x0000001089897819 */ /* 0x000fe200000006ff */
[----:B------:R-:W-:Y:S01]  /*70b0*/  FADD.FTZ R23, R140, -R23 ;  /* 0x800000178c177221 */ /* 0x000fe20000010000 */
[----:B------:R-:W-:-:S02]  /*70c0*/  ISETP.GE.U32.AND.EX P6, PT, R49, 0x1000000, PT, P6 ;  /* 0x010000003100780c */ /* 0x000fc40003fc6160 */
[----:B------:R-:W-:Y:S01]  /*70d0*/  F2FP.BF16.F32.PACK_AB R27, R34, R27 ;  /* 0x0000001b221b723e */ /* 0x000fe200000010ff */
[----:B------:R-:W-:Y:S01]  /*70e0*/  FFMA.FTZ R23, R126, R23, R137 ;  /* 0x000000177e177223 */ /* 0x000fe20000010089 */
[----:B------:R-:W-:Y:S02]  /*70f0*/  FSEL R36, R47, RZ, P6 ;  /* 0x000000ff2f247208 */ /* 0x000fe40003000000 */
[----:B------:R-:W-:Y:S01]  /*7100*/  LOP3.LUT P6, RZ, R41, 0xff, RZ, 0xc0, !PT ;  /* 0x000000ff29ff7812 */ /* 0x000fe200078cc0ff */
[----:B------:R-:W-:Y:S01]  /*7110*/  FMUL.FTZ R20, R23, UR6 ;  /* 0x0000000617147c20 */ /* 0x000fe20008410000 */
[----:B------:R-:W-:Y:S02]  /*7120*/  SHF.L.U32 R23, R12, 0x10, RZ ;  /* 0x000000100c177819 */ /* 0x000fe400000006ff */
[----:B------:R-:W-:Y:S02]  /*7130*/  FSEL R26, R0, RZ, P6 ;  /* 0x000000ff001a7208 */ /* 0x000fe40003000000 */
[----:B------:R-:W-:-:S04]  /*7140*/  LOP3.LUT P6, RZ, R49, 0xff, RZ, 0xc0, !PT ;  /* 0x000000ff31ff7812 */ /* 0x000fc800078cc0ff */
[----:B------:R-:W-:Y:S01]  /*7150*/  FSEL R22, R0, RZ, P6 ;  /* 0x000000ff00167208 */ /* 0x000fe20003000000 */
[----:B------:R-:W-:Y:S01]  /*7160*/  FMUL.FTZ R0, R21, UR6 ;  /* 0x0000000615007c20 */ /* 0x000fe20008410000 */
[----:B------:R-:W-:Y:S01]  /*7170*/  LOP3.LUT P6, RZ, R41, 0xff00, RZ, 0xc0, !PT ;  /* 0x0000ff0029ff7812 */ /* 0x000fe200078cc0ff */
[-CC-:B------:R-:W-:Y:S01]  /*7180*/  FFMA.FTZ R21, R136, R146.reuse, R139.reuse ;  /* 0x0000009288157223 */ /* 0x180fe2000001008b */
[----:B------:R-:W-:Y:S02]  /*7190*/  FFMA.FTZ R139, R147, R146, R139 ;  /* 0x00000092938b7223 */ /* 0x000fe4000001008b */
[----:B------:R-:W-:Y:S01]  /*71a0*/  FSEL R37, R133, RZ, P6 ;  /* 0x000000ff85257208 */ /* 0x000fe20003000000 */
[----:B------:R-:W-:Y:S01]  /*71b0*/  FADD.FTZ R134, R134, -R21 ;  /* 0x8000001586867221 */ /* 0x000fe20000010000 */
[----:B------:R-:W-:Y:S01]  /*71c0*/  LOP3.LUT P6, RZ, R49, 0xff00, RZ, 0xc0, !PT ;  /* 0x0000ff0031ff7812 */ /* 0x000fe200078cc0ff */
[----:B------:R-:W-:Y:S02]  /*71d0*/  IMAD.U32 R21, R38, 0x10000, RZ ;  /* 0x0001000026157824 */ /* 0x000fe400078e00ff */
[----:B------:R-:W-:Y:S01]  /*71e0*/  FADD.FTZ R139, R132, -R139 ;  /* 0x8000008b848b7221 */ /* 0x000fe20000010000 */
[----:B------:R-:W-:-:S02]  /*71f0*/  F2FP.BF16.F32.PACK_AB R26, R37, R26 ;  /* 0x0000001a251a723e */ /* 0x000fc400000010ff */
[----:B------:R-:W-:Y:S01]  /*7200*/  FSEL R133, R133, RZ, P6 ;  /* 0x000000ff85857208 */ /* 0x000fe20003000000 */
[----:B------:R-:W-:Y:S01]  /*7210*/  FFMA.FTZ R21, R126, R134, R21 ;  /* 0x000000867e157223 */ /* 0x000fe20000010015 */
[----:B------:R-:W-:Y:S01]  /*7220*/  LOP3.LUT P6, RZ, R40, 0xff0000, RZ, 0xc0, !PT ;  /* 0x00ff000028ff7812 */ /* 0x000fe200078cc0ff */
[----:B------:R-:W-:Y:S01]  /*7230*/  FFMA.FTZ R23, R126, R139, R23 ;  /* 0x0000008b7e177223 */ /* 0x000fe20000010017 */
[----:B------:R-:W-:Y:S01]  /*7240*/  F2FP.BF16.F32.PACK_AB R22, R133, R22 ;  /* 0x000000168516723e */ /* 0x000fe200000010ff */
[----:B------:R-:W-:Y:S01]  /*7250*/  FMUL.FTZ R21, R21, UR6 ;  /* 0x0000000615157c20 */ /* 0x000fe20008410000 */
        /* <DEDUP_REMOVED lines=22> */
.L_x_313:
[----:B------:R-:W-:Y:S05]  /*73c0*/  @!P2 BRA `(.L_x_316) ;  /* 0x00000004003ca947 */ /* 0x000fea0003800000 */
[-CC-:B------:R-:W-:Y:S01]  /*73d0*/  FFMA.FTZ R0, R159, R146.reuse, R139.reuse ;  /* 0x000000929f007223 */ /* 0x180fe2000001008b */
[----:B------:R-:W-:Y:S01]  /*73e0*/  LOP3.LUT P6, RZ, R41, 0xff0000, RZ, 0xc0, !PT ;  /* 0x00ff000029ff7812 */ /* 0x000fe200078cc0ff */
[-CC-:B------:R-:W-:Y:S01]  /*73f0*/  FFMA.FTZ R196, R196, R146.reuse, R139.reuse ;  /* 0x00000092c4c47223 */ /* 0x180fe2000001008b */
[-CC-:B------:R-:W-:Y:S01]  /*7400*/  FFMA.FTZ R171, R171, R146.reuse, R139.reuse ;  /* 0x00000092abab7223 */ /* 0x180fe2000001008b */
[----:B0-----:R-:W-:Y:S01]  /*7410*/  FADD.FTZ R19, R163, -R0 ;  /* 0x80000000a3137221 */ /* 0x001fe20000010000 */
[-C--:B------:R-:W-:Y:S01]  /*7420*/  FFMA.FTZ R192, R192, R146.reuse, R139 ;  /* 0x00000092c0c07223 */ /* 0x080fe2000001008b */
[----:B------:R-:W-:Y:S01]  /*7430*/  FADD.FTZ R177, R177, -R196 ;  /* 0x800000c4b1b17221 */ /* 0x000fe20000010000 */
[----:B------:R-:W-:Y:S01]  /*7440*/  FADD.FTZ R171, R144, -R171 ;  /* 0x800000ab90ab7221 */ /* 0x000fe20000010000 */
[C---:B------:R-:W-:Y:S01]  /*7450*/  FMUL.FTZ R19, R126.reuse, R19 ;  /* 0x000000137e137220 */ /* 0x040fe20000410000 */
[----:B------:R-:W-:Y:S01]  /*7460*/  FADD.FTZ R23, R173, -R192 ;  /* 0x800000c0ad177221 */ /* 0x000fe20000010000 */
[C---:B------:R-:W-:Y:S01]  /*7470*/  FMUL.FTZ R24, R126.reuse, R177 ;  /* 0x000000b17e187220 */ /* 0x040fe20000410000 */
[C---:B------:R-:W-:Y:S01]  /*7480*/  FMUL.FTZ R18, R126.reuse, R171 ;  /* 0x000000ab7e127220 */ /* 0x040fe20000410000 */
[----:B------:R-:W-:Y:S01]  /*7490*/  FMUL.FTZ R0, R19, UR6 ;  /* 0x0000000613007c20 */ /* 0x000fe20008410000 */
[----:B------:R-:W-:Y:S01]  /*74a0*/  FMUL.FTZ R23, R126, R23 ;  /* 0x000000177e177220 */ /* 0x000fe20000410000 */
[----:B------:R-:W-:Y:S01]  /*74b0*/  FMUL.FTZ R16, R24, UR6 ;  /* 0x0000000618107c20 */ /* 0x000fe20008410000 */
[-CC-:B------:R-:W-:Y:S01]  /*74c0*/  FFMA.FTZ R149, R149, R146.reuse, R139.reuse ;  /* 0x0000009295957223 */ /* 0x180fe2000001008b */
[----:B------:R-:W-:Y:S01]  /*74d0*/  FFMA.FTZ R21, R142, R146, R139 ;  /* 0x000000928e157223 */ /* 0x000fe2000001008b */
[----:B------:R-:W-:-:S02]  /*74e0*/  FSEL R27, R0, RZ, P6 ;  /* 0x000000ff001b7208 */ /* 0x000fc40003000000 */
[----:B------:R-:W-:Y:S01]  /*74f0*/  LOP3.LUT P6, RZ, R49, 0xff0000, RZ, 0xc0, !PT ;  /* 0x00ff000031ff7812 */ /* 0x000fe200078cc0ff */
[----:B------:R-:W-:Y:S01]  /*7500*/  FADD.FTZ R17, R138, -R149 ;  /* 0x800000958a117221 */ /* 0x000fe20000010000 */
[----:B------:R-:W-:Y:S01]  /*7510*/  FADD.FTZ R25, R140, -R21 ;  /* 0x800000158c197221 */ /* 0x000fe20000010000 */
[-C--:B------:R-:W-:Y:S01]  /*7520*/  FFMA.FTZ R21, R136, R146.reuse, R139 ;  /* 0x0000009288157223 */ /* 0x080fe2000001008b */
[----:B------:R-:W-:Y:S01]  /*7530*/  FSEL R34, R0, RZ, P6 ;  /* 0x000000ff00227208 */ /* 0x000fe20003000000 */
[----:B------:R-:W-:Y:S01]  /*7540*/  FMUL.FTZ R0, R18, UR6 ;  /* 0x0000000612007c20 */ /* 0x000fe20008410000 */
[----:B------:R-:W-:Y:S01]  /*7550*/  ISETP.GE.U32.AND P6, PT, R40, RZ, PT ;  /* 0x000000ff2800720c */ /* 0x000fe20003fc6070 */
[C---:B------:R-:W-:Y:S01]  /*7560*/  FMUL.FTZ R17, R126.reuse, R17 ;  /* 0x000000117e117220 */ /* 0x040fe20000410000 */
[----:B------:R-:W-:Y:S01]  /*7570*/  FMUL.FTZ R20, R126, R25 ;  /* 0x000000197e147220 */ /* 0x000fe20000410000 */
[----:B------:R-:W-:Y:S01]  /*7580*/  FADD.FTZ R21, R134, -R21 ;  /* 0x8000001586157221 */ /* 0x000fe20000010000 */
[----:B------:R-:W-:Y:S01]  /*7590*/  ISETP.GE.U32.AND.EX P6, PT, R41, 0x1000000, PT, P6 ;  /* 0x010000002900780c */ /* 0x000fe20003fc6160 */
[----:B------:R-:W-:Y:S01]  /*75a0*/  FFMA.FTZ R139, R147, R146, R139 ;  /* 0x00000092938b7223 */ /* 0x000fe2000001008b */
[----:B------:R-:W-:Y:S01]  /*75b0*/  F2FP.BF16.F32.PACK_AB R19, R24, R19 ;  /* 0x000000131813723e */ /* 0x000fe200000010ff */
[----:B------:R-:W-:Y:S01]  /*75c0*/  FMUL.FTZ R21, R126, R21 ;  /* 0x000000157e157220 */ /* 0x000fe20000410000 */
[----:B------:R-:W-:Y:S01]  /*75d0*/  FSEL R36, R16, RZ, P6 ;  /* 0x000000ff10247208 */ /* 0x000fe20003000000 */
[----:B------:R-:W-:Y:S01]  /*75e0*/  FADD.FTZ R139, R132, -R139 ;  /* 0x8000008b848b7221 */ /* 0x000fe20000010000 */
[----:B------:R-:W-:-:S02]  /*75f0*/  ISETP.GE.U32.AND P6, PT, R48, RZ, PT ;  /* 0x000000ff3000720c */ /* 0x000fc40003fc6070 */
[----:B------:R-:W-:Y:S02]  /*7600*/  F2FP.BF16.F32.PACK_AB R18, R23, R18 ;  /* 0x000000121712723e */ /* 0x000fe400000010ff */
[----:B------:R-:W-:Y:S02]  /*7610*/  ISETP.GE.U32.AND.EX P6, PT, R49, 0x1000000, PT, P6 ;  /* 0x010000003100780c */ /* 0x000fe40003fc6160 */
[----:B------:R-:W-:Y:S02]  /*7620*/  F2FP.BF16.F32.PACK_AB R27, R36, R27 ;  /* 0x0000001b241b723e */ /* 0x000fe400000010ff */
[----:B------:R-:W-:Y:S01]  /*7630*/  FSEL R43, R16, RZ, P6 ;  /* 0x000000ff102b7208 */ /* 0x000fe20003000000 */
[----:B------:R-:W-:Y:S01]  /*7640*/  FMUL.FTZ R16, R23, UR6 ;  /* 0x0000000617107c20 */ /* 0x000fe20008410000 */
[----:B------:R-:W-:Y:S02]  /*7650*/  LOP3.LUT P6, RZ, R41, 0xff, RZ, 0xc0, !PT ;  /* 0x000000ff29ff7812 */ /* 0x000fe400078cc0ff */
[----:B------:R-:W-:-:S02]  /*7660*/  F2FP.BF16.F32.PACK_AB R23, R43, R34 ;  /* 0x000000222b17723e */ /* 0x000fc400000010ff */
        /* <DEDUP_REMOVED lines=37> */
.L_x_316:
[-CC-:B------:R-:W-:Y:S01]  /*78c0*/  FFMA.FTZ R196, R196, R146.reuse, R139.reuse ;  /* 0x00000092c4c47223 */ /* 0x180fe2000001008b */
        /* <DEDUP_REMOVED lines=9> */
[-CC-:B------:R-:W-:Y:S01]  /*7960*/  FFMA.FTZ R192, R192, R146.reuse, R139.reuse ;  /* 0x00000092c0c07223 */ /* 0x180fe2000001008b */
[C---:B------:R-:W-:Y:S01]  /*7970*/  FMUL.FTZ R171, R126.reuse, R171 ;  /* 0x000000ab7eab7220 */ /* 0x040fe20000410000 */
[----:B------:R-:W-:Y:S01]  /*7980*/  FMUL.FTZ R177, R177, UR6 ;  /* 0x00000006b1b17c20 */ /* 0x000fe20008410000 */
[----:B------:R-:W-:Y:S01]  /*7990*/  FMUL.FTZ R163, R163, UR6 ;  /* 0x00000006a3a37c20 */ /* 0x000fe20008410000 */
[----:B------:R-:W-:Y:S01]  /*79a0*/  FADD.FTZ R173, R173, -R192 ;  /* 0x800000c0adad7221 */ /* 0x000fe20000010000 */
[----:B------:R-:W-:Y:S01]  /*79b0*/  FMUL.FTZ R171, R171, UR6 ;  /* 0x00000006abab7c20 */ /* 0x000fe20008410000 */
[-C--:B------:R-:W-:Y:S01]  /*79c0*/  FFMA.FTZ R149, R149, R146.reuse, R139 ;  /* 0x0000009295957223 */ /* 0x080fe2000001008b */
[----:B0-----:R-:W-:Y:S01]  /*79d0*/  FSEL R20, R177, RZ, P6 ;  /* 0x000000ffb1147208 */ /* 0x001fe20003000000 */
        /* <DEDUP_REMOVED lines=13> */
[----:B------:R-:W-:Y:S01]  /*7ab0*/  ISETP.GE.U32.AND P6, PT, R48, RZ, PT ;  /* 0x000000ff3000720c */ /* 0x000fe20003fc6070 */
[----:B------:R-:W-:Y:S01]  /*7ac0*/  FADD.FTZ R21, R134, -R21 ;  /* 0x8000001586157221 */ /* 0x000fe20000010000 */
[----:B------:R-:W-:Y:S01]  /*7ad0*/  FFMA.FTZ R139, R147, R146, R139 ;  /* 0x00000092938b7223 */ /* 0x000fe2000001008b */
[----:B------:R-:W-:Y:S01]  /*7ae0*/  FMUL.FTZ R23, R23, UR6 ;  /* 0x0000000617177c20 */ /* 0x000fe20008410000 */
[----:B------:R-:W-:Y:S01]  /*7af0*/  ISETP.GE.U32.AND.EX P6, PT, R49, 0x1000000, PT, P6 ;  /* 0x010000003100780c */ /* 0x000fe20003fc6160 */
[----:B------:R-:W-:Y:S01]  /*7b00*/  FMUL.FTZ R21, R126, R21 ;  /* 0x000000157e157220 */ /* 0x000fe20000410000 */
[----:B------:R-:W-:Y:S01]  /*7b10*/  FADD.FTZ R139, R132, -R139 ;  /* 0x8000008b848b7221 */ /* 0x000fe20000010000 */
[----:B------:R-:W-:-:S02]  /*7b20*/  F2FP.BF16.F32.PACK_AB R27, R20, R27 ;  /* 0x0000001b141b723e */ /* 0x000fc400000010ff */
[----:B------:R-:W-:Y:S01]  /*7b30*/  FSEL R32, R177, RZ, P6 ;  /* 0x000000ffb1207208 */ /* 0x000fe20003000000 */
[----:B------:R-:W-:Y:S01]  /*7b40*/  FMUL.FTZ R21, R21, UR6 ;  /* 0x0000000615157c20 */ /* 0x000fe20008410000 */
[----:B------:R-:W-:Y:S01]  /*7b50*/  LOP3.LUT P6, RZ, R41, 0xff, RZ, 0xc0, !PT ;  /* 0x000000ff29ff7812 */ /* 0x000fe200078cc0ff */
[----:B------:R-:W-:-:S03]  /*7b60*/  FMUL.FTZ R139, R126, R139 ;  /* 0x0000008b7e8b7220 */ /* 0x000fc60000410000 */
[----:B------:R-:W-:Y:S01]  /*7b70*/  FSEL R26, R171, RZ, P6 ;  /* 0x000000ffab1a7208 */ /* 0x000fe20003000000 */
[----:B------:R-:W-:Y:S01]  /*7b80*/  FMUL.FTZ R139, R139, UR6 ;  /* 0x000000068b8b7c20 */ /* 0x000fe20008410000 */
        /* <DEDUP_REMOVED lines=30> */
.L_x_312:
[----:B------:R-:W-:Y:S05]  /*7d70*/  @!P0 BRA `(.L_x_317) ;  /* 0x0000000800048947 */ /* 0x000fea0003800000 */
[----:B------:R-:W-:Y:S05]  /*7d80*/  @!P2 BRA `(.L_x_318) ;  /* 0x000000040008a947 */ /* 0x000fea0003800000 */
[-CC-:B------:R-:W-:Y:S01]  /*7d90*/  FFMA.FTZ R196, R196, R146.reuse, R139.reuse ;  /* 0x00000092c4c47223 */ /* 0x180fe2000001008b */
[----:B------:R-:W-:Y:S01]  /*7da0*/  SHF.L.U32 R47, R47, 0x10, RZ ;  /* 0x000000102f2f7819 */ /* 0x000fe200000006ff */
[-CC-:B------:R-:W-:Y:S01]  /*7db0*/  FFMA.FTZ R0, R159, R146.reuse, R139.reuse ;  /* 0x000000929f007223 */ /* 0x180fe2000001008b */
[----:B------:R-:W-:Y:S01]  /*7dc0*/  ISETP.GE.U32.AND P6, PT, R40, RZ, PT ;  /* 0x000000ff2800720c */ /* 0x000fe20003fc6070 */
[----:B------:R-:W-:Y:S01]  /*7dd0*/  FADD.FTZ R177, R177, -R196 ;  /* 0x800000c4b1b17221 */ /* 0x000fe20000010000 */
[-C--:B------:R-:W-:Y:S01]  /*7de0*/  FFMA.FTZ R171, R171, R146.reuse, R139 ;  /* 0x00000092abab7223 */ /* 0x080fe2000001008b */
[----:B------:R-:W-:Y:S01]  /*7df0*/  FADD.FTZ R163, R163, -R0 ;  /* 0x80000000a3a37221 */ /* 0x000fe20000010000 */
[----:B------:R-:W-:Y:S02]  /*7e00*/  IMAD.U32 R0, R15, 0x10000, RZ ;  /* 0x000100000f007824 */ /* 0x000fe400078e00ff */
[----:B0-----:R-:W-:Y:S01]  /*7e10*/  FFMA.FTZ R34, R126, R177, R47 ;  /* 0x000000b17e227223 */ /* 0x001fe2000001002f */
[-C--:B------:R-:W-:Y:S01]  /*7e20*/  FFMA.FTZ R17, R142, R146.reuse, R139 ;  /* 0x000000928e117223 */ /* 0x080fe2000001008b */
[----:B------:R-:W-:Y:S01]  /*7e30*/  SHF.L.U32 R19, R14, 0x10, RZ ;  /* 0x000000100e137819 */ /* 0x000fe200000006ff */
[----:B------:R-:W-:Y:S01]  /*7e40*/  FFMA.FTZ R163, R126, R163, R0 ;  /* 0x000000a37ea37223 */ /* 0x000fe20000010000 */
[----:B------:R-:W-:Y:S01]  /*7e50*/  FMUL.FTZ R16, R34, UR6 ;  /* 0x0000000622107c20 */ /* 0x000fe20008410000 */
[----:B------:R-:W-:Y:S01]  /*7e60*/  ISETP.GE.U32.AND.EX P6, PT, R41, 0x1000000, PT, P6 ;  /* 0x010000002900780c */ /* 0x000fe20003fc6160 */
[----:B------:R-:W-:Y:S01]  /*7e70*/  FADD.FTZ R171, R144, -R171 ;  /* 0x800000ab90ab7221 */ /* 0x000fe20000010000 */
[-C--:B------:R-:W-:Y:S01]  /*7e80*/  FFMA.FTZ R192, R192, R146.reuse, R139 ;  /* 0x00000092c0c07223 */ /* 0x080fe2000001008b */
[----:B------:R-:W-:Y:S01]  /*7e90*/  FADD.FTZ R25, R140, -R17 ;  /* 0x800000118c197221 */ /* 0x000fe20000010000 */
[----:B------:R-:W-:Y:S01]  /*7ea0*/  FMUL.FTZ R0, R163, UR6 ;  /* 0x00000006a3007c20 */ /* 0x000fe20008410000 */
[----:B------:R-:W-:Y:S01]  /*7eb0*/  FSEL R36, R16, RZ, P6 ;  /* 0x000000ff10247208 */ /* 0x000fe20003000000 */
[----:B------:R-:W-:Y:S01]  /*7ec0*/  FFMA.FTZ R32, R126, R171, R19 ;  /* 0x000000ab7e207223 */ /* 0x000fe20000010013 */
[----:B------:R-:W-:Y:S01]  /*7ed0*/  SHF.L.U32 R17, R130, 0x10, RZ ;  /* 0x0000001082117819 */ /* 0x000fe200000006ff */
[----:B------:R-:W-:Y:S01]  /*7ee0*/  FADD.FTZ R192, R173, -R192 ;  /* 0x800000c0adc07221 */ /* 0x000fe20000010000 */
[----:B------:R-:W-:Y:S01]  /*7ef0*/  LOP3.LUT P6, RZ, R41, 0xff0000, RZ, 0xc0, !PT ;  /* 0x00ff000029ff7812 */ /* 0x000fe200078cc0ff */
[----:B------:R-:W-:Y:S01]  /*7f00*/  FFMA.FTZ R149, R149, R146, R139 ;  /* 0x0000009295957223 */ /* 0x000fe2000001008b */
[----:B------:R-:W-:Y:S01]  /*7f10*/  FMUL.FTZ R16, R32, UR6 ;  /* 0x0000000620107c20 */ /* 0x000fe20008410000 */
[----:B------:R-:W-:Y:S01]  /*7f20*/  FFMA.FTZ R17, R126, R192, R17 ;  /* 0x000000c07e117223 */ /* 0x000fe20000010011 */
[----:B------:R-:W-:Y:S01]  /*7f30*/  FSEL R27, R0, RZ, P6 ;  /* 0x000000ff001b7208 */ /* 0x000fe20003000000 */
[----:B------:R-:W-:Y:S01]  /*7f40*/  FADD.FTZ R149, R138, -R149 ;  /* 0x800000958a957221 */ /* 0x000fe20000010000 */
[----:B------:R-:W-:Y:S01]  /*7f50*/  LOP3.LUT P6, RZ, R41, 0xff, RZ, 0xc0, !PT ;  /* 0x000000ff29ff7812 */ /* 0x000fe200078cc0ff */
[----:B------:R-:W-:-:S02]  /*7f60*/  IMAD.U32 R19, R13, 0x10000, RZ ;  /* 0x000100000d137824 */ /* 0x000fc400078e00ff */
[----:B------:R-:W-:Y:S01]  /*7f70*/  FMUL.FTZ R0, R17, UR6 ;  /* 0x0000000611007c20 */ /* 0x000fe20008410000 */
[----:B------:R-:W-:Y:S01]  /*7f80*/  SHF.L.U32 R137, R137, 0x10, RZ ;  /* 0x0000001089897819 */ /* 0x000fe200000006ff */
[-C--:B------:R-:W-:Y:S01]  /*7f90*/  FFMA.FTZ R147, R147, R146.reuse, R139 ;  /* 0x0000009293937223 */ /* 0x080fe2000001008b */
[----:B------:R-:W-:Y:S01]  /*7fa0*/  FSEL R35, R16, RZ, P6 ;  /* 0x000000ff10237208 */ /* 0x000fe20003000000 */
[C---:B------:R-:W-:Y:S01]  /*7fb0*/  FFMA.FTZ R149, R126.reuse, R149, R19 ;  /* 0x000000957e957223 */ /* 0x040fe20000010013 */
[----:B------:R-:W-:Y:S01]  /*7fc0*/  LOP3.LUT P6, RZ, R41, 0xff00, RZ, 0xc0, !PT ;  /* 0x0000ff0029ff7812 */ /* 0x000fe200078cc0ff */
[----:B------:R-:W-:Y:S01]  /*7fd0*/  FFMA.FTZ R26, R126, R25, R137 ;  /* 0x000000197e1a7223 */ /* 0x000fe20000010089 */
[----:B------:R-:W-:Y:S01]  /*7fe0*/  SHF.L.U32 R19, R12, 0x10, RZ ;  /* 0x000000100c137819 */ /* 0x000fe200000006ff */
[----:B------:R-:W-:Y:S01]  /*7ff0*/  FMUL.FTZ R18, R149, UR6 ;  /* 0x0000000695127c20 */ /* 0x000fe20008410000 */
[----:B------:R-:W-:Y:S01]  /*8000*/  FSEL R0, R0, RZ, P6 ;  /* 0x000000ff00007208 */ /* 0x000fe20003000000 */
        /* <DEDUP_REMOVED lines=10> */
[----:B------:R-:W-:Y:S02]  /*80b0*/  F2FP.BF16.F32.PACK_AB R27, R36, R27 ;  /* 0x0000001b241b723e */ /* 0x000fe400000010ff */
[----:B------:R-:W-:Y:S01]  /*80c0*/  FSEL R33, R24, RZ, P6 ;  /* 0x000000ff18217208 */ /* 0x000fe20003000000 */
[----:B------:R-:W-:Y:S01]  /*80d0*/  FFMA.FTZ R139, R126, R139, R19 ;  /* 0x0000008b7e8b7223 */ /* 0x000fe20000010013 */
[----:B------:R-:W-:Y:S02]  /*80e0*/  LOP3.LUT P6, RZ, R40, 0xff, RZ, 0xc0, !PT ;  /* 0x000000ff28ff7812 */ /* 0x000fe400078cc0ff */
[----:B------:R-:W-:Y:S01]  /*80f0*/  F2FP.BF16.F32.PACK_AB R19, R34, R163 ;  /* 0x000000a32213723e */ /* 0x000fe200000010ff */
[----:B------:R-:W-:Y:S01]  /*8100*/  FMUL.FTZ R25, R139, UR6 ;  /* 0x000000068b197c20 */ /* 0x000fe20008410000 */
[----:B------:R-:W-:Y:S02]  /*8110*/  FSEL R24, R18, RZ, P6 ;  /* 0x000000ff12187208 */ /* 0x000fe40003000000 */
        /* <DEDUP_REMOVED lines=9> */
.L_x_318:
[-CC-:B0-----:R-:W-:Y:S01]  /*81b0*/  FFMA.FTZ R25, R136, R146.reuse, R139.reuse ;  /* 0x0000009288197223 */ /* 0x181fe2000001008b */
[-CC-:B------:R-:W-:Y:S01]  /*81c0*/  FFMA.FTZ R196, R196, R146.reuse, R139.reuse ;  /* 0x00000092c4c47223 */ /* 0x180fe2000001008b */
[-CC-:B------:R-:W-:Y:S01]  /*81d0*/  FFMA.FTZ R27, R142, R146.reuse, R139.reuse ;  /* 0x000000928e1b7223 */ /* 0x180fe2000001008b */
[----:B------:R-:W-:Y:S01]  /*81e0*/  FFMA.FTZ R0, R159, R146, R139 ;  /* 0x000000929f007223 */ /* 0x000fe2000001008b */
[----:B------:R-:W-:Y:S01]  /*81f0*/  FADD.FTZ R31, R134, -R25 ;  /* 0x80000019861f7221 */ /* 0x000fe20000010000 */
[----:B------:R-:W-:Y:S01]  /*8200*/  SHF.L.U32 R25, R46, 0x10, RZ ;  /* 0x000000102e197819 */ /* 0x000fe200000006ff */
[----:B------:R-:W-:Y:S01]  /*8210*/  FADD.FTZ R196, R177, -R196 ;  /* 0x800000c4b1c47221 */ /* 0x000fe20000010000 */
[----:B------:R-:W-:Y:S01]  /*8220*/  FADD.FTZ R140, R140, -R27 ;  /* 0x8000001b8c8c7221 */ /* 0x000fe20000010000 */
[----:B------:R-:W-:Y:S01]  /*8230*/  SHF.L.U32 R27, R15, 0x10, RZ ;  /* 0x000000100f1b7819 */ /* 0x000fe200000006ff */
[----:B------:R-:W-:Y:S01]  /*8240*/  FADD.FTZ R163, R163, -R0 ;  /* 0x80000000a3a37221 */ /* 0x000fe20000010000 */
[----:B------:R-:W-:Y:S01]  /*8250*/  FFMA.FTZ R25, R126, R196, R25 ;  /* 0x000000c47e197223 */ /* 0x000fe20000010019 */
[----:B------:R-:W-:Y:S01]  /*8260*/  ISETP.GE.U32.AND P6, PT, R40, RZ, PT ;  /* 0x000000ff2800720c */ /* 0x000fe20003fc6070 */
[----:B------:R-:W-:Y:S01]  /*8270*/  FFMA.FTZ R171, R171, R146, R139 ;  /* 0x00000092abab7223 */ /* 0x000fe2000001008b */
[----:B------:R-:W-:Y:S01]  /*8280*/  FFMA.FTZ R27, R126, R163, R27 ;  /* 0x000000a37e1b7223 */ /* 0x000fe2000001001b */
[----:B------:R-:W-:Y:S01]  /*8290*/  FMUL.FTZ R25, R25, UR6 ;  /* 0x0000000619197c20 */ /* 0x000fe20008410000 */
[----:B------:R-:W-:Y:S01]  /*82a0*/  ISETP.GE.U32.AND.EX P6, PT, R41, 0x1000000, PT, P6 ;  /* 0x010000002900780c */ /* 0x000fe20003fc6160 */
[----:B------:R-:W-:Y:S01]  /*82b0*/  FADD.FTZ R171, R144, -R171 ;  /* 0x800000ab90ab7221 */ /* 0x000fe20000010000 */
[----:B------:R-:W-:-:S02]  /*82c0*/  IMAD.U32 R0, R14, 0x10000, RZ ;  /* 0x000100000e007824 */ /* 0x000fc400078e00ff */
[-CC-:B------:R-:W-:Y:S01]  /*82d0*/  FFMA.FTZ R192, R192, R146.reuse, R139.reuse ;  /* 0x00000092c0c07223 */ /* 0x180fe2000001008b */
        /* <DEDUP_REMOVED lines=8> */
[----:B------:R-:W-:Y:S01]  /*8360*/  SHF.L.U32 R25, R13, 0x10, RZ ;  /* 0x000000100d197819 */ /* 0x000fe200000006ff */
[----:B------:R-:W-:Y:S01]  /*8370*/  FFMA.FTZ R33, R126, R173, R33 ;  /* 0x000000ad7e217223 */ /* 0x000fe20000010021 */
[----:B------:R-:W-:Y:S01]  /*8380*/  FSEL R30, R24, RZ, P6 ;  /* 0x000000ff181e7208 */ /* 0x000fe20003000000 */
[----:B------:R-:W-:Y:S01]  /*8390*/  FADD.FTZ R149, R138, -R149 ;  /* 0x800000958a957221 */ /* 0x000fe20000010000 */
[----:B------:R-:W-:Y:S01]  /*83a0*/  LOP3.LUT P6, RZ, R41, 0xff, RZ, 0xc0, !PT ;  /* 0x000000ff29ff7812 */ /* 0x000fe200078cc0ff */
[----:B------:R-:W-:Y:S01]  /*83b0*/  FMUL.FTZ R33, R33, UR6 ;  /* 0x0000000621217c20 */ /* 0x000fe20008410000 */
[----:B------:R-:W-:-:S02]  /*83c0*/  IMAD.U32 R135, R135, 0x10000, RZ ;  /* 0x0001000087877824 */ /* 0x000fc400078e00ff */
[----:B------:R-:W-:Y:S01]  /*83d0*/  FFMA.FTZ R149, R126, R149, R25 ;  /* 0x000000957e957223 */ /* 0x000fe20000010019 */
[----:B------:R-:W-:Y:S01]  /*83e0*/  FSEL R26, R0, RZ, P6 ;  /* 0x000000ff001a7208 */ /* 0x000fe20003000000 */
[----:B------:R-:W-:Y:S01]  /*83f0*/  FFMA.FTZ R139, R147, R146, R139 ;  /* 0x00000092938b7223 */ /* 0x000fe2000001008b */
[----:B------:R-:W-:Y:S01]  /*8400*/  LOP3.LUT P6, RZ, R41, 0xff00, RZ, 0xc0, !PT ;  /* 0x0000ff0029ff7812 */ /* 0x000fe200078cc0ff */
[----:B------:R-:W-:Y:S01]  /*8410*/  FMUL.FTZ R149, R149, UR6 ;  /* 0x0000000695957c20 */ /* 0x000fe20008410000 */
[----:B------:R-:W-:Y:S01]  /*8420*/  SHF.L.U32 R25, R38, 0x10, RZ ;  /* 0x0000001026197819 */ /* 0x000fe200000006ff */
[----:B------:R-:W-:Y:S01]  /*8430*/  FFMA.FTZ R135, R126, R140, R135 ;  /* 0x0000008c7e877223 */ /* 0x000fe20000010087 */
[----:B------:R-:W-:Y:S01]  /*8440*/  FSEL R33, R33, RZ, P6 ;  /* 0x000000ff21217208 */ /* 0x000fe20003000000 */
[----:B------:R-:W-:Y:S01]  /*8450*/  FADD.FTZ R139, R132, -R139 ;  /* 0x8000008b848b7221 */ /* 0x000fe20000010000 */
[----:B------:R-:W-:Y:S01]  /*8460*/  LOP3.LUT P6, RZ, R40, 0xff0000, RZ, 0xc0, !PT ;  /* 0x00ff000028ff7812 */ /* 0x000fe200078cc0ff */
[----:B------:R-:W-:Y:S01]  /*8470*/  FFMA.FTZ R31, R126, R31, R25 ;  /* 0x0000001f7e1f7223 */ /* 0x000fe20000010019 */
[----:B------:R-:W-:Y:S01]  /*8480*/  SHF.L.U32 R25, R12, 0x10, RZ ;  /* 0x000000100c197819 */ /* 0x000fe200000006ff */
[----:B------:R-:W-:Y:S01]  /*8490*/  FMUL.FTZ R135, R135, UR6 ;  /* 0x0000000687877c20 */ /* 0x000fe20008410000 */
[----:B------:R-:W-:Y:S01]  /*84a0*/  FSEL R0, R149, RZ, P6 ;  /* 0x000000ff95007208 */ /* 0x000fe20003000000 */
[----:B------:R-:W-:Y:S01]  /*84b0*/  FMUL.FTZ R31, R31, UR6 ;  /* 0x000000061f1f7c20 */ /* 0x000fe20008410000 */
[----:B------:R-:W-:Y:S01]  /*84c0*/  LOP3.LUT P6, RZ, R40, 0xff000000, RZ, 0xc0, !PT ;  /* 0xff00000028ff7812 */ /* 0x000fe200078cc0ff */
[----:B------:R-:W-:Y:S01]  /*84d0*/  FFMA.FTZ R139, R126, R139, R25 ;  /* 0x0000008b7e8b7223 */ /* 0x000fe20000010019 */
[----:B------:R-:W-:-:S02]  /*84e0*/  F2FP.BF16.F32.PACK_AB R27, R27, R30 ;  /* 0x0000001e1b1b723e */ /* 0x000fc400000010ff */
[----:B------:R-:W-:Y:S01]  /*84f0*/  FSEL R25, R135, RZ, P6 ;  /* 0x000000ff87197208 */ /* 0x000fe20003000000 */
[----:B------:R-:W-:Y:S01]  /*8500*/  FMUL.FTZ R139, R139, UR6 ;  /* 0x000000068b8b7c20 */ /* 0x000fe20008410000 */
[C---:B------:R-:W-:Y:S02]  /*8510*/  LOP3.LUT P6, RZ, R40.reuse, 0xff00, RZ, 0xc0, !PT ;  /* 0x0000ff0028ff7812 */ /* 0x040fe400078cc0ff */
[----:B------:R-:W-:Y:S02]  /*8520*/  F2FP.BF16.F32.PACK_AB R26, R33, R26 ;  /* 0x0000001a211a723e */ /* 0x000fe400000010ff */
[----:B------:R-:W-:Y:S02]  /*8530*/  FSEL R31, R31, RZ, P6 ;  /* 0x000000ff1f1f7208 */ /* 0x000fe40003000000 */
[----:B------:R-:W-:Y:S02]  /*8540*/  LOP3.LUT P6, RZ, R40, 0xff, RZ, 0xc0, !PT ;  /* 0x000000ff28ff7812 */ /* 0x000fe400078cc0ff */
[----:B------:R-:W-:-:S02]  /*8550*/  F2FP.BF16.F32.PACK_AB R25, R25, R0 ;  /* 0x000000001919723e */ /* 0x000fc400000010ff */
[----:B------:R-:W-:-:S04]  /*8560*/  FSEL R24, R139, RZ, P6 ;  /* 0x000000ff8b187208 */ /* 0x000fc80003000000 */
[----:B------:R-:W-:Y:S01]  /*8570*/  F2FP.BF16.F32.PACK_AB R24, R31, R24 ;  /* 0x000000181f18723e */ /* 0x000fe200000010ff */
[----:B------:R-:W-:Y:S06]  /*8580*/  BRA `(.L_x_315) ;  /* 0x0000000400c07947 */ /* 0x000fec0003800000 */
.L_x_317:
[----:B------:R-:W-:Y:S05]  /*8590*/  @!P2 BRA `(.L_x_319) ;  /* 0x0000000000e8a947 */ /* 0x000fea0003800000 */
        /* <DEDUP_REMOVED lines=11> */
[----:B------:R-:W-:Y:S01]  /*8650*/  FMUL.FTZ R171, R126, R171 ;  /* 0x000000ab7eab7220 */ /* 0x000fe20000410000 */
[----:B------:R-:W-:Y:S01]  /*8660*/  FMUL.FTZ R0, R36, UR6 ;  /* 0x0000000624007c20 */ /* 0x000fe20008410000 */
[----:B0-----:R-:W-:Y:S01]  /*8670*/  FMUL.FTZ R16, R163, UR6 ;  /* 0x00000006a3107c20 */ /* 0x001fe20008410000 */
        /* <DEDUP_REMOVED lines=44> */
.L_x_319:
        /* <DEDUP_REMOVED lines=15> */
[-C--:B------:R-:W-:Y:S01]  /*8a30*/  FFMA.FTZ R149, R149, R146.reuse, R139 ;  /* 0x0000009295957223 */ /* 0x080fe2000001008b */
[----:B------:R-:W-:Y:S01]  /*8a40*/  FMUL.FTZ R171, R171, UR6 ;  /* 0x00000006abab7c20 */ /* 0x000fe20008410000 */
        /* <DEDUP_REMOVED lines=36> */
.L_x_315:
        /* <DEDUP_REMOVED lines=12> */
[----:B------:R-:W-:Y:S01]  /*8d50*/  MOV R6, R94 ;  /* 0x0000005e00067202 */ /* 0x000fe20000000f00 */
[----:B------:R-:W-:Y:S01]  /*8d60*/  IMAD.MOV.U32 R9, RZ, RZ, R95 ;  /* 0x000000ffff097224 */ /* 0x000fe200078e005f */
[----:B------:R-:W-:Y:S01]  /*8d70*/  MOV R92, R50 ;  /* 0x00000032005c7202 */ /* 0x000fe20000000f00 */
[----:B------:R-:W-:Y:S01]  /*8d80*/  IMAD.MOV.U32 R4, RZ, RZ, R113 ;  /* 0x000000ffff047224 */ /* 0x000fe200078e0071 */
[----:B------:R-:W-:Y:S01]  /*8d90*/  MOV R93, R51 ;  /* 0x00000033005d7202 */ /* 0x000fe20000000f00 */
[----:B0-----:R-:W-:Y:S01]  /*8da0*/  IMAD.MOV.U32 R32, RZ, RZ, R70 ;  /* 0x000000ffff207224 */ /* 0x001fe200078e0046 */
        /* <DEDUP_REMOVED lines=39> */
[----:B------:R-:W-:-:S07]  /*9020*/  MOV R19, R89 ;  /* 0x0000005900137202 */ /* 0x000fce0000000f00 */
.L_x_295:
[----:B------:R-:W1:Y:S08]  /*9030*/  LDC R15, c[0x0][0x388] ;  /* 0x0000e200ff0f7b82 */ /* 0x000e700000000800 */
[----:B------:R-:W2:Y:S08]  /*9040*/  LDC.64 R2, c[0x0][0x440] ;  /* 0x00011000ff027b82 */ /* 0x000eb00000000a00 */
[----:B------:R-:W3:Y:S01]  /*9050*/  LDC.64 R12, c[0x0][0x448] ;  /* 0x00011200ff0c7b82 */ /* 0x000ee20000000a00 */
[----:B-1----:R-:W-:-:S05]  /*9060*/  IMAD R15, R15, UR7, RZ ;  /* 0x000000070f0f7c24 */ /* 0x002fca000f8e02ff */
[----:B------:R-:W-:-:S05]  /*9070*/  LEA.HI R15, R15, R90, RZ, 0x1d ;  /* 0x0000005a0f0f7211 */ /* 0x000fca00078fe8ff */
[----:B--2---:R-:W-:-:S05]  /*9080*/  IMAD.WIDE.U32 R2, R15, 0x20, R2 ;  /* 0x000000200f027825 */ /* 0x004fca00078e0002 */
[----:B0-----:R-:W-:Y:S01]  /*9090*/  STG.E.128 desc[UR8][R2.64], R8 ;  /* 0x0000000802007986 */ /* 0x001fe2000c101d08 */
[----:B---3--:R-:W-:-:S03]  /*90a0*/  IMAD.WIDE.U32 R12, R15, 0x20, R12 ;  /* 0x000000200f0c7825 */ /* 0x008fc600078e000c */
        /* <DEDUP_REMOVED lines=12> */
.L_x_321:
        /* <DEDUP_REMOVED lines=9> */
.L_x_3783:


//--------------------- .text._ZN10layer_norm31ln_parallel_residual_bwd_kernelINS_13Kernel_traitsI6__halfS2_S2_S2_fjLj6144ELj1ELj1ELj8ELj16ENS_18Kernel_traits_baseILj6144ES2_S2_S2_S2_fjLj256EEEEELb0ELb0ELb0EEEvNS_9BwdParamsE --------------------------
	.section	.text._ZN10layer_norm31ln_parallel_residual_bwd_kernelINS_13Kernel_traitsI6__halfS2_S2_S2_fjLj6144ELj1ELj1ELj8ELj16ENS_18Kernel_traits_baseILj6144ES2_S2_S2_S2_fjLj256EEEEELb0ELb0ELb0EEEvNS_9BwdParamsE,"ax",@progbits
	.align	128
        .global         _ZN10layer_norm31ln_parallel_residual_bwd_kernelINS_13Kernel_traitsI6__halfS2_S2_S2_fjLj6144ELj1ELj1ELj8ELj16ENS_18Kernel_traits_baseILj6144ES2_S2_S2_S2_fjLj256EEEEELb0ELb0ELb0EEEvNS_9BwdParamsE
        .type           _ZN10layer_norm31ln_parallel_residual_bwd_kernelINS_13Kernel_traitsI6__halfS2_S2_S2_fjLj6144ELj1ELj1ELj8ELj16ENS_18Kernel_traits_baseILj6144ES2_S2_S2_S2_fjLj256EEEEELb0ELb0ELb0EEEvNS_9BwdParamsE,@function
        .size           _ZN10layer_norm31ln_parallel_residual_bwd_kernelINS_13Kernel_traitsI6__halfS2_S2_S2_fjLj6144ELj1ELj1ELj8ELj16ENS_18Kernel_traits_baseILj6144ES2_S2_S2_S2_fjLj256EEEEELb0ELb0ELb0EEEvNS_9BwdParamsE,(.L_x_3784 - _ZN10layer_norm31ln_parallel_residual_bwd_kernelINS_13Kernel_traitsI6__halfS2_S2_S2_fjLj6144ELj1ELj1ELj8ELj16ENS_18Kernel_traits_baseILj6144ES2_S2_S2_S2_fjLj256EEEEELb0ELb0ELb0EEEvNS_9BwdParamsE)
        .other          _ZN10layer_norm31ln_parallel_residual_bwd_kernelINS_13Kernel_traitsI6__halfS2_S2_S2_fjLj6144ELj1ELj1ELj8ELj16ENS_18Kernel_traits_baseILj6144ES2_S2_S2_S2_fjLj256EEEEELb0ELb0ELb0EEEvNS_9BwdParamsE,@"STO_CUDA_ENTRY STV_DEFAULT"
_ZN10layer_norm31ln_parallel_residual_bwd_kernelINS_13Kernel_traitsI6__halfS2_S2_S2_fjLj6144ELj1ELj1ELj8ELj16ENS_18Kernel_traits_baseILj6144ES2_S2_S2_S2_fjLj256EEEEELb0ELb0ELb0EEEvNS_9BwdParamsE:
.text._ZN10layer_norm31ln_parallel_residual_bwd_kernelINS_13Kernel_traitsI6__halfS2_S2_S2_fjLj6144ELj1ELj1ELj8ELj16ENS_18Kernel_traits_baseILj6144ES2_S2_S2_S2_fjLj256EEEEELb0ELb0ELb0EEEvNS_9BwdParamsE:
        /* <DEDUP_REMOVED lines=23> */
[----:B------:R-:W2:Y:S01]  /*0170*/  S2UR UR4, SR_CTAID.X ;  /* 0x00000000000479c3 */ /* 0x000ea20000002500 */
[----:B------:R2:W5:Y:S03]  /*0180*/  @P6 LDG.E.128 R144, desc[UR12][R2.64] ;  /* 0x0000000c02906981 */ /* 0x000566000c1e1d00 */
        /* <DEDUP_REMOVED lines=10> */
[----:B--2---:R-:W-:-:S04]  /*0230*/  MOV R2, UR4 ;  /* 0x0000000400027c02 */ /* 0x004fc80008000f00 */
        /* <DEDUP_REMOVED lines=49> */
[----:B---3--:R-:W-:Y:S06]  /*0550*/  @P0 BRA `(.L_x_322) ;  /* 0x0000006000800947 */ /* 0x008fec0003800000 */
[----:B------:R-:W0:Y:S01]  /*0560*/  LDCU.U8 UR4, c[0x0][0x410] ;  /* 0x00008200ff0477ac */ /* 0x000e220008000000 */
        /* <DEDUP_REMOVED lines=17> */
[----:B0-----:R-:W-:Y:S01]  /*0680*/  UISETP.NE.AND UP0, UPT, UR4, URZ, UPT ;  /* 0x000000ff0400728c */ /* 0x001fe2000bf05270 */
        /* <DEDUP_REMOVED lines=37> */
.L_x_361:
[----:B0--34-:R-:W4:Y:S08]  /*08e0*/  LDC.64 R166, c[0x0][0x3c0] ;  /* 0x0000f000ffa67b82 */ /* 0x019f300000000a00 */
[----:B------:R-:W0:Y:S08]  /*08f0*/  LDC.64 R164, c[0x0][0x3c8] ;  /* 0x0000f200ffa47b82 */ /* 0x000e300000000a00 */
[----:B------:R-:W1:Y:S01]  /*0900*/  LDC R5, c[0x0][0x388] ;  /* 0x0000e200ff057b82 */ /* 0x000e620000000800 */
[----:B----4-:R-:W-:-:S06]  /*0910*/  IMAD.WIDE R166, R2, 0x4, R166 ;  /* 0x0000000402a67825 */ /* 0x010fcc00078e02a6 */
[----:B------:R-:W4:Y:S01]  /*0920*/  LDG.E R166, desc[UR12][R166.64] ;  /* 0x0000000ca6a67981 */ /* 0x000f22000c1e1900 */
[----:B0-----:R-:W-:-:S05]  /*0930*/  IMAD.WIDE R164, R2, 0x4, R164 ;  /* 0x0000000402a47825 */ /* 0x001fca00078e02a4 */
[----:B-----5:R0:W5:Y:S01]  /*0940*/  LDG.E R185, desc[UR12][R164.64] ;  /* 0x0000000ca4b97981 */ /* 0x020162000c1e1900 */
[----:B-1----:R-:W-:-:S05]  /*0950*/  IMAD R0, R2, R5, RZ ;  /* 0x0000000502007224 */ /* 0x002fca00078e02ff */
[----:B------:R-:W-:-:S04]  /*0960*/  SHF.R.S32.HI R169, RZ, 0x1f, R0 ;  /* 0x0000001fffa97819 */ /* 0x000fc80000011400 */
[----:B------:R-:W-:Y:S01]  /*0970*/  LEA.HI R169, R169, R0, RZ, 0x3 ;  /* 0x00000000a9a97211 */ /* 0x000fe200078f18ff */
[----:B------:R-:W-:Y:S01]  /*0980*/  BSSY.RECONVERGENT B0, `(.L_x_323) ;  /* 0x0000090000007945 */ /* 0x000fe20003800200 */
[----:B------:R-:W-:Y:S02]  /*0990*/  HFMA2 R177, -RZ, RZ, 0, 0 ;  /* 0x00000000ffb17431 */ /* 0x000fe400000001ff */
[----:B------:R-:W-:Y:S02]  /*09a0*/  LEA.HI.SX32 R0, R169, R212, 0x1d ;  /* 0x000000d4a9007211 */ /* 0x000fe400078feaff */
[C---:B------:R-:W-:Y:S02]  /*09b0*/  ISETP.GE.U32.AND P5, PT, R4.reuse, 0x200, PT ;  /* 0x000002000400780c */ /* 0x040fe40003fa6070 */
[----:B------:R-:W-:Y:S02]  /*09c0*/  ISETP.GE.U32.AND P4, PT, R4, 0x300, PT ;  /* 0x000003000400780c */ /* 0x000fe40003f86070 */
[----:B------:R-:W-:-:S02]  /*09d0*/  MOV R178, RZ ;  /* 0x000000ff00b27202 */ /* 0x000fc40000000f00 */
[----:B------:R-:W-:Y:S02]  /*09e0*/  MOV R179, R0 ;  /* 0x0000000000b37202 */ /* 0x000fe40000000f00 */
[----:B----4-:R-:W-:Y:S01]  /*09f0*/  FSEL R176, R166, RZ, !P3 ;  /* 0x000000ffa6b07208 */ /* 0x010fe20005800000 */
[----:B0-----:R-:W-:Y:S06]  /*0a00*/  @!P6 BRA `(.L_x_324) ;  /* 0x00000008001ce947 */ /* 0x001fec0003800000 */
[----:B------:R-:W0:Y:S08]  /*0a10*/  LDC.64 R8, c[0x0][0x428] ;  /* 0x00010a00ff087b82 */ /* 0x000e300000000a00 */
[----:B------:R-:W1:Y:S08]  /*0a20*/  LDC.64 R168, c[0x0][0x430] ;  /* 0x00010c00ffa87b82 */ /* 0x000e700000000a00 */
[----:B------:R-:W4:Y:S01]  /*0a30*/  LDC.64 R164, c[0x0][0x3a8] ;  /* 0x0000ea00ffa47b82 */ /* 0x000f220000000a00 */
[----:B0-----:R-:W-:-:S06]  /*0a40*/  IMAD.WIDE.U32 R8, R0, 0x10, R8 ;  /* 0x0000001000087825 */ /* 0x001fcc00078e0008 */
[----:B------:R-:W3:Y:S01]  /*0a50*/  LDG.E.128 R8, desc[UR12][R8.64] ;  /* 0x0000000c08087981 */ /* 0x000ee2000c1e1d00 */
[----:B-1----:R-:W-:-:S06]  /*0a60*/  IMAD.WIDE.U32 R168, R0, 0x10, R168 ;  /* 0x0000001000a87825 */ /* 0x002fcc00078e00a8 */
[----:B------:R-:W3:Y:S01]  /*0a70*/  LDG.E.128 R168, desc[UR12][R168.64] ;  /* 0x0000000ca8a87981 */ /* 0x000ee2000c1e1d00 */
[----:B----4-:R-:W-:-:S06]  /*0a80*/  IMAD.WIDE.U32 R164, R0, 0x10, R164 ;  /* 0x0000001000a47825 */ /* 0x010fcc00078e00a4 */
[----:B------:R-:W4:Y:S01]  /*0a90*/  LDG.E.128 R164, desc[UR12][R164.64] ;  /* 0x0000000ca4a47981 */ /* 0x000f22000c1e1d00 */
[----:B--2---:R-:W-:-:S04]  /*0aa0*/  ISETP.NE.U32.AND P0, PT, RZ, UR14, PT ;  /* 0x0000000eff007c0c */ /* 0x004fc8000bf05070 */
[----:B------:R-:W-:-:S13]  /*0ab0*/  ISETP.NE.AND.EX P0, PT, RZ, UR15, PT, P0 ;  /* 0x0000000fff007c0c */ /* 0x000fda000bf05300 */
[----:B------:R-:W0:Y:S01]  /*0ac0*/  @P0 LDC.64 R6, c[0x0][0x438] ;  /* 0x00010e00ff060b82 */ /* 0x000e220000000a00 */
[----:B------:R-:W-:Y:S02]  /*0ad0*/  HADD2.F32 R3, -RZ, R144.H0_H0 ;  /* 0x20000090ff037230 */ /* 0x000fe40000004100 */
[----:B------:R-:W-:Y:S02]  /*0ae0*/  HADD2.F32 R12, -RZ, R141.H1_H1 ;  /* 0x3000008dff0c7230 */ /* 0x000fe40000004100 */
[----:B------:R-:W-:Y:S02]  /*0af0*/  HADD2.F32 R13, -RZ, R142.H0_H0 ;  /* 0x2000008eff0d7230 */ /* 0x000fe40000004100 */
[----:B0-----:R-:W-:-:S05]  /*0b00*/  @P0 IMAD.WIDE.U32 R6, R0, 0x10, R6 ;  /* 0x0000001000060825 */ /* 0x001fca00078e0006 */
[----:B------:R0:W5:Y:S01]  /*0b10*/  @P0 LDG.E.128 R24, desc[UR12][R6.64] ;  /* 0x0000000c06180981 */ /* 0x000162000c1e1d00 */
[----:B------:R-:W-:Y:S02]  /*0b20*/  HADD2.F32 R22, -RZ, R146.H0_H0 ;  /* 0x20000092ff167230 */ /* 0x000fe40000004100 */
[----:B------:R-:W-:Y:S02]  /*0b30*/  HADD2.F32 R204, -RZ, R143.H0_H0 ;  /* 0x2000008fffcc7230 */ /* 0x000fe40000004100 */
[----:B0-----:R-:W-:Y:S02]  /*0b40*/  HADD2.F32 R7, -RZ, R144.H1_H1 ;  /* 0x30000090ff077230 */ /* 0x001fe40000004100 */
[--C-:B---3--:R-:W-:Y:S02]  /*0b50*/  HADD2.F32 R23, -RZ, R8.reuse.H0_H0 ;  /* 0x20000008ff177230 */ /* 0x108fe40000004100 */
[----:B------:R-:W-:Y:S02]  /*0b60*/  HADD2.F32 R180, -RZ, R8.H1_H1 ;  /* 0x30000008ffb47230 */ /* 0x000fe40000004100 */
[----:B------:R-:W-:-:S02]  /*0b70*/  HADD2.F32 R8, -RZ, R140.H0_H0 ;  /* 0x2000008cff087230 */ /* 0x000fc40000004100 */
[----:B------:R-:W-:Y:S01]  /*0b80*/  FADD.FTZ R96, R96, R23 ;  /* 0x0000001760607221 */ /* 0x000fe20000010000 */
[----:B------:R-:W-:Y:S02]  /*0b90*/  HADD2.F32 R175, -RZ, R10.H0_H0 ;  /* 0x2000000affaf7230 */ /* 0x000fe40000004100 */
[----:B------:R-:W-:Y:S01]  /*0ba0*/  FADD.FTZ R97, R97, R180 ;  /* 0x000000b461617221 */ /* 0x000fe20000010000 */
[----:B------:R-:W-:Y:S02]  /*0bb0*/  HADD2.F32 R177, -RZ, R168.H0_H0 ;  /* 0x200000a8ffb17230 */ /* 0x000fe40000004100 */
[----:B------:R-:W-:Y:S02]  /*0bc0*/  HADD2.F32 R174, -RZ, R10.H1_H1 ;  /* 0x3000000affae7230 */ /* 0x000fe40000004100 */
[----:B------:R-:W-:Y:S01]  /*0bd0*/  FADD.FTZ R92, R92, R175 ;  /* 0x000000af5c5c7221 */ /* 0x000fe20000010000 */
[----:B------:R-:W-:Y:S02]  /*0be0*/  HADD2.F32 R182, -RZ, R168.H1_H1 ;  /* 0x300000a8ffb67230 */ /* 0x000fe40000004100 */
[----:B------:R-:W-:Y:S01]  /*0bf0*/  FMUL.FTZ R6, R8, R177 ;  /* 0x000000b108067220 */ /* 0x000fe20000410000 */
[----:B------:R-:W-:-:S02]  /*0c00*/  HADD2.F32 R183, -RZ, R169.H0_H0 ;  /* 0x200000a9ffb77230 */ /* 0x000fc40000004100 */
[----:B------:R-:W-:Y:S01]  /*0c10*/  FADD.FTZ R48, R48, R177 ;  /* 0x000000b130307221 */ /* 0x000fe20000010000 */
[----:B------:R-:W-:Y:S02]  /*0c20*/  HADD2.F32 R10, -RZ, R141.H0_H0 ;  /* 0x2000008dff0a7230 */ /* 0x000fe40000004100 */
[----:B------:R-:W-:Y:S01]  /*0c30*/  FFMA.FTZ R6, R3, R23, R6 ;  /* 0x0000001703067223 */ /* 0x000fe20000010006 */
[----:B------:R-:W-:Y:S02]  /*0c40*/  HADD2.F32 R3, -RZ, R140.H1_H1 ;  /* 0x3000008cff037230 */ /* 0x000fe40000004100 */
[----:B------:R-:W-:Y:S01]  /*0c50*/  FADD.FTZ R50, R50, R183 ;  /* 0x000000b732327221 */ /* 0x000fe20000010000 */
[----:B------:R-:W-:Y:S02]  /*0c60*/  HADD2.F32 R184, -RZ, R169.H1_H1 ;  /* 0x300000a9ffb87230 */ /* 0x000fe40000004100 */
[----:B------:R-:W-:Y:S01]  /*0c70*/  FMUL.FTZ R10, R10, R183 ;  /* 0x000000b70a0a7220 */ /* 0x000fe20000410000 */
[----:B------:R-:W-:-:S02]  /*0c80*/  HADD2.F32 R213, -RZ, R170.H0_H0 ;  /* 0x200000aaffd57230 */ /* 0x000fc40000004100 */
[----:B------:R-:W-:Y:S01]  /*0c90*/  FMUL.FTZ R8, R3, R182 ;  /* 0x000000b603087220 */ /* 0x000fe20000410000 */
[--C-:B------:R-:W-:Y:S02]  /*0ca0*/  HADD2.F32 R181, -RZ, R9.reuse.H0_H0 ;  /* 0x20000009ffb57230 */ /* 0x100fe40000004100 */
[----:B------:R-:W-:Y:S01]  /*0cb0*/  FMUL.FTZ R12, R12, R184 ;  /* 0x000000b80c0c7220 */ /* 0x000fe20000410000 */
[----:B------:R-:W-:Y:S02]  /*0cc0*/  HADD2.F32 R178, -RZ, R9.H1_H1 ;  /* 0x30000009ffb27230 */ /* 0x000fe40000004100 */
[----:B------:R-:W-:Y:S01]  /*0cd0*/  FMUL.FTZ R13, R13, R213 ;  /* 0x000000d50d0d7220 */ /* 0x000fe20000410000 */
[--C-:B------:R-:W-:Y:S02]  /*0ce0*/  HADD2.F32 R173, -RZ, R11.reuse.H0_H0 ;  /* 0x2000000bffad7230 */ /* 0x100fe40000004100 */
[----:B------:R-:W-:Y:S01]  /*0cf0*/  FFMA.FTZ R7, R7, R180, R8 ;  /* 0x000000b407077223 */ /* 0x000fe20000010008 */
[----:B------:R-:W-:-:S02]  /*0d00*/  HADD2.F32 R172, -RZ, R11.H1_H1 ;  /* 0x3000000bffac7230 */ /* 0x000fc40000004100 */
[----:B------:R-:W-:Y:S01]  /*0d10*/  FADD.FTZ R98, R98, R181 ;  /* 0x000000b562627221 */ /* 0x000fe20000010000 */
[--C-:B------:R-:W-:Y:S02]  /*0d20*/  HADD2.F32 R9, -RZ, R145.reuse.H0_H0 ;  /* 0x20000091ff097230 */ /* 0x100fe40000004100 */
[----:B------:R-:W-:Y:S01]  /*0d30*/  FADD.FTZ R49, R49, R182 ;  /* 0x000000b631317221 */ /* 0x000fe20000010000 */
[----:B------:R-:W-:Y:S02]  /*0d40*/  HADD2.F32 R11, -RZ, R145.H1_H1 ;  /* 0x30000091ff0b7230 */ /* 0x000fe40000004100 */
[----:B------:R-:W-:Y:S01]  /*0d50*/  FADD.FTZ R51, R51, R184 ;  /* 0x000000b833337221 */ /* 0x000fe20000010000 */
[----:B------:R-:W-:Y:S02]  /*0d60*/  HADD2.F32 R170, -RZ, R170.H1_H1 ;  /* 0x300000aaffaa7230 */ /* 0x000fe40000004100 */
[----:B------:R-:W-:Y:S01]  /*0d70*/  FFMA.FTZ R8, R9, R181, R10 ;  /* 0x000000b509087223 */ /* 0x000fe2000001000a */
[----:B------:R-:W-:-:S02]  /*0d80*/  HADD2.F32 R3, -RZ, R142.H1_H1 ;  /* 0x3000008eff037230 */ /* 0x000fc40000004100 */
[----:B------:R-:W-:Y:S01]  /*0d90*/  FFMA.FTZ R9, R11, R178, R12 ;  /* 0x000000b20b097223 */ /* 0x000fe2000001000c */
[----:B------:R-:W-:Y:S02]  /*0da0*/  HADD2.F32 R169, -RZ, R171.H0_H0 ;  /* 0x200000abffa97230 */ /* 0x000fe40000004100 */
[----:B------:R-:W-:Y:S01]  /*0db0*/  FFMA.FTZ R10, R22, R175, R13 ;  /* 0x000000af160a7223 */ /* 0x000fe2000001000d */
[----:B------:R-:W-:Y:S02]  /*0dc0*/  HADD2.F32 R11, -RZ, R146.H1_H1 ;  /* 0x30000092ff0b7230 */ /* 0x000fe40000004100 */
[----:B------:R-:W-:Y:S01]  /*0dd0*/  FMUL.FTZ R12, R3, R170 ;  /* 0x000000aa030c7220 */ /* 0x000fe20000410000 */
[----:B------:R-:W-:Y:S02]  /*0de0*/  HADD2.F32 R22, -RZ, R147.H0_H0 ;  /* 0x20000093ff167230 */ /* 0x000fe40000004100 */
[----:B------:R-:W-:Y:S01]  /*0df0*/  FMUL.FTZ R3, R204, R169 ;  /* 0x000000a9cc037220 */ /* 0x000fe20000410000 */
[----:B------:R-:W-:-:S02]  /*0e00*/  HADD2.F32 R168, -RZ, R171.H1_H1 ;  /* 0x300000abffa87230 */ /* 0x000fc40000004100 */
[----:B------:R-:W-:Y:S01]  /*0e10*/  FFMA.FTZ R11, R11, R174, R12 ;  /* 0x000000ae0b0b7223 */ /* 0x000fe2000001000c */
[----:B------:R-:W-:Y:S02]  /*0e20*/  HADD2.F32 R171, -RZ, R143.H1_H1 ;  /* 0x3000008fffab7230 */ /* 0x000fe40000004100 */
[----:B------:R-:W-:Y:S01]  /*0e30*/  FFMA.FTZ R12, R22, R173, R3 ;  /* 0x000000ad160c7223 */ /* 0x000fe20000010003 */
[--C-:B----4-:R-:W-:Y:S02]  /*0e40*/  HADD2.F32 R3, -RZ, R164.reuse.H0_H0 ;  /* 0x200000a4ff037230 */ /* 0x110fe40000004100 */
[----:B------:R-:W-:Y:S01]  /*0e50*/  FADD.FTZ R99, R99, R178 ;  /* 0x000000b263637221 */ /* 0x000fe20000010000 */
[----:B------:R-:W-:Y:S02]  /*0e60*/  HADD2.F32 R179, -RZ, R165.H0_H0 ;  /* 0x200000a5ffb37230 */ /* 0x000fe40000004100 */
[----:B------:R-:W-:Y:S01]  /*0e70*/  FMUL.FTZ R204, R171, R168 ;  /* 0x000000a8abcc7220 */ /* 0x000fe20000410000 */
[----:B------:R-:W-:-:S02]  /*0e80*/  HADD2.F32 R171, -RZ, R164.H1_H1 ;  /* 0x300000a4ffab7230 */ /* 0x000fc40000004100 */
[C---:B------:R-:W-:Y:S01]  /*0e90*/  FADD.FTZ R22, -R176.reuse, R3 ;  /* 0x00000003b0167221 */ /* 0x040fe20000010100 */
[--C-:B------:R-:W-:Y:S02]  /*0ea0*/  HADD2.F32 R205, -RZ, R166.reuse.H0_H0 ;  /* 0x200000a6ffcd7230 */ /* 0x100fe40000004100 */
[C---:B------:R-:W-:Y:S01]  /*0eb0*/  FADD.FTZ R164, -R176.reuse, R179 ;  /* 0x000000b3b0a47221 */ /* 0x040fe20000010100 */
[----:B------:R-:W-:Y:S02]  /*0ec0*/  HADD2.F32 R165, -RZ, R165.H1_H1 ;  /* 0x300000a5ffa57230 */ /* 0x000fe40000004100 */
[----:B-----5:R-:W-:Y:S01]  /*0ed0*/  FMUL.FTZ R3, R185, R22 ;  /* 0x00000016b9037220 */ /* 0x020fe20000410000 */
[----:B------:R-:W-:Y:S01]  /*0ee0*/  FADD.FTZ R22, -R176, R171 ;  /* 0x000000abb0167221 */ /* 0x000fe20000010100 */
[----:B------:R-:W-:Y:S02]  /*0ef0*/  HADD2.F32 R217, -RZ, R167.H0_H0 ;  /* 0x200000a7ffd97230 */ /* 0x000fe40000004100 */
[----:B------:R-:W-:Y:S01]  /*0f00*/  FADD.FTZ R44, R44, R213 ;  /* 0x000000d52c2c7221 */ /* 0x000fe20000010000 */
[----:B------:R-:W-:Y:S01]  /*0f10*/  FFMA.FTZ R120, R3, R23, R120 ;  /* 0x0000001703787223 */ /* 0x000fe20000010078 */
[C---:B------:R-:W-:Y:S01]  /*0f20*/  FMUL.FTZ R23, R185.reuse, R164 ;  /* 0x000000a4b9177220 */ /* 0x040fe20000410000 */
[----:B------:R-:W-:Y:S01]  /*0f30*/  FMUL.FTZ R22, R185, R22 ;  /* 0x00000016b9167220 */ /* 0x000fe20000410000 */
[----:B------:R-:W-:Y:S01]  /*0f40*/  FADD.FTZ R164, -R176, R205 ;  /* 0x000000cdb0a47221 */ /* 0x000fe20000010100 */
[----:B------:R-:W-:-:S02]  /*0f50*/  HADD2.F32 R215, -RZ, R166.H1_H1 ;  /* 0x300000a6ffd77230 */ /* 0x000fc40000004100 */
[----:B------:R-:W-:Y:S01]  /*0f60*/  FFMA.FTZ R122, R23, R181, R122 ;  /* 0x000000b5177a7223 */ /* 0x000fe2000001007a */
[----:B------:R-:W-:Y:S01]  /*0f70*/  FFMA.FTZ R121, R22, R180, R121 ;  /* 0x000000b416797223 */ /* 0x000fe20000010079 */
[----:B------:R-:W-:Y:S01]  /*0f80*/  FMUL.FTZ R181, R185, R164 ;  /* 0x000000a4b9b57220 */ /* 0x000fe20000410000 */
[C---:B------:R-:W-:Y:S01]  /*0f90*/  FADD.FTZ R180, -R176.reuse, R165 ;  /* 0x000000a5b0b47221 */ /* 0x040fe20000010100 */
[----:B------:R-:W-:Y:S01]  /*0fa0*/  FADD.FTZ R164, RZ, R6 ;  /* 0x00000006ffa47221 */ /* 0x000fe20000010000 */
[----:B------:R-:W-:Y:S01]  /*0fb0*/  FFMA.FTZ R165, R3, R6, RZ ;  /* 0x0000000603a57223 */ /* 0x000fe200000100ff */
[----:B------:R-:W-:Y:S02]  /*0fc0*/  HADD2.F32 R219, -RZ, R167.H1_H1 ;  /* 0x300000a7ffdb7230 */ /* 0x000fe40000004100 */
[----:B------:R-:W-:Y:S01]  /*0fd0*/  FADD.FTZ R166, -R176, R217 ;  /* 0x000000d9b0a67221 */ /* 0x000fe20000010100 */
[----:B------:R-:W-:Y:S01]  /*0fe0*/  FADD.FTZ R167, R164, R7 ;  /* 0x00000007a4a77221 */ /* 0x000fe20000010000 */
[C---:B------:R-:W-:Y:S01]  /*0ff0*/  FFMA.FTZ R164, R22.reuse, R7, R165 ;  /* 0x0000000716a47223 */ /* 0x040fe200000100a5 */
[----:B------:R-:W-:Y:S01]  /*1000*/  FFMA.FTZ R74, R23, R183, R74 ;  /* 0x000000b7174a7223 */ /* 0x000fe2000001004a */
[C---:B------:R-:W-:Y:S01]  /*1010*/  FMUL.FTZ R183, R185.reuse, R166 ;  /* 0x000000a6b9b77220 */ /* 0x040fe20000410000 */
[----:B------:R-:W-:Y:S01]  /*1020*/  FMUL.FTZ R180, R185, R180 ;  /* 0x000000b4b9b47220 */ /* 0x000fe20000410000 */
[----:B------:R-:W-:Y:S01]  /*1030*/  FADD.FTZ R166, R167, R8 ;  /* 0x00000008a7a67221 */ /* 0x000fe20000010000 */
[----:B------:R-:W-:Y:S01]  /*1040*/  FFMA.FTZ R165, R23, R8, R164 ;  /* 0x0000000817a57223 */ /* 0x000fe200000100a4 */
[----:B------:R-:W-:Y:S01]  /*1050*/  FFMA.FTZ R73, R22, R182, R73 ;  /* 0x000000b616497223 */ /* 0x000fe20000010049 */
[----:B------:R-:W-:Y:S01]  /*1060*/  FADD.FTZ R182, -R176, R215 ;  /* 0x000000d7b0b67221 */ /* 0x000fe20000010100 */
[----:B------:R-:W-:Y:S01]  /*1070*/  FADD.FTZ R167, R166, R9 ;  /* 0x00000009a6a77221 */ /* 0x000fe20000010000 */
[----:B------:R-:W-:Y:S01]  /*1080*/  FFMA.FTZ R164, R180, R9, R165 ;  /* 0x00000009b4a47223 */ /* 0x000fe200000100a5 */
[----:B------:R-:W-:-:S02]  /*1090*/  HADD2.F32 R13, -RZ, R147.H1_H1 ;  /* 0x30000093ff0d7230 */ /* 0x000fc40000004100 */
[----:B------:R-:W-:Y:S01]  /*10a0*/  FMUL.FTZ R182, R185, R182 ;  /* 0x000000b6b9b67220 */ /* 0x000fe20000410000 */
[----:B------:R-:W-:Y:S01]  /*10b0*/  FADD.FTZ R166, R167, R10 ;  /* 0x0000000aa7a67221 */ /* 0x000fe20000010000 */
[----:B------:R-:W-:Y:S01]  /*10c0*/  FFMA.FTZ R165, R181, R10, R164 ;  /* 0x0000000ab5a57223 */ /* 0x000fe200000100a4 */
[----:B------:R-:W-:Y:S01]  /*10d0*/  FFMA.FTZ R75, R180, R184, R75 ;  /* 0x000000b8b44b7223 */ /* 0x000fe2000001004b */
[----:B------:R-:W-:Y:S01]  /*10e0*/  FADD.FTZ R184, -R176, R219 ;  /* 0x000000dbb0b87221 */ /* 0x000fe20000010100 */
[----:B------:R-:W-:Y:S01]  /*10f0*/  FADD.FTZ R167, R166, R11 ;  /* 0x0000000ba6a77221 */ /* 0x000fe20000010000 */
[----:B------:R-:W-:Y:S01]  /*1100*/  FFMA.FTZ R164, R182, R11, R165 ;  /* 0x0000000bb6a47223 */ /* 0x000fe200000100a5 */
[----:B------:R-:W-:Y:S01]  /*1110*/  FFMA.FTZ R13, R13, R172, R204 ;  /* 0x000000ac0d0d7223 */ /* 0x000fe200000100cc */
[----:B------:R-:W-:Y:S01]  /*1120*/  FMUL.FTZ R184, R185, R184 ;  /* 0x000000b8b9b87220 */ /* 0x000fe20000410000 */
[----:B------:R-:W-:Y:S01]  /*1130*/  FADD.FTZ R166, R167, R12 ;  /* 0x0000000ca7a67221 */ /* 0x000fe20000010000 */
[----:B------:R-:W-:Y:S01]  /*1140*/  FFMA.FTZ R164, R183, R12, R164 ;  /* 0x0000000cb7a47223 */ /* 0x000fe200000100a4 */
[----:B------:R-:W-:Y:S01]  /*1150*/  FFMA.FTZ R72, R3, R177, R72 ;  /* 0x000000b103487223 */ /* 0x000fe20000010048 */
[----:B------:R-:W-:Y:S01]  /*1160*/  FFMA.FTZ R123, R180, R178, R123 ;  /* 0x000000b2b47b7223 */ /* 0x000fe2000001007b */
[C---:B------:R-:W-:Y:S01]  /*1170*/  FFMA.FTZ R116, R181.reuse, R175, R116 ;  /* 0x000000afb5747223 */ /* 0x040fe20000010074 */
        /* <DEDUP_REMOVED lines=13> */
[----:B------:R-:W-:Y:S01]  /*1250*/  IADD3 R179, PT, PT, R0, 0x100, RZ ;  /* 0x0000010000b37810 */ /* 0x000fe20007ffe0ff */
[----:B------:R-:W-:Y:S01]  /*1260*/  FADD.FTZ R177, R166, R13 ;  /* 0x0000000da6b17221 */ /* 0x000fe20000010000 */
[----:B------:R-:W-:-:S07]  /*1270*/  FFMA.FTZ R178, R184, R13, R164 ;  /* 0x0000000db8b27223 */ /* 0x000fce00000100a4 */
.L_x_324:
[----:B--23--:R-:W-:Y:S05]  /*1280*/  BSYNC.RECONVERGENT B0 ;  /* 0x0000000000007941 */ /* 0x00cfea0003800200 */
.L_x_323:
        /* <DEDUP_REMOVED lines=14> */
[----:B------:R-:W-:Y:S02]  /*1370*/  HADD2.F32 R21, -RZ, R133.H1_H1 ;  /* 0x30000085ff157230 */ /* 0x000fe40000004100 */
[----:B------:R-:W-:Y:S02]  /*1380*/  HADD2.F32 R212, -RZ, R134.H0_H0 ;  /* 0x20000086ffd47230 */ /* 0x000fe40000004100 */
[----:B------:R-:W-:Y:S02]  /*1390*/  HADD2.F32 R194, -RZ, R138.H0_H0 ;  /* 0x2000008affc27230 */ /* 0x000fe40000004100 */
[----:B0-----:R-:W-:-:S05]  /*13a0*/  @P0 IMAD.WIDE.U32 R14, R179, 0x10, R14 ;  /* 0x00000010b30e0825 */ /* 0x001fca00078e000e */
[----:B------:R0:W5:Y:S01]  /*13b0*/  @P0 LDG.E.128 R148, desc[UR12][R14.64] ;  /* 0x0000000c0e940981 */ /* 0x000162000c1e1d00 */
[----:B------:R-:W-:Y:S01]  /*13c0*/  HADD2.F32 R195, -RZ, R139.H1_H1 ;  /* 0x3000008bffc37230 */ /* 0x000fe20000004100 */
[----:B------:R-:W-:Y:S01]  /*13d0*/  IADD3 R179, PT, PT, R179, 0x100, RZ ;  /* 0x00000100b3b37810 */ /* 0x000fe20007ffe0ff */
[----:B0-----:R-:W-:Y:S02]  /*13e0*/  HADD2.F32 R15, -RZ, R136.H1_H1 ;  /* 0x30000088ff0f7230 */ /* 0x001fe40000004100 */
[--C-:B---3--:R-:W-:Y:S02]  /*13f0*/  HADD2.F32 R199, -RZ, R17.reuse.H0_H0 ;  /* 0x20000011ffc77230 */ /* 0x108fe40000004100 */
[----:B------:R-:W-:Y:S02]  /*1400*/  HADD2.F32 R198, -RZ, R17.H1_H1 ;  /* 0x30000011ffc67230 */ /* 0x000fe40000004100 */
[----:B------:R-:W-:Y:S02]  /*1410*/  HADD2.F32 R17, -RZ, R132.H0_H0 ;  /* 0x20000084ff117230 */ /* 0x000fe40000004100 */
[----:B------:R-:W-:Y:S01]  /*1420*/  FADD.FTZ R90, R90, R199 ;  /* 0x000000c75a5a7221 */ /* 0x000fe20000010000 */
[----:B------:R-:W-:-:S02]  /*1430*/  HADD2.F32 R197, -RZ, R16.H0_H0 ;  /* 0x20000010ffc57230 */ /* 0x000fc40000004100 */
[----:B------:R-:W-:Y:S01]  /*1440*/  FADD.FTZ R91, R91, R198 ;  /* 0x000000c65b5b7221 */ /* 0x000fe20000010000 */
[----:B----4-:R-:W-:Y:S02]  /*1450*/  HADD2.F32 R205, -RZ, R168.H0_H0 ;  /* 0x200000a8ffcd7230 */ /* 0x010fe40000004100 */
[----:B------:R-:W-:Y:S02]  /*1460*/  HADD2.F32 R196, -RZ, R16.H1_H1 ;  /* 0x30000010ffc47230 */ /* 0x000fe40000004100 */
[----:B------:R-:W-:Y:S01]  /*1470*/  FADD.FTZ R88, R88, R197 ;  /* 0x000000c558587221 */ /* 0x000fe20000010000 */
[----:B------:R-:W-:Y:S02]  /*1480*/  HADD2.F32 R16, -RZ, R136.H0_H0 ;  /* 0x20000088ff107230 */ /* 0x000fe40000004100 */
[----:B------:R-:W-:Y:S01]  /*1490*/  FMUL.FTZ R17, R17, R205 ;  /* 0x000000cd11117220 */ /* 0x000fe20000410000 */
[----:B------:R-:W-:Y:S02]  /*14a0*/  HADD2.F32 R204, -RZ, R168.H1_H1 ;  /* 0x300000a8ffcc7230 */ /* 0x000fe40000004100 */
[----:B------:R-:W-:Y:S01]  /*14b0*/  FADD.FTZ R89, R89, R196 ;  /* 0x000000c459597221 */ /* 0x000fe20000010000 */
[----:B------:R-:W-:-:S02]  /*14c0*/  HADD2.F32 R217, -RZ, R169.H0_H0 ;  /* 0x200000a9ffd97230 */ /* 0x000fc40000004100 */
[----:B------:R-:W-:Y:S01]  /*14d0*/  FFMA.FTZ R14, R16, R197, R17 ;  /* 0x000000c5100e7223 */ /* 0x000fe20000010011 */
[----:B------:R-:W-:Y:S02]  /*14e0*/  HADD2.F32 R16, -RZ, R132.H1_H1 ;  /* 0x30000084ff107230 */ /* 0x000fe40000004100 */
[----:B------:R-:W-:Y:S01]  /*14f0*/  FADD.FTZ R40, R40, R205 ;  /* 0x000000cd28287221 */ /* 0x000fe20000010000 */
[----:B------:R-:W-:Y:S02]  /*1500*/  HADD2.F32 R200, -RZ, R169.H1_H1 ;  /* 0x300000a9ffc87230 */ /* 0x000fe40000004100 */
[----:B------:R-:W-:Y:S01]  /*1510*/  FADD.FTZ R41, R41, R204 ;  /* 0x000000cc29297221 */ /* 0x000fe20000010000 */
[----:B------:R-:W-:Y:S02]  /*1520*/  HADD2.F32 R17, -RZ, R133.H0_H0 ;  /* 0x20000085ff117230 */ /* 0x000fe40000004100 */
[----:B------:R-:W-:Y:S01]  /*1530*/  FMUL.FTZ R16, R16, R204 ;  /* 0x000000cc10107220 */ /* 0x000fe20000410000 */
[----:B------:R-:W-:-:S02]  /*1540*/  HADD2.F32 R201, -RZ, R170.H0_H0 ;  /* 0x200000aaffc97230 */ /* 0x000fc40000004100 */
[----:B------:R-:W-:Y:S01]  /*1550*/  FMUL.FTZ R20, R21, R200 ;  /* 0x000000c815147220 */ /* 0x000fe20000410000 */
[--C-:B------:R-:W-:Y:S02]  /*1560*/  HADD2.F32 R175, -RZ, R18.reuse.H0_H0 ;  /* 0x20000012ffaf7230 */ /* 0x100fe40000004100 */
[----:B------:R-:W-:Y:S01]  /*1570*/  FMUL.FTZ R17, R17, R217 ;  /* 0x000000d911117220 */ /* 0x000fe20000410000 */
[----:B------:R-:W-:Y:S02]  /*1580*/  HADD2.F32 R174, -RZ, R18.H1_H1 ;  /* 0x30000012ffae7230 */ /* 0x000fe40000004100 */
[----:B------:R-:W-:Y:S01]  /*1590*/  FMUL.FTZ R21, R212, R201 ;  /* 0x000000c9d4157220 */ /* 0x000fe20000410000 */
[----:B------:R-:W-:Y:S02]  /*15a0*/  HADD2.F32 R18, -RZ, R137.H0_H0 ;  /* 0x20000089ff127230 */ /* 0x000fe40000004100 */
[----:B------:R-:W-:Y:S01]  /*15b0*/  FFMA.FTZ R15, R15, R196, R16 ;  /* 0x000000c40f0f7223 */ /* 0x000fe20000010010 */
[----:B------:R-:W-:-:S02]  /*15c0*/  HADD2.F32 R173, -RZ, R19.H0_H0 ;  /* 0x20000013ffad7230 */ /* 0x000fc40000004100 */
[----:B------:R-:W-:Y:S01]  /*15d0*/  FADD.FTZ R36, R36, R201 ;  /* 0x000000c924247221 */ /* 0x000fe20000010000 */
[----:B------:R-:W-:Y:S02]  /*15e0*/  HADD2.F32 R172, -RZ, R19.H1_H1 ;  /* 0x30000013ffac7230 */ /* 0x000fe40000004100 */
[----:B------:R-:W-:Y:S01]  /*15f0*/  FFMA.FTZ R16, R18, R199, R17 ;  /* 0x000000c712107223 */ /* 0x000fe20000010011 */
[----:B------:R-:W-:Y:S02]  /*1600*/  HADD2.F32 R19, -RZ, R137.H1_H1 ;  /* 0x30000089ff137230 */ /* 0x000fe40000004100 */
[----:B------:R-:W-:Y:S01]  /*1610*/  FFMA.FTZ R18, R194, R175, R21 ;  /* 0x000000afc2127223 */ /* 0x000fe20000010015 */
[----:B------:R-:W-:Y:S02]  /*1620*/  HADD2.F32 R170, -RZ, R170.H1_H1 ;  /* 0x300000aaffaa7230 */ /* 0x000fe40000004100 */
[----:B------:R-:W-:Y:S01]  /*1630*/  FADD.FTZ R43, R43, R200 ;  /* 0x000000c82b2b7221 */ /* 0x000fe20000010000 */
[----:B------:R-:W-:-:S02]  /*1640*/  HADD2.F32 R21, -RZ, R134.H1_H1 ;  /* 0x30000086ff157230 */ /* 0x000fc40000004100 */
[----:B------:R-:W-:Y:S01]  /*1650*/  FFMA.FTZ R17, R19, R198, R20 ;  /* 0x000000c613117223 */ /* 0x000fe20000010014 */
[--C-:B------:R-:W-:Y:S02]  /*1660*/  HADD2.F32 R169, -RZ, R171.reuse.H0_H0 ;  /* 0x200000abffa97230 */ /* 0x100fe40000004100 */
[----:B------:R-:W-:Y:S01]  /*1670*/  FADD.FTZ R42, R42, R217 ;  /* 0x000000d92a2a7221 */ /* 0x000fe20000010000 */
[----:B------:R-:W-:Y:S02]  /*1680*/  HADD2.F32 R168, -RZ, R171.H1_H1 ;  /* 0x300000abffa87230 */ /* 0x000fe40000004100 */
[----:B------:R-:W-:Y:S01]  /*1690*/  FMUL.FTZ R20, R21, R170 ;  /* 0x000000aa15147220 */ /* 0x000fe20000410000 */
[--C-:B------:R-:W-:Y:S02]  /*16a0*/  HADD2.F32 R212, -RZ, R135.reuse.H0_H0 ;  /* 0x20000087ffd47230 */ /* 0x100fe40000004100 */
[----:B------:R-:W-:Y:S01]  /*16b0*/  FADD.FTZ R84, R84, R175 ;  /* 0x000000af54547221 */ /* 0x000fe20000010000 */
[----:B------:R-:W-:-:S02]  /*16c0*/  HADD2.F32 R171, -RZ, R135.H1_H1 ;  /* 0x30000087ffab7230 */ /* 0x000fc40000004100 */
[----:B------:R-:W-:Y:S01]  /*16d0*/  FADD.FTZ R85, R85, R174 ;  /* 0x000000ae55557221 */ /* 0x000fe20000010000 */
[----:B------:R-:W-:Y:S02]  /*16e0*/  HADD2.F32 R19, -RZ, R138.H1_H1 ;  /* 0x3000008aff137230 */ /* 0x000fe40000004100 */
[----:B------:R-:W-:Y:S01]  /*16f0*/  FMUL.FTZ R21, R212, R169 ;  /* 0x000000a9d4157220 */ /* 0x000fe20000410000 */
[----:B------:R-:W-:Y:S02]  /*1700*/  HADD2.F32 R194, -RZ, R139.H0_H0 ;  /* 0x2000008bffc27230 */ /* 0x000fe40000004100 */
[----:B------:R-:W-:Y:S01]  /*1710*/  FMUL.FTZ R212, R171, R168 ;  /* 0x000000a8abd47220 */ /* 0x000fe20000410000 */
[--C-:B--2---:R-:W-:Y:S02]  /*1720*/  HADD2.F32 R171, -RZ, R164.reuse.H0_H0 ;  /* 0x200000a4ffab7230 */ /* 0x104fe40000004100 */
[----:B------:R-:W-:Y:S01]  /*1730*/  FFMA.FTZ R19, R19, R174, R20 ;  /* 0x000000ae13137223 */ /* 0x000fe20000010014 */
[----:B------:R-:W-:-:S02]  /*1740*/  HADD2.F32 R213, -RZ, R164.H1_H1 ;  /* 0x300000a4ffd57230 */ /* 0x000fc40000004100 */
[----:B------:R-:W-:Y:S01]  /*1750*/  FFMA.FTZ R20, R194, R173, R21 ;  /* 0x000000adc2147223 */ /* 0x000fe20000010015 */
[--C-:B------:R-:W-:Y:S02]  /*1760*/  HADD2.F32 R215, -RZ, R165.reuse.H0_H0 ;  /* 0x200000a5ffd77230 */ /* 0x100fe40000004100 */
[C---:B------:R-:W-:Y:S01]  /*1770*/  FADD.FTZ R164, -R176.reuse, R171 ;  /* 0x000000abb0a47221 */ /* 0x040fe20000010100 */
[----:B------:R-:W-:Y:S01]  /*1780*/  FFMA.FTZ R21, R195, R172, R212 ;  /* 0x000000acc3157223 */ /* 0x000fe200000100d4 */
[----:B------:R-:W-:Y:S02]  /*1790*/  HADD2.F32 R171, -RZ, R166.H0_H0 ;  /* 0x200000a6ffab7230 */ /* 0x000fe40000004100 */
[C---:B------:R-:W-:Y:S01]  /*17a0*/  FADD.FTZ R194, -R176.reuse, R213 ;  /* 0x000000d5b0c27221 */ /* 0x040fe20000010100 */
[----:B-----5:R-:W-:Y:S01]  /*17b0*/  FMUL.FTZ R195, R185, R164 ;  /* 0x000000a4b9c37220 */ /* 0x020fe20000410000 */
[----:B------:R-:W-:Y:S01]  /*17c0*/  FADD.FTZ R164, -R176, R215 ;  /* 0x000000d7b0a47221 */ /* 0x000fe20000010100 */
[----:B------:R-:W-:-:S02]  /*17d0*/  HADD2.F32 R165, -RZ, R165.H1_H1 ;  /* 0x300000a5ffa57230 */ /* 0x000fc40000004100 */
[----:B------:R-:W-:Y:S01]  /*17e0*/  FMUL.FTZ R194, R185, R194 ;  /* 0x000000c2b9c27220 */ /* 0x000fe20000410000 */
[----:B------:R-:W-:Y:S01]  /*17f0*/  FFMA.FTZ R112, R195, R197, R112 ;  /* 0x000000c5c3707223 */ /* 0x000fe20000010070 */
[----:B------:R-:W-:Y:S01]  /*1800*/  FMUL.FTZ R197, R185, R164 ;  /* 0x000000a4b9c57220 */ /* 0x000fe20000410000 */
[----:B------:R-:W-:Y:S01]  /*1810*/  FADD.FTZ R164, -R176, R171 ;  /* 0x000000abb0a47221 */ /* 0x000fe20000010100 */
[----:B------:R-:W-:Y:S02]  /*1820*/  HADD2.F32 R221, -RZ, R167.H0_H0 ;  /* 0x200000a7ffdd7230 */ /* 0x000fe40000004100 */
[----:B------:R-:W-:Y:S01]  /*1830*/  FFMA.FTZ R113, R194, R196, R113 ;  /* 0x000000c4c2717223 */ /* 0x000fe20000010071 */
[----:B------:R-:W-:Y:S01]  /*1840*/  FFMA.FTZ R114, R197, R199, R114 ;  /* 0x000000c7c5727223 */ /* 0x000fe20000010072 */
[----:B------:R-:W-:Y:S01]  /*1850*/  FMUL.FTZ R199, R185, R164 ;  /* 0x000000a4b9c77220 */ /* 0x000fe20000410000 */
[----:B------:R-:W-:Y:S01]  /*1860*/  FADD.FTZ R196, -R176, R165 ;  /* 0x000000a5b0c47221 */ /* 0x000fe20000010100 */
[----:B------:R-:W-:Y:S01]  /*1870*/  FADD.FTZ R164, R177, R14 ;  /* 0x0000000eb1a47221 */ /* 0x000fe20000010000 */
[----:B------:R-:W-:Y:S01]  /*1880*/  FFMA.FTZ R165, R195, R14, R178 ;  /* 0x0000000ec3a57223 */ /* 0x000fe200000100b2 */
[----:B------:R-:W-:-:S02]  /*1890*/  HADD2.F32 R219, -RZ, R166.H1_H1 ;  /* 0x300000a6ffdb7230 */ /* 0x000fc40000004100 */
[----:B------:R-:W-:Y:S01]  /*18a0*/  FADD.FTZ R166, -R176, R221 ;  /* 0x000000ddb0a67221 */ /* 0x000fe20000010100 */
[----:B------:R-:W-:Y:S02]  /*18b0*/  HADD2.F32 R223, -RZ, R167.H1_H1 ;  /* 0x300000a7ffdf7230 */ /* 0x000fe40000004100 */
[----:B------:R-:W-:Y:S01]  /*18c0*/  FADD.FTZ R167, R164, R15 ;  /* 0x0000000fa4a77221 */ /* 0x000fe20000010000 */
[----:B------:R-:W-:Y:S01]  /*18d0*/  FFMA.FTZ R164, R194, R15, R165 ;  /* 0x0000000fc2a47223 */ /* 0x000fe200000100a5 */
        /* <DEDUP_REMOVED lines=8> */
[C---:B------:R-:W-:Y:S01]  /*1960*/  FFMA.FTZ R164, R196.reuse, R17, R165 ;  /* 0x00000011c4a47223 */ /* 0x040fe200000100a5 */
[----:B------:R-:W-:Y:S01]  /*1970*/  FFMA.FTZ R67, R196, R200, R67 ;  /* 0x000000c8c4437223 */ /* 0x000fe20000010043 */
[----:B------:R-:W-:Y:S01]  /*1980*/  FMUL.FTZ R198, R185, R198 ;  /* 0x000000c6b9c67220 */ /* 0x000fe20000410000 */
[----:B------:R-:W-:Y:S01]  /*1990*/  FADD.FTZ R166, R167, R18 ;  /* 0x00000012a7a67221 */ /* 0x000fe20000010000 */
[----:B------:R-:W-:Y:S01]  /*19a0*/  FFMA.FTZ R165, R199, R18, R164 ;  /* 0x00000012c7a57223 */ /* 0x000fe200000100a4 */
[----:B------:R-:W-:Y:S01]  /*19b0*/  FADD.FTZ R200, -R176, R223 ;  /* 0x000000dfb0c87221 */ /* 0x000fe20000010100 */
[----:B------:R-:W-:Y:S01]  /*19c0*/  FFMA.FTZ R64, R195, R205, R64 ;  /* 0x000000cdc3407223 */ /* 0x000fe20000010040 */
[----:B------:R-:W-:Y:S01]  /*19d0*/  FADD.FTZ R167, R166, R19 ;  /* 0x00000013a6a77221 */ /* 0x000fe20000010000 */
[----:B------:R-:W-:Y:S01]  /*19e0*/  FFMA.FTZ R165, R198, R19, R165 ;  /* 0x00000013c6a57223 */ /* 0x000fe200000100a5 */
[----:B------:R-:W-:Y:S01]  /*19f0*/  FMUL.FTZ R200, R185, R200 ;  /* 0x000000c8b9c87220 */ /* 0x000fe20000410000 */
[----:B------:R-:W-:Y:S01]  /*1a00*/  FFMA.FTZ R65, R194, R204, R65 ;  /* 0x000000ccc2417223 */ /* 0x000fe20000010041 */
[----:B------:R-:W-:Y:S01]  /*1a10*/  FADD.FTZ R164, R167, R20 ;  /* 0x00000014a7a47221 */ /* 0x000fe20000010000 */
[----:B------:R-:W-:Y:S01]  /*1a20*/  FFMA.FTZ R178, R201, R20, R165 ;  /* 0x00000014c9b27223 */ /* 0x000fe200000100a5 */
[----:B------:R-:W-:Y:S01]  /*1a30*/  FFMA.FTZ R66, R197, R217, R66 ;  /* 0x000000d9c5427223 */ /* 0x000fe20000010042 */
[----:B------:R-:W-:Y:S01]  /*1a40*/  FFMA.FTZ R108, R199, R175, R108 ;  /* 0x000000afc76c7223 */ /* 0x000fe2000001006c */
[C---:B------:R-:W-:Y:S01]  /*1a50*/  FFMA.FTZ R109, R198.reuse, R174, R109 ;  /* 0x000000aec66d7223 */ /* 0x040fe2000001006d */
        /* <DEDUP_REMOVED lines=12> */
.L_x_326:
[----:B------:R-:W-:Y:S05]  /*1b20*/  BSYNC.RECONVERGENT B0 ;  /* 0x0000000000007941 */ /* 0x000fea0003800200 */
.L_x_325:
        /* <DEDUP_REMOVED lines=14> */
[--C-:B------:R-:W-:Y:S02]  /*1c10*/  HADD2.F32 R188, -RZ, R124.reuse.H0_H0 ;  /* 0x2000007cffbc7230 */ /* 0x100fe40000004100 */
[----:B------:R-:W-:Y:S02]  /*1c20*/  HADD2.F32 R189, -RZ, R124.H1_H1 ;  /* 0x3000007cffbd7230 */ /* 0x000fe40000004100 */
[--C-:B------:R-:W-:Y:S02]  /*1c30*/  HADD2.F32 R192, -RZ, R125.reuse.H0_H0 ;  /* 0x2000007dffc07230 */ /* 0x100fe40000004100 */
[----:B------:R-:W-:Y:S02]  /*1c40*/  HADD2.F32 R193, -RZ, R125.H1_H1 ;  /* 0x3000007dffc17230 */ /* 0x000fe40000004100 */
[--C-:B------:R-:W-:Y:S02]  /*1c50*/  HADD2.F32 R190, -RZ, R129.reuse.H0_H0 ;  /* 0x20000081ffbe7230 */ /* 0x100fe40000004100 */
[----:B------:R-:W-:-:S02]  /*1c60*/  HADD2.F32 R191, -RZ, R129.H1_H1 ;  /* 0x30000081ffbf7230 */ /* 0x000fc40000004100 */
[----:B0-----:R-:W-:-:S05]  /*1c70*/  @P0 IMAD.WIDE.U32 R186, R179, 0x10, R186 ;  /* 0x00000010b3ba0825 */ /* 0x001fca00078e00ba */
[----:B------:R0:W5:Y:S02]  /*1c80*/  @P0 LDG.E.128 R152, desc[UR12][R186.64] ;  /* 0x0000000cba980981 */ /* 0x000164000c1e1d00 */
[--C-:B0-----:R-:W-:Y:S02]  /*1c90*/  HADD2.F32 R187, -RZ, R128.reuse.H1_H1 ;  /* 0x30000080ffbb7230 */ /* 0x101fe40000004100 */
[----:B------:R-:W-:Y:S02]  /*1ca0*/  HADD2.F32 R186, -RZ, R128.H0_H0 ;  /* 0x20000080ffba7230 */ /* 0x000fe40000004100 */
[--C-:B------:R-:W-:Y:S02]  /*1cb0*/  HADD2.F32 R212, -RZ, R127.reuse.H0_H0 ;  /* 0x2000007fffd47230 */ /* 0x100fe40000004100 */
[----:B------:R-:W-:Y:S02]  /*1cc0*/  HADD2.F32 R213, -RZ, R127.H1_H1 ;  /* 0x3000007fffd57230 */ /* 0x000fe40000004100 */
[----:B------:R-:W-:-:S02]  /*1cd0*/  HADD2.F32 R202, -RZ, R131.H0_H0 ;  /* 0x20000083ffca7230 */ /* 0x000fc40000004100 */
[----:B------:R-:W-:Y:S02]  /*1ce0*/  HADD2.F32 R203, -RZ, R131.H1_H1 ;  /* 0x30000083ffcb7230 */ /* 0x000fe40000004100 */
[--C-:B---3--:R-:W-:Y:S02]  /*1cf0*/  HADD2.F32 R211, -RZ, R168.reuse.H0_H0 ;  /* 0x200000a8ffd37230 */ /* 0x108fe40000004100 */
[----:B------:R-:W-:Y:S02]  /*1d00*/  HADD2.F32 R210, -RZ, R168.H1_H1 ;  /* 0x300000a8ffd27230 */ /* 0x000fe40000004100 */
[--C-:B------:R-:W-:Y:S02]  /*1d10*/  HADD2.F32 R209, -RZ, R169.reuse.H0_H0 ;  /* 0x200000a9ffd17230 */ /* 0x100fe40000004100 */
[----:B------:R-:W-:Y:S02]  /*1d20*/  HADD2.F32 R168, -RZ, R169.H1_H1 ;  /* 0x300000a9ffa87230 */ /* 0x000fe40000004100 */
[----:B----4-:R-:W-:-:S02]  /*1d30*/  HADD2.F32 R207, -RZ, R164.H0_H0 ;  /* 0x200000a4ffcf7230 */ /* 0x010fc40000004100 */
[----:B------:R-:W-:Y:S02]  /*1d40*/  HADD2.F32 R206, -RZ, R164.H1_H1 ;  /* 0x300000a4ffce7230 */ /* 0x000fe40000004100 */
[--C-:B------:R-:W-:Y:S02]  /*1d50*/  HADD2.F32 R205, -RZ, R165.reuse.H0_H0 ;  /* 0x200000a5ffcd7230 */ /* 0x100fe40000004100 */
[----:B------:R-:W-:Y:S02]  /*1d60*/  HADD2.F32 R208, -RZ, R165.H1_H1 ;  /* 0x300000a5ffd07230 */ /* 0x000fe40000004100 */
[--C-:B------:R-:W-:Y:S02]  /*1d70*/  HADD2.F32 R179, -RZ, R166.reuse.H0_H0 ;  /* 0x200000a6ffb37230 */ /* 0x100fe40000004100 */
[----:B------:R-:W-:Y:S02]  /*1d80*/  HADD2.F32 R204, -RZ, R166.H1_H1 ;  /* 0x300000a6ffcc7230 */ /* 0x000fe40000004100 */
[----:B------:R-:W-:-:S02]  /*1d90*/  HADD2.F32 R165, -RZ, R167.H0_H0 ;  /* 0x200000a7ffa57230 */ /* 0x000fc40000004100 */
[----:B------:R-:W-:Y:S02]  /*1da0*/  HADD2.F32 R164, -RZ, R167.H1_H1 ;  /* 0x300000a7ffa47230 */ /* 0x000fe40000004100 */
[--C-:B------:R-:W-:Y:S02]  /*1db0*/  HADD2.F32 R167, -RZ, R171.reuse.H0_H0 ;  /* 0x200000abffa77230 */ /* 0x100fe40000004100 */
[----:B------:R-:W-:Y:S02]  /*1dc0*/  HADD2.F32 R166, -RZ, R171.H1_H1 ;  /* 0x300000abffa67230 */ /* 0x000fe40000004100 */
[----:B------:R-:W-:Y:S01]  /*1dd0*/  FMUL.FTZ R171, R188, R211 ;  /* 0x000000d3bcab7220 */ /* 0x000fe20000410000 */
[----:B------:R-:W-:Y:S01]  /*1de0*/  FMUL.FTZ R188, R189, R210 ;  /* 0x000000d2bdbc7220 */ /* 0x000fe20000410000 */
[----:B------:R-:W-:Y:S01]  /*1df0*/  FMUL.FTZ R189, R192, R209 ;  /* 0x000000d1c0bd7220 */ /* 0x000fe20000410000 */
[----:B------:R-:W-:Y:S02]  /*1e00*/  FMUL.FTZ R192, R193, R168 ;  /* 0x000000a8c1c07220 */ /* 0x000fe40000410000 */
[----:B------:R-:W-:Y:S01]  /*1e10*/  FFMA.FTZ R187, R187, R206, R188 ;  /* 0x000000cebbbb7223 */ /* 0x000fe200000100bc */
[----:B------:R-:W-:Y:S01]  /*1e20*/  FFMA.FTZ R188, R190, R205, R189 ;  /* 0x000000cdbebc7223 */ /* 0x000fe200000100bd */
[----:B------:R-:W-:Y:S01]  /*1e30*/  FFMA.FTZ R189, R191, R208, R192 ;  /* 0x000000d0bfbd7223 */ /* 0x000fe200000100c0 */
[----:B------:R-:W-:-:S02]  /*1e40*/  HADD2.F32 R169, -RZ, R170.H0_H0 ;  /* 0x200000aaffa97230 */ /* 0x000fc40000004100 */
[----:B------:R-:W-:Y:S02]  /*1e50*/  HADD2.F32 R192, -RZ, R126.H0_H0 ;  /* 0x2000007effc07230 */ /* 0x000fe40000004100 */
[----:B------:R-:W-:Y:S02]  /*1e60*/  HADD2.F32 R170, -RZ, R170.H1_H1 ;  /* 0x300000aaffaa7230 */ /* 0x000fe40000004100 */
[----:B------:R-:W-:Y:S02]  /*1e70*/  HADD2.F32 R193, -RZ, R126.H1_H1 ;  /* 0x3000007effc17230 */ /* 0x000fe40000004100 */
[----:B------:R-:W-:Y:S01]  /*1e80*/  FFMA.FTZ R186, R186, R207, R171 ;  /* 0x000000cfbaba7223 */ /* 0x000fe200000100ab */
[--C-:B------:R-:W-:Y:S02]  /*1e90*/  HADD2.F32 R190, -RZ, R130.reuse.H0_H0 ;  /* 0x20000082ffbe7230 */ /* 0x100fe40000004100 */
[----:B------:R-:W-:Y:S01]  /*1ea0*/  FMUL.FTZ R171, R192, R169 ;  /* 0x000000a9c0ab7220 */ /* 0x000fe20000410000 */
[----:B------:R-:W-:-:S02]  /*1eb0*/  HADD2.F32 R191, -RZ, R130.H1_H1 ;  /* 0x30000082ffbf7230 */ /* 0x000fc40000004100 */
[----:B------:R-:W-:Y:S01]  /*1ec0*/  FMUL.FTZ R192, R193, R170 ;  /* 0x000000aac1c07220 */ /* 0x000fe20000410000 */
[----:B------:R-:W-:Y:S01]  /*1ed0*/  FMUL.FTZ R193, R212, R167 ;  /* 0x000000a7d4c17220 */ /* 0x000fe20000410000 */
[----:B------:R-:W-:Y:S01]  /*1ee0*/  FMUL.FTZ R212, R213, R166 ;  /* 0x000000a6d5d47220 */ /* 0x000fe20000410000 */
[----:B------:R-:W-:Y:S01]  /*1ef0*/  FFMA.FTZ R190, R190, R179, R171 ;  /* 0x000000b3bebe7223 */ /* 0x000fe200000100ab */
[----:B------:R-:W-:Y:S01]  /*1f00*/  FFMA.FTZ R191, R191, R204, R192 ;  /* 0x000000ccbfbf7223 */ /* 0x000fe200000100c0 */
[--C-:B--2---:R-:W-:Y:S02]  /*1f10*/  HADD2.F32 R171, -RZ, R172.reuse.H0_H0 ;  /* 0x200000acffab7230 */ /* 0x104fe40000004100 */
[----:B------:R-:W-:Y:S01]  /*1f20*/  FFMA.FTZ R192, R202, R165, R193 ;  /* 0x000000a5cac07223 */ /* 0x000fe200000100c1 */
[----:B------:R-:W-:Y:S01]  /*1f30*/  FFMA.FTZ R193, R203, R164, R212 ;  /* 0x000000a4cbc17223 */ /* 0x000fe200000100d4 */
[----:B------:R-:W-:Y:S02]  /*1f40*/  HADD2.F32 R203, -RZ, R172.H1_H1 ;  /* 0x300000acffcb7230 */ /* 0x000fe40000004100 */
[----:B------:R-:W-:-:S02]  /*1f50*/  HADD2.F32 R213, -RZ, R173.H0_H0 ;  /* 0x200000adffd57230 */ /* 0x000fc40000004100 */
[C---:B------:R-:W-:Y:S01]  /*1f60*/  FADD.FTZ R172, -R176.reuse, R171 ;  /* 0x000000abb0ac7221 */ /* 0x040fe20000010100 */
[----:B------:R-:W-:Y:S02]  /*1f70*/  HADD2.F32 R173, -RZ, R173.H1_H1 ;  /* 0x300000adffad7230 */ /* 0x000fe40000004100 */
[C---:B------:R-:W-:Y:S01]  /*1f80*/  FADD.FTZ R202, -R176.reuse, R203 ;  /* 0x000000cbb0ca7221 */ /* 0x040fe20000010100 */
[--C-:B------:R-:W-:Y:S02]  /*1f90*/  HADD2.F32 R215, -RZ, R174.reuse.H0_H0 ;  /* 0x200000aeffd77230 */ /* 0x100fe40000004100 */
[----:B-----5:R-:W-:Y:S01]  /*1fa0*/  FMUL.FTZ R203, R185, R172 ;  /* 0x000000acb9cb7220 */ /* 0x020fe20000410000 */
[----:B------:R-:W-:Y:S02]  /*1fb0*/  HADD2.F32 R217, -RZ, R174.H1_H1 ;  /* 0x300000aeffd97230 */ /* 0x000fe40000004100 */
[----:B------:R-:W-:Y:S01]  /*1fc0*/  FADD.FTZ R174, -R176, R213 ;  /* 0x000000d5b0ae7221 */ /* 0x000fe20000010100 */
[----:B------:R-:W-:Y:S01]  /*1fd0*/  FADD.FTZ R80, R80, R207 ;  /* 0x000000cf50507221 */ /* 0x000fe20000010000 */
[----:B------:R-:W-:Y:S01]  /*1fe0*/  FFMA.FTZ R104, R203, R207, R104 ;  /* 0x000000cfcb687223 */ /* 0x000fe20000010068 */
[C---:B------:R-:W-:Y:S01]  /*1ff0*/  FMUL.FTZ R202, R185.reuse, R202 ;  /* 0x000000cab9ca7220 */ /* 0x040fe20000410000 */
[C---:B------:R-:W-:Y:S01]  /*2000*/  FADD.FTZ R212, -R176.reuse, R173 ;  /* 0x000000adb0d47221 */ /* 0x040fe20000010100 */
[----:B------:R-:W-:Y:S01]  /*2010*/  FMUL.FTZ R207, R185, R174 ;  /* 0x000000aeb9cf7220 */ /* 0x000fe20000410000 */
[----:B------:R-:W-:Y:S01]  /*2020*/  FADD.FTZ R214, -R176, R215 ;  /* 0x000000d7b0d67221 */ /* 0x000fe20000010100 */
[----:B------:R-:W-:Y:S01]  /*2030*/  FADD.FTZ R81, R81, R206 ;  /* 0x000000ce51517221 */ /* 0x000fe20000010000 */
[----:B------:R-:W-:Y:S01]  /*2040*/  FFMA.FTZ R105, R202, R206, R105 ;  /* 0x000000ceca697223 */ /* 0x000fe20000010069 */
[----:B------:R-:W-:Y:S01]  /*2050*/  FMUL.FTZ R206, R185, R212 ;  /* 0x000000d4b9ce7220 */ /* 0x000fe20000410000 */
[----:B------:R-:W-:Y:S01]  /*2060*/  FADD.FTZ R34, R34, R209 ;  /* 0x000000d122227221 */ /* 0x000fe20000010000 */
[----:B------:R-:W-:Y:S01]  /*2070*/  FFMA.FTZ R58, R207, R209, R58 ;  /* 0x000000d1cf3a7223 */ /* 0x000fe2000001003a */
[----:B------:R-:W-:Y:S01]  /*2080*/  FMUL.FTZ R209, R185, R214 ;  /* 0x000000d6b9d17220 */ /* 0x000fe20000410000 */
[----:B------:R-:W-:Y:S01]  /*2090*/  FADD.FTZ R35, R35, R168 ;  /* 0x000000a823237221 */ /* 0x000fe20000010000 */
[----:B------:R-:W-:Y:S01]  /*20a0*/  FFMA.FTZ R59, R206, R168, R59 ;  /* 0x000000a8ce3b7223 */ /* 0x000fe2000001003b */
[----:B------:R-:W-:Y:S01]  /*20b0*/  FADD.FTZ R216, -R176, R217 ;  /* 0x000000d9b0d87221 */ /* 0x000fe20000010100 */
[----:B------:R-:W-:Y:S01]  /*20c0*/  FADD.FTZ R28, R28, R169 ;  /* 0x000000a91c1c7221 */ /* 0x000fe20000010000 */
[----:B------:R-:W-:Y:S01]  /*20d0*/  FFMA.FTZ R52, R209, R169, R52 ;  /* 0x000000a9d1347223 */ /* 0x000fe20000010034 */
[----:B------:R-:W-:Y:S01]  /*20e0*/  FADD.FTZ R168, R177, R186 ;  /* 0x000000bab1a87221 */ /* 0x000fe20000010000 */
[----:B------:R-:W-:Y:S01]  /*20f0*/  FFMA.FTZ R169, R203, R186, R178 ;  /* 0x000000bacba97223 */ /* 0x000fe200000100b2 */
[----:B------:R-:W-:-:S02]  /*2100*/  HADD2.F32 R219, -RZ, R175.H0_H0 ;  /* 0x200000afffdb7230 */ /* 0x000fc40000004100 */
        /* <DEDUP_REMOVED lines=10> */
[----:B------:R-:W-:-:S02]  /*21b0*/  HADD2.F32 R175, -RZ, R175.H1_H1 ;  /* 0x300000afffaf7230 */ /* 0x000fc40000004100 */
        /* <DEDUP_REMOVED lines=31> */
.L_x_328:
[----:B------:R-:W-:Y:S05]  /*23b0*/  BSYNC.RECONVERGENT B0 ;  /* 0x0000000000007941 */ /* 0x000fea0003800200 */
.L_x_327:
        /* <DEDUP_REMOVED lines=32> */
.L_x_330:
[----:B------:R-:W-:Y:S05]  /*25c0*/  BSYNC.RECONVERGENT B0 ;  /* 0x0000000000007941 */ /* 0x000fea0003800200 */
.L_x_329:
[----:B------:R-:W1:Y:S08]  /*25d0*/  S2UR UR5, SR_CgaCtaId ;  /* 0x00000000000579c3 */ /* 0x000e700000008800 */
[----:B------:R-:W-:Y:S01]  /*25e0*/  BAR.SYNC.DEFER_BLOCKING 0x0 ;  /* 0x0000000000007b1d */ /* 0x000fe20000010000 */
[----:B------:R-:W-:-:S05]  /*25f0*/  ISETP.GE.U32.AND P6, PT, R4, 0x100, PT ;  /* 0x000001000400780c */ /* 0x000fca0003fc6070 */
[----:B------:R-:W-:Y:S02]  /*2600*/  UMOV UR4, 0x400 ;  /* 0x0000040000047882 */ /* 0x000fe40000000000 */
[----:B------:R-:W2:Y:S01]  /*2610*/  LDC.64 R204, c[0x0][0x380] ;  /* 0x0000e000ffcc7b82 */ /* 0x000ea20000000a00 */
[----:B------:R-:W-:Y:S01]  /*2620*/  BSSY.RECONVERGENT B0, `(.L_x_331) ;  /* 0x0000174000007945 */ /* 0x000fe20003800200 */
[----:B-1----:R-:W-:-:S04]  /*2630*/  ULEA UR4, UR5, UR4, 0x18 ;  /* 0x0000000405047291 */ /* 0x002fc8000f8ec0ff */
[----:B------:R-:W-:Y:S02]  /*2640*/  UIADD3 UR5, UPT, UPT, UR4, 0x6040, URZ ;  /* 0x0000604004057890 */ /* 0x000fe4000fffe0ff */
[----:B------:R-:W-:Y:S02]  /*2650*/  @!UP1 UIADD3 UR5, UPT, UPT, UR4, 0x6000, URZ ;  /* 0x0000600004059890 */ /* 0x000fe4000fffe0ff */
[----:B------:R-:W-:Y:S01]  /*2660*/  UIADD3 UR10, UPT, UPT, UR4, 0x6050, URZ ;  /* 0x00006050040a7890 */ /* 0x000fe2000fffe0ff */
[----:B--2---:R-:W-:Y:S01]  /*2670*/  IADD3 R2, PT, PT, R2, R204, RZ ;  /* 0x000000cc02027210 */ /* 0x004fe20007ffe0ff */
[----:B------:R-:W-:-:S03]  /*2680*/  @!UP1 UIADD3 UR10, UPT, UPT, UR4, 0x6010, URZ ;  /* 0x00006010040a9890 */ /* 0x000fc6000fffe0ff */
[----:B------:R-:W-:Y:S02]  /*2690*/  ISETP.GE.AND P2, PT, R2, R205, PT ;  /* 0x000000cd0200720c */ /* 0x000fe40003f46270 */
        /* <DEDUP_REMOVED lines=9> */
[----:B------:R-:W-:Y:S02]  /*2730*/  FADD.FTZ R164, RZ, R165 ;  /* 0x000000a5ffa47221 */ /* 0x000fe40000010000 */
[----:B------:R-:W0:Y:S01]  /*2740*/  LDC.U8 R165, c[0x0][0x410] ;  /* 0x00010400ffa57b82 */ /* 0x000e220000000000 */
        /* <DEDUP_REMOVED lines=12> */
[----:B0-----:R-:W-:Y:S02]  /*2810*/  ISETP.NE.AND P3, PT, R165, RZ, PT ;  /* 0x000000ffa500720c */ /* 0x001fe40003f65270 */
[----:B------:R-:W-:Y:S01]  /*2820*/  FADD.FTZ R178, R178, R213 ;  /* 0x000000d5b2b27221 */ /* 0x000fe20000010000 */
[----:B------:R-:W-:-:S03]  /*2830*/  FADD.FTZ R164, R179, R164 ;  /* 0x000000a4b3a47221 */ /* 0x000fc60000010000 */
[----:B------:R-:W-:Y:S01]  /*2840*/  FMUL.FTZ R175, R178, UR11 ;  /* 0x0000000bb2af7c20 */ /* 0x000fe20008410000 */
[----:B------:R-:W-:-:S04]  /*2850*/  FMUL.FTZ R174, R164, UR11 ;  /* 0x0000000ba4ae7c20 */ /* 0x000fc80008410000 */
[----:B------:R-:W-:Y:S01]  /*2860*/  FSEL R175, R175, RZ, !P3 ;  /* 0x000000ffafaf7208 */ /* 0x000fe20005800000 */
[----:B------:R-:W-:Y:S06]  /*2870*/  @!P6 BRA `(.L_x_332) ;  /* 0x000000140038e947 */ /* 0x000fec0003800000 */
        /* <DEDUP_REMOVED lines=35> */
[----:B------:R-:W-:-:S02]  /*2ab0*/  F2FP.F16.F32.PACK_AB R164, R165, R164 ;  /* 0x000000a4a5a4723e */ /* 0x000fc400000000ff */
[----:B------:R-:W-:Y:S02]  /*2ac0*/  F2FP.F16.F32.PACK_AB R165, R167, R168 ;  /* 0x000000a8a7a5723e */ /* 0x000fe400000000ff */
[----:B------:R-:W-:Y:S02]  /*2ad0*/  F2FP.F16.F32.PACK_AB R166, R169, R166 ;  /* 0x000000a6a9a6723e */ /* 0x000fe400000000ff */
[----:B------:R-:W-:Y:S01]  /*2ae0*/  F2FP.F16.F32.PACK_AB R167, R171, R178 ;  /* 0x000000b2aba7723e */ /* 0x000fe200000000ff */
[----:B------:R-:W-:Y:S06]  /*2af0*/  BRA `(.L_x_336) ;  /* 0x0000001000607947 */ /* 0x000fec0003800000 */
.L_x_335:
        /* <DEDUP_REMOVED lines=27> */
[----:B------:R-:W-:Y:S02]  /*2cb0*/  F2FP.F16.F32.PACK_AB R164, R157, R156 ;  /* 0x0000009c9da4723e */ /* 0x000fe400000000ff */
[----:B------:R-:W-:Y:S02]  /*2cc0*/  MOV R159, R167 ;  /* 0x000000a7009f7202 */ /* 0x000fe40000000f00 */
[----:B------:R-:W-:Y:S02]  /*2cd0*/  MOV R158, R166 ;  /* 0x000000a6009e7202 */ /* 0x000fe40000000f00 */
[----:B------:R-:W-:-:S02]  /*2ce0*/  MOV R157, R165 ;  /* 0x000000a5009d7202 */ /* 0x000fc40000000f00 */
[----:B------:R-:W-:Y:S01]  /*2cf0*/  MOV R156, R164 ;  /* 0x000000a4009c7202 */ /* 0x000fe20000000f00 */
[----:B------:R-:W-:Y:S06]  /*2d00*/  BRA `(.L_x_336) ;  /* 0x0000000c00dc7947 */ /* 0x000fec0003800000 */
.L_x_334:
        /* <DEDUP_REMOVED lines=36> */
.L_x_337:
        /* <DEDUP_REMOVED lines=37> */
.L_x_333:
        /* <DEDUP_REMOVED lines=11> */
[--C-:B------:R-:W-:Y:S02]  /*3250*/  HADD2.F32 R170, -RZ, R27.reuse.H1_H1 ;  /* 0x3000001bffaa7230 */ /* 0x100fe40000004100 */
[----:B------:R-:W-:Y:S01]  /*3260*/  FADD.FTZ R171, R13, -R176 ;  /* 0x800000b00dab7221 */ /* 0x000fe20000010000 */
[--C-:B------:R-:W-:Y:S02]  /*3270*/  HADD2.F32 R166, -RZ, R26.reuse.H1_H1 ;  /* 0x3000001affa67230 */ /* 0x100fe40000004100 */
[----:B------:R-:W-:Y:S01]  /*3280*/  FADD.FTZ R169, R11, -R172 ;  /* 0x800000ac0ba97221 */ /* 0x000fe20000010000 */
[----:B------:R-:W-:Y:S02]  /*3290*/  HADD2.F32 R164, -RZ, R26.H0_H0 ;  /* 0x2000001affa47230 */ /* 0x000fe40000004100 */
[----:B------:R-:W-:Y:S01]  /*32a0*/  FFMA.FTZ R167, R183, R174, R175 ;  /* 0x000000aeb7a77223 */ /* 0x000fe200000100af */
[----:B------:R-:W-:Y:S01]  /*32b0*/  FADD.FTZ R165, R10, -R165 ;  /* 0x800000a50aa57221 */ /* 0x000fe20000010000 */
[----:B------:R-:W-:-:S02]  /*32c0*/  HADD2.F32 R168, -RZ, R27.H0_H0 ;  /* 0x2000001bffa87230 */ /* 0x000fc40000004100 */
[C---:B-----5:R-:W-:Y:S01]  /*32d0*/  FFMA.FTZ R176, R185.reuse, R171, R170 ;  /* 0x000000abb9b07223 */ /* 0x060fe200000100aa */
[C---:B------:R-:W-:Y:S01]  /*32e0*/  FFMA.FTZ R172, R185.reuse, R169, R166 ;  /* 0x000000a9b9ac7223 */ /* 0x040fe200000100a6 */
[----:B------:R-:W-:Y:S01]  /*32f0*/  FADD.FTZ R167, R12, -R167 ;  /* 0x800000a70ca77221 */ /* 0x000fe20000010000 */
[----:B------:R-:W-:Y:S01]  /*3300*/  FFMA.FTZ R171, R185, R165, R164 ;  /* 0x000000a5b9ab7223 */ /* 0x000fe200000100a4 */
[-CC-:B------:R-:W-:Y:S01]  /*3310*/  FFMA.FTZ R169, R23, R174.reuse, R175.reuse ;  /* 0x000000ae17a97223 */ /* 0x180fe200000100af */
[-CC-:B------:R-:W-:Y:S01]  /*3320*/  FFMA.FTZ R165, R3, R174.reuse, R175.reuse ;  /* 0x000000ae03a57223 */ /* 0x180fe200000100af */
[-CC-:B------:R-:W-:Y:S01]  /*3330*/  FFMA.FTZ R204, R180, R174.reuse, R175.reuse ;  /* 0x000000aeb4cc7223 */ /* 0x180fe200000100af */
[----:B------:R-:W-:Y:S01]  /*3340*/  FFMA.FTZ R178, R22, R174, R175 ;  /* 0x000000ae16b27223 */ /* 0x000fe200000100af */
[----:B------:R-:W-:Y:S01]  /*3350*/  FFMA.FTZ R167, R185, R167, R168 ;  /* 0x000000a7b9a77223 */ /* 0x000fe200000100a8 */
[----:B------:R-:W-:Y:S02]  /*3360*/  HADD2.F32 R164, -RZ, R24.H0_H0 ;  /* 0x20000018ffa47230 */ /* 0x000fe40000004100 */
[----:B------:R-:W-:Y:S01]  /*3370*/  FADD.FTZ R177, R8, -R169 ;  /* 0x800000a908b17221 */ /* 0x000fe20000010000 */
[----:B------:R-:W-:-:S02]  /*3380*/  HADD2.F32 R168, -RZ, R25.H0_H0 ;  /* 0x20000019ffa87230 */ /* 0x000fc40000004100 */
[----:B------:R-:W-:Y:S01]  /*3390*/  FADD.FTZ R169, R6, -R165 ;  /* 0x800000a506a97221 */ /* 0x000fe20000010000 */
[----:B------:R-:W-:Y:S02]  /*33a0*/  HADD2.F32 R170, -RZ, R25.H1_H1 ;  /* 0x30000019ffaa7230 */ /* 0x000fe40000004100 */
[----:B------:R-:W-:Y:S01]  /*33b0*/  FADD.FTZ R179, R9, -R204 ;  /* 0x800000cc09b37221 */ /* 0x000fe20000010000 */
[----:B------:R-:W-:Y:S02]  /*33c0*/  HADD2.F32 R166, -RZ, R24.H1_H1 ;  /* 0x30000018ffa67230 */ /* 0x000fe40000004100 */
[----:B------:R-:W-:Y:S01]  /*33d0*/  FADD.FTZ R173, R7, -R178 ;  /* 0x800000b207ad7221 */ /* 0x000fe20000010000 */
[C---:B------:R-:W-:Y:S01]  /*33e0*/  FFMA.FTZ R164, R185.reuse, R169, R164 ;  /* 0x000000a9b9a47223 */ /* 0x040fe200000100a4 */
[C---:B------:R-:W-:Y:S01]  /*33f0*/  FFMA.FTZ R165, R185.reuse, R177, R168 ;  /* 0x000000b1b9a57223 */ /* 0x040fe200000100a8 */
[C---:B------:R-:W-:Y:S01]  /*3400*/  FFMA.FTZ R170, R185.reuse, R179, R170 ;  /* 0x000000b3b9aa7223 */ /* 0x040fe200000100aa */
[----:B------:R-:W-:Y:S01]  /*3410*/  FFMA.FTZ R169, R185, R173, R166 ;  /* 0x000000adb9a97223 */ /* 0x000fe200000100a6 */
[----:B------:R-:W-:-:S02]  /*3420*/  F2FP.F16.F32.PACK_AB R167, R176, R167 ;  /* 0x000000a7b0a7723e */ /* 0x000fc400000000ff */
[----:B------:R-:W-:Y:S02]  /*3430*/  F2FP.F16.F32.PACK_AB R166, R172, R171 ;  /* 0x000000abaca6723e */ /* 0x000fe400000000ff */
[----:B------:R-:W-:Y:S02]  /*3440*/  F2FP.F16.F32.PACK_AB R165, R170, R165 ;  /* 0x000000a5aaa5723e */ /* 0x000fe400000000ff */
[----:B------:R-:W-:Y:S01]  /*3450*/  F2FP.F16.F32.PACK_AB R164, R169, R164 ;  /* 0x000000a4a9a4723e */ /* 0x000fe200000000ff */
[----:B------:R-:W-:Y:S06]  /*3460*/  BRA `(.L_x_336) ;  /* 0x0000000800047947 */ /* 0x000fec0003800000 */
.L_x_339:
[-CC-:B------:R-:W-:Y:S01]  /*3470*/  FFMA.FTZ R159, R23, R174.reuse, R175.reuse ;  /* 0x000000ae179f7223 */ /* 0x180fe200000100af */
[-CC-:B------:R-:W-:Y:S01]  /*3480*/  FFMA.FTZ R157, R3, R174.reuse, R175.reuse ;  /* 0x000000ae039d7223 */ /* 0x180fe200000100af */
[-C--:B------:R-:W-:Y:S01]  /*3490*/  FFMA.FTZ R171, R183, R174.reuse, R175 ;  /* 0x000000aeb7ab7223 */ /* 0x080fe200000100af */
[----:B------:R-:W-:Y:S02]  /*34a0*/  HADD2.F32 R165, -RZ, R25.H0_H0 ;  /* 0x20000019ffa57230 */ /* 0x000fe40000004100 */
[----:B------:R-:W-:Y:S01]  /*34b0*/  FADD.FTZ R164, R8, -R159 ;  /* 0x8000009f08a47221 */ /* 0x000fe20000010000 */
[----:B------:R-:W-:Y:S02]  /*34c0*/  HADD2.F32 R158, -RZ, R24.H0_H0 ;  /* 0x20000018ff9e7230 */ /* 0x000fe40000004100 */
[----:B------:R-:W-:Y:S01]  /*34d0*/  FADD.FTZ R156, R6, -R157 ;  /* 0x8000009d069c7221 */ /* 0x000fe20000010000 */
[----:B------:R-:W-:Y:S02]  /*34e0*/  HADD2.F32 R173, -RZ, R27.H0_H0 ;  /* 0x2000001bffad7230 */ /* 0x000fe40000004100 */
[----:B------:R-:W-:Y:S01]  /*34f0*/  FADD.FTZ R168, R12, -R171 ;  /* 0x800000ab0ca87221 */ /* 0x000fe20000010000 */
[----:B------:R-:W-:Y:S01]  /*3500*/  FFMA.FTZ R167, R181, R174, R175 ;  /* 0x000000aeb5a77223 */ /* 0x000fe200000100af */
[C---:B-----5:R-:W-:Y:S01]  /*3510*/  FFMA.FTZ R165, R185.reuse, R164, R165 ;  /* 0x000000a4b9a57223 */ /* 0x060fe200000100a5 */
[C---:B------:R-:W-:Y:S01]  /*3520*/  FFMA.FTZ R156, R185.reuse, R156, R158 ;  /* 0x0000009cb99c7223 */ /* 0x040fe2000001009e */
[----:B------:R-:W-:Y:S01]  /*3530*/  FFMA.FTZ R173, R185, R168, R173 ;  /* 0x000000a8b9ad7223 */ /* 0x000fe200000100ad */
[-CC-:B------:R-:W-:Y:S01]  /*3540*/  FFMA.FTZ R164, R180, R174.reuse, R175.reuse ;  /* 0x000000aeb4a47223 */ /* 0x180fe200000100af */
[-CC-:B------:R-:W-:Y:S01]  /*3550*/  FFMA.FTZ R158, R22, R174.reuse, R175.reuse ;  /* 0x000000ae169e7223 */ /* 0x180fe200000100af */
[-CC-:B------:R-:W-:Y:S01]  /*3560*/  FFMA.FTZ R170, R184, R174.reuse, R175.reuse ;  /* 0x000000aeb8aa7223 */ /* 0x180fe200000100af */
[----:B------:R-:W-:Y:S01]  /*3570*/  FFMA.FTZ R168, R182, R174, R175 ;  /* 0x000000aeb6a87223 */ /* 0x000fe200000100af */
[----:B------:R-:W-:-:S02]  /*3580*/  HADD2.F32 R169, -RZ, R26.H0_H0 ;  /* 0x2000001affa97230 */ /* 0x000fc40000004100 */
[----:B------:R-:W-:Y:S01]  /*3590*/  FADD.FTZ R166, R10, -R167 ;  /* 0x800000a70aa67221 */ /* 0x000fe20000010000 */
[----:B------:R-:W-:Y:S02]  /*35a0*/  HADD2.F32 R159, -RZ, R25.H1_H1 ;  /* 0x30000019ff9f7230 */ /* 0x000fe40000004100 */
[----:B------:R-:W-:Y:S01]  /*35b0*/  FADD.FTZ R164, R9, -R164 ;  /* 0x800000a409a47221 */ /* 0x000fe20000010000 */
[----:B------:R-:W-:Y:S02]  /*35c0*/  HADD2.F32 R157, -RZ, R24.H1_H1 ;  /* 0x30000018ff9d7230 */ /* 0x000fe40000004100 */
[----:B------:R-:W-:Y:S01]  /*35d0*/  FADD.FTZ R170, R13, -R170 ;  /* 0x800000aa0daa7221 */ /* 0x000fe20000010000 */
[----:B------:R-:W-:Y:S02]  /*35e0*/  HADD2.F32 R167, -RZ, R26.H1_H1 ;  /* 0x3000001affa77230 */ /* 0x000fe40000004100 */
[----:B------:R-:W-:Y:S01]  /*35f0*/  FADD.FTZ R168, R11, -R168 ;  /* 0x800000a80ba87221 */ /* 0x000fe20000010000 */
[----:B------:R-:W-:-:S02]  /*3600*/  HADD2.F32 R172, -RZ, R27.H1_H1 ;  /* 0x3000001bffac7230 */ /* 0x000fc40000004100 */
[----:B------:R-:W-:Y:S01]  /*3610*/  FADD.FTZ R158, R7, -R158 ;  /* 0x8000009e079e7221 */ /* 0x000fe20000010000 */
[C---:B------:R-:W-:Y:S01]  /*3620*/  FFMA.FTZ R166, R185.reuse, R166, R169 ;  /* 0x000000a6b9a67223 */ /* 0x040fe200000100a9 */
[C---:B------:R-:W-:Y:S01]  /*3630*/  FFMA.FTZ R164, R185.reuse, R164, R159 ;  /* 0x000000a4b9a47223 */ /* 0x040fe2000001009f */
[C---:B------:R-:W-:Y:S01]  /*3640*/  FFMA.FTZ R169, R185.reuse, R168, R167 ;  /* 0x000000a8b9a97223 */ /* 0x040fe200000100a7 */
[C---:B------:R-:W-:Y:S01]  /*3650*/  FFMA.FTZ R170, R185.reuse, R170, R172 ;  /* 0x000000aab9aa7223 */ /* 0x040fe200000100ac */
[----:B------:R-:W-:Y:S02]  /*3660*/  FFMA.FTZ R157, R185, R158, R157 ;  /* 0x0000009eb99d7223 */ /* 0x000fe4000001009d */
[----:B------:R-:W-:Y:S02]  /*3670*/  F2FP.F16.F32.PACK_AB R165, R164, R165 ;  /* 0x000000a5a4a5723e */ /* 0x000fe400000000ff */
[----:B------:R-:W-:Y:S02]  /*3680*/  F2FP.F16.F32.PACK_AB R167, R170, R173 ;  /* 0x000000adaaa7723e */ /* 0x000fe400000000ff */
[----:B------:R-:W-:-:S02]  /*3690*/  F2FP.F16.F32.PACK_AB R166, R169, R166 ;  /* 0x000000a6a9a6723e */ /* 0x000fc400000000ff */
[----:B------:R-:W-:Y:S02]  /*36a0*/  F2FP.F16.F32.PACK_AB R164, R157, R156 ;  /* 0x0000009c9da4723e */ /* 0x000fe400000000ff */
[----:B------:R-:W-:Y:S02]  /*36b0*/  MOV R159, R167 ;  /* 0x000000a7009f7202 */ /* 0x000fe40000000f00 */
[----:B------:R-:W-:Y:S02]  /*36c0*/  MOV R158, R166 ;  /* 0x000000a6009e7202 */ /* 0x000fe40000000f00 */
[----:B------:R-:W-:Y:S02]  /*36d0*/  MOV R157, R165 ;  /* 0x000000a5009d7202 */ /* 0x000fe40000000f00 */
[----:B------:R-:W-:Y:S01]  /*36e0*/  MOV R156, R164 ;  /* 0x000000a4009c7202 */ /* 0x000fe20000000f00 */
[----:B------:R-:W-:Y:S06]  /*36f0*/  BRA `(.L_x_336) ;  /* 0x0000000400607947 */ /* 0x000fec0003800000 */
.L_x_338:
[----:B------:R-:W-:-:S04]  /*3700*/  UISETP.NE.U32.AND UP0, UPT, UR6, URZ, UPT ;  /* 0x000000ff0600728c */ /* 0x000fc8000bf05070 */
[----:B------:R-:W-:-:S09]  /*3710*/  UISETP.NE.AND.EX UP0, UPT, UR7, URZ, UPT, UP0 ;  /* 0x000000ff0700728c */ /* 0x000fd2000bf05300 */
[----:B------:R-:W-:Y:S05]  /*3720*/  BRA.U UP0, `(.L_x_340) ;  /* 0x0000000100a47547 */ /* 0x000fea000b800000 */
        /* <DEDUP_REMOVED lines=41> */
.L_x_340:
[-CC-:B------:R-:W-:Y:S01]  /*39c0*/  FFMA.FTZ R167, R183, R174.reuse, R175.reuse ;  /* 0x000000aeb7a77223 */ /* 0x180fe200000100af */
[-CC-:B------:R-:W-:Y:S01]  /*39d0*/  FFMA.FTZ R157, R3, R174.reuse, R175.reuse ;  /* 0x000000ae039d7223 */ /* 0x180fe200000100af */
[-CC-:B------:R-:W-:Y:S01]  /*39e0*/  FFMA.FTZ R163, R181, R174.reuse, R175.reuse ;  /* 0x000000aeb5a37223 */ /* 0x180fe200000100af */
[----:B------:R-:W-:Y:S01]  /*39f0*/  FFMA.FTZ R159, R23, R174, R175 ;  /* 0x000000ae179f7223 */ /* 0x000fe200000100af */
[----:B------:R-:W-:Y:S02]  /*3a00*/  HADD2.F32 R169, -RZ, R27.H0_H0 ;  /* 0x2000001bffa97230 */ /* 0x000fe40000004100 */
[----:B------:R-:W-:Y:S01]  /*3a10*/  FADD.FTZ R164, R12, -R167 ;  /* 0x800000a70ca47221 */ /* 0x000fe20000010000 */
[----:B------:R-:W-:Y:S02]  /*3a20*/  HADD2.F32 R158, -RZ, R24.H0_H0 ;  /* 0x20000018ff9e7230 */ /* 0x000fe40000004100 */
[----:B------:R-:W-:Y:S01]  /*3a30*/  FADD.FTZ R156, R6, -R157 ;  /* 0x8000009d069c7221 */ /* 0x000fe20000010000 */
[----:B------:R-:W-:-:S02]  /*3a40*/  HADD2.F32 R165, -RZ, R26.H0_H0 ;  /* 0x2000001affa57230 */ /* 0x000fc40000004100 */
[----:B------:R-:W-:Y:S01]  /*3a50*/  FADD.FTZ R162, R10, -R163 ;  /* 0x800000a30aa27221 */ /* 0x000fe20000010000 */
[----:B------:R-:W-:Y:S02]  /*3a60*/  HADD2.F32 R161, -RZ, R25.H0_H0 ;  /* 0x20000019ffa17230 */ /* 0x000fe40000004100 */
[----:B------:R-:W-:Y:S01]  /*3a70*/  FADD.FTZ R160, R8, -R159 ;  /* 0x8000009f08a07221 */ /* 0x000fe20000010000 */
[C---:B-----5:R-:W-:Y:S01]  /*3a80*/  FFMA.FTZ R167, R185.reuse, R164, R169 ;  /* 0x000000a4b9a77223 */ /* 0x060fe200000100a9 */
[----:B------:R-:W-:Y:S01]  /*3a90*/  FFMA.FTZ R166, R184, R174, R175 ;  /* 0x000000aeb8a67223 */ /* 0x000fe200000100af */
[C---:B------:R-:W-:Y:S01]  /*3aa0*/  FFMA.FTZ R156, R185.reuse, R156, R158 ;  /* 0x0000009cb99c7223 */ /* 0x040fe2000001009e */
[C---:B------:R-:W-:Y:S01]  /*3ab0*/  FFMA.FTZ R165, R185.reuse, R162, R165 ;  /* 0x000000a2b9a57223 */ /* 0x040fe200000100a5 */
[-CC-:B------:R-:W-:Y:S01]  /*3ac0*/  FFMA.FTZ R164, R182, R174.reuse, R175.reuse ;  /* 0x000000aeb6a47223 */ /* 0x180fe200000100af */
[-CC-:B------:R-:W-:Y:S01]  /*3ad0*/  FFMA.FTZ R158, R22, R174.reuse, R175.reuse ;  /* 0x000000ae169e7223 */ /* 0x180fe200000100af */
[----:B------:R-:W-:Y:S01]  /*3ae0*/  FFMA.FTZ R162, R180, R174, R175 ;  /* 0x000000aeb4a27223 */ /* 0x000fe200000100af */
[----:B------:R-:W-:Y:S01]  /*3af0*/  FFMA.FTZ R160, R185, R160, R161 ;  /* 0x000000a0b9a07223 */ /* 0x000fe200000100a1 */
[----:B------:R-:W-:-:S02]  /*3b00*/  HADD2.F32 R168, -RZ, R27.H1_H1 ;  /* 0x3000001bffa87230 */ /* 0x000fc40000004100 */
[----:B------:R-:W-:Y:S01]  /*3b10*/  FADD.FTZ R166, R13, -R166 ;  /* 0x800000a60da67221 */ /* 0x000fe20000010000 */
[----:B------:R-:W-:Y:S02]  /*3b20*/  HADD2.F32 R161, -RZ, R26.H1_H1 ;  /* 0x3000001affa17230 */ /* 0x000fe40000004100 */
        /* <DEDUP_REMOVED lines=8> */
[----:B------:R-:W-:-:S02]  /*3bb0*/  FFMA.FTZ R157, R185, R158, R157 ;  /* 0x0000009eb99d7223 */ /* 0x000fc4000001009d */
[----:B------:R-:W-:Y:S02]  /*3bc0*/  F2FP.F16.F32.PACK_AB R167, R166, R167 ;  /* 0x000000a7a6a7723e */ /* 0x000fe400000000ff */
[----:B------:R-:W-:Y:S02]  /*3bd0*/  F2FP.F16.F32.PACK_AB R166, R164, R165 ;  /* 0x000000a5a4a6723e */ /* 0x000fe400000000ff */
[----:B------:R-:W-:Y:S02]  /*3be0*/  F2FP.F16.F32.PACK_AB R165, R159, R160 ;  /* 0x000000a09fa5723e */ /* 0x000fe400000000ff */
[----:B------:R-:W-:Y:S02]  /*3bf0*/  F2FP.F16.F32.PACK_AB R164, R157, R156 ;  /* 0x0000009c9da4723e */ /* 0x000fe400000000ff */
        /* <DEDUP_REMOVED lines=8> */
.L_x_336:
        /* <DEDUP_REMOVED lines=14> */
.L_x_332:
[----:B------:R-:W-:Y:S05]  /*3d60*/  BSYNC.RECONVERGENT B0 ;  /* 0x0000000000007941 */ /* 0x000fea0003800200 */
.L_x_331:
        /* <DEDUP_REMOVED lines=58> */
.L_x_345:
[-CC-:B0-----:R-:W-:Y:S01]  /*4110*/  FFMA.FTZ R163, R197, R174.reuse, R175.reuse ;  /* 0x000000aec5a37223 */ /* 0x181fe200000100af */
        /* <DEDUP_REMOVED lines=40> */
.L_x_344:
[----:B0-----:R-:W0:Y:S02]  /*43a0*/  LDC.64 R164, c[0x0][0x470] ;  /* 0x00011c00ffa47b82 */ /* 0x001e240000000a00 */
[----:B0-----:R-:W-:-:S04]  /*43b0*/  ISETP.NE.U32.AND P1, PT, R164, RZ, PT ;  /* 0x000000ffa400720c */ /* 0x001fc80003f25070 */
[----:B------:R-:W-:-:S13]  /*43c0*/  ISETP.NE.AND.EX P1, PT, R165, RZ, PT, P1 ;  /* 0x000000ffa500720c */ /* 0x000fda0003f25310 */
[----:B------:R-:W-:Y:S05]  /*43d0*/  @!P1 BRA `(.L_x_347) ;  /* 0x0000000000a49947 */ /* 0x000fea0003800000 */
        /* <DEDUP_REMOVED lines=41> */
.L_x_347:
[-CC-:B------:R-:W-:Y:S01]  /*4670*/  FFMA.FTZ R164, R200, R174.reuse, R175.reuse ;  /* 0x000000aec8a47223 */ /* 0x180fe200000100af */
[-CC-:B------:R-:W-:Y:S01]  /*4680*/  FFMA.FTZ R165, R199, R174.reuse, R175.reuse ;  /* 0x000000aec7a57223 */ /* 0x180fe200000100af */
[-CC-:B------:R-:W-:Y:S01]  /*4690*/  FFMA.FTZ R166, R198, R174.reuse, R175.reuse ;  /* 0x000000aec6a67223 */ /* 0x180fe200000100af */
[--C-:B------:R-:W-:Y:S02]  /*46a0*/  HADD2.F32 R167, -RZ, R150.reuse.H0_H0 ;  /* 0x20000096ffa77230 */ /* 0x100fe40000004100 */
[----:B------:R-:W-:Y:S01]  /*46b0*/  FADD.FTZ R172, R21, -R164 ;  /* 0x800000a415ac7221 */ /* 0x000fe20000010000 */
[----:B------:R-:W-:Y:S01]  /*46c0*/  FFMA.FTZ R171, R201, R174, R175 ;  /* 0x000000aec9ab7223 */ /* 0x000fe200000100af */
[----:B------:R-:W-:Y:S02]  /*46d0*/  HADD2.F32 R169, -RZ, R150.H1_H1 ;  /* 0x30000096ffa97230 */ /* 0x000fe40000004100 */
[----:B------:R-:W-:Y:S01]  /*46e0*/  FADD.FTZ R164, R18, -R165 ;  /* 0x800000a512a47221 */ /* 0x000fe20000010000 */
[----:B------:R-:W-:Y:S01]  /*46f0*/  FADD.FTZ R166, R19, -R166 ;  /* 0x800000a613a67221 */ /* 0x000fe20000010000 */
[----:B------:R-:W-:-:S02]  /*4700*/  HADD2.F32 R170, -RZ, R151.H0_H0 ;  /* 0x20000097ffaa7230 */ /* 0x000fc40000004100 */
[----:B------:R-:W-:Y:S01]  /*4710*/  FADD.FTZ R168, R20, -R171 ;  /* 0x800000ab14a87221 */ /* 0x000fe20000010000 */
[----:B------:R-:W-:Y:S02]  /*4720*/  HADD2.F32 R173, -RZ, R151.H1_H1 ;  /* 0x30000097ffad7230 */ /* 0x000fe40000004100 */
[C---:B-----5:R-:W-:Y:S01]  /*4730*/  FFMA.FTZ R176, R185.reuse, R164, R167 ;  /* 0x000000a4b9b07223 */ /* 0x060fe200000100a7 */
[----:B------:R-:W-:Y:S01]  /*4740*/  FFMA.FTZ R177, R185, R166, R169 ;  /* 0x000000a6b9b17223 */ /* 0x000fe200000100a9 */
[-CC-:B------:R-:W-:Y:S01]  /*4750*/  FFMA.FTZ R164, R196, R174.reuse, R175.reuse ;  /* 0x000000aec4a47223 */ /* 0x180fe200000100af */
[-CC-:B------:R-:W-:Y:S01]  /*4760*/  FFMA.FTZ R171, R197, R174.reuse, R175.reuse ;  /* 0x000000aec5ab7223 */ /* 0x180fe200000100af */
[-CC-:B------:R-:W-:Y:S01]  /*4770*/  FFMA.FTZ R165, R195, R174.reuse, R175.reuse ;  /* 0x000000aec3a57223 */ /* 0x180fe200000100af */
[----:B------:R-:W-:Y:S01]  /*4780*/  FFMA.FTZ R166, R194, R174, R175 ;  /* 0x000000aec2a67223 */ /* 0x000fe200000100af */
[C---:B------:R-:W-:Y:S01]  /*4790*/  FFMA.FTZ R178, R185.reuse, R168, R170 ;  /* 0x000000a8b9b27223 */ /* 0x040fe200000100aa */
[----:B------:R-:W-:Y:S01]  /*47a0*/  FFMA.FTZ R179, R185, R172, R173 ;  /* 0x000000acb9b37223 */ /* 0x000fe200000100ad */
[----:B------:R-:W-:-:S02]  /*47b0*/  HADD2.F32 R170, -RZ, R149.H0_H0 ;  /* 0x20000095ffaa7230 */ /* 0x000fc40000004100 */
[----:B------:R-:W-:Y:S01]  /*47c0*/  FADD.FTZ R172, R17, -R164 ;  /* 0x800000a411ac7221 */ /* 0x000fe20000010000 */
[----:B------:R-:W-:Y:S02]  /*47d0*/  HADD2.F32 R173, -RZ, R149.H1_H1 ;  /* 0x30000095ffad7230 */ /* 0x000fe40000004100 */
[----:B------:R-:W-:Y:S01]  /*47e0*/  FADD.FTZ R168, R16, -R171 ;  /* 0x800000ab10a87221 */ /* 0x000fe20000010000 */
[--C-:B------:R-:W-:Y:S02]  /*47f0*/  HADD2.F32 R167, -RZ, R148.reuse.H0_H0 ;  /* 0x20000094ffa77230 */ /* 0x100fe40000004100 */
        /* <DEDUP_REMOVED lines=12> */
.L_x_343:
        /* <DEDUP_REMOVED lines=45> */
.L_x_349:
        /* <DEDUP_REMOVED lines=33> */
.L_x_348:
        /* <DEDUP_REMOVED lines=37> */
.L_x_350:
        /* <DEDUP_REMOVED lines=27> */
[----:B------:R-:W-:-:S07]  /*51a0*/  F2FP.F16.F32.PACK_AB R167, R171, R178 ;  /* 0x000000b2aba7723e */ /* 0x000fce00000000ff */
.L_x_346:
        /* <DEDUP_REMOVED lines=10> */
.L_x_342:
[----:B------:R-:W-:Y:S05]  /*5250*/  BSYNC.RECONVERGENT B0 ;  /* 0x0000000000007941 */ /* 0x000fea0003800200 */
.L_x_341:
        /* <DEDUP_REMOVED lines=15> */
[--C-:B------:R-:W-:Y:S02]  /*5350*/  HADD2.F32 R161, -RZ, R153.reuse.H0_H0 ;  /* 0x20000099ffa17230 */ /* 0x100fe40000004100 */
[-C--:B------:R-:W-:Y:S01]  /*5360*/  FFMA.FTZ R163, R209, R174.reuse, R175 ;  /* 0x000000aed1a37223 */ /* 0x080fe200000100af */
[----:B------:R-:W-:Y:S02]  /*5370*/  HADD2.F32 R158, -RZ, R152.H0_H0 ;  /* 0x20000098ff9e7230 */ /* 0x000fe40000004100 */
[----:B------:R-:W-:Y:S01]  /*5380*/  FADD.FTZ R162, R188, -R159 ;  /* 0x8000009fbca27221 */ /* 0x000fe20000010000 */
[-CC-:B------:R-:W-:Y:S01]  /*5390*/  FFMA.FTZ R160, R202, R174.reuse, R175.reuse ;  /* 0x000000aecaa07223 */ /* 0x180fe200000100af */
[-CC-:B------:R-:W-:Y:S01]  /*53a0*/  FFMA.FTZ R164, R206, R174.reuse, R175.reuse ;  /* 0x000000aecea47223 */ /* 0x180fe200000100af */
[-CC-:B------:R-:W-:Y:S01]  /*53b0*/  FFMA.FTZ R168, R208, R174.reuse, R175.reuse ;  /* 0x000000aed0a87223 */ /* 0x180fe200000100af */
[-C--:B------:R-:W-:Y:S01]  /*53c0*/  FFMA.FTZ R170, R210, R174.reuse, R175 ;  /* 0x000000aed2aa7223 */ /* 0x080fe200000100af */
[----:B------:R-:W-:Y:S01]  /*53d0*/  FADD.FTZ R156, R186, -R157 ;  /* 0x8000009dba9c7221 */ /* 0x000fe20000010000 */
[----:B------:R-:W-:Y:S01]  /*53e0*/  FFMA.FTZ R175, R211, R174, R175 ;  /* 0x000000aed3af7223 */ /* 0x000fe200000100af */
[----:B------:R-:W-:Y:S01]  /*53f0*/  FADD.FTZ R166, R190, -R163 ;  /* 0x800000a3bea67221 */ /* 0x000fe20000010000 */
[----:B-----5:R-:W-:Y:S01]  /*5400*/  FFMA.FTZ R161, R185, R162, R161 ;  /* 0x000000a2b9a17223 */ /* 0x020fe200000100a1 */
[----:B------:R-:W-:-:S02]  /*5410*/  HADD2.F32 R159, -RZ, R153.H1_H1 ;  /* 0x30000099ff9f7230 */ /* 0x000fc40000004100 */
[----:B------:R-:W-:Y:S01]  /*5420*/  FFMA.FTZ R156, R185, R156, R158 ;  /* 0x0000009cb99c7223 */ /* 0x000fe2000001009e */
[----:B------:R-:W-:Y:S02]  /*5430*/  HADD2.F32 R165, -RZ, R154.H0_H0 ;  /* 0x2000009affa57230 */ /* 0x000fe40000004100 */
[----:B------:R-:W-:Y:S01]  /*5440*/  FADD.FTZ R164, R189, -R164 ;  /* 0x800000a4bda47221 */ /* 0x000fe20000010000 */
[----:B------:R-:W-:Y:S02]  /*5450*/  HADD2.F32 R167, -RZ, R155.H1_H1 ;  /* 0x3000009bffa77230 */ /* 0x000fe40000004100 */
[----:B------:R-:W-:Y:S01]  /*5460*/  FADD.FTZ R170, R193, -R170 ;  /* 0x800000aac1aa7221 */ /* 0x000fe20000010000 */
[----:B------:R-:W-:Y:S02]  /*5470*/  HADD2.F32 R157, -RZ, R152.H1_H1 ;  /* 0x30000098ff9d7230 */ /* 0x000fe40000004100 */
[----:B------:R-:W-:Y:S01]  /*5480*/  FADD.FTZ R158, R192, -R175 ;  /* 0x800000afc09e7221 */ /* 0x000fe20000010000 */
[----:B------:R-:W-:-:S02]  /*5490*/  HADD2.F32 R163, -RZ, R154.H1_H1 ;  /* 0x3000009affa37230 */ /* 0x000fc40000004100 */
[----:B------:R-:W-:Y:S01]  /*54a0*/  FADD.FTZ R168, R191, -R168 ;  /* 0x800000a8bfa87221 */ /* 0x000fe20000010000 */
[----:B------:R-:W-:Y:S02]  /*54b0*/  HADD2.F32 R162, -RZ, R155.H0_H0 ;  /* 0x2000009bffa27230 */ /* 0x000fe40000004100 */
[----:B------:R-:W-:Y:S01]  /*54c0*/  FADD.FTZ R160, R187, -R160 ;  /* 0x800000a0bba07221 */ /* 0x000fe20000010000 */
[C---:B------:R-:W-:Y:S01]  /*54d0*/  FFMA.FTZ R164, R185.reuse, R164, R159 ;  /* 0x000000a4b9a47223 */ /* 0x040fe2000001009f */
[C---:B------:R-:W-:Y:S01]  /*54e0*/  FFMA.FTZ R166, R185.reuse, R166, R165 ;  /* 0x000000a6b9a67223 */ /* 0x040fe200000100a5 */
[C---:B------:R-:W-:Y:S01]  /*54f0*/  FFMA.FTZ R167, R185.reuse, R170, R167 ;  /* 0x000000aab9a77223 */ /* 0x040fe200000100a7 */
[C---:B------:R-:W-:Y:S01]  /*5500*/  FFMA.FTZ R158, R185.reuse, R158, R162 ;  /* 0x0000009eb99e7223 */ /* 0x040fe200000100a2 */
[C---:B------:R-:W-:Y:S01]  /*5510*/  FFMA.FTZ R163, R185.reuse, R168, R163 ;  /* 0x000000a8b9a37223 */ /* 0x040fe200000100a3 */
[----:B------:R-:W-:Y:S01]  /*5520*/  FFMA.FTZ R157, R185, R160, R157 ;  /* 0x000000a0b99d7223 */ /* 0x000fe2000001009d */
        /* <DEDUP_REMOVED lines=13> */
.L_x_355:
[-CC-:B0--3--:R-:W-:Y:S01]  /*5600*/  FFMA.FTZ R163, R207, R174.reuse, R175.reuse ;  /* 0x000000aecfa37223 */ /* 0x189fe200000100af */
[-CC-:B------:R-:W-:Y:S01]  /*5610*/  FFMA.FTZ R167, R209, R174.reuse, R175.reuse ;  /* 0x000000aed1a77223 */ /* 0x180fe200000100af */
[-C--:B------:R-:W-:Y:S01]  /*5620*/  FFMA.FTZ R161, R203, R174.reuse, R175 ;  /* 0x000000aecba17223 */ /* 0x080fe200000100af */
[----:B------:R-:W-:Y:S02]  /*5630*/  HADD2.F32 R165, -RZ, R153.H0_H0 ;  /* 0x20000099ffa57230 */ /* 0x000fe40000004100 */
[----:B------:R-:W-:Y:S01]  /*5640*/  FADD.FTZ R166, R188, -R163 ;  /* 0x800000a3bca67221 */ /* 0x000fe20000010000 */
[----:B------:R-:W-:Y:S02]  /*5650*/  HADD2.F32 R169, -RZ, R154.H0_H0 ;  /* 0x2000009affa97230 */ /* 0x000fe40000004100 */
[----:B------:R-:W-:Y:S01]  /*5660*/  FADD.FTZ R170, R190, -R167 ;  /* 0x800000a7beaa7221 */ /* 0x000fe20000010000 */
[----:B------:R-:W-:Y:S02]  /*5670*/  HADD2.F32 R162, -RZ, R152.H0_H0 ;  /* 0x20000098ffa27230 */ /* 0x000fe40000004100 */
[-CC-:B------:R-:W-:Y:S01]  /*5680*/  FFMA.FTZ R164, R202, R174.reuse, R175.reuse ;  /* 0x000000aecaa47223 */ /* 0x180fe200000100af */
[-CC-:B------:R-:W-:Y:S01]  /*5690*/  FFMA.FTZ R168, R206, R174.reuse, R175.reuse ;  /* 0x000000aecea87223 */ /* 0x180fe200000100af */
[-CC-:B------:R-:W-:Y:S01]  /*56a0*/  FFMA.FTZ R172, R208, R174.reuse, R175.reuse ;  /* 0x000000aed0ac7223 */ /* 0x180fe200000100af */
[-C--:B------:R-:W-:Y:S01]  /*56b0*/  FFMA.FTZ R176, R210, R174.reuse, R175 ;  /* 0x000000aed2b07223 */ /* 0x080fe200000100af */
[----:B------:R-:W-:Y:S01]  /*56c0*/  FADD.FTZ R160, R186, -R161 ;  /* 0x800000a1baa07221 */ /* 0x000fe20000010000 */
[----:B------:R-:W-:Y:S01]  /*56d0*/  FFMA.FTZ R175, R211, R174, R175 ;  /* 0x000000aed3af7223 */ /* 0x000fe200000100af */
[C---:B-----5:R-:W-:Y:S01]  /*56e0*/  FFMA.FTZ R165, R185.reuse, R166, R165 ;  /* 0x000000a6b9a57223 */ /* 0x060fe200000100a5 */
[----:B------:R-:W-:Y:S01]  /*56f0*/  FFMA.FTZ R166, R185, R170, R169 ;  /* 0x000000aab9a67223 */ /* 0x000fe200000100a9 */
[----:B------:R-:W-:-:S02]  /*5700*/  HADD2.F32 R171, -RZ, R155.H1_H1 ;  /* 0x3000009bffab7230 */ /* 0x000fc40000004100 */
[----:B------:R-:W-:Y:S01]  /*5710*/  FFMA.FTZ R160, R185, R160, R162 ;  /* 0x000000a0b9a07223 */ /* 0x000fe200000100a2 */
[----:B------:R-:W-:Y:S02]  /*5720*/  HADD2.F32 R161, -RZ, R152.H1_H1 ;  /* 0x30000098ffa17230 */ /* 0x000fe40000004100 */
[----:B------:R-:W-:Y:S01]  /*5730*/  FADD.FTZ R176, R193, -R176 ;  /* 0x800000b0c1b07221 */ /* 0x000fe20000010000 */
[----:B------:R-:W-:Y:S02]  /*5740*/  HADD2.F32 R163, -RZ, R153.H1_H1 ;  /* 0x30000099ffa37230 */ /* 0x000fe40000004100 */
[----:B------:R-:W-:Y:S01]  /*5750*/  FADD.FTZ R162, R192, -R175 ;  /* 0x800000afc0a27221 */ /* 0x000fe20000010000 */
[----:B------:R-:W-:Y:S02]  /*5760*/  HADD2.F32 R167, -RZ, R154.H1_H1 ;  /* 0x3000009affa77230 */ /* 0x000fe40000004100 */
[----:B------:R-:W-:Y:S01]  /*5770*/  FADD.FTZ R172, R191, -R172 ;  /* 0x800000acbfac7221 */ /* 0x000fe20000010000 */
[----:B------:R-:W-:-:S02]  /*5780*/  HADD2.F32 R170, -RZ, R155.H0_H0 ;  /* 0x2000009bffaa7230 */ /* 0x000fc40000004100 */
[----:B------:R-:W-:Y:S01]  /*5790*/  FADD.FTZ R168, R189, -R168 ;  /* 0x800000a8bda87221 */ /* 0x000fe20000010000 */
[----:B------:R-:W-:Y:S01]  /*57a0*/  FADD.FTZ R164, R187, -R164 ;  /* 0x800000a4bba47221 */ /* 0x000fe20000010000 */
[C---:B------:R-:W-:Y:S01]  /*57b0*/  FFMA.FTZ R171, R185.reuse, R176, R171 ;  /* 0x000000b0b9ab7223 */ /* 0x040fe200000100ab */
[C---:B------:R-:W-:Y:S01]  /*57c0*/  FFMA.FTZ R169, R185.reuse, R172, R167 ;  /* 0x000000acb9a97223 */ /* 0x040fe200000100a7 */
[C---:B------:R-:W-:Y:S01]  /*57d0*/  FFMA.FTZ R162, R185.reuse, R162, R170 ;  /* 0x000000a2b9a27223 */ /* 0x040fe200000100aa */
[C---:B------:R-:W-:Y:S01]  /*57e0*/  FFMA.FTZ R168, R185.reuse, R168, R163 ;  /* 0x000000a8b9a87223 */ /* 0x040fe200000100a3 */
[----:B------:R-:W-:Y:S02]  /*57f0*/  FFMA.FTZ R161, R185, R164, R161 ;  /* 0x000000a4b9a17223 */ /* 0x000fe400000100a1 */
[----:B------:R-:W-:Y:S02]  /*5800*/  F2FP.F16.F32.PACK_AB R166, R169, R166 ;  /* 0x000000a6a9a6723e */ /* 0x000fe400000000ff */
[----:B------:R-:W-:-:S02]  /*5810*/  F2FP.F16.F32.PACK_AB R167, R171, R162 ;  /* 0x000000a2aba7723e */ /* 0x000fc400000000ff */
[----:B------:R-:W-:Y:S02]  /*5820*/  F2FP.F16.F32.PACK_AB R165, R168, R165 ;  /* 0x000000a5a8a5723e */ /* 0x000fe400000000ff */
[----:B------:R-:W-:Y:S02]  /*5830*/  F2FP.F16.F32.PACK_AB R164, R161, R160 ;  /* 0x000000a0a1a4723e */ /* 0x000fe400000000ff */
[----:B------:R-:W-:Y:S02]  /*5840*/  MOV R163, R167 ;  /* 0x000000a700a37202 */ /* 0x000fe40000000f00 */
[----:B------:R-:W-:Y:S02]  /*5850*/  MOV R162, R166 ;  /* 0x000000a600a27202 */ /* 0x000fe40000000f00 */
[----:B------:R-:W-:Y:S02]  /*5860*/  MOV R161, R165 ;  /* 0x000000a500a17202 */ /* 0x000fe40000000f00 */
[----:B------:R-:W-:Y:S01]  /*5870*/  MOV R160, R164 ;  /* 0x000000a400a07202 */ /* 0x000fe20000000f00 */
[----:B------:R-:W-:Y:S06]  /*5880*/  BRA `(.L_x_356) ;  /* 0x0000000c00847947 */ /* 0x000fec0003800000 */
.L_x_354:
[----:B0--3--:R-:W0:Y:S02]  /*5890*/  LDC.64 R164, c[0x0][0x470] ;  /* 0x00011c00ffa47b82 */ /* 0x009e240000000a00 */
        /* <DEDUP_REMOVED lines=44> */
.L_x_357:
        /* <DEDUP_REMOVED lines=8> */
[--C-:B------:R-:W-:Y:S02]  /*5be0*/  HADD2.F32 R176, -RZ, R155.reuse.H1_H1 ;  /* 0x3000009bffb07230 */ /* 0x100fe40000004100 */
[----:B------:R-:W-:Y:S01]  /*5bf0*/  FADD.FTZ R172, R193, -R166 ;  /* 0x800000a6c1ac7221 */ /* 0x000fe20000010000 */
[----:B------:R-:W-:-:S02]  /*5c00*/  HADD2.F32 R175, -RZ, R155.H0_H0 ;  /* 0x2000009bffaf7230 */ /* 0x000fc40000004100 */
[----:B------:R-:W-:Y:S01]  /*5c10*/  FADD.FTZ R170, R192, -R177 ;  /* 0x800000b1c0aa7221 */ /* 0x000fe20000010000 */
[--C-:B------:R-:W-:Y:S02]  /*5c20*/  HADD2.F32 R169, -RZ, R154.reuse.H0_H0 ;  /* 0x2000009affa97230 */ /* 0x100fe40000004100 */
[----:B------:R-:W-:Y:S01]  /*5c30*/  FADD.FTZ R166, R190, -R167 ;  /* 0x800000a7bea67221 */ /* 0x000fe20000010000 */
[----:B------:R-:W-:Y:S02]  /*5c40*/  HADD2.F32 R173, -RZ, R154.H1_H1 ;  /* 0x3000009affad7230 */ /* 0x000fe40000004100 */
[----:B------:R-:W-:Y:S01]  /*5c50*/  FADD.FTZ R168, R191, -R168 ;  /* 0x800000a8bfa87221 */ /* 0x000fe20000010000 */
[C---:B-----5:R-:W-:Y:S01]  /*5c60*/  FFMA.FTZ R177, R185.reuse, R172, R176 ;  /* 0x000000acb9b17223 */ /* 0x060fe200000100b0 */
[C---:B------:R-:W-:Y:S01]  /*5c70*/  FFMA.FTZ R176, R185.reuse, R170, R175 ;  /* 0x000000aab9b07223 */ /* 0x040fe200000100af */
        /* <DEDUP_REMOVED lines=19> */
.L_x_353:
        /* <DEDUP_REMOVED lines=45> */
.L_x_359:
        /* <DEDUP_REMOVED lines=31> */
[----:B------:R-:W-:Y:S01]  /*6270*/  MOV R160, R164 ;  /* 0x000000a400a07202 */ /* 0x000fe20000000f00 */
[----:B------:R-:W-:Y:S06]  /*6280*/  BRA `(.L_x_356) ;  /* 0x0000000400047947 */ /* 0x000fec0003800000 */
.L_x_358:
        /* <DEDUP_REMOVED lines=37> */
.L_x_360:
        /* <DEDUP_REMOVED lines=28> */
.L_x_356:
        /* <DEDUP_REMOVED lines=9> */
.L_x_352:
[----:B------:R-:W-:Y:S05]  /*6730*/  BSYNC.RECONVERGENT B0 ;  /* 0x0000000000007941 */ /* 0x000fea0003800200 */
.L_x_351:
[----:B------:R-:W-:Y:S01]  /*6740*/  UPLOP3.LUT UP1, UPT, UPT, UPT, UP1, 0x40, 0x4 ;  /* 0x000000000004789c */ /* 0x000fe20003f2e810 */
[----:B------:R-:W-:Y:S10]  /*6750*/  @!P2 BRA `(.L_x_361) ;  /* 0xffffffa00060a947 */ /* 0x000ff4000383ffff */
.L_x_322:
        /* <DEDUP_REMOVED lines=22> */
.L_x_363:
[----:B------:R-:W-:Y:S05]  /*68c0*/  BSYNC.RECONVERGENT B0 ;  /* 0x0000000000007941 */ /* 0x000fea0003800200 */
.L_x_362:
        /* <DEDUP_REMOVED lines=19> */
.L_x_365:
[----:B------:R-:W-:Y:S05]  /*6a00*/  BSYNC.RECONVERGENT B0 ;  /* 0x0000000000007941 */ /* 0x000fea0003800200 */
.L_x_364:
        /* <DEDUP_REMOVED lines=18> */
.L_x_366:
        /* <DEDUP_REMOVED lines=13> */
.L_x_3784:


//--------------------- .text._ZN10layer_norm31ln_parallel_residual_bwd_kernelINS_13Kernel_traitsI6__halfS2_S2_S2_fjLj6144ELj1ELj1ELj8ELj16ENS_18Kernel_traits_baseILj6144ES2_S2_S2_S2_fjLj256EEEEELb0ELb0ELb1EEEvNS_9BwdParamsE --------------------------
	.section	.text._ZN10layer_norm31ln_parallel_residual_bwd_kernelINS_13Kernel_traitsI6__halfS2_S2_S2_fjLj6144ELj1ELj1ELj8ELj16ENS_18Kernel_traits_baseILj6144ES2_S2_S2_S2_fjLj256EEEEELb0ELb0ELb1EEEvNS_9BwdParamsE,"ax",@progbits
	.align	128
        .global         _ZN10layer_norm31ln_parallel_residual_bwd_kernelINS_13Kernel_traitsI6__halfS2_S2_S2_fjLj6144ELj1ELj1ELj8ELj16ENS_18Kernel_traits_baseILj6144ES2_S2_S2_S2_fjLj256EEEEELb0ELb0ELb1EEEvNS_9BwdParamsE
        .type           _ZN10layer_norm31ln_parallel_residual_bwd_kernelINS_13Kernel_traitsI6__halfS2_S2_S2_fjLj6144ELj1ELj1ELj8ELj16ENS_18Kernel_traits_baseILj6144ES2_S2_S2_S2_fjLj256EEEEELb0ELb0ELb1EEEvNS_9BwdParamsE,@function
        .size           _ZN10layer_norm31ln_parallel_residual_bwd_kernelINS_13Kernel_traitsI6__halfS2_S2_S2_fjLj6144ELj1ELj1ELj8ELj16ENS_18Kernel_traits_baseILj6144ES2_S2_S2_S2_fjLj256EEEEELb0ELb0ELb1EEEvNS_9BwdParamsE,(.L_x_3785 - _ZN10layer_norm31ln_parallel_residual_bwd_kernelINS_13Kernel_traitsI6__halfS2_S2_S2_fjLj6144ELj1ELj1ELj8ELj16ENS_18Kernel_traits_baseILj6144ES2_S2_S2_S2_fjLj256EEEEELb0ELb0ELb1EEEvNS_9BwdParamsE)
        .other          _ZN10layer_norm31ln_parallel_residual_bwd_kernelINS_13Kernel_traitsI6__halfS2_S2_S2_fjLj6144ELj1ELj1ELj8ELj16ENS_18Kernel_traits_baseILj6144ES2_S2_S2_S2_fjLj256EEEEELb0ELb0ELb1EEEvNS_9BwdParamsE,@"STO_CUDA_ENTRY STV_DEFAULT"
_ZN10layer_norm31ln_parallel_residual_bwd_kernelINS_13Kernel_traitsI6__halfS2_S2_S2_fjLj6144ELj1ELj1ELj8ELj16ENS_18Kernel_traits_baseILj6144ES2_S2_S2_S2_fjLj256EEEEELb0ELb0ELb1EEEvNS_9BwdParamsE:
.text._ZN10layer_norm31ln_parallel_residual_bwd_kernelINS_13Kernel_traitsI6__halfS2_S2_S2_fjLj6144ELj1ELj1ELj8ELj16ENS_18Kernel_traits_baseILj6144ES2_S2_S2_S2_fjLj256EEEEELb0ELb0ELb1EEEvNS_9BwdParamsE:
        /* <DEDUP_REMOVED lines=110> */
[----:B---3--:R-:W-:-:S02]  /*06e0*/  HADD2.F32 R203, -RZ, R28.H0_H0 ;  /* 0x2000001cffcb7230 */ /* 0x008fc40000004100 */
[----:B------:R-:W-:Y:S02]  /*06f0*/  HADD2.F32 R202, -RZ, R28.H1_H1 ;  /* 0x3000001cffca7230 */ /* 0x000fe40000004100 */
[--C-:B------:R-:W-:Y:S02]  /*0700*/  HADD2.F32 R201, -RZ, R29.reuse.H0_H0 ;  /* 0x2000001dffc97230 */ /* 0x100fe40000004100 */
[----:B------:R-:W-:Y:S01]  /*0710*/  HADD2.F32 R200, -RZ, R29.H1_H1 ;  /* 0x3000001dffc87230 */ /* 0x000fe20000004100 */
[----:B------:R-:W-:Y:S01]  /*0720*/  CS2R R28, SRZ ;  /* 0x00000000001c7805 */ /* 0x000fe2000001ff00 */
[--C-:B------:R-:W-:Y:S02]  /*0730*/  HADD2.F32 R199, -RZ, R30.reuse.H0_H0 ;  /* 0x2000001effc77230 */ /* 0x100fe40000004100 */
[----:B------:R-:W-:Y:S02]  /*0740*/  HADD2.F32 R198, -RZ, R30.H1_H1 ;  /* 0x3000001effc67230 */ /* 0x000fe40000004100 */
[----:B------:R-:W-:-:S02]  /*0750*/  HADD2.F32 R197, -RZ, R31.H0_H0 ;  /* 0x2000001fffc57230 */ /* 0x000fc40000004100 */
[----:B------:R-:W-:Y:S01]  /*0760*/  HADD2.F32 R196, -RZ, R31.H1_H1 ;  /* 0x3000001fffc47230 */ /* 0x000fe20000004100 */
[----:B------:R-:W-:Y:S01]  /*0770*/  CS2R R30, SRZ ;  /* 0x00000000001e7805 */ /* 0x000fe2000001ff00 */
[--C-:B----4-:R-:W-:Y:S02]  /*0780*/  HADD2.F32 R195, -RZ, R24.reuse.H0_H0 ;  /* 0x20000018ffc37230 */ /* 0x110fe40000004100 */
[----:B------:R-:W-:Y:S02]  /*0790*/  HADD2.F32 R194, -RZ, R24.H1_H1 ;  /* 0x30000018ffc27230 */ /* 0x000fe40000004100 */
[--C-:B------:R-:W-:Y:S02]  /*07a0*/  HADD2.F32 R193, -RZ, R25.reuse.H0_H0 ;  /* 0x20000019ffc17230 */ /* 0x100fe40000004100 */
[----:B------:R-:W-:Y:S01]  /*07b0*/  HADD2.F32 R192, -RZ, R25.H1_H1 ;  /* 0x30000019ffc07230 */ /* 0x000fe20000004100 */
[----:B------:R-:W-:Y:S01]  /*07c0*/  CS2R R24, SRZ ;  /* 0x0000000000187805 */ /* 0x000fe2000001ff00 */
[----:B------:R-:W-:-:S02]  /*07d0*/  HADD2.F32 R191, -RZ, R26.H0_H0 ;  /* 0x2000001affbf7230 */ /* 0x000fc40000004100 */
[----:B------:R-:W-:Y:S02]  /*07e0*/  HADD2.F32 R190, -RZ, R26.H1_H1 ;  /* 0x3000001affbe7230 */ /* 0x000fe40000004100 */
[--C-:B------:R-:W-:Y:S02]  /*07f0*/  HADD2.F32 R189, -RZ, R27.reuse.H0_H0 ;  /* 0x2000001bffbd7230 */ /* 0x100fe40000004100 */
[----:B------:R-:W-:Y:S01]  /*0800*/  HADD2.F32 R188, -RZ, R27.H1_H1 ;  /* 0x3000001bffbc7230 */ /* 0x000fe20000004100 */
[----:B------:R-:W-:Y:S01]  /*0810*/  CS2R R26, SRZ ;  /* 0x00000000001a7805 */ /* 0x000fe2000001ff00 */
[--C-:B--2---:R-:W-:Y:S02]  /*0820*/  HADD2.F32 R187, -RZ, R20.reuse.H0_H0 ;  /* 0x20000014ffbb7230 */ /* 0x104fe40000004100 */
[----:B------:R-:W-:Y:S02]  /*0830*/  HADD2.F32 R186, -RZ, R20.H1_H1 ;  /* 0x30000014ffba7230 */ /* 0x000fe40000004100 */
[----:B------:R-:W-:-:S02]  /*0840*/  HADD2.F32 R185, -RZ, R21.H0_H0 ;  /* 0x20000015ffb97230 */ /* 0x000fc40000004100 */
[----:B------:R-:W-:Y:S01]  /*0850*/  HADD2.F32 R184, -RZ, R21.H1_H1 ;  /* 0x30000015ffb87230 */ /* 0x000fe20000004100 */
[----:B------:R-:W-:Y:S01]  /*0860*/  CS2R R20, SRZ ;  /* 0x0000000000147805 */ /* 0x000fe2000001ff00 */
[--C-:B------:R-:W-:Y:S02]  /*0870*/  HADD2.F32 R183, -RZ, R22.reuse.H0_H0 ;  /* 0x20000016ffb77230 */ /* 0x100fe40000004100 */
[----:B------:R-:W-:Y:S02]  /*0880*/  HADD2.F32 R182, -RZ, R22.H1_H1 ;  /* 0x30000016ffb67230 */ /* 0x000fe40000004100 */
[--C-:B------:R-:W-:Y:S02]  /*0890*/  HADD2.F32 R181, -RZ, R23.reuse.H0_H0 ;  /* 0x20000017ffb57230 */ /* 0x100fe40000004100 */
[----:B------:R-:W-:Y:S01]  /*08a0*/  HADD2.F32 R180, -RZ, R23.H1_H1 ;  /* 0x30000017ffb47230 */ /* 0x000fe20000004100 */
[----:B------:R-:W-:Y:S01]  /*08b0*/  CS2R R22, SRZ ;  /* 0x0000000000167805 */ /* 0x000fe2000001ff00 */
[----:B-----5:R-:W-:-:S02]  /*08c0*/  HADD2.F32 R179, -RZ, R16.H0_H0 ;  /* 0x20000010ffb37230 */ /* 0x020fc40000004100 */
        /* <DEDUP_REMOVED lines=28> */
[----:B01----:R-:W-:-:S07]  /*0a90*/  CS2R R10, SRZ ;  /* 0x00000000000a7805 */ /* 0x003fce000001ff00 */
.L_x_394:
        /* <DEDUP_REMOVED lines=8> */
[----:B0-----:R-:W-:-:S07]  /*0b20*/  IMAD.WIDE.U32 R96, R206, 0x10, R84 ;  /* 0x00000010ce607825 */ /* 0x001fce00078e0054 */
[----:B------:R-:W0:Y:S01]  /*0b30*/  LDC.64 R72, c[0x0][0x3c8] ;  /* 0x0000f200ff487b82 */ /* 0x000e220000000a00 */
[----:B-1----:R-:W-:Y:S01]  /*0b40*/  IMAD.WIDE R86, R154, 0x4, R74 ;  /* 0x000000049a567825 */ /* 0x002fe200078e024a */
[----:B------:R-:W4:Y:S04]  /*0b50*/  LDG.E.128 R96, desc[UR12][R96.64] ;  /* 0x0000000c60607981 */ /* 0x000f28000c1e1d00 */
[----:B------:R-:W4:Y:S01]  /*0b60*/  LDG.E R217, desc[UR12][R86.64] ;  /* 0x0000000c56d97981 */ /* 0x000f22000c1e1900 */
[C---:B--2---:R-:W-:Y:S01]  /*0b70*/  IMAD.WIDE.U32 R100, R206.reuse, 0x10, R88 ;  /* 0x00000010ce647825 */ /* 0x044fe200078e0058 */
[----:B------:R-:W-:-:S05]  /*0b80*/  IADD3 R204, PT, PT, R206, 0x100, RZ ;  /* 0x00000100cecc7810 */ /* 0x000fca0007ffe0ff */
[----:B------:R-:W2:Y:S01]  /*0b90*/  LDG.E.128 R100, desc[UR12][R100.64] ;  /* 0x0000000c64647981 */ /* 0x000ea2000c1e1d00 */
[----:B---3--:R-:W-:-:S06]  /*0ba0*/  IMAD.WIDE.U32 R104, R206, 0x10, R92 ;  /* 0x00000010ce687825 */ /* 0x008fcc00078e005c */
[----:B------:R-:W3:Y:S01]  /*0bb0*/  LDG.E.128 R104, desc[UR12][R104.64] ;  /* 0x0000000c68687981 */ /* 0x000ee2000c1e1d00 */
[----:B0-----:R-:W-:-:S04]  /*0bc0*/  IMAD.WIDE R90, R154, 0x4, R72 ;  /* 0x000000049a5a7825 */ /* 0x001fc800078e0248 */
[C---:B------:R-:W-:Y:S01]  /*0bd0*/  IMAD.WIDE.U32 R72, R204.reuse, 0x10, R84 ;  /* 0x00000010cc487825 */ /* 0x040fe200078e0054 */
[----:B------:R-:W3:Y:S03]  /*0be0*/  LDG.E R205, desc[UR12][R90.64] ;  /* 0x0000000c5acd7981 */ /* 0x000ee6000c1e1900 */
        /* <DEDUP_REMOVED lines=18> */
[--C-:B----4-:R-:W-:Y:S02]  /*0d10*/  HADD2.F32 R0, -RZ, R96.reuse.H0_H0 ;  /* 0x20000060ff007230 */ /* 0x110fe40000004100 */
[----:B------:R-:W-:Y:S01]  /*0d20*/  HADD2.F32 R208, -RZ, R96.H1_H1 ;  /* 0x30000060ffd07230 */ /* 0x000fe20000004100 */
[----:B------:R-:W-:Y:S01]  /*0d30*/  FSEL R217, R217, RZ, !P0 ;  /* 0x000000ffd9d97208 */ /* 0x000fe20004000000 */
[--C-:B------:R-:W-:Y:S02]  /*0d40*/  HADD2.F32 R222, -RZ, R99.reuse.H0_H0 ;  /* 0x20000063ffde7230 */ /* 0x100fe40000004100 */
[----:B------:R-:W-:Y:S02]  /*0d50*/  HADD2.F32 R226, -RZ, R99.H1_H1 ;  /* 0x30000063ffe27230 */ /* 0x000fe40000004100 */
[----:B------:R-:W-:Y:S01]  /*0d60*/  FADD.FTZ R0, -R217, R0 ;  /* 0x00000000d9007221 */ /* 0x000fe20000010100 */
[----:B------:R-:W-:-:S02]  /*0d70*/  HADD2.F32 R214, -RZ, R97.H1_H1 ;  /* 0x30000061ffd67230 */ /* 0x000fc40000004100 */
[--C-:B--2---:R-:W-:Y:S02]  /*0d80*/  HADD2.F32 R207, -RZ, R100.reuse.H0_H0 ;  /* 0x20000064ffcf7230 */ /* 0x104fe40000004100 */
[----:B------:R-:W-:Y:S02]  /*0d90*/  HADD2.F32 R99, -RZ, R100.H1_H1 ;  /* 0x30000064ff637230 */ /* 0x000fe40000004100 */
[----:B------:R-:W-:Y:S01]  /*0da0*/  FADD.FTZ R208, -R217, R208 ;  /* 0x000000d0d9d07221 */ /* 0x000fe20000010100 */
[----:B------:R-:W-:Y:S02]  /*0db0*/  HADD2.F32 R210, -RZ, R97.H0_H0 ;  /* 0x20000061ffd27230 */ /* 0x000fe40000004100 */
[----:B---3--:R-:W-:Y:S02]  /*0dc0*/  HADD2.F32 R100, -RZ, R104.H0_H0 ;  /* 0x20000068ff647230 */ /* 0x008fe40000004100 */
[----:B------:R-:W-:Y:S02]  /*0dd0*/  HADD2.F32 R211, -RZ, R105.H0_H0 ;  /* 0x20000069ffd37230 */ /* 0x000fe40000004100 */
[----:B------:R-:W-:-:S02]  /*0de0*/  HADD2.F32 R216, -RZ, R98.H0_H0 ;  /* 0x20000062ffd87230 */ /* 0x000fc40000004100 */
[----:B------:R-:W-:Y:S01]  /*0df0*/  FMUL.FTZ R96, R195, R100 ;  /* 0x00000064c3607220 */ /* 0x000fe20000410000 */
[C---:B------:R-:W-:Y:S01]  /*0e00*/  FMUL.FTZ R0, R205.reuse, R0 ;  /* 0x00000000cd007220 */ /* 0x040fe20000410000 */
[----:B------:R-:W-:Y:S01]  /*0e10*/  FMUL.FTZ R212, R205, R208 ;  /* 0x000000d0cdd47220 */ /* 0x000fe20000410000 */
[----:B------:R-:W-:Y:S02]  /*0e20*/  HADD2.F32 R213, -RZ, R104.H1_H1 ;  /* 0x30000068ffd57230 */ /* 0x000fe40000004100 */
[----:B------:R-:W-:Y:S01]  /*0e30*/  FADD.FTZ R208, -R217, R214 ;  /* 0x000000d6d9d07221 */ /* 0x000fe20000010100 */
[----:B------:R-:W-:Y:S02]  /*0e40*/  HADD2.F32 R220, -RZ, R98.H1_H1 ;  /* 0x30000062ffdc7230 */ /* 0x000fe40000004100 */
[----:B------:R-:W-:Y:S01]  /*0e50*/  FADD.FTZ R152, R207, R152 ;  /* 0x00000098cf987221 */ /* 0x000fe20000010000 */
[----:B------:R-:W-:Y:S01]  /*0e60*/  FFMA.FTZ R155, R0, R207, R155 ;  /* 0x000000cf009b7223 */ /* 0x000fe2000001009b */
[----:B------:R-:W-:Y:S01]  /*0e70*/  FADD.FTZ R210, -R217, R210 ;  /* 0x000000d2d9d27221 */ /* 0x000fe20000010100 */
[----:B------:R-:W-:-:S02]  /*0e80*/  HADD2.F32 R98, -RZ, R101.H0_H0 ;  /* 0x20000065ff627230 */ /* 0x000fc40000004100 */
[----:B------:R-:W-:Y:S01]  /*0e90*/  FFMA.FTZ R207, R203, R207, R96 ;  /* 0x000000cfcbcf7223 */ /* 0x000fe20000010060 */
[----:B------:R-:W-:Y:S02]  /*0ea0*/  HADD2.F32 R215, -RZ, R105.H1_H1 ;  /* 0x30000069ffd77230 */ /* 0x000fe40000004100 */
[----:B------:R-:W-:Y:S01]  /*0eb0*/  FMUL.FTZ R96, R193, R211 ;  /* 0x000000d3c1607220 */ /* 0x000fe20000410000 */
[--C-:B------:R-:W-:Y:S02]  /*0ec0*/  HADD2.F32 R219, -RZ, R106.reuse.H0_H0 ;  /* 0x2000006affdb7230 */ /* 0x100fe40000004100 */
[----:B------:R-:W-:Y:S01]  /*0ed0*/  FMUL.FTZ R208, R205, R208 ;  /* 0x000000d0cdd07220 */ /* 0x000fe20000410000 */
[----:B------:R-:W-:Y:S02]  /*0ee0*/  HADD2.F32 R223, -RZ, R106.H1_H1 ;  /* 0x3000006affdf7230 */ /* 0x000fe40000004100 */
[----:B------:R-:W-:Y:S01]  /*0ef0*/  FADD.FTZ R106, -R217, R216 ;  /* 0x000000d8d96a7221 */ /* 0x000fe20000010100 */
[----:B------:R-:W-:-:S02]  /*0f00*/  HADD2.F32 R224, -RZ, R107.H0_H0 ;  /* 0x2000006bffe07230 */ /* 0x000fc40000004100 */
[----:B------:R-:W-:Y:S02]  /*0f10*/  HADD2.F32 R225, -RZ, R107.H1_H1 ;  /* 0x3000006bffe17230 */ /* 0x000fe40000004100 */
[----:B------:R-:W-:Y:S01]  /*0f20*/  FMUL.FTZ R107, R194, R213 ;  /* 0x000000d5c26b7220 */ /* 0x000fe20000410000 */
[----:B------:R-:W-:Y:S02]  /*0f30*/  HADD2.F32 R214, -RZ, R72.H0_H0 ;  /* 0x20000048ffd67230 */ /* 0x000fe40000004100 */
[----:B------:R-:W-:Y:S01]  /*0f40*/  FMUL.FTZ R210, R205, R210 ;  /* 0x000000d2cdd27220 */ /* 0x000fe20000410000 */
[--C-:B------:R-:W-:Y:S02]  /*0f50*/  HADD2.F32 R218, -RZ, R102.reuse.H0_H0 ;  /* 0x20000066ffda7230 */ /* 0x100fe40000004100 */
[C---:B------:R-:W-:Y:S01]  /*0f60*/  FADD.FTZ R104, -R217.reuse, R220 ;  /* 0x000000dcd9687221 */ /* 0x040fe20000010100 */
[----:B------:R-:W-:Y:S02]  /*0f70*/  HADD2.F32 R221, -RZ, R102.H1_H1 ;  /* 0x30000066ffdd7230 */ /* 0x000fe40000004100 */
[----:B------:R-:W-:Y:S01]  /*0f80*/  FADD.FTZ R102, -R217, R222 ;  /* 0x000000ded9667221 */ /* 0x000fe20000010100 */
[----:B------:R-:W-:-:S02]  /*0f90*/  HADD2.F32 R101, -RZ, R101.H1_H1 ;  /* 0x30000065ff657230 */ /* 0x000fc40000004100 */
[----:B------:R-:W-:Y:S01]  /*0fa0*/  FFMA.FTZ R105, R201, R98, R96 ;  /* 0x00000062c9697223 */ /* 0x000fe20000010060 */
[--C-:B------:R-:W-:Y:S02]  /*0fb0*/  HADD2.F32 R97, -RZ, R103.reuse.H0_H0 ;  /* 0x20000067ff617230 */ /* 0x100fe40000004100 */
[----:B------:R-:W-:Y:S01]  /*0fc0*/  FADD.FTZ R138, R215, R138 ;  /* 0x0000008ad78a7221 */ /* 0x000fe20000010000 */
[----:B------:R-:W-:Y:S02]  /*0fd0*/  HADD2.F32 R209, -RZ, R103.H1_H1 ;  /* 0x30000067ffd17230 */ /* 0x000fe40000004100 */
[-C--:B------:R-:W-:Y:S01]  /*0fe0*/  FMUL.FTZ R103, R192, R215.reuse ;  /* 0x000000d7c0677220 */ /* 0x080fe20000410000 */
[----:B------:R-:W-:Y:S01]  /*0ff0*/  FFMA.FTZ R139, R208, R215, R139 ;  /* 0x000000d7d08b7223 */ /* 0x000fe2000001008b */
[--C-:B------:R-:W-:Y:S02]  /*1000*/  HADD2.F32 R222, -RZ, R73.reuse.H0_H0 ;  /* 0x20000049ffde7230 */ /* 0x100fe40000004100 */
[----:B------:R-:W-:Y:S01]  /*1010*/  FADD.FTZ R148, R99, R148 ;  /* 0x0000009463947221 */ /* 0x000fe20000010000 */
[----:B------:R-:W-:-:S02]  /*1020*/  HADD2.F32 R220, -RZ, R73.H1_H1 ;  /* 0x30000049ffdc7230 */ /* 0x000fc40000004100 */
[-C--:B------:R-:W-:Y:S01]  /*1030*/  FFMA.FTZ R149, R212, R99.reuse, R149 ;  /* 0x00000063d4957223 */ /* 0x080fe20000010095 */
[----:B------:R-:W-:Y:S01]  /*1040*/  FFMA.FTZ R107, R202, R99, R107 ;  /* 0x00000063ca6b7223 */ /* 0x000fe2000001006b */
[----:B------:R-:W-:Y:S01]  /*1050*/  FMUL.FTZ R106, R205, R106 ;  /* 0x0000006acd6a7220 */ /* 0x000fe20000410000 */
[----:B------:R-:W-:Y:S01]  /*1060*/  FMUL.FTZ R96, R191, R219 ;  /* 0x000000dbbf607220 */ /* 0x000fe20000410000 */
[--C-:B------:R-:W-:Y:S02]  /*1070*/  HADD2.F32 R215, -RZ, R77.reuse.H0_H0 ;  /* 0x2000004dffd77230 */ /* 0x100fe40000004100 */
[----:B------:R-:W-:Y:S01]  /*1080*/  FADD.FTZ R144, R98, R144 ;  /* 0x0000009062907221 */ /* 0x000fe20000010000 */
[----:B------:R-:W-:Y:S02]  /*1090*/  HADD2.F32 R73, -RZ, R77.H1_H1 ;  /* 0x3000004dff497230 */ /* 0x000fe40000004100 */
[----:B------:R-:W-:Y:S01]  /*10a0*/  FFMA.FTZ R145, R210, R98, R145 ;  /* 0x00000062d2917223 */ /* 0x000fe20000010091 */
[----:B------:R-:W-:Y:S01]  /*10b0*/  FMUL.FTZ R104, R205, R104 ;  /* 0x00000068cd687220 */ /* 0x000fe20000410000 */
[----:B------:R-:W-:Y:S01]  /*10c0*/  FMUL.FTZ R99, R190, R223 ;  /* 0x000000dfbe637220 */ /* 0x000fe20000410000 */
[----:B------:R-:W-:-:S02]  /*10d0*/  HADD2.F32 R216, -RZ, R72.H1_H1 ;  /* 0x30000048ffd87230 */ /* 0x000fc40000004100 */
[C---:B------:R-:W-:Y:S01]  /*10e0*/  FADD.FTZ R214, -R217.reuse, R214 ;  /* 0x000000d6d9d67221 */ /* 0x040fe20000010100 */
[----:B------:R-:W-:Y:S02]  /*10f0*/  HADD2.F32 R77, -RZ, R80.H0_H0 ;  /* 0x20000050ff4d7230 */ /* 0x000fe40000004100 */
[----:B------:R-:W-:Y:S01]  /*1100*/  FADD.FTZ R98, -R217, R226 ;  /* 0x000000e2d9627221 */ /* 0x000fe20000010100 */
[----:B------:R-:W-:Y:S01]  /*1110*/  FADD.FTZ R140, R101, R140 ;  /* 0x0000008c658c7221 */ /* 0x000fe20000010000 */
[-C--:B------:R-:W-:Y:S01]  /*1120*/  FFMA.FTZ R141, R208, R101.reuse, R141 ;  /* 0x00000065d08d7223 */ /* 0x080fe2000001008d */
[----:B------:R-:W-:Y:S01]  /*1130*/  FFMA.FTZ R103, R200, R101, R103 ;  /* 0x00000065c8677223 */ /* 0x000fe20000010067 */
[----:B------:R-:W-:Y:S01]  /*1140*/  FADD.FTZ R146, R213, R146 ;  /* 0x00000092d5927221 */ /* 0x000fe20000010000 */
[----:B------:R-:W-:Y:S01]  /*1150*/  FFMA.FTZ R147, R212, R213, R147 ;  /* 0x000000d5d4937223 */ /* 0x000fe20000010093 */
[----:B------:R-:W-:Y:S01]  /*1160*/  FADD.FTZ R136, R218, R136 ;  /* 0x00000088da887221 */ /* 0x000fe20000010000 */
[-C--:B------:R-:W-:Y:S01]  /*1170*/  FFMA.FTZ R137, R106, R218.reuse, R137 ;  /* 0x000000da6a897223 */ /* 0x080fe20000010089 */
[----:B------:R-:W-:Y:S01]  /*1180*/  FFMA.FTZ R101, R199, R218, R96 ;  /* 0x000000dac7657223 */ /* 0x000fe20000010060 */
[----:B------:R-:W-:Y:S01]  /*1190*/  FMUL.FTZ R102, R205, R102 ;  /* 0x00000066cd667220 */ /* 0x000fe20000410000 */
[----:B------:R-:W-:Y:S01]  /*11a0*/  FADD.FTZ R150, R100, R150 ;  /* 0x0000009664967221 */ /* 0x000fe20000010000 */
[----:B------:R-:W-:Y:S01]  /*11b0*/  FFMA.FTZ R151, R0, R100, R151 ;  /* 0x0000006400977223 */ /* 0x000fe20000010097 */
[----:B------:R-:W-:-:S02]  /*11c0*/  HADD2.F32 R213, -RZ, R76.H0_H0 ;  /* 0x2000004cffd57230 */ /* 0x000fc40000004100 */
[----:B------:R-:W-:Y:S01]  /*11d0*/  FADD.FTZ R132, R221, R132 ;  /* 0x00000084dd847221 */ /* 0x000fe20000010000 */
[-C--:B------:R-:W-:Y:S01]  /*11e0*/  FFMA.FTZ R133, R104, R221.reuse, R133 ;  /* 0x000000dd68857223 */ /* 0x080fe20000010085 */
[----:B------:R-:W-:Y:S01]  /*11f0*/  FFMA.FTZ R99, R198, R221, R99 ;  /* 0x000000ddc6637223 */ /* 0x000fe20000010063 */
[----:B------:R-:W-:Y:S01]  /*1200*/  FMUL.FTZ R96, R189, R224 ;  /* 0x000000e0bd607220 */ /* 0x000fe20000410000 */
[--C-:B------:R-:W-:Y:S02]  /*1210*/  HADD2.F32 R100, -RZ, R74.reuse.H0_H0 ;  /* 0x2000004aff647230 */ /* 0x100fe40000004100 */
[----:B------:R-:W-:Y:S01]  /*1220*/  FMUL.FTZ R218, R205, R214 ;  /* 0x000000d6cdda7220 */ /* 0x000fe20000410000 */
[----:B------:R-:W-:Y:S02]  /*1230*/  HADD2.F32 R230, -RZ, R74.H1_H1 ;  /* 0x3000004affe67230 */ /* 0x000fe40000004100 */
[----:B------:R-:W-:Y:S01]  /*1240*/  FMUL.FTZ R221, R188, R225 ;  /* 0x000000e1bcdd7220 */ /* 0x000fe20000410000 */
[----:B------:R-:W-:-:S02]  /*1250*/  HADD2.F32 R232, -RZ, R75.H0_H0 ;  /* 0x2000004bffe87230 */ /* 0x000fc40000004100 */
[----:B------:R-:W-:Y:S01]  /*1260*/  FMUL.FTZ R98, R205, R98 ;  /* 0x00000062cd627220 */ /* 0x000fe20000410000 */
[----:B------:R-:W-:Y:S02]  /*1270*/  HADD2.F32 R72, -RZ, R75.H1_H1 ;  /* 0x3000004bff487230 */ /* 0x000fe40000004100 */
[----:B------:R-:W-:Y:S01]  /*1280*/  FMUL.FTZ R214, R179, R77 ;  /* 0x0000004db3d67220 */ /* 0x000fe20000410000 */
[--C-:B------:R-:W-:Y:S02]  /*1290*/  HADD2.F32 R74, -RZ, R78.reuse.H0_H0 ;  /* 0x2000004eff4a7230 */ /* 0x100fe40000004100 */
[----:B------:R-:W-:Y:S01]  /*12a0*/  FADD.FTZ R216, -R217, R216 ;  /* 0x000000d8d9d87221 */ /* 0x000fe20000010100 */
[----:B------:R-:W-:Y:S02]  /*12b0*/  HADD2.F32 R75, -RZ, R78.H1_H1 ;  /* 0x3000004eff4b7230 */ /* 0x000fe40000004100 */
[----:B------:R-:W-:Y:S02]  /*12c0*/  HADD2.F32 R243, -RZ, R80.H1_H1 ;  /* 0x30000050fff37230 */ /* 0x000fe40000004100 */
[----:B------:R-:W-:Y:S01]  /*12d0*/  FADD.FTZ R128, R97, R128 ;  /* 0x0000008061807221 */ /* 0x000fe20000010000 */
[----:B------:R-:W-:-:S02]  /*12e0*/  HADD2.F32 R78, -RZ, R81.H0_H0 ;  /* 0x20000051ff4e7230 */ /* 0x000fc40000004100 */
[----:B------:R-:W-:Y:S01]  /*12f0*/  FFMA.FTZ R129, R102, R97, R129 ;  /* 0x0000006166817223 */ /* 0x000fe20000010081 */
[----:B------:R-:W-:Y:S01]  /*1300*/  FADD.FTZ R142, R211, R142 ;  /* 0x0000008ed38e7221 */ /* 0x000fe20000010000 */
[----:B------:R-:W-:Y:S01]  /*1310*/  FFMA.FTZ R143, R210, R211, R143 ;  /* 0x000000d3d28f7223 */ /* 0x000fe2000001008f */
[----:B------:R-:W-:Y:S01]  /*1320*/  FFMA.FTZ R97, R197, R97, R96 ;  /* 0x00000061c5617223 */ /* 0x000fe20000010060 */
[----:B------:R-:W-:Y:S02]  /*1330*/  HADD2.F32 R211, -RZ, R76.H1_H1 ;  /* 0x3000004cffd37230 */ /* 0x000fe40000004100 */
[----:B------:R-:W-:Y:S01]  /*1340*/  FADD.FTZ R120, R213, R120 ;  /* 0x00000078d5787221 */ /* 0x000fe20000010000 */
[----:B------:R-:W-:Y:S01]  /*1350*/  FFMA.FTZ R121, R218, R213, R121 ;  /* 0x000000d5da797223 */ /* 0x000fe20000010079 */
[----:B------:R-:W-:Y:S01]  /*1360*/  FADD.FTZ R124, R209, R124 ;  /* 0x0000007cd17c7221 */ /* 0x000fe20000010000 */
[-C--:B------:R-:W-:Y:S01]  /*1370*/  FFMA.FTZ R125, R98, R209.reuse, R125 ;  /* 0x000000d1627d7223 */ /* 0x080fe2000001007d */
[----:B------:R-:W-:Y:S01]  /*1380*/  FFMA.FTZ R96, R196, R209, R221 ;  /* 0x000000d1c4607223 */ /* 0x000fe200000100dd */
[----:B------:R-:W-:Y:S01]  /*1390*/  FFMA.FTZ R213, R187, R213, R214 ;  /* 0x000000d5bbd57223 */ /* 0x000fe200000100d6 */
[----:B------:R-:W-:Y:S01]  /*13a0*/  FMUL.FTZ R216, R205, R216 ;  /* 0x000000d8cdd87220 */ /* 0x000fe20000410000 */
[----:B------:R-:W-:Y:S01]  /*13b0*/  FADD.FTZ R214, -R217, R222 ;  /* 0x000000ded9d67221 */ /* 0x000fe20000010100 */
[----:B------:R-:W-:Y:S01]  /*13c0*/  FMUL.FTZ R209, R178, R243 ;  /* 0x000000f3b2d17220 */ /* 0x000fe20000410000 */
[----:B------:R-:W-:Y:S01]  /*13d0*/  FMUL.FTZ R222, R177, R78 ;  /* 0x0000004eb1de7220 */ /* 0x000fe20000410000 */
[----:B------:R-:W-:Y:S01]  /*13e0*/  FADD.FTZ R116, R211, R116 ;  /* 0x00000074d3747221 */ /* 0x000fe20000010000 */
[-C--:B------:R-:W-:Y:S01]  /*13f0*/  FFMA.FTZ R117, R216, R211.reuse, R117 ;  /* 0x000000d3d8757223 */ /* 0x080fe20000010075 */
[----:B------:R-:W-:Y:S01]  /*1400*/  FFMA.FTZ R211, R186, R211, R209 ;  /* 0x000000d3bad37223 */ /* 0x000fe200000100d1 */
[----:B------:R-:W-:-:S02]  /*1410*/  HADD2.F32 R80, -RZ, R82.H0_H0 ;  /* 0x20000052ff507230 */ /* 0x000fc40000004100 */
[----:B------:R-:W-:Y:S01]  /*1420*/  FFMA.FTZ R209, R185, R215, R222 ;  /* 0x000000d7b9d17223 */ /* 0x000fe200000100de */
[----:B------:R-:W-:Y:S02]  /*1430*/  HADD2.F32 R245, -RZ, R82.H1_H1 ;  /* 0x30000052fff57230 */ /* 0x000fe40000004100 */
[--C-:B------:R-:W-:Y:S02]  /*1440*/  HADD2.F32 R244, -RZ, R83.reuse.H0_H0 ;  /* 0x20000053fff47230 */ /* 0x100fe40000004100 */
[----:B------:R-:W-:Y:S02]  /*1450*/  HADD2.F32 R246, -RZ, R83.H1_H1 ;  /* 0x30000053fff67230 */ /* 0x000fe40000004100 */
[--C-:B------:R-:W-:Y:S01]  /*1460*/  HADD2.F32 R252, -RZ, R84.reuse.H1_H1 ;  /* 0x30000054fffc7230 */ /* 0x100fe20000004100 */
[----:B------:R-:W0:Y:S01]  /*1470*/  @P1 LDC.64 R82, c[0x0][0x438] ;  /* 0x00010e00ff521b82 */ /* 0x000e220000000a00 */
[----:B------:R-:W-:Y:S02]  /*1480*/  HADD2.F32 R222, -RZ, R84.H0_H0 ;  /* 0x20000054ffde7230 */ /* 0x000fe40000004100 */
[----:B------:R-:W-:-:S02]  /*1490*/  HADD2.F32 R84, -RZ, R85.H0_H0 ;  /* 0x20000055ff547230 */ /* 0x000fc40000004100 */
[C---:B------:R-:W-:Y:S01]  /*14a0*/  FADD.FTZ R221, -R217.reuse, R220 ;  /* 0x000000dcd9dd7221 */ /* 0x040fe20000010100 */
[----:B------:R-:W-:Y:S01]  /*14b0*/  FADD.FTZ R126, R224, R126 ;  /* 0x0000007ee07e7221 */ /* 0x000fe20000010000 */
[----:B------:R-:W-:Y:S01]  /*14c0*/  FFMA.FTZ R127, R102, R224, R127 ;  /* 0x000000e0667f7223 */ /* 0x000fe2000001007f */
[--C-:B------:R-:W-:Y:S02]  /*14d0*/  HADD2.F32 R224, -RZ, R86.reuse.H0_H0 ;  /* 0x20000056ffe07230 */ /* 0x100fe40000004100 */
[----:B------:R-:W-:Y:S01]  /*14e0*/  FADD.FTZ R220, -R217, R84 ;  /* 0x00000054d9dc7221 */ /* 0x000fe20000010100 */
[----:B------:R-:W-:Y:S01]  /*14f0*/  FADD.FTZ R84, RZ, R207 ;  /* 0x000000cfff547221 */ /* 0x000fe20000010000 */
[----:B------:R-:W-:Y:S02]  /*1500*/  HADD2.F32 R86, -RZ, R86.H1_H1 ;  /* 0x30000056ff567230 */ /* 0x000fe40000004100 */
[----:B------:R-:W-:Y:S01]  /*1510*/  FADD.FTZ R134, R219, R134 ;  /* 0x00000086db867221 */ /* 0x000fe20000010000 */
[----:B------:R-:W-:Y:S01]  /*1520*/  FFMA.FTZ R135, R106, R219, R135 ;  /* 0x000000db6a877223 */ /* 0x000fe20000010087 */
[----:B------:R-:W-:Y:S01]  /*1530*/  FADD.FTZ R84, R107, R84 ;  /* 0x000000546b547221 */ /* 0x000fe20000010000 */
[C---:B------:R-:W-:Y:S01]  /*1540*/  FADD.FTZ R219, -R217.reuse, R100 ;  /* 0x00000064d9db7221 */ /* 0x040fe20000010100 */
[----:B------:R-:W-:Y:S01]  /*1550*/  FADD.FTZ R100, -R217, R86 ;  /* 0x00000056d9647221 */ /* 0x000fe20000010100 */
[----:B------:R-:W1:Y:S01]  /*1560*/  @P1 LDC.64 R226, c[0x0][0x438] ;  /* 0x00010e00ffe21b82 */ /* 0x000e620000000a00 */
[----:B------:R-:W-:-:S02]  /*1570*/  HADD2.F32 R86, -RZ, R88.H0_H0 ;  /* 0x20000058ff567230 */ /* 0x000fc40000004100 */
[----:B------:R-:W-:Y:S02]  /*1580*/  HADD2.F32 R247, -RZ, R88.H1_H1 ;  /* 0x30000058fff77230 */ /* 0x000fe40000004100 */
[----:B------:R-:W-:-:S04]  /*1590*/  FADD.FTZ R88, R105, R84 ;  /* 0x0000005469587221 */ /* 0x000fc80000010000 */
[----:B------:R-:W-:Y:S01]  /*15a0*/  FADD.FTZ R88, R103, R88 ;  /* 0x0000005867587221 */ /* 0x000fe20000010000 */
[----:B0-----:R-:W-:-:S04]  /*15b0*/  @P1 IMAD.WIDE.U32 R82, R206, 0x10, R82 ;  /* 0x00000010ce521825 */ /* 0x001fc800078e0052 */
[----:B------:R-:W-:Y:S01]  /*15c0*/  FADD.FTZ R88, R101, R88 ;  /* 0x0000005865587221 */ /* 0x000fe20000010000 */
[----:B------:R-:W-:Y:S01]  /*15d0*/  HADD2.F32 R250, -RZ, R85.H1_H1 ;  /* 0x30000055fffa7230 */ /* 0x000fe20000004100 */
[----:B------:R0:W5:Y:S02]  /*15e0*/  @P1 LDG.E.128 R52, desc[UR12][R82.64] ;  /* 0x0000000c52341981 */ /* 0x000164000c1e1d00 */
[----:B------:R-:W-:Y:S01]  /*15f0*/  FADD.FTZ R88, R99, R88 ;  /* 0x0000005863587221 */ /* 0x000fe20000010000 */
[--C-:B------:R-:W-:Y:S02]  /*1600*/  HADD2.F32 R248, -RZ, R89.reuse.H0_H0 ;  /* 0x20000059fff87230 */ /* 0x100fe40000004100 */
[----:B------:R-:W-:Y:S02]  /*1610*/  HADD2.F32 R85, -RZ, R89.H1_H1 ;  /* 0x30000059ff557230 */ /* 0x000fe40000004100 */
[----:B------:R-:W-:Y:S01]  /*1620*/  FFMA.FTZ R89, R0, R207, RZ ;  /* 0x000000cf00597223 */ /* 0x000fe200000100ff */
[----:B0-----:R-:W-:-:S02]  /*1630*/  HADD2.F32 R82, -RZ, R91.H0_H0 ;  /* 0x2000005bff527230 */ /* 0x001fc40000004100 */
[----:B------:R-:W-:Y:S02]  /*1640*/  HADD2.F32 R83, -RZ, R91.H1_H1 ;  /* 0x3000005bff537230 */ /* 0x000fe40000004100 */
[----:B------:R-:W-:Y:S01]  /*1650*/  FADD.FTZ R91, R97, R88 ;  /* 0x00000058615b7221 */ /* 0x000fe20000010000 */
[----:B------:R-:W-:-:S03]  /*1660*/  FFMA.FTZ R89, R212, R107, R89 ;  /* 0x0000006bd4597223 */ /* 0x000fc60000010059 */
[----:B------:R-:W-:Y:S01]  /*1670*/  FADD.FTZ R88, R96, R91 ;  /* 0x0000005b60587221 */ /* 0x000fe20000010000 */
[----:B-1----:R-:W-:-:S04]  /*1680*/  @P1 IMAD.WIDE.U32 R226, R153, 0x10, R226 ;  /* 0x0000001099e21825 */ /* 0x002fc800078e00e2 */
[----:B------:R-:W-:Y:S01]  /*1690*/  FFMA.FTZ R89, R210, R105, R89 ;  /* 0x00000069d2597223 */ /* 0x000fe20000010059 */
[----:B------:R-:W-:Y:S01]  /*16a0*/  FADD.FTZ R88, R213, R88 ;  /* 0x00000058d5587221 */ /* 0x000fe20000010000 */
[----:B------:R-:W-:Y:S02]  /*16b0*/  HADD2.F32 R81, -RZ, R81.H1_H1 ;  /* 0x30000051ff517230 */ /* 0x000fe40000004100 */
[----:B------:R-:W-:Y:S01]  /*16c0*/  FFMA.FTZ R89, R208, R103, R89 ;  /* 0x00000067d0597223 */ /* 0x000fe20000010059 */
[----:B------:R0:W5:Y:S01]  /*16d0*/  @P1 LDG.E.128 R60, desc[UR12][R226.64] ;  /* 0x0000000ce23c1981 */ /* 0x000162000c1e1d00 */
[----:B------:R-:W-:Y:S01]  /*16e0*/  FADD.FTZ R88, R211, R88 ;  /* 0x00000058d3587221 */ /* 0x000fe20000010000 */
[--C-:B------:R-:W-:Y:S02]  /*16f0*/  HADD2.F32 R234, -RZ, R87.reuse.H0_H0 ;  /* 0x20000057ffea7230 */ /* 0x100fe40000004100 */
[----:B------:R-:W-:Y:S01]  /*1700*/  FFMA.FTZ R89, R106, R101, R89 ;  /* 0x000000656a597223 */ /* 0x000fe20000010059 */
[----:B------:R-:W-:-:S02]  /*1710*/  HADD2.F32 R236, -RZ, R87.H1_H1 ;  /* 0x30000057ffec7230 */ /* 0x000fc40000004100 */
[--C-:B------:R-:W-:Y:S02]  /*1720*/  HADD2.F32 R84, -RZ, R90.reuse.H0_H0 ;  /* 0x2000005aff547230 */ /* 0x100fe40000004100 */
[----:B------:R-:W-:Y:S02]  /*1730*/  HADD2.F32 R87, -RZ, R90.H1_H1 ;  /* 0x3000005aff577230 */ /* 0x000fe40000004100 */
[----:B0-----:R-:W-:Y:S01]  /*1740*/  FMUL.FTZ R227, R176, R81 ;  /* 0x00000051b0e37220 */ /* 0x001fe20000410000 */
[----:B------:R-:W-:Y:S01]  /*1750*/  FADD.FTZ R90, R209, R88 ;  /* 0x00000058d15a7221 */ /* 0x000fe20000010000 */
[----:B------:R-:W-:Y:S02]  /*1760*/  FMUL.FTZ R88, R175, R80 ;  /* 0x00000050af587220 */ /* 0x000fe40000410000 */
[----:B------:R-:W-:Y:S01]  /*1770*/  FFMA.FTZ R227, R184, R73, R227 ;  /* 0x00000049b8e37223 */ /* 0x000fe200000100e3 */
[----:B------:R-:W-:Y:S01]  /*1780*/  FADD.FTZ R230, -R217, R230 ;  /* 0x000000e6d9e67221 */ /* 0x000fe20000010100 */
[----:B------:R-:W-:Y:S01]  /*1790*/  FFMA.FTZ R89, R104, R99, R89 ;  /* 0x0000006368597223 */ /* 0x000fe20000010059 */
[----:B------:R-:W-:Y:S01]  /*17a0*/  FMUL.FTZ R91, R174, R245 ;  /* 0x000000f5ae5b7220 */ /* 0x000fe20000410000 */
[----:B------:R-:W-:Y:S01]  /*17b0*/  FFMA.FTZ R229, R183, R74, R88 ;  /* 0x0000004ab7e57223 */ /* 0x000fe20000010058 */
[----:B------:R-:W-:Y:S01]  /*17c0*/  FADD.FTZ R90, R227, R90 ;  /* 0x0000005ae35a7221 */ /* 0x000fe20000010000 */
[----:B------:R-:W-:Y:S01]  /*17d0*/  FADD.FTZ R122, R225, R122 ;  /* 0x0000007ae17a7221 */ /* 0x000fe20000010000 */
[----:B------:R-:W-:Y:S01]  /*17e0*/  FFMA.FTZ R123, R98, R225, R123 ;  /* 0x000000e1627b7223 */ /* 0x000fe2000001007b */
[----:B------:R-:W-:Y:S01]  /*17f0*/  FMUL.FTZ R225, R205, R230 ;  /* 0x000000e6cde17220 */ /* 0x000fe20000410000 */
[----:B------:R-:W-:Y:S01]  /*1800*/  FFMA.FTZ R89, R102, R97, R89 ;  /* 0x0000006166597223 */ /* 0x000fe20000010059 */
[----:B------:R-:W-:-:S02]  /*1810*/  HADD2.F32 R76, -RZ, R79.H0_H0 ;  /* 0x2000004fff4c7230 */ /* 0x000fc40000004100 */
[----:B------:R-:W-:Y:S01]  /*1820*/  FFMA.FTZ R230, R182, R75, R91 ;  /* 0x0000004bb6e67223 */ /* 0x000fe2000001005b */
[----:B------:R-:W-:Y:S01]  /*1830*/  FMUL.FTZ R88, R173, R244 ;  /* 0x000000f4ad587220 */ /* 0x000fe20000410000 */
[----:B------:R-:W-:Y:S01]  /*1840*/  FADD.FTZ R91, R229, R90 ;  /* 0x0000005ae55b7221 */ /* 0x000fe20000010000 */
[C---:B------:R-:W-:Y:S01]  /*1850*/  FADD.FTZ R235, -R217.reuse, R72 ;  /* 0x00000048d9eb7221 */ /* 0x040fe20000010100 */
[----:B------:R-:W-:Y:S01]  /*1860*/  FADD.FTZ R72, -R217, R236 ;  /* 0x000000ecd9487221 */ /* 0x000fe20000010100 */
[----:B------:R-:W-:Y:S01]  /*1870*/  FFMA.FTZ R89, R98, R96, R89 ;  /* 0x0000006062597223 */ /* 0x000fe20000010059 */
[----:B------:R-:W-:Y:S02]  /*1880*/  HADD2.F32 R79, -RZ, R79.H1_H1 ;  /* 0x3000004fff4f7230 */ /* 0x000fe40000004100 */
[----:B------:R-:W-:Y:S01]  /*1890*/  FMUL.FTZ R214, R205, R214 ;  /* 0x000000d6cdd67220 */ /* 0x000fe20000410000 */
[--C-:B------:R-:W-:Y:S02]  /*18a0*/  HADD2.F32 R236, -RZ, R92.reuse.H0_H0 ;  /* 0x2000005cffec7230 */ /* 0x100fe40000004100 */
[----:B------:R-:W-:Y:S01]  /*18b0*/  FFMA.FTZ R231, R181, R76, R88 ;  /* 0x0000004cb5e77223 */ /* 0x000fe20000010058 */
[----:B------:R-:W-:Y:S01]  /*18c0*/  FADD.FTZ R90, R230, R91 ;  /* 0x0000005be65a7221 */ /* 0x000fe20000010000 */
[----:B------:R-:W-:Y:S01]  /*18d0*/  FMUL.FTZ R233, R172, R246 ;  /* 0x000000f6ace97220 */ /* 0x000fe20000410000 */
[----:B------:R-:W-:Y:S01]  /*18e0*/  FFMA.FTZ R89, R218, R213, R89 ;  /* 0x000000d5da597223 */ /* 0x000fe20000010059 */
[----:B------:R-:W-:Y:S01]  /*18f0*/  FADD.FTZ R112, R215, R112 ;  /* 0x00000070d7707221 */ /* 0x000fe20000010000 */
[----:B------:R-:W-:Y:S01]  /*1900*/  FFMA.FTZ R113, R214, R215, R113 ;  /* 0x000000d7d6717223 */ /* 0x000fe20000010071 */
[----:B------:R-:W-:-:S02]  /*1910*/  HADD2.F32 R239, -RZ, R92.H1_H1 ;  /* 0x3000005cffef7230 */ /* 0x000fc40000004100 */
[----:B------:R-:W-:Y:S01]  /*1920*/  FADD.FTZ R215, -R217, R222 ;  /* 0x000000ded9d77221 */ /* 0x000fe20000010100 */
[----:B------:R-:W-:Y:S01]  /*1930*/  FMUL.FTZ R88, R163, R236 ;  /* 0x000000eca3587220 */ /* 0x000fe20000410000 */
[----:B------:R-:W-:Y:S01]  /*1940*/  FFMA.FTZ R233, R180, R79, R233 ;  /* 0x0000004fb4e97223 */ /* 0x000fe200000100e9 */
[----:B------:R-:W-:Y:S01]  /*1950*/  FADD.FTZ R90, R231, R90 ;  /* 0x0000005ae75a7221 */ /* 0x000fe20000010000 */
[C---:B------:R-:W-:Y:S01]  /*1960*/  FADD.FTZ R222, -R217.reuse, R224 ;  /* 0x000000e0d9de7221 */ /* 0x040fe20000010100 */
[----:B------:R-:W-:Y:S01]  /*1970*/  FADD.FTZ R224, -R217, R234 ;  /* 0x000000ead9e07221 */ /* 0x000fe20000010100 */
[--C-:B------:R-:W-:Y:S02]  /*1980*/  HADD2.F32 R237, -RZ, R93.reuse.H1_H1 ;  /* 0x3000005dffed7230 */ /* 0x100fe40000004100 */
[----:B------:R-:W-:Y:S01]  /*1990*/  FFMA.FTZ R91, R216, R211, R89 ;  /* 0x000000d3d85b7223 */ /* 0x000fe20000010059 */
[----:B------:R-:W-:Y:S02]  /*19a0*/  HADD2.F32 R234, -RZ, R93.H0_H0 ;  /* 0x2000005dffea7230 */ /* 0x000fe40000004100 */
[----:B------:R-:W-:Y:S01]  /*19b0*/  FFMA.FTZ R88, R171, R86, R88 ;  /* 0x00000056ab587223 */ /* 0x000fe20000010058 */
[----:B------:R-:W-:Y:S01]  /*19c0*/  FMUL.FTZ R89, R162, R239 ;  /* 0x000000efa2597220 */ /* 0x000fe20000410000 */
[----:B------:R-:W-:Y:S01]  /*19d0*/  FADD.FTZ R93, R233, R90 ;  /* 0x0000005ae95d7221 */ /* 0x000fe20000010000 */
[----:B------:R-:W-:-:S02]  /*19e0*/  HADD2.F32 R241, -RZ, R95.H0_H0 ;  /* 0x2000005ffff17230 */ /* 0x000fc40000004100 */
[----:B------:R-:W-:Y:S01]  /*19f0*/  FMUL.FTZ R226, R205, R221 ;  /* 0x000000ddcde27220 */ /* 0x000fe20000410000 */
[----:B------:R-:W-:Y:S02]  /*1a00*/  HADD2.F32 R242, -RZ, R95.H1_H1 ;  /* 0x3000005ffff27230 */ /* 0x000fe40000004100 */
[----:B------:R-:W-:Y:S01]  /*1a10*/  FFMA.FTZ R91, R214, R209, R91 ;  /* 0x000000d1d65b7223 */ /* 0x000fe2000001005b */
[----:B------:R-:W-:Y:S01]  /*1a20*/  FMUL.FTZ R95, R160, R237 ;  /* 0x000000eda05f7220 */ /* 0x000fe20000410000 */
[----:B------:R-:W-:Y:S01]  /*1a30*/  FFMA.FTZ R89, R170, R247, R89 ;  /* 0x000000f7aa597223 */ /* 0x000fe20000010059 */
[----:B------:R-:W-:Y:S01]  /*1a40*/  FADD.FTZ R92, R88, R93 ;  /* 0x0000005d585c7221 */ /* 0x000fe20000010000 */
[----:B------:R-:W-:Y:S01]  /*1a50*/  FMUL.FTZ R90, R161, R234 ;  /* 0x000000eaa15a7220 */ /* 0x000fe20000410000 */
[----:B------:R-:W-:Y:S01]  /*1a60*/  FFMA.FTZ R93, R226, R227, R91 ;  /* 0x000000e3e25d7223 */ /* 0x000fe2000001005b */
[--C-:B------:R-:W-:Y:S02]  /*1a70*/  HADD2.F32 R238, -RZ, R94.reuse.H0_H0 ;  /* 0x2000005effee7230 */ /* 0x100fe40000004100 */
[----:B------:R-:W-:Y:S01]  /*1a80*/  FMUL.FTZ R228, R205, R219 ;  /* 0x000000dbcde47220 */ /* 0x000fe20000410000 */
[----:B------:R-:W-:Y:S01]  /*1a90*/  FFMA.FTZ R91, R168, R85, R95 ;  /* 0x00000055a85b7223 */ /* 0x000fe2000001005f */
[----:B------:R-:W-:Y:S01]  /*1aa0*/  FFMA.FTZ R90, R169, R248, R90 ;  /* 0x000000f8a95a7223 */ /* 0x000fe2000001005a */
[----:B------:R-:W-:Y:S01]  /*1ab0*/  FADD.FTZ R95, R92, R89 ;  /* 0x000000595c5f7221 */ /* 0x000fe20000010000 */
[----:B------:R-:W-:-:S02]  /*1ac0*/  HADD2.F32 R240, -RZ, R94.H1_H1 ;  /* 0x3000005efff07230 */ /* 0x000fc40000004100 */
[C---:B------:R-:W-:Y:S01]  /*1ad0*/  FADD.FTZ R232, -R217.reuse, R232 ;  /* 0x000000e8d9e87221 */ /* 0x040fe20000010100 */
[C---:B------:R-:W-:Y:S01]  /*1ae0*/  FADD.FTZ R252, -R217.reuse, R252 ;  /* 0x000000fcd9fc7221 */ /* 0x040fe20000010100 */
[----:B------:R-:W-:Y:S01]  /*1af0*/  FADD.FTZ R250, -R217, R250 ;  /* 0x000000fad9fa7221 */ /* 0x000fe20000010100 */
[----:B------:R-:W-:Y:S01]  /*1b00*/  FFMA.FTZ R94, R228, R229, R93 ;  /* 0x000000e5e45e7223 */ /* 0x000fe2000001005d */
[----:B------:R-:W-:Y:S01]  /*1b10*/  FMUL.FTZ R93, R159, R238 ;  /* 0x000000ee9f5d7220 */ /* 0x000fe20000410000 */
[----:B------:R-:W-:Y:S01]  /*1b20*/  FADD.FTZ R217, R95, R90 ;  /* 0x0000005a5fd97221 */ /* 0x000fe20000010000 */
[----:B------:R-:W-:Y:S01]  /*1b30*/  FMUL.FTZ R219, R158, R240 ;  /* 0x000000f09edb7220 */ /* 0x000fe20000410000 */
[----:B------:R-:W-:Y:S01]  /*1b40*/  FMUL.FTZ R232, R205, R232 ;  /* 0x000000e8cde87220 */ /* 0x000fe20000410000 */
[----:B------:R-:W-:Y:S01]  /*1b50*/  FFMA.FTZ R93, R167, R84, R93 ;  /* 0x00000054a75d7223 */ /* 0x000fe2000001005d */
[----:B------:R-:W-:Y:S01]  /*1b60*/  FADD.FTZ R217, R217, R91 ;  /* 0x0000005bd9d97221 */ /* 0x000fe20000010000 */
[----:B------:R-:W-:Y:S01]  /*1b70*/  FFMA.FTZ R95, R225, R230, R94 ;  /* 0x000000e6e15f7223 */ /* 0x000fe2000001005e */
[----:B------:R-:W-:Y:S01]  /*1b80*/  FMUL.FTZ R221, R157, R241 ;  /* 0x000000f19ddd7220 */ /* 0x000fe20000410000 */
[----:B------:R-:W-:Y:S01]  /*1b90*/  FMUL.FTZ R92, R205, R215 ;  /* 0x000000d7cd5c7220 */ /* 0x000fe20000410000 */
[----:B------:R-:W-:Y:S01]  /*1ba0*/  FFMA.FTZ R94, R166, R87, R219 ;  /* 0x00000057a65e7223 */ /* 0x000fe200000100db */
[----:B------:R-:W-:Y:S01]  /*1bb0*/  FADD.FTZ R217, R217, R93 ;  /* 0x0000005dd9d97221 */ /* 0x000fe20000010000 */
[----:B------:R-:W-:Y:S01]  /*1bc0*/  FMUL.FTZ R235, R205, R235 ;  /* 0x000000ebcdeb7220 */ /* 0x000fe20000410000 */
[----:B------:R-:W-:Y:S01]  /*1bd0*/  FFMA.FTZ R215, R232, R231, R95 ;  /* 0x000000e7e8d77223 */ /* 0x000fe2000001005f */
[----:B------:R-:W-:Y:S01]  /*1be0*/  FFMA.FTZ R95, R165, R82, R221 ;  /* 0x00000052a55f7223 */ /* 0x000fe200000100dd */
[----:B------:R-:W-:Y:S01]  /*1bf0*/  FADD.FTZ R130, R223, R130 ;  /* 0x00000082df827221 */ /* 0x000fe20000010000 */
        /* <DEDUP_REMOVED lines=26> */
[----:B0-----:R-:W-:-:S05]  /*1da0*/  FADD.FTZ R249, R72, R249 ;  /* 0x000000f948f97221 */ /* 0x001fca0000010000 */
[----:B------:R-:W0:Y:S01]  /*1db0*/  SHFL.DOWN PT, R100, R249, 0x8, 0x1f ;  /* 0x09001f00f9647f89 */ /* 0x000e2200000e0000 */
[----:B-1----:R-:W-:Y:S01]  /*1dc0*/  FADD.FTZ R251, R250, R251 ;  /* 0x000000fbfafb7221 */ /* 0x002fe20000010000 */
[----:B0-----:R-:W-:-:S04]  /*1dd0*/  FADD.FTZ R252, R249, R100 ;  /* 0x00000064f9fc7221 */ /* 0x001fc80000010000 */
[----:B------:R-:W0:Y:S02]  /*1de0*/  SHFL.DOWN PT, R100, R251, 0x4, 0x1f ;  /* 0x08801f00fb647f89 */ /* 0x000e2400000e0000 */
[----:B0-----:R-:W-:Y:S02]  /*1df0*/  FADD.FTZ R251, R251, R100 ;  /* 0x00000064fbfb7221 */ /* 0x001fe40000010000 */
[----:B------:R-:W0:Y:S04]  /*1e00*/  SHFL.DOWN PT, R100, R252, 0x4, 0x1f ;  /* 0x08801f00fc647f89 */ /* 0x000e2800000e0000 */
[----:B------:R-:W1:Y:S01]  /*1e10*/  SHFL.DOWN PT, R72, R251, 0x2, 0x1f ;  /* 0x08401f00fb487f89 */ /* 0x000e6200000e0000 */
[----:B0-----:R-:W-:Y:S01]  /*1e20*/  FADD.FTZ R100, R252, R100 ;  /* 0x00000064fc647221 */ /* 0x001fe20000010000 */
[----:B-1----:R-:W-:-:S04]  /*1e30*/  FADD.FTZ R249, R251, R72 ;  /* 0x00000048fbf97221 */ /* 0x002fc80000010000 */
[----:B------:R-:W0:Y:S01]  /*1e40*/  SHFL.DOWN PT, R72, R100, 0x2, 0x1f ;  /* 0x08401f0064487f89 */ /* 0x000e2200000e0000 */
[----:B------:R-:W-:Y:S01]  /*1e50*/  FADD.FTZ R108, R73, R108 ;  /* 0x0000006c496c7221 */ /* 0x000fe20000010000 */
[----:B------:R-:W-:Y:S02]  /*1e60*/  FFMA.FTZ R109, R226, R73, R109 ;  /* 0x00000049e26d7223 */ /* 0x000fe4000001006d */
[----:B------:R-:W1:Y:S01]  /*1e70*/  SHFL.DOWN PT, R73, R249, 0x1, 0x1f ;  /* 0x08201f00f9497f89 */ /* 0x000e6200000e0000 */
[----:B0-----:R-:W-:Y:S02]  /*1e80*/  FADD.FTZ R250, R100, R72 ;  /* 0x0000004864fa7221 */ /* 0x001fe40000010000 */
[----:B------:R-:W0:Y:S01]  /*1e90*/  S2R R100, SR_TID.X ;  /* 0x0000000000647919 */ /* 0x000e220000002100 */
[----:B-1----:R-:W-:Y:S02]  /*1ea0*/  FADD.FTZ R72, R249, R73 ;  /* 0x00000049f9487221 */ /* 0x002fe40000010000 */
[----:B------:R-:W1:Y:S01]  /*1eb0*/  SHFL.DOWN PT, R73, R250, 0x1, 0x1f ;  /* 0x08201f00fa497f89 */ /* 0x000e6200000e0000 */
[----:B------:R-:W-:Y:S01]  /*1ec0*/  BSSY.RECONVERGENT B0, `(.L_x_368) ;  /* 0x000000c000007945 */ /* 0x000fe20003800200 */
[----:B0-----:R-:W-:Y:S01]  /*1ed0*/  LOP3.LUT P2, RZ, R100, 0x1f, RZ, 0xc0, !PT ;  /* 0x0000001f64ff7812 */ /* 0x001fe2000784c0ff */
[----:B-1----:R-:W-:-:S12]  /*1ee0*/  FADD.FTZ R73, R250, R73 ;  /* 0x00000049fa497221 */ /* 0x002fd80000010000 */
        /* <DEDUP_REMOVED lines=9> */
.L_x_369:
[----:B------:R-:W-:Y:S05]  /*1f80*/  BSYNC.RECONVERGENT B0 ;  /* 0x0000000000007941 */ /* 0x000fea0003800200 */
.L_x_368:
        /* <DEDUP_REMOVED lines=38> */
[----:B------:R-:W-:Y:S01]  /*21f0*/  UISETP.NE.U32.AND UP0, UPT, UR14, URZ, UPT ;  /* 0x000000ff0e00728c */ /* 0x000fe2000bf05070 */
        /* <DEDUP_REMOVED lines=93> */
[----:B------:R-:W-:Y:S01]  /*27d0*/  F2FP.F16.F32.PACK_AB R72, R77, R0 ;  /* 0x000000004d48723e */ /* 0x000fe200000000ff */
[----:B------:R-:W-:Y:S06]  /*27e0*/  BRA `(.L_x_373) ;  /* 0x0000001000607947 */ /* 0x000fec0003800000 */
.L_x_372:
        /* <DEDUP_REMOVED lines=33> */
.L_x_371:
        /* <DEDUP_REMOVED lines=36> */
.L_x_374:
        /* <DEDUP_REMOVED lines=37> */
.L_x_370:
        /* <DEDUP_REMOVED lines=12> */
[----:B------:R-:W-:Y:S01]  /*2f50*/  FADD.FTZ R207, R207, -R0 ;  /* 0x80000000cfcf7221 */ /* 0x000fe20000010000 */
[--C-:B-----5:R-:W-:Y:S02]  /*2f60*/  HADD2.F32 R72, -RZ, R55.reuse.H0_H0 ;  /* 0x20000037ff487230 */ /* 0x120fe40000004100 */
[----:B------:R-:W-:Y:S01]  /*2f70*/  FADD.FTZ R75, R97, -R102 ;  /* 0x80000066614b7221 */ /* 0x000fe20000010000 */
[----:B------:R-:W-:Y:S02]  /*2f80*/  HADD2.F32 R74, -RZ, R55.H1_H1 ;  /* 0x30000037ff4a7230 */ /* 0x000fe40000004100 */
[----:B------:R-:W-:Y:S01]  /*2f90*/  FADD.FTZ R81, R96, -R79 ;  /* 0x8000004f60517221 */ /* 0x000fe20000010000 */
[----:B------:R-:W-:-:S02]  /*2fa0*/  HADD2.F32 R0, -RZ, R54.H0_H0 ;  /* 0x20000036ff007230 */ /* 0x000fc40000004100 */
[----:B------:R-:W-:Y:S01]  /*2fb0*/  FADD.FTZ R101, R101, -R106 ;  /* 0x8000006a65657221 */ /* 0x000fe20000010000 */
[-CC-:B------:R-:W-:Y:S01]  /*2fc0*/  FFMA.FTZ R212, R212, R85.reuse, R87.reuse ;  /* 0x00000055d4d47223 */ /* 0x180fe20000010057 */
[-CC-:B------:R-:W-:Y:S01]  /*2fd0*/  FFMA.FTZ R210, R210, R85.reuse, R87.reuse ;  /* 0x00000055d2d27223 */ /* 0x180fe20000010057 */
[-CC-:B------:R-:W-:Y:S01]  /*2fe0*/  FFMA.FTZ R208, R208, R85.reuse, R87.reuse ;  /* 0x00000055d0d07223 */ /* 0x180fe20000010057 */
[----:B------:R-:W-:Y:S01]  /*2ff0*/  FFMA.FTZ R104, R104, R85, R87 ;  /* 0x0000005568687223 */ /* 0x000fe20000010057 */
[C---:B------:R-:W-:Y:S01]  /*3000*/  FFMA.FTZ R75, R205.reuse, R75, R72 ;  /* 0x0000004bcd4b7223 */ /* 0x040fe20000010048 */
[C---:B------:R-:W-:Y:S01]  /*3010*/  FFMA.FTZ R82, R205.reuse, R81, R74 ;  /* 0x00000051cd527223 */ /* 0x040fe2000001004a */
[----:B------:R-:W-:Y:S01]  /*3020*/  FFMA.FTZ R78, R205, R101, R0 ;  /* 0x00000065cd4e7223 */ /* 0x000fe20000010000 */
[----:B------:R-:W-:Y:S02]  /*3030*/  HADD2.F32 R80, -RZ, R54.H1_H1 ;  /* 0x30000036ff507230 */ /* 0x000fe40000004100 */
[----:B------:R-:W-:Y:S01]  /*3040*/  FADD.FTZ R77, R107, -R212 ;  /* 0x800000d46b4d7221 */ /* 0x000fe20000010000 */
[----:B------:R-:W-:-:S02]  /*3050*/  HADD2.F32 R74, -RZ, R53.H0_H0 ;  /* 0x20000035ff4a7230 */ /* 0x000fc40000004100 */
[----:B------:R-:W-:Y:S01]  /*3060*/  FADD.FTZ R73, R105, -R210 ;  /* 0x800000d269497221 */ /* 0x000fe20000010000 */
[----:B------:R-:W-:Y:S02]  /*3070*/  HADD2.F32 R76, -RZ, R53.H1_H1 ;  /* 0x30000035ff4c7230 */ /* 0x000fe40000004100 */
[----:B------:R-:W-:Y:S01]  /*3080*/  FADD.FTZ R103, R103, -R208 ;  /* 0x800000d067677221 */ /* 0x000fe20000010000 */
[--C-:B------:R-:W-:Y:S02]  /*3090*/  HADD2.F32 R0, -RZ, R52.reuse.H0_H0 ;  /* 0x20000034ff007230 */ /* 0x100fe40000004100 */
[----:B------:R-:W-:Y:S01]  /*30a0*/  FADD.FTZ R79, R99, -R104 ;  /* 0x80000068634f7221 */ /* 0x000fe20000010000 */
[----:B------:R-:W-:Y:S02]  /*30b0*/  HADD2.F32 R72, -RZ, R52.H1_H1 ;  /* 0x30000034ff487230 */ /* 0x000fe40000004100 */
        /* <DEDUP_REMOVED lines=10> */
.L_x_376:
[-CC-:B------:R-:W-:Y:S01]  /*3160*/  FFMA.FTZ R0, R0, R85.reuse, R87.reuse ;  /* 0x0000005500007223 */ /* 0x180fe20000010057 */
[-CC-:B------:R-:W-:Y:S01]  /*3170*/  FFMA.FTZ R210, R210, R85.reuse, R87.reuse ;  /* 0x00000055d2d27223 */ /* 0x180fe20000010057 */
[-CC-:B------:R-:W-:Y:S01]  /*3180*/  FFMA.FTZ R106, R106, R85.reuse, R87.reuse ;  /* 0x000000556a6a7223 */ /* 0x180fe20000010057 */
[----:B------:R-:W-:Y:S01]  /*3190*/  FFMA.FTZ R73, R98, R85, R87 ;  /* 0x0000005562497223 */ /* 0x000fe20000010057 */
[----:B-----5:R-:W-:Y:S02]  /*31a0*/  HADD2.F32 R68, -RZ, R52.H0_H0 ;  /* 0x20000034ff447230 */ /* 0x020fe40000004100 */
[----:B------:R-:W-:Y:S01]  /*31b0*/  FADD.FTZ R0, R207, -R0 ;  /* 0x80000000cf007221 */ /* 0x000fe20000010000 */
[----:B------:R-:W-:Y:S02]  /*31c0*/  HADD2.F32 R69, -RZ, R53.H0_H0 ;  /* 0x20000035ff457230 */ /* 0x000fe40000004100 */
[----:B------:R-:W-:Y:S01]  /*31d0*/  FADD.FTZ R210, R105, -R210 ;  /* 0x800000d269d27221 */ /* 0x000fe20000010000 */
[----:B------:R-:W-:-:S02]  /*31e0*/  HADD2.F32 R71, -RZ, R54.H0_H0 ;  /* 0x20000036ff477230 */ /* 0x000fc40000004100 */
[----:B------:R-:W-:Y:S01]  /*31f0*/  FADD.FTZ R106, R101, -R106 ;  /* 0x8000006a656a7221 */ /* 0x000fe20000010000 */
[-CC-:B------:R-:W-:Y:S01]  /*3200*/  FFMA.FTZ R212, R212, R85.reuse, R87.reuse ;  /* 0x00000055d4d47223 */ /* 0x180fe20000010057 */
[-CC-:B------:R-:W-:Y:S01]  /*3210*/  FFMA.FTZ R208, R208, R85.reuse, R87.reuse ;  /* 0x00000055d0d07223 */ /* 0x180fe20000010057 */
[-CC-:B------:R-:W-:Y:S01]  /*3220*/  FFMA.FTZ R104, R104, R85.reuse, R87.reuse ;  /* 0x0000005568687223 */ /* 0x180fe20000010057 */
[----:B------:R-:W-:Y:S01]  /*3230*/  FFMA.FTZ R102, R102, R85, R87 ;  /* 0x0000005566667223 */ /* 0x000fe20000010057 */
[----:B------:R-:W-:Y:S01]  /*3240*/  FADD.FTZ R96, R96, -R73 ;  /* 0x8000004960607221 */ /* 0x000fe20000010000 */
[C---:B------:R-:W-:Y:S01]  /*3250*/  FFMA.FTZ R0, R205.reuse, R0, R68 ;  /* 0x00000000cd007223 */ /* 0x040fe20000010044 */
[C---:B------:R-:W-:Y:S01]  /*3260*/  FFMA.FTZ R73, R205.reuse, R210, R69 ;  /* 0x000000d2cd497223 */ /* 0x040fe20000010045 */
[----:B------:R-:W-:Y:S01]  /*3270*/  FFMA.FTZ R74, R205, R106, R71 ;  /* 0x0000006acd4a7223 */ /* 0x000fe20000010047 */
[--C-:B------:R-:W-:Y:S02]  /*3280*/  HADD2.F32 R77, -RZ, R55.reuse.H1_H1 ;  /* 0x30000037ff4d7230 */ /* 0x100fe40000004100 */
[----:B------:R-:W-:Y:S01]  /*3290*/  FADD.FTZ R212, R107, -R212 ;  /* 0x800000d46bd47221 */ /* 0x000fe20000010000 */
[----:B------:R-:W-:-:S02]  /*32a0*/  HADD2.F32 R68, -RZ, R55.H0_H0 ;  /* 0x20000037ff447230 */ /* 0x000fc40000004100 */
[----:B------:R-:W-:Y:S01]  /*32b0*/  FADD.FTZ R208, R103, -R208 ;  /* 0x800000d067d07221 */ /* 0x000fe20000010000 */
[----:B------:R-:W-:Y:S02]  /*32c0*/  HADD2.F32 R75, -RZ, R54.H1_H1 ;  /* 0x30000036ff4b7230 */ /* 0x000fe40000004100 */
[----:B------:R-:W-:Y:S01]  /*32d0*/  FADD.FTZ R104, R99, -R104 ;  /* 0x8000006863687221 */ /* 0x000fe20000010000 */
[----:B------:R-:W-:Y:S02]  /*32e0*/  HADD2.F32 R71, -RZ, R53.H1_H1 ;  /* 0x30000035ff477230 */ /* 0x000fe40000004100 */
[----:B------:R-:W-:Y:S01]  /*32f0*/  FADD.FTZ R102, R97, -R102 ;  /* 0x8000006661667221 */ /* 0x000fe20000010000 */
[----:B------:R-:W-:Y:S02]  /*3300*/  HADD2.F32 R69, -RZ, R52.H1_H1 ;  /* 0x30000034ff457230 */ /* 0x000fe40000004100 */
[C---:B------:R-:W-:Y:S01]  /*3310*/  FFMA.FTZ R79, R205.reuse, R96, R77 ;  /* 0x00000060cd4f7223 */ /* 0x040fe2000001004d */
        /* <DEDUP_REMOVED lines=13> */
.L_x_375:
[----:B------:R-:W-:-:S04]  /*33f0*/  UISETP.NE.U32.AND UP0, UPT, UR6, URZ, UPT ;  /* 0x000000ff0600728c */ /* 0x000fc8000bf05070 */
[----:B------:R-:W-:-:S09]  /*3400*/  UISETP.NE.AND.EX UP0, UPT, UR7, URZ, UPT, UP0 ;  /* 0x000000ff0700728c */ /* 0x000fd2000bf05300 */
[----:B------:R-:W-:Y:S05]  /*3410*/  BRA.U UP0, `(.L_x_377) ;  /* 0x0000000100a47547 */ /* 0x000fea000b800000 */
        /* <DEDUP_REMOVED lines=41> */
.L_x_377:
[-CC-:B------:R-:W-:Y:S01]  /*36b0*/  FFMA.FTZ R0, R0, R85.reuse, R87.reuse ;  /* 0x0000005500007223 */ /* 0x180fe20000010057 */
[-CC-:B------:R-:W-:Y:S01]  /*36c0*/  FFMA.FTZ R210, R210, R85.reuse, R87.reuse ;  /* 0x00000055d2d27223 */ /* 0x180fe20000010057 */
[-CC-:B------:R-:W-:Y:S01]  /*36d0*/  FFMA.FTZ R106, R106, R85.reuse, R87.reuse ;  /* 0x000000556a6a7223 */ /* 0x180fe20000010057 */
[----:B-----5:R-:W-:Y:S02]  /*36e0*/  HADD2.F32 R64, -RZ, R52.H0_H0 ;  /* 0x20000034ff407230 */ /* 0x020fe40000004100 */
[----:B------:R-:W-:Y:S01]  /*36f0*/  FADD.FTZ R0, R207, -R0 ;  /* 0x80000000cf007221 */ /* 0x000fe20000010000 */
[----:B------:R-:W-:Y:S02]  /*3700*/  HADD2.F32 R65, -RZ, R53.H0_H0 ;  /* 0x20000035ff417230 */ /* 0x000fe40000004100 */
[----:B------:R-:W-:Y:S01]  /*3710*/  FADD.FTZ R210, R105, -R210 ;  /* 0x800000d269d27221 */ /* 0x000fe20000010000 */
[----:B------:R-:W-:Y:S02]  /*3720*/  HADD2.F32 R67, -RZ, R54.H0_H0 ;  /* 0x20000036ff437230 */ /* 0x000fe40000004100 */
[----:B------:R-:W-:Y:S01]  /*3730*/  FADD.FTZ R106, R101, -R106 ;  /* 0x8000006a656a7221 */ /* 0x000fe20000010000 */
[-CC-:B------:R-:W-:Y:S01]  /*3740*/  FFMA.FTZ R69, R98, R85.reuse, R87.reuse ;  /* 0x0000005562457223 */ /* 0x180fe20000010057 */
        /* <DEDUP_REMOVED lines=34> */
.L_x_373:
        /* <DEDUP_REMOVED lines=17> */
[-CC-:B------:R-:W-:Y:S01]  /*3a80*/  FFMA.FTZ R228, R228, R85.reuse, R87.reuse ;  /* 0x00000055e4e47223 */ /* 0x180fe20000010057 */
[----:B0----5:R-:W-:Y:S02]  /*3a90*/  HADD2.F32 R65, -RZ, R57.H0_H0 ;  /* 0x20000039ff417230 */ /* 0x021fe40000004100 */
[-CC-:B------:R-:W-:Y:S01]  /*3aa0*/  FFMA.FTZ R64, R235, R85.reuse, R87.reuse ;  /* 0x00000055eb407223 */ /* 0x180fe20000010057 */
[----:B------:R-:W-:Y:S02]  /*3ab0*/  HADD2.F32 R67, -RZ, R58.H0_H0 ;  /* 0x2000003aff437230 */ /* 0x000fe40000004100 */
[----:B------:R-:W-:Y:S01]  /*3ac0*/  FADD.FTZ R214, R209, -R214 ;  /* 0x800000d6d1d67221 */ /* 0x000fe20000010000 */
        /* <DEDUP_REMOVED lines=8> */
[----:B------:R-:W-:Y:S01]  /*3b50*/  FFMA.FTZ R74, R205, R228, R67 ;  /* 0x000000e4cd4a7223 */ /* 0x000fe20000010043 */
[----:B------:R-:W-:-:S02]  /*3b60*/  HADD2.F32 R0, -RZ, R56.H0_H0 ;  /* 0x20000038ff007230 */ /* 0x000fc40000004100 */
[----:B------:R-:W-:Y:S01]  /*3b70*/  FADD.FTZ R218, R213, -R218 ;  /* 0x800000dad5da7221 */ /* 0x000fe20000010000 */
[--C-:B------:R-:W-:Y:S02]  /*3b80*/  HADD2.F32 R64, -RZ, R59.reuse.H0_H0 ;  /* 0x2000003bff407230 */ /* 0x100fe40000004100 */
[----:B------:R-:W-:Y:S01]  /*3b90*/  FADD.FTZ R216, R211, -R216 ;  /* 0x800000d8d3d87221 */ /* 0x000fe20000010000 */
[----:B------:R-:W-:Y:S02]  /*3ba0*/  HADD2.F32 R71, -RZ, R59.H1_H1 ;  /* 0x3000003bff477230 */ /* 0x000fe40000004100 */
[----:B------:R-:W-:Y:S01]  /*3bb0*/  FADD.FTZ R226, R227, -R226 ;  /* 0x800000e2e3e27221 */ /* 0x000fe20000010000 */
[----:B------:R-:W-:Y:S02]  /*3bc0*/  HADD2.F32 R69, -RZ, R58.H1_H1 ;  /* 0x3000003aff457230 */ /* 0x000fe40000004100 */
[----:B------:R-:W-:Y:S01]  /*3bd0*/  FADD.FTZ R230, R230, -R225 ;  /* 0x800000e1e6e67221 */ /* 0x000fe20000010000 */
[----:B------:R-:W-:-:S02]  /*3be0*/  HADD2.F32 R67, -RZ, R57.H1_H1 ;  /* 0x30000039ff437230 */ /* 0x000fc40000004100 */
[----:B------:R-:W-:Y:S01]  /*3bf0*/  FADD.FTZ R232, R231, -R232 ;  /* 0x800000e8e7e87221 */ /* 0x000fe20000010000 */
[----:B------:R-:W-:Y:S02]  /*3c00*/  HADD2.F32 R65, -RZ, R56.H1_H1 ;  /* 0x30000038ff417230 */ /* 0x000fe40000004100 */
[C---:B------:R-:W-:Y:S01]  /*3c10*/  FFMA.FTZ R0, R205.reuse, R218, R0 ;  /* 0x000000dacd007223 */ /* 0x040fe20000010000 */
[C---:B------:R-:W-:Y:S01]  /*3c20*/  FFMA.FTZ R71, R205.reuse, R66, R71 ;  /* 0x00000042cd477223 */ /* 0x040fe20000010047 */
[C---:B------:R-:W-:Y:S01]  /*3c30*/  FFMA.FTZ R64, R205.reuse, R232, R64 ;  /* 0x000000e8cd407223 */ /* 0x040fe20000010040 */
[C---:B------:R-:W-:Y:S01]  /*3c40*/  FFMA.FTZ R69, R205.reuse, R230, R69 ;  /* 0x000000e6cd457223 */ /* 0x040fe20000010045 */
[C---:B------:R-:W-:Y:S01]  /*3c50*/  FFMA.FTZ R226, R205.reuse, R226, R67 ;  /* 0x000000e2cde27223 */ /* 0x040fe20000010043 */
[----:B------:R-:W-:Y:S02]  /*3c60*/  FFMA.FTZ R65, R205, R216, R65 ;  /* 0x000000d8cd417223 */ /* 0x000fe40000010041 */
        /* <DEDUP_REMOVED lines=13> */
.L_x_380:
        /* <DEDUP_REMOVED lines=15> */
[----:B------:R-:W-:-:S02]  /*3e30*/  HADD2.F32 R79, -RZ, R59.H1_H1 ;  /* 0x3000003bff4f7230 */ /* 0x000fc40000004100 */
[----:B------:R-:W-:Y:S01]  /*3e40*/  FADD.FTZ R218, R213, -R218 ;  /* 0x800000dad5da7221 */ /* 0x000fe20000010000 */
[----:B------:R-:W-:Y:S02]  /*3e50*/  HADD2.F32 R0, -RZ, R56.H0_H0 ;  /* 0x20000038ff007230 */ /* 0x000fe40000004100 */
[----:B------:R-:W-:Y:S01]  /*3e60*/  FADD.FTZ R216, R211, -R216 ;  /* 0x800000d8d3d87221 */ /* 0x000fe20000010000 */
[----:B------:R-:W-:Y:S02]  /*3e70*/  HADD2.F32 R64, -RZ, R59.H0_H0 ;  /* 0x2000003bff407230 */ /* 0x000fe40000004100 */
        /* <DEDUP_REMOVED lines=21> */
.L_x_379:
        /* <DEDUP_REMOVED lines=42> */
.L_x_382:
[-CC-:B------:R-:W-:Y:S01]  /*4270*/  FFMA.FTZ R0, R235, R85.reuse, R87.reuse ;  /* 0x00000055eb007223 */ /* 0x180fe20000010057 */
[-CC-:B------:R-:W-:Y:S01]  /*4280*/  FFMA.FTZ R232, R232, R85.reuse, R87.reuse ;  /* 0x00000055e8e87223 */ /* 0x180fe20000010057 */
[-CC-:B------:R-:W-:Y:S01]  /*4290*/  FFMA.FTZ R228, R228, R85.reuse, R87.reuse ;  /* 0x00000055e4e47223 */ /* 0x180fe20000010057 */
[--C-:B0----5:R-:W-:Y:S02]  /*42a0*/  HADD2.F32 R75, -RZ, R59.reuse.H1_H1 ;  /* 0x3000003bff4b7230 */ /* 0x121fe40000004100 */
        /* <DEDUP_REMOVED lines=19> */
[--C-:B------:R-:W-:Y:S02]  /*43e0*/  HADD2.F32 R73, -RZ, R56.reuse.H0_H0 ;  /* 0x20000038ff497230 */ /* 0x100fe40000004100 */
[----:B------:R-:W-:Y:S01]  /*43f0*/  FADD.FTZ R226, R227, -R226 ;  /* 0x800000e2e3e27221 */ /* 0x000fe20000010000 */
[----:B------:R-:W-:-:S02]  /*4400*/  HADD2.F32 R75, -RZ, R56.H1_H1 ;  /* 0x30000038ff4b7230 */ /* 0x000fc40000004100 */
[----:B------:R-:W-:Y:S01]  /*4410*/  FADD.FTZ R230, R230, -R225 ;  /* 0x800000e1e6e67221 */ /* 0x000fe20000010000 */
[C---:B------:R-:W-:Y:S01]  /*4420*/  FFMA.FTZ R214, R205.reuse, R214, R79 ;  /* 0x000000d6cdd67223 */ /* 0x040fe2000001004f */
[C---:B------:R-:W-:Y:S01]  /*4430*/  FFMA.FTZ R81, R205.reuse, R226, R81 ;  /* 0x000000e2cd517223 */ /* 0x040fe20000010051 */
[C---:B------:R-:W-:Y:S01]  /*4440*/  FFMA.FTZ R72, R205.reuse, R218, R73 ;  /* 0x000000dacd487223 */ /* 0x040fe20000010049 */
[C---:B------:R-:W-:Y:S01]  /*4450*/  FFMA.FTZ R83, R205.reuse, R230, R0 ;  /* 0x000000e6cd537223 */ /* 0x040fe20000010000 */
[----:B------:R-:W-:Y:S01]  /*4460*/  FFMA.FTZ R79, R205, R216, R75 ;  /* 0x000000d8cd4f7223 */ /* 0x000fe2000001004b */
[----:B------:R-:W-:Y:S02]  /*4470*/  F2FP.F16.F32.PACK_AB R75, R97, R232 ;  /* 0x000000e8614b723e */ /* 0x000fe400000000ff */
[----:B------:R-:W-:Y:S02]  /*4480*/  F2FP.F16.F32.PACK_AB R73, R81, R214 ;  /* 0x000000d65149723e */ /* 0x000fe400000000ff */
[----:B------:R-:W-:-:S02]  /*4490*/  F2FP.F16.F32.PACK_AB R74, R83, R74 ;  /* 0x0000004a534a723e */ /* 0x000fc400000000ff */
[----:B------:R-:W-:Y:S01]  /*44a0*/  F2FP.F16.F32.PACK_AB R72, R79, R72 ;  /* 0x000000484f48723e */ /* 0x000fe200000000ff */
[----:B------:R-:W-:Y:S06]  /*44b0*/  BRA `(.L_x_381) ;  /* 0x0000000800187947 */ /* 0x000fec0003800000 */
.L_x_378:
[----:B------:R-:W-:Y:S05]  /*44c0*/  @!P0 BRA `(.L_x_383) ;  /* 0x00000004001c8947 */ /* 0x000fea0003800000 */
        /* <DEDUP_REMOVED lines=8> */
[----:B0-----:R-:W-:Y:S01]  /*4550*/  FFMA.FTZ R64, R235, R85, R87 ;  /* 0x00000055eb407223 */ /* 0x001fe20000010057 */
        /* <DEDUP_REMOVED lines=29> */
.L_x_384:
        /* <DEDUP_REMOVED lines=16> */
[C---:B0-----:R-:W-:Y:S01]  /*4830*/  FMUL.FTZ R72, R205.reuse, R218 ;  /* 0x000000dacd487220 */ /* 0x041fe20000410000 */
        /* <DEDUP_REMOVED lines=16> */
.L_x_383:
        /* <DEDUP_REMOVED lines=34> */
.L_x_385:
        /* <DEDUP_REMOVED lines=27> */
[----:B------:R-:W-:-:S07]  /*4d10*/  F2FP.F16.F32.PACK_AB R72, R79, R72 ;  /* 0x000000484f48723e */ /* 0x000fce00000000ff */
.L_x_381:
        /* <DEDUP_REMOVED lines=17> */
[----:B-----5:R-:W-:Y:S02]  /*4e30*/  HADD2.F32 R65, -RZ, R61.H0_H0 ;  /* 0x2000003dff417230 */ /* 0x020fe40000004100 */
[----:B------:R-:W-:Y:S01]  /*4e40*/  FADD.FTZ R222, R93, -R222 ;  /* 0x800000de5dde7221 */ /* 0x000fe20000010000 */
[----:B------:R-:W-:Y:S02]  /*4e50*/  HADD2.F32 R67, -RZ, R62.H0_H0 ;  /* 0x2000003eff437230 */ /* 0x000fe40000004100 */
        /* <DEDUP_REMOVED lines=9> */
[--C-:B------:R-:W-:Y:S02]  /*4ef0*/  HADD2.F32 R70, -RZ, R63.reuse.H1_H1 ;  /* 0x3000003fff467230 */ /* 0x100fe40000004100 */
[----:B------:R-:W-:Y:S01]  /*4f00*/  FADD.FTZ R94, R94, -R221 ;  /* 0x800000dd5e5e7221 */ /* 0x000fe20000010000 */
[----:B------:R-:W-:Y:S02]  /*4f10*/  HADD2.F32 R71, -RZ, R63.H0_H0 ;  /* 0x2000003fff477230 */ /* 0x000fe40000004100 */
[----:B------:R-:W-:Y:S01]  /*4f20*/  FADD.FTZ R224, R95, -R224 ;  /* 0x800000e05fe07221 */ /* 0x000fe20000010000 */
[----:B------:R-:W-:Y:S02]  /*4f30*/  HADD2.F32 R69, -RZ, R62.H1_H1 ;  /* 0x3000003eff457230 */ /* 0x000fe40000004100 */
[----:B------:R-:W-:Y:S01]  /*4f40*/  FADD.FTZ R68, R217, -R68 ;  /* 0x80000044d9447221 */ /* 0x000fe20000010000 */
[----:B------:R-:W-:-:S02]  /*4f50*/  HADD2.F32 R67, -RZ, R61.H1_H1 ;  /* 0x3000003dff437230 */ /* 0x000fc40000004100 */
[C---:B------:R-:W-:Y:S01]  /*4f60*/  FFMA.FTZ R0, R205.reuse, R88, R0 ;  /* 0x00000058cd007223 */ /* 0x040fe20000010000 */
[----:B------:R-:W-:Y:S02]  /*4f70*/  HADD2.F32 R65, -RZ, R60.H1_H1 ;  /* 0x3000003cff417230 */ /* 0x000fe40000004100 */
        /* <DEDUP_REMOVED lines=12> */
[----:B------:R-:W-:-:S02]  /*5040*/  MOV R68, R72 ;  /* 0x0000004800447202 */ /* 0x000fc40000000f00 */
[----:B------:R-:W-:Y:S02]  /*5050*/  MOV R67, R75 ;  /* 0x0000004b00437202 */ /* 0x000fe40000000f00 */
[----:B------:R-:W-:Y:S02]  /*5060*/  MOV R66, R74 ;  /* 0x0000004a00427202 */ /* 0x000fe40000000f00 */
[----:B------:R-:W-:Y:S02]  /*5070*/  MOV R65, R73 ;  /* 0x0000004900417202 */ /* 0x000fe40000000f00 */
[----:B------:R-:W-:Y:S01]  /*5080*/  MOV R64, R72 ;  /* 0x0000004800407202 */ /* 0x000fe20000000f00 */
[----:B------:R-:W-:Y:S06]  /*5090*/  BRA `(.L_x_389) ;  /* 0x0000000c00f87947 */ /* 0x000fec0003800000 */
.L_x_388:
        /* <DEDUP_REMOVED lines=18> */
[----:B------:R-:W-:Y:S02]  /*51c0*/  HADD2.F32 R0, -RZ, R60.H0_H0 ;  /* 0x2000003cff007230 */ /* 0x000fe40000004100 */
[----:B------:R-:W-:Y:S01]  /*51d0*/  FADD.FTZ R66, R91, -R66 ;  /* 0x800000425b427221 */ /* 0x000fe20000010000 */
[----:B------:R-:W-:Y:S02]  /*51e0*/  HADD2.F32 R78, -RZ, R63.H1_H1 ;  /* 0x3000003fff4e7230 */ /* 0x000fe40000004100 */
        /* <DEDUP_REMOVED lines=20> */
.L_x_387:
        /* <DEDUP_REMOVED lines=42> */
.L_x_390:
[-CC-:B0-----:R-:W-:Y:S01]  /*55d0*/  FFMA.FTZ R73, R92, R85.reuse, R87.reuse ;  /* 0x000000555c497223 */ /* 0x181fe20000010057 */
[-CC-:B------:R-:W-:Y:S01]  /*55e0*/  FFMA.FTZ R74, R223, R85.reuse, R87.reuse ;  /* 0x00000055df4a7223 */ /* 0x180fe20000010057 */
[-CC-:B------:R-:W-:Y:S01]  /*55f0*/  FFMA.FTZ R75, R220, R85.reuse, R87.reuse ;  /* 0x00000055dc4b7223 */ /* 0x180fe20000010057 */
[-CC-:B------:R-:W-:Y:S01]  /*5600*/  FFMA.FTZ R222, R222, R85.reuse, R87.reuse ;  /* 0x00000055dede7223 */ /* 0x180fe20000010057 */
[----:B------:R-:W-:Y:S01]  /*5610*/  FFMA.FTZ R224, R224, R85, R87 ;  /* 0x00000055e0e07223 */ /* 0x000fe20000010057 */
[----:B-----5:R-:W-:Y:S02]  /*5620*/  HADD2.F32 R78, -RZ, R63.H1_H1 ;  /* 0x3000003fff4e7230 */ /* 0x020fe40000004100 */
[----:B------:R-:W-:Y:S01]  /*5630*/  FADD.FTZ R88, R88, -R73 ;  /* 0x8000004958587221 */ /* 0x000fe20000010000 */
[----:B------:R-:W-:Y:S01]  /*5640*/  FADD.FTZ R74, R217, -R74 ;  /* 0x8000004ad94a7221 */ /* 0x000fe20000010000 */
[----:B------:R-:W-:Y:S01]  /*5650*/  FADD.FTZ R90, R90, -R75 ;  /* 0x8000004b5a5a7221 */ /* 0x000fe20000010000 */
[----:B------:R-:W-:-:S02]  /*5660*/  HADD2.F32 R73, -RZ, R62.H0_H0 ;  /* 0x2000003eff497230 */ /* 0x000fc40000004100 */
[-CC-:B------:R-:W-:Y:S01]  /*5670*/  FFMA.FTZ R221, R221, R85.reuse, R87.reuse ;  /* 0x00000055dddd7223 */ /* 0x180fe20000010057 */
[----:B------:R-:W-:Y:S02]  /*5680*/  HADD2.F32 R75, -RZ, R63.H0_H0 ;  /* 0x2000003fff4b7230 */ /* 0x000fe40000004100 */
[----:B------:R-:W-:Y:S01]  /*5690*/  FADD.FTZ R222, R93, -R222 ;  /* 0x800000de5dde7221 */ /* 0x000fe20000010000 */
[-CC-:B------:R-:W-:Y:S01]  /*56a0*/  FFMA.FTZ R0, R215, R85.reuse, R87.reuse ;  /* 0x00000055d7007223 */ /* 0x180fe20000010057 */
[----:B------:R-:W-:Y:S01]  /*56b0*/  FFMA.FTZ R72, R219, R85, R87 ;  /* 0x00000055db487223 */ /* 0x000fe20000010057 */
[----:B------:R-:W-:Y:S01]  /*56c0*/  FADD.FTZ R224, R95, -R224 ;  /* 0x800000e05fe07221 */ /* 0x000fe20000010000 */
[C---:B------:R-:W-:Y:S01]  /*56d0*/  FFMA.FTZ R85, R205.reuse, R74, R78 ;  /* 0x0000004acd557223 */ /* 0x040fe2000001004e */
[----:B------:R-:W-:Y:S02]  /*56e0*/  HADD2.F32 R78, -RZ, R62.H1_H1 ;  /* 0x3000003eff4e7230 */ /* 0x000fe40000004100 */
[----:B------:R-:W-:Y:S01]  /*56f0*/  FADD.FTZ R94, R94, -R221 ;  /* 0x800000dd5e5e7221 */ /* 0x000fe20000010000 */
[----:B------:R-:W-:Y:S01]  /*5700*/  FFMA.FTZ R74, R205, R222, R73 ;  /* 0x000000decd4a7223 */ /* 0x000fe20000010049 */
[----:B------:R-:W-:-:S02]  /*5710*/  HADD2.F32 R81, -RZ, R61.H1_H1 ;  /* 0x3000003dff517230 */ /* 0x000fc40000004100 */
[----:B------:R-:W-:Y:S01]  /*5720*/  FADD.FTZ R72, R91, -R72 ;  /* 0x800000485b487221 */ /* 0x000fe20000010000 */
[----:B------:R-:W-:Y:S01]  /*5730*/  FFMA.FTZ R224, R205, R224, R75 ;  /* 0x000000e0cde07223 */ /* 0x000fe2000001004b */
[----:B------:R-:W-:Y:S02]  /*5740*/  HADD2.F32 R79, -RZ, R61.H0_H0 ;  /* 0x2000003dff4f7230 */ /* 0x000fe40000004100 */
[----:B------:R-:W-:Y:S01]  /*5750*/  FADD.FTZ R0, R89, -R0 ;  /* 0x8000000059007221 */ /* 0x000fe20000010000 */
[--C-:B------:R-:W-:Y:S02]  /*5760*/  HADD2.F32 R73, -RZ, R60.reuse.H0_H0 ;  /* 0x2000003cff497230 */ /* 0x100fe40000004100 */
[C---:B------:R-:W-:Y:S01]  /*5770*/  FFMA.FTZ R83, R205.reuse, R94, R78 ;  /* 0x0000005ecd537223 */ /* 0x040fe2000001004e */
[----:B------:R-:W-:Y:S02]  /*5780*/  HADD2.F32 R75, -RZ, R60.H1_H1 ;  /* 0x3000003cff4b7230 */ /* 0x000fe40000004100 */
[C---:B------:R-:W-:Y:S01]  /*5790*/  FFMA.FTZ R78, R205.reuse, R72, R81 ;  /* 0x00000048cd4e7223 */ /* 0x040fe20000010051 */
[C---:B------:R-:W-:Y:S01]  /*57a0*/  FFMA.FTZ R79, R205.reuse, R90, R79 ;  /* 0x0000005acd4f7223 */ /* 0x040fe2000001004f */
[----:B------:R-:W-:Y:S01]  /*57b0*/  FFMA.FTZ R72, R205, R88, R73 ;  /* 0x00000058cd487223 */ /* 0x000fe20000010049 */
[----:B------:R-:W-:Y:S01]  /*57c0*/  F2FP.F16.F32.PACK_AB R74, R83, R74 ;  /* 0x0000004a534a723e */ /* 0x000fe200000000ff */
[----:B------:R-:W-:Y:S01]  /*57d0*/  FFMA.FTZ R205, R205, R0, R75 ;  /* 0x00000000cdcd7223 */ /* 0x000fe2000001004b */
[----:B------:R-:W-:-:S02]  /*57e0*/  F2FP.F16.F32.PACK_AB R75, R85, R224 ;  /* 0x000000e0554b723e */ /* 0x000fc400000000ff */
[----:B------:R-:W-:Y:S02]  /*57f0*/  F2FP.F16.F32.PACK_AB R73, R78, R79 ;  /* 0x0000004f4e49723e */ /* 0x000fe400000000ff */
[----:B------:R-:W-:Y:S01]  /*5800*/  F2FP.F16.F32.PACK_AB R72, R205, R72 ;  /* 0x00000048cd48723e */ /* 0x000fe200000000ff */
[----:B------:R-:W-:Y:S06]  /*5810*/  BRA `(.L_x_389) ;  /* 0x0000000800187947 */ /* 0x000fec0003800000 */
.L_x_386:
        /* <DEDUP_REMOVED lines=39> */
.L_x_392:
        /* <DEDUP_REMOVED lines=33> */
.L_x_391:
        /* <DEDUP_REMOVED lines=34> */
.L_x_393:
        /* <DEDUP_REMOVED lines=28> */
.L_x_389:
        /* <DEDUP_REMOVED lines=106> */
.L_x_367:
        /* <DEDUP_REMOVED lines=37> */
.L_x_395:
        /* <DEDUP_REMOVED lines=9> */
.L_x_3785:


//--------------------- .text._ZN10layer_norm31ln_parallel_residual_bwd_kernelINS_13Kernel_traitsI6__halfS2_S2_S2_fjLj6144ELj1ELj1ELj8ELj16ENS_18Kernel_traits_baseILj6144ES2_S2_S2_S2_fjLj256EEEEELb0ELb1ELb0EEEvNS_9BwdParamsE --------------------------
	.section	.text._ZN10layer_norm31ln_parallel_residual_bwd_kernelINS_13Kernel_traitsI6__halfS2_S2_S2_fjLj6144ELj1ELj1ELj8ELj16ENS_18Kernel_traits_baseILj6144ES2_S2_S2_S2_fjLj256EEEEELb0ELb1ELb0EEEvNS_9BwdParamsE,"ax",@progbits
	.align	128
        .global         _ZN10layer_norm31ln_parallel_residual_bwd_kernelINS_13Kernel_traitsI6__halfS2_S2_S2_fjLj6144ELj1ELj1ELj8ELj16ENS_18Kernel_traits_baseILj6144ES2_S2_S2_S2_fjLj256EEEEELb0ELb1ELb0EEEvNS_9BwdParamsE
        .type           _ZN10layer_norm31ln_parallel_residual_bwd_kernelINS_13Kernel_traitsI6__halfS2_S2_S2_fjLj6144ELj1ELj1ELj8ELj16ENS_18Kernel_traits_baseILj6144ES2_S2_S2_S2_fjLj256EEEEELb0ELb1ELb0EEEvNS_9BwdParamsE,@function
        .size           _ZN10layer_norm31ln_parallel_residual_bwd_kernelINS_13Kernel_traitsI6__halfS2_S2_S2_fjLj6144ELj1ELj1ELj8ELj16ENS_18Kernel_traits_baseILj6144ES2_S2_S2_S2_fjLj256EEEEELb0ELb1ELb0EEEvNS_9BwdParamsE,(.L_x_3786 - _ZN10layer_norm31ln_parallel_residual_bwd_kernelINS_13Kernel_traitsI6__halfS2_S2_S2_fjLj6144ELj1ELj1ELj8ELj16ENS_18Kernel_traits_baseILj6144ES2_S2_S2_S2_fjLj256EEEEELb0ELb1ELb0EEEvNS_9BwdParamsE)
        .other          _ZN10layer_norm31ln_parallel_residual_bwd_kernelINS_13Kernel_traitsI6__halfS2_S2_S2_fjLj6144ELj1ELj1ELj8ELj16ENS_18Kernel_traits_baseILj6144ES2_S2_S2_S2_fjLj256EEEEELb0ELb1ELb0EEEvNS_9BwdParamsE,@"STO_CUDA_ENTRY STV_DEFAULT"
_ZN10layer_norm31ln_parallel_residual_bwd_kernelINS_13Kernel_traitsI6__halfS2_S2_S2_fjLj6144ELj1ELj1ELj8ELj16ENS_18Kernel_traits_baseILj6144ES2_S2_S2_S2_fjLj256EEEEELb0ELb1ELb0EEEvNS_9BwdParamsE:
.text._ZN10layer_norm31ln_parallel_residual_bwd_kernelINS_13Kernel_traitsI6__halfS2_S2_S2_fjLj6144ELj1ELj1ELj8ELj16ENS_18Kernel_traits_baseILj6144ES2_S2_S2_S2_fjLj256EEEEELb0ELb1ELb0EEEvNS_9BwdParamsE:
        /* <DEDUP_REMOVED lines=76> */
[----:B------:R-:W-:Y:S02]  /*04c0*/  PLOP3.LUT P0, PT, PT, PT, UP0, 0x80, 0x8 ;  /* 0x000000000008781c */ /* 0x000fe40003f0f008 */
        /* <DEDUP_REMOVED lines=10> */
.L_x_433:
        /* <DEDUP_REMOVED lines=27> */
[----:B------:R-:W-:Y:S01]  /*0720*/  ISETP.NE.AND.EX P1, PT, RZ, UR13, PT, P1 ;  /* 0x0000000dff007c0c */ /* 0x000fe2000bf25310 */
[--C-:B------:R-:W-:Y:S02]  /*0730*/  HADD2.F32 R100, -RZ, R64.reuse.H0_H0 ;  /* 0x20000040ff647230 */ /* 0x100fe40000004100 */
[----:B------:R-:W-:-:S10]  /*0740*/  HADD2.F32 R101, -RZ, R64.H1_H1 ;  /* 0x30000040ff657230 */ /* 0x000fd40000004100 */
[----:B------:R-:W0:Y:S01]  /*0750*/  @P1 LDC.64 R90, c[0x0][0x438] ;  /* 0x00010e00ff5a1b82 */ /* 0x000e220000000a00 */
[--C-:B------:R-:W-:Y:S02]  /*0760*/  HADD2.F32 R104, -RZ, R65.reuse.H0_H0 ;  /* 0x20000041ff687230 */ /* 0x100fe40000004100 */
[----:B------:R-:W-:Y:S02]  /*0770*/  HADD2.F32 R105, -RZ, R65.H1_H1 ;  /* 0x30000041ff697230 */ /* 0x000fe40000004100 */
[----:B------:R-:W-:Y:S02]  /*0780*/  HADD2.F32 R108, -RZ, R66.H0_H0 ;  /* 0x20000042ff6c7230 */ /* 0x000fe40000004100 */
[----:B------:R-:W-:Y:S02]  /*0790*/  HADD2.F32 R112, -RZ, R67.H1_H1 ;  /* 0x30000043ff707230 */ /* 0x000fe40000004100 */
[----:B0-----:R-:W-:-:S05]  /*07a0*/  @P1 IMAD.WIDE.U32 R90, R98, 0x10, R90 ;  /* 0x00000010625a1825 */ /* 0x001fca00078e005a */
[----:B------:R0:W5:Y:S01]  /*07b0*/  @P1 LDG.E.128 R8, desc[UR8][R90.64] ;  /* 0x000000085a081981 */ /* 0x000162000c1e1d00 */
[--C-:B----4-:R-:W-:Y:S02]  /*07c0*/  HADD2.F32 R3, -RZ, R80.reuse.H0_H0 ;  /* 0x20000050ff037230 */ /* 0x110fe40000004100 */
[----:B------:R-:W-:Y:S02]  /*07d0*/  HADD2.F32 R89, -RZ, R80.H1_H1 ;  /* 0x30000050ff597230 */ /* 0x000fe40000004100 */
[--C-:B------:R-:W-:Y:S02]  /*07e0*/  HADD2.F32 R93, -RZ, R81.reuse.H0_H0 ;  /* 0x20000051ff5d7230 */ /* 0x100fe40000004100 */
[C---:B------:R-:W-:Y:S01]  /*07f0*/  FADD.FTZ R80, -R88.reuse, R3 ;  /* 0x0000000358507221 */ /* 0x040fe20000010100 */
[----:B------:R-:W-:Y:S02]  /*0800*/  HADD2.F32 R95, -RZ, R81.H1_H1 ;  /* 0x30000051ff5f7230 */ /* 0x000fe40000004100 */
[----:B------:R-:W-:Y:S01]  /*0810*/  FADD.FTZ R102, -R88, R89 ;  /* 0x0000005958667221 */ /* 0x000fe20000010100 */
[----:B---3--:R-:W-:-:S02]  /*0820*/  HADD2.F32 R81, -RZ, R84.H0_H0 ;  /* 0x20000054ff517230 */ /* 0x008fc40000004100 */
[----:B-----5:R-:W-:Y:S01]  /*0830*/  FMUL.FTZ R3, R151, R80 ;  /* 0x0000005097037220 */ /* 0x020fe20000410000 */
[--C-:B------:R-:W-:Y:S02]  /*0840*/  HADD2.F32 R107, -RZ, R82.reuse.H0_H0 ;  /* 0x20000052ff6b7230 */ /* 0x100fe40000004100 */
[----:B------:R-:W-:Y:S01]  /*0850*/  FADD.FTZ R80, -R88, R93 ;  /* 0x0000005d58507221 */ /* 0x000fe20000010100 */
[----:B------:R-:W-:Y:S02]  /*0860*/  HADD2.F32 R109, -RZ, R82.H1_H1 ;  /* 0x30000052ff6d7230 */ /* 0x000fe40000004100 */
[----:B------:R-:W-:Y:S01]  /*0870*/  FMUL.FTZ R100, R100, R81 ;  /* 0x0000005164647220 */ /* 0x000fe20000410000 */
[--C-:B------:R-:W-:Y:S02]  /*0880*/  HADD2.F32 R111, -RZ, R83.reuse.H0_H0 ;  /* 0x20000053ff6f7230 */ /* 0x100fe40000004100 */
[----:B------:R-:W-:Y:S01]  /*0890*/  FADD.FTZ R32, R32, R81 ;  /* 0x0000005120207221 */ /* 0x000fe20000010000 */
[----:B------:R-:W-:-:S02]  /*08a0*/  HADD2.F32 R153, -RZ, R83.H1_H1 ;  /* 0x30000053ff997230 */ /* 0x000fc40000004100 */
[----:B------:R-:W-:Y:S01]  /*08b0*/  FFMA.FTZ R56, R3, R81, R56 ;  /* 0x0000005103387223 */ /* 0x000fe20000010038 */
[--C-:B------:R-:W-:Y:S02]  /*08c0*/  HADD2.F32 R83, -RZ, R85.reuse.H0_H0 ;  /* 0x20000055ff537230 */ /* 0x100fe40000004100 */
[----:B------:R-:W-:Y:S01]  /*08d0*/  FMUL.FTZ R103, R151, R80 ;  /* 0x0000005097677220 */ /* 0x000fe20000410000 */
[----:B------:R-:W-:Y:S02]  /*08e0*/  HADD2.F32 R82, -RZ, R85.H1_H1 ;  /* 0x30000055ff527230 */ /* 0x000fe40000004100 */
[C---:B------:R-:W-:Y:S01]  /*08f0*/  FADD.FTZ R80, -R88.reuse, R107 ;  /* 0x0000006b58507221 */ /* 0x040fe20000010100 */
[----:B------:R-:W-:Y:S02]  /*0900*/  HADD2.F32 R85, -RZ, R86.H0_H0 ;  /* 0x20000056ff557230 */ /* 0x000fe40000004100 */
[----:B------:R-:W-:Y:S01]  /*0910*/  FADD.FTZ R110, -R88, R109 ;  /* 0x0000006d586e7221 */ /* 0x000fe20000010100 */
[----:B------:R-:W-:-:S02]  /*0920*/  HADD2.F32 R84, -RZ, R84.H1_H1 ;  /* 0x30000054ff547230 */ /* 0x000fc40000004100 */
[----:B------:R-:W-:Y:S01]  /*0930*/  FMUL.FTZ R107, R151, R80 ;  /* 0x00000050976b7220 */ /* 0x000fe20000410000 */
[----:B------:R-:W-:Y:S02]  /*0940*/  HADD2.F32 R86, -RZ, R86.H1_H1 ;  /* 0x30000056ff567230 */ /* 0x000fe40000004100 */
[----:B------:R-:W-:Y:S01]  /*0950*/  FADD.FTZ R106, -R88, R95 ;  /* 0x0000005f586a7221 */ /* 0x000fe20000010100 */
[----:B------:R-:W-:Y:S02]  /*0960*/  HADD2.F32 R81, -RZ, R66.H1_H1 ;  /* 0x30000042ff517230 */ /* 0x000fe40000004100 */
[----:B------:R-:W-:Y:S01]  /*0970*/  FMUL.FTZ R101, R101, R84 ;  /* 0x0000005465657220 */ /* 0x000fe20000410000 */
[----:B------:R-:W-:Y:S01]  /*0980*/  FADD.FTZ R80, RZ, R100 ;  /* 0x00000064ff507221 */ /* 0x000fe20000010000 */
[----:B------:R-:W-:Y:S01]  /*0990*/  FMUL.FTZ R102, R151, R102 ;  /* 0x0000006697667220 */ /* 0x000fe20000410000 */
[-C--:B------:R-:W-:Y:S01]  /*09a0*/  FMUL.FTZ R104, R104, R83.reuse ;  /* 0x0000005368687220 */ /* 0x080fe20000410000 */
[----:B------:R-:W-:Y:S01]  /*09b0*/  FMUL.FTZ R109, R81, R86 ;  /* 0x00000056516d7220 */ /* 0x000fe20000410000 */
[----:B------:R-:W-:Y:S01]  /*09c0*/  FFMA.FTZ R81, R3, R100, RZ ;  /* 0x0000006403517223 */ /* 0x000fe200000100ff */
[----:B------:R-:W-:Y:S01]  /*09d0*/  FADD.FTZ R34, R34, R83 ;  /* 0x0000005322227221 */ /* 0x000fe20000010000 */
[----:B------:R-:W-:Y:S01]  /*09e0*/  FFMA.FTZ R58, R103, R83, R58 ;  /* 0x00000053673a7223 */ /* 0x000fe2000001003a */
[----:B------:R-:W-:Y:S01]  /*09f0*/  FMUL.FTZ R106, R151, R106 ;  /* 0x0000006a976a7220 */ /* 0x000fe20000410000 */
[----:B------:R-:W-:Y:S01]  /*0a00*/  FADD.FTZ R83, R80, R101 ;  /* 0x0000006550537221 */ /* 0x000fe20000010000 */
[----:B------:R-:W-:Y:S01]  /*0a10*/  FFMA.FTZ R80, R102, R101, R81 ;  /* 0x0000006566507223 */ /* 0x000fe20000010051 */
[-C--:B------:R-:W-:Y:S01]  /*0a20*/  FMUL.FTZ R105, R105, R82.reuse ;  /* 0x0000005269697220 */ /* 0x080fe20000410000 */
[----:B------:R-:W-:Y:S01]  /*0a30*/  FADD.FTZ R35, R35, R82 ;  /* 0x0000005223237221 */ /* 0x000fe20000010000 */
[----:B------:R-:W-:Y:S01]  /*0a40*/  FFMA.FTZ R59, R106, R82, R59 ;  /* 0x000000526a3b7223 */ /* 0x000fe2000001003b */
[----:B------:R-:W-:Y:S01]  /*0a50*/  FADD.FTZ R82, R83, R104 ;  /* 0x0000006853527221 */ /* 0x000fe20000010000 */
[----:B------:R-:W-:Y:S01]  /*0a60*/  FFMA.FTZ R81, R103, R104, R80 ;  /* 0x0000006867517223 */ /* 0x000fe20000010050 */
[----:B------:R-:W-:Y:S01]  /*0a70*/  FMUL.FTZ R108, R108, R85 ;  /* 0x000000556c6c7220 */ /* 0x000fe20000410000 */
[----:B------:R-:W-:Y:S01]  /*0a80*/  FADD.FTZ R28, R28, R85 ;  /* 0x000000551c1c7221 */ /* 0x000fe20000010000 */
[----:B------:R-:W-:Y:S01]  /*0a90*/  FADD.FTZ R83, R82, R105 ;  /* 0x0000006952537221 */ /* 0x000fe20000010000 */
[----:B------:R-:W-:Y:S01]  /*0aa0*/  FFMA.FTZ R80, R106, R105, R81 ;  /* 0x000000696a507223 */ /* 0x000fe20000010051 */
[----:B------:R-:W-:Y:S01]  /*0ab0*/  FFMA.FTZ R52, R107, R85, R52 ;  /* 0x000000556b347223 */ /* 0x000fe20000010034 */
[----:B0-----:R-:W-:-:S02]  /*0ac0*/  HADD2.F32 R90, -RZ, R87.H0_H0 ;  /* 0x20000057ff5a7230 */ /* 0x001fc40000004100 */
[----:B------:R-:W-:Y:S01]  /*0ad0*/  FADD.FTZ R33, R33, R84 ;  /* 0x0000005421217221 */ /* 0x000fe20000010000 */
[----:B------:R-:W-:Y:S01]  /*0ae0*/  FFMA.FTZ R57, R102, R84, R57 ;  /* 0x0000005466397223 */ /* 0x000fe20000010039 */
[----:B------:R-:W-:Y:S02]  /*0af0*/  HADD2.F32 R85, -RZ, R67.H0_H0 ;  /* 0x20000043ff557230 */ /* 0x000fe40000004100 */
[----:B------:R-:W-:Y:S01]  /*0b00*/  FMUL.FTZ R110, R151, R110 ;  /* 0x0000006e976e7220 */ /* 0x000fe20000410000 */
[C---:B------:R-:W-:Y:S01]  /*0b10*/  FADD.FTZ R84, -R88.reuse, R111 ;  /* 0x0000006f58547221 */ /* 0x040fe20000010100 */
[----:B------:R-:W-:Y:S01]  /*0b20*/  FADD.FTZ R82, R83, R108 ;  /* 0x0000006c53527221 */ /* 0x000fe20000010000 */
[----:B------:R-:W-:Y:S01]  /*0b30*/  FFMA.FTZ R81, R107, R108, R80 ;  /* 0x0000006c6b517223 */ /* 0x000fe20000010050 */
[----:B------:R-:W-:Y:S02]  /*0b40*/  HADD2.F32 R87, -RZ, R87.H1_H1 ;  /* 0x30000057ff577230 */ /* 0x000fe40000004100 */
[----:B------:R-:W-:Y:S01]  /*0b50*/  FMUL.FTZ R111, R85, R90 ;  /* 0x0000005a556f7220 */ /* 0x000fe20000410000 */
[C---:B------:R-:W-:Y:S01]  /*0b60*/  FMUL.FTZ R113, R151.reuse, R84 ;  /* 0x0000005497717220 */ /* 0x040fe20000410000 */
[----:B------:R-:W-:Y:S01]  /*0b70*/  FADD.FTZ R114, -R88, R153 ;  /* 0x0000009958727221 */ /* 0x000fe20000010100 */
        /* <DEDUP_REMOVED lines=15> */
.L_x_398:
[----:B--23--:R-:W-:Y:S05]  /*0c70*/  BSYNC.RECONVERGENT B0 ;  /* 0x0000000000007941 */ /* 0x00cfea0003800200 */
.L_x_397:
        /* <DEDUP_REMOVED lines=11> */
[----:B------:R-:W-:Y:S02]  /*0d30*/  HADD2.F32 R116, -RZ, R124.H0_H0 ;  /* 0x2000007cff747230 */ /* 0x000fe40000004100 */
[----:B------:R-:W-:Y:S02]  /*0d40*/  HADD2.F32 R120, -RZ, R125.H0_H0 ;  /* 0x2000007dff787230 */ /* 0x000fe40000004100 */
[----:B0-----:R-:W-:-:S05]  /*0d50*/  @P1 IMAD.WIDE.U32 R90, R93, 0x10, R90 ;  /* 0x000000105d5a1825 */ /* 0x001fca00078e005a */
[----:B------:R0:W5:Y:S01]  /*0d60*/  @P1 LDG.E.128 R4, desc[UR8][R90.64] ;  /* 0x000000085a041981 */ /* 0x000162000c1e1d00 */
[----:B------:R-:W-:Y:S01]  /*0d70*/  HADD2.F32 R128, -RZ, R126.H0_H0 ;  /* 0x2000007eff807230 */ /* 0x000fe20000004100 */
[----:B------:R-:W-:Y:S01]  /*0d80*/  IADD3 R93, PT, PT, R93, 0x100, RZ ;  /* 0x000001005d5d7810 */ /* 0x000fe20007ffe0ff */
[----:B------:R-:W-:Y:S02]  /*0d90*/  HADD2.F32 R132, -RZ, R127.H1_H1 ;  /* 0x3000007fff847230 */ /* 0x000fe40000004100 */
[--C-:B--2---:R-:W-:Y:S02]  /*0da0*/  HADD2.F32 R95, -RZ, R80.reuse.H0_H0 ;  /* 0x20000050ff5f7230 */ /* 0x104fe40000004100 */
[----:B------:R-:W-:Y:S02]  /*0db0*/  HADD2.F32 R117, -RZ, R80.H1_H1 ;  /* 0x30000050ff757230 */ /* 0x000fe40000004100 */
[--C-:B------:R-:W-:Y:S02]  /*0dc0*/  HADD2.F32 R119, -RZ, R81.reuse.H0_H0 ;  /* 0x20000051ff777230 */ /* 0x100fe40000004100 */
[----:B------:R-:W-:Y:S01]  /*0dd0*/  FADD.FTZ R80, -R88, R95 ;  /* 0x0000005f58507221 */ /* 0x000fe20000010100 */
[----:B------:R-:W-:-:S02]  /*0de0*/  HADD2.F32 R121, -RZ, R81.H1_H1 ;  /* 0x30000051ff797230 */ /* 0x000fc40000004100 */
[C---:B------:R-:W-:Y:S01]  /*0df0*/  FADD.FTZ R118, -R88.reuse, R117 ;  /* 0x0000007558767221 */ /* 0x040fe20000010100 */
[----:B---3--:R-:W-:Y:S02]  /*0e00*/  HADD2.F32 R81, -RZ, R84.H0_H0 ;  /* 0x20000054ff517230 */ /* 0x008fe40000004100 */
[----:B-----5:R-:W-:Y:S01]  /*0e10*/  FMUL.FTZ R115, R151, R80 ;  /* 0x0000005097737220 */ /* 0x020fe20000410000 */
[----:B0-----:R-:W-:Y:S02]  /*0e20*/  HADD2.F32 R90, -RZ, R85.H1_H1 ;  /* 0x30000055ff5a7230 */ /* 0x001fe40000004100 */
[----:B------:R-:W-:Y:S01]  /*0e30*/  FADD.FTZ R80, -R88, R119 ;  /* 0x0000007758507221 */ /* 0x000fe20000010100 */
[----:B------:R-:W-:Y:S02]  /*0e40*/  HADD2.F32 R123, -RZ, R82.H0_H0 ;  /* 0x20000052ff7b7230 */ /* 0x000fe40000004100 */
[-C--:B------:R-:W-:Y:S01]  /*0e50*/  FMUL.FTZ R116, R116, R81.reuse ;  /* 0x0000005174747220 */ /* 0x080fe20000410000 */
[----:B------:R-:W-:Y:S01]  /*0e60*/  FADD.FTZ R24, R24, R81 ;  /* 0x0000005118187221 */ /* 0x000fe20000010000 */
[----:B------:R-:W-:Y:S01]  /*0e70*/  FFMA.FTZ R48, R115, R81, R48 ;  /* 0x0000005173307223 */ /* 0x000fe20000010030 */
[----:B------:R-:W-:-:S02]  /*0e80*/  HADD2.F32 R81, -RZ, R125.H1_H1 ;  /* 0x3000007dff517230 */ /* 0x000fc40000004100 */
[C---:B------:R-:W-:Y:S01]  /*0e90*/  FADD.FTZ R122, -R88.reuse, R121 ;  /* 0x00000079587a7221 */ /* 0x040fe20000010100 */
[--C-:B------:R-:W-:Y:S02]  /*0ea0*/  HADD2.F32 R131, -RZ, R83.reuse.H0_H0 ;  /* 0x20000053ff837230 */ /* 0x100fe40000004100 */
[----:B------:R-:W-:Y:S01]  /*0eb0*/  FMUL.FTZ R119, R151, R80 ;  /* 0x0000005097777220 */ /* 0x000fe20000410000 */
[----:B------:R-:W-:Y:S02]  /*0ec0*/  HADD2.F32 R153, -RZ, R83.H1_H1 ;  /* 0x30000053ff997230 */ /* 0x000fe40000004100 */
[----:B------:R-:W-:Y:S01]  /*0ed0*/  FMUL.FTZ R121, R81, R90 ;  /* 0x0000005a51797220 */ /* 0x000fe20000410000 */
[----:B------:R-:W-:Y:S02]  /*0ee0*/  HADD2.F32 R83, -RZ, R85.H0_H0 ;  /* 0x20000055ff537230 */ /* 0x000fe40000004100 */
[----:B------:R-:W-:Y:S01]  /*0ef0*/  FADD.FTZ R80, -R88, R123 ;  /* 0x0000007b58507221 */ /* 0x000fe20000010100 */
[----:B------:R-:W-:-:S02]  /*0f00*/  HADD2.F32 R129, -RZ, R82.H1_H1 ;  /* 0x30000052ff817230 */ /* 0x000fc40000004100 */
[C---:B------:R-:W-:Y:S01]  /*0f10*/  FMUL.FTZ R118, R151.reuse, R118 ;  /* 0x0000007697767220 */ /* 0x040fe20000410000 */
[----:B------:R-:W-:Y:S02]  /*0f20*/  HADD2.F32 R85, -RZ, R86.H0_H0 ;  /* 0x20000056ff557230 */ /* 0x000fe40000004100 */
[----:B------:R-:W-:Y:S01]  /*0f30*/  FMUL.FTZ R123, R151, R80 ;  /* 0x00000050977b7220 */ /* 0x000fe20000410000 */
[----:B------:R-:W-:Y:S02]  /*0f40*/  HADD2.F32 R84, -RZ, R84.H1_H1 ;  /* 0x30000054ff547230 */ /* 0x000fe40000004100 */
[----:B------:R-:W-:Y:S01]  /*0f50*/  FADD.FTZ R130, -R88, R129 ;  /* 0x0000008158827221 */ /* 0x000fe20000010100 */
[----:B------:R-:W-:Y:S02]  /*0f60*/  HADD2.F32 R86, -RZ, R86.H1_H1 ;  /* 0x30000056ff567230 */ /* 0x000fe40000004100 */
[----:B------:R-:W-:Y:S01]  /*0f70*/  FADD.FTZ R80, R89, R116 ;  /* 0x0000007459507221 */ /* 0x000fe20000010000 */
[----:B------:R-:W-:-:S02]  /*0f80*/  HADD2.F32 R82, -RZ, R124.H1_H1 ;  /* 0x3000007cff527230 */ /* 0x000fc40000004100 */
[-C--:B------:R-:W-:Y:S01]  /*0f90*/  FMUL.FTZ R120, R120, R83.reuse ;  /* 0x0000005378787220 */ /* 0x080fe20000410000 */
[----:B------:R-:W-:Y:S02]  /*0fa0*/  HADD2.F32 R81, -RZ, R126.H1_H1 ;  /* 0x3000007eff517230 */ /* 0x000fe40000004100 */
[----:B------:R-:W-:Y:S01]  /*0fb0*/  FADD.FTZ R26, R26, R83 ;  /* 0x000000531a1a7221 */ /* 0x000fe20000010000 */
[----:B------:R-:W-:Y:S01]  /*0fc0*/  FFMA.FTZ R50, R119, R83, R50 ;  /* 0x0000005377327223 */ /* 0x000fe20000010032 */
[----:B------:R-:W-:Y:S01]  /*0fd0*/  FMUL.FTZ R117, R82, R84 ;  /* 0x0000005452757220 */ /* 0x000fe20000410000 */
[----:B------:R-:W-:Y:S01]  /*0fe0*/  FMUL.FTZ R122, R151, R122 ;  /* 0x0000007a977a7220 */ /* 0x000fe20000410000 */
[----:B------:R-:W-:Y:S01]  /*0ff0*/  FMUL.FTZ R129, R81, R86 ;  /* 0x0000005651817220 */ /* 0x000fe20000410000 */
[----:B------:R-:W-:Y:S01]  /*1000*/  FFMA.FTZ R81, R115, R116, R92 ;  /* 0x0000007473517223 */ /* 0x000fe2000001005c */
[----:B------:R-:W-:Y:S01]  /*1010*/  FADD.FTZ R83, R80, R117 ;  /* 0x0000007550537221 */ /* 0x000fe20000010000 */
[----:B------:R-:W-:Y:S01]  /*1020*/  FMUL.FTZ R128, R128, R85 ;  /* 0x0000005580807220 */ /* 0x000fe20000410000 */
[----:B------:R-:W-:Y:S01]  /*1030*/  FADD.FTZ R20, R20, R85 ;  /* 0x0000005514147221 */ /* 0x000fe20000010000 */
[----:B------:R-:W-:Y:S01]  /*1040*/  FFMA.FTZ R80, R118, R117, R81 ;  /* 0x0000007576507223 */ /* 0x000fe20000010051 */
[----:B------:R-:W-:Y:S01]  /*1050*/  FADD.FTZ R82, R83, R120 ;  /* 0x0000007853527221 */ /* 0x000fe20000010000 */
[----:B------:R-:W-:Y:S01]  /*1060*/  FFMA.FTZ R44, R123, R85, R44 ;  /* 0x000000557b2c7223 */ /* 0x000fe2000001002c */
[----:B------:R-:W-:-:S02]  /*1070*/  HADD2.F32 R91, -RZ, R87.H0_H0 ;  /* 0x20000057ff5b7230 */ /* 0x000fc40000004100 */
[----:B------:R-:W-:Y:S01]  /*1080*/  FFMA.FTZ R81, R119, R120, R80 ;  /* 0x0000007877517223 */ /* 0x000fe20000010050 */
[----:B------:R-:W-:Y:S01]  /*1090*/  FADD.FTZ R83, R82, R121 ;  /* 0x0000007952537221 */ /* 0x000fe20000010000 */
[----:B------:R-:W-:Y:S01]  /*10a0*/  FADD.FTZ R25, R25, R84 ;  /* 0x0000005419197221 */ /* 0x000fe20000010000 */
[----:B------:R-:W-:Y:S01]  /*10b0*/  FFMA.FTZ R49, R118, R84, R49 ;  /* 0x0000005476317223 */ /* 0x000fe20000010031 */
[----:B------:R-:W-:Y:S01]  /*10c0*/  FFMA.FTZ R80, R122, R121, R81 ;  /* 0x000000797a507223 */ /* 0x000fe20000010051 */
[----:B------:R-:W-:Y:S02]  /*10d0*/  HADD2.F32 R85, -RZ, R127.H0_H0 ;  /* 0x2000007fff557230 */ /* 0x000fe40000004100 */
[----:B------:R-:W-:Y:S01]  /*10e0*/  FMUL.FTZ R130, R151, R130 ;  /* 0x0000008297827220 */ /* 0x000fe20000410000 */
[----:B------:R-:W-:Y:S01]  /*10f0*/  FADD.FTZ R84, -R88, R131 ;  /* 0x0000008358547221 */ /* 0x000fe20000010100 */
[----:B------:R-:W-:Y:S01]  /*1100*/  FADD.FTZ R82, R83, R128 ;  /* 0x0000008053527221 */ /* 0x000fe20000010000 */
[----:B------:R-:W-:Y:S01]  /*1110*/  FFMA.FTZ R81, R123, R128, R80 ;  /* 0x000000807b517223 */ /* 0x000fe20000010050 */
[----:B------:R-:W-:-:S02]  /*1120*/  HADD2.F32 R87, -RZ, R87.H1_H1 ;  /* 0x30000057ff577230 */ /* 0x000fc40000004100 */
        /* <DEDUP_REMOVED lines=19> */
.L_x_400:
[----:B------:R-:W-:Y:S05]  /*1260*/  BSYNC.RECONVERGENT B0 ;  /* 0x0000000000007941 */ /* 0x000fea0003800200 */
.L_x_399:
        /* <DEDUP_REMOVED lines=15> */
[--C-:B------:R-:W-:Y:S02]  /*1360*/  HADD2.F32 R144, -RZ, R62.reuse.H0_H0 ;  /* 0x2000003eff907230 */ /* 0x100fe40000004100 */
[----:B------:R-:W-:Y:S02]  /*1370*/  HADD2.F32 R145, -RZ, R62.H1_H1 ;  /* 0x3000003eff917230 */ /* 0x000fe40000004100 */
[--C-:B------:R-:W-:Y:S02]  /*1380*/  HADD2.F32 R147, -RZ, R63.reuse.H0_H0 ;  /* 0x2000003fff937230 */ /* 0x100fe40000004100 */
[----:B------:R-:W-:Y:S02]  /*1390*/  HADD2.F32 R148, -RZ, R63.H1_H1 ;  /* 0x3000003fff947230 */ /* 0x000fe40000004100 */
[--C-:B--2---:R-:W-:Y:S02]  /*13a0*/  HADD2.F32 R135, -RZ, R81.reuse.H0_H0 ;  /* 0x20000051ff877230 */ /* 0x104fe40000004100 */
[----:B------:R-:W-:-:S02]  /*13b0*/  HADD2.F32 R81, -RZ, R81.H1_H1 ;  /* 0x30000051ff517230 */ /* 0x000fc40000004100 */
[----:B------:R-:W-:Y:S02]  /*13c0*/  HADD2.F32 R93, -RZ, R80.H0_H0 ;  /* 0x20000050ff5d7230 */ /* 0x000fe40000004100 */
[----:B------:R-:W-:Y:S02]  /*13d0*/  HADD2.F32 R137, -RZ, R82.H0_H0 ;  /* 0x20000052ff897230 */ /* 0x000fe40000004100 */
[C---:B------:R-:W-:Y:S01]  /*13e0*/  FADD.FTZ R142, -R88.reuse, R81 ;  /* 0x00000051588e7221 */ /* 0x040fe20000010100 */
[----:B------:R-:W-:Y:S02]  /*13f0*/  HADD2.F32 R95, -RZ, R80.H1_H1 ;  /* 0x30000050ff5f7230 */ /* 0x000fe40000004100 */
[C---:B------:R-:W-:Y:S01]  /*1400*/  FADD.FTZ R80, -R88.reuse, R93 ;  /* 0x0000005d58507221 */ /* 0x040fe20000010100 */
[----:B------:R-:W-:Y:S02]  /*1410*/  HADD2.F32 R141, -RZ, R83.H0_H0 ;  /* 0x20000053ff8d7230 */ /* 0x000fe40000004100 */
[----:B0-----:R-:W-:Y:S01]  /*1420*/  FADD.FTZ R90, -R88, R137 ;  /* 0x00000089585a7221 */ /* 0x001fe20000010100 */
[----:B---3--:R-:W-:-:S02]  /*1430*/  HADD2.F32 R81, -RZ, R84.H0_H0 ;  /* 0x20000054ff517230 */ /* 0x008fc40000004100 */
[C---:B------:R-:W-:Y:S01]  /*1440*/  FADD.FTZ R138, -R88.reuse, R95 ;  /* 0x0000005f588a7221 */ /* 0x040fe20000010100 */
[----:B------:R-:W-:Y:S02]  /*1450*/  HADD2.F32 R83, -RZ, R83.H1_H1 ;  /* 0x30000053ff537230 */ /* 0x000fe40000004100 */
[C---:B------:R-:W-:Y:S01]  /*1460*/  FADD.FTZ R94, -R88.reuse, R141 ;  /* 0x0000008d585e7221 */ /* 0x040fe20000010100 */
[----:B------:R-:W-:Y:S02]  /*1470*/  HADD2.F32 R139, -RZ, R82.H1_H1 ;  /* 0x30000052ff8b7230 */ /* 0x000fe40000004100 */
[----:B------:R-:W-:Y:S01]  /*1480*/  FADD.FTZ R82, -R88, R135 ;  /* 0x0000008758527221 */ /* 0x000fe20000010100 */
[----:B------:R-:W-:Y:S02]  /*1490*/  HADD2.F32 R84, -RZ, R84.H1_H1 ;  /* 0x30000054ff547230 */ /* 0x000fe40000004100 */
[----:B-----5:R-:W-:Y:S01]  /*14a0*/  FMUL.FTZ R135, R151, R80 ;  /* 0x0000005097877220 */ /* 0x020fe20000410000 */
[----:B------:R-:W-:-:S02]  /*14b0*/  HADD2.F32 R137, -RZ, R60.H1_H1 ;  /* 0x3000003cff897230 */ /* 0x000fc40000004100 */
[-C--:B------:R-:W-:Y:S01]  /*14c0*/  FMUL.FTZ R136, R136, R81.reuse ;  /* 0x0000005188887220 */ /* 0x080fe20000410000 */
[C---:B------:R-:W-:Y:S01]  /*14d0*/  FADD.FTZ R150, -R88.reuse, R83 ;  /* 0x0000005358967221 */ /* 0x040fe20000010100 */
[----:B------:R-:W-:Y:S01]  /*14e0*/  FADD.FTZ R146, -R88, R139 ;  /* 0x0000008b58927221 */ /* 0x000fe20000010100 */
[--C-:B------:R-:W-:Y:S02]  /*14f0*/  HADD2.F32 R83, -RZ, R85.reuse.H0_H0 ;  /* 0x20000055ff537230 */ /* 0x100fe40000004100 */
[----:B------:R-:W-:Y:S01]  /*1500*/  FMUL.FTZ R139, R151, R82 ;  /* 0x00000052978b7220 */ /* 0x000fe20000410000 */
[----:B------:R-:W-:Y:S01]  /*1510*/  FADD.FTZ R16, R16, R81 ;  /* 0x0000005110107221 */ /* 0x000fe20000010000 */
[----:B------:R-:W-:Y:S01]  /*1520*/  FFMA.FTZ R40, R135, R81, R40 ;  /* 0x0000005187287223 */ /* 0x000fe20000010028 */
[----:B------:R-:W-:Y:S01]  /*1530*/  FMUL.FTZ R137, R137, R84 ;  /* 0x0000005489897220 */ /* 0x000fe20000410000 */
[----:B------:R-:W-:Y:S01]  /*1540*/  FADD.FTZ R80, R89, R136 ;  /* 0x0000008859507221 */ /* 0x000fe20000010000 */
[----:B------:R-:W-:Y:S01]  /*1550*/  FMUL.FTZ R138, R151, R138 ;  /* 0x0000008a978a7220 */ /* 0x000fe20000410000 */
[----:B------:R-:W-:Y:S01]  /*1560*/  FFMA.FTZ R81, R135, R136, R92 ;  /* 0x0000008887517223 */ /* 0x000fe2000001005c */
[-C--:B------:R-:W-:Y:S01]  /*1570*/  FMUL.FTZ R140, R140, R83.reuse ;  /* 0x000000538c8c7220 */ /* 0x080fe20000410000 */
[----:B------:R-:W-:Y:S01]  /*1580*/  FADD.FTZ R18, R18, R83 ;  /* 0x0000005312127221 */ /* 0x000fe20000010000 */
[----:B------:R-:W-:Y:S01]  /*1590*/  FFMA.FTZ R42, R139, R83, R42 ;  /* 0x000000538b2a7223 */ /* 0x000fe2000001002a */
[----:B------:R-:W-:-:S02]  /*15a0*/  HADD2.F32 R88, -RZ, R85.H1_H1 ;  /* 0x30000055ff587230 */ /* 0x000fc40000004100 */
[----:B------:R-:W-:Y:S01]  /*15b0*/  FADD.FTZ R83, R80, R137 ;  /* 0x0000008950537221 */ /* 0x000fe20000010000 */
[----:B------:R-:W-:Y:S02]  /*15c0*/  HADD2.F32 R141, -RZ, R61.H1_H1 ;  /* 0x3000003dff8d7230 */ /* 0x000fe40000004100 */
[----:B------:R-:W-:Y:S01]  /*15d0*/  FFMA.FTZ R80, R138, R137, R81 ;  /* 0x000000898a507223 */ /* 0x000fe20000010051 */
[--C-:B------:R-:W-:Y:S02]  /*15e0*/  HADD2.F32 R85, -RZ, R86.reuse.H0_H0 ;  /* 0x20000056ff557230 */ /* 0x100fe40000004100 */
[----:B------:R-:W-:Y:S01]  /*15f0*/  FMUL.FTZ R142, R151, R142 ;  /* 0x0000008e978e7220 */ /* 0x000fe20000410000 */
[----:B------:R-:W-:Y:S01]  /*1600*/  FADD.FTZ R82, R83, R140 ;  /* 0x0000008c53527221 */ /* 0x000fe20000010000 */
[----:B------:R-:W-:Y:S01]  /*1610*/  FMUL.FTZ R141, R141, R88 ;  /* 0x000000588d8d7220 */ /* 0x000fe20000410000 */
[----:B------:R-:W-:Y:S01]  /*1620*/  FFMA.FTZ R81, R139, R140, R80 ;  /* 0x0000008c8b517223 */ /* 0x000fe20000010050 */
[----:B------:R-:W-:-:S02]  /*1630*/  HADD2.F32 R86, -RZ, R86.H1_H1 ;  /* 0x30000056ff567230 */ /* 0x000fc40000004100 */
[----:B------:R-:W-:Y:S01]  /*1640*/  FMUL.FTZ R143, R151, R90 ;  /* 0x0000005a978f7220 */ /* 0x000fe20000410000 */
[----:B------:R-:W-:Y:S01]  /*1650*/  FMUL.FTZ R144, R144, R85 ;  /* 0x0000005590907220 */ /* 0x000fe20000410000 */
[----:B------:R-:W-:Y:S01]  /*1660*/  FADD.FTZ R83, R82, R141 ;  /* 0x0000008d52537221 */ /* 0x000fe20000010000 */
[----:B------:R-:W-:Y:S01]  /*1670*/  FFMA.FTZ R80, R142, R141, R81 ;  /* 0x0000008d8e507223 */ /* 0x000fe20000010051 */
[--C-:B------:R-:W-:Y:S02]  /*1680*/  HADD2.F32 R91, -RZ, R87.reuse.H0_H0 ;  /* 0x20000057ff5b7230 */ /* 0x100fe40000004100 */
[----:B------:R-:W-:Y:S01]  /*1690*/  FMUL.FTZ R145, R145, R86 ;  /* 0x0000005691917220 */ /* 0x000fe20000410000 */
[----:B------:R-:W-:Y:S01]  /*16a0*/  FMUL.FTZ R146, R151, R146 ;  /* 0x0000009297927220 */ /* 0x000fe20000410000 */
[----:B------:R-:W-:Y:S01]  /*16b0*/  FADD.FTZ R82, R83, R144 ;  /* 0x0000009053527221 */ /* 0x000fe20000010000 */
[----:B------:R-:W-:Y:S01]  /*16c0*/  FFMA.FTZ R81, R143, R144, R80 ;  /* 0x000000908f517223 */ /* 0x000fe20000010050 */
[----:B------:R-:W-:-:S02]  /*16d0*/  HADD2.F32 R87, -RZ, R87.H1_H1 ;  /* 0x30000057ff577230 */ /* 0x000fc40000004100 */
[----:B------:R-:W-:Y:S01]  /*16e0*/  FMUL.FTZ R147, R147, R91 ;  /* 0x0000005b93937220 */ /* 0x000fe20000410000 */
[C---:B------:R-:W-:Y:S01]  /*16f0*/  FMUL.FTZ R149, R151.reuse, R94 ;  /* 0x0000005e97957220 */ /* 0x040fe20000410000 */
        /* <DEDUP_REMOVED lines=20> */
.L_x_402:
[----:B------:R-:W-:Y:S05]  /*1840*/  BSYNC.RECONVERGENT B0 ;  /* 0x0000000000007941 */ /* 0x000fea0003800200 */
.L_x_401:
[----:B------:R-:W0:Y:S01]  /*1850*/  SHFL.DOWN PT, R80, R89, 0x10, 0x1f ;  /* 0x0a001f0059507f89 */ /* 0x000e2200000e0000 */
[----:B------:R-:W-:Y:S01]  /*1860*/  LOP3.LUT P4, RZ, R0, 0x1f, RZ, 0xc0, !PT ;  /* 0x0000001f00ff7812 */ /* 0x000fe2000788c0ff */
[----:B------:R-:W1:Y:S01]  /*1870*/  LDC.64 R154, c[0x0][0x380] ;  /* 0x0000e000ff9a7b82 */ /* 0x000e620000000a00 */
[----:B------:R-:W-:Y:S01]  /*1880*/  PLOP3.LUT P1, PT, PT, PT, PT, 0x80, 0x8 ;  /* 0x000000000008781c */ /* 0x000fe20003f2f070 */
[----:B------:R-:W2:Y:S01]  /*1890*/  SHFL.DOWN PT, R81, R92, 0x10, 0x1f ;  /* 0x0a001f005c517f89 */ /* 0x000ea200000e0000 */
[----:B------:R-:W-:Y:S01]  /*18a0*/  ISETP.NE.AND P5, PT, RZ, UR11, PT ;  /* 0x0000000bff007c0c */ /* 0x000fe2000bfa5270 */
[----:B------:R-:W-:Y:S08]  /*18b0*/  BSSY.RECONVERGENT B0, `(.L_x_403) ;  /* 0x000018b000007945 */ /* 0x000ff00003800200 */
[----:B------:R-:W-:Y:S01]  /*18c0*/  @!P4 PLOP3.LUT P1, PT, P3, PT, PT, 0x80, 0x8 ;  /* 0x000000000008c81c */ /* 0x000fe20001f2f070 */
[----:B0-----:R-:W-:Y:S01]  /*18d0*/  FADD.FTZ R80, R80, R89 ;  /* 0x0000005950507221 */ /* 0x001fe20000010000 */
[----:B-1----:R-:W-:Y:S01]  /*18e0*/  IADD3 R99, PT, PT, R99, R154, RZ ;  /* 0x0000009a63637210 */ /* 0x002fe20007ffe0ff */
[----:B--2---:R-:W-:-:S03]  /*18f0*/  FADD.FTZ R81, R81, R92 ;  /* 0x0000005c51517221 */ /* 0x004fc60000010000 */
[----:B------:R-:W0:Y:S01]  /*1900*/  SHFL.DOWN PT, R83, R80, 0x8, 0x1f ;  /* 0x09001f0050537f89 */ /* 0x000e2200000e0000 */
[----:B------:R-:W-:-:S03]  /*1910*/  ISETP.GE.AND P6, PT, R99, R155, PT ;  /* 0x0000009b6300720c */ /* 0x000fc60003fc6270 */
[----:B------:R-:W1:Y:S01]  /*1920*/  SHFL.DOWN PT, R82, R81, 0x8, 0x1f ;  /* 0x09001f0051527f89 */ /* 0x000e6200000e0000 */
[----:B------:R-:W2:Y:S01]  /*1930*/  S2R R92, SR_CgaCtaId ;  /* 0x00000000005c7919 */ /* 0x000ea20000008800 */
        /* <DEDUP_REMOVED lines=28> */
[----:B------:R-:W-:Y:S01]  /*1b00*/  @!P4 STS.64 [R93], R152 ;  /* 0x000000985d00c388 */ /* 0x000fe20000000a00 */
[----:B------:R-:W-:Y:S06]  /*1b10*/  BAR.SYNC.DEFER_BLOCKING 0x0 ;  /* 0x0000000000007b1d */ /* 0x000fec0000010000 */
[----:B------:R-:W0:Y:S04]  /*1b20*/  LDS.128 R80, [R83] ;  /* 0x0000000053507984 */ /* 0x000e280000000c00 */
[----:B------:R-:W1:Y:S04]  /*1b30*/  LDS.128 R84, [R84] ;  /* 0x0000000054547984 */ /* 0x000e680000000c00 */
[----:B------:R-:W2:Y:S04]  /*1b40*/  LDS.128 R88, [R88] ;  /* 0x0000000058587984 */ /* 0x000ea80000000c00 */
[----:B------:R-:W3:Y:S01]  /*1b50*/  LDS.128 R92, [R94] ;  /* 0x000000005e5c7984 */ /* 0x000ee20000000c00 */
[----:B0-----:R-:W-:Y:S01]  /*1b60*/  FADD.FTZ R153, RZ, R80 ;  /* 0x00000050ff997221 */ /* 0x001fe20000010000 */
[----:B------:R-:W-:Y:S01]  /*1b70*/  FADD.FTZ R80, RZ, R81 ;  /* 0x00000051ff507221 */ /* 0x000fe20000010000 */
[----:B------:R-:W-:-:S02]  /*1b80*/  P2R R81, PR, RZ, 0x40 ;  /* 0x00000040ff517803 */ /* 0x000fc40000000000 */
        /* <DEDUP_REMOVED lines=12> */
[----:B------:R-:W-:Y:S02]  /*1c50*/  P2R R93, PR, RZ, 0x20 ;  /* 0x00000020ff5d7803 */ /* 0x000fe40000000000 */
        /* <DEDUP_REMOVED lines=44> */
.L_x_407:
        /* <DEDUP_REMOVED lines=33> */
.L_x_406:
        /* <DEDUP_REMOVED lines=36> */
.L_x_409:
        /* <DEDUP_REMOVED lines=37> */
.L_x_405:
        /* <DEDUP_REMOVED lines=10> */
[----:B------:R-:W-:Y:S02]  /*2660*/  HADD2.F32 R88, -RZ, R11.H1_H1 ;  /* 0x3000000bff587230 */ /* 0x000fe40000004100 */
[----:B------:R-:W-:Y:S01]  /*2670*/  FADD.FTZ R89, R112, -R87 ;  /* 0x8000005770597221 */ /* 0x000fe20000010000 */
[--C-:B------:R-:W-:Y:S02]  /*2680*/  HADD2.F32 R82, -RZ, R10.reuse.H1_H1 ;  /* 0x3000000aff527230 */ /* 0x100fe40000004100 */
[----:B------:R-:W-:Y:S01]  /*2690*/  FADD.FTZ R87, R109, -R90 ;  /* 0x8000005a6d577221 */ /* 0x000fe20000010000 */
[----:B------:R-:W-:-:S02]  /*26a0*/  HADD2.F32 R80, -RZ, R10.H0_H0 ;  /* 0x2000000aff507230 */ /* 0x000fc40000004100 */
[----:B------:R-:W-:Y:S01]  /*26b0*/  FADD.FTZ R81, R108, -R81 ;  /* 0x800000516c517221 */ /* 0x000fe20000010000 */
[----:B------:R-:W-:Y:S01]  /*26c0*/  FADD.FTZ R83, R111, -R92 ;  /* 0x8000005c6f537221 */ /* 0x000fe20000010000 */
[----:B------:R-:W-:Y:S02]  /*26d0*/  HADD2.F32 R86, -RZ, R11.H0_H0 ;  /* 0x2000000bff567230 */ /* 0x000fe40000004100 */
        /* <DEDUP_REMOVED lines=25> */
.L_x_411:
        /* <DEDUP_REMOVED lines=13> */
[C---:B------:R-:W-:Y:S01]  /*2940*/  FFMA.FTZ R72, R151.reuse, R72, R74 ;  /* 0x0000004897487223 */ /* 0x040fe2000001004a */
[C---:B------:R-:W-:Y:S01]  /*2950*/  FFMA.FTZ R82, R151.reuse, R82, R87 ;  /* 0x0000005297527223 */ /* 0x040fe20000010057 */
[----:B------:R-:W-:Y:S01]  /*2960*/  FFMA.FTZ R89, R151, R86, R89 ;  /* 0x0000005697597223 */ /* 0x000fe20000010059 */
[-CC-:B------:R-:W-:Y:S01]  /*2970*/  FFMA.FTZ R80, R106, R84.reuse, R85.reuse ;  /* 0x000000546a507223 */ /* 0x180fe20000010055 */
[-CC-:B------:R-:W-:Y:S01]  /*2980*/  FFMA.FTZ R74, R102, R84.reuse, R85.reuse ;  /* 0x00000054664a7223 */ /* 0x180fe20000010055 */
[-CC-:B------:R-:W-:Y:S01]  /*2990*/  FFMA.FTZ R87, R114, R84.reuse, R85.reuse ;  /* 0x0000005472577223 */ /* 0x180fe20000010055 */
        /* <DEDUP_REMOVED lines=22> */
.L_x_410:
[----:B------:R-:W-:-:S04]  /*2b00*/  UISETP.NE.U32.AND UP0, UPT, UR6, URZ, UPT ;  /* 0x000000ff0600728c */ /* 0x000fc8000bf05070 */
[----:B------:R-:W-:-:S09]  /*2b10*/  UISETP.NE.AND.EX UP0, UPT, UR7, URZ, UPT, UP0 ;  /* 0x000000ff0700728c */ /* 0x000fd2000bf05300 */
[----:B------:R-:W-:Y:S05]  /*2b20*/  BRA.U UP0, `(.L_x_412) ;  /* 0x0000000100a47547 */ /* 0x000fea000b800000 */
        /* <DEDUP_REMOVED lines=41> */
.L_x_412:
        /* <DEDUP_REMOVED lines=44> */
.L_x_408:
        /* <DEDUP_REMOVED lines=14> */
.L_x_404:
[----:B------:R-:W-:Y:S05]  /*3160*/  BSYNC.RECONVERGENT B0 ;  /* 0x0000000000007941 */ /* 0x000fea0003800200 */
.L_x_403:
        /* <DEDUP_REMOVED lines=58> */
.L_x_417:
        /* <DEDUP_REMOVED lines=41> */
.L_x_416:
[----:B0-----:R-:W0:Y:S02]  /*37a0*/  LDC.64 R80, c[0x0][0x470] ;  /* 0x00011c00ff507b82 */ /* 0x001e240000000a00 */
[----:B0-----:R-:W-:-:S04]  /*37b0*/  ISETP.NE.U32.AND P5, PT, R80, RZ, PT ;  /* 0x000000ff5000720c */ /* 0x001fc80003fa5070 */
[----:B------:R-:W-:-:S13]  /*37c0*/  ISETP.NE.AND.EX P5, PT, R81, RZ, PT, P5 ;  /* 0x000000ff5100720c */ /* 0x000fda0003fa5350 */
[----:B------:R-:W-:Y:S05]  /*37d0*/  @!P5 BRA `(.L_x_419) ;  /* 0x0000000000a4d947 */ /* 0x000fea0003800000 */
        /* <DEDUP_REMOVED lines=41> */
.L_x_419:
        /* <DEDUP_REMOVED lines=37> */
.L_x_415:
        /* <DEDUP_REMOVED lines=45> */
.L_x_421:
        /* <DEDUP_REMOVED lines=33> */
.L_x_420:
        /* <DEDUP_REMOVED lines=37> */
.L_x_422:
        /* <DEDUP_REMOVED lines=28> */
.L_x_418:
        /* <DEDUP_REMOVED lines=10> */
.L_x_414:
[----:B------:R-:W-:Y:S05]  /*4650*/  BSYNC.RECONVERGENT B0 ;  /* 0x0000000000007941 */ /* 0x000fea0003800200 */
.L_x_413:
        /* <DEDUP_REMOVED lines=15> */
[----:B------:R-:W-:Y:S02]  /*4750*/  HADD2.F32 R74, -RZ, R68.H0_H0 ;  /* 0x20000044ff4a7230 */ /* 0x000fe40000004100 */
[-C--:B------:R-:W-:Y:S01]  /*4760*/  FFMA.FTZ R79, R143, R84.reuse, R85 ;  /* 0x000000548f4f7223 */ /* 0x080fe20000010055 */
[----:B------:R-:W-:Y:S01]  /*4770*/  FADD.FTZ R72, R136, -R73 ;  /* 0x8000004988487221 */ /* 0x000fe20000010000 */
[-CC-:B------:R-:W-:Y:S01]  /*4780*/  FFMA.FTZ R76, R138, R84.reuse, R85.reuse ;  /* 0x000000548a4c7223 */ /* 0x180fe20000010055 */
[-CC-:B------:R-:W-:Y:S01]  /*4790*/  FFMA.FTZ R80, R142, R84.reuse, R85.reuse ;  /* 0x000000548e507223 */ /* 0x180fe20000010055 */
[-CC-:B------:R-:W-:Y:S01]  /*47a0*/  FFMA.FTZ R86, R146, R84.reuse, R85.reuse ;  /* 0x0000005492567223 */ /* 0x180fe20000010055 */
[-CC-:B------:R-:W-:Y:S01]  /*47b0*/  FFMA.FTZ R83, R150, R84.reuse, R85.reuse ;  /* 0x0000005496537223 */ /* 0x180fe20000010055 */
[----:B------:R-:W-:Y:S01]  /*47c0*/  FFMA.FTZ R84, R149, R84, R85 ;  /* 0x0000005495547223 */ /* 0x000fe20000010055 */
[----:B------:R-:W-:Y:S01]  /*47d0*/  FADD.FTZ R78, R140, -R75 ;  /* 0x8000004b8c4e7221 */ /* 0x000fe20000010000 */
[----:B------:R-:W-:-:S02]  /*47e0*/  HADD2.F32 R77, -RZ, R69.H0_H0 ;  /* 0x20000045ff4d7230 */ /* 0x000fc40000004100 */
[----:B------:R-:W-:Y:S01]  /*47f0*/  FADD.FTZ R82, R144, -R79 ;  /* 0x8000004f90527221 */ /* 0x000fe20000010000 */
[----:B-----5:R-:W-:Y:S01]  /*4800*/  FFMA.FTZ R72, R151, R72, R74 ;  /* 0x0000004897487223 */ /* 0x020fe2000001004a */
[----:B------:R-:W-:Y:S02]  /*4810*/  HADD2.F32 R75, -RZ, R69.H1_H1 ;  /* 0x30000045ff4b7230 */ /* 0x000fe40000004100 */
        /* <DEDUP_REMOVED lines=8> */
[----:B------:R-:W-:Y:S01]  /*48a0*/  FADD.FTZ R76, R137, -R76 ;  /* 0x8000004c894c7221 */ /* 0x000fe20000010000 */
[----:B------:R-:W-:Y:S02]  /*48b0*/  HADD2.F32 R74, -RZ, R71.H0_H0 ;  /* 0x20000047ff4a7230 */ /* 0x000fe40000004100 */
[C---:B------:R-:W-:Y:S01]  /*48c0*/  FFMA.FTZ R77, R151.reuse, R78, R77 ;  /* 0x0000004e974d7223 */ /* 0x040fe2000001004d */
        /* <DEDUP_REMOVED lines=19> */
.L_x_427:
[-CC-:B0--3--:R-:W-:Y:S01]  /*4a00*/  FFMA.FTZ R77, R135, R84.reuse, R85.reuse ;  /* 0x00000054874d7223 */ /* 0x189fe20000010055 */
[----:B------:R-:W-:Y:S02]  /*4a10*/  HADD2.F32 R78, -RZ, R68.H0_H0 ;  /* 0x20000044ff4e7230 */ /* 0x000fe40000004100 */
[-CC-:B------:R-:W-:Y:S01]  /*4a20*/  FFMA.FTZ R79, R139, R84.reuse, R85.reuse ;  /* 0x000000548b4f7223 */ /* 0x180fe20000010055 */
[-C--:B------:R-:W-:Y:S01]  /*4a30*/  FFMA.FTZ R83, R143, R84.reuse, R85 ;  /* 0x000000548f537223 */ /* 0x080fe20000010055 */
[----:B------:R-:W-:Y:S01]  /*4a40*/  FADD.FTZ R76, R136, -R77 ;  /* 0x8000004d884c7221 */ /* 0x000fe20000010000 */
[-CC-:B------:R-:W-:Y:S01]  /*4a50*/  FFMA.FTZ R80, R138, R84.reuse, R85.reuse ;  /* 0x000000548a507223 */ /* 0x180fe20000010055 */
[-CC-:B------:R-:W-:Y:S01]  /*4a60*/  FFMA.FTZ R86, R142, R84.reuse, R85.reuse ;  /* 0x000000548e567223 */ /* 0x180fe20000010055 */
[-CC-:B------:R-:W-:Y:S01]  /*4a70*/  FFMA.FTZ R88, R146, R84.reuse, R85.reuse ;  /* 0x0000005492587223 */ /* 0x180fe20000010055 */
[-CC-:B------:R-:W-:Y:S01]  /*4a80*/  FFMA.FTZ R87, R150, R84.reuse, R85.reuse ;  /* 0x0000005496577223 */ /* 0x180fe20000010055 */
[----:B------:R-:W-:Y:S01]  /*4a90*/  FFMA.FTZ R90, R149, R84, R85 ;  /* 0x00000054955a7223 */ /* 0x000fe20000010055 */
[----:B------:R-:W-:-:S02]  /*4aa0*/  HADD2.F32 R81, -RZ, R69.H0_H0 ;  /* 0x20000045ff517230 */ /* 0x000fc40000004100 */
[----:B------:R-:W-:Y:S01]  /*4ab0*/  FADD.FTZ R82, R140, -R79 ;  /* 0x8000004f8c527221 */ /* 0x000fe20000010000 */
[----:B------:R-:W-:Y:S02]  /*4ac0*/  HADD2.F32 R85, -RZ, R70.H0_H0 ;  /* 0x20000046ff557230 */ /* 0x000fe40000004100 */
[----:B------:R-:W-:Y:S01]  /*4ad0*/  FADD.FTZ R84, R144, -R83 ;  /* 0x8000005390547221 */ /* 0x000fe20000010000 */
[----:B-----5:R-:W-:Y:S01]  /*4ae0*/  FFMA.FTZ R76, R151, R76, R78 ;  /* 0x0000004c974c7223 */ /* 0x020fe2000001004e */
[----:B------:R-:W-:Y:S02]  /*4af0*/  HADD2.F32 R89, -RZ, R71.H1_H1 ;  /* 0x30000047ff597230 */ /* 0x000fe40000004100 */
        /* <DEDUP_REMOVED lines=25> */
.L_x_426:
[----:B0--3--:R-:W0:Y:S02]  /*4c90*/  LDC.64 R80, c[0x0][0x470] ;  /* 0x00011c00ff507b82 */ /* 0x009e240000000a00 */
[----:B0-----:R-:W-:-:S04]  /*4ca0*/  ISETP.NE.U32.AND P5, PT, R80, RZ, PT ;  /* 0x000000ff5000720c */ /* 0x001fc80003fa5070 */
[----:B------:R-:W-:-:S13]  /*4cb0*/  ISETP.NE.AND.EX P5, PT, R81, RZ, PT, P5 ;  /* 0x000000ff5100720c */ /* 0x000fda0003fa5350 */
[----:B------:R-:W-:Y:S05]  /*4cc0*/  @!P5 BRA `(.L_x_429) ;  /* 0x0000000000a4d947 */ /* 0x000fea0003800000 */
[-CC-:B------:R-:W-:Y:S01]  /*4cd0*/  FFMA.FTZ R73, R135, R84.reuse, R85.reuse ;  /* 0x0000005487497223 */ /* 0x180fe20000010055 */
        /* <DEDUP_REMOVED lines=40> */
.L_x_429:
[-CC-:B------:R-:W-:Y:S01]  /*4f60*/  FFMA.FTZ R95, R150, R84.reuse, R85.reuse ;  /* 0x00000054965f7223 */ /* 0x180fe20000010055 */
[-CC-:B------:R-:W-:Y:S01]  /*4f70*/  FFMA.FTZ R82, R149, R84.reuse, R85.reuse ;  /* 0x0000005495527223 */ /* 0x180fe20000010055 */
[-CC-:B------:R-:W-:Y:S01]  /*4f80*/  FFMA.FTZ R83, R143, R84.reuse, R85.reuse ;  /* 0x000000548f537223 */ /* 0x180fe20000010055 */
[-CC-:B------:R-:W-:Y:S01]  /*4f90*/  FFMA.FTZ R86, R146, R84.reuse, R85.reuse ;  /* 0x0000005492567223 */ /* 0x180fe20000010055 */
[-CC-:B------:R-:W-:Y:S01]  /*4fa0*/  FFMA.FTZ R87, R139, R84.reuse, R85.reuse ;  /* 0x000000548b577223 */ /* 0x180fe20000010055 */
[-CC-:B------:R-:W-:Y:S01]  /*4fb0*/  FFMA.FTZ R80, R142, R84.reuse, R85.reuse ;  /* 0x000000548e507223 */ /* 0x180fe20000010055 */
[-CC-:B------:R-:W-:Y:S01]  /*4fc0*/  FFMA.FTZ R81, R135, R84.reuse, R85.reuse ;  /* 0x0000005487517223 */ /* 0x180fe20000010055 */
[--C-:B------:R-:W-:Y:S02]  /*4fd0*/  HADD2.F32 R92, -RZ, R71.reuse.H1_H1 ;  /* 0x30000047ff5c7230 */ /* 0x100fe40000004100 */
[----:B------:R-:W-:Y:S01]  /*4fe0*/  FFMA.FTZ R84, R138, R84, R85 ;  /* 0x000000548a547223 */ /* 0x000fe20000010055 */
[----:B------:R-:W-:-:S02]  /*4ff0*/  HADD2.F32 R91, -RZ, R71.H0_H0 ;  /* 0x20000047ff5b7230 */ /* 0x000fc40000004100 */
[----:B------:R-:W-:Y:S01]  /*5000*/  FADD.FTZ R90, R148, -R95 ;  /* 0x8000005f945a7221 */ /* 0x000fe20000010000 */
[--C-:B------:R-:W-:Y:S02]  /*5010*/  HADD2.F32 R85, -RZ, R70.reuse.H0_H0 ;  /* 0x20000046ff557230 */ /* 0x100fe40000004100 */
[----:B------:R-:W-:Y:S01]  /*5020*/  FADD.FTZ R88, R147, -R82 ;  /* 0x8000005293587221 */ /* 0x000fe20000010000 */
[----:B------:R-:W-:Y:S02]  /*5030*/  HADD2.F32 R89, -RZ, R70.H1_H1 ;  /* 0x30000046ff597230 */ /* 0x000fe40000004100 */
[----:B------:R-:W-:Y:S01]  /*5040*/  FADD.FTZ R82, R144, -R83 ;  /* 0x8000005390527221 */ /* 0x000fe20000010000 */
        /* <DEDUP_REMOVED lines=22> */
.L_x_425:
        /* <DEDUP_REMOVED lines=45> */
.L_x_431:
        /* <DEDUP_REMOVED lines=33> */
.L_x_430:
        /* <DEDUP_REMOVED lines=37> */
.L_x_432:
        /* <DEDUP_REMOVED lines=28> */
.L_x_428:
        /* <DEDUP_REMOVED lines=9> */
.L_x_424:
[----:B------:R-:W-:Y:S05]  /*5b30*/  BSYNC.RECONVERGENT B0 ;  /* 0x0000000000007941 */ /* 0x000fea0003800200 */
.L_x_423:
[----:B------:R-:W-:Y:S01]  /*5b40*/  PLOP3.LUT P3, PT, P3, PT, PT, 0x8, 0x80 ;  /* 0x000000000080781c */ /* 0x000fe20001f6e170 */
[----:B------:R-:W-:-:S12]  /*5b50*/  @!P6 BRA `(.L_x_433) ;  /* 0xffffffa80084e947 */ /* 0x000fd8000383ffff */
.L_x_396:
        /* <DEDUP_REMOVED lines=30> */
.L_x_434:
        /* <DEDUP_REMOVED lines=12> */
.L_x_3786:


//--------------------- .text._ZN10layer_norm31ln_parallel_residual_bwd_kernelINS_13Kernel_traitsI6__halfS2_S2_S2_fjLj6144ELj1ELj1ELj8ELj16ENS_18Kernel_traits_baseILj6144ES2_S2_S2_S2_fjLj256EEEEELb0ELb1ELb1EEEvNS_9BwdParamsE --------------------------
	.section	.text._ZN10layer_norm31ln_parallel_residual_bwd_kernelINS_13Kernel_traitsI6__halfS2_S2_S2_fjLj6144ELj1ELj1ELj8ELj16ENS_18Kernel_traits_baseILj6144ES2_S2_S2_S2_fjLj256EEEEELb0ELb1ELb1EEEvNS_9BwdParamsE,"ax",@progbits
	.align	128
        .global         _ZN10layer_norm31ln_parallel_residual_bwd_kernelINS_13Kernel_traitsI6__halfS2_S2_S2_fjLj6144ELj1ELj1ELj8ELj16ENS_18Kernel_traits_baseILj6144ES2_S2_S2_S2_fjLj256EEEEELb0ELb1ELb1EEEvNS_9BwdParamsE
        .type           _ZN10layer_norm31ln_parallel_residual_bwd_kernelINS_13Kernel_traitsI6__halfS2_S2_S2_fjLj6144ELj1ELj1ELj8ELj16ENS_18Kernel_traits_baseILj6144ES2_S2_S2_S2_fjLj256EEEEELb0ELb1ELb1EEEvNS_9BwdParamsE,@function
        .size           _ZN10layer_norm31ln_parallel_residual_bwd_kernelINS_13Kernel_traitsI6__halfS2_S2_S2_fjLj6144ELj1ELj1ELj8ELj16ENS_18Kernel_traits_baseILj6144ES2_S2_S2_S2_fjLj256EEEEELb0ELb1ELb1EEEvNS_9BwdParamsE,(.L_x_3787 - _ZN10layer_norm31ln_parallel_residual_bwd_kernelINS_13Kernel_traitsI6__halfS2_S2_S2_fjLj6144ELj1ELj1ELj8ELj16ENS_18Kernel_traits_baseILj6144ES2_S2_S2_S2_fjLj256EEEEELb0ELb1ELb1EEEvNS_9BwdParamsE)
        .other          _ZN10layer_norm31ln_parallel_residual_bwd_kernelINS_13Kernel_traitsI6__halfS2_S2_S2_fjLj6144ELj1ELj1ELj8ELj16ENS_18Kernel_traits_baseILj6144ES2_S2_S2_S2_fjLj256EEEEELb0ELb1ELb1EEEvNS_9BwdParamsE,@"STO_CUDA_ENTRY STV_DEFAULT"
_ZN10layer_norm31ln_parallel_residual_bwd_kernelINS_13Kernel_traitsI6__halfS2_S2_S2_fjLj6144ELj1ELj1ELj8ELj16ENS_18Kernel_traits_baseILj6144ES2_S2_S2_S2_fjLj256EEEEELb0ELb1ELb1EEEvNS_9BwdParamsE:
.text._ZN10layer_norm31ln_parallel_residual_bwd_kernelINS_13Kernel_traitsI6__halfS2_S2_S2_fjLj6144ELj1ELj1ELj8ELj16ENS_18Kernel_traits_baseILj6144ES2_S2_S2_S2_fjLj256EEEEELb0ELb1ELb1EEEvNS_9BwdParamsE:
        /* <DEDUP_REMOVED lines=62> */
[----:B------:R-:W0:Y:S03]  /*03e0*/  LDCU UR12, c[0x0][0x388] ;  /* 0x00007100ff0c77ac */ /* 0x000e260008000800 */
[----:B------:R-:W5:Y:S01]  /*03f0*/  LDG.E.128 R4, desc[UR8][R2.64+0x2000] ;  /* 0x0020000802047981 */ /* 0x000f62000c1e1d00 */
[----:B--2---:R-:W-:Y:S01]  /*0400*/  UISETP.NE.U32.AND UP0, UPT, UR4, URZ, UPT ;  /* 0x000000ff0400728c */ /* 0x004fe2000bf05070 */
[----:B------:R-:W-:Y:S01]  /*0410*/  CS2R R62, SRZ ;  /* 0x00000000003e7805 */ /* 0x000fe2000001ff00 */
[----:B---3--:R-:W-:Y:S01]  /*0420*/  UISETP.NE.AND UP1, UPT, UR11, URZ, UPT ;  /* 0x000000ff0b00728c */ /* 0x008fe2000bf25270 */
[----:B------:R-:W-:Y:S01]  /*0430*/  MOV R94, RZ ;  /* 0x000000ff005e7202 */ /* 0x000fe20000000f00 */
[----:B------:R-:W-:Y:S01]  /*0440*/  UISETP.NE.AND.EX UP0, UPT, UR5, URZ, UPT, UP0 ;  /* 0x000000ff0500728c */ /* 0x000fe2000bf05300 */
[----:B------:R-:W-:Y:S01]  /*0450*/  MOV R122, UR10 ;  /* 0x0000000a007a7c02 */ /* 0x000fe20008000f00 */
[----:B------:R-:W1:Y:S02]  /*0460*/  LDCU UR13, c[0x0][0x400] ;  /* 0x00008000ff0d77ac */ /* 0x000e640008000800 */
[----:B------:R-:W-:-:S02]  /*0470*/  PLOP3.LUT P4, PT, PT, PT, UP1, 0x80, 0x8 ;  /* 0x000000000008781c */ /* 0x000fc40003f8f018 */
[----:B------:R-:W-:Y:S01]  /*0480*/  PLOP3.LUT P1, PT, PT, PT, UP0, 0x80, 0x8 ;  /* 0x000000000008781c */ /* 0x000fe20003f2f008 */
[----:B------:R-:W2:Y:S01]  /*0490*/  LDCU.64 UR6, c[0x0][0x470] ;  /* 0x00008e00ff0677ac */ /* 0x000ea20008000a00 */
[----:B------:R-:W3:Y:S01]  /*04a0*/  LDCU.64 UR4, c[0x0][0x478] ;  /* 0x00008f00ff0477ac */ /* 0x000ee20008000a00 */
[--C-:B----4-:R-:W-:Y:S02]  /*04b0*/  HADD2.F32 R95, -RZ, R12.reuse.H0_H0 ;  /* 0x2000000cff5f7230 */ /* 0x110fe40000004100 */
[----:B------:R-:W-:Y:S02]  /*04c0*/  HADD2.F32 R96, -RZ, R12.H1_H1 ;  /* 0x3000000cff607230 */ /* 0x000fe40000004100 */
[--C-:B------:R-:W-:Y:S02]  /*04d0*/  HADD2.F32 R97, -RZ, R13.reuse.H0_H0 ;  /* 0x2000000dff617230 */ /* 0x100fe40000004100 */
[----:B------:R-:W-:Y:S02]  /*04e0*/  HADD2.F32 R98, -RZ, R13.H1_H1 ;  /* 0x3000000dff627230 */ /* 0x000fe40000004100 */
[----:B------:R-:W-:-:S02]  /*04f0*/  HADD2.F32 R99, -RZ, R14.H0_H0 ;  /* 0x2000000eff637230 */ /* 0x000fc40000004100 */
[----:B------:R-:W-:Y:S02]  /*0500*/  HADD2.F32 R100, -RZ, R14.H1_H1 ;  /* 0x3000000eff647230 */ /* 0x000fe40000004100 */
[--C-:B------:R-:W-:Y:S02]  /*0510*/  HADD2.F32 R101, -RZ, R15.reuse.H0_H0 ;  /* 0x2000000fff657230 */ /* 0x100fe40000004100 */
[----:B------:R-:W-:Y:S02]  /*0520*/  HADD2.F32 R102, -RZ, R15.H1_H1 ;  /* 0x3000000fff667230 */ /* 0x000fe40000004100 */
[--C-:B-----5:R-:W-:Y:S02]  /*0530*/  HADD2.F32 R103, -RZ, R8.reuse.H0_H0 ;  /* 0x20000008ff677230 */ /* 0x120fe40000004100 */
[----:B------:R-:W-:Y:S02]  /*0540*/  HADD2.F32 R104, -RZ, R8.H1_H1 ;  /* 0x30000008ff687230 */ /* 0x000fe40000004100 */
[----:B------:R-:W-:-:S02]  /*0550*/  HADD2.F32 R105, -RZ, R9.H0_H0 ;  /* 0x20000009ff697230 */ /* 0x000fc40000004100 */
        /* <DEDUP_REMOVED lines=12> */
[----:B0123--:R-:W-:-:S07]  /*0620*/  HADD2.F32 R118, -RZ, R7.H1_H1 ;  /* 0x30000007ff767230 */ /* 0x00ffce0000004100 */
.L_x_460:
        /* <DEDUP_REMOVED lines=9> */
[----:B------:R-:W-:-:S03]  /*06c0*/  IADD3 R125, PT, PT, R127, 0x100, RZ ;  /* 0x000001007f7d7810 */ /* 0x000fc60007ffe0ff */
[----:B-1----:R-:W-:Y:S02]  /*06d0*/  IMAD.WIDE.U32 R32, R127, 0x10, R24 ;  /* 0x000000107f207825 */ /* 0x002fe400078e0018 */
[----:B------:R-:W4:Y:S02]  /*06e0*/  LDG.E.128 R28, desc[UR8][R28.64] ;  /* 0x000000081c1c7981 */ /* 0x000f24000c1e1d00 */
[C---:B--2---:R-:W-:Y:S02]  /*06f0*/  IMAD.WIDE R2, R122.reuse, 0x4, R2 ;  /* 0x000000047a027825 */ /* 0x044fe400078e0202 */
[----:B------:R-:W2:Y:S02]  /*0700*/  LDG.E.128 R32, desc[UR8][R32.64] ;  /* 0x0000000820207981 */ /* 0x000ea4000c1e1d00 */
[----:B------:R-:W-:Y:S02]  /*0710*/  IMAD.WIDE.U32 R36, R125, 0x10, R44 ;  /* 0x000000107d247825 */ /* 0x000fe400078e002c */
[----:B------:R-:W2:Y:S02]  /*0720*/  LDG.E R3, desc[UR8][R2.64] ;  /* 0x0000000802037981 */ /* 0x000ea4000c1e1900 */
[----:B---3--:R-:W-:-:S02]  /*0730*/  IMAD.WIDE R128, R122, 0x4, R128 ;  /* 0x000000047a807825 */ /* 0x008fc400078e0280 */
[----:B------:R-:W3:Y:S01]  /*0740*/  LDG.E.128 R36, desc[UR8][R36.64] ;  /* 0x0000000824247981 */ /* 0x000ee2000c1e1d00 */
[----:B------:R-:W-:Y:S01]  /*0750*/  IADD3 R123, PT, PT, R127, 0x200, RZ ;  /* 0x000002007f7b7810 */ /* 0x000fe20007ffe0ff */
[----:B------:R-:W-:Y:S02]  /*0760*/  IMAD.WIDE.U32 R40, R125, 0x10, R24 ;  /* 0x000000107d287825 */ /* 0x000fe400078e0018 */
[----:B------:R-:W3:Y:S02]  /*0770*/  LDG.E R124, desc[UR8][R128.64] ;  /* 0x00000008807c7981 */ /* 0x000ee4000c1e1900 */
[C---:B------:R-:W-:Y:S02]  /*0780*/  IMAD.WIDE.U32 R44, R123.reuse, 0x10, R44 ;  /* 0x000000107b2c7825 */ /* 0x040fe400078e002c */
[----:B------:R-:W3:Y:S04]  /*0790*/  LDG.E.128 R40, desc[UR8][R40.64] ;  /* 0x0000000828287981 */ /* 0x000ee8000c1e1d00 */
[----:B------:R-:W3:Y:S01]  /*07a0*/  LDG.E.128 R44, desc[UR8][R44.64] ;  /* 0x000000082c2c7981 */ /* 0x000ee2000c1e1d00 */
[----:B------:R-:W-:-:S06]  /*07b0*/  IMAD.WIDE.U32 R24, R123, 0x10, R24 ;  /* 0x000000107b187825 */ /* 0x000fcc00078e0018 */
[----:B------:R-:W3:Y:S01]  /*07c0*/  LDG.E.128 R24, desc[UR8][R24.64] ;  /* 0x0000000818187981 */ /* 0x000ee2000c1e1d00 */
[----:B------:R-:W-:Y:S02]  /*07d0*/  LOP3.LUT P2, RZ, R48, 0x1f, RZ, 0xc0, !PT ;  /* 0x0000001f30ff7812 */ /* 0x000fe4000784c0ff */
[----:B------:R-:W-:-:S11]  /*07e0*/  PLOP3.LUT P0, PT, PT, PT, PT, 0x80, 0x8 ;  /* 0x000000000008781c */ /* 0x000fd60003f0f070 */
[----:B------:R-:W-:Y:S01]  /*07f0*/  @!P2 PLOP3.LUT P0, PT, P3, PT, PT, 0x80, 0x8 ;  /* 0x000000000008a81c */ /* 0x000fe20001f0f070 */
[----:B----4-:R-:W-:Y:S02]  /*0800*/  HADD2.F32 R0, -RZ, R28.H0_H0 ;  /* 0x2000001cff007230 */ /* 0x010fe40000004100 */
[--C-:B------:R-:W-:Y:S02]  /*0810*/  HADD2.F32 R130, -RZ, R29.reuse.H0_H0 ;  /* 0x2000001dff827230 */ /* 0x100fe40000004100 */
[----:B------:R-:W-:Y:S02]  /*0820*/  HADD2.F32 R131, -RZ, R29.H1_H1 ;  /* 0x3000001dff837230 */ /* 0x000fe40000004100 */
[--C-:B--2---:R-:W-:Y:S01]  /*0830*/  HADD2.F32 R29, -RZ, R32.reuse.H0_H0 ;  /* 0x20000020ff1d7230 */ /* 0x104fe20000004100 */
[----:B------:R-:W-:Y:S01]  /*0840*/  FSEL R163, R3, RZ, !P4 ;  /* 0x000000ff03a37208 */ /* 0x000fe20006000000 */
[----:B------:R-:W-:Y:S02]  /*0850*/  HADD2.F32 R32, -RZ, R32.H1_H1 ;  /* 0x30000020ff207230 */ /* 0x000fe40000004100 */
[----:B---3--:R-:W-:-:S02]  /*0860*/  HADD2.F32 R140, -RZ, R37.H0_H0 ;  /* 0x20000025ff8c7230 */ /* 0x008fc40000004100 */
[----:B------:R-:W-:Y:S01]  /*0870*/  FADD.FTZ R3, -R163, R0 ;  /* 0x00000000a3037221 */ /* 0x000fe20000010100 */
[----:B------:R-:W-:Y:S02]  /*0880*/  HADD2.F32 R143, -RZ, R37.H1_H1 ;  /* 0x30000025ff8f7230 */ /* 0x000fe40000004100 */
[----:B------:R-:W-:Y:S01]  /*0890*/  FMUL.FTZ R37, R95, R29 ;  /* 0x0000001d5f257220 */ /* 0x000fe20000410000 */
[--C-:B------:R-:W-:Y:S02]  /*08a0*/  HADD2.F32 R132, -RZ, R30.reuse.H0_H0 ;  /* 0x2000001eff847230 */ /* 0x100fe40000004100 */
[----:B------:R-:W-:Y:S01]  /*08b0*/  FMUL.FTZ R0, R124, R3 ;  /* 0x000000037c007220 */ /* 0x000fe20000410000 */
[----:B------:R-:W-:Y:S02]  /*08c0*/  HADD2.F32 R133, -RZ, R30.H1_H1 ;  /* 0x3000001eff857230 */ /* 0x000fe40000004100 */
[--C-:B------:R-:W-:Y:S02]  /*08d0*/  HADD2.F32 R134, -RZ, R31.reuse.H0_H0 ;  /* 0x2000001fff867230 */ /* 0x100fe40000004100 */
[----:B------:R-:W-:-:S02]  /*08e0*/  HADD2.F32 R135, -RZ, R31.H1_H1 ;  /* 0x3000001fff877230 */ /* 0x000fc40000004100 */
[----:B------:R-:W-:Y:S01]  /*08f0*/  FADD.FTZ R3, RZ, R37 ;  /* 0x00000025ff037221 */ /* 0x000fe20000010000 */
[--C-:B------:R-:W-:Y:S02]  /*0900*/  HADD2.F32 R30, -RZ, R33.reuse.H0_H0 ;  /* 0x20000021ff1e7230 */ /* 0x100fe40000004100 */
[--C-:B------:R-:W-:Y:S02]  /*0910*/  HADD2.F32 R128, -RZ, R34.reuse.H0_H0 ;  /* 0x20000022ff807230 */ /* 0x100fe40000004100 */
[----:B------:R-:W-:Y:S02]  /*0920*/  HADD2.F32 R31, -RZ, R34.H1_H1 ;  /* 0x30000022ff1f7230 */ /* 0x000fe40000004100 */
[----:B------:R-:W-:Y:S01]  /*0930*/  FMUL.FTZ R34, R96, R32 ;  /* 0x0000002060227220 */ /* 0x000fe20000410000 */
[----:B------:R-:W-:Y:S02]  /*0940*/  HADD2.F32 R33, -RZ, R33.H1_H1 ;  /* 0x30000021ff217230 */ /* 0x000fe40000004100 */
[----:B------:R-:W-:-:S02]  /*0950*/  HADD2.F32 R137, -RZ, R36.H0_H0 ;  /* 0x20000024ff897230 */ /* 0x000fc40000004100 */
[----:B------:R-:W-:Y:S01]  /*0960*/  FADD.FTZ R3, R3, R34 ;  /* 0x0000002203037221 */ /* 0x000fe20000010000 */
[----:B------:R-:W-:Y:S02]  /*0970*/  HADD2.F32 R139, -RZ, R36.H1_H1 ;  /* 0x30000024ff8b7230 */ /* 0x000fe40000004100 */
[----:B------:R-:W-:Y:S01]  /*0980*/  FMUL.FTZ R36, R97, R30 ;  /* 0x0000001e61247220 */ /* 0x000fe20000410000 */
[--C-:B------:R-:W-:Y:S02]  /*0990*/  HADD2.F32 R145, -RZ, R38.reuse.H0_H0 ;  /* 0x20000026ff917230 */ /* 0x100fe40000004100 */
[----:B------:R-:W-:Y:S02]  /*09a0*/  HADD2.F32 R147, -RZ, R38.H1_H1 ;  /* 0x30000026ff937230 */ /* 0x000fe40000004100 */
[----:B------:R-:W-:Y:S01]  /*09b0*/  FMUL.FTZ R38, R98, R33 ;  /* 0x0000002162267220 */ /* 0x000fe20000410000 */
[----:B------:R-:W-:Y:S01]  /*09c0*/  FADD.FTZ R3, R3, R36 ;  /* 0x0000002403037221 */ /* 0x000fe20000010000 */
[----:B------:R-:W-:-:S02]  /*09d0*/  HADD2.F32 R126, -RZ, R28.H1_H1 ;  /* 0x3000001cff7e7230 */ /* 0x000fc40000004100 */
[--C-:B------:R-:W-:Y:S02]  /*09e0*/  HADD2.F32 R2, -RZ, R43.reuse.H0_H0 ;  /* 0x2000002bff027230 */ /* 0x100fe40000004100 */
[----:B------:R-:W-:Y:S02]  /*09f0*/  HADD2.F32 R28, -RZ, R43.H1_H1 ;  /* 0x3000002bff1c7230 */ /* 0x000fe40000004100 */
[----:B------:R-:W-:Y:S01]  /*0a00*/  FADD.FTZ R43, -R163, R132 ;  /* 0x00000084a32b7221 */ /* 0x000fe20000010100 */
[--C-:B------:R-:W-:Y:S02]  /*0a10*/  HADD2.F32 R148, -RZ, R39.reuse.H0_H0 ;  /* 0x20000027ff947230 */ /* 0x100fe40000004100 */
[----:B------:R-:W-:Y:S01]  /*0a20*/  FADD.FTZ R3, R3, R38 ;  /* 0x0000002603037221 */ /* 0x000fe20000010000 */
[----:B------:R-:W-:Y:S02]  /*0a30*/  HADD2.F32 R150, -RZ, R39.H1_H1 ;  /* 0x30000027ff967230 */ /* 0x000fe40000004100 */
[----:B------:R-:W-:Y:S01]  /*0a40*/  FADD.FTZ R39, -R163, R130 ;  /* 0x00000082a3277221 */ /* 0x000fe20000010100 */
[----:B------:R-:W-:-:S02]  /*0a50*/  HADD2.F32 R138, -RZ, R40.H0_H0 ;  /* 0x20000028ff8a7230 */ /* 0x000fc40000004100 */
[----:B------:R-:W-:Y:S02]  /*0a60*/  HADD2.F32 R141, -RZ, R40.H1_H1 ;  /* 0x30000028ff8d7230 */ /* 0x000fe40000004100 */
[----:B------:R-:W-:Y:S01]  /*0a70*/  FMUL.FTZ R40, R99, R128 ;  /* 0x0000008063287220 */ /* 0x000fe20000410000 */
[--C-:B------:R-:W-:Y:S02]  /*0a80*/  HADD2.F32 R136, -RZ, R35.reuse.H0_H0 ;  /* 0x20000023ff887230 */ /* 0x100fe40000004100 */
[C---:B------:R-:W-:Y:S01]  /*0a90*/  FMUL.FTZ R43, R124.reuse, R43 ;  /* 0x0000002b7c2b7220 */ /* 0x040fe20000410000 */
[----:B------:R-:W-:Y:S02]  /*0aa0*/  HADD2.F32 R129, -RZ, R35.H1_H1 ;  /* 0x30000023ff817230 */ /* 0x000fe40000004100 */
[----:B------:R-:W-:Y:S01]  /*0ab0*/  FADD.FTZ R35, -R163, R126 ;  /* 0x0000007ea3237221 */ /* 0x000fe20000010100 */
[--C-:B------:R-:W-:Y:S02]  /*0ac0*/  HADD2.F32 R151, -RZ, R44.reuse.H0_H0 ;  /* 0x2000002cff977230 */ /* 0x100fe40000004100 */
[----:B------:R-:W-:Y:S01]  /*0ad0*/  FMUL.FTZ R39, R124, R39 ;  /* 0x000000277c277220 */ /* 0x000fe20000410000 */
[----:B------:R-:W-:-:S02]  /*0ae0*/  HADD2.F32 R152, -RZ, R44.H1_H1 ;  /* 0x3000002cff987230 */ /* 0x000fc40000004100 */
[----:B------:R-:W-:Y:S01]  /*0af0*/  FMUL.FTZ R44, R100, R31 ;  /* 0x0000001f642c7220 */ /* 0x000fe20000410000 */
[----:B------:R-:W-:Y:S01]  /*0b00*/  FADD.FTZ R3, R3, R40 ;  /* 0x0000002803037221 */ /* 0x000fe20000010000 */
[----:B------:R-:W-:Y:S01]  /*0b10*/  FMUL.FTZ R35, R124, R35 ;  /* 0x000000237c237220 */ /* 0x000fe20000410000 */
[----:B------:R-:W-:Y:S01]  /*0b20*/  FADD.FTZ R81, R128, R81 ;  /* 0x0000005180517221 */ /* 0x000fe20000010000 */
[----:B------:R-:W-:Y:S01]  /*0b30*/  FFMA.FTZ R82, R43, R128, R82 ;  /* 0x000000802b527223 */ /* 0x000fe20000010052 */
[----:B------:R-:W-:Y:S01]  /*0b40*/  FADD.FTZ R91, R30, R91 ;  /* 0x0000005b1e5b7221 */ /* 0x000fe20000010000 */
[----:B------:R-:W-:Y:S01]  /*0b50*/  FFMA.FTZ R92, R39, R30, R92 ;  /* 0x0000001e275c7223 */ /* 0x000fe2000001005c */
[----:B------:R-:W-:Y:S01]  /*0b60*/  FMUL.FTZ R128, R101, R136 ;  /* 0x0000008865807220 */ /* 0x000fe20000410000 */
[----:B------:R-:W-:Y:S01]  /*0b70*/  FADD.FTZ R3, R3, R44 ;  /* 0x0000002c03037221 */ /* 0x000fe20000010000 */
[----:B------:R-:W-:Y:S01]  /*0b80*/  FFMA.FTZ R30, R0, R37, RZ ;  /* 0x00000025001e7223 */ /* 0x000fe200000100ff */
[----:B------:R-:W-:-:S02]  /*0b90*/  HADD2.F32 R160, -RZ, R47.H0_H0 ;  /* 0x2000002fffa07230 */ /* 0x000fc40000004100 */
[----:B------:R-:W-:Y:S01]  /*0ba0*/  FADD.FTZ R93, R32, R93 ;  /* 0x0000005d205d7221 */ /* 0x000fe20000010000 */
[----:B------:R-:W-:Y:S02]  /*0bb0*/  HADD2.F32 R161, -RZ, R47.H1_H1 ;  /* 0x3000002fffa17230 */ /* 0x000fe40000004100 */
[----:B------:R-:W-:Y:S01]  /*0bc0*/  FADD.FTZ R47, -R163, R133 ;  /* 0x00000085a32f7221 */ /* 0x000fe20000010100 */
[----:B------:R-:W-:Y:S01]  /*0bd0*/  FFMA.FTZ R94, R35, R32, R94 ;  /* 0x00000020235e7223 */ /* 0x000fe2000001005e */
[--C-:B------:R-:W-:Y:S02]  /*0be0*/  HADD2.F32 R142, -RZ, R41.reuse.H0_H0 ;  /* 0x20000029ff8e7230 */ /* 0x100fe40000004100 */
[----:B------:R-:W-:Y:S01]  /*0bf0*/  FMUL.FTZ R133, R102, R129 ;  /* 0x0000008166857220 */ /* 0x000fe20000410000 */
[----:B------:R-:W-:Y:S02]  /*0c00*/  HADD2.F32 R144, -RZ, R41.H1_H1 ;  /* 0x30000029ff907230 */ /* 0x000fe40000004100 */
[----:B------:R-:W-:Y:S01]  /*0c10*/  FADD.FTZ R32, R3, R128 ;  /* 0x0000008003207221 */ /* 0x000fe20000010000 */
[----:B------:R-:W-:Y:S01]  /*0c20*/  FADD.FTZ R41, -R163, R131 ;  /* 0x00000083a3297221 */ /* 0x000fe20000010100 */
[----:B------:R-:W-:Y:S01]  /*0c30*/  FFMA.FTZ R30, R35, R34, R30 ;  /* 0x00000022231e7223 */ /* 0x000fe2000001001e */
[----:B------:R-:W-:-:S02]  /*0c40*/  HADD2.F32 R146, -RZ, R42.H0_H0 ;  /* 0x2000002aff927230 */ /* 0x000fc40000004100 */
[----:B------:R-:W-:Y:S01]  /*0c50*/  FADD.FTZ R3, R32, R133 ;  /* 0x0000008520037221 */ /* 0x000fe20000010000 */
[----:B------:R-:W-:Y:S02]  /*0c60*/  HADD2.F32 R149, -RZ, R42.H1_H1 ;  /* 0x3000002aff957230 */ /* 0x000fe40000004100 */
[----:B------:R-:W-:Y:S01]  /*0c70*/  FMUL.FTZ R42, R103, R138 ;  /* 0x0000008a672a7220 */ /* 0x000fe20000410000 */
[----:B------:R-:W-:Y:S01]  /*0c80*/  FMUL.FTZ R41, R124, R41 ;  /* 0x000000297c297220 */ /* 0x000fe20000410000 */
[----:B------:R-:W-:Y:S01]  /*0c90*/  FFMA.FTZ R30, R39, R36, R30 ;  /* 0x00000024271e7223 */ /* 0x000fe2000001001e */
[----:B------:R-:W-:Y:S01]  /*0ca0*/  FADD.FTZ R135, -R163, R135 ;  /* 0x00000087a3877221 */ /* 0x000fe20000010100 */
[--C-:B------:R-:W-:Y:S02]  /*0cb0*/  HADD2.F32 R156, -RZ, R46.reuse.H0_H0 ;  /* 0x2000002eff9c7230 */ /* 0x100fe40000004100 */
[----:B------:R-:W-:Y:S01]  /*0cc0*/  FADD.FTZ R3, R3, R42 ;  /* 0x0000002a03037221 */ /* 0x000fe20000010000 */
[----:B------:R-:W-:-:S02]  /*0cd0*/  HADD2.F32 R158, -RZ, R46.H1_H1 ;  /* 0x3000002eff9e7230 */ /* 0x000fc40000004100 */
[----:B------:R-:W-:Y:S01]  /*0ce0*/  FMUL.FTZ R46, R104, R141 ;  /* 0x0000008d682e7220 */ /* 0x000fe20000410000 */
[----:B------:R-:W-:Y:S01]  /*0cf0*/  FFMA.FTZ R30, R41, R38, R30 ;  /* 0x00000026291e7223 */ /* 0x000fe2000001001e */
[C---:B------:R-:W-:Y:S01]  /*0d00*/  FMUL.FTZ R126, R124.reuse, R135 ;  /* 0x000000877c7e7220 */ /* 0x040fe20000410000 */
[----:B------:R-:W-:Y:S01]  /*0d10*/  FMUL.FTZ R135, R105, R142 ;  /* 0x0000008e69877220 */ /* 0x000fe20000410000 */
[----:B------:R-:W-:Y:S01]  /*0d20*/  FADD.FTZ R32, R3, R46 ;  /* 0x0000002e03207221 */ /* 0x000fe20000010000 */
[----:B------:R-:W-:Y:S01]  /*0d30*/  FADD.FTZ R131, -R163, R134 ;  /* 0x00000086a3837221 */ /* 0x000fe20000010100 */
[----:B------:R-:W-:Y:S01]  /*0d40*/  FMUL.FTZ R47, R124, R47 ;  /* 0x0000002f7c2f7220 */ /* 0x000fe20000410000 */
[----:B------:R-:W-:Y:S01]  /*0d50*/  FFMA.FTZ R30, R43, R40, R30 ;  /* 0x000000282b1e7223 */ /* 0x000fe2000001001e */
[--C-:B------:R-:W-:Y:S02]  /*0d60*/  HADD2.F32 R153, -RZ, R45.reuse.H0_H0 ;  /* 0x2000002dff997230 */ /* 0x100fe40000004100 */
[----:B------:R-:W-:Y:S01]  /*0d70*/  FADD.FTZ R120, R29, R120 ;  /* 0x000000781d787221 */ /* 0x000fe20000010000 */
[----:B------:R-:W-:-:S02]  /*0d80*/  HADD2.F32 R154, -RZ, R45.H1_H1 ;  /* 0x3000002dff9a7230 */ /* 0x000fc40000004100 */
[----:B------:R-:W-:Y:S01]  /*0d90*/  FFMA.FTZ R121, R0, R29, R121 ;  /* 0x0000001d00797223 */ /* 0x000fe20000010079 */
[----:B------:R-:W-:Y:S01]  /*0da0*/  FADD.FTZ R87, R129, R87 ;  /* 0x0000005781577221 */ /* 0x000fe20000010000 */
[----:B------:R-:W-:Y:S01]  /*0db0*/  FFMA.FTZ R63, R126, R129, R63 ;  /* 0x000000817e3f7223 */ /* 0x000fe2000001003f */
[C---:B------:R-:W-:Y:S01]  /*0dc0*/  FADD.FTZ R45, -R163.reuse, R137 ;  /* 0x00000089a32d7221 */ /* 0x040fe20000010100 */
[C---:B------:R-:W-:Y:S01]  /*0dd0*/  FADD.FTZ R129, -R163.reuse, R139 ;  /* 0x0000008ba3817221 */ /* 0x040fe20000010100 */
[----:B------:R-:W-:Y:S01]  /*0de0*/  FADD.FTZ R29, -R163, R140 ;  /* 0x0000008ca31d7221 */ /* 0x000fe20000010100 */
[----:B------:R-:W-:Y:S01]  /*0df0*/  FMUL.FTZ R137, R106, R144 ;  /* 0x000000906a897220 */ /* 0x000fe20000410000 */
[----:B------:R-:W-:Y:S01]  /*0e00*/  FADD.FTZ R32, R32, R135 ;  /* 0x0000008720207221 */ /* 0x000fe20000010000 */
[C---:B------:R-:W-:Y:S01]  /*0e10*/  FMUL.FTZ R131, R124.reuse, R131 ;  /* 0x000000837c837220 */ /* 0x040fe20000410000 */
[----:B------:R-:W-:Y:S01]  /*0e20*/  FFMA.FTZ R30, R47, R44, R30 ;  /* 0x0000002c2f1e7223 */ /* 0x000fe2000001001e */
[C---:B------:R-:W-:Y:S01]  /*0e30*/  FMUL.FTZ R129, R124.reuse, R129 ;  /* 0x000000817c817220 */ /* 0x040fe20000410000 */
[C---:B------:R-:W-:Y:S01]  /*0e40*/  FMUL.FTZ R130, R124.reuse, R29 ;  /* 0x0000001d7c827220 */ /* 0x040fe20000410000 */
        /* <DEDUP_REMOVED lines=14> */
[----:B------:R-:W-:Y:S01]  /*0f30*/  FMUL.FTZ R132, R124, R143 ;  /* 0x0000008f7c847220 */ /* 0x000fe20000410000 */
[----:B------:R-:W-:Y:S02]  /*0f40*/  FMUL.FTZ R143, R109, R2 ;  /* 0x000000026d8f7220 */ /* 0x000fe40000410000 */
[----:B------:R-:W-:Y:S01]  /*0f50*/  FFMA.FTZ R3, R129, R46, R30 ;  /* 0x0000002e81037223 */ /* 0x000fe2000001001e */
[C---:B------:R-:W-:Y:S01]  /*0f60*/  FADD.FTZ R139, -R163.reuse, R145 ;  /* 0x00000091a38b7221 */ /* 0x040fe20000010100 */
[----:B------:R-:W-:Y:S01]  /*0f70*/  FADD.FTZ R147, -R163, R147 ;  /* 0x00000093a3937221 */ /* 0x000fe20000010100 */
[--C-:B------:R-:W-:Y:S02]  /*0f80*/  HADD2.F32 R164, -RZ, R24.reuse.H0_H0 ;  /* 0x20000018ffa47230 */ /* 0x100fe40000004100 */
[----:B------:R-:W-:Y:S01]  /*0f90*/  FMUL.FTZ R145, R110, R28 ;  /* 0x0000001c6e917220 */ /* 0x000fe20000410000 */
[----:B------:R-:W-:Y:S01]  /*0fa0*/  FADD.FTZ R32, R32, R143 ;  /* 0x0000008f20207221 */ /* 0x000fe20000010000 */
[----:B------:R-:W-:Y:S01]  /*0fb0*/  FFMA.FTZ R3, R130, R135, R3 ;  /* 0x0000008782037223 */ /* 0x000fe20000010003 */
[----:B------:R-:W-:Y:S01]  /*0fc0*/  FADD.FTZ R85, R136, R85 ;  /* 0x0000005588557221 */ /* 0x000fe20000010000 */
[----:B------:R-:W-:Y:S01]  /*0fd0*/  FFMA.FTZ R86, R131, R136, R86 ;  /* 0x0000008883567223 */ /* 0x000fe20000010056 */
[----:B------:R-:W-:Y:S01]  /*0fe0*/  FMUL.FTZ R136, R124, R147 ;  /* 0x000000937c887220 */ /* 0x000fe20000410000 */
[----:B------:R-:W-:-:S02]  /*0ff0*/  HADD2.F32 R165, -RZ, R24.H1_H1 ;  /* 0x30000018ffa57230 */ /* 0x000fc40000004100 */
[----:B------:R-:W-:Y:S01]  /*1000*/  FMUL.FTZ R138, R111, R164 ;  /* 0x000000a46f8a7220 */ /* 0x000fe20000410000 */
[----:B------:R-:W-:Y:S01]  /*1010*/  FADD.FTZ R147, R32, R145 ;  /* 0x0000009120937221 */ /* 0x000fe20000010000 */
[----:B------:R-:W-:Y:S01]  /*1020*/  FMUL.FTZ R139, R124, R139 ;  /* 0x0000008b7c8b7220 */ /* 0x000fe20000410000 */
[----:B------:R-:W-:Y:S01]  /*1030*/  FFMA.FTZ R24, R132, R137, R3 ;  /* 0x0000008984187223 */ /* 0x000fe20000010003 */
[--C-:B------:R-:W-:Y:S02]  /*1040*/  HADD2.F32 R30, -RZ, R25.reuse.H0_H0 ;  /* 0x20000019ff1e7230 */ /* 0x100fe40000004100 */
[----:B------:R-:W-:Y:S01]  /*1050*/  FMUL.FTZ R140, R112, R165 ;  /* 0x000000a5708c7220 */ /* 0x000fe20000410000 */
[----:B------:R-:W-:Y:S02]  /*1060*/  HADD2.F32 R167, -RZ, R25.H1_H1 ;  /* 0x30000019ffa77230 */ /* 0x000fe40000004100 */
[----:B------:R-:W-:Y:S01]  /*1070*/  FADD.FTZ R25, R147, R138 ;  /* 0x0000008a93197221 */ /* 0x000fe20000010000 */
[----:B------:R-:W-:Y:S01]  /*1080*/  FADD.FTZ R155, -R163, R148 ;  /* 0x00000094a39b7221 */ /* 0x000fe20000010100 */
[----:B------:R-:W-:Y:S01]  /*1090*/  FFMA.FTZ R3, R139, R134, R24 ;  /* 0x000000868b037223 */ /* 0x000fe20000010018 */
[----:B------:R-:W-:Y:S01]  /*10a0*/  FADD.FTZ R65, R142, R65 ;  /* 0x000000418e417221 */ /* 0x000fe20000010000 */
[----:B------:R-:W-:Y:S01]  /*10b0*/  FFMA.FTZ R61, R130, R142, R61 ;  /* 0x0000008e823d7223 */ /* 0x000fe2000001003d */
[----:B------:R-:W-:Y:S01]  /*10c0*/  FADD.FTZ R83, R31, R83 ;  /* 0x000000531f537221 */ /* 0x000fe20000010000 */
[----:B------:R-:W-:Y:S01]  /*10d0*/  FFMA.FTZ R84, R47, R31, R84 ;  /* 0x0000001f2f547223 */ /* 0x000fe20000010054 */
[----:B------:R-:W-:Y:S01]  /*10e0*/  FADD.FTZ R25, R25, R140 ;  /* 0x0000008c19197221 */ /* 0x000fe20000010000 */
[----:B------:R-:W-:Y:S01]  /*10f0*/  FMUL.FTZ R142, R113, R30 ;  /* 0x0000001e718e7220 */ /* 0x000fe20000410000 */
[----:B------:R-:W-:Y:S01]  /*1100*/  FADD.FTZ R31, -R163, R150 ;  /* 0x00000096a31f7221 */ /* 0x000fe20000010100 */
[----:B------:R-:W-:Y:S01]  /*1110*/  FMUL.FTZ R155, R124, R155 ;  /* 0x0000009b7c9b7220 */ /* 0x000fe20000410000 */
[----:B------:R-:W-:Y:S01]  /*1120*/  FFMA.FTZ R24, R136, R141, R3 ;  /* 0x0000008d88187223 */ /* 0x000fe20000010003 */
[----:B------:R-:W-:Y:S01]  /*1130*/  FADD.FTZ R77, R144, R77 ;  /* 0x0000004d904d7221 */ /* 0x000fe20000010000 */
[----:B------:R-:W-:Y:S01]  /*1140*/  FFMA.FTZ R79, R132, R144, R79 ;  /* 0x00000090844f7223 */ /* 0x000fe2000001004f */
[----:B------:R-:W-:-:S02]  /*1150*/  HADD2.F32 R162, -RZ, R26.H0_H0 ;  /* 0x2000001affa27230 */ /* 0x000fc40000004100 */
[----:B------:R-:W-:Y:S01]  /*1160*/  FADD.FTZ R76, R149, R76 ;  /* 0x0000004c954c7221 */ /* 0x000fe20000010000 */
[----:B------:R-:W-:Y:S01]  /*1170*/  FFMA.FTZ R59, R136, R149, R59 ;  /* 0x00000095883b7223 */ /* 0x000fe2000001003b */
[----:B------:R-:W-:Y:S01]  /*1180*/  FADD.FTZ R157, -R163, R154 ;  /* 0x0000009aa39d7221 */ /* 0x000fe20000010100 */
[----:B------:R-:W-:Y:S01]  /*1190*/  FADD.FTZ R25, R25, R142 ;  /* 0x0000008e19197221 */ /* 0x000fe20000010000 */
[----:B------:R-:W-:Y:S01]  /*11a0*/  FMUL.FTZ R144, R114, R167 ;  /* 0x000000a772907220 */ /* 0x000fe20000410000 */
[----:B------:R-:W-:Y:S01]  /*11b0*/  FADD.FTZ R149, -R163, R151 ;  /* 0x00000097a3957221 */ /* 0x000fe20000010100 */
[----:B------:R-:W-:Y:S01]  /*11c0*/  FMUL.FTZ R154, R124, R31 ;  /* 0x0000001f7c9a7220 */ /* 0x000fe20000410000 */
[----:B------:R-:W-:Y:S01]  /*11d0*/  FFMA.FTZ R3, R155, R143, R24 ;  /* 0x0000008f9b037223 */ /* 0x000fe20000010018 */
[----:B------:R-:W-:Y:S01]  /*11e0*/  FADD.FTZ R29, -R163, R161 ;  /* 0x000000a1a31d7221 */ /* 0x000fe20000010100 */
[----:B------:R-:W-:Y:S01]  /*11f0*/  FADD.FTZ R75, R146, R75 ;  /* 0x0000004b924b7221 */ /* 0x000fe20000010000 */
[----:B------:R-:W-:Y:S01]  /*1200*/  FFMA.FTZ R78, R139, R146, R78 ;  /* 0x000000928b4e7223 */ /* 0x000fe2000001004e */
[----:B------:R-:W-:-:S02]  /*1210*/  HADD2.F32 R161, -RZ, R26.H1_H1 ;  /* 0x3000001affa17230 */ /* 0x000fc40000004100 */
        /* <DEDUP_REMOVED lines=8> */
[----:B------:R-:W-:Y:S01]  /*12a0*/  FMUL.FTZ R147, R116, R161 ;  /* 0x000000a174937220 */ /* 0x000fe20000410000 */
[----:B------:R-:W-:Y:S01]  /*12b0*/  FADD.FTZ R153, -R163, R153 ;  /* 0x00000099a3997221 */ /* 0x000fe20000010100 */
[----:B------:R-:W-:Y:S01]  /*12c0*/  FMUL.FTZ R150, R124, R33 ;  /* 0x000000217c967220 */ /* 0x000fe20000410000 */
[----:B------:R-:W-:Y:S01]  /*12d0*/  FFMA.FTZ R3, R149, R138, R26 ;  /* 0x0000008a95037223 */ /* 0x000fe2000001001a */
[----:B------:R-:W-:Y:S01]  /*12e0*/  FADD.FTZ R25, R24, R147 ;  /* 0x0000009318197221 */ /* 0x000fe20000010000 */
[----:B------:R-:W-:-:S02]  /*12f0*/  FMUL.FTZ R153, R124, R153 ;  /* 0x000000997c997220 */ /* 0x000fc40000410000 */
[----:B------:R-:W-:Y:S01]  /*1300*/  FFMA.FTZ R24, R150, R140, R3 ;  /* 0x0000008c96187223 */ /* 0x000fe20000010003 */
[C---:B------:R-:W-:Y:S01]  /*1310*/  FADD.FTZ R171, -R163.reuse, R160 ;  /* 0x000000a0a3ab7221 */ /* 0x040fe20000010100 */
[----:B------:R-:W-:Y:S01]  /*1320*/  FADD.FTZ R159, -R163, R156 ;  /* 0x0000009ca39f7221 */ /* 0x000fe20000010100 */
[--C-:B------:R-:W-:Y:S02]  /*1330*/  HADD2.F32 R160, -RZ, R27.reuse.H0_H0 ;  /* 0x2000001bffa07230 */ /* 0x100fe40000004100 */
[C---:B------:R-:W-:Y:S01]  /*1340*/  FMUL.FTZ R152, R124.reuse, R157 ;  /* 0x0000009d7c987220 */ /* 0x040fe20000410000 */
[----:B------:R-:W-:Y:S01]  /*1350*/  FFMA.FTZ R3, R153, R142, R24 ;  /* 0x0000008e99037223 */ /* 0x000fe20000010018 */
[----:B------:R-:W-:Y:S01]  /*1360*/  FADD.FTZ R169, -R163, R158 ;  /* 0x0000009ea3a97221 */ /* 0x000fe20000010100 */
[----:B------:R-:W-:Y:S02]  /*1370*/  HADD2.F32 R163, -RZ, R27.H1_H1 ;  /* 0x3000001bffa37230 */ /* 0x000fe40000004100 */
[----:B------:R-:W-:Y:S01]  /*1380*/  FMUL.FTZ R157, R124, R159 ;  /* 0x0000009f7c9d7220 */ /* 0x000fe20000410000 */
[----:B------:R-:W-:Y:S01]  /*1390*/  FFMA.FTZ R24, R152, R144, R3 ;  /* 0x0000009098187223 */ /* 0x000fe20000010003 */
[----:B------:R-:W-:Y:S01]  /*13a0*/  FMUL.FTZ R148, R117, R160 ;  /* 0x000000a075947220 */ /* 0x000fe20000410000 */
[----:B------:R-:W-:Y:S01]  /*13b0*/  FMUL.FTZ R156, R124, R169 ;  /* 0x000000a97c9c7220 */ /* 0x000fe20000410000 */
[----:B------:R-:W-:Y:S01]  /*13c0*/  FMUL.FTZ R151, R118, R163 ;  /* 0x000000a376977220 */ /* 0x000fe20000410000 */
[----:B------:R-:W-:Y:S01]  /*13d0*/  FFMA.FTZ R3, R157, R146, R24 ;  /* 0x000000929d037223 */ /* 0x000fe20000010018 */
[----:B------:R-:W-:Y:S01]  /*13e0*/  FADD.FTZ R26, R25, R148 ;  /* 0x00000094191a7221 */ /* 0x000fe20000010000 */
[----:B------:R-:W-:-:S02]  /*13f0*/  FMUL.FTZ R159, R124, R171 ;  /* 0x000000ab7c9f7220 */ /* 0x000fc40000410000 */
[----:B------:R-:W-:Y:S01]  /*1400*/  FFMA.FTZ R24, R156, R147, R3 ;  /* 0x000000939c187223 */ /* 0x000fe20000010003 */
[----:B------:R-:W-:Y:S01]  /*1410*/  FADD.FTZ R26, R26, R151 ;  /* 0x000000971a1a7221 */ /* 0x000fe20000010000 */
[----:B------:R-:W-:Y:S02]  /*1420*/  FMUL.FTZ R158, R124, R29 ;  /* 0x0000001d7c9e7220 */ /* 0x000fe40000410000 */
[----:B------:R-:W-:Y:S02]  /*1430*/  FFMA.FTZ R3, R159, R148, R24 ;  /* 0x000000949f037223 */ /* 0x000fe40000010018 */
[----:B------:R-:W0:Y:S02]  /*1440*/  SHFL.DOWN PT, R25, R26, 0x10, 0x1f ;  /* 0x0a001f001a197f89 */ /* 0x000e2400000e0000 */
[----:B------:R-:W-:-:S05]  /*1450*/  FFMA.FTZ R3, R158, R151, R3 ;  /* 0x000000979e037223 */ /* 0x000fca0000010003 */
[----:B------:R-:W1:Y:S01]  /*1460*/  SHFL.DOWN PT, R24, R3, 0x10, 0x1f ;  /* 0x0a001f0003187f89 */ /* 0x000e6200000e0000 */
[----:B0-----:R-:W-:-:S05]  /*1470*/  FADD.FTZ R25, R26, R25 ;  /* 0x000000191a197221 */ /* 0x001fca0000010000 */
[----:B------:R-:W0:Y:S01]  /*1480*/  SHFL.DOWN PT, R26, R25, 0x8, 0x1f ;  /* 0x09001f00191a7f89 */ /* 0x000e2200000e0000 */
[----:B-1----:R-:W-:-:S05]  /*1490*/  FADD.FTZ R24, R3, R24 ;  /* 0x0000001803187221 */ /* 0x002fca0000010000 */
[----:B------:R-:W1:Y:S01]  /*14a0*/  SHFL.DOWN PT, R27, R24, 0x8, 0x1f ;  /* 0x09001f00181b7f89 */ /* 0x000e6200000e0000 */
[----:B0-----:R-:W-:-:S05]  /*14b0*/  FADD.FTZ R26, R25, R26 ;  /* 0x0000001a191a7221 */ /* 0x001fca0000010000 */
[----:B------:R-:W0:Y:S01]  /*14c0*/  SHFL.DOWN PT, R29, R26, 0x4, 0x1f ;  /* 0x08801f001a1d7f89 */ /* 0x000e2200000e0000 */
[----:B-1----:R-:W-:-:S05]  /*14d0*/  FADD.FTZ R27, R24, R27 ;  /* 0x0000001b181b7221 */ /* 0x002fca0000010000 */
[----:B------:R-:W1:Y:S01]  /*14e0*/  SHFL.DOWN PT, R32, R27, 0x4, 0x1f ;  /* 0x08801f001b207f89 */ /* 0x000e6200000e0000 */
[----:B------:R-:W-:Y:S01]  /*14f0*/  FADD.FTZ R73, R2, R73 ;  /* 0x0000004902497221 */ /* 0x000fe20000010000 */
[----:B------:R-:W-:Y:S01]  /*1500*/  FFMA.FTZ R58, R155, R2, R58 ;  /* 0x000000029b3a7223 */ /* 0x000fe2000001003a */
[----:B0-----:R-:W-:-:S05]  /*1510*/  FADD.FTZ R29, R26, R29 ;  /* 0x0000001d1a1d7221 */ /* 0x001fca0000010000 */
[----:B------:R-:W0:Y:S01]  /*1520*/  SHFL.DOWN PT, R2, R29, 0x2, 0x1f ;  /* 0x08401f001d027f89 */ /* 0x000e2200000e0000 */
[----:B-1----:R-:W-:-:S05]  /*1530*/  FADD.FTZ R32, R27, R32 ;  /* 0x000000201b207221 */ /* 0x002fca0000010000 */
[----:B------:R-:W1:Y:S01]  /*1540*/  SHFL.DOWN PT, R3, R32, 0x2, 0x1f ;  /* 0x08401f0020037f89 */ /* 0x000e6200000e0000 */
[----:B------:R-:W2:Y:S01]  /*1550*/  S2R R31, SR_CgaCtaId ;  /* 0x00000000001f7919 */ /* 0x000ea20000008800 */
[----:B0-----:R-:W-:-:S05]  /*1560*/  FADD.FTZ R25, R29, R2 ;  /* 0x000000021d197221 */ /* 0x001fca0000010000 */
[----:B------:R-:W0:Y:S01]  /*1570*/  SHFL.DOWN PT, R2, R25, 0x1, 0x1f ;  /* 0x08201f0019027f89 */ /* 0x000e2200000e0000 */
[----:B-1----:R-:W-:-:S05]  /*1580*/  FADD.FTZ R24, R32, R3 ;  /* 0x0000000320187221 */ /* 0x002fca0000010000 */
[----:B------:R-:W1:Y:S01]  /*1590*/  SHFL.DOWN PT, R3, R24, 0x1, 0x1f ;  /* 0x08201f0018037f89 */ /* 0x000e6200000e0000 */
[----:B------:R-:W-:-:S04]  /*15a0*/  MOV R26, 0x400 ;  /* 0x00000400001a7802 */ /* 0x000fc80000000f00 */
[----:B--2---:R-:W-:Y:S01]  /*15b0*/  LEA R166, R31, R26, 0x18 ;  /* 0x0000001a1fa67211 */ /* 0x004fe200078ec0ff */
[----:B------:R-:W-:Y:S01]  /*15c0*/  FADD.FTZ R69, R28, R69 ;  /* 0x000000451c457221 */ /* 0x000fe20000010000 */
[----:B------:R-:W-:Y:S01]  /*15d0*/  FFMA.FTZ R57, R154, R28, R57 ;  /* 0x0000001c9a397223 */ /* 0x000fe20000010039 */
[----:B------:R-:W2:Y:S01]  /*15e0*/  @P1 LDC.64 R26, c[0x0][0x438] ;  /* 0x00010e00ff1a1b82 */ /* 0x000ea20000000a00 */
[----:B------:R-:W-:Y:S01]  /*15f0*/  IADD3 R168, PT, PT, R166, 0x6040, RZ ;  /* 0x00006040a6a87810 */ /* 0x000fe20007ffe0ff */
[----:B0-----:R-:W-:-:S03]  /*1600*/  FADD.FTZ R2, R25, R2 ;  /* 0x0000000219027221 */ /* 0x001fc60000010000 */
[----:B------:R-:W-:-:S03]  /*1610*/  @!P2 MOV R25, R168 ;  /* 0x000000a80019a202 */ /* 0x000fc60000000f00 */
[----:B------:R-:W0:Y:S01]  /*1620*/  @P1 LDC.64 R28, c[0x0][0x438] ;  /* 0x00010e00ff1c1b82 */ /* 0x000e220000000a00 */
[----:B------:R-:W-:Y:S01]  /*1630*/  @!P0 IADD3 R25, PT, PT, R166, 0x6000, RZ ;  /* 0x00006000a6198810 */ /* 0x000fe20007ffe0ff */
[----:B-1----:R-:W-:-:S03]  /*1640*/  FADD.FTZ R3, R24, R3 ;  /* 0x0000000318037221 */ /* 0x002fc60000010000 */
[----:B------:R-:W-:-:S03]  /*1650*/  @!P2 LEA R31, R119, R25, 0x3 ;  /* 0x00000019771fa211 */ /* 0x000fc600078e18ff */
[----:B------:R-:W1:Y:S01]  /*1660*/  @P1 LDC.64 R24, c[0x0][0x438] ;  /* 0x00010e00ff181b82 */ /* 0x000e620000000a00 */
[----:B--2---:R-:W-:Y:S01]  /*1670*/  @P1 IMAD.WIDE.U32 R26, R125, 0x10, R26 ;  /* 0x000000107d1a1825 */ /* 0x004fe200078e001a */
[----:B------:R-:W-:Y:S04]  /*1680*/  @!P2 STS.64 [R31], R2 ;  /* 0x000000021f00a388 */ /* 0x000fe80000000a00 */
[----:B-----5:R-:W5:Y:S01]  /*1690*/  @P1 LDG.E.128 R8, desc[UR8][R26.64] ;  /* 0x000000081a081981 */ /* 0x020f62000c1e1d00 */
[----:B0-----:R-:W-:-:S05]  /*16a0*/  @P1 IMAD.WIDE.U32 R32, R123, 0x10, R28 ;  /* 0x000000107b201825 */ /* 0x001fca00078e001c */
[----:B------:R-:W5:Y:S01]  /*16b0*/  @P1 LDG.E.128 R12, desc[UR8][R32.64] ;  /* 0x00000008200c1981 */ /* 0x000f62000c1e1d00 */
[----:B-1----:R-:W-:-:S05]  /*16c0*/  @P1 IMAD.WIDE.U32 R24, R127, 0x10, R24 ;  /* 0x000000107f181825 */ /* 0x002fca00078e0018 */
[----:B------:R0:W5:Y:S01]  /*16d0*/  @P1 LDG.E.128 R4, desc[UR8][R24.64] ;  /* 0x0000000818041981 */ /* 0x000162000c1e1d00 */
[----:B------:R-:W-:Y:S01]  /*16e0*/  @!P3 IADD3 R168, PT, PT, R166, 0x6000, RZ ;  /* 0x00006000a6a8b810 */ /* 0x000fe20007ffe0ff */
[----:B------:R-:W-:Y:S01]  /*16f0*/  FADD.FTZ R71, R30, R71 ;  /* 0x000000471e477221 */ /* 0x000fe20000010000 */
[----:B------:R-:W-:Y:S01]  /*1700*/  FFMA.FTZ R54, R153, R30, R54 ;  /* 0x0000001e99367223 */ /* 0x000fe20000010036 */
[----:B------:R-:W-:Y:S06]  /*1710*/  BAR.SYNC.DEFER_BLOCKING 0x0 ;  /* 0x0000000000007b1d */ /* 0x000fec0000010000 */
[----:B------:R-:W1:Y:S01]  /*1720*/  LDS.128 R28, [R168] ;  /* 0x00000000a81c7984 */ /* 0x000e620000000c00 */
[----:B0-----:R-:W-:-:S02]  /*1730*/  IADD3 R24, PT, PT, R166, 0x6050, RZ ;  /* 0x00006050a6187810 */ /* 0x001fc40007ffe0ff */
[----:B------:R-:W-:-:S06]  /*1740*/  @!P3 IADD3 R24, PT, PT, R166, 0x6010, RZ ;  /* 0x00006010a618b810 */ /* 0x000fcc0007ffe0ff */
[----:B------:R-:W0:Y:S01]  /*1750*/  LDS.128 R24, [R24] ;  /* 0x0000000018187984 */ /* 0x000e220000000c00 */
[----:B-1----:R-:W-:Y:S01]  /*1760*/  FADD.FTZ R3, RZ, R28 ;  /* 0x0000001cff037221 */ /* 0x002fe20000010000 */
[C---:B------:R-:W-:Y:S01]  /*1770*/  IADD3 R28, PT, PT, R166.reuse, 0x6060, RZ ;  /* 0x00006060a61c7810 */ /* 0x040fe20007ffe0ff */
[----:B------:R-:W-:Y:S01]  /*1780*/  FADD.FTZ R2, RZ, R29 ;  /* 0x0000001dff027221 */ /* 0x000fe20000010000 */
[----:B------:R-:W-:Y:S01]  /*1790*/  @!P3 IADD3 R28, PT, PT, R166, 0x6020, RZ ;  /* 0x00006020a61cb810 */ /* 0x000fe20007ffe0ff */
[----:B------:R-:W-:Y:S02]  /*17a0*/  FADD.FTZ R3, R30, R3 ;  /* 0x000000031e037221 */ /* 0x000fe40000010000 */
[----:B------:R-:W-:-:S03]  /*17b0*/  FADD.FTZ R2, R31, R2 ;  /* 0x000000021f027221 */ /* 0x000fc60000010000 */
[----:B------:R-:W1:Y:S01]  /*17c0*/  LDS.128 R28, [R28] ;  /* 0x000000001c1c7984 */ /* 0x000e620000000c00 */
[----:B0-----:R-:W-:Y:S01]  /*17d0*/  FADD.FTZ R3, R3, R24 ;  /* 0x0000001803037221 */ /* 0x001fe20000010000 */
[----:B------:R-:W-:Y:S01]  /*17e0*/  IADD3 R24, PT, PT, R166, 0x6070, RZ ;  /* 0x00006070a6187810 */ /* 0x000fe20007ffe0ff */
[----:B------:R-:W-:Y:S01]  /*17f0*/  FADD.FTZ R2, R2, R25 ;  /* 0x0000001902027221 */ /* 0x000fe20000010000 */
[----:B------:R-:W-:Y:S01]  /*1800*/  @!P3 IADD3 R24, PT, PT, R166, 0x6030, RZ ;  /* 0x00006030a618b810 */ /* 0x000fe20007ffe0ff */
[----:B------:R-:W-:Y:S02]  /*1810*/  FADD.FTZ R3, R26, R3 ;  /* 0x000000031a037221 */ /* 0x000fe40000010000 */
[----:B------:R-:W-:-:S03]  /*1820*/  FADD.FTZ R2, R27, R2 ;  /* 0x000000021b027221 */ /* 0x000fc60000010000 */
[----:B------:R-:W0:Y:S01]  /*1830*/  LDS.128 R24, [R24] ;  /* 0x0000000018187984 */ /* 0x000e220000000c00 */
[----:B-1----:R-:W-:Y:S01]  /*1840*/  FADD.FTZ R3, R3, R28 ;  /* 0x0000001c03037221 */ /* 0x002fe20000010000 */
[----:B------:R-:W-:Y:S02]  /*1850*/  FADD.FTZ R2, R2, R29 ;  /* 0x0000001d02027221 */ /* 0x000fe40000010000 */
[----:B------:R-:W1:Y:S01]  /*1860*/  LDC.64 R28, c[0x0][0x380] ;  /* 0x0000e000ff1c7b82 */ /* 0x000e620000000a00 */
[----:B------:R-:W-:Y:S01]  /*1870*/  FADD.FTZ R33, R30, R3 ;  /* 0x000000031e217221 */ /* 0x000fe20000010000 */
[----:B------:R-:W-:-:S06]  /*1880*/  FADD.FTZ R30, R31, R2 ;  /* 0x000000021f1e7221 */ /* 0x000fcc0000010000 */
[----:B------:R-:W2:Y:S01]  /*1890*/  LDC.64 R2, c[0x0][0x438] ;  /* 0x00010e00ff027b82 */ /* 0x000ea20000000a00 */
[----:B0-----:R-:W-:Y:S01]  /*18a0*/  FADD.FTZ R33, R33, R24 ;  /* 0x0000001821217221 */ /* 0x001fe20000010000 */
[----:B------:R-:W-:-:S03]  /*18b0*/  FADD.FTZ R30, R30, R25 ;  /* 0x000000191e1e7221 */ /* 0x000fc60000010000 */
[----:B------:R-:W-:Y:S01]  /*18c0*/  FADD.FTZ R26, R26, R33 ;  /* 0x000000211a1a7221 */ /* 0x000fe20000010000 */
[----:B------:R-:W-:Y:S01]  /*18d0*/  FADD.FTZ R27, R27, R30 ;  /* 0x0000001e1b1b7221 */ /* 0x000fe20000010000 */
[----:B------:R-:W-:Y:S02]  /*18e0*/  ISETP.NE.AND P4, PT, RZ, UR11, PT ;  /* 0x0000000bff007c0c */ /* 0x000fe4000bf85270 */
[----:B------:R-:W-:Y:S01]  /*18f0*/  FMUL.FTZ R26, R26, UR13 ;  /* 0x0000000d1a1a7c20 */ /* 0x000fe20008410000 */
[----:B--2---:R-:W-:-:S04]  /*1900*/  ISETP.NE.U32.AND P0, PT, R2, RZ, PT ;  /* 0x000000ff0200720c */ /* 0x004fc80003f05070 */
[----:B------:R-:W-:Y:S02]  /*1910*/  ISETP.NE.AND.EX P0, PT, R3, RZ, PT, P0 ;  /* 0x000000ff0300720c */ /* 0x000fe40003f05300 */
[----:B-1----:R-:W-:Y:S01]  /*1920*/  IADD3 R122, PT, PT, R122, R28, RZ ;  /* 0x0000001c7a7a7210 */ /* 0x002fe20007ffe0ff */
        /* <DEDUP_REMOVED lines=15> */
[----:B------:R-:W-:Y:S01]  /*1a20*/  FMUL.FTZ R160, R27, UR13 ;  /* 0x0000000d1ba07c20 */ /* 0x000fe20008410000 */
[----:B------:R-:W-:Y:S01]  /*1a30*/  FSEL R161, R26, RZ, !P4 ;  /* 0x000000ff1aa17208 */ /* 0x000fe20006000000 */
[----:B------:R-:W-:Y:S08]  /*1a40*/  @P0 BRA `(.L_x_436) ;  /* 0x0000000800340947 */ /* 0x000ff00003800000 */
        /* <DEDUP_REMOVED lines=35> */
.L_x_438:
        /* <DEDUP_REMOVED lines=33> */
.L_x_437:
        /* <DEDUP_REMOVED lines=36> */
.L_x_440:
        /* <DEDUP_REMOVED lines=37> */
.L_x_436:
        /* <DEDUP_REMOVED lines=10> */
[--C-:B-----5:R-:W-:Y:S02]  /*23c0*/  HADD2.F32 R29, -RZ, R7.reuse.H1_H1 ;  /* 0x30000007ff1d7230 */ /* 0x120fe40000004100 */
[----:B------:R-:W-:Y:S01]  /*23d0*/  FADD.FTZ R126, R133, -R126 ;  /* 0x8000007e857e7221 */ /* 0x000fe20000010000 */
[----:B------:R-:W-:Y:S02]  /*23e0*/  HADD2.F32 R27, -RZ, R7.H0_H0 ;  /* 0x20000007ff1b7230 */ /* 0x000fe40000004100 */
[----:B------:R-:W-:Y:S01]  /*23f0*/  FFMA.FTZ R0, R0, R160, R161 ;  /* 0x000000a000007223 */ /* 0x000fe200000100a1 */
[----:B------:R-:W-:-:S02]  /*2400*/  HADD2.F32 R25, -RZ, R6.H0_H0 ;  /* 0x20000006ff197230 */ /* 0x000fc40000004100 */
[----:B------:R-:W-:Y:S01]  /*2410*/  FADD.FTZ R28, R128, -R131 ;  /* 0x80000083801c7221 */ /* 0x000fe20000010000 */
[----:B------:R-:W-:Y:S01]  /*2420*/  FADD.FTZ R26, R40, -R43 ;  /* 0x8000002b281a7221 */ /* 0x000fe20000010000 */
[-C--:B------:R-:W-:Y:S01]  /*2430*/  FFMA.FTZ R39, R39, R160.reuse, R161 ;  /* 0x000000a027277223 */ /* 0x080fe200000100a1 */
[----:B------:R-:W-:Y:S01]  /*2440*/  FADD.FTZ R34, R34, -R35 ;  /* 0x8000002322227221 */ /* 0x000fe20000010000 */
[-CC-:B------:R-:W-:Y:S01]  /*2450*/  FFMA.FTZ R41, R41, R160.reuse, R161.reuse ;  /* 0x000000a029297223 */ /* 0x180fe200000100a1 */
[----:B------:R-:W-:Y:S01]  /*2460*/  FFMA.FTZ R47, R47, R160, R161 ;  /* 0x000000a02f2f7223 */ /* 0x000fe200000100a1 */
[C---:B------:R-:W-:Y:S01]  /*2470*/  FFMA.FTZ R35, R124.reuse, R126, R29 ;  /* 0x0000007e7c237223 */ /* 0x040fe2000001001d */
[----:B------:R-:W-:Y:S01]  /*2480*/  FADD.FTZ R24, R37, -R0 ;  /* 0x8000000025187221 */ /* 0x000fe20000010000 */
        /* <DEDUP_REMOVED lines=9> */
[----:B------:R-:W-:Y:S01]  /*2520*/  FFMA.FTZ R0, R124, R0, R29 ;  /* 0x000000007c007223 */ /* 0x000fe2000001001d */
[----:B------:R-:W-:-:S02]  /*2530*/  HADD2.F32 R27, -RZ, R4.H1_H1 ;  /* 0x30000004ff1b7230 */ /* 0x000fc40000004100 */
[C---:B------:R-:W-:Y:S01]  /*2540*/  FFMA.FTZ R33, R124.reuse, R47, R33 ;  /* 0x0000002f7c217223 */ /* 0x040fe20000010021 */
[C---:B------:R-:W-:Y:S01]  /*2550*/  FFMA.FTZ R31, R124.reuse, R38, R31 ;  /* 0x000000267c1f7223 */ /* 0x040fe2000001001f */
[C---:B------:R-:W-:Y:S01]  /*2560*/  FFMA.FTZ R24, R124.reuse, R24, R25 ;  /* 0x000000187c187223 */ /* 0x040fe20000010019 */
[----:B------:R-:W-:Y:S01]  /*2570*/  FFMA.FTZ R29, R124, R34, R27 ;  /* 0x000000227c1d7223 */ /* 0x000fe2000001001b */
[----:B------:R-:W-:Y:S02]  /*2580*/  F2FP.F16.F32.PACK_AB R27, R35, R28 ;  /* 0x0000001c231b723e */ /* 0x000fe400000000ff */
[----:B------:R-:W-:Y:S02]  /*2590*/  F2FP.F16.F32.PACK_AB R26, R33, R26 ;  /* 0x0000001a211a723e */ /* 0x000fe400000000ff */
[----:B------:R-:W-:Y:S02]  /*25a0*/  F2FP.F16.F32.PACK_AB R25, R31, R0 ;  /* 0x000000001f19723e */ /* 0x000fe400000000ff */
[----:B------:R-:W-:Y:S01]  /*25b0*/  F2FP.F16.F32.PACK_AB R24, R29, R24 ;  /* 0x000000181d18723e */ /* 0x000fe200000000ff */
[----:B------:R-:W-:Y:S06]  /*25c0*/  BRA `(.L_x_439) ;  /* 0x0000000800047947 */ /* 0x000fec0003800000 */
.L_x_442:
[-CC-:B------:R-:W-:Y:S01]  /*25d0*/  FFMA.FTZ R0, R0, R160.reuse, R161.reuse ;  /* 0x000000a000007223 */ /* 0x180fe200000100a1 */
[-CC-:B------:R-:W-:Y:S01]  /*25e0*/  FFMA.FTZ R39, R39, R160.reuse, R161.reuse ;  /* 0x000000a027277223 */ /* 0x180fe200000100a1 */
[-C--:B------:R-:W-:Y:S01]  /*25f0*/  FFMA.FTZ R43, R43, R160.reuse, R161 ;  /* 0x000000a02b2b7223 */ /* 0x080fe200000100a1 */
[----:B-----5:R-:W-:Y:S02]  /*2600*/  HADD2.F32 R16, -RZ, R6.H0_H0 ;  /* 0x20000006ff107230 */ /* 0x020fe40000004100 */
[----:B------:R-:W-:Y:S01]  /*2610*/  FADD.FTZ R37, R37, -R0 ;  /* 0x8000000025257221 */ /* 0x000fe20000010000 */
        /* <DEDUP_REMOVED lines=26> */
[----:B------:R-:W-:Y:S01]  /*27c0*/  FFMA.FTZ R0, R124, R35, R0 ;  /* 0x000000237c007223 */ /* 0x000fe20000010000 */
        /* <DEDUP_REMOVED lines=9> */
.L_x_441:
[----:B------:R-:W-:-:S04]  /*2860*/  UISETP.NE.U32.AND UP0, UPT, UR6, URZ, UPT ;  /* 0x000000ff0600728c */ /* 0x000fc8000bf05070 */
[----:B------:R-:W-:-:S09]  /*2870*/  UISETP.NE.AND.EX UP0, UPT, UR7, URZ, UPT, UP0 ;  /* 0x000000ff0700728c */ /* 0x000fd2000bf05300 */
[----:B------:R-:W-:Y:S05]  /*2880*/  BRA.U UP0, `(.L_x_443) ;  /* 0x0000000100a47547 */ /* 0x000fea000b800000 */
        /* <DEDUP_REMOVED lines=41> */
.L_x_443:
        /* <DEDUP_REMOVED lines=44> */
.L_x_439:
        /* <DEDUP_REMOVED lines=20> */
[----:B-----5:R-:W-:Y:S02]  /*2f20*/  HADD2.F32 R0, -RZ, R9.H0_H0 ;  /* 0x20000009ff007230 */ /* 0x020fe40000004100 */
[-C--:B0-----:R-:W-:Y:S01]  /*2f30*/  FFMA.FTZ R16, R155, R160.reuse, R161 ;  /* 0x000000a09b107223 */ /* 0x081fe200000100a1 */
        /* <DEDUP_REMOVED lines=41> */
.L_x_446:
        /* <DEDUP_REMOVED lines=41> */
.L_x_445:
        /* <DEDUP_REMOVED lines=42> */
.L_x_448:
[-CC-:B------:R-:W-:Y:S01]  /*3700*/  FFMA.FTZ R0, R155, R160.reuse, R161.reuse ;  /* 0x000000a09b007223 */ /* 0x180fe200000100a1 */
[-CC-:B------:R-:W-:Y:S01]  /*3710*/  FFMA.FTZ R154, R154, R160.reuse, R161.reuse ;  /* 0x000000a09a9a7223 */ /* 0x180fe200000100a1 */
[-C--:B------:R-:W-:Y:S01]  /*3720*/  FFMA.FTZ R139, R139, R160.reuse, R161 ;  /* 0x000000a08b8b7223 */ /* 0x080fe200000100a1 */
[--C-:B-----5:R-:W-:Y:S02]  /*3730*/  HADD2.F32 R3, -RZ, R11.reuse.H0_H0 ;  /* 0x2000000bff037230 */ /* 0x120fe40000004100 */
[----:B------:R-:W-:Y:S01]  /*3740*/  FADD.FTZ R143, R143, -R0 ;  /* 0x800000008f8f7221 */ /* 0x000fe20000010000 */
[----:B------:R-:W-:Y:S02]  /*3750*/  HADD2.F32 R2, -RZ, R11.H1_H1 ;  /* 0x3000000bff027230 */ /* 0x000fe40000004100 */
        /* <DEDUP_REMOVED lines=8> */
[C---:B0-----:R-:W-:Y:S01]  /*37e0*/  FFMA.FTZ R27, R124.reuse, R143, R3 ;  /* 0x0000008f7c1b7223 */ /* 0x041fe20000010003 */
        /* <DEDUP_REMOVED lines=22> */
.L_x_444:
        /* <DEDUP_REMOVED lines=12> */
[----:B0-----:R-:W-:Y:S01]  /*3a10*/  FADD.FTZ R25, R135, -R130 ;  /* 0x8000008287197221 */ /* 0x001fe20000010000 */
        /* <DEDUP_REMOVED lines=26> */
.L_x_450:
        /* <DEDUP_REMOVED lines=33> */
.L_x_449:
        /* <DEDUP_REMOVED lines=34> */
.L_x_451:
        /* <DEDUP_REMOVED lines=28> */
.L_x_447:
        /* <DEDUP_REMOVED lines=56> */
.L_x_454:
        /* <DEDUP_REMOVED lines=41> */
.L_x_453:
        /* <DEDUP_REMOVED lines=42> */
.L_x_456:
[-CC-:B------:R-:W-:Y:S01]  /*4a60*/  FFMA.FTZ R157, R157, R160.reuse, R161.reuse ;  /* 0x000000a09d9d7223 */ /* 0x180fe200000100a1 */
[-CC-:B------:R-:W-:Y:S01]  /*4a70*/  FFMA.FTZ R159, R159, R160.reuse, R161.reuse ;  /* 0x000000a09f9f7223 */ /* 0x180fe200000100a1 */
[-C--:B------:R-:W-:Y:S01]  /*4a80*/  FFMA.FTZ R158, R158, R160.reuse, R161 ;  /* 0x000000a09e9e7223 */ /* 0x080fe200000100a1 */
        /* <DEDUP_REMOVED lines=34> */
.L_x_452:
        /* <DEDUP_REMOVED lines=39> */
.L_x_458:
        /* <DEDUP_REMOVED lines=33> */
.L_x_457:
        /* <DEDUP_REMOVED lines=34> */
.L_x_459:
        /* <DEDUP_REMOVED lines=28> */
.L_x_455:
        /* <DEDUP_REMOVED lines=13> */
[----:B-----5:R-:W-:Y:S02]  /*55e0*/  MOV R4, R121 ;  /* 0x0000007900047202 */ /* 0x020fe40000000f00 */
        /* <DEDUP_REMOVED lines=10> */
[----:B0-----:R-:W-:Y:S02]  /*5690*/  MOV R28, R81 ;  /* 0x00000051001c7202 */ /* 0x001fe40000000f00 */
        /* <DEDUP_REMOVED lines=29> */
.L_x_435:
        /* <DEDUP_REMOVED lines=20> */
.L_x_461:
        /* <DEDUP_REMOVED lines=13> */
.L_x_3787:


//--------------------- .text._ZN10layer_norm31ln_parallel_residual_bwd_kernelINS_13Kernel_traitsI6__halfS2_S2_S2_fjLj6144ELj1ELj1ELj8ELj16ENS_18Kernel_traits_baseILj6144ES2_S2_S2_S2_fjLj256EEEEELb1ELb0ELb0EEEvNS_9BwdParamsE --------------------------
	.section	.text._ZN10layer_norm31ln_parallel_residual_bwd_kernelINS_13Kernel_traitsI6__halfS2_S2_S2_fjLj6144ELj1ELj1ELj8ELj16ENS_18Kernel_traits_baseILj6144ES2_S2_S2_S2_fjLj256EEEEELb1ELb0ELb0EEEvNS_9BwdParamsE,"ax",@progbits
	.align	128
        .global         _ZN10layer_norm31ln_parallel_residual_bwd_kernelINS_13Kernel_traitsI6__halfS2_S2_S2_fjLj6144ELj1ELj1ELj8ELj16ENS_18Kernel_traits_baseILj6144ES2_S2_S2_S2_fjLj256EEEEELb1ELb0ELb0EEEvNS_9BwdParamsE
        .type           _ZN10layer_norm31ln_parallel_residual_bwd_kernelINS_13Kernel_traitsI6__halfS2_S2_S2_fjLj6144ELj1ELj1ELj8ELj16ENS_18Kernel_traits_baseILj6144ES2_S2_S2_S2_fjLj256EEEEELb1ELb0ELb0EEEvNS_9BwdParamsE,@function
        .size           _ZN10layer_norm31ln_parallel_residual_bwd_kernelINS_13Kernel_traitsI6__halfS2_S2_S2_fjLj6144ELj1ELj1ELj8ELj16ENS_18Kernel_traits_baseILj6144ES2_S2_S2_S2_fjLj256EEEEELb1ELb0ELb0EEEvNS_9BwdParamsE,(.L_x_3788 - _ZN10layer_norm31ln_parallel_residual_bwd_kernelINS_13Kernel_traitsI6__halfS2_S2_S2_fjLj6144ELj1ELj1ELj8ELj16ENS_18Kernel_traits_baseILj6144ES2_S2_S2_S2_fjLj256EEEEELb1ELb0ELb0EEEvNS_9BwdParamsE)
        .other          _ZN10layer_norm31ln_parallel_residual_bwd_kernelINS_13Kernel_traitsI6__halfS2_S2_S2_fjLj6144ELj1ELj1ELj8ELj16ENS_18Kernel_traits_baseILj6144ES2_S2_S2_S2_fjLj256EEEEELb1ELb0ELb0EEEvNS_9BwdParamsE,@"STO_CUDA_ENTRY STV_DEFAULT"
_ZN10layer_norm31ln_parallel_residual_bwd_kernelINS_13Kernel_traitsI6__halfS2_S2_S2_fjLj6144ELj1ELj1ELj8ELj16ENS_18Kernel_traits_baseILj6144ES2_S2_S2_S2_fjLj256EEEEELb1ELb0ELb0EEEvNS_9BwdParamsE:
.text._ZN10layer_norm31ln_parallel_residual_bwd_kernelINS_13Kernel_traitsI6__halfS2_S2_S2_fjLj6144ELj1ELj1ELj8ELj16ENS_18Kernel_traits_baseILj6144ES2_S2_S2_S2_fjLj256EEEEELb1ELb0ELb0EEEvNS_9BwdParamsE:
        /* <DEDUP_REMOVED lines=139> */
[----:B------:R-:W1:Y:S01]  /*08b0*/  LDCU UR9, c[0x0][0x400] ;  /* 0x00008000ff0977ac */ /* 0x000e620008000800 */
[----:B------:R-:W2:Y:S01]  /*08c0*/  LDCU.64 UR6, c[0x0][0x478] ;  /* 0x00008f00ff0677ac */ /* 0x000ea20008000a00 */
[----:B------:R-:W3:Y:S01]  /*08d0*/  LDCU.64 UR16, c[0x0][0x438] ;  /* 0x00008700ff1077ac */ /* 0x000ee20008000a00 */
[----:B------:R-:W4:Y:S06]  /*08e0*/  LDCU.64 UR12, c[0x0][0x470] ;  /* 0x00008e00ff0c77ac */ /* 0x000f2c0008000a00 */
.L_x_501:
[----:B0--34-:R-:W0:Y:S08]  /*08f0*/  LDC.64 R168, c[0x0][0x3c0] ;  /* 0x0000f000ffa87b82 */ /* 0x019e300000000a00 */
[----:B------:R-:W1:Y:S01]  /*0900*/  LDC R0, c[0x0][0x388] ;  /* 0x0000e200ff007b82 */ /* 0x000e620000000800 */
[----:B0-----:R-:W-:-:S07]  /*0910*/  IMAD.WIDE R170, R5, 0x4, R168 ;  /* 0x0000000405aa7825 */ /* 0x001fce00078e02a8 */
[----:B------:R-:W0:Y:S01]  /*0920*/  LDC.64 R168, c[0x0][0x3c8] ;  /* 0x0000f200ffa87b82 */ /* 0x000e220000000a00 */
[----:B------:R-:W2:Y:S01]  /*0930*/  LDG.E R170, desc[UR10][R170.64] ;  /* 0x0000000aaaaa7981 */ /* 0x000ea2000c1e1900 */
[----:B-1----:R-:W-:-:S05]  /*0940*/  IMAD R4, R5, R0, RZ ;  /* 0x0000000005047224 */ /* 0x002fca00078e02ff */
[----:B------:R-:W-:Y:S01]  /*0950*/  SHF.R.S32.HI R173, RZ, 0x1f, R4 ;  /* 0x0000001fffad7819 */ /* 0x000fe20000011404 */
[----:B0-----:R-:W-:-:S05]  /*0960*/  IMAD.WIDE R168, R5, 0x4, R168 ;  /* 0x0000000405a87825 */ /* 0x001fca00078e02a8 */
[----:B-----5:R0:W5:Y:S01]  /*0970*/  LDG.E R27, desc[UR10][R168.64] ;  /* 0x0000000aa81b7981 */ /* 0x020162000c1e1900 */
[----:B------:R-:W-:Y:S01]  /*0980*/  LEA.HI R173, R173, R4, RZ, 0x3 ;  /* 0x00000004adad7211 */ /* 0x000fe200078f18ff */
[----:B------:R-:W-:Y:S01]  /*0990*/  BSSY.RECONVERGENT B0, `(.L_x_463) ;  /* 0x0000098000007945 */ /* 0x000fe20003800200 */
[----:B------:R-:W-:Y:S01]  /*09a0*/  HFMA2 R204, -RZ, RZ, 0, 0 ;  /* 0x00000000ffcc7431 */ /* 0x000fe200000001ff */
[C---:B------:R-:W-:Y:S02]  /*09b0*/  ISETP.GE.U32.AND P2, PT, R2.reuse, 0x200, PT ;  /* 0x000002000200780c */ /* 0x040fe40003f46070 */
[----:B------:R-:W-:Y:S02]  /*09c0*/  LEA.HI.SX32 R4, R173, R224, 0x1d ;  /* 0x000000e0ad047211 */ /* 0x000fe400078feaff */
[----:B------:R-:W-:Y:S02]  /*09d0*/  ISETP.GE.U32.AND P3, PT, R2, 0x300, PT ;  /* 0x000003000200780c */ /* 0x000fe40003f66070 */
[----:B------:R-:W-:-:S02]  /*09e0*/  MOV R224, RZ ;  /* 0x000000ff00e07202 */ /* 0x000fc40000000f00 */
[----:B------:R-:W-:Y:S02]  /*09f0*/  MOV R181, R4 ;  /* 0x0000000400b57202 */ /* 0x000fe40000000f00 */
[----:B--2---:R-:W-:Y:S01]  /*0a00*/  FSEL R180, R170, RZ, !P4 ;  /* 0x000000ffaab47208 */ /* 0x004fe20006000000 */
[----:B0-----:R-:W-:Y:S06]  /*0a10*/  @!P1 BRA `(.L_x_464) ;  /* 0x00000008003c9947 */ /* 0x001fec0003800000 */
[----:B------:R-:W0:Y:S08]  /*0a20*/  LDC.64 R16, c[0x0][0x428] ;  /* 0x00010a00ff107b82 */ /* 0x000e300000000a00 */
[----:B------:R-:W1:Y:S08]  /*0a30*/  LDC.64 R20, c[0x0][0x430] ;  /* 0x00010c00ff147b82 */ /* 0x000e700000000a00 */
[----:B------:R-:W2:Y:S01]  /*0a40*/  LDC.64 R168, c[0x0][0x3a8] ;  /* 0x0000ea00ffa87b82 */ /* 0x000ea20000000a00 */
[----:B0-----:R-:W-:-:S07]  /*0a50*/  IMAD.WIDE.U32 R16, R4, 0x10, R16 ;  /* 0x0000001004107825 */ /* 0x001fce00078e0010 */
[----:B------:R-:W0:Y:S01]  /*0a60*/  LDC.64 R216, c[0x0][0x3b0] ;  /* 0x0000ec00ffd87b82 */ /* 0x000e220000000a00 */
[----:B------:R-:W4:Y:S01]  /*0a70*/  LDG.E.128 R16, desc[UR10][R16.64] ;  /* 0x0000000a10107981 */ /* 0x000f22000c1e1d00 */
[----:B-1----:R-:W-:-:S06]  /*0a80*/  IMAD.WIDE.U32 R20, R4, 0x10, R20 ;  /* 0x0000001004147825 */ /* 0x002fcc00078e0014 */
[----:B------:R-:W4:Y:S01]  /*0a90*/  LDG.E.128 R20, desc[UR10][R20.64] ;  /* 0x0000000a14147981 */ /* 0x000f22000c1e1d00 */
[----:B--2---:R-:W-:-:S06]  /*0aa0*/  IMAD.WIDE.U32 R168, R4, 0x10, R168 ;  /* 0x0000001004a87825 */ /* 0x004fcc00078e00a8 */
[----:B------:R-:W2:Y:S01]  /*0ab0*/  LDG.E.128 R168, desc[UR10][R168.64] ;  /* 0x0000000aa8a87981 */ /* 0x000ea2000c1e1d00 */
[----:B---3--:R-:W-:Y:S01]  /*0ac0*/  ISETP.NE.U32.AND P0, PT, RZ, UR16, PT ;  /* 0x00000010ff007c0c */ /* 0x008fe2000bf05070 */
[----:B0-----:R-:W-:Y:S01]  /*0ad0*/  IMAD.WIDE.U32 R216, R4, 0x8, R216 ;  /* 0x0000000804d87825 */ /* 0x001fe200078e00d8 */
[----:B----4-:R-:W-:Y:S02]  /*0ae0*/  ISETP.NE.U32.AND P1, PT, RZ, UR12, PT ;  /* 0x0000000cff007c0c */ /* 0x010fe4000bf25070 */
[----:B------:R-:W-:Y:S02]  /*0af0*/  ISETP.NE.AND.EX P0, PT, RZ, UR17, PT, P0 ;  /* 0x00000011ff007c0c */ /* 0x000fe4000bf05300 */
[----:B------:R-:W-:Y:S01]  /*0b00*/  ISETP.NE.AND.EX P1, PT, RZ, UR13, PT, P1 ;  /* 0x0000000dff007c0c */ /* 0x000fe2000bf25310 */
[----:B------:R-:W5:Y:S10]  /*0b10*/  LDG.E.64 R216, desc[UR10][R216.64] ;  /* 0x0000000ad8d87981 */ /* 0x000f74000c1e1b00 */
[----:B------:R-:W0:Y:S08]  /*0b20*/  @P0 LDC.64 R14, c[0x0][0x438] ;  /* 0x00010e00ff0e0b82 */ /* 0x000e300000000a00 */
[----:B------:R-:W1:Y:S01]  /*0b30*/  @P1 LDC.64 R174, c[0x0][0x3b8] ;  /* 0x0000ee00ffae1b82 */ /* 0x000e620000000a00 */
[----:B------:R-:W-:-:S02]  /*0b40*/  HADD2.F32 R204, -RZ, R146.H0_H0 ;  /* 0x20000092ffcc7230 */ /* 0x000fc40000004100 */
[----:B------:R-:W-:Y:S02]  /*0b50*/  HADD2.F32 R24, -RZ, R150.H0_H0 ;  /* 0x20000096ff187230 */ /* 0x000fe40000004100 */
[----:B0-----:R-:W-:-:S05]  /*0b60*/  @P0 IMAD.WIDE.U32 R14, R4, 0x10, R14 ;  /* 0x00000010040e0825 */ /* 0x001fca00078e000e */
[----:B------:R0:W5:Y:S01]  /*0b70*/  @P0 LDG.E.128 R28, desc[UR10][R14.64] ;  /* 0x0000000a0e1c0981 */ /* 0x000162000c1e1d00 */
[----:B-1----:R-:W-:-:S05]  /*0b80*/  @P1 IMAD.WIDE.U32 R174, R4, 0x8, R174 ;  /* 0x0000000804ae1825 */ /* 0x002fca00078e00ae */
[----:B------:R1:W5:Y:S01]  /*0b90*/  @P1 LDG.E.64 R222, desc[UR10][R174.64] ;  /* 0x0000000aaede1981 */ /* 0x000362000c1e1b00 */
[----:B0-----:R-:W-:Y:S02]  /*0ba0*/  HADD2.F32 R15, -RZ, R144.H1_H1 ;  /* 0x30000090ff0f7230 */ /* 0x001fe40000004100 */
[----:B------:R-:W-:Y:S02]  /*0bb0*/  HADD2.F32 R14, -RZ, R148.H0_H0 ;  /* 0x20000094ff0e7230 */ /* 0x000fe40000004100 */
[--C-:B------:R-:W-:Y:S02]  /*0bc0*/  HADD2.F32 R181, -RZ, R16.reuse.H0_H0 ;  /* 0x20000010ffb57230 */ /* 0x100fe40000004100 */
[----:B------:R-:W-:Y:S02]  /*0bd0*/  HADD2.F32 R26, -RZ, R16.H1_H1 ;  /* 0x30000010ff1a7230 */ /* 0x000fe40000004100 */
[----:B------:R-:W-:Y:S02]  /*0be0*/  HADD2.F32 R16, -RZ, R144.H0_H0 ;  /* 0x20000090ff107230 */ /* 0x000fe40000004100 */
[----:B------:R-:W-:-:S02]  /*0bf0*/  HADD2.F32 R205, -RZ, R20.H0_H0 ;  /* 0x20000014ffcd7230 */ /* 0x000fc40000004100 */
[--C-:B------:R-:W-:Y:S02]  /*0c00*/  HADD2.F32 R183, -RZ, R21.reuse.H0_H0 ;  /* 0x20000015ffb77230 */ /* 0x100fe40000004100 */
[----:B------:R-:W-:Y:S02]  /*0c10*/  HADD2.F32 R184, -RZ, R21.H1_H1 ;  /* 0x30000015ffb87230 */ /* 0x000fe40000004100 */
[----:B------:R-:W-:Y:S02]  /*0c20*/  HADD2.F32 R186, -RZ, R20.H1_H1 ;  /* 0x30000014ffba7230 */ /* 0x000fe40000004100 */
[----:B------:R-:W-:Y:S02]  /*0c30*/  HADD2.F32 R21, -RZ, R145.H1_H1 ;  /* 0x30000091ff157230 */ /* 0x000fe40000004100 */
[----:B------:R-:W-:Y:S02]  /*0c40*/  HADD2.F32 R179, -RZ, R22.H0_H0 ;  /* 0x20000016ffb37230 */ /* 0x000fe40000004100 */
[----:B------:R-:W-:Y:S01]  /*0c50*/  FMUL.FTZ R3, R16, R205 ;  /* 0x000000cd10037220 */ /* 0x000fe20000410000 */
[----:B------:R-:W-:-:S02]  /*0c60*/  HADD2.F32 R177, -RZ, R17.H0_H0 ;  /* 0x20000011ffb17230 */ /* 0x000fc40000004100 */
[----:B------:R-:W-:Y:S02]  /*0c70*/  HADD2.F32 R178, -RZ, R17.H1_H1 ;  /* 0x30000011ffb27230 */ /* 0x000fe40000004100 */
[----:B------:R-:W-:Y:S01]  /*0c80*/  FMUL.FTZ R20, R15, R186 ;  /* 0x000000ba0f147220 */ /* 0x000fe20000410000 */
[--C-:B------:R-:W-:Y:S02]  /*0c90*/  HADD2.F32 R25, -RZ, R18.reuse.H0_H0 ;  /* 0x20000012ff197230 */ /* 0x100fe40000004100 */
[----:B------:R-:W-:Y:S02]  /*0ca0*/  HADD2.F32 R176, -RZ, R18.H1_H1 ;  /* 0x30000012ffb07230 */ /* 0x000fe40000004100 */
[----:B------:R-:W-:Y:S01]  /*0cb0*/  FMUL.FTZ R18, R21, R184 ;  /* 0x000000b815127220 */ /* 0x000fe20000410000 */
[----:B------:R-:W-:Y:S02]  /*0cc0*/  HADD2.F32 R17, -RZ, R149.H1_H1 ;  /* 0x30000095ff117230 */ /* 0x000fe40000004100 */
[----:B------:R-:W-:Y:S01]  /*0cd0*/  FMUL.FTZ R15, R204, R179 ;  /* 0x000000b3cc0f7220 */ /* 0x000fe20000410000 */
[----:B------:R-:W-:-:S02]  /*0ce0*/  HADD2.F32 R182, -RZ, R22.H1_H1 ;  /* 0x30000016ffb67230 */ /* 0x000fc40000004100 */
[----:B------:R-:W-:Y:S01]  /*0cf0*/  FFMA.FTZ R22, R14, R181, R3 ;  /* 0x000000b50e167223 */ /* 0x000fe20000010003 */
[----:B------:R-:W-:Y:S02]  /*0d00*/  HADD2.F32 R3, -RZ, R148.H1_H1 ;  /* 0x30000094ff037230 */ /* 0x000fe40000004100 */
[----:B------:R-:W-:Y:S01]  /*0d10*/  FFMA.FTZ R18, R17, R178, R18 ;  /* 0x000000b211127223 */ /* 0x000fe20000010012 */
[----:B------:R-:W-:Y:S02]  /*0d20*/  HADD2.F32 R16, -RZ, R145.H0_H0 ;  /* 0x20000091ff107230 */ /* 0x000fe40000004100 */
[----:B------:R-:W-:Y:S01]  /*0d30*/  FFMA.FTZ R17, R24, R25, R15 ;  /* 0x0000001918117223 */ /* 0x000fe2000001000f */
[----:B------:R-:W-:Y:S02]  /*0d40*/  HADD2.F32 R15, -RZ, R146.H1_H1 ;  /* 0x30000092ff0f7230 */ /* 0x000fe40000004100 */
[----:B------:R-:W-:Y:S01]  /*0d50*/  FFMA.FTZ R20, R3, R26, R20 ;  /* 0x0000001a03147223 */ /* 0x000fe20000010014 */
[----:B------:R-:W-:-:S02]  /*0d60*/  HADD2.F32 R173, -RZ, R19.H0_H0 ;  /* 0x20000013ffad7230 */ /* 0x000fc40000004100 */
[----:B------:R-:W-:Y:S02]  /*0d70*/  HADD2.F32 R172, -RZ, R19.H1_H1 ;  /* 0x30000013ffac7230 */ /* 0x000fe40000004100 */
[----:B------:R-:W-:Y:S01]  /*0d80*/  FMUL.FTZ R19, R16, R183 ;  /* 0x000000b710137220 */ /* 0x000fe20000410000 */
[----:B------:R-:W-:Y:S02]  /*0d90*/  HADD2.F32 R14, -RZ, R149.H0_H0 ;  /* 0x20000095ff0e7230 */ /* 0x000fe40000004100 */
[----:B------:R-:W-:Y:S01]  /*0da0*/  FMUL.FTZ R16, R15, R182 ;  /* 0x000000b60f107220 */ /* 0x000fe20000410000 */
[--C-:B-1----:R-:W-:Y:S02]  /*0db0*/  HADD2.F32 R175, -RZ, R23.reuse.H0_H0 ;  /* 0x20000017ffaf7230 */ /* 0x102fe40000004100 */
[----:B------:R-:W-:Y:S02]  /*0dc0*/  HADD2.F32 R174, -RZ, R23.H1_H1 ;  /* 0x30000017ffae7230 */ /* 0x000fe40000004100 */
[----:B------:R-:W-:-:S02]  /*0dd0*/  HADD2.F32 R24, -RZ, R147.H0_H0 ;  /* 0x20000093ff187230 */ /* 0x000fc40000004100 */
[----:B------:R-:W-:Y:S02]  /*0de0*/  HADD2.F32 R3, -RZ, R150.H1_H1 ;  /* 0x30000096ff037230 */ /* 0x000fe40000004100 */
[----:B------:R-:W-:Y:S02]  /*0df0*/  HADD2.F32 R23, -RZ, R147.H1_H1 ;  /* 0x30000093ff177230 */ /* 0x000fe40000004100 */
[----:B------:R-:W-:Y:S01]  /*0e00*/  FFMA.FTZ R19, R14, R177, R19 ;  /* 0x000000b10e137223 */ /* 0x000fe20000010013 */
[--C-:B------:R-:W-:Y:S02]  /*0e10*/  HADD2.F32 R14, -RZ, R151.reuse.H0_H0 ;  /* 0x20000097ff0e7230 */ /* 0x100fe40000004100 */
[----:B------:R-:W-:Y:S01]  /*0e20*/  FMUL.FTZ R15, R24, R175 ;  /* 0x000000af180f7220 */ /* 0x000fe20000410000 */
[----:B------:R-:W-:Y:S02]  /*0e30*/  HADD2.F32 R21, -RZ, R151.H1_H1 ;  /* 0x30000097ff157230 */ /* 0x000fe40000004100 */
[----:B------:R-:W-:Y:S01]  /*0e40*/  FFMA.FTZ R16, R3, R176, R16 ;  /* 0x000000b003107223 */ /* 0x000fe20000010010 */
[----:B------:R-:W-:Y:S01]  /*0e50*/  FMUL.FTZ R24, R23, R174 ;  /* 0x000000ae17187220 */ /* 0x000fe20000410000 */
[----:B--2---:R-:W-:-:S02]  /*0e60*/  HADD2.F32 R3, -RZ, R168.H0_H0 ;  /* 0x200000a8ff037230 */ /* 0x004fc40000004100 */
[----:B------:R-:W-:Y:S01]  /*0e70*/  FFMA.FTZ R15, R14, R173, R15 ;  /* 0x000000ad0e0f7223 */ /* 0x000fe2000001000f */
[----:B------:R-:W-:Y:S01]  /*0e80*/  FFMA.FTZ R14, R21, R172, R24 ;  /* 0x000000ac150e7223 */ /* 0x000fe20000010018 */
[----:B------:R-:W-:Y:S02]  /*0e90*/  HADD2.F32 R21, -RZ, R168.H1_H1 ;  /* 0x300000a8ff157230 */ /* 0x000fe40000004100 */
[----:B------:R-:W-:Y:S01]  /*0ea0*/  FADD.FTZ R24, -R180, R3 ;  /* 0x00000003b4187221 */ /* 0x000fe20000010100 */
[----:B------:R-:W-:-:S03]  /*0eb0*/  HADD2.F32 R23, -RZ, R169.H0_H0 ;  /* 0x200000a9ff177230 */ /* 0x000fc60000004100 */
[C---:B-----5:R-:W-:Y:S01]  /*0ec0*/  FMUL.FTZ R3, R27.reuse, R24 ;  /* 0x000000181b037220 */ /* 0x060fe20000410000 */
[C---:B------:R-:W-:Y:S01]  /*0ed0*/  FADD.FTZ R24, -R180.reuse, R21 ;  /* 0x00000015b4187221 */ /* 0x040fe20000010100 */
[--C-:B------:R-:W-:Y:S02]  /*0ee0*/  HADD2.F32 R225, -RZ, R170.reuse.H0_H0 ;  /* 0x200000aaffe17230 */ /* 0x100fe40000004100 */
[C---:B------:R-:W-:Y:S01]  /*0ef0*/  FADD.FTZ R168, -R180.reuse, R23 ;  /* 0x00000017b4a87221 */ /* 0x040fe20000010100 */
[----:B------:R-:W-:Y:S02]  /*0f00*/  HADD2.F32 R169, -RZ, R169.H1_H1 ;  /* 0x300000a9ffa97230 */ /* 0x000fe40000004100 */
[C---:B------:R-:W-:Y:S01]  /*0f10*/  FMUL.FTZ R24, R27.reuse, R24 ;  /* 0x000000181b187220 */ /* 0x040fe20000410000 */
[----:B------:R-:W-:Y:S01]  /*0f20*/  FMUL.FTZ R21, R27, R168 ;  /* 0x000000a81b157220 */ /* 0x000fe20000410000 */
[----:B------:R-:W-:Y:S01]  /*0f30*/  FADD.FTZ R168, -R180, R225 ;  /* 0x000000e1b4a87221 */ /* 0x000fe20000010100 */
[----:B------:R-:W-:Y:S01]  /*0f40*/  FADD.FTZ R101, R101, R26 ;  /* 0x0000001a65657221 */ /* 0x000fe20000010000 */
[----:B------:R-:W-:Y:S01]  /*0f50*/  FFMA.FTZ R125, R24, R26, R125 ;  /* 0x0000001a187d7223 */ /* 0x000fe2000001007d */
[----:B------:R-:W-:-:S02]  /*0f60*/  HADD2.F32 R227, -RZ, R170.H1_H1 ;  /* 0x300000aaffe37230 */ /* 0x000fc40000004100 */
[----:B------:R-:W-:Y:S01]  /*0f70*/  FADD.FTZ R26, -R180, R169 ;  /* 0x000000a9b41a7221 */ /* 0x000fe20000010100 */
[C---:B------:R-:W-:Y:S01]  /*0f80*/  FMUL.FTZ R23, R27.reuse, R168 ;  /* 0x000000a81b177220 */ /* 0x040fe20000410000 */
[----:B------:R-:W-:Y:S02]  /*0f90*/  FADD.FTZ R96, R96, R25 ;  /* 0x0000001960607221 */ /* 0x000fe40000010000 */
[----:B------:R-:W-:Y:S01]  /*0fa0*/  FMUL.FTZ R26, R27, R26 ;  /* 0x0000001a1b1a7220 */ /* 0x000fe20000410000 */
[----:B------:R-:W-:Y:S01]  /*0fb0*/  FADD.FTZ R170, -R180, R227 ;  /* 0x000000e3b4aa7221 */ /* 0x000fe20000010100 */
[----:B------:R-:W-:Y:S01]  /*0fc0*/  FFMA.FTZ R120, R23, R25, R120 ;  /* 0x0000001917787223 */ /* 0x000fe20000010078 */
[----:B------:R-:W-:Y:S01]  /*0fd0*/  FADD.FTZ R25, RZ, R22 ;  /* 0x00000016ff197221 */ /* 0x000fe20000010000 */
[----:B------:R-:W-:Y:S01]  /*0fe0*/  FFMA.FTZ R169, R3, R22, RZ ;  /* 0x0000001603a97223 */ /* 0x000fe200000100ff */
[----:B------:R-:W-:Y:S01]  /*0ff0*/  FADD.FTZ R55, R55, R184 ;  /* 0x000000b837377221 */ /* 0x000fe20000010000 */
[----:B------:R-:W-:Y:S01]  /*1000*/  FFMA.FTZ R79, R26, R184, R79 ;  /* 0x000000b81a4f7223 */ /* 0x000fe2000001004f */
[----:B------:R-:W-:Y:S01]  /*1010*/  FMUL.FTZ R184, R27, R170 ;  /* 0x000000aa1bb87220 */ /* 0x000fe20000410000 */
[----:B------:R-:W-:Y:S01]  /*1020*/  FADD.FTZ R168, R25, R20 ;  /* 0x0000001419a87221 */ /* 0x000fe20000010000 */
[----:B------:R-:W-:Y:S01]  /*1030*/  FFMA.FTZ R170, R24, R20, R169 ;  /* 0x0000001418aa7223 */ /* 0x000fe200000100a9 */
[----:B------:R-:W-:-:S02]  /*1040*/  HADD2.F32 R229, -RZ, R171.H0_H0 ;  /* 0x200000abffe57230 */ /* 0x000fc40000004100 */
[----:B------:R-:W-:Y:S02]  /*1050*/  HADD2.F32 R231, -RZ, R171.H1_H1 ;  /* 0x300000abffe77230 */ /* 0x000fe40000004100 */
[----:B------:R-:W-:Y:S01]  /*1060*/  FADD.FTZ R169, R168, R19 ;  /* 0x00000013a8a97221 */ /* 0x000fe20000010000 */
[----:B------:R-:W-:-:S03]  /*1070*/  FFMA.FTZ R171, R21, R19, R170 ;  /* 0x0000001315ab7223 */ /* 0x000fc600000100aa */
[----:B------:R-:W-:Y:S01]  /*1080*/  FADD.FTZ R168, R169, R18 ;  /* 0x00000012a9a87221 */ /* 0x000fe20000010000 */
[----:B------:R-:W-:Y:S01]  /*1090*/  FFMA.FTZ R170, R26, R18, R171 ;  /* 0x000000121aaa7223 */ /* 0x000fe200000100ab */
[----:B------:R-:W-:Y:S01]  /*10a0*/  FADD.FTZ R97, R97, R176 ;  /* 0x000000b061617221 */ /* 0x000fe20000010000 */
[----:B------:R-:W-:Y:S01]  /*10b0*/  FFMA.FTZ R121, R184, R176, R121 ;  /* 0x000000b0b8797223 */ /* 0x000fe20000010079 */
[----:B------:R-:W-:Y:S01]  /*10c0*/  FADD.FTZ R176, -R180, R229 ;  /* 0x000000e5b4b07221 */ /* 0x000fe20000010100 */
[----:B------:R-:W-:Y:S01]  /*10d0*/  FADD.FTZ R169, R168, R17 ;  /* 0x00000011a8a97221 */ /* 0x000fe20000010000 */
[----:B------:R-:W-:Y:S01]  /*10e0*/  FFMA.FTZ R171, R23, R17, R170 ;  /* 0x0000001117ab7223 */ /* 0x000fe200000100aa */
[----:B------:R-:W-:Y:S01]  /*10f0*/  FADD.FTZ R53, R53, R186 ;  /* 0x000000ba35357221 */ /* 0x000fe20000010000 */
[----:B------:R-:W-:Y:S01]  /*1100*/  FFMA.FTZ R77, R24, R186, R77 ;  /* 0x000000ba184d7223 */ /* 0x000fe2000001004d */
[----:B------:R-:W-:Y:S01]  /*1110*/  FMUL.FTZ R25, R27, R176 ;  /* 0x000000b01b197220 */ /* 0x000fe20000410000 */
[----:B------:R-:W-:Y:S01]  /*1120*/  FADD.FTZ R186, -R180, R231 ;  /* 0x000000e7b4ba7221 */ /* 0x000fe20000010100 */
[----:B------:R-:W-:Y:S01]  /*1130*/  FADD.FTZ R168, R169, R16 ;  /* 0x00000010a9a87221 */ /* 0x000fe20000010000 */
[----:B------:R-:W-:-:S02]  /*1140*/  FFMA.FTZ R170, R184, R16, R171 ;  /* 0x00000010b8aa7223 */ /* 0x000fc400000100ab */
[----:B------:R-:W-:Y:S01]  /*1150*/  FMUL.FTZ R186, R27, R186 ;  /* 0x000000ba1bba7220 */ /* 0x000fe20000410000 */
        /* <DEDUP_REMOVED lines=27> */
.L_x_464:
[----:B---34-:R-:W-:Y:S05]  /*1310*/  BSYNC.RECONVERGENT B0 ;  /* 0x0000000000007941 */ /* 0x018fea0003800200 */
.L_x_463:
[----:B------:R-:W-:Y:S04]  /*1320*/  BSSY.RECONVERGENT B0, `(.L_x_465) ;  /* 0x0000091000007945 */ /* 0x000fe80003800200 */
[----:B------:R-:W-:Y:S05]  /*1330*/  @!P2 BRA `(.L_x_466) ;  /* 0x00000008003ca947 */ /* 0x000fea0003800000 */
[----:B------:R-:W0:Y:S08]  /*1340*/  LDC.64 R168, c[0x0][0x428] ;  /* 0x00010a00ffa87b82 */ /* 0x000e300000000a00 */
[----:B------:R-:W1:Y:S08]  /*1350*/  LDC.64 R172, c[0x0][0x430] ;  /* 0x00010c00ffac7b82 */ /* 0x000e700000000a00 */
[----:B------:R-:W2:Y:S01]  /*1360*/  LDC.64 R176, c[0x0][0x3a8] ;  /* 0x0000ea00ffb07b82 */ /* 0x000ea20000000a00 */
[----:B0-----:R-:W-:-:S07]  /*1370*/  IMAD.WIDE.U32 R168, R181, 0x10, R168 ;  /* 0x00000010b5a87825 */ /* 0x001fce00078e00a8 */
[----:B------:R-:W0:Y:S01]  /*1380*/  LDC.64 R182, c[0x0][0x3b0] ;  /* 0x0000ec00ffb67b82 */ /* 0x000e220000000a00 */
[----:B------:R-:W3:Y:S01]  /*1390*/  LDG.E.128 R168, desc[UR10][R168.64] ;  /* 0x0000000aa8a87981 */ /* 0x000ee2000c1e1d00 */
[----:B-1----:R-:W-:-:S06]  /*13a0*/  IMAD.WIDE.U32 R172, R181, 0x10, R172 ;  /* 0x00000010b5ac7825 */ /* 0x002fcc00078e00ac */
[----:B------:R-:W4:Y:S01]  /*13b0*/  LDG.E.128 R172, desc[UR10][R172.64] ;  /* 0x0000000aacac7981 */ /* 0x000f22000c1e1d00 */
[----:B--2---:R-:W-:-:S06]  /*13c0*/  IMAD.WIDE.U32 R176, R181, 0x10, R176 ;  /* 0x00000010b5b07825 */ /* 0x004fcc00078e00b0 */
[----:B------:R-:W2:Y:S01]  /*13d0*/  LDG.E.128 R176, desc[UR10][R176.64] ;  /* 0x0000000ab0b07981 */ /* 0x000ea2000c1e1d00 */
[----:B------:R-:W-:Y:S01]  /*13e0*/  ISETP.NE.U32.AND P1, PT, RZ, UR12, PT ;  /* 0x0000000cff007c0c */ /* 0x000fe2000bf25070 */
[----:B0-----:R-:W-:Y:S01]  /*13f0*/  IMAD.WIDE.U32 R214, R181, 0x8, R182 ;  /* 0x00000008b5d67825 */ /* 0x001fe200078e00b6 */
[----:B------:R-:W-:Y:S02]  /*1400*/  ISETP.NE.U32.AND P0, PT, RZ, UR16, PT ;  /* 0x00000010ff007c0c */ /* 0x000fe4000bf05070 */
[----:B------:R-:W-:Y:S02]  /*1410*/  ISETP.NE.AND.EX P1, PT, RZ, UR13, PT, P1 ;  /* 0x0000000dff007c0c */ /* 0x000fe4000bf25310 */
[----:B------:R-:W-:Y:S01]  /*1420*/  ISETP.NE.AND.EX P0, PT, RZ, UR17, PT, P0 ;  /* 0x00000011ff007c0c */ /* 0x000fe2000bf05300 */
[----:B------:R-:W5:Y:S10]  /*1430*/  LDG.E.64 R214, desc[UR10][R214.64] ;  /* 0x0000000ad6d67981 */ /* 0x000f74000c1e1b00 */
[----:B------:R-:W0:Y:S08]  /*1440*/  @P1 LDC.64 R190, c[0x0][0x3b8] ;  /* 0x0000ee00ffbe1b82 */ /* 0x000e300000000a00 */
[----:B------:R-:W1:Y:S01]  /*1450*/  @P0 LDC.64 R192, c[0x0][0x438] ;  /* 0x00010e00ffc00b82 */ /* 0x000e620000000a00 */
[----:B------:R-:W-:-:S02]  /*1460*/  HADD2.F32 R185, -RZ, R136.H1_H1 ;  /* 0x30000088ffb97230 */ /* 0x000fc40000004100 */
[----:B------:R-:W-:Y:S02]  /*1470*/  HADD2.F32 R226, -RZ, R138.H0_H0 ;  /* 0x2000008affe27230 */ /* 0x000fe40000004100 */
[----:B0-----:R-:W-:-:S05]  /*1480*/  @P1 IMAD.WIDE.U32 R190, R181, 0x8, R190 ;  /* 0x00000008b5be1825 */ /* 0x001fca00078e00be */
[----:B------:R0:W5:Y:S01]  /*1490*/  @P1 LDG.E.64 R220, desc[UR10][R190.64] ;  /* 0x0000000abedc1981 */ /* 0x000162000c1e1b00 */
[----:B-1----:R-:W-:-:S05]  /*14a0*/  @P0 IMAD.WIDE.U32 R192, R181, 0x10, R192 ;  /* 0x00000010b5c00825 */ /* 0x002fca00078e00c0 */
[----:B------:R1:W5:Y:S01]  /*14b0*/  @P0 LDG.E.128 R152, desc[UR10][R192.64] ;  /* 0x0000000ac0980981 */ /* 0x000362000c1e1d00 */
[----:B0-----:R-:W-:Y:S02]  /*14c0*/  HADD2.F32 R190, -RZ, R140.H0_H0 ;  /* 0x2000008cffbe7230 */ /* 0x001fe40000004100 */
[--C-:B------:R-:W-:Y:S02]  /*14d0*/  HADD2.F32 R191, -RZ, R137.reuse.H1_H1 ;  /* 0x30000089ffbf7230 */ /* 0x100fe40000004100 */
[----:B-1----:R-:W-:Y:S02]  /*14e0*/  HADD2.F32 R192, -RZ, R137.H0_H0 ;  /* 0x20000089ffc07230 */ /* 0x002fe40000004100 */
[----:B------:R-:W-:Y:S02]  /*14f0*/  HADD2.F32 R196, -RZ, R142.H0_H0 ;  /* 0x2000008effc47230 */ /* 0x000fe40000004100 */
[----:B------:R-:W-:Y:S02]  /*1500*/  HADD2.F32 R187, -RZ, R141.H1_H1 ;  /* 0x3000008dffbb7230 */ /* 0x000fe40000004100 */
[----:B------:R-:W-:Y:S01]  /*1510*/  HADD2.F32 R197, -RZ, R139.H1_H1 ;  /* 0x3000008bffc57230 */ /* 0x000fe20000004100 */
[----:B------:R-:W-:Y:S01]  /*1520*/  IADD3 R181, PT, PT, R181, 0x100, RZ ;  /* 0x00000100b5b57810 */ /* 0x000fe20007ffe0ff */
[----:B---3--:R-:W-:-:S02]  /*1530*/  HADD2.F32 R183, -RZ, R170.H0_H0 ;  /* 0x200000aaffb77230 */ /* 0x008fc40000004100 */
[----:B------:R-:W-:Y:S02]  /*1540*/  HADD2.F32 R182, -RZ, R170.H1_H1 ;  /* 0x300000aaffb67230 */ /* 0x000fe40000004100 */
[----:B------:R-:W-:Y:S02]  /*1550*/  HADD2.F32 R170, -RZ, R136.H0_H0 ;  /* 0x20000088ffaa7230 */ /* 0x000fe40000004100 */
[----:B----4-:R-:W-:Y:S02]  /*1560*/  HADD2.F32 R205, -RZ, R172.H0_H0 ;  /* 0x200000acffcd7230 */ /* 0x010fe40000004100 */
[----:B------:R-:W-:Y:S02]  /*1570*/  HADD2.F32 R199, -RZ, R168.H0_H0 ;  /* 0x200000a8ffc77230 */ /* 0x000fe40000004100 */
[----:B------:R-:W-:Y:S02]  /*1580*/  HADD2.F32 R202, -RZ, R172.H1_H1 ;  /* 0x300000acffca7230 */ /* 0x000fe40000004100 */
[----:B------:R-:W-:Y:S01]  /*1590*/  FMUL.FTZ R195, R170, R205 ;  /* 0x000000cdaac37220 */ /* 0x000fe20000410000 */
[----:B------:R-:W-:-:S02]  /*15a0*/  HADD2.F32 R203, -RZ, R173.H0_H0 ;  /* 0x200000adffcb7230 */ /* 0x000fc40000004100 */
[----:B------:R-:W-:Y:S02]  /*15b0*/  HADD2.F32 R172, -RZ, R173.H1_H1 ;  /* 0x300000adffac7230 */ /* 0x000fe40000004100 */
[----:B------:R-:W-:Y:S02]  /*15c0*/  HADD2.F32 R198, -RZ, R168.H1_H1 ;  /* 0x300000a8ffc67230 */ /* 0x000fe40000004100 */
[--C-:B------:R-:W-:Y:S02]  /*15d0*/  HADD2.F32 R201, -RZ, R169.reuse.H0_H0 ;  /* 0x200000a9ffc97230 */ /* 0x100fe40000004100 */
[----:B------:R-:W-:Y:S02]  /*15e0*/  HADD2.F32 R200, -RZ, R169.H1_H1 ;  /* 0x300000a9ffc87230 */ /* 0x000fe40000004100 */
[----:B------:R-:W-:Y:S02]  /*15f0*/  HADD2.F32 R173, -RZ, R174.H0_H0 ;  /* 0x200000aeffad7230 */ /* 0x000fe40000004100 */
[----:B------:R-:W-:-:S02]  /*1600*/  HADD2.F32 R169, -RZ, R171.H0_H0 ;  /* 0x200000abffa97230 */ /* 0x000fc40000004100 */
[----:B------:R-:W-:Y:S02]  /*1610*/  HADD2.F32 R168, -RZ, R171.H1_H1 ;  /* 0x300000abffa87230 */ /* 0x000fe40000004100 */
[----:B------:R-:W-:Y:S01]  /*1620*/  FFMA.FTZ R195, R190, R199, R195 ;  /* 0x000000c7bec37223 */ /* 0x000fe200000100c3 */
[--C-:B------:R-:W-:Y:S02]  /*1630*/  HADD2.F32 R171, -RZ, R175.reuse.H0_H0 ;  /* 0x200000afffab7230 */ /* 0x100fe40000004100 */
[----:B------:R-:W-:Y:S01]  /*1640*/  FMUL.FTZ R193, R192, R203 ;  /* 0x000000cbc0c17220 */ /* 0x000fe20000410000 */
[----:B------:R-:W-:Y:S02]  /*1650*/  HADD2.F32 R170, -RZ, R175.H1_H1 ;  /* 0x300000afffaa7230 */ /* 0x000fe40000004100 */
[----:B------:R-:W-:Y:S01]  /*1660*/  FMUL.FTZ R194, R185, R202 ;  /* 0x000000cab9c27220 */ /* 0x000fe20000410000 */
[----:B------:R-:W-:Y:S02]  /*1670*/  HADD2.F32 R175, -RZ, R140.H1_H1 ;  /* 0x3000008cffaf7230 */ /* 0x000fe40000004100 */
[----:B------:R-:W-:Y:S01]  /*1680*/  FMUL.FTZ R192, R191, R172 ;  /* 0x000000acbfc07220 */ /* 0x000fe20000410000 */
[----:B------:R-:W-:-:S02]  /*1690*/  HADD2.F32 R190, -RZ, R141.H0_H0 ;  /* 0x2000008dffbe7230 */ /* 0x000fc40000004100 */
[----:B------:R-:W-:Y:S01]  /*16a0*/  FMUL.FTZ R191, R226, R173 ;  /* 0x000000ade2bf7220 */ /* 0x000fe20000410000 */
[----:B------:R-:W-:Y:S02]  /*16b0*/  HADD2.F32 R174, -RZ, R174.H1_H1 ;  /* 0x300000aeffae7230 */ /* 0x000fe40000004100 */
[----:B------:R-:W-:Y:S02]  /*16c0*/  HADD2.F32 R185, -RZ, R138.H1_H1 ;  /* 0x3000008affb97230 */ /* 0x000fe40000004100 */
[----:B------:R-:W-:Y:S02]  /*16d0*/  HADD2.F32 R226, -RZ, R139.H0_H0 ;  /* 0x2000008bffe27230 */ /* 0x000fe40000004100 */
[----:B------:R-:W-:Y:S01]  /*16e0*/  FFMA.FTZ R194, R175, R198, R194 ;  /* 0x000000c6afc27223 */ /* 0x000fe200000100c2 */
[----:B------:R-:W-:Y:S01]  /*16f0*/  FFMA.FTZ R193, R190, R201, R193 ;  /* 0x000000c9bec17223 */ /* 0x000fe200000100c1 */
[----:B------:R-:W-:Y:S01]  /*1700*/  FFMA.FTZ R191, R196, R183, R191 ;  /* 0x000000b7c4bf7223 */ /* 0x000fe200000100bf */
[----:B------:R-:W-:-:S02]  /*1710*/  HADD2.F32 R175, -RZ, R142.H1_H1 ;  /* 0x3000008effaf7230 */ /* 0x000fc40000004100 */
[----:B------:R-:W-:Y:S01]  /*1720*/  FFMA.FTZ R192, R187, R200, R192 ;  /* 0x000000c8bbc07223 */ /* 0x000fe200000100c0 */
[----:B------:R-:W-:Y:S02]  /*1730*/  HADD2.F32 R196, -RZ, R143.H0_H0 ;  /* 0x2000008fffc47230 */ /* 0x000fe40000004100 */
[----:B------:R-:W-:Y:S01]  /*1740*/  FMUL.FTZ R190, R185, R174 ;  /* 0x000000aeb9be7220 */ /* 0x000fe20000410000 */
[----:B------:R-:W-:Y:S01]  /*1750*/  FMUL.FTZ R187, R226, R171 ;  /* 0x000000abe2bb7220 */ /* 0x000fe20000410000 */
[--C-:B--2---:R-:W-:Y:S02]  /*1760*/  HADD2.F32 R225, -RZ, R176.reuse.H1_H1 ;  /* 0x300000b0ffe17230 */ /* 0x104fe40000004100 */
[----:B------:R-:W-:Y:S01]  /*1770*/  FFMA.FTZ R190, R175, R182, R190 ;  /* 0x000000b6afbe7223 */ /* 0x000fe200000100be */
[----:B------:R-:W-:Y:S01]  /*1780*/  FFMA.FTZ R187, R196, R169, R187 ;  /* 0x000000a9c4bb7223 */ /* 0x000fe200000100bb */
[----:B------:R-:W-:Y:S02]  /*1790*/  HADD2.F32 R175, -RZ, R176.H0_H0 ;  /* 0x200000b0ffaf7230 */ /* 0x000fe40000004100 */
[----:B------:R-:W-:Y:S01]  /*17a0*/  FADD.FTZ R196, -R180, R225 ;  /* 0x000000e1b4c47221 */ /* 0x000fe20000010100 */
[----:B------:R-:W-:-:S02]  /*17b0*/  HADD2.F32 R227, -RZ, R177.H0_H0 ;  /* 0x200000b1ffe37230 */ /* 0x000fc40000004100 */
[----:B------:R-:W-:Y:S02]  /*17c0*/  HADD2.F32 R177, -RZ, R177.H1_H1 ;  /* 0x300000b1ffb17230 */ /* 0x000fe40000004100 */
[----:B------:R-:W-:Y:S01]  /*17d0*/  FADD.FTZ R176, -R180, R175 ;  /* 0x000000afb4b07221 */ /* 0x000fe20000010100 */
[----:B-----5:R-:W-:Y:S01]  /*17e0*/  FMUL.FTZ R196, R27, R196 ;  /* 0x000000c41bc47220 */ /* 0x020fe20000410000 */
[----:B------:R-:W-:Y:S01]  /*17f0*/  FMUL.FTZ R226, R197, R170 ;  /* 0x000000aac5e27220 */ /* 0x000fe20000410000 */
[----:B------:R-:W-:Y:S01]  /*1800*/  FADD.FTZ R93, R93, R198 ;  /* 0x000000c65d5d7221 */ /* 0x000fe20000010000 */
[----:B------:R-:W-:Y:S01]  /*1810*/  FMUL.FTZ R197, R27, R176 ;  /* 0x000000b01bc57220 */ /* 0x000fe20000410000 */
[----:B------:R-:W-:Y:S01]  /*1820*/  FFMA.FTZ R117, R196, R198, R117 ;  /* 0x000000c6c4757223 */ /* 0x000fe20000010075 */
[--C-:B------:R-:W-:Y:S02]  /*1830*/  HADD2.F32 R175, -RZ, R178.reuse.H0_H0 ;  /* 0x200000b2ffaf7230 */ /* 0x100fe40000004100 */
[C---:B------:R-:W-:Y:S01]  /*1840*/  FADD.FTZ R176, -R180.reuse, R227 ;  /* 0x000000e3b4b07221 */ /* 0x040fe20000010100 */
[----:B------:R-:W-:Y:S01]  /*1850*/  FADD.FTZ R198, -R180, R177 ;  /* 0x000000b1b4c67221 */ /* 0x000fe20000010100 */
[----:B------:R-:W-:Y:S01]  /*1860*/  FADD.FTZ R92, R92, R199 ;  /* 0x000000c75c5c7221 */ /* 0x000fe20000010000 */
[----:B------:R-:W-:Y:S01]  /*1870*/  FFMA.FTZ R116, R197, R199, R116 ;  /* 0x000000c7c5747223 */ /* 0x000fe20000010074 */
[----:B------:R-:W-:-:S02]  /*1880*/  HADD2.F32 R229, -RZ, R178.H1_H1 ;  /* 0x300000b2ffe57230 */ /* 0x000fc40000004100 */
[C---:B------:R-:W-:Y:S01]  /*1890*/  FMUL.FTZ R199, R27.reuse, R176 ;  /* 0x000000b01bc77220 */ /* 0x040fe20000410000 */
[----:B------:R-:W-:Y:S01]  /*18a0*/  FMUL.FTZ R198, R27, R198 ;  /* 0x000000c61bc67220 */ /* 0x000fe20000410000 */
[----:B------:R-:W-:Y:S01]  /*18b0*/  FADD.FTZ R176, -R180, R175 ;  /* 0x000000afb4b07221 */ /* 0x000fe20000010100 */
[----:B------:R-:W-:Y:S01]  /*18c0*/  FADD.FTZ R94, R94, R201 ;  /* 0x000000c95e5e7221 */ /* 0x000fe20000010000 */
[----:B------:R-:W-:Y:S01]  /*18d0*/  FFMA.FTZ R118, R199, R201, R118 ;  /* 0x000000c9c7767223 */ /* 0x000fe20000010076 */
[----:B------:R-:W-:Y:S01]  /*18e0*/  FADD.FTZ R95, R95, R200 ;  /* 0x000000c85f5f7221 */ /* 0x000fe20000010000 */
[----:B------:R-:W-:Y:S01]  /*18f0*/  FFMA.FTZ R119, R198, R200, R119 ;  /* 0x000000c8c6777223 */ /* 0x000fe20000010077 */
[----:B------:R-:W-:Y:S01]  /*1900*/  FADD.FTZ R200, -R180, R229 ;  /* 0x000000e5b4c87221 */ /* 0x000fe20000010100 */
[----:B------:R-:W-:Y:S01]  /*1910*/  FMUL.FTZ R201, R27, R176 ;  /* 0x000000b01bc97220 */ /* 0x000fe20000410000 */
[----:B------:R-:W-:Y:S01]  /*1920*/  FADD.FTZ R40, R40, R173 ;  /* 0x000000ad28287221 */ /* 0x000fe20000010000 */
[----:B------:R-:W-:Y:S01]  /*1930*/  FFMA.FTZ R175, R197, R195, R224 ;  /* 0x000000c3c5af7223 */ /* 0x000fe200000100e0 */
[----:B------:R-:W-:Y:S01]  /*1940*/  FMUL.FTZ R200, R27, R200 ;  /* 0x000000c81bc87220 */ /* 0x000fe20000410000 */
[----:B------:R-:W-:Y:S01]  /*1950*/  FFMA.FTZ R64, R201, R173, R64 ;  /* 0x000000adc9407223 */ /* 0x000fe20000010040 */
[----:B------:R-:W-:Y:S01]  /*1960*/  FADD.FTZ R173, R204, R195 ;  /* 0x000000c3ccad7221 */ /* 0x000fe20000010000 */
[----:B------:R-:W-:-:S02]  /*1970*/  HADD2.F32 R231, -RZ, R179.H0_H0 ;  /* 0x200000b3ffe77230 */ /* 0x000fc40000004100 */
[----:B------:R-:W-:Y:S01]  /*1980*/  FADD.FTZ R47, R47, R172 ;  /* 0x000000ac2f2f7221 */ /* 0x000fe20000010000 */
[----:B------:R-:W-:Y:S01]  /*1990*/  FFMA.FTZ R71, R198, R172, R71 ;  /* 0x000000acc6477223 */ /* 0x000fe20000010047 */
[----:B------:R-:W-:Y:S01]  /*19a0*/  FADD.FTZ R41, R41, R174 ;  /* 0x000000ae29297221 */ /* 0x000fe20000010000 */
[----:B------:R-:W-:Y:S01]  /*19b0*/  FFMA.FTZ R65, R200, R174, R65 ;  /* 0x000000aec8417223 */ /* 0x000fe20000010041 */
[----:B------:R-:W-:Y:S01]  /*19c0*/  FADD.FTZ R172, R173, R194 ;  /* 0x000000c2adac7221 */ /* 0x000fe20000010000 */
[----:B------:R-:W-:Y:S01]  /*19d0*/  FFMA.FTZ R174, R196, R194, R175 ;  /* 0x000000c2c4ae7223 */ /* 0x000fe200000100af */
[----:B------:R-:W-:Y:S02]  /*19e0*/  HADD2.F32 R179, -RZ, R179.H1_H1 ;  /* 0x300000b3ffb37230 */ /* 0x000fe40000004100 */
[----:B------:R-:W-:Y:S01]  /*19f0*/  FADD.FTZ R176, -R180, R231 ;  /* 0x000000e7b4b07221 */ /* 0x000fe20000010100 */
[----:B------:R-:W-:Y:S01]  /*1a00*/  FADD.FTZ R173, R172, R193 ;  /* 0x000000c1acad7221 */ /* 0x000fe20000010000 */
[----:B------:R-:W-:Y:S01]  /*1a10*/  FFMA.FTZ R175, R199, R193, R174 ;  /* 0x000000c1c7af7223 */ /* 0x000fe200000100ae */
        /* <DEDUP_REMOVED lines=33> */
.L_x_466:
[----:B------:R-:W-:Y:S05]  /*1c30*/  BSYNC.RECONVERGENT B0 ;  /* 0x0000000000007941 */ /* 0x000fea0003800200 */
.L_x_465:
        /* <DEDUP_REMOVED lines=13> */
[----:B------:R-:W-:Y:S02]  /*1d10*/  ISETP.NE.U32.AND P1, PT, RZ, UR12, PT ;  /* 0x0000000cff007c0c */ /* 0x000fe4000bf25070 */
[----:B------:R-:W-:Y:S01]  /*1d20*/  ISETP.NE.AND.EX P0, PT, RZ, UR17, PT, P0 ;  /* 0x00000011ff007c0c */ /* 0x000fe2000bf05300 */
[--C-:B------:R-:W-:Y:S01]  /*1d30*/  HADD2.F32 R206, -RZ, R129.reuse.H0_H0 ;  /* 0x20000081ffce7230 */ /* 0x100fe20000004100 */
[----:B------:R-:W-:Y:S01]  /*1d40*/  ISETP.NE.AND.EX P1, PT, RZ, UR13, PT, P1 ;  /* 0x0000000dff007c0c */ /* 0x000fe2000bf25310 */
[----:B------:R-:W-:Y:S02]  /*1d50*/  HADD2.F32 R207, -RZ, R129.H1_H1 ;  /* 0x30000081ffcf7230 */ /* 0x000fe40000004100 */
[----:B0-----:R-:W-:-:S05]  /*1d60*/  IMAD.WIDE.U32 R6, R181, 0x8, R6 ;  /* 0x00000008b5067825 */ /* 0x001fca00078e0006 */
[----:B------:R0:W5:Y:S03]  /*1d70*/  LDG.E.64 R188, desc[UR10][R6.64] ;  /* 0x0000000a06bc7981 */ /* 0x000166000c1e1b00 */
[----:B------:R-:W1:Y:S08]  /*1d80*/  @P0 LDC.64 R176, c[0x0][0x438] ;  /* 0x00010e00ffb00b82 */ /* 0x000e700000000a00 */
[----:B------:R-:W1:Y:S01]  /*1d90*/  @P1 LDC.64 R12, c[0x0][0x3b8] ;  /* 0x0000ee00ff0c1b82 */ /* 0x000e620000000a00 */
[----:B0-----:R-:W-:-:S02]  /*1da0*/  HADD2.F32 R7, -RZ, R132.H1_H1 ;  /* 0x30000084ff077230 */ /* 0x001fc40000004100 */
[----:B-1----:R-:W-:-:S05]  /*1db0*/  @P0 IMAD.WIDE.U32 R176, R181, 0x10, R176 ;  /* 0x00000010b5b00825 */ /* 0x002fca00078e00b0 */
[----:B------:R0:W5:Y:S01]  /*1dc0*/  @P0 LDG.E.128 R156, desc[UR10][R176.64] ;  /* 0x0000000ab09c0981 */ /* 0x000162000c1e1d00 */
[----:B------:R-:W-:-:S05]  /*1dd0*/  @P1 IMAD.WIDE.U32 R12, R181, 0x8, R12 ;  /* 0x00000008b50c1825 */ /* 0x000fca00078e000c */
[----:B------:R1:W5:Y:S01]  /*1de0*/  @P1 LDG.E.64 R218, desc[UR10][R12.64] ;  /* 0x0000000a0cda1981 */ /* 0x000362000c1e1b00 */
[----:B------:R-:W-:Y:S02]  /*1df0*/  HADD2.F32 R6, -RZ, R132.H0_H0 ;  /* 0x20000084ff067230 */ /* 0x000fe40000004100 */
[--C-:B------:R-:W-:Y:S02]  /*1e00*/  HADD2.F32 R226, -RZ, R131.reuse.H0_H0 ;  /* 0x20000083ffe27230 */ /* 0x100fe40000004100 */
[----:B------:R-:W-:Y:S02]  /*1e10*/  HADD2.F32 R213, -RZ, R131.H1_H1 ;  /* 0x30000083ffd57230 */ /* 0x000fe40000004100 */
[--C-:B---3--:R-:W-:Y:S02]  /*1e20*/  HADD2.F32 R205, -RZ, R8.reuse.H0_H0 ;  /* 0x20000008ffcd7230 */ /* 0x108fe40000004100 */
[----:B------:R-:W-:Y:S02]  /*1e30*/  HADD2.F32 R208, -RZ, R8.H1_H1 ;  /* 0x30000008ffd07230 */ /* 0x000fe40000004100 */
[----:B------:R-:W-:-:S02]  /*1e40*/  HADD2.F32 R8, -RZ, R128.H0_H0 ;  /* 0x20000080ff087230 */ /* 0x000fc40000004100 */
[----:B----4-:R-:W-:Y:S02]  /*1e50*/  HADD2.F32 R209, -RZ, R172.H0_H0 ;  /* 0x200000acffd17230 */ /* 0x010fe40000004100 */
[--C-:B------:R-:W-:Y:S02]  /*1e60*/  HADD2.F32 R211, -RZ, R173.reuse.H0_H0 ;  /* 0x200000adffd37230 */ /* 0x100fe40000004100 */
[----:B0-----:R-:W-:Y:S02]  /*1e70*/  HADD2.F32 R176, -RZ, R173.H1_H1 ;  /* 0x300000adffb07230 */ /* 0x001fe40000004100 */
[--C-:B------:R-:W-:Y:S02]  /*1e80*/  HADD2.F32 R181, -RZ, R10.reuse.H0_H0 ;  /* 0x2000000affb57230 */ /* 0x100fe40000004100 */
[----:B------:R-:W-:Y:S02]  /*1e90*/  HADD2.F32 R182, -RZ, R10.H1_H1 ;  /* 0x3000000affb67230 */ /* 0x000fe40000004100 */
[----:B------:R-:W-:-:S02]  /*1ea0*/  HADD2.F32 R212, -RZ, R172.H1_H1 ;  /* 0x300000acffd47230 */ /* 0x000fc40000004100 */
[----:B-1----:R-:W-:Y:S01]  /*1eb0*/  FMUL.FTZ R13, R8, R209 ;  /* 0x000000d1080d7220 */ /* 0x002fe20000410000 */
[----:B------:R-:W-:Y:S02]  /*1ec0*/  HADD2.F32 R183, -RZ, R9.H0_H0 ;  /* 0x20000009ffb77230 */ /* 0x000fe40000004100 */
[--C-:B------:R-:W-:Y:S02]  /*1ed0*/  HADD2.F32 R179, -RZ, R11.reuse.H0_H0 ;  /* 0x2000000bffb37230 */ /* 0x100fe40000004100 */
[----:B------:R-:W-:Y:S02]  /*1ee0*/  HADD2.F32 R178, -RZ, R11.H1_H1 ;  /* 0x3000000bffb27230 */ /* 0x000fe40000004100 */
[----:B------:R-:W-:Y:S01]  /*1ef0*/  FMUL.FTZ R11, R206, R211 ;  /* 0x000000d3ce0b7220 */ /* 0x000fe20000410000 */
[--C-:B------:R-:W-:Y:S02]  /*1f00*/  HADD2.F32 R173, -RZ, R175.reuse.H0_H0 ;  /* 0x200000afffad7230 */ /* 0x100fe40000004100 */
[----:B------:R-:W-:-:S02]  /*1f10*/  HADD2.F32 R172, -RZ, R175.H1_H1 ;  /* 0x300000afffac7230 */ /* 0x000fc40000004100 */
[----:B------:R-:W-:Y:S02]  /*1f20*/  HADD2.F32 R10, -RZ, R133.H0_H0 ;  /* 0x20000085ff0a7230 */ /* 0x000fe40000004100 */
[----:B------:R-:W-:Y:S01]  /*1f30*/  FMUL.FTZ R8, R207, R176 ;  /* 0x000000b0cf087220 */ /* 0x000fe20000410000 */
[----:B------:R-:W-:Y:S02]  /*1f40*/  HADD2.F32 R210, -RZ, R9.H1_H1 ;  /* 0x30000009ffd27230 */ /* 0x000fe40000004100 */
[----:B------:R-:W-:Y:S02]  /*1f50*/  HADD2.F32 R175, -RZ, R133.H1_H1 ;  /* 0x30000085ffaf7230 */ /* 0x000fe40000004100 */
[----:B------:R-:W-:Y:S02]  /*1f60*/  HADD2.F32 R9, -RZ, R128.H1_H1 ;  /* 0x30000080ff097230 */ /* 0x000fe40000004100 */
[----:B------:R-:W-:Y:S01]  /*1f70*/  FFMA.FTZ R11, R10, R183, R11 ;  /* 0x000000b70a0b7223 */ /* 0x000fe2000001000b */
[----:B------:R-:W-:-:S02]  /*1f80*/  HADD2.F32 R177, -RZ, R174.H0_H0 ;  /* 0x200000aeffb17230 */ /* 0x000fc40000004100 */
[----:B------:R-:W-:Y:S01]  /*1f90*/  FFMA.FTZ R10, R175, R210, R8 ;  /* 0x000000d2af0a7223 */ /* 0x000fe20000010008 */
[----:B------:R-:W-:Y:S02]  /*1fa0*/  HADD2.F32 R8, -RZ, R130.H0_H0 ;  /* 0x20000082ff087230 */ /* 0x000fe40000004100 */
[----:B------:R-:W-:Y:S01]  /*1fb0*/  FMUL.FTZ R12, R9, R212 ;  /* 0x000000d4090c7220 */ /* 0x000fe20000410000 */
[----:B------:R-:W-:Y:S02]  /*1fc0*/  HADD2.F32 R174, -RZ, R174.H1_H1 ;  /* 0x300000aeffae7230 */ /* 0x000fe40000004100 */
[----:B------:R-:W-:Y:S02]  /*1fd0*/  HADD2.F32 R175, -RZ, R130.H1_H1 ;  /* 0x30000082ffaf7230 */ /* 0x000fe40000004100 */
[----:B------:R-:W-:Y:S01]  /*1fe0*/  FFMA.FTZ R12, R7, R208, R12 ;  /* 0x000000d0070c7223 */ /* 0x000fe2000001000c */
[----:B------:R-:W-:Y:S02]  /*1ff0*/  HADD2.F32 R7, -RZ, R134.H1_H1 ;  /* 0x30000086ff077230 */ /* 0x000fe40000004100 */
[----:B------:R-:W-:Y:S01]  /*2000*/  FMUL.FTZ R9, R8, R177 ;  /* 0x000000b108097220 */ /* 0x000fe20000410000 */
[----:B------:R-:W-:-:S02]  /*2010*/  HADD2.F32 R206, -RZ, R135.H0_H0 ;  /* 0x20000087ffce7230 */ /* 0x000fc40000004100 */
[----:B------:R-:W-:Y:S01]  /*2020*/  FMUL.FTZ R8, R175, R174 ;  /* 0x000000aeaf087220 */ /* 0x000fe20000410000 */
[----:B------:R-:W-:Y:S01]  /*2030*/  FFMA.FTZ R13, R6, R205, R13 ;  /* 0x000000cd060d7223 */ /* 0x000fe2000001000d */
[----:B------:R-:W-:Y:S01]  /*2040*/  FMUL.FTZ R175, R226, R173 ;  /* 0x000000ade2af7220 */ /* 0x000fe20000410000 */
[----:B------:R-:W-:Y:S02]  /*2050*/  HADD2.F32 R6, -RZ, R134.H0_H0 ;  /* 0x20000086ff067230 */ /* 0x000fe40000004100 */
[----:B------:R-:W-:Y:S01]  /*2060*/  FMUL.FTZ R226, R213, R172 ;  /* 0x000000acd5e27220 */ /* 0x000fe20000410000 */
[----:B------:R-:W-:Y:S02]  /*2070*/  HADD2.F32 R207, -RZ, R135.H1_H1 ;  /* 0x30000087ffcf7230 */ /* 0x000fe40000004100 */
[----:B------:R-:W-:Y:S01]  /*2080*/  FFMA.FTZ R8, R7, R182, R8 ;  /* 0x000000b607087223 */ /* 0x000fe20000010008 */
[----:B------:R-:W-:Y:S01]  /*2090*/  FFMA.FTZ R7, R206, R179, R175 ;  /* 0x000000b3ce077223 */ /* 0x000fe200000100af */
[----:B--2---:R-:W-:-:S02]  /*20a0*/  HADD2.F32 R175, -RZ, R168.H0_H0 ;  /* 0x200000a8ffaf7230 */ /* 0x004fc40000004100 */
[----:B------:R-:W-:Y:S01]  /*20b0*/  FFMA.FTZ R9, R6, R181, R9 ;  /* 0x000000b506097223 */ /* 0x000fe20000010009 */
[----:B------:R-:W-:Y:S01]  /*20c0*/  FFMA.FTZ R6, R207, R178, R226 ;  /* 0x000000b2cf067223 */ /* 0x000fe200000100e2 */
[----:B------:R-:W-:Y:S02]  /*20d0*/  HADD2.F32 R207, -RZ, R168.H1_H1 ;  /* 0x300000a8ffcf7230 */ /* 0x000fe40000004100 */
[--C-:B------:R-:W-:Y:S02]  /*20e0*/  HADD2.F32 R213, -RZ, R169.reuse.H0_H0 ;  /* 0x200000a9ffd57230 */ /* 0x100fe40000004100 */
[----:B------:R-:W-:Y:S01]  /*20f0*/  FADD.FTZ R168, -R180, R175 ;  /* 0x000000afb4a87221 */ /* 0x000fe20000010100 */
[----:B------:R-:W-:Y:S02]  /*2100*/  HADD2.F32 R169, -RZ, R169.H1_H1 ;  /* 0x300000a9ffa97230 */ /* 0x000fe40000004100 */
[--C-:B------:R-:W-:Y:S02]  /*2110*/  HADD2.F32 R225, -RZ, R170.reuse.H0_H0 ;  /* 0x200000aaffe17230 */ /* 0x100fe40000004100 */
[----:B------:R-:W-:-:S02]  /*2120*/  HADD2.F32 R227, -RZ, R170.H1_H1 ;  /* 0x300000aaffe37230 */ /* 0x000fc40000004100 */
[--C-:B------:R-:W-:Y:S02]  /*2130*/  HADD2.F32 R229, -RZ, R171.reuse.H0_H0 ;  /* 0x200000abffe57230 */ /* 0x100fe40000004100 */
[C---:B------:R-:W-:Y:S01]  /*2140*/  FADD.FTZ R206, -R180.reuse, R207 ;  /* 0x000000cfb4ce7221 */ /* 0x040fe20000010100 */
[----:B------:R-:W-:Y:S02]  /*2150*/  HADD2.F32 R171, -RZ, R171.H1_H1 ;  /* 0x300000abffab7230 */ /* 0x000fe40000004100 */
[C---:B-----5:R-:W-:Y:S01]  /*2160*/  FMUL.FTZ R207, R27.reuse, R168 ;  /* 0x000000a81bcf7220 */ /* 0x060fe20000410000 */
[C---:B------:R-:W-:Y:S01]  /*2170*/  FADD.FTZ R170, -R180.reuse, R213 ;  /* 0x000000d5b4aa7221 */ /* 0x040fe20000010100 */
[C---:B------:R-:W-:Y:S01]  /*2180*/  FADD.FTZ R226, -R180.reuse, R169 ;  /* 0x000000a9b4e27221 */ /* 0x040fe20000010100 */
[C---:B------:R-:W-:Y:S01]  /*2190*/  FADD.FTZ R228, -R180.reuse, R225 ;  /* 0x000000e1b4e47221 */ /* 0x040fe20000010100 */
[C---:B------:R-:W-:Y:S01]  /*21a0*/  FADD.FTZ R230, -R180.reuse, R227 ;  /* 0x000000e3b4e67221 */ /* 0x040fe20000010100 */
[C---:B------:R-:W-:Y:S01]  /*21b0*/  FADD.FTZ R232, -R180.reuse, R229 ;  /* 0x000000e5b4e87221 */ /* 0x040fe20000010100 */
[----:B------:R-:W-:Y:S01]  /*21c0*/  FADD.FTZ R180, -R180, R171 ;  /* 0x000000abb4b47221 */ /* 0x000fe20000010100 */
[----:B------:R-:W-:Y:S01]  /*21d0*/  FMUL.FTZ R206, R27, R206 ;  /* 0x000000ce1bce7220 */ /* 0x000fe20000410000 */
[----:B------:R-:W-:Y:S01]  /*21e0*/  FADD.FTZ R169, R204, R13 ;  /* 0x0000000dcca97221 */ /* 0x000fe20000010000 */
[C---:B------:R-:W-:Y:S01]  /*21f0*/  FFMA.FTZ R171, R207.reuse, R13, R224 ;  /* 0x0000000dcfab7223 */ /* 0x040fe200000100e0 */
[----:B------:R-:W-:Y:S01]  /*2200*/  FADD.FTZ R36, R36, R209 ;  /* 0x000000d124247221 */ /* 0x000fe20000010000 */
[----:B------:R-:W-:Y:S01]  /*2210*/  FFMA.FTZ R60, R207, R209, R60 ;  /* 0x000000d1cf3c7223 */ /* 0x000fe2000001003c */
        /* <DEDUP_REMOVED lines=17> */
[----:B------:R-:W-:Y:S01]  /*2330*/  FFMA.FTZ R171, R211, R9, R170 ;  /* 0x00000009d3ab7223 */ /* 0x000fe200000100aa */
[----:B------:R-:W-:-:S02]  /*2340*/  FMUL.FTZ R213, R27, R232 ;  /* 0x000000e81bd57220 */ /* 0x000fc40000410000 */
        /* <DEDUP_REMOVED lines=31> */
.L_x_468:
[----:B------:R-:W-:Y:S05]  /*2540*/  BSYNC.RECONVERGENT B0 ;  /* 0x0000000000007941 */ /* 0x000fea0003800200 */
.L_x_467:
[----:B------:R-:W0:Y:S01]  /*2550*/  SHFL.DOWN PT, R169, R204, 0x10, 0x1f ;  /* 0x0a001f00cca97f89 */ /* 0x000e2200000e0000 */
[----:B------:R-:W-:Y:S03]  /*2560*/  BSSY.RECONVERGENT B0, `(.L_x_469) ;  /* 0x000001f000007945 */ /* 0x000fe60003800200 */
        /* <DEDUP_REMOVED lines=30> */
.L_x_470:
[----:B------:R-:W-:Y:S05]  /*2750*/  BSYNC.RECONVERGENT B0 ;  /* 0x0000000000007941 */ /* 0x000fea0003800200 */
.L_x_469:
        /* <DEDUP_REMOVED lines=33> */
[----:B------:R-:W-:Y:S01]  /*2970*/  FADD.FTZ R168, R179, R168 ;  /* 0x000000a8b3a87221 */ /* 0x000fe20000010000 */
[----:B------:R-:W-:Y:S02]  /*2980*/  P2R R178, PR, RZ, 0x1 ;  /* 0x00000001ffb27803 */ /* 0x000fe40000000000 */
        /* <DEDUP_REMOVED lines=23> */
[----:B------:R-:W-:Y:S01]  /*2b00*/  LOP3.LUT P5, RZ, R217, 0xff0000, RZ, 0xc0, !PT ;  /* 0x00ff0000d9ff7812 */ /* 0x000fe200078ac0ff */
[----:B------:R-:W-:Y:S01]  /*2b10*/  FADD.FTZ R170, R15, -R170 ;  /* 0x800000aa0faa7221 */ /* 0x000fe20000010000 */
[----:B------:R-:W-:Y:S01]  /*2b20*/  FADD.FTZ R168, R17, -R168 ;  /* 0x800000a811a87221 */ /* 0x000fe20000010000 */
[----:B------:R-:W-:Y:S01]  /*2b30*/  FADD.FTZ R172, R14, -R169 ;  /* 0x800000a90eac7221 */ /* 0x000fe20000010000 */
[-CC-:B------:R-:W-:Y:S01]  /*2b40*/  FFMA.FTZ R169, R184, R179.reuse, R180.reuse ;  /* 0x000000b3b8a97223 */ /* 0x180fe200000100b4 */
[C---:B-----5:R-:W-:Y:S01]  /*2b50*/  FMUL.FTZ R170, R27.reuse, R170 ;  /* 0x000000aa1baa7220 */ /* 0x060fe20000410000 */
[C---:B------:R-:W-:Y:S01]  /*2b60*/  FMUL.FTZ R168, R27.reuse, R168 ;  /* 0x000000a81ba87220 */ /* 0x040fe20000410000 */
[----:B------:R-:W-:Y:S01]  /*2b70*/  FMUL.FTZ R172, R27, R172 ;  /* 0x000000ac1bac7220 */ /* 0x000fe20000410000 */
[----:B------:R-:W-:Y:S01]  /*2b80*/  ISETP.GE.U32.AND P0, PT, R216, RZ, PT ;  /* 0x000000ffd800720c */ /* 0x000fe20003f06070 */
[----:B------:R-:W-:Y:S01]  /*2b90*/  FMUL.FTZ R170, R170, UR14 ;  /* 0x0000000eaaaa7c20 */ /* 0x000fe20008410000 */
[----:B------:R-:W-:Y:S01]  /*2ba0*/  FMUL.FTZ R168, R168, UR14 ;  /* 0x0000000ea8a87c20 */ /* 0x000fe20008410000 */
[-CC-:B------:R-:W-:Y:S01]  /*2bb0*/  FFMA.FTZ R173, R26, R179.reuse, R180.reuse ;  /* 0x000000b31aad7223 */ /* 0x180fe200000100b4 */
[----:B------:R-:W-:Y:S01]  /*2bc0*/  FMUL.FTZ R172, R172, UR14 ;  /* 0x0000000eacac7c20 */ /* 0x000fe20008410000 */
[C---:B------:R-:W-:Y:S01]  /*2bd0*/  ISETP.GE.U32.AND.EX P0, PT, R217.reuse, 0x1000000, PT, P0 ;  /* 0x01000000d900780c */ /* 0x040fe20003f06100 */
[-CC-:B------:R-:W-:Y:S01]  /*2be0*/  FFMA.FTZ R171, R24, R179.reuse, R180.reuse ;  /* 0x000000b318ab7223 */ /* 0x180fe200000100b4 */
[----:B------:R-:W-:Y:S01]  /*2bf0*/  FSEL R177, R170, RZ, P5 ;  /* 0x000000ffaab17208 */ /* 0x000fe20002800000 */
[----:B------:R-:W-:Y:S01]  /*2c00*/  FADD.FTZ R170, R16, -R169 ;  /* 0x800000a910aa7221 */ /* 0x000fe20000010000 */
[----:B------:R-:W-:Y:S01]  /*2c10*/  LOP3.LUT P5, RZ, R217, 0xff, RZ, 0xc0, !PT ;  /* 0x000000ffd9ff7812 */ /* 0x000fe200078ac0ff */
[----:B------:R-:W-:Y:S01]  /*2c20*/  FADD.FTZ R174, R18, -R173 ;  /* 0x800000ad12ae7221 */ /* 0x000fe20000010000 */
[-CC-:B------:R-:W-:Y:S01]  /*2c30*/  FFMA.FTZ R169, R3, R179.reuse, R180.reuse ;  /* 0x000000b303a97223 */ /* 0x180fe200000100b4 */
[----:B------:R-:W-:Y:S01]  /*2c40*/  FMUL.FTZ R170, R27, R170 ;  /* 0x000000aa1baa7220 */ /* 0x000fe20000410000 */
[----:B------:R-:W-:Y:S01]  /*2c50*/  FSEL R175, R168, RZ, P5 ;  /* 0x000000ffa8af7208 */ /* 0x000fe20002800000 */
[----:B------:R-:W-:Y:S01]  /*2c60*/  FFMA.FTZ R168, R21, R179, R180 ;  /* 0x000000b315a87223 */ /* 0x000fe200000100b4 */
[----:B------:R-:W-:Y:S01]  /*2c70*/  FSEL R182, R172, RZ, P0 ;  /* 0x000000ffacb67208 */ /* 0x000fe20000000000 */
[----:B------:R-:W-:Y:S01]  /*2c80*/  FMUL.FTZ R173, R170, UR14 ;  /* 0x0000000eaaad7c20 */ /* 0x000fe20008410000 */
[----:B------:R-:W-:Y:S01]  /*2c90*/  LOP3.LUT P0, RZ, R217, 0xff00, RZ, 0xc0, !PT ;  /* 0x0000ff00d9ff7812 */ /* 0x000fe2000780c0ff */
[----:B------:R-:W-:Y:S01]  /*2ca0*/  FADD.FTZ R168, R19, -R168 ;  /* 0x800000a813a87221 */ /* 0x000fe20000010000 */
[----:B------:R-:W-:Y:S01]  /*2cb0*/  FMUL.FTZ R174, R27, R174 ;  /* 0x000000ae1bae7220 */ /* 0x000fe20000410000 */
[----:B------:R-:W-:Y:S01]  /*2cc0*/  FADD.FTZ R170, R20, -R171 ;  /* 0x800000ab14aa7221 */ /* 0x000fe20000010000 */
[----:B------:R-:W-:Y:S01]  /*2cd0*/  FSEL R176, R173, RZ, P0 ;  /* 0x000000ffadb07208 */ /* 0x000fe20000000000 */
[C---:B------:R-:W-:Y:S01]  /*2ce0*/  FMUL.FTZ R172, R27.reuse, R168 ;  /* 0x000000a81bac7220 */ /* 0x040fe20000410000 */
[----:B------:R-:W-:Y:S01]  /*2cf0*/  FADD.FTZ R168, R22, -R169 ;  /* 0x800000a916a87221 */ /* 0x000fe20000010000 */
[----:B------:R-:W-:Y:S01]  /*2d00*/  FMUL.FTZ R174, R174, UR14 ;  /* 0x0000000eaeae7c20 */ /* 0x000fe20008410000 */
[----:B------:R-:W-:Y:S01]  /*2d10*/  LOP3.LUT P5, RZ, R216, 0xff0000, RZ, 0xc0, !PT ;  /* 0x00ff0000d8ff7812 */ /* 0x000fe200078ac0ff */
[----:B------:R-:W-:Y:S01]  /*2d20*/  FMUL.FTZ R172, R172, UR14 ;  /* 0x0000000eacac7c20 */ /* 0x000fe20008410000 */
[----:B------:R-:W-:Y:S01]  /*2d30*/  LOP3.LUT P0, RZ, R216, 0xff000000, RZ, 0xc0, !PT ;  /* 0xff000000d8ff7812 */ /* 0x000fe2000780c0ff */
[C---:B------:R-:W-:Y:S01]  /*2d40*/  FMUL.FTZ R170, R27.reuse, R170 ;  /* 0x000000aa1baa7220 */ /* 0x040fe20000410000 */
[----:B------:R-:W-:Y:S01]  /*2d50*/  FMUL.FTZ R168, R27, R168 ;  /* 0x000000a81ba87220 */ /* 0x000fe20000410000 */
[----:B------:R-:W-:-:S02]  /*2d60*/  F2FP.F16.F32.PACK_AB R171, R182, R177 ;  /* 0x000000b1b6ab723e */ /* 0x000fc400000000ff */
[----:B------:R-:W-:Y:S01]  /*2d70*/  FSEL R169, R172, RZ, P5 ;  /* 0x000000ffaca97208 */ /* 0x000fe20002800000 */
[----:B------:R-:W-:Y:S01]  /*2d80*/  FMUL.FTZ R170, R170, UR14 ;  /* 0x0000000eaaaa7c20 */ /* 0x000fe20008410000 */
[----:B------:R-:W-:Y:S01]  /*2d90*/  FMUL.FTZ R168, R168, UR14 ;  /* 0x0000000ea8a87c20 */ /* 0x000fe20008410000 */
[----:B------:R-:W-:Y:S02]  /*2da0*/  FSEL R174, R174, RZ, P0 ;  /* 0x000000ffaeae7208 */ /* 0x000fe40000000000 */
[C---:B------:R-:W-:Y:S02]  /*2db0*/  LOP3.LUT P5, RZ, R216.reuse, 0xff00, RZ, 0xc0, !PT ;  /* 0x0000ff00d8ff7812 */ /* 0x040fe400078ac0ff */
[----:B------:R-:W-:Y:S02]  /*2dc0*/  LOP3.LUT P0, RZ, R216, 0xff, RZ, 0xc0, !PT ;  /* 0x000000ffd8ff7812 */ /* 0x000fe4000780c0ff */
[----:B------:R-:W-:Y:S02]  /*2dd0*/  FSEL R173, R170, RZ, P5 ;  /* 0x000000ffaaad7208 */ /* 0x000fe40002800000 */
[----:B------:R-:W-:-:S02]  /*2de0*/  FSEL R168, R168, RZ, P0 ;  /* 0x000000ffa8a87208 */ /* 0x000fc40000000000 */
[----:B------:R-:W-:Y:S02]  /*2df0*/  F2FP.F16.F32.PACK_AB R170, R176, R175 ;  /* 0x000000afb0aa723e */ /* 0x000fe400000000ff */
[----:B------:R-:W-:Y:S02]  /*2e00*/  F2FP.F16.F32.PACK_AB R169, R174, R169 ;  /* 0x000000a9aea9723e */ /* 0x000fe400000000ff */
[----:B------:R-:W-:Y:S01]  /*2e10*/  F2FP.F16.F32.PACK_AB R168, R173, R168 ;  /* 0x000000a8ada8723e */ /* 0x000fe200000000ff */
[----:B------:R-:W-:Y:S06]  /*2e20*/  BRA `(.L_x_476) ;  /* 0x00000020003c7947 */ /* 0x000fec0003800000 */
.L_x_475:
[-CC-:B------:R-:W-:Y:S01]  /*2e30*/  FFMA.FTZ R160, R25, R179.reuse, R180.reuse ;  /* 0x000000b319a07223 */ /* 0x180fe200000100b4 */
[-CC-:B------:R-:W-:Y:S01]  /*2e40*/  FFMA.FTZ R161, R186, R179.reuse, R180.reuse ;  /* 0x000000b3baa17223 */ /* 0x180fe200000100b4 */
[----:B------:R-:W-:Y:S01]  /*2e50*/  ISETP.GE.U32.AND P0, PT, R216, RZ, PT ;  /* 0x000000ffd800720c */ /* 0x000fe20003f06070 */
[-C--:B------:R-:W-:Y:S01]  /*2e60*/  FFMA.FTZ R169, R184, R179.reuse, R180 ;  /* 0x000000b3b8a97223 */ /* 0x080fe200000100b4 */
[----:B------:R-:W-:Y:S01]  /*2e70*/  FADD.FTZ R162, R15, -R160 ;  /* 0x800000a00fa27221 */ /* 0x000fe20000010000 */
[----:B------:R-:W-:Y:S01]  /*2e80*/  FADD.FTZ R168, R14, -R161 ;  /* 0x800000a10ea87221 */ /* 0x000fe20000010000 */
[-C--:B------:R-:W-:Y:S01]  /*2e90*/  FFMA.FTZ R160, R23, R179.reuse, R180 ;  /* 0x000000b317a07223 */ /* 0x080fe200000100b4 */
[----:B------:R-:W-:Y:S01]  /*2ea0*/  ISETP.GE.U32.AND.EX P0, PT, R217, 0x1000000, PT, P0 ;  /* 0x01000000d900780c */ /* 0x000fe20003f06100 */
[C---:B-----5:R-:W-:Y:S01]  /*2eb0*/  FMUL.FTZ R163, R27.reuse, R162 ;  /* 0x000000a21ba37220 */ /* 0x060fe20000410000 */
[----:B------:R-:W-:Y:S01]  /*2ec0*/  FMUL.FTZ R168, R27, R168 ;  /* 0x000000a81ba87220 */ /* 0x000fe20000410000 */
[----:B------:R-:W-:Y:S01]  /*2ed0*/  FADD.FTZ R160, R17, -R160 ;  /* 0x800000a011a07221 */ /* 0x000fe20000010000 */
[----:B------:R-:W-:Y:S01]  /*2ee0*/  LOP3.LUT P5, RZ, R217, 0xff0000, RZ, 0xc0, !PT ;  /* 0x00ff0000d9ff7812 */ /* 0x000fe200078ac0ff */
[----:B------:R-:W-:Y:S01]  /*2ef0*/  FMUL.FTZ R161, R163, UR14 ;  /* 0x0000000ea3a17c20 */ /* 0x000fe20008410000 */
[--C-:B------:R-:W-:Y:S01]  /*2f00*/  FFMA.FTZ R171, R26, R179, R180.reuse ;  /* 0x000000b31aab7223 */ /* 0x100fe200000100b4 */
[C---:B------:R-:W-:Y:S01]  /*2f10*/  F2FP.F16.F32.PACK_AB R163, R168.reuse, R163 ;  /* 0x000000a3a8a3723e */ /* 0x040fe200000000ff */
[----:B------:R-:W-:Y:S01]  /*2f20*/  FMUL.FTZ R168, R168, UR14 ;  /* 0x0000000ea8a87c20 */ /* 0x000fe20008410000 */
[----:B------:R-:W-:Y:S01]  /*2f30*/  FMUL.FTZ R162, R27, R160 ;  /* 0x000000a01ba27220 */ /* 0x000fe20000410000 */
[----:B------:R-:W-:Y:S01]  /*2f40*/  FSEL R181, R161, RZ, P5 ;  /* 0x000000ffa1b57208 */ /* 0x000fe20002800000 */
[-C--:B------:R-:W-:Y:S01]  /*2f50*/  FFMA.FTZ R160, R21, R179.reuse, R180 ;  /* 0x000000b315a07223 */ /* 0x080fe200000100b4 */
[----:B------:R-:W-:Y:S01]  /*2f60*/  LOP3.LUT P5, RZ, R217, 0xff, RZ, 0xc0, !PT ;  /* 0x000000ffd9ff7812 */ /* 0x000fe200078ac0ff */
[----:B------:R-:W-:Y:S01]  /*2f70*/  FMUL.FTZ R161, R162, UR14 ;  /* 0x0000000ea2a17c20 */ /* 0x000fe20008410000 */
[----:B------:R-:W-:Y:S01]  /*2f80*/  FSEL R182, R168, RZ, P0 ;  /* 0x000000ffa8b67208 */ /* 0x000fe20000000000 */
[----:B------:R-:W-:Y:S01]  /*2f90*/  FADD.FTZ R168, R16, -R169 ;  /* 0x800000a910a87221 */ /* 0x000fe20000010000 */
[----:B------:R-:W-:Y:S01]  /*2fa0*/  FADD.FTZ R160, R19, -R160 ;  /* 0x800000a013a07221 */ /* 0x000fe20000010000 */
[----:B------:R-:W-:Y:S01]  /*2fb0*/  FADD.FTZ R170, R18, -R171 ;  /* 0x800000ab12aa7221 */ /* 0x000fe20000010000 */
[----:B------:R-:W-:Y:S01]  /*2fc0*/  FSEL R176, R161, RZ, P5 ;  /* 0x000000ffa1b07208 */ /* 0x000fe20002800000 */
[----:B------:R-:W-:Y:S01]  /*2fd0*/  FMUL.FTZ R173, R27, R168 ;  /* 0x000000a81bad7220 */ /* 0x000fe20000410000 */
[-CC-:B------:R-:W-:Y:S01]  /*2fe0*/  FFMA.FTZ R161, R3, R179.reuse, R180.reuse ;  /* 0x000000b303a17223 */ /* 0x180fe200000100b4 */
[----:B------:R-:W-:Y:S01]  /*2ff0*/  FFMA.FTZ R169, R24, R179, R180 ;  /* 0x000000b318a97223 */ /* 0x000fe200000100b4 */
[----:B------:R-:W-:Y:S01]  /*3000*/  LOP3.LUT P0, RZ, R217, 0xff00, RZ, 0xc0, !PT ;  /* 0x0000ff00d9ff7812 */ /* 0x000fe2000780c0ff */
[----:B------:R-:W-:Y:S01]  /*3010*/  FMUL.FTZ R171, R27, R160 ;  /* 0x000000a01bab7220 */ /* 0x000fe20000410000 */
[C---:B------:R-:W-:Y:S01]  /*3020*/  F2FP.F16.F32.PACK_AB R162, R173.reuse, R162 ;  /* 0x000000a2ada2723e */ /* 0x040fe200000000ff */
[----:B------:R-:W-:Y:S01]  /*3030*/  FMUL.FTZ R173, R173, UR14 ;  /* 0x0000000eadad7c20 */ /* 0x000fe20008410000 */
[----:B------:R-:W-:Y:S01]  /*3040*/  FMUL.FTZ R174, R27, R170 ;  /* 0x000000aa1bae7220 */ /* 0x000fe20000410000 */
[----:B------:R-:W-:Y:S01]  /*3050*/  FADD.FTZ R160, R22, -R161 ;  /* 0x800000a116a07221 */ /* 0x000fe20000010000 */
[----:B------:R-:W-:Y:S01]  /*3060*/  FADD.FTZ R168, R20, -R169 ;  /* 0x800000a914a87221 */ /* 0x000fe20000010000 */
[----:B------:R-:W-:Y:S01]  /*3070*/  FMUL.FTZ R161, R171, UR14 ;  /* 0x0000000eaba17c20 */ /* 0x000fe20008410000 */
[----:B------:R-:W-:Y:S01]  /*3080*/  FSEL R177, R173, RZ, P0 ;  /* 0x000000ffadb17208 */ /* 0x000fe20000000000 */
[----:B------:R-:W-:Y:S01]  /*3090*/  FMUL.FTZ R173, R174, UR14 ;  /* 0x0000000eaead7c20 */ /* 0x000fe20008410000 */
[C---:B------:R-:W-:Y:S01]  /*30a0*/  LOP3.LUT P5, RZ, R216.reuse, 0xff0000, RZ, 0xc0, !PT ;  /* 0x00ff0000d8ff7812 */ /* 0x040fe200078ac0ff */
[C---:B------:R-:W-:Y:S01]  /*30b0*/  FMUL.FTZ R160, R27.reuse, R160 ;  /* 0x000000a01ba07220 */ /* 0x040fe20000410000 */
[----:B------:R-:W-:Y:S01]  /*30c0*/  LOP3.LUT P0, RZ, R216, 0xff000000, RZ, 0xc0, !PT ;  /* 0xff000000d8ff7812 */ /* 0x000fe2000780c0ff */
[----:B------:R-:W-:Y:S01]  /*30d0*/  FMUL.FTZ R169, R27, R168 ;  /* 0x000000a81ba97220 */ /* 0x000fe20000410000 */
[----:B------:R-:W-:Y:S01]  /*30e0*/  FSEL R172, R161, RZ, P5 ;  /* 0x000000ffa1ac7208 */ /* 0x000fe20002800000 */
[----:B------:R-:W-:Y:S01]  /*30f0*/  FMUL.FTZ R168, R160, UR14 ;  /* 0x0000000ea0a87c20 */ /* 0x000fe20008410000 */
[----:B------:R-:W-:Y:S01]  /*3100*/  FSEL R175, R173, RZ, P0 ;  /* 0x000000ffadaf7208 */ /* 0x000fe20000000000 */
[----:B------:R-:W-:Y:S01]  /*3110*/  FMUL.FTZ R170, R169, UR14 ;  /* 0x0000000ea9aa7c20 */ /* 0x000fe20008410000 */
[----:B------:R-:W-:-:S02]  /*3120*/  LOP3.LUT P5, RZ, R216, 0xff, RZ, 0xc0, !PT ;  /* 0x000000ffd8ff7812 */ /* 0x000fc400078ac0ff */
[----:B------:R-:W-:Y:S02]  /*3130*/  LOP3.LUT P0, RZ, R216, 0xff00, RZ, 0xc0, !PT ;  /* 0x0000ff00d8ff7812 */ /* 0x000fe4000780c0ff */
[----:B------:R-:W-:Y:S02]  /*3140*/  FSEL R168, R168, RZ, P5 ;  /* 0x000000ffa8a87208 */ /* 0x000fe40002800000 */
[----:B------:R-:W-:Y:S02]  /*3150*/  FSEL R173, R170, RZ, P0 ;  /* 0x000000ffaaad7208 */ /* 0x000fe40000000000 */
[----:B------:R-:W-:Y:S02]  /*3160*/  F2FP.F16.F32.PACK_AB R161, R174, R171 ;  /* 0x000000abaea1723e */ /* 0x000fe400000000ff */
[----:B------:R-:W-:Y:S02]  /*3170*/  F2FP.F16.F32.PACK_AB R160, R169, R160 ;  /* 0x000000a0a9a0723e */ /* 0x000fe400000000ff */
[----:B------:R-:W-:-:S02]  /*3180*/  F2FP.F16.F32.PACK_AB R171, R182, R181 ;  /* 0x000000b5b6ab723e */ /* 0x000fc400000000ff */
[----:B------:R-:W-:Y:S02]  /*3190*/  F2FP.F16.F32.PACK_AB R170, R177, R176 ;  /* 0x000000b0b1aa723e */ /* 0x000fe400000000ff */
[----:B------:R-:W-:Y:S02]  /*31a0*/  F2FP.F16.F32.PACK_AB R169, R175, R172 ;  /* 0x000000acafa9723e */ /* 0x000fe400000000ff */
[----:B------:R-:W-:Y:S01]  /*31b0*/  F2FP.F16.F32.PACK_AB R168, R173, R168 ;  /* 0x000000a8ada8723e */ /* 0x000fe200000000ff */
[----:B------:R-:W-:Y:S06]  /*31c0*/  BRA `(.L_x_476) ;  /* 0x0000001c00547947 */ /* 0x000fec0003800000 */
.L_x_474:
[----:B------:R-:W-:Y:S01]  /*31d0*/  UMOV UR4, UR6 ;  /* 0x0000000600047c82 */ /* 0x000fe20008000000 */
[----:B------:R-:W-:Y:S01]  /*31e0*/  UMOV UR5, UR7 ;  /* 0x0000000700057c82 */ /* 0x000fe20008000000 */
[----:B------:R-:W-:-:S04]  /*31f0*/  UISETP.NE.U32.AND UP0, UPT, UR4, URZ, UPT ;  /* 0x000000ff0400728c */ /* 0x000fc8000bf05070 */
[----:B------:R-:W-:-:S09]  /*3200*/  UISETP.NE.AND.EX UP0, UPT, UR5, URZ, UPT, UP0 ;  /* 0x000000ff0500728c */ /* 0x000fd2000bf05300 */
[----:B------:R-:W-:Y:S05]  /*3210*/  BRA.U UP0, `(.L_x_477) ;  /* 0x0000000100f87547 */ /* 0x000fea000b800000 */
[-CC-:B------:R-:W-:Y:S01]  /*3220*/  FFMA.FTZ R171, R186, R179.reuse, R180.reuse ;  /* 0x000000b3baab7223 */ /* 0x180fe200000100b4 */
[-CC-:B------:R-:W-:Y:S01]  /*3230*/  FFMA.FTZ R174, R23, R179.reuse, R180.reuse ;  /* 0x000000b317ae7223 */ /* 0x180fe200000100b4 */
[--C-:B------:R-:W-:Y:S02]  /*3240*/  HADD2.F32 R168, -RZ, R30.reuse.H0_H0 ;  /* 0x2000001effa87230 */ /* 0x100fe40000004100 */
[----:B------:R-:W-:Y:S01]  /*3250*/  FFMA.FTZ R169, R184, R179, R180 ;  /* 0x000000b3b8a97223 */ /* 0x000fe200000100b4 */
[----:B------:R-:W-:Y:S01]  /*3260*/  FADD.FTZ R173, R14, -R171 ;  /* 0x800000ab0ead7221 */ /* 0x000fe20000010000 */
[----:B------:R-:W-:Y:S01]  /*3270*/  FADD.FTZ R171, R17, -R174 ;  /* 0x800000ae11ab7221 */ /* 0x000fe20000010000 */
[----:B------:R-:W-:Y:S02]  /*3280*/  HADD2.F32 R176, -RZ, R31.H1_H1 ;  /* 0x3000001fffb07230 */ /* 0x000fe40000004100 */
[----:B------:R-:W-:Y:S01]  /*3290*/  FADD.FTZ R169, R16, -R169 ;  /* 0x800000a910a97221 */ /* 0x000fe20000010000 */
[----:B------:R-:W-:-:S02]  /*32a0*/  HADD2.F32 R170, -RZ, R30.H1_H1 ;  /* 0x3000001effaa7230 */ /* 0x000fc40000004100 */
[----:B-----5:R-:W-:Y:S01]  /*32b0*/  FFMA.FTZ R171, R27, R171, R168 ;  /* 0x000000ab1bab7223 */ /* 0x020fe200000100a8 */
[-CC-:B------:R-:W-:Y:S01]  /*32c0*/  FFMA.FTZ R168, R21, R179.reuse, R180.reuse ;  /* 0x000000b315a87223 */ /* 0x180fe200000100b4 */
[----:B------:R-:W-:Y:S01]  /*32d0*/  FFMA.FTZ R182, R25, R179, R180 ;  /* 0x000000b319b67223 */ /* 0x000fe200000100b4 */
[C---:B------:R-:W-:Y:S01]  /*32e0*/  FFMA.FTZ R176, R27.reuse, R173, R176 ;  /* 0x000000ad1bb07223 */ /* 0x040fe200000100b0 */
[----:B------:R-:W-:Y:S01]  /*32f0*/  FFMA.FTZ R173, R27, R169, R170 ;  /* 0x000000a91bad7223 */ /* 0x000fe200000100aa */
[-CC-:B------:R-:W-:Y:S01]  /*3300*/  FFMA.FTZ R175, R26, R179.reuse, R180.reuse ;  /* 0x000000b31aaf7223 */ /* 0x180fe200000100b4 */
[----:B------:R-:W-:Y:S02]  /*3310*/  HADD2.F32 R170, -RZ, R29.H0_H0 ;  /* 0x2000001dffaa7230 */ /* 0x000fe40000004100 */
[----:B------:R-:W-:Y:S01]  /*3320*/  FFMA.FTZ R169, R3, R179, R180 ;  /* 0x000000b303a97223 */ /* 0x000fe200000100b4 */
[----:B------:R-:W-:Y:S02]  /*3330*/  HADD2.F32 R172, -RZ, R31.H0_H0 ;  /* 0x2000001fffac7230 */ /* 0x000fe40000004100 */
[----:B------:R-:W-:Y:S01]  /*3340*/  FADD.FTZ R177, R19, -R168 ;  /* 0x800000a813b17221 */ /* 0x000fe20000010000 */
[----:B------:R-:W-:Y:S01]  /*3350*/  FADD.FTZ R182, R15, -R182 ;  /* 0x800000b60fb67221 */ /* 0x000fe20000010000 */
[----:B------:R-:W-:Y:S01]  /*3360*/  FADD.FTZ R181, R18, -R175 ;  /* 0x800000af12b57221 */ /* 0x000fe20000010000 */
[----:B------:R-:W-:-:S02]  /*3370*/  HADD2.F32 R168, -RZ, R28.H0_H0 ;  /* 0x2000001cffa87230 */ /* 0x000fc40000004100 */
[----:B------:R-:W-:Y:S01]  /*3380*/  FADD.FTZ R175, R22, -R169 ;  /* 0x800000a916af7221 */ /* 0x000fe20000010000 */
[C---:B------:R-:W-:Y:S01]  /*3390*/  FFMA.FTZ R169, R27.reuse, R177, R170 ;  /* 0x000000b11ba97223 */ /* 0x040fe200000100aa */
[C---:B------:R-:W-:Y:S01]  /*33a0*/  FFMA.FTZ R174, R27.reuse, R182, R172 ;  /* 0x000000b61bae7223 */ /* 0x040fe200000100ac */
[----:B------:R-:W-:Y:S01]  /*33b0*/  FFMA.FTZ R177, R24, R179, R180 ;  /* 0x000000b318b17223 */ /* 0x000fe200000100b4 */
[----:B------:R-:W-:Y:S01]  /*33c0*/  ISETP.GE.U32.AND P0, PT, R216, RZ, PT ;  /* 0x000000ffd800720c */ /* 0x000fe20003f06070 */
[----:B------:R-:W-:Y:S01]  /*33d0*/  FFMA.FTZ R168, R27, R175, R168 ;  /* 0x000000af1ba87223 */ /* 0x000fe200000100a8 */
[----:B------:R-:W-:Y:S02]  /*33e0*/  HADD2.F32 R170, -RZ, R28.H1_H1 ;  /* 0x3000001cffaa7230 */ /* 0x000fe40000004100 */
[----:B------:R-:W-:Y:S01]  /*33f0*/  FADD.FTZ R177, R20, -R177 ;  /* 0x800000b114b17221 */ /* 0x000fe20000010000 */
[----:B------:R-:W-:Y:S01]  /*3400*/  FMUL.FTZ R174, R174, UR14 ;  /* 0x0000000eaeae7c20 */ /* 0x000fe20008410000 */
[----:B------:R-:W-:Y:S01]  /*3410*/  FMUL.FTZ R175, R176, UR14 ;  /* 0x0000000eb0af7c20 */ /* 0x000fe20008410000 */
[----:B------:R-:W-:Y:S01]  /*3420*/  HADD2.F32 R172, -RZ, R29.H1_H1 ;  /* 0x3000001dffac7230 */ /* 0x000fe20000004100 */
[----:B------:R-:W-:Y:S01]  /*3430*/  LOP3.LUT P5, RZ, R217, 0xff0000, RZ, 0xc0, !PT ;  /* 0x00ff0000d9ff7812 */ /* 0x000fe200078ac0ff */
[----:B------:R-:W-:Y:S01]  /*3440*/  FFMA.FTZ R170, R27, R177, R170 ;  /* 0x000000b11baa7223 */ /* 0x000fe200000100aa */
[----:B------:R-:W-:Y:S01]  /*3450*/  ISETP.GE.U32.AND.EX P0, PT, R217, 0x1000000, PT, P0 ;  /* 0x01000000d900780c */ /* 0x000fe20003f06100 */
[----:B------:R-:W-:Y:S01]  /*3460*/  FMUL.FTZ R171, R171, UR14 ;  /* 0x0000000eabab7c20 */ /* 0x000fe20008410000 */
[----:B------:R-:W-:Y:S01]  /*3470*/  FSEL R176, R174, RZ, P5 ;  /* 0x000000ffaeb07208 */ /* 0x000fe20002800000 */
[----:B------:R-:W-:Y:S01]  /*3480*/  FMUL.FTZ R173, R173, UR14 ;  /* 0x0000000eadad7c20 */ /* 0x000fe20008410000 */
[----:B------:R-:W-:Y:S01]  /*3490*/  FSEL R177, R175, RZ, P0 ;  /* 0x000000ffafb17208 */ /* 0x000fe20000000000 */
        /* <DEDUP_REMOVED lines=13> */
[C---:B------:R-:W-:Y:S02]  /*3570*/  LOP3.LUT P5, RZ, R216.reuse, 0xff00, RZ, 0xc0, !PT ;  /* 0x0000ff00d8ff7812 */ /* 0x040fe400078ac0ff */
[----:B------:R-:W-:Y:S02]  /*3580*/  LOP3.LUT P0, RZ, R216, 0xff, RZ, 0xc0, !PT ;  /* 0x000000ffd8ff7812 */ /* 0x000fe4000780c0ff */
[----:B------:R-:W-:-:S02]  /*3590*/  FSEL R173, R170, RZ, P5 ;  /* 0x000000ffaaad7208 */ /* 0x000fc40002800000 */
[----:B------:R-:W-:Y:S02]  /*35a0*/  FSEL R168, R168, RZ, P0 ;  /* 0x000000ffa8a87208 */ /* 0x000fe40000000000 */
[----:B------:R-:W-:Y:S02]  /*35b0*/  F2FP.F16.F32.PACK_AB R171, R177, R176 ;  /* 0x000000b0b1ab723e */ /* 0x000fe400000000ff */
[----:B------:R-:W-:Y:S02]  /*35c0*/  F2FP.F16.F32.PACK_AB R170, R175, R174 ;  /* 0x000000aeafaa723e */ /* 0x000fe400000000ff */
[----:B------:R-:W-:Y:S02]  /*35d0*/  F2FP.F16.F32.PACK_AB R169, R172, R169 ;  /* 0x000000a9aca9723e */ /* 0x000fe400000000ff */
[----:B------:R-:W-:Y:S01]  /*35e0*/  F2FP.F16.F32.PACK_AB R168, R173, R168 ;  /* 0x000000a8ada8723e */ /* 0x000fe200000000ff */
[----:B------:R-:W-:Y:S06]  /*35f0*/  BRA `(.L_x_476) ;  /* 0x0000001800487947 */ /* 0x000fec0003800000 */
.L_x_477:
[-CC-:B------:R-:W-:Y:S01]  /*3600*/  FFMA.FTZ R160, R25, R179.reuse, R180.reuse ;  /* 0x000000b319a07223 */ /* 0x180fe200000100b4 */
[--C-:B------:R-:W-:Y:S02]  /*3610*/  HADD2.F32 R162, -RZ, R31.reuse.H0_H0 ;  /* 0x2000001fffa27230 */ /* 0x100fe40000004100 */
[-C--:B------:R-:W-:Y:S01]  /*3620*/  FFMA.FTZ R173, R186, R179.reuse, R180 ;  /* 0x000000b3baad7223 */ /* 0x080fe200000100b4 */
[----:B------:R-:W-:Y:S02]  /*3630*/  HADD2.F32 R172, -RZ, R31.H1_H1 ;  /* 0x3000001fffac7230 */ /* 0x000fe40000004100 */
[----:B------:R-:W-:Y:S01]  /*3640*/  FADD.FTZ R160, R15, -R160 ;  /* 0x800000a00fa07221 */ /* 0x000fe20000010000 */
[-C--:B------:R-:W-:Y:S01]  /*3650*/  FFMA.FTZ R169, R184, R179.reuse, R180 ;  /* 0x000000b3b8a97223 */ /* 0x080fe200000100b4 */
[----:B------:R-:W-:Y:S02]  /*3660*/  HADD2.F32 R161, -RZ, R29.H0_H0 ;  /* 0x2000001dffa17230 */ /* 0x000fe40000004100 */
[----:B------:R-:W-:Y:S01]  /*3670*/  FADD.FTZ R170, R14, -R173 ;  /* 0x800000ad0eaa7221 */ /* 0x000fe20000010000 */
[----:B-----5:R-:W-:Y:S01]  /*3680*/  FFMA.FTZ R176, R27, R160, R162 ;  /* 0x000000a01bb07223 */ /* 0x020fe200000100a2 */
[-CC-:B------:R-:W-:Y:S01]  /*3690*/  FFMA.FTZ R160, R21, R179.reuse, R180.reuse ;  /* 0x000000b315a07223 */ /* 0x180fe200000100b4 */
[----:B------:R-:W-:Y:S01]  /*36a0*/  FFMA.FTZ R162, R23, R179, R180 ;  /* 0x000000b317a27223 */ /* 0x000fe200000100b4 */
[----:B------:R-:W-:-:S02]  /*36b0*/  HADD2.F32 R163, -RZ, R30.H0_H0 ;  /* 0x2000001effa37230 */ /* 0x000fc40000004100 */
[----:B------:R-:W-:Y:S01]  /*36c0*/  FADD.FTZ R168, R16, -R169 ;  /* 0x800000a910a87221 */ /* 0x000fe20000010000 */
[----:B------:R-:W-:Y:S01]  /*36d0*/  FADD.FTZ R160, R19, -R160 ;  /* 0x800000a013a07221 */ /* 0x000fe20000010000 */
[----:B------:R-:W-:Y:S02]  /*36e0*/  HADD2.F32 R171, -RZ, R30.H1_H1 ;  /* 0x3000001effab7230 */ /* 0x000fe40000004100 */
[----:B------:R-:W-:Y:S01]  /*36f0*/  FADD.FTZ R162, R17, -R162 ;  /* 0x800000a211a27221 */ /* 0x000fe20000010000 */
[C---:B------:R-:W-:Y:S01]  /*3700*/  FFMA.FTZ R177, R27.reuse, R170, R172 ;  /* 0x000000aa1bb17223 */ /* 0x040fe200000100ac */
[----:B------:R-:W-:Y:S01]  /*3710*/  FFMA.FTZ R170, R27, R160, R161 ;  /* 0x000000a01baa7223 */ /* 0x000fe200000100a1 */
[-CC-:B------:R-:W-:Y:S01]  /*3720*/  FFMA.FTZ R161, R3, R179.reuse, R180.reuse ;  /* 0x000000b303a17223 */ /* 0x180fe200000100b4 */
[C---:B------:R-:W-:Y:S01]  /*3730*/  FFMA.FTZ R174, R27.reuse, R162, R163 ;  /* 0x000000a21bae7223 */ /* 0x040fe200000100a3 */
[----:B------:R-:W-:Y:S01]  /*3740*/  FFMA.FTZ R175, R27, R168, R171 ;  /* 0x000000a81baf7223 */ /* 0x000fe200000100ab */
[----:B------:R-:W-:Y:S01]  /*3750*/  FFMA.FTZ R171, R26, R179, R180 ;  /* 0x000000b31aab7223 */ /* 0x000fe200000100b4 */
[----:B------:R-:W-:-:S02]  /*3760*/  HADD2.F32 R163, -RZ, R28.H0_H0 ;  /* 0x2000001cffa37230 */ /* 0x000fc40000004100 */
[----:B------:R-:W-:Y:S01]  /*3770*/  FADD.FTZ R160, R22, -R161 ;  /* 0x800000a116a07221 */ /* 0x000fe20000010000 */
[----:B------:R-:W-:Y:S01]  /*3780*/  FFMA.FTZ R169, R24, R179, R180 ;  /* 0x000000b318a97223 */ /* 0x000fe200000100b4 */
[----:B------:R-:W-:Y:S01]  /*3790*/  FADD.FTZ R168, R18, -R171 ;  /* 0x800000ab12a87221 */ /* 0x000fe20000010000 */
[----:B------:R-:W-:Y:S01]  /*37a0*/  ISETP.GE.U32.AND P0, PT, R216, RZ, PT ;  /* 0x000000ffd800720c */ /* 0x000fe20003f06070 */
[----:B------:R-:W-:Y:S02]  /*37b0*/  HADD2.F32 R171, -RZ, R28.H1_H1 ;  /* 0x3000001cffab7230 */ /* 0x000fe40000004100 */
[----:B------:R-:W-:Y:S01]  /*37c0*/  FFMA.FTZ R160, R27, R160, R163 ;  /* 0x000000a01ba07223 */ /* 0x000fe200000100a3 */
[----:B------:R-:W-:Y:S02]  /*37d0*/  HADD2.F32 R172, -RZ, R29.H1_H1 ;  /* 0x3000001dffac7230 */ /* 0x000fe40000004100 */
[----:B------:R-:W-:Y:S01]  /*37e0*/  FADD.FTZ R162, R20, -R169 ;  /* 0x800000a914a27221 */ /* 0x000fe20000010000 */
[C---:B------:R-:W-:Y:S01]  /*37f0*/  F2FP.F16.F32.PACK_AB R163, R177.reuse, R176 ;  /* 0x000000b0b1a3723e */ /* 0x040fe200000000ff */
[----:B------:R-:W-:Y:S01]  /*3800*/  FMUL.FTZ R161, R177, UR14 ;  /* 0x0000000eb1a17c20 */ /* 0x000fe20008410000 */
[----:B------:R-:W-:Y:S01]  /*3810*/  FMUL.FTZ R176, R176, UR14 ;  /* 0x0000000eb0b07c20 */ /* 0x000fe20008410000 */
[----:B------:R-:W-:Y:S01]  /*3820*/  ISETP.GE.U32.AND.EX P0, PT, R217, 0x1000000, PT, P0 ;  /* 0x01000000d900780c */ /* 0x000fe20003f06100 */
[----:B------:R-:W-:Y:S01]  /*3830*/  FFMA.FTZ R171, R27, R162, R171 ;  /* 0x000000a21bab7223 */ /* 0x000fe200000100ab */
[----:B------:R-:W-:Y:S01]  /*3840*/  LOP3.LUT P5, RZ, R217, 0xff0000, RZ, 0xc0, !PT ;  /* 0x00ff0000d9ff7812 */ /* 0x000fe200078ac0ff */
[----:B------:R-:W-:Y:S01]  /*3850*/  FFMA.FTZ R173, R27, R168, R172 ;  /* 0x000000a81bad7223 */ /* 0x000fe200000100ac */
[----:B------:R-:W-:Y:S01]  /*3860*/  F2FP.F16.F32.PACK_AB R162, R175, R174 ;  /* 0x000000aeafa2723e */ /* 0x000fe200000000ff */
        /* <DEDUP_REMOVED lines=9> */
[----:B------:R-:W-:Y:S01]  /*3900*/  FSEL R176, R168, RZ, P0 ;  /* 0x000000ffa8b07208 */ /* 0x000fe20000000000 */
[----:B------:R-:W-:Y:S01]  /*3910*/  FMUL.FTZ R168, R160, UR14 ;  /* 0x0000000ea0a87c20 */ /* 0x000fe20008410000 */
[----:B------:R-:W-:-:S02]  /*3920*/  FSEL R177, R175, RZ, P5 ;  /* 0x000000ffafb17208 */ /* 0x000fc40002800000 */
[C---:B------:R-:W-:Y:S02]  /*3930*/  LOP3.LUT P0, RZ, R216.reuse, 0xff0000, RZ, 0xc0, !PT ;  /* 0x00ff0000d8ff7812 */ /* 0x040fe4000780c0ff */
[----:B------:R-:W-:Y:S02]  /*3940*/  LOP3.LUT P5, RZ, R216, 0xff000000, RZ, 0xc0, !PT ;  /* 0xff000000d8ff7812 */ /* 0x000fe400078ac0ff */
[----:B------:R-:W-:Y:S02]  /*3950*/  FSEL R172, R161, RZ, P0 ;  /* 0x000000ffa1ac7208 */ /* 0x000fe40000000000 */
[----:B------:R-:W-:Y:S02]  /*3960*/  FSEL R175, R174, RZ, P5 ;  /* 0x000000ffaeaf7208 */ /* 0x000fe40002800000 */
[C---:B------:R-:W-:Y:S02]  /*3970*/  LOP3.LUT P0, RZ, R216.reuse, 0xff, RZ, 0xc0, !PT ;  /* 0x000000ffd8ff7812 */ /* 0x040fe4000780c0ff */
[----:B------:R-:W-:-:S02]  /*3980*/  LOP3.LUT P5, RZ, R216, 0xff00, RZ, 0xc0, !PT ;  /* 0x0000ff00d8ff7812 */ /* 0x000fc400078ac0ff */
[----:B------:R-:W-:Y:S02]  /*3990*/  F2FP.F16.F32.PACK_AB R161, R173, R170 ;  /* 0x000000aaada1723e */ /* 0x000fe400000000ff */
[----:B------:R-:W-:Y:S02]  /*39a0*/  FSEL R168, R168, RZ, P0 ;  /* 0x000000ffa8a87208 */ /* 0x000fe40000000000 */
[----:B------:R-:W-:Y:S02]  /*39b0*/  FSEL R173, R169, RZ, P5 ;  /* 0x000000ffa9ad7208 */ /* 0x000fe40002800000 */
[----:B------:R-:W-:Y:S02]  /*39c0*/  F2FP.F16.F32.PACK_AB R160, R171, R160 ;  /* 0x000000a0aba0723e */ /* 0x000fe400000000ff */
[----:B------:R-:W-:Y:S02]  /*39d0*/  F2FP.F16.F32.PACK_AB R171, R182, R181 ;  /* 0x000000b5b6ab723e */ /* 0x000fe400000000ff */
[----:B------:R-:W-:-:S02]  /*39e0*/  F2FP.F16.F32.PACK_AB R170, R177, R176 ;  /* 0x000000b0b1aa723e */ /* 0x000fc400000000ff */
[----:B------:R-:W-:Y:S02]  /*39f0*/  F2FP.F16.F32.PACK_AB R169, R175, R172 ;  /* 0x000000acafa9723e */ /* 0x000fe400000000ff */
[----:B------:R-:W-:Y:S01]  /*3a00*/  F2FP.F16.F32.PACK_AB R168, R173, R168 ;  /* 0x000000a8ada8723e */ /* 0x000fe200000000ff */
[----:B------:R-:W-:Y:S06]  /*3a10*/  BRA `(.L_x_476) ;  /* 0x0000001400407947 */ /* 0x000fec0003800000 */
.L_x_473:
        /* <DEDUP_REMOVED lines=10> */
[----:B------:R-:W-:Y:S01]  /*3ac0*/  LOP3.LUT P5, RZ, R217, 0xff0000, RZ, 0xc0, !PT ;  /* 0x00ff0000d9ff7812 */ /* 0x000fe200078ac0ff */
[-C--:B------:R-:W-:Y:S01]  /*3ad0*/  FFMA.FTZ R169, R26, R179.reuse, R180 ;  /* 0x000000b31aa97223 */ /* 0x080fe200000100b4 */
[----:B------:R-:W-:Y:S01]  /*3ae0*/  FADD.FTZ R164, R15, -R164 ;  /* 0x800000a40fa47221 */ /* 0x000fe20000010000 */
[----:B------:R-:W-:Y:S01]  /*3af0*/  FADD.FTZ R166, R14, -R165 ;  /* 0x800000a50ea67221 */ /* 0x000fe20000010000 */
[----:B------:R-:W-:Y:S01]  /*3b00*/  LOP3.LUT P0, RZ, R223, 0xff0000, RZ, 0xc0, !PT ;  /* 0x00ff0000dfff7812 */ /* 0x000fe2000780c0ff */
[----:B------:R-:W-:Y:S01]  /*3b10*/  FFMA.FTZ R173, R3, R179, R180 ;  /* 0x000000b303ad7223 */ /* 0x000fe200000100b4 */
[C---:B-----5:R-:W-:Y:S01]  /*3b20*/  FMUL.FTZ R164, R27.reuse, R164 ;  /* 0x000000a41ba47220 */ /* 0x060fe20000410000 */
[----:B------:R-:W-:-:S03]  /*3b30*/  FMUL.FTZ R166, R27, R166 ;  /* 0x000000a61ba67220 */ /* 0x000fc60000410000 */
[----:B------:R-:W-:Y:S01]  /*3b40*/  FMUL.FTZ R164, R164, UR14 ;  /* 0x0000000ea4a47c20 */ /* 0x000fe20008410000 */
[----:B------:R-:W-:-:S04]  /*3b50*/  FMUL.FTZ R165, R166, UR14 ;  /* 0x0000000ea6a57c20 */ /* 0x000fc80008410000 */
[C---:B------:R-:W-:Y:S02]  /*3b60*/  FSEL R171, R164.reuse, RZ, P5 ;  /* 0x000000ffa4ab7208 */ /* 0x040fe40002800000 */
[----:B------:R-:W-:Y:S01]  /*3b70*/  FSEL R167, R164, RZ, P0 ;  /* 0x000000ffa4a77208 */ /* 0x000fe20000000000 */
[----:B------:R-:W-:Y:S01]  /*3b80*/  FFMA.FTZ R164, R23, R179, R180 ;  /* 0x000000b317a47223 */ /* 0x000fe200000100b4 */
[----:B------:R-:W-:Y:S02]  /*3b90*/  ISETP.GE.U32.AND P5, PT, R222, RZ, PT ;  /* 0x000000ffde00720c */ /* 0x000fe40003fa6070 */
[----:B------:R-:W-:Y:S01]  /*3ba0*/  ISETP.GE.U32.AND P0, PT, R216, RZ, PT ;  /* 0x000000ffd800720c */ /* 0x000fe20003f06070 */
[----:B------:R-:W-:Y:S01]  /*3bb0*/  FADD.FTZ R166, R17, -R164 ;  /* 0x800000a411a67221 */ /* 0x000fe20000010000 */
[----:B------:R-:W-:Y:S02]  /*3bc0*/  ISETP.GE.U32.AND.EX P5, PT, R223, 0x1000000, PT, P5 ;  /* 0x01000000df00780c */ /* 0x000fe40003fa6150 */
[----:B------:R-:W-:Y:S01]  /*3bd0*/  ISETP.GE.U32.AND.EX P0, PT, R217, 0x1000000, PT, P0 ;  /* 0x01000000d900780c */ /* 0x000fe20003f06100 */
[----:B------:R-:W-:Y:S01]  /*3be0*/  FMUL.FTZ R166, R27, R166 ;  /* 0x000000a61ba67220 */ /* 0x000fe20000410000 */
[----:B------:R-:W-:-:S02]  /*3bf0*/  FSEL R164, R165, RZ, P5 ;  /* 0x000000ffa5a47208 */ /* 0x000fc40002800000 */
[----:B------:R-:W-:Y:S01]  /*3c00*/  FSEL R168, R165, RZ, P0 ;  /* 0x000000ffa5a87208 */ /* 0x000fe20000000000 */
[--C-:B------:R-:W-:Y:S01]  /*3c10*/  FFMA.FTZ R165, R184, R179, R180.reuse ;  /* 0x000000b3b8a57223 */ /* 0x100fe200000100b4 */
[----:B------:R-:W-:Y:S01]  /*3c20*/  F2FP.F16.F32.PACK_AB R167, R164, R167 ;  /* 0x000000a7a4a7723e */ /* 0x000fe200000000ff */
[----:B------:R-:W-:Y:S01]  /*3c30*/  FFMA.FTZ R164, R21, R179, R180 ;  /* 0x000000b315a47223 */ /* 0x000fe200000100b4 */
[----:B------:R-:W-:Y:S01]  /*3c40*/  F2FP.F16.F32.PACK_AB R171, R168, R171 ;  /* 0x000000aba8ab723e */ /* 0x000fe200000000ff */
[----:B------:R-:W-:Y:S01]  /*3c50*/  FADD.FTZ R168, R16, -R165 ;  /* 0x800000a510a87221 */ /* 0x000fe20000010000 */
[----:B------:R-:W-:Y:S01]  /*3c60*/  FMUL.FTZ R166, R166, UR14 ;  /* 0x0000000ea6a67c20 */ /* 0x000fe20008410000 */
[----:B------:R-:W-:Y:S01]  /*3c70*/  LOP3.LUT P0, RZ, R217, 0xff, RZ, 0xc0, !PT ;  /* 0x000000ffd9ff7812 */ /* 0x000fe2000780c0ff */
[----:B------:R-:W-:Y:S01]  /*3c80*/  FADD.FTZ R164, R19, -R164 ;  /* 0x800000a413a47221 */ /* 0x000fe20000010000 */
[----:B------:R-:W-:Y:S01]  /*3c90*/  FMUL.FTZ R168, R27, R168 ;  /* 0x000000a81ba87220 */ /* 0x000fe20000410000 */
[----:B------:R-:W-:Y:S01]  /*3ca0*/  LOP3.LUT P5, RZ, R223, 0xff, RZ, 0xc0, !PT ;  /* 0x000000ffdfff7812 */ /* 0x000fe200078ac0ff */
[----:B------:R-:W-:Y:S01]  /*3cb0*/  FFMA.FTZ R165, R24, R179, R180 ;  /* 0x000000b318a57223 */ /* 0x000fe200000100b4 */
[----:B------:R-:W-:Y:S01]  /*3cc0*/  FSEL R176, R166, RZ, P0 ;  /* 0x000000ffa6b07208 */ /* 0x000fe20000000000 */
[----:B------:R-:W-:Y:S01]  /*3cd0*/  FMUL.FTZ R172, R168, UR14 ;  /* 0x0000000ea8ac7c20 */ /* 0x000fe20008410000 */
[----:B------:R-:W-:Y:S01]  /*3ce0*/  FMUL.FTZ R164, R27, R164 ;  /* 0x000000a41ba47220 */ /* 0x000fe20000410000 */
[----:B------:R-:W-:Y:S01]  /*3cf0*/  LOP3.LUT P0, RZ, R217, 0xff00, RZ, 0xc0, !PT ;  /* 0x0000ff00d9ff7812 */ /* 0x000fe2000780c0ff */
[----:B------:R-:W-:Y:S01]  /*3d00*/  FADD.FTZ R168, R18, -R169 ;  /* 0x800000a912a87221 */ /* 0x000fe20000010000 */
[----:B------:R-:W-:Y:S01]  /*3d10*/  FSEL R166, R166, RZ, P5 ;  /* 0x000000ffa6a67208 */ /* 0x000fe20002800000 */
[----:B------:R-:W-:Y:S01]  /*3d20*/  FMUL.FTZ R170, R164, UR14 ;  /* 0x0000000ea4aa7c20 */ /* 0x000fe20008410000 */
[----:B------:R-:W-:Y:S01]  /*3d30*/  LOP3.LUT P5, RZ, R223, 0xff00, RZ, 0xc0, !PT ;  /* 0x0000ff00dfff7812 */ /* 0x000fe200078ac0ff */
[----:B------:R-:W-:Y:S01]  /*3d40*/  FADD.FTZ R164, R20, -R165 ;  /* 0x800000a514a47221 */ /* 0x000fe20000010000 */
[----:B------:R-:W-:Y:S01]  /*3d50*/  FSEL R181, R172, RZ, P0 ;  /* 0x000000ffacb57208 */ /* 0x000fe20000000000 */
[C---:B------:R-:W-:Y:S01]  /*3d60*/  FMUL.FTZ R165, R27.reuse, R168 ;  /* 0x000000a81ba57220 */ /* 0x040fe20000410000 */
[----:B------:R-:W-:Y:S01]  /*3d70*/  LOP3.LUT P0, RZ, R216, 0xff0000, RZ, 0xc0, !PT ;  /* 0x00ff0000d8ff7812 */ /* 0x000fe2000780c0ff */
[----:B------:R-:W-:Y:S01]  /*3d80*/  FMUL.FTZ R168, R27, R164 ;  /* 0x000000a41ba87220 */ /* 0x000fe20000410000 */
[----:B------:R-:W-:Y:S01]  /*3d90*/  FSEL R169, R172, RZ, P5 ;  /* 0x000000ffaca97208 */ /* 0x000fe20002800000 */
[----:B------:R-:W-:Y:S01]  /*3da0*/  FMUL.FTZ R172, R165, UR14 ;  /* 0x0000000ea5ac7c20 */ /* 0x000fe20008410000 */
[----:B------:R-:W-:Y:S01]  /*3db0*/  LOP3.LUT P5, RZ, R222, 0xff0000, RZ, 0xc0, !PT ;  /* 0x00ff0000deff7812 */ /* 0x000fe200078ac0ff */
[----:B------:R-:W-:Y:S01]  /*3dc0*/  FADD.FTZ R164, R22, -R173 ;  /* 0x800000ad16a47221 */ /* 0x000fe20000010000 */
[----:B------:R-:W-:Y:S01]  /*3dd0*/  FSEL R174, R170, RZ, P0 ;  /* 0x000000ffaaae7208 */ /* 0x000fe20000000000 */
[----:B------:R-:W-:Y:S01]  /*3de0*/  FMUL.FTZ R173, R168, UR14 ;  /* 0x0000000ea8ad7c20 */ /* 0x000fe20008410000 */
[----:B------:R-:W-:Y:S01]  /*3df0*/  LOP3.LUT P0, RZ, R216, 0xff000000, RZ, 0xc0, !PT ;  /* 0xff000000d8ff7812 */ /* 0x000fe2000780c0ff */
[----:B------:R-:W-:Y:S01]  /*3e00*/  FMUL.FTZ R164, R27, R164 ;  /* 0x000000a41ba47220 */ /* 0x000fe20000410000 */
[----:B------:R-:W-:-:S02]  /*3e10*/  FSEL R165, R170, RZ, P5 ;  /* 0x000000ffaaa57208 */ /* 0x000fc40002800000 */
[----:B------:R-:W-:Y:S02]  /*3e20*/  LOP3.LUT P5, RZ, R222, 0xff000000, RZ, 0xc0, !PT ;  /* 0xff000000deff7812 */ /* 0x000fe400078ac0ff */
[----:B------:R-:W-:Y:S02]  /*3e30*/  FSEL R177, R172, RZ, P0 ;  /* 0x000000ffacb17208 */ /* 0x000fe40000000000 */
[----:B------:R-:W-:Y:S02]  /*3e40*/  LOP3.LUT P0, RZ, R216, 0xff00, RZ, 0xc0, !PT ;  /* 0x0000ff00d8ff7812 */ /* 0x000fe4000780c0ff */
[----:B------:R-:W-:Y:S01]  /*3e50*/  FSEL R168, R172, RZ, P5 ;  /* 0x000000ffaca87208 */ /* 0x000fe20002800000 */
[----:B------:R-:W-:Y:S01]  /*3e60*/  FMUL.FTZ R172, R164, UR14 ;  /* 0x0000000ea4ac7c20 */ /* 0x000fe20008410000 */
[----:B------:R-:W-:Y:S02]  /*3e70*/  LOP3.LUT P5, RZ, R222, 0xff00, RZ, 0xc0, !PT ;  /* 0x0000ff00deff7812 */ /* 0x000fe400078ac0ff */
[----:B------:R-:W-:-:S02]  /*3e80*/  FSEL R175, R173, RZ, P0 ;  /* 0x000000ffadaf7208 */ /* 0x000fc40000000000 */
[----:B------:R-:W-:Y:S02]  /*3e90*/  LOP3.LUT P0, RZ, R222, 0xff, RZ, 0xc0, !PT ;  /* 0x000000ffdeff7812 */ /* 0x000fe4000780c0ff */
[----:B------:R-:W-:Y:S02]  /*3ea0*/  FSEL R173, R173, RZ, P5 ;  /* 0x000000ffadad7208 */ /* 0x000fe40002800000 */
[----:B------:R-:W-:Y:S02]  /*3eb0*/  LOP3.LUT P5, RZ, R216, 0xff, RZ, 0xc0, !PT ;  /* 0x000000ffd8ff7812 */ /* 0x000fe400078ac0ff */
[C---:B------:R-:W-:Y:S02]  /*3ec0*/  FSEL R164, R172.reuse, RZ, P0 ;  /* 0x000000ffaca47208 */ /* 0x040fe40000000000 */
[----:B------:R-:W-:Y:S02]  /*3ed0*/  FSEL R172, R172, RZ, P5 ;  /* 0x000000ffacac7208 */ /* 0x000fe40002800000 */
[----:B------:R-:W-:-:S02]  /*3ee0*/  F2FP.F16.F32.PACK_AB R166, R169, R166 ;  /* 0x000000a6a9a6723e */ /* 0x000fc400000000ff */
[----:B------:R-:W-:Y:S02]  /*3ef0*/  F2FP.F16.F32.PACK_AB R165, R168, R165 ;  /* 0x000000a5a8a5723e */ /* 0x000fe400000000ff */
[----:B------:R-:W-:Y:S02]  /*3f00*/  F2FP.F16.F32.PACK_AB R170, R181, R176 ;  /* 0x000000b0b5aa723e */ /* 0x000fe400000000ff */
[----:B------:R-:W-:Y:S02]  /*3f10*/  F2FP.F16.F32.PACK_AB R169, R177, R174 ;  /* 0x000000aeb1a9723e */ /* 0x000fe400000000ff */
[----:B------:R-:W-:Y:S02]  /*3f20*/  F2FP.F16.F32.PACK_AB R164, R173, R164 ;  /* 0x000000a4ada4723e */ /* 0x000fe400000000ff */
[----:B------:R-:W-:Y:S01]  /*3f30*/  F2FP.F16.F32.PACK_AB R168, R175, R172 ;  /* 0x000000acafa8723e */ /* 0x000fe200000000ff */
[----:B------:R-:W-:Y:S06]  /*3f40*/  BRA `(.L_x_476) ;  /* 0x0000000c00f47947 */ /* 0x000fec0003800000 */
.L_x_479:
[-CC-:B------:R-:W-:Y:S01]  /*3f50*/  FFMA.FTZ R160, R25, R179.reuse, R180.reuse ;  /* 0x000000b319a07223 */ /* 0x180fe200000100b4 */
[----:B------:R-:W-:Y:S01]  /*3f60*/  FFMA.FTZ R161, R186, R179, R180 ;  /* 0x000000b3baa17223 */ /* 0x000fe200000100b4 */
[----:B------:R-:W-:Y:S02]  /*3f70*/  LOP3.LUT P5, RZ, R217, 0xff0000, RZ, 0xc0, !PT ;  /* 0x00ff0000d9ff7812 */ /* 0x000fe400078ac0ff */
[----:B------:R-:W-:Y:S01]  /*3f80*/  FADD.FTZ R160, R15, -R160 ;  /* 0x800000a00fa07221 */ /* 0x000fe20000010000 */
[----:B------:R-:W-:Y:S01]  /*3f90*/  FADD.FTZ R162, R14, -R161 ;  /* 0x800000a10ea27221 */ /* 0x000fe20000010000 */
[----:B------:R-:W-:Y:S02]  /*3fa0*/  LOP3.LUT P0, RZ, R223, 0xff0000, RZ, 0xc0, !PT ;  /* 0x00ff0000dfff7812 */ /* 0x000fe4000780c0ff */
[C---:B-----5:R-:W-:Y:S01]  /*3fb0*/  FMUL.FTZ R163, R27.reuse, R160 ;  /* 0x000000a01ba37220 */ /* 0x060fe20000410000 */
[----:B------:R-:W-:-:S03]  /*3fc0*/  FMUL.FTZ R162, R27, R162 ;  /* 0x000000a21ba27220 */ /* 0x000fc60000410000 */
[----:B------:R-:W-:Y:S01]  /*3fd0*/  FMUL.FTZ R160, R163, UR14 ;  /* 0x0000000ea3a07c20 */ /* 0x000fe20008410000 */
[C---:B------:R-:W-:Y:S01]  /*3fe0*/  FMUL.FTZ R161, R162.reuse, UR14 ;  /* 0x0000000ea2a17c20 */ /* 0x040fe20008410000 */
[----:B------:R-:W-:-:S03]  /*3ff0*/  F2FP.F16.F32.PACK_AB R163, R162, R163 ;  /* 0x000000a3a2a3723e */ /* 0x000fc600000000ff */
[C---:B------:R-:W-:Y:S02]  /*4000*/  FSEL R171, R160.reuse, RZ, P5 ;  /* 0x000000ffa0ab7208 */ /* 0x040fe40002800000 */
[----:B------:R-:W-:Y:S01]  /*4010*/  FSEL R167, R160, RZ, P0 ;  /* 0x000000ffa0a77208 */ /* 0x000fe20000000000 */
[-C--:B------:R-:W-:Y:S01]  /*4020*/  FFMA.FTZ R160, R23, R179.reuse, R180 ;  /* 0x000000b317a07223 */ /* 0x080fe200000100b4 */
[----:B------:R-:W-:Y:S02]  /*4030*/  ISETP.GE.U32.AND P5, PT, R222, RZ, PT ;  /* 0x000000ffde00720c */ /* 0x000fe40003fa6070 */
[----:B------:R-:W-:Y:S01]  /*4040*/  ISETP.GE.U32.AND P0, PT, R216, RZ, PT ;  /* 0x000000ffd800720c */ /* 0x000fe20003f06070 */
[----:B------:R-:W-:Y:S01]  /*4050*/  FADD.FTZ R160, R17, -R160 ;  /* 0x800000a011a07221 */ /* 0x000fe20000010000 */
[----:B------:R-:W-:Y:S02]  /*4060*/  ISETP.GE.U32.AND.EX P5, PT, R223, 0x1000000, PT, P5 ;  /* 0x01000000df00780c */ /* 0x000fe40003fa6150 */
[----:B------:R-:W-:Y:S01]  /*4070*/  ISETP.GE.U32.AND.EX P0, PT, R217, 0x1000000, PT, P0 ;  /* 0x01000000d900780c */ /* 0x000fe20003f06100 */
[----:B------:R-:W-:Y:S01]  /*4080*/  FMUL.FTZ R162, R27, R160 ;  /* 0x000000a01ba27220 */ /* 0x000fe20000410000 */
[----:B------:R-:W-:Y:S01]  /*4090*/  FSEL R166, R161, RZ, P5 ;  /* 0x000000ffa1a67208 */ /* 0x000fe20002800000 */
[-CC-:B------:R-:W-:Y:S01]  /*40a0*/  FFMA.FTZ R160, R21, R179.reuse, R180.reuse ;  /* 0x000000b315a07223 */ /* 0x180fe200000100b4 */
[----:B------:R-:W-:Y:S01]  /*40b0*/  FSEL R164, R161, RZ, P0 ;  /* 0x000000ffa1a47208 */ /* 0x000fe20000000000 */
[----:B------:R-:W-:Y:S01]  /*40c0*/  FFMA.FTZ R161, R184, R179, R180 ;  /* 0x000000b3b8a17223 */ /* 0x000fe200000100b4 */
[----:B------:R-:W-:Y:S01]  /*40d0*/  LOP3.LUT P0, RZ, R217, 0xff, RZ, 0xc0, !PT ;  /* 0x000000ffd9ff7812 */ /* 0x000fe2000780c0ff */
[----:B------:R-:W-:Y:S01]  /*40e0*/  FADD.FTZ R160, R19, -R160 ;  /* 0x800000a013a07221 */ /* 0x000fe20000010000 */
[----:B------:R-:W-:Y:S01]  /*40f0*/  F2FP.F16.F32.PACK_AB R171, R164, R171 ;  /* 0x000000aba4ab723e */ /* 0x000fe200000000ff */
[----:B------:R-:W-:Y:S01]  /*4100*/  FADD.FTZ R164, R16, -R161 ;  /* 0x800000a110a47221 */ /* 0x000fe20000010000 */
[----:B------:R-:W-:Y:S01]  /*4110*/  FMUL.FTZ R161, R162, UR14 ;  /* 0x0000000ea2a17c20 */ /* 0x000fe20008410000 */
[----:B------:R-:W-:-:S02]  /*4120*/  LOP3.LUT P5, RZ, R223, 0xff, RZ, 0xc0, !PT ;  /* 0x000000ffdfff7812 */ /* 0x000fc400078ac0ff */
[C---:B------:R-:W-:Y:S01]  /*4130*/  FMUL.FTZ R165, R27.reuse, R164 ;  /* 0x000000a41ba57220 */ /* 0x040fe20000410000 */
[----:B------:R-:W-:Y:S01]  /*4140*/  FMUL.FTZ R164, R27, R160 ;  /* 0x000000a01ba47220 */ /* 0x000fe20000410000 */
[----:B------:R-:W-:Y:S02]  /*4150*/  FSEL R170, R161, RZ, P0 ;  /* 0x000000ffa1aa7208 */ /* 0x000fe40000000000 */
[C---:B------:R-:W-:Y:S01]  /*4160*/  FMUL.FTZ R169, R165.reuse, UR14 ;  /* 0x0000000ea5a97c20 */ /* 0x040fe20008410000 */
[----:B------:R-:W-:Y:S01]  /*4170*/  F2FP.F16.F32.PACK_AB R162, R165, R162 ;  /* 0x000000a2a5a2723e */ /* 0x000fe200000000ff */
[-CC-:B------:R-:W-:Y:S01]  /*4180*/  FFMA.FTZ R165, R26, R179.reuse, R180.reuse ;  /* 0x000000b31aa57223 */ /* 0x180fe200000100b4 */
[----:B------:R-:W-:Y:S01]  /*4190*/  FSEL R172, R161, RZ, P5 ;  /* 0x000000ffa1ac7208 */ /* 0x000fe20002800000 */
[--C-:B------:R-:W-:Y:S01]  /*41a0*/  FFMA.FTZ R161, R24, R179, R180.reuse ;  /* 0x000000b318a17223 */ /* 0x100fe200000100b4 */
[----:B------:R-:W-:Y:S01]  /*41b0*/  LOP3.LUT P0, RZ, R217, 0xff00, RZ, 0xc0, !PT ;  /* 0x0000ff00d9ff7812 */ /* 0x000fe2000780c0ff */
[----:B------:R-:W-:Y:S01]  /*41c0*/  FADD.FTZ R168, R18, -R165 ;  /* 0x800000a512a87221 */ /* 0x000fe20000010000 */
[----:B------:R-:W-:Y:S01]  /*41d0*/  LOP3.LUT P5, RZ, R223, 0xff00, RZ, 0xc0, !PT ;  /* 0x0000ff00dfff7812 */ /* 0x000fe200078ac0ff */
[----:B------:R-:W-:Y:S01]  /*41e0*/  FADD.FTZ R160, R20, -R161 ;  /* 0x800000a114a07221 */ /* 0x000fe20000010000 */
[----:B------:R-:W-:Y:S01]  /*41f0*/  F2FP.F16.F32.PACK_AB R167, R166, R167 ;  /* 0x000000a7a6a7723e */ /* 0x000fe200000000ff */
[----:B------:R-:W-:Y:S01]  /*4200*/  FMUL.FTZ R173, R27, R168 ;  /* 0x000000a81bad7220 */ /* 0x000fe20000410000 */
[C---:B------:R-:W-:Y:S01]  /*4210*/  FSEL R183, R169.reuse, RZ, P0 ;  /* 0x000000ffa9b77208 */ /* 0x040fe20000000000 */
[----:B------:R-:W-:Y:S01]  /*4220*/  FMUL.FTZ R166, R164, UR14 ;  /* 0x0000000ea4a67c20 */ /* 0x000fe20008410000 */
[----:B------:R-:W-:Y:S01]  /*4230*/  FSEL R205, R169, RZ, P5 ;  /* 0x000000ffa9cd7208 */ /* 0x000fe20002800000 */
[----:B------:R-:W-:Y:S01]  /*4240*/  FFMA.FTZ R165, R3, R179, R180 ;  /* 0x000000b303a57223 */ /* 0x000fe200000100b4 */
[----:B------:R-:W-:Y:S01]  /*4250*/  LOP3.LUT P0, RZ, R216, 0xff0000, RZ, 0xc0, !PT ;  /* 0x00ff0000d8ff7812 */ /* 0x000fe2000780c0ff */
[----:B------:R-:W-:Y:S01]  /*4260*/  FMUL.FTZ R169, R27, R160 ;  /* 0x000000a01ba97220 */ /* 0x000fe20000410000 */
[----:B------:R-:W-:Y:S01]  /*4270*/  LOP3.LUT P5, RZ, R222, 0xff0000, RZ, 0xc0, !PT ;  /* 0x00ff0000deff7812 */ /* 0x000fe200078ac0ff */
[----:B------:R-:W-:Y:S01]  /*4280*/  FADD.FTZ R160, R22, -R165 ;  /* 0x800000a516a07221 */ /* 0x000fe20000010000 */
[C---:B------:R-:W-:Y:S01]  /*4290*/  F2FP.F16.F32.PACK_AB R161, R173.reuse, R164 ;  /* 0x000000a4ada1723e */ /* 0x040fe200000000ff */
[----:B------:R-:W-:Y:S01]  /*42a0*/  FMUL.FTZ R173, R173, UR14 ;  /* 0x0000000eadad7c20 */ /* 0x000fe20008410000 */
[C---:B------:R-:W-:Y:S01]  /*42b0*/  FSEL R174, R166.reuse, RZ, P0 ;  /* 0x000000ffa6ae7208 */ /* 0x040fe20000000000 */
[----:B------:R-:W-:Y:S01]  /*42c0*/  FMUL.FTZ R164, R27, R160 ;  /* 0x000000a01ba47220 */ /* 0x000fe20000410000 */
[----:B------:R-:W-:Y:S01]  /*42d0*/  FSEL R176, R166, RZ, P5 ;  /* 0x000000ffa6b07208 */ /* 0x000fe20002800000 */
[----:B------:R-:W-:Y:S01]  /*42e0*/  FMUL.FTZ R165, R169, UR14 ;  /* 0x0000000ea9a57c20 */ /* 0x000fe20008410000 */
[----:B------:R-:W-:-:S02]  /*42f0*/  LOP3.LUT P0, RZ, R216, 0xff000000, RZ, 0xc0, !PT ;  /* 0xff000000d8ff7812 */ /* 0x000fc4000780c0ff */
[----:B------:R-:W-:Y:S02]  /*4300*/  LOP3.LUT P5, RZ, R222, 0xff000000, RZ, 0xc0, !PT ;  /* 0xff000000deff7812 */ /* 0x000fe400078ac0ff */
[C---:B------:R-:W-:Y:S02]  /*4310*/  FSEL R177, R173.reuse, RZ, P0 ;  /* 0x000000ffadb17208 */ /* 0x040fe40000000000 */
[----:B------:R-:W-:Y:S02]  /*4320*/  FSEL R181, R173, RZ, P5 ;  /* 0x000000ffadb57208 */ /* 0x000fe40002800000 */
[----:B------:R-:W-:Y:S02]  /*4330*/  LOP3.LUT P0, RZ, R216, 0xff00, RZ, 0xc0, !PT ;  /* 0x0000ff00d8ff7812 */ /* 0x000fe4000780c0ff */
[----:B------:R-:W-:Y:S02]  /*4340*/  LOP3.LUT P5, RZ, R222, 0xff00, RZ, 0xc0, !PT ;  /* 0x0000ff00deff7812 */ /* 0x000fe400078ac0ff */
[----:B------:R-:W-:Y:S01]  /*4350*/  F2FP.F16.F32.PACK_AB R160, R169, R164 ;  /* 0x000000a4a9a0723e */ /* 0x000fe200000000ff */
[----:B------:R-:W-:Y:S01]  /*4360*/  FMUL.FTZ R164, R164, UR14 ;  /* 0x0000000ea4a47c20 */ /* 0x000fe20008410000 */
[----:B------:R-:W-:-:S02]  /*4370*/  FSEL R173, R165, RZ, P0 ;  /* 0x000000ffa5ad7208 */ /* 0x000fc40000000000 */
[----:B------:R-:W-:Y:S02]  /*4380*/  FSEL R175, R165, RZ, P5 ;  /* 0x000000ffa5af7208 */ /* 0x000fe40002800000 */
[----:B------:R-:W-:Y:S02]  /*4390*/  LOP3.LUT P0, RZ, R222, 0xff, RZ, 0xc0, !PT ;  /* 0x000000ffdeff7812 */ /* 0x000fe4000780c0ff */
[----:B------:R-:W-:Y:S02]  /*43a0*/  LOP3.LUT P5, RZ, R216, 0xff, RZ, 0xc0, !PT ;  /* 0x000000ffd8ff7812 */ /* 0x000fe400078ac0ff */
[----:B------:R-:W-:Y:S02]  /*43b0*/  F2FP.F16.F32.PACK_AB R166, R205, R172 ;  /* 0x000000accda6723e */ /* 0x000fe400000000ff */
[C---:B------:R-:W-:Y:S02]  /*43c0*/  FSEL R172, R164.reuse, RZ, P0 ;  /* 0x000000ffa4ac7208 */ /* 0x040fe40000000000 */
[----:B------:R-:W-:-:S02]  /*43d0*/  FSEL R168, R164, RZ, P5 ;  /* 0x000000ffa4a87208 */ /* 0x000fc40002800000 */
[----:B------:R-:W-:Y:S02]  /*43e0*/  F2FP.F16.F32.PACK_AB R170, R183, R170 ;  /* 0x000000aab7aa723e */ /* 0x000fe400000000ff */
[----:B------:R-:W-:Y:S02]  /*43f0*/  F2FP.F16.F32.PACK_AB R165, R181, R176 ;  /* 0x000000b0b5a5723e */ /* 0x000fe400000000ff */
[----:B------:R-:W-:Y:S02]  /*4400*/  F2FP.F16.F32.PACK_AB R169, R177, R174 ;  /* 0x000000aeb1a9723e */ /* 0x000fe400000000ff */
[----:B------:R-:W-:Y:S02]  /*4410*/  F2FP.F16.F32.PACK_AB R164, R175, R172 ;  /* 0x000000acafa4723e */ /* 0x000fe400000000ff */
[----:B------:R-:W-:Y:S01]  /*4420*/  F2FP.F16.F32.PACK_AB R168, R173, R168 ;  /* 0x000000a8ada8723e */ /* 0x000fe200000000ff */
[----:B------:R-:W-:Y:S06]  /*4430*/  BRA `(.L_x_476) ;  /* 0x0000000800b87947 */ /* 0x000fec0003800000 */
.L_x_478:
        /* <DEDUP_REMOVED lines=8> */
[-C--:B------:R-:W-:Y:S01]  /*44c0*/  FFMA.FTZ R166, R25, R179.reuse, R180 ;  /* 0x000000b319a67223 */ /* 0x080fe200000100b4 */
[----:B------:R-:W-:Y:S01]  /*44d0*/  FADD.FTZ R164, R17, -R164 ;  /* 0x800000a411a47221 */ /* 0x000fe20000010000 */
[--C-:B------:R-:W-:Y:S02]  /*44e0*/  HADD2.F32 R169, -RZ, R31.reuse.H1_H1 ;  /* 0x3000001fffa97230 */ /* 0x100fe40000004100 */
[----:B------:R-:W-:Y:S01]  /*44f0*/  FADD.FTZ R170, R14, -R167 ;  /* 0x800000a70eaa7221 */ /* 0x000fe20000010000 */
[----:B------:R-:W-:Y:S02]  /*4500*/  HADD2.F32 R168, -RZ, R31.H0_H0 ;  /* 0x2000001fffa87230 */ /* 0x000fe40000004100 */
[----:B------:R-:W-:Y:S01]  /*4510*/  FADD.FTZ R166, R15, -R166 ;  /* 0x800000a60fa67221 */ /* 0x000fe20000010000 */
[----:B-----5:R-:W-:Y:S01]  /*4520*/  FFMA.FTZ R172, R27, R164, R165 ;  /* 0x000000a41bac7223 */ /* 0x020fe200000100a5 */
[-CC-:B------:R-:W-:Y:S01]  /*4530*/  FFMA.FTZ R175, R184, R179.reuse, R180.reuse ;  /* 0x000000b3b8af7223 */ /* 0x180fe200000100b4 */
[-CC-:B------:R-:W-:Y:S01]  /*4540*/  FFMA.FTZ R164, R21, R179.reuse, R180.reuse ;  /* 0x000000b315a47223 */ /* 0x180fe200000100b4 */
[----:B------:R-:W-:Y:S01]  /*4550*/  FFMA.FTZ R177, R27, R170, R169 ;  /* 0x000000aa1bb17223 */ /* 0x000fe200000100a9 */
[----:B------:R-:W-:Y:S01]  /*4560*/  FFMA.FTZ R165, R3, R179, R180 ;  /* 0x000000b303a57223 */ /* 0x000fe200000100b4 */
[----:B------:R-:W-:Y:S01]  /*4570*/  ISETP.GE.U32.AND P0, PT, R222, RZ, PT ;  /* 0x000000ffde00720c */ /* 0x000fe20003f06070 */
[----:B------:R-:W-:Y:S01]  /*4580*/  FFMA.FTZ R176, R27, R166, R168 ;  /* 0x000000a61bb07223 */ /* 0x000fe200000100a8 */
[----:B------:R-:W-:-:S02]  /*4590*/  HADD2.F32 R174, -RZ, R30.H1_H1 ;  /* 0x3000001effae7230 */ /* 0x000fc40000004100 */
[----:B------:R-:W-:Y:S01]  /*45a0*/  FADD.FTZ R170, R16, -R175 ;  /* 0x800000af10aa7221 */ /* 0x000fe20000010000 */
[--C-:B------:R-:W-:Y:S02]  /*45b0*/  HADD2.F32 R167, -RZ, R28.reuse.H0_H0 ;  /* 0x2000001cffa77230 */ /* 0x100fe40000004100 */
[----:B------:R-:W-:Y:S01]  /*45c0*/  FADD.FTZ R166, R19, -R164 ;  /* 0x800000a413a67221 */ /* 0x000fe20000010000 */
[----:B------:R-:W-:Y:S01]  /*45d0*/  FADD.FTZ R164, R22, -R165 ;  /* 0x800000a516a47221 */ /* 0x000fe20000010000 */
[----:B------:R-:W-:Y:S01]  /*45e0*/  FMUL.FTZ R177, R177, UR14 ;  /* 0x0000000eb1b17c20 */ /* 0x000fe20008410000 */
[----:B------:R-:W-:Y:S01]  /*45f0*/  ISETP.GE.U32.AND.EX P0, PT, R223, 0x1000000, PT, P0 ;  /* 0x01000000df00780c */ /* 0x000fe20003f06100 */
[C---:B------:R-:W-:Y:S01]  /*4600*/  FFMA.FTZ R174, R27.reuse, R170, R174 ;  /* 0x000000aa1bae7223 */ /* 0x040fe200000100ae */
[----:B------:R-:W-:Y:S01]  /*4610*/  FMUL.FTZ R176, R176, UR14 ;  /* 0x0000000eb0b07c20 */ /* 0x000fe20008410000 */
[-CC-:B------:R-:W-:Y:S01]  /*4620*/  FFMA.FTZ R171, R26, R179.reuse, R180.reuse ;  /* 0x000000b31aab7223 */ /* 0x180fe200000100b4 */
[----:B------:R-:W-:Y:S01]  /*4630*/  FFMA.FTZ R170, R27, R164, R167 ;  /* 0x000000a41baa7223 */ /* 0x000fe200000100a7 */
[----:B------:R-:W-:Y:S01]  /*4640*/  LOP3.LUT P5, RZ, R223, 0xff0000, RZ, 0xc0, !PT ;  /* 0x00ff0000dfff7812 */ /* 0x000fe200078ac0ff */
[--C-:B------:R-:W-:Y:S01]  /*4650*/  HADD2.F32 R173, -RZ, R29.reuse.H1_H1 ;  /* 0x3000001dffad7230 */ /* 0x100fe20000004100 */
[----:B------:R-:W-:Y:S01]  /*4660*/  FSEL R164, R177, RZ, P0 ;  /* 0x000000ffb1a47208 */ /* 0x000fe20000000000 */
[----:B------:R-:W-:Y:S01]  /*4670*/  HADD2.F32 R169, -RZ, R29.H0_H0 ;  /* 0x2000001dffa97230 */ /* 0x000fe20000004100 */
[----:B------:R-:W-:Y:S01]  /*4680*/  ISETP.GE.U32.AND P0, PT, R216, RZ, PT ;  /* 0x000000ffd800720c */ /* 0x000fe20003f06070 */
[----:B------:R-:W-:Y:S01]  /*4690*/  FADD.FTZ R168, R18, -R171 ;  /* 0x800000ab12a87221 */ /* 0x000fe20000010000 */
[----:B------:R-:W-:Y:S01]  /*46a0*/  FSEL R167, R176, RZ, P5 ;  /* 0x000000ffb0a77208 */ /* 0x000fe20002800000 */
[----:B------:R-:W-:Y:S01]  /*46b0*/  FFMA.FTZ R165, R24, R179, R180 ;  /* 0x000000b318a57223 */ /* 0x000fe200000100b4 */
[----:B------:R-:W-:Y:S01]  /*46c0*/  LOP3.LUT P5, RZ, R217, 0xff0000, RZ, 0xc0, !PT ;  /* 0x00ff0000d9ff7812 */ /* 0x000fe200078ac0ff */
[----:B------:R-:W-:Y:S01]  /*46d0*/  FFMA.FTZ R173, R27, R168, R173 ;  /* 0x000000a81bad7223 */ /* 0x000fe200000100ad */
[----:B------:R-:W-:Y:S01]  /*46e0*/  ISETP.GE.U32.AND.EX P0, PT, R217, 0x1000000, PT, P0 ;  /* 0x01000000d900780c */ /* 0x000fe20003f06100 */
[----:B------:R-:W-:Y:S01]  /*46f0*/  FFMA.FTZ R169, R27, R166, R169 ;  /* 0x000000a61ba97223 */ /* 0x000fe200000100a9 */
[----:B------:R-:W-:-:S02]  /*4700*/  HADD2.F32 R168, -RZ, R28.H1_H1 ;  /* 0x3000001cffa87230 */ /* 0x000fc40000004100 */
[----:B------:R-:W-:Y:S01]  /*4710*/  FMUL.FTZ R172, R172, UR14 ;  /* 0x0000000eacac7c20 */ /* 0x000fe20008410000 */
[----:B------:R-:W-:Y:S01]  /*4720*/  FSEL R171, R176, RZ, P5 ;  /* 0x000000ffb0ab7208 */ /* 0x000fe20002800000 */
[----:B------:R-:W-:Y:S01]  /*4730*/  FADD.FTZ R166, R20, -R165 ;  /* 0x800000a514a67221 */ /* 0x000fe20000010000 */
[----:B------:R-:W-:Y:S01]  /*4740*/  LOP3.LUT P5, RZ, R217, 0xff, RZ, 0xc0, !PT ;  /* 0x000000ffd9ff7812 */ /* 0x000fe200078ac0ff */
[----:B------:R-:W-:Y:S01]  /*4750*/  FMUL.FTZ R174, R174, UR14 ;  /* 0x0000000eaeae7c20 */ /* 0x000fe20008410000 */
[----:B------:R-:W-:Y:S01]  /*4760*/  FSEL R182, R177, RZ, P0 ;  /* 0x000000ffb1b67208 */ /* 0x000fe20000000000 */
[----:B------:R-:W-:Y:S01]  /*4770*/  FFMA.FTZ R168, R27, R166, R168 ;  /* 0x000000a61ba87223 */ /* 0x000fe200000100a8 */
[----:B------:R-:W-:Y:S01]  /*4780*/  LOP3.LUT P0, RZ, R223, 0xff, RZ, 0xc0, !PT ;  /* 0x000000ffdfff7812 */ /* 0x000fe2000780c0ff */
[----:B------:R-:W-:Y:S01]  /*4790*/  FMUL.FTZ R165, R169, UR14 ;  /* 0x0000000ea9a57c20 */ /* 0x000fe20008410000 */
[----:B------:R-:W-:Y:S02]  /*47a0*/  FSEL R176, R172, RZ, P5 ;  /* 0x000000ffacb07208 */ /* 0x000fe40002800000 */
[----:B------:R-:W-:-:S02]  /*47b0*/  LOP3.LUT P5, RZ, R217, 0xff00, RZ, 0xc0, !PT ;  /* 0x0000ff00d9ff7812 */ /* 0x000fc400078ac0ff */
[----:B------:R-:W-:Y:S01]  /*47c0*/  FSEL R166, R172, RZ, P0 ;  /* 0x000000ffaca67208 */ /* 0x000fe20000000000 */
[----:B------:R-:W-:Y:S01]  /*47d0*/  FMUL.FTZ R172, R170, UR14 ;  /* 0x0000000eaaac7c20 */ /* 0x000fe20008410000 */
[----:B------:R-:W-:Y:S02]  /*47e0*/  LOP3.LUT P0, RZ, R223, 0xff00, RZ, 0xc0, !PT ;  /* 0x0000ff00dfff7812 */ /* 0x000fe4000780c0ff */
[----:B------:R-:W-:Y:S02]  /*47f0*/  FSEL R181, R174, RZ, P5 ;  /* 0x000000ffaeb57208 */ /* 0x000fe40002800000 */
[----:B------:R-:W-:Y:S02]  /*4800*/  LOP3.LUT P5, RZ, R216, 0xff0000, RZ, 0xc0, !PT ;  /* 0x00ff0000d8ff7812 */ /* 0x000fe400078ac0ff */
[----:B------:R-:W-:Y:S02]  /*4810*/  FSEL R169, R174, RZ, P0 ;  /* 0x000000ffaea97208 */ /* 0x000fe40000000000 */
[----:B------:R-:W-:-:S02]  /*4820*/  LOP3.LUT P0, RZ, R222, 0xff0000, RZ, 0xc0, !PT ;  /* 0x00ff0000deff7812 */ /* 0x000fc4000780c0ff */
[----:B------:R-:W-:Y:S01]  /*4830*/  F2FP.F16.F32.PACK_AB R167, R164, R167 ;  /* 0x000000a7a4a7723e */ /* 0x000fe200000000ff */
[----:B------:R-:W-:Y:S01]  /*4840*/  FMUL.FTZ R164, R173, UR14 ;  /* 0x0000000eada47c20 */ /* 0x000fe20008410000 */
[C---:B------:R-:W-:Y:S01]  /*4850*/  FSEL R174, R165.reuse, RZ, P5 ;  /* 0x000000ffa5ae7208 */ /* 0x040fe20002800000 */
[----:B------:R-:W-:Y:S01]  /*4860*/  FMUL.FTZ R173, R168, UR14 ;  /* 0x0000000ea8ad7c20 */ /* 0x000fe20008410000 */
[----:B------:R-:W-:Y:S02]  /*4870*/  LOP3.LUT P5, RZ, R216, 0xff000000, RZ, 0xc0, !PT ;  /* 0xff000000d8ff7812 */ /* 0x000fe400078ac0ff */
[----:B------:R-:W-:Y:S02]  /*4880*/  FSEL R165, R165, RZ, P0 ;  /* 0x000000ffa5a57208 */ /* 0x000fe40000000000 */
[----:B------:R-:W-:Y:S02]  /*4890*/  LOP3.LUT P0, RZ, R222, 0xff000000, RZ, 0xc0, !PT ;  /* 0xff000000deff7812 */ /* 0x000fe4000780c0ff */
[----:B------:R-:W-:-:S02]  /*48a0*/  FSEL R177, R164, RZ, P5 ;  /* 0x000000ffa4b17208 */ /* 0x000fc40002800000 */
[----:B------:R-:W-:Y:S02]  /*48b0*/  LOP3.LUT P5, RZ, R216, 0xff00, RZ, 0xc0, !PT ;  /* 0x0000ff00d8ff7812 */ /* 0x000fe400078ac0ff */
[----:B------:R-:W-:Y:S02]  /*48c0*/  FSEL R168, R164, RZ, P0 ;  /* 0x000000ffa4a87208 */ /* 0x000fe40000000000 */
[C---:B------:R-:W-:Y:S02]  /*48d0*/  LOP3.LUT P0, RZ, R222.reuse, 0xff00, RZ, 0xc0, !PT ;  /* 0x0000ff00deff7812 */ /* 0x040fe4000780c0ff */
[C---:B------:R-:W-:Y:S02]  /*48e0*/  FSEL R175, R173.reuse, RZ, P5 ;  /* 0x000000ffadaf7208 */ /* 0x040fe40002800000 */
[----:B------:R-:W-:Y:S02]  /*48f0*/  LOP3.LUT P5, RZ, R222, 0xff, RZ, 0xc0, !PT ;  /* 0x000000ffdeff7812 */ /* 0x000fe400078ac0ff */
[----:B------:R-:W-:-:S02]  /*4900*/  FSEL R173, R173, RZ, P0 ;  /* 0x000000ffadad7208 */ /* 0x000fc40000000000 */
[----:B------:R-:W-:Y:S02]  /*4910*/  LOP3.LUT P0, RZ, R216, 0xff, RZ, 0xc0, !PT ;  /* 0x000000ffd8ff7812 */ /* 0x000fe4000780c0ff */
[C---:B------:R-:W-:Y:S02]  /*4920*/  FSEL R164, R172.reuse, RZ, P5 ;  /* 0x000000ffaca47208 */ /* 0x040fe40002800000 */
[----:B------:R-:W-:Y:S02]  /*4930*/  FSEL R172, R172, RZ, P0 ;  /* 0x000000ffacac7208 */ /* 0x000fe40000000000 */
[----:B------:R-:W-:Y:S02]  /*4940*/  F2FP.F16.F32.PACK_AB R166, R169, R166 ;  /* 0x000000a6a9a6723e */ /* 0x000fe400000000ff */
[----:B------:R-:W-:Y:S02]  /*4950*/  F2FP.F16.F32.PACK_AB R165, R168, R165 ;  /* 0x000000a5a8a5723e */ /* 0x000fe400000000ff */
[----:B------:R-:W-:-:S02]  /*4960*/  F2FP.F16.F32.PACK_AB R171, R182, R171 ;  /* 0x000000abb6ab723e */ /* 0x000fc400000000ff */
[----:B------:R-:W-:Y:S02]  /*4970*/  F2FP.F16.F32.PACK_AB R170, R181, R176 ;  /* 0x000000b0b5aa723e */ /* 0x000fe400000000ff */
[----:B------:R-:W-:Y:S02]  /*4980*/  F2FP.F16.F32.PACK_AB R169, R177, R174 ;  /* 0x000000aeb1a9723e */ /* 0x000fe400000000ff */
[----:B------:R-:W-:Y:S02]  /*4990*/  F2FP.F16.F32.PACK_AB R164, R173, R164 ;  /* 0x000000a4ada4723e */ /* 0x000fe400000000ff */
[----:B------:R-:W-:Y:S01]  /*49a0*/  F2FP.F16.F32.PACK_AB R168, R175, R172 ;  /* 0x000000acafa8723e */ /* 0x000fe200000000ff */
[----:B------:R-:W-:Y:S06]  /*49b0*/  BRA `(.L_x_476) ;  /* 0x0000000400587947 */ /* 0x000fec0003800000 */
.L_x_480:
[-CC-:B------:R-:W-:Y:S01]  /*49c0*/  FFMA.FTZ R160, R25, R179.reuse, R180.reuse ;  /* 0x000000b319a07223 */ /* 0x180fe200000100b4 */
[--C-:B------:R-:W-:Y:S02]  /*49d0*/  HADD2.F32 R162, -RZ, R31.reuse.H0_H0 ;  /* 0x2000001fffa27230 */ /* 0x100fe40000004100 */
[-C--:B------:R-:W-:Y:S01]  /*49e0*/  FFMA.FTZ R165, R186, R179.reuse, R180 ;  /* 0x000000b3baa57223 */ /* 0x080fe200000100b4 */
[--C-:B------:R-:W-:Y:S02]  /*49f0*/  HADD2.F32 R161, -RZ, R30.reuse.H0_H0 ;  /* 0x2000001effa17230 */ /* 0x100fe40000004100 */
[----:B------:R-:W-:Y:S01]  /*4a00*/  FADD.FTZ R160, R15, -R160 ;  /* 0x800000a00fa07221 */ /* 0x000fe20000010000 */
[-C--:B------:R-:W-:Y:S01]  /*4a10*/  FFMA.FTZ R163, R184, R179.reuse, R180 ;  /* 0x000000b3b8a37223 */ /* 0x080fe200000100b4 */
[----:B------:R-:W-:Y:S01]  /*4a20*/  FADD.FTZ R164, R14, -R165 ;  /* 0x800000a50ea47221 */ /* 0x000fe20000010000 */
[----:B------:R-:W-:Y:S02]  /*4a30*/  HADD2.F32 R165, -RZ, R30.H1_H1 ;  /* 0x3000001effa57230 */ /* 0x000fe40000004100 */
[----:B-----5:R-:W-:Y:S01]  /*4a40*/  FFMA.FTZ R170, R27, R160, R162 ;  /* 0x000000a01baa7223 */ /* 0x020fe200000100a2 */
[----:B------:R-:W-:Y:S01]  /*4a50*/  FFMA.FTZ R160, R23, R179, R180 ;  /* 0x000000b317a07223 */ /* 0x000fe200000100b4 */
[----:B------:R-:W-:-:S02]  /*4a60*/  HADD2.F32 R166, -RZ, R31.H1_H1 ;  /* 0x3000001fffa67230 */ /* 0x000fc40000004100 */
[----:B------:R-:W-:Y:S01]  /*4a70*/  FADD.FTZ R162, R16, -R163 ;  /* 0x800000a310a27221 */ /* 0x000fe20000010000 */
[-C--:B------:R-:W-:Y:S01]  /*4a80*/  FFMA.FTZ R163, R26, R179.reuse, R180 ;  /* 0x000000b31aa37223 */ /* 0x080fe200000100b4 */
[----:B------:R-:W-:Y:S01]  /*4a90*/  FADD.FTZ R160, R17, -R160 ;  /* 0x800000a011a07221 */ /* 0x000fe20000010000 */
[----:B------:R-:W-:Y:S01]  /*4aa0*/  LOP3.LUT P0, RZ, R217, 0xff0000, RZ, 0xc0, !PT ;  /* 0x00ff0000d9ff7812 */ /* 0x000fe2000780c0ff */
[C---:B------:R-:W-:Y:S01]  /*4ab0*/  FFMA.FTZ R168, R27.reuse, R162, R165 ;  /* 0x000000a21ba87223 */ /* 0x040fe200000100a5 */
[C---:B------:R-:W-:Y:S01]  /*4ac0*/  FFMA.FTZ R173, R27.reuse, R164, R166 ;  /* 0x000000a41bad7223 */ /* 0x040fe200000100a6 */
[----:B------:R-:W-:Y:S01]  /*4ad0*/  FFMA.FTZ R167, R27, R160, R161 ;  /* 0x000000a01ba77223 */ /* 0x000fe200000100a1 */
[----:B------:R-:W-:Y:S01]  /*4ae0*/  FFMA.FTZ R160, R21, R179, R180 ;  /* 0x000000b315a07223 */ /* 0x000fe200000100b4 */
[--C-:B------:R-:W-:Y:S02]  /*4af0*/  HADD2.F32 R162, -RZ, R29.reuse.H0_H0 ;  /* 0x2000001dffa27230 */ /* 0x100fe40000004100 */
[----:B------:R-:W-:Y:S01]  /*4b00*/  FADD.FTZ R164, R18, -R163 ;  /* 0x800000a312a47221 */ /* 0x000fe20000010000 */
[----:B------:R-:W-:-:S02]  /*4b10*/  HADD2.F32 R165, -RZ, R29.H1_H1 ;  /* 0x3000001dffa57230 */ /* 0x000fc40000004100 */
[----:B------:R-:W-:Y:S01]  /*4b20*/  FADD.FTZ R160, R19, -R160 ;  /* 0x800000a013a07221 */ /* 0x000fe20000010000 */
[-C--:B------:R-:W-:Y:S01]  /*4b30*/  FFMA.FTZ R161, R3, R179.reuse, R180 ;  /* 0x000000b303a17223 */ /* 0x080fe200000100b4 */
[--C-:B------:R-:W-:Y:S01]  /*4b40*/  HADD2.F32 R163, -RZ, R28.reuse.H0_H0 ;  /* 0x2000001cffa37230 */ /* 0x100fe20000004100 */
[----:B------:R-:W-:Y:S01]  /*4b50*/  LOP3.LUT P5, RZ, R223, 0xff0000, RZ, 0xc0, !PT ;  /* 0x00ff0000dfff7812 */ /* 0x000fe200078ac0ff */
[C---:B------:R-:W-:Y:S01]  /*4b60*/  FFMA.FTZ R166, R27.reuse, R160, R162 ;  /* 0x000000a01ba67223 */ /* 0x040fe200000100a2 */
[C---:B------:R-:W-:Y:S01]  /*4b70*/  FFMA.FTZ R169, R27.reuse, R164, R165 ;  /* 0x000000a41ba97223 */ /* 0x040fe200000100a5 */
[----:B------:R-:W-:Y:S01]  /*4b80*/  FADD.FTZ R160, R22, -R161 ;  /* 0x800000a116a07221 */ /* 0x000fe20000010000 */
[----:B------:R-:W-:Y:S01]  /*4b90*/  FMUL.FTZ R165, R170, UR14 ;  /* 0x0000000eaaa57c20 */ /* 0x000fe20008410000 */
[----:B------:R-:W-:Y:S01]  /*4ba0*/  FFMA.FTZ R161, R24, R179, R180 ;  /* 0x000000b318a17223 */ /* 0x000fe200000100b4 */
[----:B------:R-:W-:Y:S02]  /*4bb0*/  HADD2.F32 R162, -RZ, R28.H1_H1 ;  /* 0x3000001cffa27230 */ /* 0x000fe40000004100 */
[----:B------:R-:W-:Y:S01]  /*4bc0*/  FFMA.FTZ R164, R27, R160, R163 ;  /* 0x000000a01ba47223 */ /* 0x000fe200000100a3 */
[----:B------:R-:W-:Y:S01]  /*4bd0*/  FMUL.FTZ R172, R173, UR14 ;  /* 0x0000000eadac7c20 */ /* 0x000fe20008410000 */
[----:B------:R-:W-:Y:S01]  /*4be0*/  FSEL R171, R165, RZ, P0 ;  /* 0x000000ffa5ab7208 */ /* 0x000fe20000000000 */
[----:B------:R-:W-:Y:S01]  /*4bf0*/  FADD.FTZ R160, R20, -R161 ;  /* 0x800000a114a07221 */ /* 0x000fe20000010000 */
[----:B------:R-:W-:-:S02]  /*4c00*/  ISETP.GE.U32.AND P0, PT, R216, RZ, PT ;  /* 0x000000ffd800720c */ /* 0x000fc40003f06070 */
[----:B------:R-:W-:Y:S01]  /*4c10*/  FSEL R161, R165, RZ, P5 ;  /* 0x000000ffa5a17208 */ /* 0x000fe20002800000 */
[----:B------:R-:W-:Y:S01]  /*4c20*/  FFMA.FTZ R165, R27, R160, R162 ;  /* 0x000000a01ba57223 */ /* 0x000fe200000100a2 */
[----:B------:R-:W-:Y:S01]  /*4c30*/  ISETP.GE.U32.AND P5, PT, R222, RZ, PT ;  /* 0x000000ffde00720c */ /* 0x000fe20003fa6070 */
[----:B------:R-:W-:Y:S01]  /*4c40*/  FMUL.FTZ R160, R167, UR14 ;  /* 0x0000000ea7a07c20 */ /* 0x000fe20008410000 */
[----:B------:R-:W-:Y:S02]  /*4c50*/  ISETP.GE.U32.AND.EX P0, PT, R217, 0x1000000, PT, P0 ;  /* 0x01000000d900780c */ /* 0x000fe40003f06100 */
[----:B------:R-:W-:Y:S02]  /*4c60*/  ISETP.GE.U32.AND.EX P5, PT, R223, 0x1000000, PT, P5 ;  /* 0x01000000df00780c */ /* 0x000fe40003fa6150 */
[C---:B------:R-:W-:Y:S02]  /*4c70*/  FSEL R182, R172.reuse, RZ, P0 ;  /* 0x000000ffacb67208 */ /* 0x040fe40000000000 */
[----:B------:R-:W-:-:S02]  /*4c80*/  FSEL R172, R172, RZ, P5 ;  /* 0x000000ffacac7208 */ /* 0x000fc40002800000 */
[----:B------:R-:W-:Y:S02]  /*4c90*/  LOP3.LUT P0, RZ, R217, 0xff, RZ, 0xc0, !PT ;  /* 0x000000ffd9ff7812 */ /* 0x000fe4000780c0ff */
[----:B------:R-:W-:Y:S02]  /*4ca0*/  LOP3.LUT P5, RZ, R223, 0xff, RZ, 0xc0, !PT ;  /* 0x000000ffdfff7812 */ /* 0x000fe400078ac0ff */
[C---:B------:R-:W-:Y:S01]  /*4cb0*/  F2FP.F16.F32.PACK_AB R162, R168.reuse, R167 ;  /* 0x000000a7a8a2723e */ /* 0x040fe200000000ff */
[----:B------:R-:W-:Y:S01]  /*4cc0*/  FMUL.FTZ R168, R168, UR14 ;  /* 0x0000000ea8a87c20 */ /* 0x000fe20008410000 */
[----:B------:R-:W-:Y:S02]  /*4cd0*/  F2FP.F16.F32.PACK_AB R163, R173, R170 ;  /* 0x000000aaada3723e */ /* 0x000fe400000000ff */
[----:B------:R-:W-:Y:S02]  /*4ce0*/  F2FP.F16.F32.PACK_AB R167, R172, R161 ;  /* 0x000000a1aca7723e */ /* 0x000fe400000000ff */
[----:B------:R-:W-:-:S02]  /*4cf0*/  FSEL R170, R160, RZ, P0 ;  /* 0x000000ffa0aa7208 */ /* 0x000fc40000000000 */
[----:B------:R-:W-:Y:S01]  /*4d00*/  FSEL R172, R160, RZ, P5 ;  /* 0x000000ffa0ac7208 */ /* 0x000fe20002800000 */
[----:B------:R-:W-:Y:S01]  /*4d10*/  FMUL.FTZ R160, R166, UR14 ;  /* 0x0000000ea6a07c20 */ /* 0x000fe20008410000 */
[----:B------:R-:W-:Y:S02]  /*4d20*/  LOP3.LUT P0, RZ, R217, 0xff00, RZ, 0xc0, !PT ;  /* 0x0000ff00d9ff7812 */ /* 0x000fe4000780c0ff */
[----:B------:R-:W-:Y:S02]  /*4d30*/  LOP3.LUT P5, RZ, R223, 0xff00, RZ, 0xc0, !PT ;  /* 0x0000ff00dfff7812 */ /* 0x000fe400078ac0ff */
[C---:B------:R-:W-:Y:S02]  /*4d40*/  FSEL R181, R168.reuse, RZ, P0 ;  /* 0x000000ffa8b57208 */ /* 0x040fe40000000000 */
[----:B------:R-:W-:Y:S01]  /*4d50*/  FSEL R183, R168, RZ, P5 ;  /* 0x000000ffa8b77208 */ /* 0x000fe20002800000 */
[----:B------:R-:W-:Y:S01]  /*4d60*/  FMUL.FTZ R168, R169, UR14 ;  /* 0x0000000ea9a87c20 */ /* 0x000fe20008410000 */
[----:B------:R-:W-:-:S02]  /*4d70*/  LOP3.LUT P0, RZ, R216, 0xff0000, RZ, 0xc0, !PT ;  /* 0x00ff0000d8ff7812 */ /* 0x000fc4000780c0ff */
[----:B------:R-:W-:Y:S02]  /*4d80*/  LOP3.LUT P5, RZ, R222, 0xff0000, RZ, 0xc0, !PT ;  /* 0x00ff0000deff7812 */ /* 0x000fe400078ac0ff */
[----:B------:R-:W-:Y:S01]  /*4d90*/  F2FP.F16.F32.PACK_AB R161, R169, R166 ;  /* 0x000000a6a9a1723e */ /* 0x000fe200000000ff */
[----:B------:R-:W-:Y:S01]  /*4da0*/  FMUL.FTZ R166, R165, UR14 ;  /* 0x0000000ea5a67c20 */ /* 0x000fe20008410000 */
[C---:B------:R-:W-:Y:S02]  /*4db0*/  FSEL R169, R160.reuse, RZ, P0 ;  /* 0x000000ffa0a97208 */ /* 0x040fe40000000000 */
[----:B------:R-:W-:Y:S02]  /*4dc0*/  FSEL R174, R160, RZ, P5 ;  /* 0x000000ffa0ae7208 */ /* 0x000fe40002800000 */
[----:B------:R-:W-:Y:S02]  /*4dd0*/  LOP3.LUT P0, RZ, R216, 0xff000000, RZ, 0xc0, !PT ;  /* 0xff000000d8ff7812 */ /* 0x000fe4000780c0ff */
[----:B------:R-:W-:-:S02]  /*4de0*/  LOP3.LUT P5, RZ, R222, 0xff000000, RZ, 0xc0, !PT ;  /* 0xff000000deff7812 */ /* 0x000fc400078ac0ff */
        /* <DEDUP_REMOVED lines=17> */
[----:B------:R-:W-:Y:S02]  /*4f00*/  F2FP.F16.F32.PACK_AB R164, R175, R172 ;  /* 0x000000acafa4723e */ /* 0x000fe400000000ff */
[----:B------:R-:W-:-:S07]  /*4f10*/  F2FP.F16.F32.PACK_AB R168, R173, R168 ;  /* 0x000000a8ada8723e */ /* 0x000fce00000000ff */
.L_x_476:
        /* <DEDUP_REMOVED lines=14> */
.L_x_472:
[----:B------:R-:W-:Y:S05]  /*5000*/  BSYNC.RECONVERGENT B0 ;  /* 0x0000000000007941 */ /* 0x000fea0003800200 */
.L_x_471:
        /* <DEDUP_REMOVED lines=13> */
[----:B------:R-:W-:Y:S01]  /*50e0*/  HADD2.F32 R162, -RZ, R155.H0_H0 ;  /* 0x2000009bffa27230 */ /* 0x000fe20000004100 */
[----:B------:R-:W-:Y:S01]  /*50f0*/  LOP3.LUT P0, RZ, R215, 0xff0000, RZ, 0xc0, !PT ;  /* 0x00ff0000d7ff7812 */ /* 0x000fe2000780c0ff */
[----:B------:R-:W-:Y:S01]  /*5100*/  FFMA.FTZ R161, R200, R179, R180 ;  /* 0x000000b3c8a17223 */ /* 0x000fe200000100b4 */
[----:B------:R-:W-:-:S04]  /*5110*/  FADD.FTZ R160, R187, -R160 ;  /* 0x800000a0bba07221 */ /* 0x000fc80000010000 */
[----:B-----5:R-:W-:Y:S01]  /*5120*/  FFMA.FTZ R163, R27, R160, R162 ;  /* 0x000000a01ba37223 */ /* 0x020fe200000100a2 */
[----:B------:R-:W-:Y:S01]  /*5130*/  FFMA.FTZ R160, R202, R179, R180 ;  /* 0x000000b3caa07223 */ /* 0x000fe200000100b4 */
[----:B------:R-:W-:Y:S02]  /*5140*/  HADD2.F32 R162, -RZ, R155.H1_H1 ;  /* 0x3000009bffa27230 */ /* 0x000fe40000004100 */
[----:B------:R-:W-:Y:S01]  /*5150*/  FMUL.FTZ R167, R163, UR14 ;  /* 0x0000000ea3a77c20 */ /* 0x000fe20008410000 */
[----:B------:R-:W-:-:S04]  /*5160*/  FADD.FTZ R160, R185, -R160 ;  /* 0x800000a0b9a07221 */ /* 0x000fc80000010000 */
[----:B------:R-:W-:Y:S01]  /*5170*/  FSEL R164, R167, RZ, P0 ;  /* 0x000000ffa7a47208 */ /* 0x000fe20000000000 */
[----:B------:R-:W-:Y:S01]  /*5180*/  FFMA.FTZ R228, R27, R160, R162 ;  /* 0x000000a01be47223 */ /* 0x000fe200000100a2 */
[----:B------:R-:W-:Y:S01]  /*5190*/  LOP3.LUT P0, RZ, R221, 0xff0000, RZ, 0xc0, !PT ;  /* 0x00ff0000ddff7812 */ /* 0x000fe2000780c0ff */
[----:B------:R-:W-:Y:S01]  /*51a0*/  FFMA.FTZ R160, R201, R179, R180 ;  /* 0x000000b3c9a07223 */ /* 0x000fe200000100b4 */
[--C-:B------:R-:W-:Y:S02]  /*51b0*/  HADD2.F32 R162, -RZ, R154.reuse.H0_H0 ;  /* 0x2000009affa27230 */ /* 0x100fe40000004100 */
[----:B------:R-:W-:Y:S01]  /*51c0*/  FMUL.FTZ R166, R228, UR14 ;  /* 0x0000000ee4a67c20 */ /* 0x000fe20008410000 */
[----:B------:R-:W-:Y:S01]  /*51d0*/  FSEL R167, R167, RZ, P0 ;  /* 0x000000ffa7a77208 */ /* 0x000fe20000000000 */
[----:B------:R-:W-:Y:S01]  /*51e0*/  FADD.FTZ R160, R191, -R160 ;  /* 0x800000a0bfa07221 */ /* 0x000fe20000010000 */
[----:B------:R-:W-:Y:S02]  /*51f0*/  ISETP.GE.U32.AND P0, PT, R214, RZ, PT ;  /* 0x000000ffd600720c */ /* 0x000fe40003f06070 */
[----:B------:R-:W-:Y:S01]  /*5200*/  F2FP.F16.F32.PACK_AB R163, R228, R163 ;  /* 0x000000a3e4a3723e */ /* 0x000fe200000000ff */
[----:B------:R-:W-:Y:S01]  /*5210*/  FFMA.FTZ R183, R27, R160, R162 ;  /* 0x000000a01bb77223 */ /* 0x000fe200000100a2 */
[----:B------:R-:W-:Y:S01]  /*5220*/  ISETP.GE.U32.AND.EX P0, PT, R215, 0x1000000, PT, P0 ;  /* 0x01000000d700780c */ /* 0x000fe20003f06100 */
[----:B------:R-:W-:-:S02]  /*5230*/  HADD2.F32 R162, -RZ, R154.H1_H1 ;  /* 0x3000009affa27230 */ /* 0x000fc40000004100 */
[----:B------:R-:W-:Y:S01]  /*5240*/  FMUL.FTZ R160, R183, UR14 ;  /* 0x0000000eb7a07c20 */ /* 0x000fe20008410000 */
[----:B------:R-:W-:Y:S02]  /*5250*/  FSEL R171, R166, RZ, P0 ;  /* 0x000000ffa6ab7208 */ /* 0x000fe40000000000 */
[----:B------:R-:W-:Y:S02]  /*5260*/  ISETP.GE.U32.AND P0, PT, R220, RZ, PT ;  /* 0x000000ffdc00720c */ /* 0x000fe40003f06070 */
[----:B------:R-:W-:Y:S02]  /*5270*/  F2FP.F16.F32.PACK_AB R171, R171, R164 ;  /* 0x000000a4abab723e */ /* 0x000fe400000000ff */
[----:B------:R-:W-:-:S04]  /*5280*/  ISETP.GE.U32.AND.EX P0, PT, R221, 0x1000000, PT, P0 ;  /* 0x01000000dd00780c */ /* 0x000fc80003f06100 */
[----:B------:R-:W-:Y:S02]  /*5290*/  FSEL R166, R166, RZ, P0 ;  /* 0x000000ffa6a67208 */ /* 0x000fe40000000000 */
[----:B------:R-:W-:Y:S02]  /*52a0*/  LOP3.LUT P0, RZ, R215, 0xff, RZ, 0xc0, !PT ;  /* 0x000000ffd7ff7812 */ /* 0x000fe4000780c0ff */
[----:B------:R-:W-:Y:S02]  /*52b0*/  F2FP.F16.F32.PACK_AB R167, R166, R167 ;  /* 0x000000a7a6a7723e */ /* 0x000fe400000000ff */
[----:B------:R-:W-:Y:S02]  /*52c0*/  FSEL R170, R160, RZ, P0 ;  /* 0x000000ffa0aa7208 */ /* 0x000fe40000000000 */
[----:B------:R-:W-:-:S04]  /*52d0*/  LOP3.LUT P0, RZ, R221, 0xff, RZ, 0xc0, !PT ;  /* 0x000000ffddff7812 */ /* 0x000fc8000780c0ff */
[----:B------:R-:W-:Y:S01]  /*52e0*/  FSEL R204, R160, RZ, P0 ;  /* 0x000000ffa0cc7208 */ /* 0x000fe20000000000 */
[----:B------:R-:W-:Y:S01]  /*52f0*/  FADD.FTZ R160, R190, -R161 ;  /* 0x800000a1bea07221 */ /* 0x000fe20000010000 */
[----:B------:R-:W-:Y:S01]  /*5300*/  LOP3.LUT P0, RZ, R215, 0xff00, RZ, 0xc0, !PT ;  /* 0x0000ff00d7ff7812 */ /* 0x000fe2000780c0ff */
[----:B------:R-:W-:Y:S02]  /*5310*/  FFMA.FTZ R161, R198, R179, R180 ;  /* 0x000000b3c6a17223 */ /* 0x000fe400000100b4 */
[----:B------:R-:W-:Y:S01]  /*5320*/  FFMA.FTZ R226, R27, R160, R162 ;  /* 0x000000a01be27223 */ /* 0x000fe200000100a2 */
[----:B------:R-:W-:-:S03]  /*5330*/  HADD2.F32 R162, -RZ, R153.H0_H0 ;  /* 0x20000099ffa27230 */ /* 0x000fc60000004100 */
[----:B------:R-:W-:-:S05]  /*5340*/  FMUL.FTZ R160, R226, UR14 ;  /* 0x0000000ee2a07c20 */ /* 0x000fca0008410000 */
[C---:B------:R-:W-:Y:S02]  /*5350*/  FSEL R205, R160.reuse, RZ, P0 ;  /* 0x000000ffa0cd7208 */ /* 0x040fe40000000000 */
[----:B------:R-:W-:Y:S02]  /*5360*/  LOP3.LUT P0, RZ, R221, 0xff00, RZ, 0xc0, !PT ;  /* 0x0000ff00ddff7812 */ /* 0x000fe4000780c0ff */
[----:B------:R-:W-:Y:S02]  /*5370*/  F2FP.F16.F32.PACK_AB R170, R205, R170 ;  /* 0x000000aacdaa723e */ /* 0x000fe400000000ff */
[----:B------:R-:W-:Y:S01]  /*5380*/  FSEL R225, R160, RZ, P0 ;  /* 0x000000ffa0e17208 */ /* 0x000fe20000000000 */
[----:B------:R-:W-:Y:S01]  /*5390*/  FFMA.FTZ R160, R199, R179, R180 ;  /* 0x000000b3c7a07223 */ /* 0x000fe200000100b4 */
[----:B------:R-:W-:Y:S02]  /*53a0*/  LOP3.LUT P0, RZ, R214, 0xff0000, RZ, 0xc0, !PT ;  /* 0x00ff0000d6ff7812 */ /* 0x000fe4000780c0ff */
[----:B------:R-:W-:Y:S01]  /*53b0*/  F2FP.F16.F32.PACK_AB R166, R225, R204 ;  /* 0x000000cce1a6723e */ /* 0x000fe200000000ff */
[----:B------:R-:W-:-:S04]  /*53c0*/  FADD.FTZ R160, R193, -R160 ;  /* 0x800000a0c1a07221 */ /* 0x000fc80000010000 */
[----:B------:R-:W-:Y:S01]  /*53d0*/  FFMA.FTZ R169, R27, R160, R162 ;  /* 0x000000a01ba97223 */ /* 0x000fe200000100a2 */
[----:B------:R-:W-:-:S03]  /*53e0*/  HADD2.F32 R162, -RZ, R153.H1_H1 ;  /* 0x30000099ffa27230 */ /* 0x000fc60000004100 */
        /* <DEDUP_REMOVED lines=8> */
[----:B------:R-:W-:-:S03]  /*5470*/  HADD2.F32 R162, -RZ, R152.H1_H1 ;  /* 0x30000098ffa27230 */ /* 0x000fc60000004100 */
[----:B------:R-:W-:-:S05]  /*5480*/  FMUL.FTZ R160, R182, UR14 ;  /* 0x0000000eb6a07c20 */ /* 0x000fca0008410000 */
[----:B------:R-:W-:Y:S02]  /*5490*/  FSEL R177, R160, RZ, P0 ;  /* 0x000000ffa0b17208 */ /* 0x000fe40000000000 */
[----:B------:R-:W-:-:S04]  /*54a0*/  LOP3.LUT P0, RZ, R220, 0xff000000, RZ, 0xc0, !PT ;  /* 0xff000000dcff7812 */ /* 0x000fc8000780c0ff */
[----:B------:R-:W-:Y:S01]  /*54b0*/  FSEL R181, R160, RZ, P0 ;  /* 0x000000ffa0b57208 */ /* 0x000fe20000000000 */
[----:B------:R-:W-:Y:S01]  /*54c0*/  FADD.FTZ R160, R194, -R161 ;  /* 0x800000a1c2a07221 */ /* 0x000fe20000010000 */
[----:B------:R-:W-:-:S03]  /*54d0*/  LOP3.LUT P0, RZ, R214, 0xff00, RZ, 0xc0, !PT ;  /* 0x0000ff00d6ff7812 */ /* 0x000fc6000780c0ff */
[----:B------:R-:W-:Y:S01]  /*54e0*/  FFMA.FTZ R165, R27, R160, R162 ;  /* 0x000000a01ba57223 */ /* 0x000fe200000100a2 */
[----:B------:R-:W-:-:S03]  /*54f0*/  HADD2.F32 R162, -RZ, R152.H0_H0 ;  /* 0x20000098ffa27230 */ /* 0x000fc60000004100 */
        /* <DEDUP_REMOVED lines=8> */
[----:B------:R-:W-:-:S03]  /*5580*/  F2FP.F16.F32.PACK_AB R162, R226, R183 ;  /* 0x000000b7e2a2723e */ /* 0x000fc600000000ff */
[----:B------:R-:W-:Y:S01]  /*5590*/  FMUL.FTZ R161, R160, UR14 ;  /* 0x0000000ea0a17c20 */ /* 0x000fe20008410000 */
[----:B------:R-:W-:Y:S02]  /*55a0*/  F2FP.F16.F32.PACK_AB R160, R165, R160 ;  /* 0x000000a0a5a0723e */ /* 0x000fe400000000ff */
[----:B------:R-:W-:Y:S02]  /*55b0*/  F2FP.F16.F32.PACK_AB R165, R181, R176 ;  /* 0x000000b0b5a5723e */ /* 0x000fe400000000ff */
[----:B------:R-:W-:Y:S02]  /*55c0*/  FSEL R168, R161, RZ, P0 ;  /* 0x000000ffa1a87208 */ /* 0x000fe40000000000 */
[----:B------:R-:W-:Y:S02]  /*55d0*/  LOP3.LUT P0, RZ, R220, 0xff, RZ, 0xc0, !PT ;  /* 0x000000ffdcff7812 */ /* 0x000fe4000780c0ff */
[----:B------:R-:W-:Y:S02]  /*55e0*/  F2FP.F16.F32.PACK_AB R168, R173, R168 ;  /* 0x000000a8ada8723e */ /* 0x000fe400000000ff */
[----:B------:R-:W-:-:S02]  /*55f0*/  FSEL R172, R161, RZ, P0 ;  /* 0x000000ffa1ac7208 */ /* 0x000fc40000000000 */
[----:B------:R-:W-:Y:S02]  /*5600*/  F2FP.F16.F32.PACK_AB R161, R182, R169 ;  /* 0x000000a9b6a1723e */ /* 0x000fe400000000ff */
[----:B------:R-:W-:Y:S02]  /*5610*/  F2FP.F16.F32.PACK_AB R169, R177, R174 ;  /* 0x000000aeb1a9723e */ /* 0x000fe400000000ff */
[----:B------:R-:W-:Y:S01]  /*5620*/  F2FP.F16.F32.PACK_AB R164, R175, R172 ;  /* 0x000000acafa4723e */ /* 0x000fe200000000ff */
[----:B------:R-:W-:Y:S06]  /*5630*/  BRA `(.L_x_486) ;  /* 0x0000001c00ac7947 */ /* 0x000fec0003800000 */
.L_x_485:
[----:B0-----:R-:W-:Y:S01]  /*5640*/  FFMA.FTZ R164, R203, R179, R180 ;  /* 0x000000b3cba47223 */ /* 0x001fe200000100b4 */
[----:B------:R-:W-:Y:S01]  /*5650*/  HADD2.F32 R166, -RZ, R155.H0_H0 ;  /* 0x2000009bffa67230 */ /* 0x000fe20000004100 */
[----:B------:R-:W-:Y:S01]  /*5660*/  LOP3.LUT P0, RZ, R215, 0xff0000, RZ, 0xc0, !PT ;  /* 0x00ff0000d7ff7812 */ /* 0x000fe2000780c0ff */
[----:B------:R-:W-:Y:S02]  /*5670*/  HADD2.F32 R168, -RZ, R154.H0_H0 ;  /* 0x2000009affa87230 */ /* 0x000fe40000004100 */
[----:B------:R-:W-:-:S04]  /*5680*/  FADD.FTZ R164, R187, -R164 ;  /* 0x800000a4bba47221 */ /* 0x000fc80000010000 */
[----:B-----5:R-:W-:Y:S01]  /*5690*/  FFMA.FTZ R164, R27, R164, R166 ;  /* 0x000000a41ba47223 */ /* 0x020fe200000100a6 */
[----:B------:R-:W-:-:S03]  /*56a0*/  HADD2.F32 R166, -RZ, R155.H1_H1 ;  /* 0x3000009bffa67230 */ /* 0x000fc60000004100 */
        /* <DEDUP_REMOVED lines=9> */
[----:B------:R-:W-:-:S03]  /*5740*/  FFMA.FTZ R166, R201, R179, R180 ;  /* 0x000000b3c9a67223 */ /* 0x000fc600000100b4 */
[----:B------:R-:W-:Y:S01]  /*5750*/  FMUL.FTZ R165, R164, UR14 ;  /* 0x0000000ea4a57c20 */ /* 0x000fe20008410000 */
[----:B------:R-:W-:-:S04]  /*5760*/  FADD.FTZ R166, R191, -R166 ;  /* 0x800000a6bfa67221 */ /* 0x000fc80000010000 */
[----:B------:R-:W-:Y:S01]  /*5770*/  FSEL R164, R165, RZ, P0 ;  /* 0x000000ffa5a47208 */ /* 0x000fe20000000000 */
[----:B------:R-:W-:Y:S01]  /*5780*/  FFMA.FTZ R166, R27, R166, R168 ;  /* 0x000000a61ba67223 */ /* 0x000fe200000100a8 */
[----:B------:R-:W-:Y:S01]  /*5790*/  ISETP.GE.U32.AND P0, PT, R220, RZ, PT ;  /* 0x000000ffdc00720c */ /* 0x000fe20003f06070 */
[----:B------:R-:W-:Y:S01]  /*57a0*/  HADD2.F32 R168, -RZ, R154.H1_H1 ;  /* 0x3000009affa87230 */ /* 0x000fe20000004100 */
[----:B------:R-:W-:Y:S01]  /*57b0*/  F2FP.F16.F32.PACK_AB R171, R164, R171 ;  /* 0x000000aba4ab723e */ /* 0x000fe200000000ff */
[----:B------:R-:W-:Y:S01]  /*57c0*/  FMUL.FTZ R166, R166, UR14 ;  /* 0x0000000ea6a67c20 */ /* 0x000fe20008410000 */
[----:B------:R-:W-:-:S04]  /*57d0*/  ISETP.GE.U32.AND.EX P0, PT, R221, 0x1000000, PT, P0 ;  /* 0x01000000dd00780c */ /* 0x000fc80003f06100 */
[----:B------:R-:W-:Y:S01]  /*57e0*/  FSEL R204, R165, RZ, P0 ;  /* 0x000000ffa5cc7208 */ /* 0x000fe20000000000 */
[----:B------:R-:W-:Y:S01]  /*57f0*/  FFMA.FTZ R165, R200, R179, R180 ;  /* 0x000000b3c8a57223 */ /* 0x000fe200000100b4 */
        /* <DEDUP_REMOVED lines=16> */
[----:B------:R-:W-:-:S03]  /*5900*/  LOP3.LUT P0, RZ, R214, 0xff0000, RZ, 0xc0, !PT ;  /* 0x00ff0000d6ff7812 */ /* 0x000fc6000780c0ff */
        /* <DEDUP_REMOVED lines=14> */
[----:B------:R-:W-:Y:S02]  /*59f0*/  LOP3.LUT P0, RZ, R220, 0xff000000, RZ, 0xc0, !PT ;  /* 0xff000000dcff7812 */ /* 0x000fe4000780c0ff */
[----:B------:R-:W-:Y:S02]  /*5a00*/  F2FP.F16.F32.PACK_AB R169, R176, R169 ;  /* 0x000000a9b0a9723e */ /* 0x000fe400000000ff */
[----:B------:R-:W-:Y:S01]  /*5a10*/  FSEL R177, R166, RZ, P0 ;  /* 0x000000ffa6b17208 */ /* 0x000fe20000000000 */
[----:B------:R-:W-:Y:S01]  /*5a20*/  FADD.FTZ R166, R194, -R165 ;  /* 0x800000a5c2a67221 */ /* 0x000fe20000010000 */
[----:B------:R-:W-:Y:S02]  /*5a30*/  LOP3.LUT P0, RZ, R214, 0xff00, RZ, 0xc0, !PT ;  /* 0x0000ff00d6ff7812 */ /* 0x000fe4000780c0ff */
[----:B------:R-:W-:Y:S01]  /*5a40*/  F2FP.F16.F32.PACK_AB R165, R177, R174 ;  /* 0x000000aeb1a5723e */ /* 0x000fe200000000ff */
        /* <DEDUP_REMOVED lines=9> */
[----:B------:R-:W-:-:S04]  /*5ae0*/  FFMA.FTZ R166, R27, R166, R168 ;  /* 0x000000a61ba67223 */ /* 0x000fc800000100a8 */
[----:B------:R-:W-:-:S05]  /*5af0*/  FMUL.FTZ R166, R166, UR14 ;  /* 0x0000000ea6a67c20 */ /* 0x000fca0008410000 */
[----:B------:R-:W-:Y:S02]  /*5b00*/  FSEL R168, R166, RZ, P0 ;  /* 0x000000ffa6a87208 */ /* 0x000fe40000000000 */
[----:B------:R-:W-:Y:S02]  /*5b10*/  LOP3.LUT P0, RZ, R220, 0xff, RZ, 0xc0, !PT ;  /* 0x000000ffdcff7812 */ /* 0x000fe4000780c0ff */
[----:B------:R-:W-:Y:S02]  /*5b20*/  F2FP.F16.F32.PACK_AB R168, R173, R168 ;  /* 0x000000a8ada8723e */ /* 0x000fe400000000ff */
[----:B------:R-:W-:Y:S02]  /*5b30*/  FSEL R172, R166, RZ, P0 ;  /* 0x000000ffa6ac7208 */ /* 0x000fe40000000000 */
[----:B------:R-:W-:Y:S02]  /*5b40*/  F2FP.F16.F32.PACK_AB R166, R182, R181 ;  /* 0x000000b5b6a6723e */ /* 0x000fe400000000ff */
[----:B------:R-:W-:Y:S01]  /*5b50*/  F2FP.F16.F32.PACK_AB R164, R175, R172 ;  /* 0x000000acafa4723e */ /* 0x000fe200000000ff */
[----:B------:R-:W-:Y:S06]  /*5b60*/  BRA `(.L_x_486) ;  /* 0x0000001800607947 */ /* 0x000fec0003800000 */
.L_x_484:
        /* <DEDUP_REMOVED lines=18> */
[C---:B------:R-:W-:Y:S01]  /*5c90*/  FMUL.FTZ R160, R226.reuse, UR14 ;  /* 0x0000000ee2a07c20 */ /* 0x040fe20008410000 */
[----:B------:R-:W-:-:S04]  /*5ca0*/  F2FP.F16.F32.PACK_AB R163, R226, R163 ;  /* 0x000000a3e2a3723e */ /* 0x000fc800000000ff */
[----:B------:R-:W-:Y:S02]  /*5cb0*/  FSEL R205, R160, RZ, P0 ;  /* 0x000000ffa0cd7208 */ /* 0x000fe40000000000 */
[----:B------:R-:W-:-:S04]  /*5cc0*/  ISETP.GE.U32.AND P0, PT, R220, RZ, PT ;  /* 0x000000ffdc00720c */ /* 0x000fc80003f06070 */
[----:B------:R-:W-:-:S04]  /*5cd0*/  ISETP.GE.U32.AND.EX P0, PT, R221, 0x1000000, PT, P0 ;  /* 0x01000000dd00780c */ /* 0x000fc80003f06100 */
        /* <DEDUP_REMOVED lines=13> */
[C---:B------:R-:W-:Y:S01]  /*5db0*/  FMUL.FTZ R160, R171.reuse, UR14 ;  /* 0x0000000eaba07c20 */ /* 0x040fe20008410000 */
[----:B------:R-:W-:Y:S02]  /*5dc0*/  F2FP.F16.F32.PACK_AB R162, R171, R162 ;  /* 0x000000a2aba2723e */ /* 0x000fe400000000ff */
[----:B------:R-:W-:Y:S02]  /*5dd0*/  F2FP.F16.F32.PACK_AB R171, R205, R182 ;  /* 0x000000b6cdab723e */ /* 0x000fe400000000ff */
[C---:B------:R-:W-:Y:S02]  /*5de0*/  FSEL R181, R160.reuse, RZ, P0 ;  /* 0x000000ffa0b57208 */ /* 0x040fe40000000000 */
[----:B------:R-:W-:Y:S02]  /*5df0*/  LOP3.LUT P0, RZ, R221, 0xff00, RZ, 0xc0, !PT ;  /* 0x0000ff00ddff7812 */ /* 0x000fe4000780c0ff */
[----:B------:R-:W-:Y:S02]  /*5e00*/  F2FP.F16.F32.PACK_AB R170, R181, R170 ;  /* 0x000000aab5aa723e */ /* 0x000fe400000000ff */
        /* <DEDUP_REMOVED lines=16> */
[----:B------:R-:W-:Y:S02]  /*5f10*/  F2FP.F16.F32.PACK_AB R169, R174, R169 ;  /* 0x000000a9aea9723e */ /* 0x000fe400000000ff */
        /* <DEDUP_REMOVED lines=21> */
[----:B------:R-:W-:Y:S02]  /*6070*/  F2FP.F16.F32.PACK_AB R166, R183, R176 ;  /* 0x000000b0b7a6723e */ /* 0x000fe400000000ff */
[----:B------:R-:W-:Y:S01]  /*6080*/  F2FP.F16.F32.PACK_AB R164, R175, R164 ;  /* 0x000000a4afa4723e */ /* 0x000fe200000000ff */
[----:B------:R-:W-:Y:S06]  /*6090*/  BRA `(.L_x_486) ;  /* 0x0000001400147947 */ /* 0x000fec0003800000 */
.L_x_487:
        /* <DEDUP_REMOVED lines=17> */
[----:B------:R-:W-:Y:S02]  /*61b0*/  F2FP.F16.F32.PACK_AB R171, R176, R171 ;  /* 0x000000abb0ab723e */ /* 0x000fe400000000ff */
[----:B------:R-:W-:-:S04]  /*61c0*/  ISETP.GE.U32.AND.EX P0, PT, R221, 0x1000000, PT, P0 ;  /* 0x01000000dd00780c */ /* 0x000fc80003f06100 */
[----:B------:R-:W-:Y:S01]  /*61d0*/  FSEL R182, R164, RZ, P0 ;  /* 0x000000ffa4b67208 */ /* 0x000fe20000000000 */
[----:B------:R-:W-:Y:S01]  /*61e0*/  FFMA.FTZ R164, R201, R179, R180 ;  /* 0x000000b3c9a47223 */ /* 0x000fe200000100b4 */
[----:B------:R-:W-:Y:S02]  /*61f0*/  LOP3.LUT P0, RZ, R215, 0xff, RZ, 0xc0, !PT ;  /* 0x000000ffd7ff7812 */ /* 0x000fe4000780c0ff */
[----:B------:R-:W-:Y:S01]  /*6200*/  F2FP.F16.F32.PACK_AB R167, R182, R167 ;  /* 0x000000a7b6a7723e */ /* 0x000fe200000000ff */
        /* <DEDUP_REMOVED lines=48> */
[----:B------:R-:W-:Y:S02]  /*6510*/  F2FP.F16.F32.PACK_AB R168, R173, R168 ;  /* 0x000000a8ada8723e */ /* 0x000fe400000000ff */
[----:B------:R-:W-:-:S04]  /*6520*/  FSEL R164, R164, RZ, P0 ;  /* 0x000000ffa4a47208 */ /* 0x000fc80000000000 */
[----:B------:R-:W-:Y:S01]  /*6530*/  F2FP.F16.F32.PACK_AB R164, R175, R164 ;  /* 0x000000a4afa4723e */ /* 0x000fe200000000ff */
[----:B------:R-:W-:Y:S06]  /*6540*/  BRA `(.L_x_486) ;  /* 0x0000000c00e87947 */ /* 0x000fec0003800000 */
.L_x_483:
[----:B------:R-:W-:-:S04]  /*6550*/  UISETP.NE.U32.AND UP0, UPT, UR16, URZ, UPT ;  /* 0x000000ff1000728c */ /* 0x000fc8000bf05070 */
[----:B------:R-:W-:-:S09]  /*6560*/  UISETP.NE.AND.EX UP0, UPT, UR17, URZ, UPT, UP0 ;  /* 0x000000ff1100728c */ /* 0x000fd2000bf05300 */
[----:B------:R-:W-:Y:S05]  /*6570*/  BRA.U !UP0, `(.L_x_488) ;  /* 0x0000000908107547 */ /* 0x000fea000b800000 */
[----:B0-----:R-:W0:Y:S02]  /*6580*/  LDC.64 R168, c[0x0][0x478] ;  /* 0x00011e00ffa87b82 */ /* 0x001e240000000a00 */
[----:B0-----:R-:W-:-:S04]  /*6590*/  ISETP.NE.U32.AND P6, PT, R168, RZ, PT ;  /* 0x000000ffa800720c */ /* 0x001fc80003fc5070 */
[----:B------:R-:W-:-:S13]  /*65a0*/  ISETP.NE.AND.EX P6, PT, R169, RZ, PT, P6 ;  /* 0x000000ffa900720c */ /* 0x000fda0003fc5360 */
[----:B------:R-:W-:Y:S05]  /*65b0*/  @!P6 BRA `(.L_x_489) ;  /* 0x000000040008e947 */ /* 0x000fea0003800000 */
[-CC-:B------:R-:W-:Y:S01]  /*65c0*/  FFMA.FTZ R160, R202, R179.reuse, R180.reuse ;  /* 0x000000b3caa07223 */ /* 0x180fe200000100b4 */
[--C-:B------:R-:W-:Y:S01]  /*65d0*/  HADD2.F32 R162, -RZ, R155.reuse.H1_H1 ;  /* 0x3000009bffa27230 */ /* 0x100fe20000004100 */
[----:B------:R-:W-:Y:S01]  /*65e0*/  ISETP.GE.U32.AND P0, PT, R214, RZ, PT ;  /* 0x000000ffd600720c */ /* 0x000fe20003f06070 */
[-C--:B------:R-:W-:Y:S01]  /*65f0*/  FFMA.FTZ R161, R200, R179.reuse, R180 ;  /* 0x000000b3c8a17223 */ /* 0x080fe200000100b4 */
[----:B------:R-:W-:Y:S01]  /*6600*/  FADD.FTZ R160, R185, -R160 ;  /* 0x800000a0b9a07221 */ /* 0x000fe20000010000 */
[----:B------:R-:W-:Y:S01]  /*6610*/  HADD2.F32 R170, -RZ, R152.H1_H1 ;  /* 0x30000098ffaa7230 */ /* 0x000fe20000004100 */
[----:B------:R-:W-:Y:S02]  /*6620*/  ISETP.GE.U32.AND.EX P0, PT, R215, 0x1000000, PT, P0 ;  /* 0x01000000d700780c */ /* 0x000fe40003f06100 */
[----:B-----5:R-:W-:Y:S01]  /*6630*/  FFMA.FTZ R226, R27, R160, R162 ;  /* 0x000000a01be27223 */ /* 0x020fe200000100a2 */
[----:B------:R-:W-:Y:S01]  /*6640*/  FFMA.FTZ R160, R203, R179, R180 ;  /* 0x000000b3cba07223 */ /* 0x000fe200000100b4 */
[----:B------:R-:W-:-:S02]  /*6650*/  HADD2.F32 R162, -RZ, R155.H0_H0 ;  /* 0x2000009bffa27230 */ /* 0x000fc40000004100 */
[----:B------:R-:W-:Y:S01]  /*6660*/  FMUL.FTZ R171, R226, UR14 ;  /* 0x0000000ee2ab7c20 */ /* 0x000fe20008410000 */
[----:B------:R-:W-:-:S04]  /*6670*/  FADD.FTZ R160, R187, -R160 ;  /* 0x800000a0bba07221 */ /* 0x000fc80000010000 */
[----:B------:R-:W-:Y:S01]  /*6680*/  FFMA.FTZ R163, R27, R160, R162 ;  /* 0x000000a01ba37223 */ /* 0x000fe200000100a2 */
[----:B------:R-:W-:Y:S01]  /*6690*/  FSEL R171, R171, RZ, P0 ;  /* 0x000000ffabab7208 */ /* 0x000fe20000000000 */
[----:B------:R-:W-:Y:S01]  /*66a0*/  HADD2.F32 R162, -RZ, R154.H0_H0 ;  /* 0x2000009affa27230 */ /* 0x000fe20000004100 */
[----:B------:R-:W-:Y:S01]  /*66b0*/  LOP3.LUT P0, RZ, R215, 0xff0000, RZ, 0xc0, !PT ;  /* 0x00ff0000d7ff7812 */ /* 0x000fe2000780c0ff */
[----:B------:R-:W-:Y:S01]  /*66c0*/  FMUL.FTZ R160, R163, UR14 ;  /* 0x0000000ea3a07c20 */ /* 0x000fe20008410000 */
[----:B------:R-:W-:-:S04]  /*66d0*/  F2FP.F16.F32.PACK_AB R163, R226, R163 ;  /* 0x000000a3e2a3723e */ /* 0x000fc800000000ff */
        /* <DEDUP_REMOVED lines=8> */
[----:B------:R-:W-:Y:S01]  /*6760*/  FSEL R181, R160, RZ, P0 ;  /* 0x000000ffa0b57208 */ /* 0x000fe20000000000 */
[----:B------:R-:W-:Y:S01]  /*6770*/  FADD.FTZ R160, R190, -R161 ;  /* 0x800000a1bea07221 */ /* 0x000fe20000010000 */
[----:B------:R-:W-:Y:S01]  /*6780*/  LOP3.LUT P0, RZ, R215, 0xff00, RZ, 0xc0, !PT ;  /* 0x0000ff00d7ff7812 */ /* 0x000fe2000780c0ff */
[----:B------:R-:W-:Y:S02]  /*6790*/  FFMA.FTZ R161, R198, R179, R180 ;  /* 0x000000b3c6a17223 */ /* 0x000fe400000100b4 */
[----:B------:R-:W-:Y:S01]  /*67a0*/  FFMA.FTZ R183, R27, R160, R162 ;  /* 0x000000a01bb77223 */ /* 0x000fe200000100a2 */
[----:B------:R-:W-:-:S03]  /*67b0*/  HADD2.F32 R162, -RZ, R153.H0_H0 ;  /* 0x20000099ffa27230 */ /* 0x000fc60000004100 */
[----:B------:R-:W-:-:S05]  /*67c0*/  FMUL.FTZ R160, R183, UR14 ;  /* 0x0000000eb7a07c20 */ /* 0x000fca0008410000 */
[----:B------:R-:W-:Y:S01]  /*67d0*/  FSEL R182, R160, RZ, P0 ;  /* 0x000000ffa0b67208 */ /* 0x000fe20000000000 */
[----:B------:R-:W-:Y:S01]  /*67e0*/  FFMA.FTZ R160, R199, R179, R180 ;  /* 0x000000b3c7a07223 */ /* 0x000fe200000100b4 */
[----:B------:R-:W-:-:S03]  /*67f0*/  LOP3.LUT P0, RZ, R214, 0xff0000, RZ, 0xc0, !PT ;  /* 0x00ff0000d6ff7812 */ /* 0x000fc6000780c0ff */
[----:B------:R-:W-:-:S04]  /*6800*/  FADD.FTZ R160, R193, -R160 ;  /* 0x800000a0c1a07221 */ /* 0x000fc80000010000 */
[----:B------:R-:W-:Y:S01]  /*6810*/  FFMA.FTZ R172, R27, R160, R162 ;  /* 0x000000a01bac7223 */ /* 0x000fe200000100a2 */
[----:B------:R-:W-:-:S03]  /*6820*/  HADD2.F32 R162, -RZ, R153.H1_H1 ;  /* 0x30000099ffa27230 */ /* 0x000fc60000004100 */
[----:B------:R-:W-:-:S05]  /*6830*/  FMUL.FTZ R160, R172, UR14 ;  /* 0x0000000eaca07c20 */ /* 0x000fca0008410000 */
[----:B------:R-:W-:Y:S01]  /*6840*/  FSEL R174, R160, RZ, P0 ;  /* 0x000000ffa0ae7208 */ /* 0x000fe20000000000 */
[----:B------:R-:W-:Y:S01]  /*6850*/  FADD.FTZ R160, R192, -R161 ;  /* 0x800000a1c0a07221 */ /* 0x000fe20000010000 */
[----:B------:R-:W-:-:S03]  /*6860*/  LOP3.LUT P0, RZ, R214, 0xff000000, RZ, 0xc0, !PT ;  /* 0xff000000d6ff7812 */ /* 0x000fc6000780c0ff */
[----:B------:R-:W-:Y:S01]  /*6870*/  FFMA.FTZ R175, R27, R160, R162 ;  /* 0x000000a01baf7223 */ /* 0x000fe200000100a2 */
[----:B------:R-:W-:-:S03]  /*6880*/  HADD2.F32 R162, -RZ, R152.H0_H0 ;  /* 0x20000098ffa27230 */ /* 0x000fc60000004100 */
[----:B------:R-:W-:-:S05]  /*6890*/  FMUL.FTZ R160, R175, UR14 ;  /* 0x0000000eafa07c20 */ /* 0x000fca0008410000 */
[----:B------:R-:W-:Y:S01]  /*68a0*/  FSEL R177, R160, RZ, P0 ;  /* 0x000000ffa0b17208 */ /* 0x000fe20000000000 */
[----:B------:R-:W-:Y:S01]  /*68b0*/  FFMA.FTZ R160, R197, R179, R180 ;  /* 0x000000b3c5a07223 */ /* 0x000fe200000100b4 */
[----:B------:R-:W-:-:S03]  /*68c0*/  LOP3.LUT P0, RZ, R214, 0xff, RZ, 0xc0, !PT ;  /* 0x000000ffd6ff7812 */ /* 0x000fc6000780c0ff */
[----:B------:R-:W-:-:S04]  /*68d0*/  FADD.FTZ R160, R195, -R160 ;  /* 0x800000a0c3a07221 */ /* 0x000fc80000010000 */
[----:B------:R-:W-:-:S04]  /*68e0*/  FFMA.FTZ R160, R27, R160, R162 ;  /* 0x000000a01ba07223 */ /* 0x000fc800000100a2 */
[----:B------:R-:W-:-:S05]  /*68f0*/  FMUL.FTZ R161, R160, UR14 ;  /* 0x0000000ea0a17c20 */ /* 0x000fca0008410000 */
[----:B------:R-:W-:Y:S01]  /*6900*/  FSEL R168, R161, RZ, P0 ;  /* 0x000000ffa1a87208 */ /* 0x000fe20000000000 */
[----:B------:R-:W-:Y:S01]  /*6910*/  FFMA.FTZ R161, R196, R179, R180 ;  /* 0x000000b3c4a17223 */ /* 0x000fe200000100b4 */
[----:B------:R-:W-:-:S03]  /*6920*/  LOP3.LUT P0, RZ, R214, 0xff00, RZ, 0xc0, !PT ;  /* 0x0000ff00d6ff7812 */ /* 0x000fc6000780c0ff */
[----:B------:R-:W-:-:S04]  /*6930*/  FADD.FTZ R162, R194, -R161 ;  /* 0x800000a1c2a27221 */ /* 0x000fc80000010000 */
[----:B------:R-:W-:Y:S01]  /*6940*/  FFMA.FTZ R169, R27, R162, R170 ;  /* 0x000000a21ba97223 */ /* 0x000fe200000100aa */
[----:B------:R-:W-:Y:S02]  /*6950*/  F2FP.F16.F32.PACK_AB R162, R183, R176 ;  /* 0x000000b0b7a2723e */ /* 0x000fe400000000ff */
[----:B------:R-:W-:Y:S01]  /*6960*/  F2FP.F16.F32.PACK_AB R170, R182, R181 ;  /* 0x000000b5b6aa723e */ /* 0x000fe200000000ff */
[C---:B------:R-:W-:Y:S01]  /*6970*/  FMUL.FTZ R161, R169.reuse, UR14 ;  /* 0x0000000ea9a17c20 */ /* 0x040fe20008410000 */
[----:B------:R-:W-:Y:S02]  /*6980*/  F2FP.F16.F32.PACK_AB R160, R169, R160 ;  /* 0x000000a0a9a0723e */ /* 0x000fe400000000ff */
[----:B------:R-:W-:Y:S02]  /*6990*/  F2FP.F16.F32.PACK_AB R169, R177, R174 ;  /* 0x000000aeb1a9723e */ /* 0x000fe400000000ff */
[----:B------:R-:W-:Y:S02]  /*69a0*/  FSEL R173, R161, RZ, P0 ;  /* 0x000000ffa1ad7208 */ /* 0x000fe40000000000 */
[----:B------:R-:W-:-:S02]  /*69b0*/  F2FP.F16.F32.PACK_AB R161, R175, R172 ;  /* 0x000000acafa1723e */ /* 0x000fc400000000ff */
[----:B------:R-:W-:Y:S01]  /*69c0*/  F2FP.F16.F32.PACK_AB R168, R173, R168 ;  /* 0x000000a8ada8723e */ /* 0x000fe200000000ff */
[----:B------:R-:W-:Y:S06]  /*69d0*/  BRA `(.L_x_486) ;  /* 0x0000000800c47947 */ /* 0x000fec0003800000 */
.L_x_489:
[-CC-:B------:R-:W-:Y:S01]  /*69e0*/  FFMA.FTZ R168, R203, R179.reuse, R180.reuse ;  /* 0x000000b3cba87223 */ /* 0x180fe200000100b4 */
[----:B------:R-:W-:Y:S01]  /*69f0*/  HADD2.F32 R170, -RZ, R155.H0_H0 ;  /* 0x2000009bffaa7230 */ /* 0x000fe20000004100 */
[----:B------:R-:W-:Y:S01]  /*6a00*/  LOP3.LUT P0, RZ, R215, 0xff0000, RZ, 0xc0, !PT ;  /* 0x00ff0000d7ff7812 */ /* 0x000fe2000780c0ff */
[----:B------:R-:W-:Y:S01]  /*6a10*/  FFMA.FTZ R169, R200, R179, R180 ;  /* 0x000000b3c8a97223 */ /* 0x000fe200000100b4 */
[----:B------:R-:W-:-:S04]  /*6a20*/  FADD.FTZ R168, R187, -R168 ;  /* 0x800000a8bba87221 */ /* 0x000fc80000010000 */
[----:B-----5:R-:W-:Y:S01]  /*6a30*/  FFMA.FTZ R168, R27, R168, R170 ;  /* 0x000000a81ba87223 */ /* 0x020fe200000100aa */
[----:B------:R-:W-:-:S03]  /*6a40*/  HADD2.F32 R170, -RZ, R155.H1_H1 ;  /* 0x3000009bffaa7230 */ /* 0x000fc60000004100 */
[----:B------:R-:W-:-:S05]  /*6a50*/  FMUL.FTZ R168, R168, UR14 ;  /* 0x0000000ea8a87c20 */ /* 0x000fca0008410000 */
[----:B------:R-:W-:Y:S01]  /*6a60*/  FSEL R171, R168, RZ, P0 ;  /* 0x000000ffa8ab7208 */ /* 0x000fe20000000000 */
[----:B------:R-:W-:Y:S01]  /*6a70*/  FFMA.FTZ R168, R202, R179, R180 ;  /* 0x000000b3caa87223 */ /* 0x000fe200000100b4 */
[----:B------:R-:W-:-:S03]  /*6a80*/  ISETP.GE.U32.AND P0, PT, R214, RZ, PT ;  /* 0x000000ffd600720c */ /* 0x000fc60003f06070 */
[----:B------:R-:W-:Y:S01]  /*6a90*/  FADD.FTZ R168, R185, -R168 ;  /* 0x800000a8b9a87221 */ /* 0x000fe20000010000 */
[----:B------:R-:W-:-:S03]  /*6aa0*/  ISETP.GE.U32.AND.EX P0, PT, R215, 0x1000000, PT, P0 ;  /* 0x01000000d700780c */ /* 0x000fc60003f06100 */
[----:B------:R-:W-:Y:S01]  /*6ab0*/  FFMA.FTZ R168, R27, R168, R170 ;  /* 0x000000a81ba87223 */ /* 0x000fe200000100aa */
[----:B------:R-:W-:-:S03]  /*6ac0*/  HADD2.F32 R170, -RZ, R154.H0_H0 ;  /* 0x2000009affaa7230 */ /* 0x000fc60000004100 */
[----:B------:R-:W-:-:S05]  /*6ad0*/  FMUL.FTZ R168, R168, UR14 ;  /* 0x0000000ea8a87c20 */ /* 0x000fca0008410000 */
        /* <DEDUP_REMOVED lines=27> */
[----:B------:R-:W-:-:S03]  /*6c90*/  HADD2.F32 R170, -RZ, R152.H1_H1 ;  /* 0x30000098ffaa7230 */ /* 0x000fc60000004100 */
[----:B------:R-:W-:-:S05]  /*6ca0*/  FMUL.FTZ R168, R168, UR14 ;  /* 0x0000000ea8a87c20 */ /* 0x000fca0008410000 */
[----:B------:R-:W-:Y:S01]  /*6cb0*/  FSEL R175, R168, RZ, P0 ;  /* 0x000000ffa8af7208 */ /* 0x000fe20000000000 */
[----:B------:R-:W-:Y:S01]  /*6cc0*/  FADD.FTZ R168, R194, -R169 ;  /* 0x800000a9c2a87221 */ /* 0x000fe20000010000 */
[----:B------:R-:W-:Y:S02]  /*6cd0*/  LOP3.LUT P0, RZ, R214, 0xff00, RZ, 0xc0, !PT ;  /* 0x0000ff00d6ff7812 */ /* 0x000fe4000780c0ff */
[----:B------:R-:W-:Y:S01]  /*6ce0*/  F2FP.F16.F32.PACK_AB R169, R175, R172 ;  /* 0x000000acafa9723e */ /* 0x000fe200000000ff */
        /* <DEDUP_REMOVED lines=8> */
[----:B------:R-:W-:-:S03]  /*6d70*/  F2FP.F16.F32.PACK_AB R170, R177, R174 ;  /* 0x000000aeb1aa723e */ /* 0x000fc600000000ff */
[----:B------:R-:W-:-:S05]  /*6d80*/  FMUL.FTZ R168, R168, UR14 ;  /* 0x0000000ea8a87c20 */ /* 0x000fca0008410000 */
[----:B------:R-:W-:-:S04]  /*6d90*/  FSEL R168, R168, RZ, P0 ;  /* 0x000000ffa8a87208 */ /* 0x000fc80000000000 */
[----:B------:R-:W-:Y:S01]  /*6da0*/  F2FP.F16.F32.PACK_AB R168, R173, R168 ;  /* 0x000000a8ada8723e */ /* 0x000fe200000000ff */
[----:B------:R-:W-:Y:S06]  /*6db0*/  BRA `(.L_x_486) ;  /* 0x0000000400cc7947 */ /* 0x000fec0003800000 */
.L_x_488:
        /* <DEDUP_REMOVED lines=18> */
[----:B------:R-:W-:Y:S01]  /*6ee0*/  FSEL R183, R160, RZ, P0 ;  /* 0x000000ffa0b77208 */ /* 0x000fe20000000000 */
[----:B------:R-:W-:Y:S01]  /*6ef0*/  FFMA.FTZ R160, R201, R179, R180 ;  /* 0x000000b3c9a07223 */ /* 0x000fe200000100b4 */
[----:B------:R-:W-:-:S03]  /*6f00*/  LOP3.LUT P0, RZ, R215, 0xff, RZ, 0xc0, !PT ;  /* 0x000000ffd7ff7812 */ /* 0x000fc6000780c0ff */
        /* <DEDUP_REMOVED lines=31> */
[----:B------:R-:W-:-:S03]  /*7100*/  F2FP.F16.F32.PACK_AB R162, R177, R174 ;  /* 0x000000aeb1a2723e */ /* 0x000fc600000000ff */
[C---:B------:R-:W-:Y:S01]  /*7110*/  FMUL.FTZ R161, R169.reuse, UR14 ;  /* 0x0000000ea9a17c20 */ /* 0x040fe20008410000 */
[----:B------:R-:W-:Y:S02]  /*7120*/  F2FP.F16.F32.PACK_AB R160, R169, R160 ;  /* 0x000000a0a9a0723e */ /* 0x000fe400000000ff */
[----:B------:R-:W-:Y:S02]  /*7130*/  F2FP.F16.F32.PACK_AB R169, R175, R172 ;  /* 0x000000acafa9723e */ /* 0x000fe400000000ff */
[----:B------:R-:W-:Y:S02]  /*7140*/  FSEL R173, R161, RZ, P0 ;  /* 0x000000ffa1ad7208 */ /* 0x000fe40000000000 */
[----:B------:R-:W-:Y:S02]  /*7150*/  F2FP.F16.F32.PACK_AB R161, R171, R170 ;  /* 0x000000aaaba1723e */ /* 0x000fe400000000ff */
[----:B------:R-:W-:Y:S02]  /*7160*/  F2FP.F16.F32.PACK_AB R171, R183, R182 ;  /* 0x000000b6b7ab723e */ /* 0x000fe400000000ff */
[----:B------:R-:W-:-:S02]  /*7170*/  F2FP.F16.F32.PACK_AB R170, R181, R176 ;  /* 0x000000b0b5aa723e */ /* 0x000fc400000000ff */
[----:B------:R-:W-:Y:S01]  /*7180*/  F2FP.F16.F32.PACK_AB R168, R173, R168 ;  /* 0x000000a8ada8723e */ /* 0x000fe200000000ff */
[----:B------:R-:W-:Y:S06]  /*7190*/  BRA `(.L_x_486) ;  /* 0x0000000000d47947 */ /* 0x000fec0003800000 */
.L_x_490:
        /* <DEDUP_REMOVED lines=14> */
[----:B------:R-:W-:Y:S01]  /*7280*/  FFMA.FTZ R168, R201, R179, R180 ;  /* 0x000000b3c9a87223 */ /* 0x000fe200000100b4 */
[----:B------:R-:W-:Y:S02]  /*7290*/  LOP3.LUT P0, RZ, R215, 0xff, RZ, 0xc0, !PT ;  /* 0x000000ffd7ff7812 */ /* 0x000fe4000780c0ff */
[----:B------:R-:W-:Y:S01]  /*72a0*/  F2FP.F16.F32.PACK_AB R171, R174, R171 ;  /* 0x000000abaeab723e */ /* 0x000fe200000000ff */
        /* <DEDUP_REMOVED lines=24> */
[----:B------:R-:W-:Y:S02]  /*7430*/  LOP3.LUT P0, RZ, R214, 0xff00, RZ, 0xc0, !PT ;  /* 0x0000ff00d6ff7812 */ /* 0x000fe4000780c0ff */
[----:B------:R-:W-:Y:S01]  /*7440*/  F2FP.F16.F32.PACK_AB R169, R175, R172 ;  /* 0x000000acafa9723e */ /* 0x000fe200000000ff */
        /* <DEDUP_REMOVED lines=8> */
[----:B------:R-:W-:-:S04]  /*74d0*/  FSEL R168, R168, RZ, P0 ;  /* 0x000000ffa8a87208 */ /* 0x000fc80000000000 */
[----:B------:R-:W-:-:S07]  /*74e0*/  F2FP.F16.F32.PACK_AB R168, R173, R168 ;  /* 0x000000a8ada8723e */ /* 0x000fce00000000ff */
.L_x_486:
        /* <DEDUP_REMOVED lines=10> */
.L_x_482:
[----:B------:R-:W-:Y:S05]  /*7590*/  BSYNC.RECONVERGENT B0 ;  /* 0x0000000000007941 */ /* 0x000fea0003800200 */
.L_x_481:
        /* <DEDUP_REMOVED lines=13> */
[----:B------:R-:W-:Y:S01]  /*7670*/  HADD2.F32 R162, -RZ, R159.H0_H0 ;  /* 0x2000009fffa27230 */ /* 0x000fe20000004100 */
[----:B------:R-:W-:Y:S01]  /*7680*/  LOP3.LUT P0, RZ, R189, 0xff0000, RZ, 0xc0, !PT ;  /* 0x00ff0000bdff7812 */ /* 0x000fe2000780c0ff */
[----:B------:R-:W-:Y:S01]  /*7690*/  FFMA.FTZ R161, R212, R179, R180 ;  /* 0x000000b3d4a17223 */ /* 0x000fe200000100b4 */
[----:B------:R-:W-:-:S04]  /*76a0*/  FADD.FTZ R160, R7, -R160 ;  /* 0x800000a007a07221 */ /* 0x000fc80000010000 */
[----:B-----5:R-:W-:Y:S01]  /*76b0*/  FFMA.FTZ R163, R27, R160, R162 ;  /* 0x000000a01ba37223 */ /* 0x020fe200000100a2 */
[----:B------:R-:W-:Y:S02]  /*76c0*/  HADD2.F32 R162, -RZ, R159.H1_H1 ;  /* 0x3000009fffa27230 */ /* 0x000fe40000004100 */
[----:B------:R-:W-:Y:S01]  /*76d0*/  FADD.FTZ R160, R6, -R161 ;  /* 0x800000a106a07221 */ /* 0x000fe20000010000 */
[-C--:B------:R-:W-:Y:S01]  /*76e0*/  FFMA.FTZ R161, R210, R179.reuse, R180 ;  /* 0x000000b3d2a17223 */ /* 0x080fe200000100b4 */
[----:B------:R-:W-:Y:S02]  /*76f0*/  FMUL.FTZ R167, R163, UR14 ;  /* 0x0000000ea3a77c20 */ /* 0x000fe40008410000 */
[----:B------:R-:W-:Y:S01]  /*7700*/  FFMA.FTZ R228, R27, R160, R162 ;  /* 0x000000a01be47223 */ /* 0x000fe200000100a2 */
[----:B------:R-:W-:Y:S01]  /*7710*/  FFMA.FTZ R160, R211, R179, R180 ;  /* 0x000000b3d3a07223 */ /* 0x000fe200000100b4 */
[----:B------:R-:W-:Y:S01]  /*7720*/  HADD2.F32 R162, -RZ, R158.H0_H0 ;  /* 0x2000009effa27230 */ /* 0x000fe20000004100 */
[----:B------:R-:W-:Y:S01]  /*7730*/  FSEL R164, R167, RZ, P0 ;  /* 0x000000ffa7a47208 */ /* 0x000fe20000000000 */
[C---:B------:R-:W-:Y:S01]  /*7740*/  FMUL.FTZ R166, R228.reuse, UR14 ;  /* 0x0000000ee4a67c20 */ /* 0x040fe20008410000 */
[----:B------:R-:W-:Y:S01]  /*7750*/  LOP3.LUT P0, RZ, R219, 0xff0000, RZ, 0xc0, !PT ;  /* 0x00ff0000dbff7812 */ /* 0x000fe2000780c0ff */
[----:B------:R-:W-:Y:S01]  /*7760*/  FADD.FTZ R160, R9, -R160 ;  /* 0x800000a009a07221 */ /* 0x000fe20000010000 */
[----:B------:R-:W-:-:S02]  /*7770*/  F2FP.F16.F32.PACK_AB R163, R228, R163 ;  /* 0x000000a3e4a3723e */ /* 0x000fc400000000ff */
[----:B------:R-:W-:Y:S01]  /*7780*/  FSEL R167, R167, RZ, P0 ;  /* 0x000000ffa7a77208 */ /* 0x000fe20000000000 */
[----:B------:R-:W-:Y:S01]  /*7790*/  FFMA.FTZ R181, R27, R160, R162 ;  /* 0x000000a01bb57223 */ /* 0x000fe200000100a2 */
[----:B------:R-:W-:Y:S01]  /*77a0*/  ISETP.GE.U32.AND P0, PT, R188, RZ, PT ;  /* 0x000000ffbc00720c */ /* 0x000fe20003f06070 */
[----:B------:R-:W-:Y:S02]  /*77b0*/  HADD2.F32 R162, -RZ, R158.H1_H1 ;  /* 0x3000009effa27230 */ /* 0x000fe40000004100 */
[----:B------:R-:W-:Y:S01]  /*77c0*/  FMUL.FTZ R160, R181, UR14 ;  /* 0x0000000eb5a07c20 */ /* 0x000fe20008410000 */
[----:B------:R-:W-:-:S04]  /*77d0*/  ISETP.GE.U32.AND.EX P0, PT, R189, 0x1000000, PT, P0 ;  /* 0x01000000bd00780c */ /* 0x000fc80003f06100 */
        /* <DEDUP_REMOVED lines=35> */
[----:B------:R-:W-:Y:S02]  /*7a10*/  HADD2.F32 R162, -RZ, R156.H1_H1 ;  /* 0x3000009cffa27230 */ /* 0x000fe40000004100 */
[----:B------:R-:W-:Y:S01]  /*7a20*/  FADD.FTZ R180, R13, -R180 ;  /* 0x800000b40db47221 */ /* 0x000fe20000010000 */
[----:B------:R-:W-:-:S05]  /*7a30*/  FMUL.FTZ R160, R176, UR14 ;  /* 0x0000000eb0a07c20 */ /* 0x000fca0008410000 */
[----:B------:R-:W-:Y:S02]  /*7a40*/  FSEL R177, R160, RZ, P0 ;  /* 0x000000ffa0b17208 */ /* 0x000fe40000000000 */
[----:B------:R-:W-:-:S04]  /*7a50*/  LOP3.LUT P0, RZ, R218, 0xff000000, RZ, 0xc0, !PT ;  /* 0xff000000daff7812 */ /* 0x000fc8000780c0ff */
[----:B------:R-:W-:Y:S01]  /*7a60*/  FSEL R182, R160, RZ, P0 ;  /* 0x000000ffa0b67208 */ /* 0x000fe20000000000 */
[----:B------:R-:W-:Y:S01]  /*7a70*/  FADD.FTZ R160, R12, -R161 ;  /* 0x800000a10ca07221 */ /* 0x000fe20000010000 */
[----:B------:R-:W-:Y:S02]  /*7a80*/  LOP3.LUT P0, RZ, R188, 0xff00, RZ, 0xc0, !PT ;  /* 0x0000ff00bcff7812 */ /* 0x000fe4000780c0ff */
[----:B------:R-:W-:Y:S01]  /*7a90*/  F2FP.F16.F32.PACK_AB R161, R176, R169 ;  /* 0x000000a9b0a1723e */ /* 0x000fe200000000ff */
[----:B------:R-:W-:Y:S01]  /*7aa0*/  FFMA.FTZ R165, R27, R160, R162 ;  /* 0x000000a01ba57223 */ /* 0x000fe200000100a2 */
[----:B------:R-:W-:Y:S02]  /*7ab0*/  F2FP.F16.F32.PACK_AB R162, R204, R181 ;  /* 0x000000b5cca2723e */ /* 0x000fe400000000ff */
[----:B------:R-:W-:Y:S01]  /*7ac0*/  F2FP.F16.F32.PACK_AB R169, R177, R174 ;  /* 0x000000aeb1a9723e */ /* 0x000fe200000000ff */
[----:B------:R-:W-:-:S05]  /*7ad0*/  FMUL.FTZ R160, R165, UR14 ;  /* 0x0000000ea5a07c20 */ /* 0x000fca0008410000 */
[----:B------:R-:W-:Y:S02]  /*7ae0*/  FSEL R173, R160, RZ, P0 ;  /* 0x000000ffa0ad7208 */ /* 0x000fe40000000000 */
[----:B------:R-:W-:-:S04]  /*7af0*/  LOP3.LUT P0, RZ, R218, 0xff00, RZ, 0xc0, !PT ;  /* 0x0000ff00daff7812 */ /* 0x000fc8000780c0ff */
[----:B------:R-:W-:Y:S01]  /*7b00*/  FSEL R172, R160, RZ, P0 ;  /* 0x000000ffa0ac7208 */ /* 0x000fe20000000000 */
[----:B------:R-:W-:Y:S01]  /*7b10*/  HADD2.F32 R160, -RZ, R156.H0_H0 ;  /* 0x2000009cffa07230 */ /* 0x000fe20000004100 */
[----:B------:R-:W-:-:S04]  /*7b20*/  LOP3.LUT P0, RZ, R188, 0xff, RZ, 0xc0, !PT ;  /* 0x000000ffbcff7812 */ /* 0x000fc8000780c0ff */
[----:B------:R-:W-:-:S04]  /*7b30*/  FFMA.FTZ R160, R27, R180, R160 ;  /* 0x000000b41ba07223 */ /* 0x000fc800000100a0 */
[----:B------:R-:W-:Y:S01]  /*7b40*/  FMUL.FTZ R27, R160, UR14 ;  /* 0x0000000ea01b7c20 */ /* 0x000fe20008410000 */
[----:B------:R-:W-:Y:S02]  /*7b50*/  F2FP.F16.F32.PACK_AB R160, R165, R160 ;  /* 0x000000a0a5a0723e */ /* 0x000fe400000000ff */
[----:B------:R-:W-:Y:S02]  /*7b60*/  F2FP.F16.F32.PACK_AB R165, R182, R175 ;  /* 0x000000afb6a5723e */ /* 0x000fe400000000ff */
[----:B------:R-:W-:Y:S02]  /*7b70*/  FSEL R168, R27, RZ, P0 ;  /* 0x000000ff1ba87208 */ /* 0x000fe40000000000 */
[----:B------:R-:W-:Y:S02]  /*7b80*/  LOP3.LUT P0, RZ, R218, 0xff, RZ, 0xc0, !PT ;  /* 0x000000ffdaff7812 */ /* 0x000fe4000780c0ff */
[----:B------:R-:W-:Y:S02]  /*7b90*/  F2FP.F16.F32.PACK_AB R168, R173, R168 ;  /* 0x000000a8ada8723e */ /* 0x000fe400000000ff */
[----:B------:R-:W-:-:S04]  /*7ba0*/  FSEL R27, R27, RZ, P0 ;  /* 0x000000ff1b1b7208 */ /* 0x000fc80000000000 */
[----:B------:R-:W-:Y:S01]  /*7bb0*/  F2FP.F16.F32.PACK_AB R164, R172, R27 ;  /* 0x0000001baca4723e */ /* 0x000fe200000000ff */
[----:B------:R-:W-:Y:S06]  /*7bc0*/  BRA `(.L_x_496) ;  /* 0x0000001c00ac7947 */ /* 0x000fec0003800000 */
.L_x_495:
[-CC-:B0--3--:R-:W-:Y:S01]  /*7bd0*/  FFMA.FTZ R164, R213, R179.reuse, R180.reuse ;  /* 0x000000b3d5a47223 */ /* 0x189fe200000100b4 */
[----:B------:R-:W-:Y:S01]  /*7be0*/  HADD2.F32 R166, -RZ, R159.H0_H0 ;  /* 0x2000009fffa67230 */ /* 0x000fe20000004100 */
[----:B------:R-:W-:Y:S01]  /*7bf0*/  LOP3.LUT P0, RZ, R189, 0xff0000, RZ, 0xc0, !PT ;  /* 0x00ff0000bdff7812 */ /* 0x000fe2000780c0ff */
[----:B------:R-:W-:Y:S01]  /*7c00*/  FFMA.FTZ R165, R212, R179, R180 ;  /* 0x000000b3d4a57223 */ /* 0x000fe200000100b4 */
[----:B------:R-:W-:Y:S01]  /*7c10*/  FADD.FTZ R164, R7, -R164 ;  /* 0x800000a407a47221 */ /* 0x000fe20000010000 */
[----:B------:R-:W-:-:S03]  /*7c20*/  HADD2.F32 R168, -RZ, R158.H0_H0 ;  /* 0x2000009effa87230 */ /* 0x000fc60000004100 */
[----:B-----5:R-:W-:Y:S01]  /*7c30*/  FFMA.FTZ R164, R27, R164, R166 ;  /* 0x000000a41ba47223 */ /* 0x020fe200000100a6 */
[----:B------:R-:W-:-:S03]  /*7c40*/  HADD2.F32 R166, -RZ, R159.H1_H1 ;  /* 0x3000009fffa67230 */ /* 0x000fc60000004100 */
[----:B------:R-:W-:-:S05]  /*7c50*/  FMUL.FTZ R164, R164, UR14 ;  /* 0x0000000ea4a47c20 */ /* 0x000fca0008410000 */
[----:B------:R-:W-:Y:S02]  /*7c60*/  FSEL R171, R164, RZ, P0 ;  /* 0x000000ffa4ab7208 */ /* 0x000fe40000000000 */
[----:B------:R-:W-:-:S04]  /*7c70*/  LOP3.LUT P0, RZ, R219, 0xff0000, RZ, 0xc0, !PT ;  /* 0x00ff0000dbff7812 */ /* 0x000fc8000780c0ff */
[----:B------:R-:W-:Y:S01]  /*7c80*/  FSEL R167, R164, RZ, P0 ;  /* 0x000000ffa4a77208 */ /* 0x000fe20000000000 */
[----:B------:R-:W-:Y:S01]  /*7c90*/  FADD.FTZ R164, R6, -R165 ;  /* 0x800000a506a47221 */ /* 0x000fe20000010000 */
[----:B------:R-:W-:-:S03]  /*7ca0*/  ISETP.GE.U32.AND P0, PT, R188, RZ, PT ;  /* 0x000000ffbc00720c */ /* 0x000fc60003f06070 */
[----:B------:R-:W-:Y:S01]  /*7cb0*/  FFMA.FTZ R164, R27, R164, R166 ;  /* 0x000000a41ba47223 */ /* 0x000fe200000100a6 */
[----:B------:R-:W-:Y:S01]  /*7cc0*/  ISETP.GE.U32.AND.EX P0, PT, R189, 0x1000000, PT, P0 ;  /* 0x01000000bd00780c */ /* 0x000fe20003f06100 */
[----:B------:R-:W-:Y:S02]  /*7cd0*/  FFMA.FTZ R166, R211, R179, R180 ;  /* 0x000000b3d3a67223 */ /* 0x000fe400000100b4 */
[----:B------:R-:W-:Y:S02]  /*7ce0*/  FMUL.FTZ R165, R164, UR14 ;  /* 0x0000000ea4a57c20 */ /* 0x000fe40008410000 */
[----:B------:R-:W-:-:S03]  /*7cf0*/  FADD.FTZ R166, R9, -R166 ;  /* 0x800000a609a67221 */ /* 0x000fc60000010000 */
        /* <DEDUP_REMOVED lines=48> */
[----:B------:R-:W-:-:S04]  /*8000*/  FFMA.FTZ R166, R27, R166, R168 ;  /* 0x000000a61ba67223 */ /* 0x000fc800000100a8 */
[----:B------:R-:W-:-:S05]  /*8010*/  FMUL.FTZ R166, R166, UR14 ;  /* 0x0000000ea6a67c20 */ /* 0x000fca0008410000 */
[----:B------:R-:W-:Y:S02]  /*8020*/  FSEL R173, R166, RZ, P0 ;  /* 0x000000ffa6ad7208 */ /* 0x000fe40000000000 */
[----:B------:R-:W-:-:S04]  /*8030*/  LOP3.LUT P0, RZ, R218, 0xff00, RZ, 0xc0, !PT ;  /* 0x0000ff00daff7812 */ /* 0x000fc8000780c0ff */
[----:B------:R-:W-:Y:S01]  /*8040*/  FSEL R172, R166, RZ, P0 ;  /* 0x000000ffa6ac7208 */ /* 0x000fe20000000000 */
[----:B------:R-:W-:Y:S01]  /*8050*/  HADD2.F32 R166, -RZ, R156.H0_H0 ;  /* 0x2000009cffa67230 */ /* 0x000fe20000004100 */
[----:B------:R-:W-:-:S04]  /*8060*/  LOP3.LUT P0, RZ, R188, 0xff, RZ, 0xc0, !PT ;  /* 0x000000ffbcff7812 */ /* 0x000fc8000780c0ff */
        /* <DEDUP_REMOVED lines=9> */
.L_x_494:
[----:B0--3--:R-:W0:Y:S02]  /*8100*/  LDC.64 R164, c[0x0][0x478] ;  /* 0x00011e00ffa47b82 */ /* 0x009e240000000a00 */
[----:B0-----:R-:W-:-:S04]  /*8110*/  ISETP.NE.U32.AND P6, PT, R164, RZ, PT ;  /* 0x000000ffa400720c */ /* 0x001fc80003fc5070 */
[----:B------:R-:W-:-:S13]  /*8120*/  ISETP.NE.AND.EX P6, PT, R165, RZ, PT, P6 ;  /* 0x000000ffa500720c */ /* 0x000fda0003fc5360 */
[----:B------:R-:W-:Y:S05]  /*8130*/  @!P6 BRA `(.L_x_497) ;  /* 0x00000004003ce947 */ /* 0x000fea0003800000 */
[-CC-:B------:R-:W-:Y:S01]  /*8140*/  FFMA.FTZ R161, R212, R179.reuse, R180.reuse ;  /* 0x000000b3d4a17223 */ /* 0x180fe200000100b4 */
[----:B------:R-:W-:Y:S01]  /*8150*/  ISETP.GE.U32.AND P0, PT, R188, RZ, PT ;  /* 0x000000ffbc00720c */ /* 0x000fe20003f06070 */
[-CC-:B------:R-:W-:Y:S02]  /*8160*/  FFMA.FTZ R165, R208, R179.reuse, R180.reuse ;  /* 0x000000b3d0a57223 */ /* 0x180fe400000100b4 */
[----:B------:R-:W-:Y:S01]  /*8170*/  FADD.FTZ R204, R6, -R161 ;  /* 0x800000a106cc7221 */ /* 0x000fe20000010000 */
[----:B------:R-:W-:Y:S01]  /*8180*/  ISETP.GE.U32.AND.EX P0, PT, R189, 0x1000000, PT, P0 ;  /* 0x01000000bd00780c */ /* 0x000fe20003f06100 */
[-CC-:B------:R-:W-:Y:S01]  /*8190*/  FFMA.FTZ R161, R210, R179.reuse, R180.reuse ;  /* 0x000000b3d2a17223 */ /* 0x180fe200000100b4 */
[----:B------:R-:W-:Y:S01]  /*81a0*/  FADD.FTZ R166, R10, -R165 ;  /* 0x800000a50aa67221 */ /* 0x000fe20000010000 */
[C---:B-----5:R-:W-:Y:S01]  /*81b0*/  FMUL.FTZ R204, R27.reuse, R204 ;  /* 0x000000cc1bcc7220 */ /* 0x060fe20000410000 */
[----:B------:R-:W-:Y:S02]  /*81c0*/  FFMA.FTZ R165, R206, R179, R180 ;  /* 0x000000b3cea57223 */ /* 0x000fe400000100b4 */
[----:B------:R-:W-:Y:S01]  /*81d0*/  FMUL.FTZ R166, R27, R166 ;  /* 0x000000a61ba67220 */ /* 0x000fe20000410000 */
        /* <DEDUP_REMOVED lines=9> */
[----:B------:R-:W-:Y:S01]  /*8270*/  FMUL.FTZ R160, R163, UR14 ;  /* 0x0000000ea3a07c20 */ /* 0x000fe20008410000 */
[----:B------:R-:W-:-:S04]  /*8280*/  F2FP.F16.F32.PACK_AB R163, R204, R163 ;  /* 0x000000a3cca3723e */ /* 0x000fc800000000ff */
[----:B------:R-:W-:Y:S02]  /*8290*/  FSEL R171, R160, RZ, P0 ;  /* 0x000000ffa0ab7208 */ /* 0x000fe40000000000 */
        /* <DEDUP_REMOVED lines=12> */
[----:B------:R-:W-:-:S03]  /*8360*/  LOP3.LUT P0, RZ, R189, 0xff00, RZ, 0xc0, !PT ;  /* 0x0000ff00bdff7812 */ /* 0x000fc6000780c0ff */
        /* <DEDUP_REMOVED lines=8> */
[-CC-:B------:R-:W-:Y:S01]  /*83f0*/  FFMA.FTZ R160, R209, R179.reuse, R180.reuse ;  /* 0x000000b3d1a07223 */ /* 0x180fe200000100b4 */
[----:B------:R-:W-:Y:S01]  /*8400*/  LOP3.LUT P0, RZ, R188, 0xff0000, RZ, 0xc0, !PT ;  /* 0x00ff0000bcff7812 */ /* 0x000fe2000780c0ff */
[----:B------:R-:W-:-:S02]  /*8410*/  FFMA.FTZ R180, R207, R179, R180 ;  /* 0x000000b3cfb47223 */ /* 0x000fc400000100b4 */
[----:B------:R-:W-:-:S04]  /*8420*/  FADD.FTZ R160, R11, -R160 ;  /* 0x800000a00ba07221 */ /* 0x000fc80000010000 */
[----:B------:R-:W-:-:S04]  /*8430*/  FMUL.FTZ R161, R27, R160 ;  /* 0x000000a01ba17220 */ /* 0x000fc80000410000 */
[----:B------:R-:W-:Y:S01]  /*8440*/  FMUL.FTZ R160, R161, UR14 ;  /* 0x0000000ea1a07c20 */ /* 0x000fe20008410000 */
[----:B------:R-:W-:-:S04]  /*8450*/  F2FP.F16.F32.PACK_AB R161, R166, R161 ;  /* 0x000000a1a6a1723e */ /* 0x000fc800000000ff */
[----:B------:R-:W-:Y:S02]  /*8460*/  FSEL R169, R160, RZ, P0 ;  /* 0x000000ffa0a97208 */ /* 0x000fe40000000000 */
[----:B------:R-:W-:-:S04]  /*8470*/  LOP3.LUT P0, RZ, R218, 0xff0000, RZ, 0xc0, !PT ;  /* 0x00ff0000daff7812 */ /* 0x000fc8000780c0ff */
[----:B------:R-:W-:Y:S01]  /*8480*/  FSEL R172, R160, RZ, P0 ;  /* 0x000000ffa0ac7208 */ /* 0x000fe20000000000 */
[----:B------:R-:W-:Y:S01]  /*8490*/  FMUL.FTZ R160, R166, UR14 ;  /* 0x0000000ea6a07c20 */ /* 0x000fe20008410000 */
[----:B------:R-:W-:Y:S02]  /*84a0*/  LOP3.LUT P0, RZ, R188, 0xff000000, RZ, 0xc0, !PT ;  /* 0xff000000bcff7812 */ /* 0x000fe4000780c0ff */
[----:B------:R-:W-:Y:S02]  /*84b0*/  F2FP.F16.F32.PACK_AB R166, R183, R176 ;  /* 0x000000b0b7a6723e */ /* 0x000fe400000000ff */
[----:B------:R-:W-:Y:S02]  /*84c0*/  FSEL R174, R160, RZ, P0 ;  /* 0x000000ffa0ae7208 */ /* 0x000fe40000000000 */
[----:B------:R-:W-:Y:S02]  /*84d0*/  LOP3.LUT P0, RZ, R218, 0xff000000, RZ, 0xc0, !PT ;  /* 0xff000000daff7812 */ /* 0x000fe4000780c0ff */
[----:B------:R-:W-:-:S02]  /*84e0*/  F2FP.F16.F32.PACK_AB R169, R174, R169 ;  /* 0x000000a9aea9723e */ /* 0x000fc400000000ff */
        /* <DEDUP_REMOVED lines=20> */
.L_x_497:
        /* <DEDUP_REMOVED lines=58> */
[----:B------:R-:W-:Y:S02]  /*89d0*/  F2FP.F16.F32.PACK_AB R169, R174, R169 ;  /* 0x000000a9aea9723e */ /* 0x000fe400000000ff */
[----:B------:R-:W-:Y:S01]  /*89e0*/  FSEL R177, R164, RZ, P0 ;  /* 0x000000ffa4b17208 */ /* 0x000fe20000000000 */
[----:B------:R-:W-:Y:S01]  /*89f0*/  FADD.FTZ R164, R12, -R165 ;  /* 0x800000a50ca47221 */ /* 0x000fe20000010000 */
[----:B------:R-:W-:-:S02]  /*8a00*/  LOP3.LUT P0, RZ, R188, 0xff00, RZ, 0xc0, !PT ;  /* 0x0000ff00bcff7812 */ /* 0x000fc4000780c0ff */
[----:B------:R-:W-:Y:S01]  /*8a10*/  F2FP.F16.F32.PACK_AB R165, R177, R172 ;  /* 0x000000acb1a5723e */ /* 0x000fe200000000ff */
[----:B------:R-:W-:-:S04]  /*8a20*/  FMUL.FTZ R164, R27, R164 ;  /* 0x000000a41ba47220 */ /* 0x000fc80000410000 */
[----:B------:R-:W-:-:S05]  /*8a30*/  FMUL.FTZ R164, R164, UR14 ;  /* 0x0000000ea4a47c20 */ /* 0x000fca0008410000 */
[----:B------:R-:W-:Y:S02]  /*8a40*/  FSEL R173, R164, RZ, P0 ;  /* 0x000000ffa4ad7208 */ /* 0x000fe40000000000 */
[----:B------:R-:W-:-:S04]  /*8a50*/  LOP3.LUT P0, RZ, R218, 0xff00, RZ, 0xc0, !PT ;  /* 0x0000ff00daff7812 */ /* 0x000fc8000780c0ff */
[----:B------:R-:W-:Y:S02]  /*8a60*/  FSEL R175, R164, RZ, P0 ;  /* 0x000000ffa4af7208 */ /* 0x000fe40000000000 */
[----:B------:R-:W-:-:S04]  /*8a70*/  LOP3.LUT P0, RZ, R188, 0xff, RZ, 0xc0, !PT ;  /* 0x000000ffbcff7812 */ /* 0x000fc8000780c0ff */
[----:B------:R-:W-:Y:S02]  /*8a80*/  FSEL R168, R180, RZ, P0 ;  /* 0x000000ffb4a87208 */ /* 0x000fe40000000000 */
[----:B------:R-:W-:Y:S02]  /*8a90*/  LOP3.LUT P0, RZ, R218, 0xff, RZ, 0xc0, !PT ;  /* 0x000000ffdaff7812 */ /* 0x000fe4000780c0ff */
[----:B------:R-:W-:Y:S02]  /*8aa0*/  F2FP.F16.F32.PACK_AB R168, R173, R168 ;  /* 0x000000a8ada8723e */ /* 0x000fe400000000ff */
[----:B------:R-:W-:-:S04]  /*8ab0*/  FSEL R164, R180, RZ, P0 ;  /* 0x000000ffb4a47208 */ /* 0x000fc80000000000 */
[----:B------:R-:W-:Y:S01]  /*8ac0*/  F2FP.F16.F32.PACK_AB R164, R175, R164 ;  /* 0x000000a4afa4723e */ /* 0x000fe200000000ff */
[----:B------:R-:W-:Y:S06]  /*8ad0*/  BRA `(.L_x_496) ;  /* 0x0000000c00e87947 */ /* 0x000fec0003800000 */
.L_x_493:
[----:B------:R-:W-:-:S04]  /*8ae0*/  UISETP.NE.U32.AND UP0, UPT, UR16, URZ, UPT ;  /* 0x000000ff1000728c */ /* 0x000fc8000bf05070 */
[----:B------:R-:W-:-:S09]  /*8af0*/  UISETP.NE.AND.EX UP0, UPT, UR17, URZ, UPT, UP0 ;  /* 0x000000ff1100728c */ /* 0x000fd2000bf05300 */
[----:B------:R-:W-:Y:S05]  /*8b00*/  BRA.U !UP0, `(.L_x_498) ;  /* 0x0000000908107547 */ /* 0x000fea000b800000 */
[----:B0--3--:R-:W0:Y:S02]  /*8b10*/  LDC.64 R168, c[0x0][0x478] ;  /* 0x00011e00ffa87b82 */ /* 0x009e240000000a00 */
[----:B0-----:R-:W-:-:S04]  /*8b20*/  ISETP.NE.U32.AND P6, PT, R168, RZ, PT ;  /* 0x000000ffa800720c */ /* 0x001fc80003fc5070 */
[----:B------:R-:W-:-:S13]  /*8b30*/  ISETP.NE.AND.EX P6, PT, R169, RZ, PT, P6 ;  /* 0x000000ffa900720c */ /* 0x000fda0003fc5360 */
[----:B------:R-:W-:Y:S05]  /*8b40*/  @!P6 BRA `(.L_x_499) ;  /* 0x000000040008e947 */ /* 0x000fea0003800000 */
[-CC-:B------:R-:W-:Y:S01]  /*8b50*/  FFMA.FTZ R161, R212, R179.reuse, R180.reuse ;  /* 0x000000b3d4a17223 */ /* 0x180fe200000100b4 */
[--C-:B------:R-:W-:Y:S01]  /*8b60*/  HADD2.F32 R162, -RZ, R159.reuse.H1_H1 ;  /* 0x3000009fffa27230 */ /* 0x100fe20000004100 */
[----:B------:R-:W-:Y:S01]  /*8b70*/  ISETP.GE.U32.AND P0, PT, R188, RZ, PT ;  /* 0x000000ffbc00720c */ /* 0x000fe20003f06070 */
[----:B------:R-:W-:Y:S02]  /*8b80*/  HADD2.F32 R170, -RZ, R156.H1_H1 ;  /* 0x3000009cffaa7230 */ /* 0x000fe40000004100 */
[----:B------:R-:W-:Y:S01]  /*8b90*/  FADD.FTZ R160, R6, -R161 ;  /* 0x800000a106a07221 */ /* 0x000fe20000010000 */
[-C--:B------:R-:W-:Y:S01]  /*8ba0*/  FFMA.FTZ R161, R210, R179.reuse, R180 ;  /* 0x000000b3d2a17223 */ /* 0x080fe200000100b4 */
        /* <DEDUP_REMOVED lines=41> */
[-CC-:B------:R-:W-:Y:S01]  /*8e40*/  FFMA.FTZ R160, R207, R179.reuse, R180.reuse ;  /* 0x000000b3cfa07223 */ /* 0x180fe200000100b4 */
[----:B------:R-:W-:Y:S01]  /*8e50*/  FFMA.FTZ R179, R206, R179, R180 ;  /* 0x000000b3ceb37223 */ /* 0x000fe200000100b4 */
[----:B------:R-:W-:Y:S02]  /*8e60*/  LOP3.LUT P0, RZ, R188, 0xff, RZ, 0xc0, !PT ;  /* 0x000000ffbcff7812 */ /* 0x000fe4000780c0ff */
[----:B------:R-:W-:-:S04]  /*8e70*/  FADD.FTZ R160, R13, -R160 ;  /* 0x800000a00da07221 */ /* 0x000fc80000010000 */
[----:B------:R-:W-:Y:S01]  /*8e80*/  FFMA.FTZ R160, R27, R160, R162 ;  /* 0x000000a01ba07223 */ /* 0x000fe200000100a2 */
[----:B------:R-:W-:-:S03]  /*8e90*/  FADD.FTZ R162, R12, -R179 ;  /* 0x800000b30ca27221 */ /* 0x000fc60000010000 */
[----:B------:R-:W-:Y:S01]  /*8ea0*/  FMUL.FTZ R161, R160, UR14 ;  /* 0x0000000ea0a17c20 */ /* 0x000fe20008410000 */
[----:B------:R-:W-:Y:S01]  /*8eb0*/  FFMA.FTZ R27, R27, R162, R170 ;  /* 0x000000a21b1b7223 */ /* 0x000fe200000100aa */
[----:B------:R-:W-:Y:S02]  /*8ec0*/  F2FP.F16.F32.PACK_AB R162, R181, R176 ;  /* 0x000000b0b5a2723e */ /* 0x000fe400000000ff */
[----:B------:R-:W-:Y:S02]  /*8ed0*/  F2FP.F16.F32.PACK_AB R170, R182, R177 ;  /* 0x000000b1b6aa723e */ /* 0x000fe400000000ff */
[----:B------:R-:W-:Y:S01]  /*8ee0*/  FSEL R168, R161, RZ, P0 ;  /* 0x000000ffa1a87208 */ /* 0x000fe20000000000 */
[C---:B------:R-:W-:Y:S01]  /*8ef0*/  FMUL.FTZ R161, R27.reuse, UR14 ;  /* 0x0000000e1ba17c20 */ /* 0x040fe20008410000 */
[----:B------:R-:W-:Y:S02]  /*8f00*/  LOP3.LUT P0, RZ, R188, 0xff00, RZ, 0xc0, !PT ;  /* 0x0000ff00bcff7812 */ /* 0x000fe4000780c0ff */
[----:B------:R-:W-:-:S02]  /*8f10*/  F2FP.F16.F32.PACK_AB R160, R27, R160 ;  /* 0x000000a01ba0723e */ /* 0x000fc400000000ff */
[----:B------:R-:W-:Y:S02]  /*8f20*/  FSEL R173, R161, RZ, P0 ;  /* 0x000000ffa1ad7208 */ /* 0x000fe40000000000 */
[----:B------:R-:W-:Y:S02]  /*8f30*/  F2FP.F16.F32.PACK_AB R161, R174, R169 ;  /* 0x000000a9aea1723e */ /* 0x000fe400000000ff */
[----:B------:R-:W-:Y:S02]  /*8f40*/  F2FP.F16.F32.PACK_AB R169, R175, R172 ;  /* 0x000000acafa9723e */ /* 0x000fe400000000ff */
[----:B------:R-:W-:Y:S01]  /*8f50*/  F2FP.F16.F32.PACK_AB R168, R173, R168 ;  /* 0x000000a8ada8723e */ /* 0x000fe200000000ff */
[----:B------:R-:W-:Y:S06]  /*8f60*/  BRA `(.L_x_496) ;  /* 0x0000000800c47947 */ /* 0x000fec0003800000 */
.L_x_499:
        /* <DEDUP_REMOVED lines=9> */
[----:B------:R-:W-:Y:S01]  /*9000*/  FADD.FTZ R168, R6, -R169 ;  /* 0x800000a906a87221 */ /* 0x000fe20000010000 */
[----:B------:R-:W-:Y:S01]  /*9010*/  ISETP.GE.U32.AND P0, PT, R188, RZ, PT ;  /* 0x000000ffbc00720c */ /* 0x000fe20003f06070 */
[----:B------:R-:W-:Y:S02]  /*9020*/  FFMA.FTZ R169, R210, R179, R180 ;  /* 0x000000b3d2a97223 */ /* 0x000fe400000100b4 */
[----:B------:R-:W-:Y:S01]  /*9030*/  FFMA.FTZ R168, R27, R168, R170 ;  /* 0x000000a81ba87223 */ /* 0x000fe200000100aa */
[----:B------:R-:W-:Y:S01]  /*9040*/  ISETP.GE.U32.AND.EX P0, PT, R189, 0x1000000, PT, P0 ;  /* 0x01000000bd00780c */ /* 0x000fe20003f06100 */
[----:B------:R-:W-:Y:S02]  /*9050*/  HADD2.F32 R170, -RZ, R158.H0_H0 ;  /* 0x2000009effaa7230 */ /* 0x000fe40000004100 */
        /* <DEDUP_REMOVED lines=32> */
[----:B------:R-:W-:Y:S01]  /*9260*/  FSEL R175, R168, RZ, P0 ;  /* 0x000000ffa8af7208 */ /* 0x000fe20000000000 */
[----:B------:R-:W-:Y:S01]  /*9270*/  FADD.FTZ R168, R12, -R169 ;  /* 0x800000a90ca87221 */ /* 0x000fe20000010000 */
[----:B------:R-:W-:Y:S02]  /*9280*/  LOP3.LUT P0, RZ, R188, 0xff00, RZ, 0xc0, !PT ;  /* 0x0000ff00bcff7812 */ /* 0x000fe4000780c0ff */
[----:B------:R-:W-:Y:S01]  /*9290*/  F2FP.F16.F32.PACK_AB R169, R175, R172 ;  /* 0x000000acafa9723e */ /* 0x000fe200000000ff */
[----:B------:R-:W-:Y:S01]  /*92a0*/  FFMA.FTZ R168, R27, R168, R170 ;  /* 0x000000a81ba87223 */ /* 0x000fe200000100aa */
[----:B------:R-:W-:-:S03]  /*92b0*/  F2FP.F16.F32.PACK_AB R170, R177, R174 ;  /* 0x000000aeb1aa723e */ /* 0x000fc600000000ff */
[----:B------:R-:W-:-:S05]  /*92c0*/  FMUL.FTZ R168, R168, UR14 ;  /* 0x0000000ea8a87c20 */ /* 0x000fca0008410000 */
[----:B------:R-:W-:Y:S01]  /*92d0*/  FSEL R173, R168, RZ, P0 ;  /* 0x000000ffa8ad7208 */ /* 0x000fe20000000000 */
[----:B------:R-:W-:Y:S01]  /*92e0*/  HADD2.F32 R168, -RZ, R156.H0_H0 ;  /* 0x2000009cffa87230 */ /* 0x000fe20000004100 */
[----:B------:R-:W-:-:S04]  /*92f0*/  LOP3.LUT P0, RZ, R188, 0xff, RZ, 0xc0, !PT ;  /* 0x000000ffbcff7812 */ /* 0x000fc8000780c0ff */
[----:B------:R-:W-:-:S04]  /*9300*/  FFMA.FTZ R168, R27, R180, R168 ;  /* 0x000000b41ba87223 */ /* 0x000fc800000100a8 */
[----:B------:R-:W-:-:S05]  /*9310*/  FMUL.FTZ R168, R168, UR14 ;  /* 0x0000000ea8a87c20 */ /* 0x000fca0008410000 */
[----:B------:R-:W-:-:S04]  /*9320*/  FSEL R168, R168, RZ, P0 ;  /* 0x000000ffa8a87208 */ /* 0x000fc80000000000 */
[----:B------:R-:W-:Y:S01]  /*9330*/  F2FP.F16.F32.PACK_AB R168, R173, R168 ;  /* 0x000000a8ada8723e */ /* 0x000fe200000000ff */
[----:B------:R-:W-:Y:S06]  /*9340*/  BRA `(.L_x_496) ;  /* 0x0000000400cc7947 */ /* 0x000fec0003800000 */
.L_x_498:
[----:B0--3--:R-:W0:Y:S02]  /*9350*/  LDC.64 R168, c[0x0][0x478] ;  /* 0x00011e00ffa87b82 */ /* 0x009e240000000a00 */
[----:B0-----:R-:W-:-:S04]  /*9360*/  ISETP.NE.U32.AND P6, PT, R168, RZ, PT ;  /* 0x000000ffa800720c */ /* 0x001fc80003fc5070 */
[----:B------:R-:W-:-:S13]  /*9370*/  ISETP.NE.AND.EX P6, PT, R169, RZ, PT, P6 ;  /* 0x000000ffa900720c */ /* 0x000fda0003fc5360 */
[----:B------:R-:W-:Y:S05]  /*9380*/  @!P6 BRA `(.L_x_500) ;  /* 0x0000000000e8e947 */ /* 0x000fea0003800000 */
[----:B------:R-:W-:Y:S01]  /*9390*/  FFMA.FTZ R161, R212, R179, R180 ;  /* 0x000000b3d4a17223 */ /* 0x000fe200000100b4 */
[----:B------:R-:W-:-:S03]  /*93a0*/  ISETP.GE.U32.AND P0, PT, R188, RZ, PT ;  /* 0x000000ffbc00720c */ /* 0x000fc60003f06070 */
[----:B------:R-:W-:Y:S01]  /*93b0*/  FADD.FTZ R160, R6, -R161 ;  /* 0x800000a106a07221 */ /* 0x000fe20000010000 */
[----:B------:R-:W-:Y:S01]  /*93c0*/  ISETP.GE.U32.AND.EX P0, PT, R189, 0x1000000, PT, P0 ;  /* 0x01000000bd00780c */ /* 0x000fe20003f06100 */
[----:B------:R-:W-:Y:S02]  /*93d0*/  FFMA.FTZ R161, R210, R179, R180 ;  /* 0x000000b3d2a17223 */ /* 0x000fe400000100b4 */
[----:B-----5:R-:W-:-:S04]  /*93e0*/  FMUL.FTZ R182, R27, R160 ;  /* 0x000000a01bb67220 */ /* 0x020fc80000410000 */
[----:B------:R-:W-:-:S05]  /*93f0*/  FMUL.FTZ R160, R182, UR14 ;  /* 0x0000000eb6a07c20 */ /* 0x000fca0008410000 */
[----:B------:R-:W-:Y:S01]  /*9400*/  FSEL R204, R160, RZ, P0 ;  /* 0x000000ffa0cc7208 */ /* 0x000fe20000000000 */
[----:B------:R-:W-:Y:S01]  /*9410*/  FFMA.FTZ R160, R213, R179, R180 ;  /* 0x000000b3d5a07223 */ /* 0x000fe200000100b4 */
[----:B------:R-:W-:-:S03]  /*9420*/  LOP3.LUT P0, RZ, R189, 0xff0000, RZ, 0xc0, !PT ;  /* 0x00ff0000bdff7812 */ /* 0x000fc6000780c0ff */
[----:B------:R-:W-:-:S04]  /*9430*/  FADD.FTZ R160, R7, -R160 ;  /* 0x800000a007a07221 */ /* 0x000fc80000010000 */
[----:B------:R-:W-:-:S04]  /*9440*/  FMUL.FTZ R163, R27, R160 ;  /* 0x000000a01ba37220 */ /* 0x000fc80000410000 */
[----:B------:R-:W-:Y:S01]  /*9450*/  FMUL.FTZ R160, R163, UR14 ;  /* 0x0000000ea3a07c20 */ /* 0x000fe20008410000 */
        /* <DEDUP_REMOVED lines=25> */
[-CC-:B------:R-:W-:Y:S01]  /*95f0*/  FFMA.FTZ R160, R207, R179.reuse, R180.reuse ;  /* 0x000000b3cfa07223 */ /* 0x180fe200000100b4 */
[----:B------:R-:W-:Y:S01]  /*9600*/  FFMA.FTZ R179, R206, R179, R180 ;  /* 0x000000b3ceb37223 */ /* 0x000fe200000100b4 */
[----:B------:R-:W-:Y:S02]  /*9610*/  LOP3.LUT P0, RZ, R188, 0xff, RZ, 0xc0, !PT ;  /* 0x000000ffbcff7812 */ /* 0x000fe4000780c0ff */
[----:B------:R-:W-:Y:S01]  /*9620*/  FADD.FTZ R160, R13, -R160 ;  /* 0x800000a00da07221 */ /* 0x000fe20000010000 */
[----:B------:R-:W-:-:S03]  /*9630*/  FADD.FTZ R162, R12, -R179 ;  /* 0x800000b30ca27221 */ /* 0x000fc60000010000 */
[C---:B------:R-:W-:Y:S01]  /*9640*/  FMUL.FTZ R160, R27.reuse, R160 ;  /* 0x000000a01ba07220 */ /* 0x040fe20000410000 */
[----:B------:R-:W-:Y:S01]  /*9650*/  FMUL.FTZ R27, R27, R162 ;  /* 0x000000a21b1b7220 */ /* 0x000fe20000410000 */
[----:B------:R-:W-:Y:S02]  /*9660*/  F2FP.F16.F32.PACK_AB R162, R176, R171 ;  /* 0x000000abb0a2723e */ /* 0x000fe400000000ff */
[----:B------:R-:W-:Y:S01]  /*9670*/  FMUL.FTZ R161, R160, UR14 ;  /* 0x0000000ea0a17c20 */ /* 0x000fe20008410000 */
[----:B------:R-:W-:Y:S02]  /*9680*/  F2FP.F16.F32.PACK_AB R171, R204, R181 ;  /* 0x000000b5ccab723e */ /* 0x000fe400000000ff */
[----:B------:R-:W-:Y:S02]  /*9690*/  F2FP.F16.F32.PACK_AB R160, R27, R160 ;  /* 0x000000a01ba0723e */ /* 0x000fe400000000ff */
[----:B------:R-:W-:Y:S01]  /*96a0*/  FSEL R168, R161, RZ, P0 ;  /* 0x000000ffa1a87208 */ /* 0x000fe20000000000 */
[----:B------:R-:W-:Y:S01]  /*96b0*/  FMUL.FTZ R161, R27, UR14 ;  /* 0x0000000e1ba17c20 */ /* 0x000fe20008410000 */
[----:B------:R-:W-:-:S04]  /*96c0*/  LOP3.LUT P0, RZ, R188, 0xff00, RZ, 0xc0, !PT ;  /* 0x0000ff00bcff7812 */ /* 0x000fc8000780c0ff */
[----:B------:R-:W-:Y:S02]  /*96d0*/  FSEL R173, R161, RZ, P0 ;  /* 0x000000ffa1ad7208 */ /* 0x000fe40000000000 */
[----:B------:R-:W-:Y:S02]  /*96e0*/  F2FP.F16.F32.PACK_AB R161, R170, R169 ;  /* 0x000000a9aaa1723e */ /* 0x000fe400000000ff */
[----:B------:R-:W-:Y:S02]  /*96f0*/  F2FP.F16.F32.PACK_AB R170, R177, R174 ;  /* 0x000000aeb1aa723e */ /* 0x000fe400000000ff */
[----:B------:R-:W-:Y:S02]  /*9700*/  F2FP.F16.F32.PACK_AB R169, R175, R172 ;  /* 0x000000acafa9723e */ /* 0x000fe400000000ff */
[----:B------:R-:W-:Y:S01]  /*9710*/  F2FP.F16.F32.PACK_AB R168, R173, R168 ;  /* 0x000000a8ada8723e */ /* 0x000fe200000000ff */
[----:B------:R-:W-:Y:S06]  /*9720*/  BRA `(.L_x_496) ;  /* 0x0000000000d47947 */ /* 0x000fec0003800000 */
.L_x_500:
        /* <DEDUP_REMOVED lines=45> */
[----:B------:R-:W-:Y:S01]  /*9a00*/  FMUL.FTZ R180, R180, UR14 ;  /* 0x0000000eb4b47c20 */ /* 0x000fe20008410000 */
[----:B------:R-:W-:Y:S01]  /*9a10*/  F2FP.F16.F32.PACK_AB R169, R175, R172 ;  /* 0x000000acafa9723e */ /* 0x000fe200000000ff */
[----:B------:R-:W-:-:S04]  /*9a20*/  FMUL.FTZ R168, R27, R168 ;  /* 0x000000a81ba87220 */ /* 0x000fc80000410000 */
[----:B------:R-:W-:-:S05]  /*9a30*/  FMUL.FTZ R168, R168, UR14 ;  /* 0x0000000ea8a87c20 */ /* 0x000fca0008410000 */
[----:B------:R-:W-:Y:S02]  /*9a40*/  FSEL R173, R168, RZ, P0 ;  /* 0x000000ffa8ad7208 */ /* 0x000fe40000000000 */
[----:B------:R-:W-:-:S04]  /*9a50*/  LOP3.LUT P0, RZ, R188, 0xff, RZ, 0xc0, !PT ;  /* 0x000000ffbcff7812 */ /* 0x000fc8000780c0ff */
[----:B------:R-:W-:-:S04]  /*9a60*/  FSEL R168, R180, RZ, P0 ;  /* 0x000000ffb4a87208 */ /* 0x000fc80000000000 */
[----:B------:R-:W-:-:S07]  /*9a70*/  F2FP.F16.F32.PACK_AB R168, R173, R168 ;  /* 0x000000a8ada8723e */ /* 0x000fce00000000ff */
.L_x_496:
        /* <DEDUP_REMOVED lines=9> */
.L_x_492:
[----:B------:R-:W-:Y:S05]  /*9b10*/  BSYNC.RECONVERGENT B0 ;  /* 0x0000000000007941 */ /* 0x000fea0003800200 */
.L_x_491:
[----:B------:R-:W-:Y:S01]  /*9b20*/  ISETP.NE.AND P0, PT, R178, RZ, PT ;  /* 0x000000ffb200720c */ /* 0x000fe20003f05270 */
[----:B------:R-:W-:-:S12]  /*9b30*/  UPLOP3.LUT UP1, UPT, UPT, UPT, UP1, 0x40, 0x4 ;  /* 0x000000000004789c */ /* 0x000fd80003f2e810 */
[----:B------:R-:W-:Y:S05]  /*9b40*/  @!P0 BRA `(.L_x_501) ;  /* 0xffffff6c00688947 */ /* 0x000fea000383ffff */
.L_x_462:
        /* <DEDUP_REMOVED lines=22> */
.L_x_503:
[----:B------:R-:W-:Y:S05]  /*9cb0*/  BSYNC.RECONVERGENT B0 ;  /* 0x0000000000007941 */ /* 0x000fea0003800200 */
.L_x_502:
        /* <DEDUP_REMOVED lines=19> */
.L_x_505:
[----:B------:R-:W-:Y:S05]  /*9df0*/  BSYNC.RECONVERGENT B0 ;  /* 0x0000000000007941 */ /* 0x000fea0003800200 */
.L_x_504:
        /* <DEDUP_REMOVED lines=18> */
.L_x_506:
        /* <DEDUP_REMOVED lines=14> */
.L_x_3788:


//--------------------- .text._ZN10layer_norm31ln_parallel_residual_bwd_kernelINS_13Kernel_traitsI6__halfS2_S2_S2_fjLj6144ELj1ELj1ELj8ELj16ENS_18Kernel_traits_baseILj6144ES2_S2_S2_S2_fjLj256EEEEELb1ELb0ELb1EEEvNS_9BwdParamsE --------------------------
	.section	.text._ZN10layer_norm31ln_parallel_residual_bwd_kernelINS_13Kernel_traitsI6__halfS2_S2_S2_fjLj6144ELj1ELj1ELj8ELj16ENS_18Kernel_traits_baseILj6144ES2_S2_S2_S2_fjLj256EEEEELb1ELb0ELb1EEEvNS_9BwdParamsE,"ax",@progbits
	.align	128
        .global         _ZN10layer_norm31ln_parallel_residual_bwd_kernelINS_13Kernel_traitsI6__halfS2_S2_S2_fjLj6144ELj1ELj1ELj8ELj16ENS_18Kernel_traits_baseILj6144ES2_S2_S2_S2_fjLj256EEEEELb1ELb0ELb1EEEvNS_9BwdParamsE
        .type           _ZN10layer_norm31ln_parallel_residual_bwd_kernelINS_13Kernel_traitsI6__halfS2_S2_S2_fjLj6144ELj1ELj1ELj8ELj16ENS_18Kernel_traits_baseILj6144ES2_S2_S2_S2_fjLj256EEEEELb1ELb0ELb1EEEvNS_9BwdParamsE,@function
        .size           _ZN10layer_norm31ln_parallel_residual_bwd_kernelINS_13Kernel_traitsI6__halfS2_S2_S2_fjLj6144ELj1ELj1ELj8ELj16ENS_18Kernel_traits_baseILj6144ES2_S2_S2_S2_fjLj256EEEEELb1ELb0ELb1EEEvNS_9BwdParamsE,(.L_x_3789 - _ZN10layer_norm31ln_parallel_residual_bwd_kernelINS_13Kernel_traitsI6__halfS2_S2_S2_fjLj6144ELj1ELj1ELj8ELj16ENS_18Kernel_traits_baseILj6144ES2_S2_S2_S2_fjLj256EEEEELb1ELb0ELb1EEEvNS_9BwdParamsE)
        .other          _ZN10layer_norm31ln_parallel_residual_bwd_kernelINS_13Kernel_traitsI6__halfS2_S2_S2_fjLj6144ELj1ELj1ELj8ELj16ENS_18Kernel_traits_baseILj6144ES2_S2_S2_S2_fjLj256EEEEELb1ELb0ELb1EEEvNS_9BwdParamsE,@"STO_CUDA_ENTRY STV_DEFAULT"
_ZN10layer_norm31ln_parallel_residual_bwd_kernelINS_13Kernel_traitsI6__halfS2_S2_S2_fjLj6144ELj1ELj1ELj8ELj16ENS_18Kernel_traits_baseILj6144ES2_S2_S2_S2_fjLj256EEEEELb1ELb0ELb1EEEvNS_9BwdParamsE:
.text._ZN10layer_norm31ln_parallel_residual_bwd_kernelINS_13Kernel_traitsI6__halfS2_S2_S2_fjLj6144ELj1ELj1ELj8ELj16ENS_18Kernel_traits_baseILj6144ES2_S2_S2_S2_fjLj256EEEEELb1ELb0ELb1EEEvNS_9BwdParamsE:
        /* <DEDUP_REMOVED lines=171> */
.L_x_534:
        /* <DEDUP_REMOVED lines=19> */
[----:B------:R-:W-:-:S05]  /*0be0*/  IADD3 R210, PT, PT, R212, 0x100, RZ ;  /* 0x00000100d4d27810 */ /* 0x000fca0007ffe0ff */
        /* <DEDUP_REMOVED lines=18> */
[----:B------:R-:W5:Y:S01]  /*0d10*/  @P0 LDG.E.64 R142, desc[UR10][R238.64] ;  /* 0x0000000aee8e0981 */ /* 0x000f62000c1e1b00 */
[----:B------:R-:W-:-:S04]  /*0d20*/  ISETP.NE.U32.AND P2, PT, RZ, UR14, PT ;  /* 0x0000000eff007c0c */ /* 0x000fc8000bf45070 */
[----:B------:R-:W-:Y:S01]  /*0d30*/  ISETP.NE.AND.EX P2, PT, RZ, UR15, PT, P2 ;  /* 0x0000000fff007c0c */ /* 0x000fe2000bf45320 */
[----:B----4-:R-:W-:Y:S02]  /*0d40*/  HADD2.F32 R215, -RZ, R96.H0_H0 ;  /* 0x20000060ffd77230 */ /* 0x010fe40000004100 */
[--C-:B------:R-:W-:Y:S02]  /*0d50*/  HADD2.F32 R233, -RZ, R98.reuse.H0_H0 ;  /* 0x20000062ffe97230 */ /* 0x100fe40000004100 */
[----:B------:R-:W-:Y:S01]  /*0d60*/  HADD2.F32 R213, -RZ, R98.H1_H1 ;  /* 0x30000062ffd57230 */ /* 0x000fe20000004100 */
[----:B------:R-:W-:Y:S01]  /*0d70*/  FSEL R236, R236, RZ, !P3 ;  /* 0x000000ffecec7208 */ /* 0x000fe20005800000 */
[----:B------:R-:W-:Y:S02]  /*0d80*/  HADD2.F32 R219, -RZ, R96.H1_H1 ;  /* 0x30000060ffdb7230 */ /* 0x000fe40000004100 */
[----:B------:R-:W-:Y:S02]  /*0d90*/  HADD2.F32 R231, -RZ, R97.H1_H1 ;  /* 0x30000061ffe77230 */ /* 0x000fe40000004100 */
[----:B------:R-:W-:Y:S01]  /*0da0*/  FADD.FTZ R0, -R236, R215 ;  /* 0x000000d7ec007221 */ /* 0x000fe20000010100 */
[----:B--2---:R-:W-:-:S02]  /*0db0*/  HADD2.F32 R98, -RZ, R104.H0_H0 ;  /* 0x20000068ff627230 */ /* 0x004fc40000004100 */
[----:B------:R-:W-:Y:S02]  /*0dc0*/  HADD2.F32 R229, -RZ, R97.H0_H0 ;  /* 0x20000061ffe57230 */ /* 0x000fe40000004100 */
[----:B------:R-:W-:Y:S02]  /*0dd0*/  HADD2.F32 R225, -RZ, R106.H1_H1 ;  /* 0x3000006affe17230 */ /* 0x000fe40000004100 */
[----:B------:R-:W-:Y:S01]  /*0de0*/  FMUL.FTZ R222, R201, R98 ;  /* 0x00000062c9de7220 */ /* 0x000fe20000410000 */
[--C-:B---3--:R-:W-:Y:S02]  /*0df0*/  HADD2.F32 R218, -RZ, R101.reuse.H0_H0 ;  /* 0x20000065ffda7230 */ /* 0x108fe40000004100 */
[----:B------:R-:W-:Y:S02]  /*0e00*/  HADD2.F32 R216, -RZ, R101.H1_H1 ;  /* 0x30000065ffd87230 */ /* 0x000fe40000004100 */
[----:B------:R-:W-:Y:S02]  /*0e10*/  HADD2.F32 R217, -RZ, R100.H0_H0 ;  /* 0x20000064ffd97230 */ /* 0x000fe40000004100 */
[----:B------:R-:W-:-:S02]  /*0e20*/  HADD2.F32 R214, -RZ, R102.H0_H0 ;  /* 0x20000066ffd67230 */ /* 0x000fc40000004100 */
[----:B------:R-:W-:Y:S01]  /*0e30*/  FMUL.FTZ R0, R211, R0 ;  /* 0x00000000d3007220 */ /* 0x000fe20000410000 */
[----:B------:R-:W-:Y:S02]  /*0e40*/  HADD2.F32 R224, -RZ, R102.H1_H1 ;  /* 0x30000066ffe07230 */ /* 0x000fe40000004100 */
[----:B------:R-:W-:Y:S02]  /*0e50*/  HADD2.F32 R101, -RZ, R104.H1_H1 ;  /* 0x30000068ff657230 */ /* 0x000fe40000004100 */
[C---:B------:R-:W-:Y:S01]  /*0e60*/  FADD.FTZ R104, -R236.reuse, R219 ;  /* 0x000000dbec687221 */ /* 0x040fe20000010100 */
[----:B------:R-:W-:Y:S02]  /*0e70*/  HADD2.F32 R102, -RZ, R106.H0_H0 ;  /* 0x2000006aff667230 */ /* 0x000fe40000004100 */
[----:B------:R-:W-:Y:S01]  /*0e80*/  FADD.FTZ R106, -R236, R231 ;  /* 0x000000e7ec6a7221 */ /* 0x000fe20000010100 */
[----:B------:R-:W-:Y:S02]  /*0e90*/  HADD2.F32 R220, -RZ, R100.H1_H1 ;  /* 0x30000064ffdc7230 */ /* 0x000fe40000004100 */
[----:B------:R-:W-:Y:S01]  /*0ea0*/  FADD.FTZ R158, R217, R158 ;  /* 0x0000009ed99e7221 */ /* 0x000fe20000010000 */
[-C--:B------:R-:W-:Y:S01]  /*0eb0*/  FFMA.FTZ R160, R0, R217.reuse, R160 ;  /* 0x000000d900a07223 */ /* 0x080fe200000100a0 */
[----:B------:R-:W-:Y:S01]  /*0ec0*/  FFMA.FTZ R222, R209, R217, R222 ;  /* 0x000000d9d1de7223 */ /* 0x000fe200000100de */
[----:B------:R-:W-:Y:S01]  /*0ed0*/  FMUL.FTZ R221, R211, R104 ;  /* 0x00000068d3dd7220 */ /* 0x000fe20000410000 */
[----:B------:R-:W-:-:S02]  /*0ee0*/  HADD2.F32 R100, -RZ, R105.H0_H0 ;  /* 0x20000069ff647230 */ /* 0x000fc40000004100 */
[C---:B------:R-:W-:Y:S01]  /*0ef0*/  FADD.FTZ R104, -R236.reuse, R229 ;  /* 0x000000e5ec687221 */ /* 0x040fe20000010100 */
[C---:B------:R-:W-:Y:S01]  /*0f00*/  FMUL.FTZ R217, R211.reuse, R106 ;  /* 0x0000006ad3d97220 */ /* 0x040fe20000410000 */
[----:B------:R-:W-:Y:S01]  /*0f10*/  FADD.FTZ R106, -R236, R213 ;  /* 0x000000d5ec6a7221 */ /* 0x000fe20000010100 */
[----:B------:R-:W-:Y:S02]  /*0f20*/  HADD2.F32 R223, -RZ, R105.H1_H1 ;  /* 0x30000069ffdf7230 */ /* 0x000fe40000004100 */
[----:B------:R-:W-:Y:S01]  /*0f30*/  FMUL.FTZ R105, R200, R101 ;  /* 0x00000065c8697220 */ /* 0x000fe20000410000 */
[----:B------:R-:W-:Y:S02]  /*0f40*/  HADD2.F32 R97, -RZ, R99.H0_H0 ;  /* 0x20000063ff617230 */ /* 0x000fe40000004100 */
[----:B------:R-:W-:Y:S01]  /*0f50*/  FMUL.FTZ R219, R211, R104 ;  /* 0x00000068d3db7220 */ /* 0x000fe20000410000 */
[--C-:B------:R-:W-:Y:S02]  /*0f60*/  HADD2.F32 R227, -RZ, R107.reuse.H0_H0 ;  /* 0x2000006bffe37230 */ /* 0x100fe40000004100 */
[----:B------:R-:W-:Y:S01]  /*0f70*/  FMUL.FTZ R104, R199, R100 ;  /* 0x00000064c7687220 */ /* 0x000fe20000410000 */
[----:B------:R-:W-:-:S02]  /*0f80*/  HADD2.F32 R226, -RZ, R107.H1_H1 ;  /* 0x3000006bffe27230 */ /* 0x000fc40000004100 */
[----:B------:R-:W-:Y:S01]  /*0f90*/  FMUL.FTZ R213, R211, R106 ;  /* 0x0000006ad3d57220 */ /* 0x000fe20000410000 */
[----:B------:R-:W-:Y:S02]  /*0fa0*/  HADD2.F32 R99, -RZ, R99.H1_H1 ;  /* 0x30000063ff637230 */ /* 0x000fe40000004100 */
[----:B------:R-:W-:Y:S01]  /*0fb0*/  FMUL.FTZ R107, R196, R225 ;  /* 0x000000e1c46b7220 */ /* 0x000fe20000410000 */
[----:B------:R-:W-:Y:S01]  /*0fc0*/  FADD.FTZ R154, R220, R154 ;  /* 0x0000009adc9a7221 */ /* 0x000fe20000010000 */
[-C--:B------:R-:W-:Y:S01]  /*0fd0*/  FFMA.FTZ R155, R221, R220.reuse, R155 ;  /* 0x000000dcdd9b7223 */ /* 0x080fe2000001009b */
[----:B------:R-:W-:Y:S01]  /*0fe0*/  FFMA.FTZ R220, R208, R220, R105 ;  /* 0x000000dcd0dc7223 */ /* 0x000fe20000010069 */
[----:B------:R-:W-:Y:S01]  /*0ff0*/  FADD.FTZ R150, R218, R150 ;  /* 0x00000096da967221 */ /* 0x000fe20000010000 */
[-C--:B------:R-:W-:Y:S01]  /*1000*/  FFMA.FTZ R151, R219, R218.reuse, R151 ;  /* 0x000000dadb977223 */ /* 0x080fe20000010097 */
[----:B------:R-:W-:Y:S01]  /*1010*/  FFMA.FTZ R218, R207, R218, R104 ;  /* 0x000000dacfda7223 */ /* 0x000fe20000010068 */
[----:B------:R-:W-:Y:S01]  /*1020*/  FMUL.FTZ R105, R198, R223 ;  /* 0x000000dfc6697220 */ /* 0x000fe20000410000 */
[----:B------:R-:W-:Y:S01]  /*1030*/  FADD.FTZ R132, R224, R132 ;  /* 0x00000084e0847221 */ /* 0x000fe20000010000 */
[-C--:B------:R-:W-:Y:S01]  /*1040*/  FFMA.FTZ R133, R213, R224.reuse, R133 ;  /* 0x000000e0d5857223 */ /* 0x080fe20000010085 */
[----:B------:R-:W-:Y:S01]  /*1050*/  FFMA.FTZ R107, R204, R224, R107 ;  /* 0x000000e0cc6b7223 */ /* 0x000fe2000001006b */
[C---:B------:R-:W-:Y:S01]  /*1060*/  FADD.FTZ R104, -R236.reuse, R233 ;  /* 0x000000e9ec687221 */ /* 0x040fe20000010100 */
[----:B------:R-:W-:Y:S01]  /*1070*/  FADD.FTZ R224, -R236, R99 ;  /* 0x00000063ece07221 */ /* 0x000fe20000010100 */
[----:B------:R-:W-:-:S02]  /*1080*/  HADD2.F32 R96, -RZ, R103.H0_H0 ;  /* 0x20000067ff607230 */ /* 0x000fc40000004100 */
[----:B------:R-:W-:Y:S01]  /*1090*/  FADD.FTZ R146, R216, R146 ;  /* 0x00000092d8927221 */ /* 0x000fe20000010000 */
[-C--:B------:R-:W-:Y:S01]  /*10a0*/  FFMA.FTZ R147, R217, R216.reuse, R147 ;  /* 0x000000d8d9937223 */ /* 0x080fe20000010093 */
[----:B------:R-:W-:Y:S02]  /*10b0*/  HADD2.F32 R103, -RZ, R103.H1_H1 ;  /* 0x30000067ff677230 */ /* 0x000fe40000004100 */
[----:B------:R-:W-:Y:S01]  /*10c0*/  FFMA.FTZ R216, R206, R216, R105 ;  /* 0x000000d8ced87223 */ /* 0x000fe20000010069 */
[C---:B------:R-:W-:Y:S01]  /*10d0*/  FMUL.FTZ R215, R211.reuse, R104 ;  /* 0x00000068d3d77220 */ /* 0x040fe20000410000 */
[----:B------:R-:W-:Y:S01]  /*10e0*/  FADD.FTZ R106, -R236, R97 ;  /* 0x00000061ec6a7221 */ /* 0x000fe20000010100 */
[----:B------:R-:W-:Y:S01]  /*10f0*/  FMUL.FTZ R105, R211, R224 ;  /* 0x000000e0d3697220 */ /* 0x000fe20000410000 */
[----:B------:R-:W-:Y:S01]  /*1100*/  FMUL.FTZ R104, R197, R102 ;  /* 0x00000066c5687220 */ /* 0x000fe20000410000 */
[----:B------:R-:W-:Y:S01]  /*1110*/  FMUL.FTZ R97, R194, R226 ;  /* 0x000000e2c2617220 */ /* 0x000fe20000410000 */
[----:B------:R-:W-:Y:S01]  /*1120*/  FADD.FTZ R136, R214, R136 ;  /* 0x00000088d6887221 */ /* 0x000fe20000010000 */
[-C--:B------:R-:W-:Y:S01]  /*1130*/  FFMA.FTZ R137, R215, R214.reuse, R137 ;  /* 0x000000d6d7897223 */ /* 0x080fe20000010089 */
[----:B------:R-:W-:Y:S01]  /*1140*/  FADD.FTZ R124, R103, R124 ;  /* 0x0000007c677c7221 */ /* 0x000fe20000010000 */
[-C--:B------:R-:W-:Y:S01]  /*1150*/  FFMA.FTZ R125, R105, R103.reuse, R125 ;  /* 0x00000067697d7223 */ /* 0x080fe2000001007d */
[----:B------:R-:W-:Y:S01]  /*1160*/  FFMA.FTZ R214, R205, R214, R104 ;  /* 0x000000d6cdd67223 */ /* 0x000fe20000010068 */
[----:B------:R-:W-:Y:S01]  /*1170*/  FFMA.FTZ R103, R202, R103, R97 ;  /* 0x00000067ca677223 */ /* 0x000fe20000010061 */
[----:B------:R-:W-:Y:S01]  /*1180*/  FMUL.FTZ R106, R211, R106 ;  /* 0x0000006ad36a7220 */ /* 0x000fe20000410000 */
[----:B------:R-:W-:Y:S01]  /*1190*/  FMUL.FTZ R104, R195, R227 ;  /* 0x000000e3c3687220 */ /* 0x000fe20000410000 */
[----:B------:R-:W-:-:S02]  /*11a0*/  HADD2.F32 R97, -RZ, R72.H0_H0 ;  /* 0x20000048ff617230 */ /* 0x000fc40000004100 */
[----:B------:R-:W-:Y:S02]  /*11b0*/  HADD2.F32 R99, -RZ, R72.H1_H1 ;  /* 0x30000048ff637230 */ /* 0x000fe40000004100 */
[----:B------:R-:W-:Y:S01]  /*11c0*/  FADD.FTZ R128, R96, R128 ;  /* 0x0000008060807221 */ /* 0x000fe20000010000 */
[-C--:B------:R-:W-:Y:S01]  /*11d0*/  FFMA.FTZ R129, R106, R96.reuse, R129 ;  /* 0x000000606a817223 */ /* 0x080fe20000010081 */
[----:B------:R-:W-:Y:S01]  /*11e0*/  FFMA.FTZ R104, R203, R96, R104 ;  /* 0x00000060cb687223 */ /* 0x000fe20000010068 */
[----:B------:R-:W-:Y:S01]  /*11f0*/  FADD.FTZ R148, R100, R148 ;  /* 0x0000009464947221 */ /* 0x000fe20000010000 */
[----:B------:R-:W-:Y:S01]  /*1200*/  FFMA.FTZ R149, R219, R100, R149 ;  /* 0x00000064db957223 */ /* 0x000fe20000010095 */
[----:B------:R-:W-:Y:S01]  /*1210*/  FADD.FTZ R134, R102, R134 ;  /* 0x0000008666867221 */ /* 0x000fe20000010000 */
[----:B------:R-:W-:Y:S01]  /*1220*/  FFMA.FTZ R135, R215, R102, R135 ;  /* 0x00000066d7877223 */ /* 0x000fe20000010087 */
[--C-:B------:R-:W-:Y:S02]  /*1230*/  HADD2.F32 R100, -RZ, R76.reuse.H0_H0 ;  /* 0x2000004cff647230 */ /* 0x100fe40000004100 */
[----:B------:R-:W-:Y:S01]  /*1240*/  FADD.FTZ R96, -R236, R97 ;  /* 0x00000061ec607221 */ /* 0x000fe20000010100 */
[----:B------:R-:W-:Y:S01]  /*1250*/  FADD.FTZ R144, R223, R144 ;  /* 0x00000090df907221 */ /* 0x000fe20000010000 */
[----:B------:R-:W-:Y:S01]  /*1260*/  FFMA.FTZ R145, R217, R223, R145 ;  /* 0x000000dfd9917223 */ /* 0x000fe20000010091 */
[----:B------:R-:W-:-:S02]  /*1270*/  HADD2.F32 R231, -RZ, R76.H1_H1 ;  /* 0x3000004cffe77230 */ /* 0x000fc40000004100 */
[----:B------:R-:W-:Y:S01]  /*1280*/  FADD.FTZ R102, -R236, R99 ;  /* 0x00000063ec667221 */ /* 0x000fe20000010100 */
[----:B------:R-:W-:Y:S02]  /*1290*/  HADD2.F32 R223, -RZ, R73.H0_H0 ;  /* 0x20000049ffdf7230 */ /* 0x000fe40000004100 */
[----:B------:R-:W-:Y:S01]  /*12a0*/  FADD.FTZ R152, R101, R152 ;  /* 0x0000009865987221 */ /* 0x000fe20000010000 */
[----:B------:R-:W-:Y:S01]  /*12b0*/  FFMA.FTZ R153, R221, R101, R153 ;  /* 0x00000065dd997223 */ /* 0x000fe20000010099 */
[--C-:B------:R-:W-:Y:S02]  /*12c0*/  HADD2.F32 R97, -RZ, R80.reuse.H0_H0 ;  /* 0x20000050ff617230 */ /* 0x100fe40000004100 */
[----:B------:R-:W-:Y:S01]  /*12d0*/  FADD.FTZ R156, R98, R156 ;  /* 0x0000009c629c7221 */ /* 0x000fe20000010000 */
[----:B------:R-:W-:Y:S01]  /*12e0*/  FFMA.FTZ R157, R0, R98, R157 ;  /* 0x00000062009d7223 */ /* 0x000fe2000001009d */
[----:B------:R-:W-:Y:S01]  /*12f0*/  FMUL.FTZ R96, R211, R96 ;  /* 0x00000060d3607220 */ /* 0x000fe20000410000 */
[----:B------:R-:W-:-:S02]  /*1300*/  HADD2.F32 R101, -RZ, R80.H1_H1 ;  /* 0x30000050ff657230 */ /* 0x000fc40000004100 */
[----:B------:R-:W-:Y:S01]  /*1310*/  FMUL.FTZ R98, R185, R100 ;  /* 0x00000064b9627220 */ /* 0x000fe20000410000 */
[----:B------:R-:W-:Y:S01]  /*1320*/  FMUL.FTZ R102, R211, R102 ;  /* 0x00000066d3667220 */ /* 0x000fe20000410000 */
[----:B------:R-:W-:Y:S01]  /*1330*/  FMUL.FTZ R99, R184, R231 ;  /* 0x000000e7b8637220 */ /* 0x000fe20000410000 */
[----:B------:R-:W-:Y:S02]  /*1340*/  HADD2.F32 R80, -RZ, R77.H0_H0 ;  /* 0x2000004dff507230 */ /* 0x000fe40000004100 */
[----:B------:R-:W-:Y:S01]  /*1350*/  FADD.FTZ R72, -R236, R223 ;  /* 0x000000dfec487221 */ /* 0x000fe20000010100 */
[----:B------:R-:W-:Y:S01]  /*1360*/  FADD.FTZ R120, R97, R120 ;  /* 0x0000007861787221 */ /* 0x000fe20000010000 */
[-C--:B------:R-:W-:Y:S01]  /*1370*/  FFMA.FTZ R121, R96, R97.reuse, R121 ;  /* 0x0000006160797223 */ /* 0x080fe20000010079 */
[----:B------:R-:W-:Y:S01]  /*1380*/  FFMA.FTZ R97, R193, R97, R98 ;  /* 0x00000061c1617223 */ /* 0x000fe20000010062 */
[----:B------:R-:W-:Y:S01]  /*1390*/  FADD.FTZ R116, R101, R116 ;  /* 0x0000007465747221 */ /* 0x000fe20000010000 */
[----:B------:R-:W-:Y:S01]  /*13a0*/  FFMA.FTZ R117, R102, R101, R117 ;  /* 0x0000006566757223 */ /* 0x000fe20000010075 */
[----:B------:R-:W-:-:S02]  /*13b0*/  HADD2.F32 R98, -RZ, R81.H0_H0 ;  /* 0x20000051ff627230 */ /* 0x000fc40000004100 */
[----:B------:R-:W-:Y:S01]  /*13c0*/  FFMA.FTZ R101, R192, R101, R99 ;  /* 0x00000065c0657223 */ /* 0x000fe20000010063 */
[----:B------:R-:W-:Y:S01]  /*13d0*/  FMUL.FTZ R99, R211, R72 ;  /* 0x00000048d3637220 */ /* 0x000fe20000410000 */
[----:B------:R-:W-:Y:S02]  /*13e0*/  HADD2.F32 R73, -RZ, R73.H1_H1 ;  /* 0x30000049ff497230 */ /* 0x000fe40000004100 */
[----:B------:R-:W-:Y:S01]  /*13f0*/  FMUL.FTZ R72, R183, R80 ;  /* 0x00000050b7487220 */ /* 0x000fe20000410000 */
[----:B------:R-:W-:Y:S02]  /*1400*/  HADD2.F32 R223, -RZ, R74.H0_H0 ;  /* 0x2000004affdf7230 */ /* 0x000fe40000004100 */
[----:B------:R-:W-:Y:S02]  /*1410*/  HADD2.F32 R235, -RZ, R77.H1_H1 ;  /* 0x3000004dffeb7230 */ /* 0x000fe40000004100 */
[----:B------:R-:W-:Y:S01]  /*1420*/  FADD.FTZ R122, R226, R122 ;  /* 0x0000007ae27a7221 */ /* 0x000fe20000010000 */
[----:B------:R-:W-:Y:S01]  /*1430*/  FFMA.FTZ R123, R105, R226, R123 ;  /* 0x000000e2697b7223 */ /* 0x000fe2000001007b */
[----:B------:R-:W-:Y:S01]  /*1440*/  FADD.FTZ R112, R98, R112 ;  /* 0x0000007062707221 */ /* 0x000fe20000010000 */
[-C--:B------:R-:W-:Y:S01]  /*1450*/  FFMA.FTZ R113, R99, R98.reuse, R113 ;  /* 0x0000006263717223 */ /* 0x080fe20000010071 */
[----:B------:R-:W-:Y:S01]  /*1460*/  FFMA.FTZ R98, R191, R98, R72 ;  /* 0x00000062bf627223 */ /* 0x000fe20000010048 */
[----:B------:R-:W-:Y:S01]  /*1470*/  FADD.FTZ R226, -R236, R73 ;  /* 0x00000049ece27221 */ /* 0x000fe20000010100 */
[----:B------:R-:W-:-:S02]  /*1480*/  HADD2.F32 R81, -RZ, R81.H1_H1 ;  /* 0x30000051ff517230 */ /* 0x000fc40000004100 */
[----:B------:R-:W-:Y:S01]  /*1490*/  FADD.FTZ R72, -R236, R223 ;  /* 0x000000dfec487221 */ /* 0x000fe20000010100 */
[----:B------:R-:W-:Y:S01]  /*14a0*/  FMUL.FTZ R73, R182, R235 ;  /* 0x000000ebb6497220 */ /* 0x000fe20000410000 */
[----:B------:R-:W-:Y:S01]  /*14b0*/  FADD.FTZ R130, R225, R130 ;  /* 0x00000082e1827221 */ /* 0x000fe20000010000 */
[----:B------:R-:W-:Y:S01]  /*14c0*/  FFMA.FTZ R131, R213, R225, R131 ;  /* 0x000000e1d5837223 */ /* 0x000fe20000010083 */
[C---:B------:R-:W-:Y:S01]  /*14d0*/  FMUL.FTZ R225, R211.reuse, R72 ;  /* 0x00000048d3e17220 */ /* 0x040fe20000410000 */
[----:B------:R-:W-:Y:S02]  /*14e0*/  FFMA.FTZ R224, R190, R81, R73 ;  /* 0x00000051bee07223 */ /* 0x000fe40000010049 */
[----:B------:R-:W0:Y:S01]  /*14f0*/  @P0 LDC.64 R72, c[0x0][0x3b8] ;  /* 0x0000ee00ff480b82 */ /* 0x000e220000000a00 */
[----:B------:R-:W-:Y:S01]  /*1500*/  FMUL.FTZ R226, R211, R226 ;  /* 0x000000e2d3e27220 */ /* 0x000fe20000410000 */
[----:B------:R-:W-:-:S03]  /*1510*/  FADD.FTZ R108, R81, R108 ;  /* 0x0000006c516c7221 */ /* 0x000fc60000010000 */
[----:B------:R-:W-:Y:S01]  /*1520*/  FFMA.FTZ R109, R226, R81, R109 ;  /* 0x00000051e26d7223 */ /* 0x000fe2000001006d */
[----:B------:R-:W-:Y:S02]  /*1530*/  HADD2.F32 R81, -RZ, R74.H1_H1 ;  /* 0x3000004aff517230 */ /* 0x000fe40000004100 */
[----:B------:R-:W-:Y:S01]  /*1540*/  FADD.FTZ R126, R227, R126 ;  /* 0x0000007ee37e7221 */ /* 0x000fe20000010000 */
[----:B------:R-:W-:Y:S01]  /*1550*/  FFMA.FTZ R127, R106, R227, R127 ;  /* 0x000000e36a7f7223 */ /* 0x000fe2000001007f */
[----:B------:R-:W-:Y:S02]  /*1560*/  HADD2.F32 R227, -RZ, R75.H0_H0 ;  /* 0x2000004bffe37230 */ /* 0x000fe40000004100 */
[----:B------:R-:W-:Y:S01]  /*1570*/  FADD.FTZ R74, -R236, R81 ;  /* 0x00000051ec4a7221 */ /* 0x000fe20000010100 */
[----:B------:R-:W-:-:S03]  /*1580*/  HADD2.F32 R232, -RZ, R78.H0_H0 ;  /* 0x2000004effe87230 */ /* 0x000fc60000004100 */
[----:B------:R-:W-:Y:S01]  /*1590*/  FMUL.FTZ R229, R211, R74 ;  /* 0x0000004ad3e57220 */ /* 0x000fe20000410000 */
[----:B------:R-:W-:Y:S01]  /*15a0*/  FADD.FTZ R74, -R236, R227 ;  /* 0x000000e3ec4a7221 */ /* 0x000fe20000010100 */
[----:B------:R-:W-:Y:S02]  /*15b0*/  HADD2.F32 R78, -RZ, R78.H1_H1 ;  /* 0x3000004eff4e7230 */ /* 0x000fe40000004100 */
[----:B------:R-:W-:Y:S01]  /*15c0*/  FADD.FTZ R114, R231, R114 ;  /* 0x00000072e7727221 */ /* 0x000fe20000010000 */
[----:B------:R-:W-:Y:S01]  /*15d0*/  FFMA.FTZ R115, R102, R231, R115 ;  /* 0x000000e766737223 */ /* 0x000fe20000010073 */
[----:B------:R-:W-:Y:S01]  /*15e0*/  FADD.FTZ R50, R235, R50 ;  /* 0x00000032eb327221 */ /* 0x000fe20000010000 */
[----:B------:R-:W-:Y:S01]  /*15f0*/  FFMA.FTZ R51, R226, R235, R51 ;  /* 0x000000ebe2337223 */ /* 0x000fe20000010033 */
[----:B------:R-:W-:Y:S02]  /*1600*/  HADD2.F32 R234, -RZ, R79.H0_H0 ;  /* 0x2000004fffea7230 */ /* 0x000fe40000004100 */
[----:B0-----:R-:W-:-:S04]  /*1610*/  @P0 IMAD.WIDE.U32 R72, R210, 0x8, R72 ;  /* 0x00000008d2480825 */ /* 0x001fc800078e0048 */
[----:B------:R-:W-:Y:S01]  /*1620*/  FMUL.FTZ R227, R211, R74 ;  /* 0x0000004ad3e37220 */ /* 0x000fe20000410000 */
[----:B------:R-:W-:Y:S02]  /*1630*/  HADD2.F32 R233, -RZ, R75.H1_H1 ;  /* 0x3000004bffe97230 */ /* 0x000fe40000004100 */
[----:B------:R-:W-:Y:S02]  /*1640*/  HADD2.F32 R237, -RZ, R85.H0_H0 ;  /* 0x20000055ffed7230 */ /* 0x000fe40000004100 */
[--C-:B------:R-:W-:Y:S02]  /*1650*/  HADD2.F32 R241, -RZ, R86.reuse.H0_H0 ;  /* 0x20000056fff17230 */ /* 0x100fe40000004100 */
[----:B------:R-:W-:Y:S02]  /*1660*/  HADD2.F32 R243, -RZ, R86.H1_H1 ;  /* 0x30000056fff37230 */ /* 0x000fe40000004100 */
[----:B------:R-:W-:Y:S02]  /*1670*/  HADD2.F32 R245, -RZ, R87.H0_H0 ;  /* 0x20000057fff57230 */ /* 0x000fe40000004100 */
[----:B------:R-:W-:Y:S01]  /*1680*/  FMUL.FTZ R81, R180, R78 ;  /* 0x0000004eb4517220 */ /* 0x000fe20000410000 */
[----:B------:R-:W-:-:S02]  /*1690*/  HADD2.F32 R231, -RZ, R84.H0_H0 ;  /* 0x20000054ffe77230 */ /* 0x000fc40000004100 */
[----:B------:R-:W-:Y:S01]  /*16a0*/  FADD.FTZ R48, R78, R48 ;  /* 0x000000304e307221 */ /* 0x000fe20000010000 */
[----:B------:R-:W-:Y:S02]  /*16b0*/  HADD2.F32 R235, -RZ, R84.H1_H1 ;  /* 0x30000054ffeb7230 */ /* 0x000fe40000004100 */
[----:B------:R-:W-:Y:S01]  /*16c0*/  FFMA.FTZ R27, R229, R78, R27 ;  /* 0x0000004ee51b7223 */ /* 0x000fe2000001001b */
[----:B------:R-:W-:Y:S01]  /*16d0*/  HADD2.F32 R85, -RZ, R85.H1_H1 ;  /* 0x30000055ff557230 */ /* 0x000fe20000004100 */
[----:B------:R0:W5:Y:S01]  /*16e0*/  @P0 LDG.E.64 R140, desc[UR10][R72.64] ;  /* 0x0000000a488c0981 */ /* 0x000162000c1e1b00 */
[----:B------:R-:W-:Y:S02]  /*16f0*/  HADD2.F32 R87, -RZ, R87.H1_H1 ;  /* 0x30000057ff577230 */ /* 0x000fe40000004100 */
[----:B------:R-:W-:Y:S01]  /*1700*/  FMUL.FTZ R228, R181, R232 ;  /* 0x000000e8b5e47220 */ /* 0x000fe20000410000 */
[----:B------:R-:W-:Y:S01]  /*1710*/  FMUL.FTZ R74, R179, R234 ;  /* 0x000000eab34a7220 */ /* 0x000fe20000410000 */
[----:B------:R-:W-:Y:S01]  /*1720*/  FADD.FTZ R49, R232, R49 ;  /* 0x00000031e8317221 */ /* 0x000fe20000010000 */
[----:B------:R-:W-:Y:S01]  /*1730*/  FFMA.FTZ R26, R225, R232, R26 ;  /* 0x000000e8e11a7223 */ /* 0x000fe2000001001a */
[----:B------:R-:W-:Y:S01]  /*1740*/  FADD.FTZ R47, R234, R47 ;  /* 0x0000002fea2f7221 */ /* 0x000fe20000010000 */
[----:B------:R-:W-:Y:S01]  /*1750*/  FFMA.FTZ R28, R227, R234, R28 ;  /* 0x000000eae31c7223 */ /* 0x000fe2000001001c */
[C---:B------:R-:W-:Y:S01]  /*1760*/  FADD.FTZ R78, -R236.reuse, R233 ;  /* 0x000000e9ec4e7221 */ /* 0x040fe20000010100 */
[C---:B------:R-:W-:Y:S01]  /*1770*/  FADD.FTZ R232, -R236.reuse, R85 ;  /* 0x00000055ece87221 */ /* 0x040fe20000010100 */
[C---:B0-----:R-:W-:Y:S01]  /*1780*/  FADD.FTZ R73, -R236.reuse, R231 ;  /* 0x000000e7ec497221 */ /* 0x041fe20000010100 */
[C---:B------:R-:W-:Y:S01]  /*1790*/  FADD.FTZ R72, -R236.reuse, R235 ;  /* 0x000000ebec487221 */ /* 0x040fe20000010100 */
[C---:B------:R-:W-:Y:S01]  /*17a0*/  FADD.FTZ R231, -R236.reuse, R237 ;  /* 0x000000edece77221 */ /* 0x040fe20000010100 */
[C---:B------:R-:W-:Y:S01]  /*17b0*/  FADD.FTZ R233, -R236.reuse, R241 ;  /* 0x000000f1ece97221 */ /* 0x040fe20000010100 */
[C---:B------:R-:W-:Y:S01]  /*17c0*/  FADD.FTZ R234, -R236.reuse, R243 ;  /* 0x000000f3ecea7221 */ /* 0x040fe20000010100 */
[C---:B------:R-:W-:Y:S01]  /*17d0*/  FADD.FTZ R235, -R236.reuse, R245 ;  /* 0x000000f5eceb7221 */ /* 0x040fe20000010100 */
[----:B------:R-:W-:-:S02]  /*17e0*/  FADD.FTZ R236, -R236, R87 ;  /* 0x00000057ecec7221 */ /* 0x000fc40000010100 */
[----:B------:R-:W0:Y:S01]  /*17f0*/  LDC.64 R86, c[0x0][0x3b0] ;  /* 0x0000ec00ff567b82 */ /* 0x000e220000000a00 */
[----:B------:R-:W-:-:S05]  /*1800*/  HADD2.F32 R76, -RZ, R82.H0_H0 ;  /* 0x20000052ff4c7230 */ /* 0x000fca0000004100 */
        /* <DEDUP_REMOVED lines=10> */
[----:B------:R-:W-:-:S02]  /*18b0*/  HADD2.F32 R230, -RZ, R83.H0_H0 ;  /* 0x20000053ffe67230 */ /* 0x000fc40000004100 */
[----:B-1----:R-:W-:-:S04]  /*18c0*/  @P0 IMAD.WIDE.U32 R76, R212, 0x8, R76 ;  /* 0x00000008d44c0825 */ /* 0x002fc800078e004c */
[----:B------:R-:W-:Y:S01]  /*18d0*/  FADD.FTZ R85, RZ, R222 ;  /* 0x000000deff557221 */ /* 0x000fe20000010000 */
[----:B------:R-:W-:Y:S01]  /*18e0*/  FADD.FTZ R16, R230, R16 ;  /* 0x00000010e6107221 */ /* 0x000fe20000010000 */
[-C--:B------:R-:W-:Y:S01]  /*18f0*/  FFMA.FTZ R4, R227, R230.reuse, R4 ;  /* 0x000000e6e3047223 */ /* 0x080fe20000010004 */
[----:B------:R-:W-:Y:S01]  /*1900*/  FFMA.FTZ R230, R187, R230, R74 ;  /* 0x000000e6bbe67223 */ /* 0x000fe2000001004a */
[----:B------:R0:W5:Y:S01]  /*1910*/  @P0 LDG.E.64 R138, desc[UR10][R76.64] ;  /* 0x0000000a4c8a0981 */ /* 0x000162000c1e1b00 */
[----:B------:R-:W1:Y:S01]  /*1920*/  @P2 LDC.64 R74, c[0x0][0x438] ;  /* 0x00010e00ff4a2b82 */ /* 0x000e620000000a00 */
[----:B------:R-:W-:Y:S02]  /*1930*/  HADD2.F32 R82, -RZ, R82.H1_H1 ;  /* 0x30000052ff527230 */ /* 0x000fe40000004100 */
[----:B------:R-:W-:Y:S01]  /*1940*/  FADD.FTZ R85, R220, R85 ;  /* 0x00000055dc557221 */ /* 0x000fe20000010000 */
[----:B------:R-:W-:-:S04]  /*1950*/  HADD2.F32 R84, -RZ, R83.H1_H1 ;  /* 0x30000053ff547230 */ /* 0x000fc80000004100 */
[----:B0-----:R-:W0:Y:S01]  /*1960*/  @P2 LDC.64 R76, c[0x0][0x438] ;  /* 0x00010e00ff4c2b82 */ /* 0x001e220000000a00 */
[----:B------:R-:W-:Y:S01]  /*1970*/  FFMA.FTZ R228, R188, R82, R81 ;  /* 0x00000052bce47223 */ /* 0x000fe20000010051 */
[----:B------:R-:W-:Y:S01]  /*1980*/  FADD.FTZ R110, R80, R110 ;  /* 0x0000006e506e7221 */ /* 0x000fe20000010000 */
[----:B------:R-:W-:Y:S01]  /*1990*/  FFMA.FTZ R111, R99, R80, R111 ;  /* 0x00000050636f7223 */ /* 0x000fe2000001006f */
[----:B------:R-:W-:Y:S01]  /*19a0*/  FADD.FTZ R83, R218, R85 ;  /* 0x00000055da537221 */ /* 0x000fe20000010000 */
[----:B------:R-:W-:-:S03]  /*19b0*/  HADD2.F32 R79, -RZ, R79.H1_H1 ;  /* 0x3000004fff4f7230 */ /* 0x000fc60000004100 */
[----:B------:R-:W2:Y:S01]  /*19c0*/  @P2 LDC.64 R80, c[0x0][0x438] ;  /* 0x00010e00ff502b82 */ /* 0x000ea20000000a00 */
[----:B------:R-:W-:Y:S01]  /*19d0*/  FADD.FTZ R237, R216, R83 ;  /* 0x00000053d8ed7221 */ /* 0x000fe20000010000 */
[----:B------:R-:W-:Y:S01]  /*19e0*/  FMUL.FTZ R85, R211, R78 ;  /* 0x0000004ed3557220 */ /* 0x000fe20000410000 */
[----:B------:R-:W-:Y:S02]  /*19f0*/  FMUL.FTZ R83, R178, R79 ;  /* 0x0000004fb2537220 */ /* 0x000fe40000410000 */
[----:B------:R-:W-:Y:S01]  /*1a00*/  FADD.FTZ R78, R214, R237 ;  /* 0x000000edd64e7221 */ /* 0x000fe20000010000 */
[----:B------:R-:W-:Y:S01]  /*1a10*/  FADD.FTZ R17, R84, R17 ;  /* 0x0000001154117221 */ /* 0x000fe20000010000 */
[-C--:B------:R-:W-:Y:S01]  /*1a20*/  FFMA.FTZ R5, R85, R84.reuse, R5 ;  /* 0x0000005455057223 */ /* 0x080fe20000010005 */
[----:B------:R-:W-:Y:S01]  /*1a30*/  FFMA.FTZ R84, R186, R84, R83 ;  /* 0x00000054ba547223 */ /* 0x000fe20000010053 */
[----:B------:R-:W-:Y:S01]  /*1a40*/  FADD.FTZ R83, R107, R78 ;  /* 0x0000004e6b537221 */ /* 0x000fe20000010000 */
[----:B------:R-:W-:Y:S01]  /*1a50*/  FADD.FTZ R15, R82, R15 ;  /* 0x0000000f520f7221 */ /* 0x000fe20000010000 */
[----:B------:R-:W-:Y:S01]  /*1a60*/  FFMA.FTZ R3, R229, R82, R3 ;  /* 0x00000052e5037223 */ /* 0x000fe20000010003 */
[----:B------:R-:W-:Y:S01]  /*1a70*/  FFMA.FTZ R78, R0, R222, RZ ;  /* 0x000000de004e7223 */ /* 0x000fe200000100ff */
[----:B------:R-:W-:Y:S01]  /*1a80*/  FADD.FTZ R82, R104, R83 ;  /* 0x0000005368527221 */ /* 0x000fe20000010000 */
[----:B-1----:R-:W-:-:S04]  /*1a90*/  @P2 IMAD.WIDE.U32 R74, R159, 0x10, R74 ;  /* 0x000000109f4a2825 */ /* 0x002fc800078e004a */
[----:B0-----:R-:W-:-:S04]  /*1aa0*/  @P2 IMAD.WIDE.U32 R76, R210, 0x10, R76 ;  /* 0x00000010d24c2825 */ /* 0x001fc800078e004c */
[----:B------:R-:W-:Y:S01]  /*1ab0*/  FFMA.FTZ R78, R221, R220, R78 ;  /* 0x000000dcdd4e7223 */ /* 0x000fe2000001004e */
[----:B------:R-:W-:Y:S01]  /*1ac0*/  FADD.FTZ R82, R103, R82 ;  /* 0x0000005267527221 */ /* 0x000fe20000010000 */
[----:B------:R0:W5:Y:S02]  /*1ad0*/  @P2 LDG.E.128 R64, desc[UR10][R74.64] ;  /* 0x0000000a4a402981 */ /* 0x000164000c1e1d00 */
[----:B------:R-:W-:Y:S02]  /*1ae0*/  FFMA.FTZ R78, R219, R218, R78 ;  /* 0x000000dadb4e7223 */ /* 0x000fe4000001004e */
[----:B------:R1:W5:Y:S01]  /*1af0*/  @P2 LDG.E.128 R60, desc[UR10][R76.64] ;  /* 0x0000000a4c3c2981 */ /* 0x000362000c1e1d00 */
[----:B--2---:R-:W-:-:S04]  /*1b00*/  @P2 IMAD.WIDE.U32 R80, R212, 0x10, R80 ;  /* 0x00000010d4502825 */ /* 0x004fc800078e0050 */
[--C-:B0-----:R-:W-:Y:S02]  /*1b10*/  HADD2.F32 R74, -RZ, R88.reuse.H1_H1 ;  /* 0x30000058ff4a7230 */ /* 0x101fe40000004100 */
[----:B------:R-:W-:Y:S01]  /*1b20*/  FFMA.FTZ R78, R217, R216, R78 ;  /* 0x000000d8d94e7223 */ /* 0x000fe2000001004e */
[----:B------:R0:W5:Y:S01]  /*1b30*/  @P2 LDG.E.128 R56, desc[UR10][R80.64] ;  /* 0x0000000a50382981 */ /* 0x000162000c1e1d00 */
[----:B-1----:R-:W-:Y:S02]  /*1b40*/  HADD2.F32 R76, -RZ, R88.H0_H0 ;  /* 0x20000058ff4c7230 */ /* 0x002fe40000004100 */
[----:B------:R-:W-:Y:S01]  /*1b50*/  FADD.FTZ R88, R97, R82 ;  /* 0x0000005261587221 */ /* 0x000fe20000010000 */
[----:B------:R-:W-:-:S03]  /*1b60*/  HADD2.F32 R75, -RZ, R89.H0_H0 ;  /* 0x20000059ff4b7230 */ /* 0x000fc60000004100 */
[----:B------:R-:W-:Y:S01]  /*1b70*/  FADD.FTZ R77, R101, R88 ;  /* 0x00000058654d7221 */ /* 0x000fe20000010000 */
[----:B------:R-:W-:Y:S01]  /*1b80*/  FFMA.FTZ R78, R215, R214, R78 ;  /* 0x000000d6d74e7223 */ /* 0x000fe2000001004e */
[----:B0-----:R-:W-:Y:S02]  /*1b90*/  HADD2.F32 R81, -RZ, R89.H1_H1 ;  /* 0x30000059ff517230 */ /* 0x001fe40000004100 */
[----:B------:R-:W-:Y:S01]  /*1ba0*/  FADD.FTZ R89, R98, R77 ;  /* 0x0000004d62597221 */ /* 0x000fe20000010000 */
[----:B------:R-:W-:-:S03]  /*1bb0*/  FFMA.FTZ R77, R213, R107, R78 ;  /* 0x0000006bd54d7223 */ /* 0x000fc6000001004e */
[----:B------:R-:W-:Y:S01]  /*1bc0*/  FADD.FTZ R86, R224, R89 ;  /* 0x00000059e0567221 */ /* 0x000fe20000010000 */
[----:B------:R-:W-:-:S03]  /*1bd0*/  FFMA.FTZ R78, R106, R104, R77 ;  /* 0x000000686a4e7223 */ /* 0x000fc6000001004d */
[----:B------:R-:W-:Y:S01]  /*1be0*/  FADD.FTZ R87, R223, R86 ;  /* 0x00000056df577221 */ /* 0x000fe20000010000 */
[--C-:B------:R-:W-:Y:S02]  /*1bf0*/  HADD2.F32 R244, -RZ, R92.reuse.H0_H0 ;  /* 0x2000005cfff47230 */ /* 0x100fe40000004100 */
[----:B------:R-:W-:Y:S01]  /*1c00*/  FFMA.FTZ R77, R105, R103, R78 ;  /* 0x00000067694d7223 */ /* 0x000fe2000001004e */
[----:B------:R-:W-:Y:S01]  /*1c10*/  FADD.FTZ R87, R228, R87 ;  /* 0x00000057e4577221 */ /* 0x000fe20000010000 */
[----:B------:R-:W-:Y:S02]  /*1c20*/  HADD2.F32 R247, -RZ, R92.H1_H1 ;  /* 0x3000005cfff77230 */ /* 0x000fe40000004100 */
[----:B------:R-:W-:Y:S01]  /*1c30*/  FFMA.FTZ R77, R96, R97, R77 ;  /* 0x00000061604d7223 */ /* 0x000fe2000001004d */
[----:B------:R-:W-:Y:S01]  /*1c40*/  FMUL.FTZ R86, R169, R244 ;  /* 0x000000f4a9567220 */ /* 0x000fe20000410000 */
[----:B------:R-:W-:Y:S01]  /*1c50*/  FADD.FTZ R87, R230, R87 ;  /* 0x00000057e6577221 */ /* 0x000fe20000010000 */
[----:B------:R-:W-:-:S02]  /*1c60*/  HADD2.F32 R246, -RZ, R93.H0_H0 ;  /* 0x2000005dfff67230 */ /* 0x000fc40000004100 */
[----:B------:R-:W-:Y:S01]  /*1c70*/  FFMA.FTZ R78, R102, R101, R77 ;  /* 0x00000065664e7223 */ /* 0x000fe2000001004d */
[----:B------:R-:W-:Y:S01]  /*1c80*/  FFMA.FTZ R86, R177, R76, R86 ;  /* 0x0000004cb1567223 */ /* 0x000fe20000010056 */
[----:B------:R-:W-:Y:S01]  /*1c90*/  FADD.FTZ R89, R84, R87 ;  /* 0x0000005754597221 */ /* 0x000fe20000010000 */
[----:B------:R-:W-:Y:S01]  /*1ca0*/  FMUL.FTZ R87, R168, R247 ;  /* 0x000000f7a8577220 */ /* 0x000fe20000410000 */
[--C-:B------:R-:W-:Y:S02]  /*1cb0*/  HADD2.F32 R80, -RZ, R90.reuse.H0_H0 ;  /* 0x2000005aff507230 */ /* 0x100fe40000004100 */
[----:B------:R-:W-:Y:S01]  /*1cc0*/  FFMA.FTZ R77, R99, R98, R78 ;  /* 0x00000062634d7223 */ /* 0x000fe2000001004e */
[----:B------:R-:W-:Y:S02]  /*1cd0*/  HADD2.F32 R83, -RZ, R90.H1_H1 ;  /* 0x3000005aff537230 */ /* 0x000fe40000004100 */
[----:B------:R-:W-:Y:S01]  /*1ce0*/  FFMA.FTZ R87, R176, R74, R87 ;  /* 0x0000004ab0577223 */ /* 0x000fe20000010057 */
[----:B------:R-:W-:-:S02]  /*1cf0*/  HADD2.F32 R240, -RZ, R93.H1_H1 ;  /* 0x3000005dfff07230 */ /* 0x000fc40000004100 */
[----:B------:R-:W-:Y:S01]  /*1d00*/  FADD.FTZ R90, R86, R89 ;  /* 0x00000059565a7221 */ /* 0x000fe20000010000 */
[----:B------:R-:W-:Y:S01]  /*1d10*/  FMUL.FTZ R88, R167, R246 ;  /* 0x000000f6a7587220 */ /* 0x000fe20000410000 */
[--C-:B------:R-:W-:Y:S02]  /*1d20*/  HADD2.F32 R237, -RZ, R94.reuse.H0_H0 ;  /* 0x2000005effed7230 */ /* 0x100fe40000004100 */
[----:B------:R-:W-:Y:S01]  /*1d30*/  FFMA.FTZ R78, R226, R224, R77 ;  /* 0x000000e0e24e7223 */ /* 0x000fe2000001004d */
[----:B------:R-:W-:Y:S01]  /*1d40*/  FMUL.FTZ R89, R166, R240 ;  /* 0x000000f0a6597220 */ /* 0x000fe20000410000 */
[----:B------:R-:W-:Y:S01]  /*1d50*/  FFMA.FTZ R88, R175, R75, R88 ;  /* 0x0000004baf587223 */ /* 0x000fe20000010058 */
[----:B------:R-:W-:Y:S01]  /*1d60*/  FADD.FTZ R77, R90, R87 ;  /* 0x000000575a4d7221 */ /* 0x000fe20000010000 */
[----:B------:R-:W-:Y:S02]  /*1d70*/  HADD2.F32 R241, -RZ, R94.H1_H1 ;  /* 0x3000005efff17230 */ /* 0x000fe40000004100 */
[----:B------:R-:W-:Y:S01]  /*1d80*/  FFMA.FTZ R78, R225, R223, R78 ;  /* 0x000000dfe14e7223 */ /* 0x000fe2000001004e */
[----:B------:R-:W-:Y:S01]  /*1d90*/  FMUL.FTZ R94, R165, R237 ;  /* 0x000000eda55e7220 */ /* 0x000fe20000410000 */
[----:B------:R-:W-:Y:S01]  /*1da0*/  FFMA.FTZ R89, R174, R81, R89 ;  /* 0x00000051ae597223 */ /* 0x000fe20000010059 */
[----:B------:R-:W-:Y:S01]  /*1db0*/  FADD.FTZ R92, R77, R88 ;  /* 0x000000584d5c7221 */ /* 0x000fe20000010000 */
[----:B------:R-:W-:-:S02]  /*1dc0*/  HADD2.F32 R82, -RZ, R91.H0_H0 ;  /* 0x2000005bff527230 */ /* 0x000fc40000004100 */
[----:B------:R-:W-:Y:S01]  /*1dd0*/  FMUL.FTZ R90, R211, R73 ;  /* 0x00000049d35a7220 */ /* 0x000fe20000410000 */
[----:B------:R-:W-:Y:S02]  /*1de0*/  HADD2.F32 R245, -RZ, R91.H1_H1 ;  /* 0x3000005bfff57230 */ /* 0x000fe40000004100 */
[----:B------:R-:W-:Y:S01]  /*1df0*/  FFMA.FTZ R91, R173, R80, R94 ;  /* 0x00000050ad5b7223 */ /* 0x000fe2000001005e */
[--C-:B------:R-:W-:Y:S02]  /*1e00*/  HADD2.F32 R242, -RZ, R95.reuse.H0_H0 ;  /* 0x2000005ffff27230 */ /* 0x100fe40000004100 */
[----:B------:R-:W-:Y:S01]  /*1e10*/  FFMA.FTZ R78, R229, R228, R78 ;  /* 0x000000e4e54e7223 */ /* 0x000fe2000001004e */
[----:B------:R-:W-:Y:S01]  /*1e20*/  FMUL.FTZ R73, R164, R241 ;  /* 0x000000f1a4497220 */ /* 0x000fe20000410000 */
[----:B------:R-:W-:Y:S01]  /*1e30*/  FADD.FTZ R94, R92, R89 ;  /* 0x000000595c5e7221 */ /* 0x000fe20000010000 */
[----:B------:R-:W-:Y:S01]  /*1e40*/  FADD.FTZ R118, R100, R118 ;  /* 0x0000007664767221 */ /* 0x000fe20000010000 */
[----:B------:R-:W-:Y:S01]  /*1e50*/  FFMA.FTZ R119, R96, R100, R119 ;  /* 0x0000006460777223 */ /* 0x000fe20000010077 */
[----:B------:R-:W-:-:S02]  /*1e60*/  HADD2.F32 R243, -RZ, R95.H1_H1 ;  /* 0x3000005ffff37230 */ /* 0x000fc40000004100 */
[----:B------:R-:W-:Y:S01]  /*1e70*/  FFMA.FTZ R78, R227, R230, R78 ;  /* 0x000000e6e34e7223 */ /* 0x000fe2000001004e */
[----:B------:R-:W-:Y:S01]  /*1e80*/  FFMA.FTZ R92, R172, R83, R73 ;  /* 0x00000053ac5c7223 */ /* 0x000fe20000010049 */
[----:B------:R-:W-:Y:S01]  /*1e90*/  FMUL.FTZ R100, R163, R242 ;  /* 0x000000f2a3647220 */ /* 0x000fe20000410000 */
[----:B------:R-:W-:Y:S01]  /*1ea0*/  FADD.FTZ R73, R94, R91 ;  /* 0x0000005b5e497221 */ /* 0x000fe20000010000 */
[----:B------:R-:W-:Y:S01]  /*1eb0*/  FFMA.FTZ R77, R85, R84, R78 ;  /* 0x00000054554d7223 */ /* 0x000fe2000001004e */
[----:B------:R-:W-:Y:S01]  /*1ec0*/  FMUL.FTZ R95, R162, R243 ;  /* 0x000000f3a25f7220 */ /* 0x000fe20000410000 */
[----:B------:R-:W-:Y:S01]  /*1ed0*/  FFMA.FTZ R93, R171, R82, R100 ;  /* 0x00000052ab5d7223 */ /* 0x000fe20000010064 */
[----:B------:R-:W-:Y:S01]  /*1ee0*/  FADD.FTZ R78, R73, R92 ;  /* 0x0000005c494e7221 */ /* 0x000fe20000010000 */
[C---:B------:R-:W-:Y:S01]  /*1ef0*/  FMUL.FTZ R94, R211.reuse, R72 ;  /* 0x00000048d35e7220 */ /* 0x040fe20000410000 */
[----:B------:R-:W-:Y:S01]  /*1f00*/  FFMA.FTZ R95, R170, R245, R95 ;  /* 0x000000f5aa5f7223 */ /* 0x000fe2000001005f */
[----:B------:R-:W-:Y:S01]  /*1f10*/  FFMA.FTZ R73, R90, R86, R77 ;  /* 0x000000565a497223 */ /* 0x000fe2000001004d */
[----:B------:R-:W-:Y:S01]  /*1f20*/  FADD.FTZ R72, R78, R93 ;  /* 0x0000005d4e487221 */ /* 0x000fe20000010000 */
[----:B------:R-:W-:-:S02]  /*1f30*/  FMUL.FTZ R231, R211, R231 ;  /* 0x000000e7d3e77220 */ /* 0x000fc40000410000 */
[----:B------:R-:W-:Y:S01]  /*1f40*/  FFMA.FTZ R78, R94, R87, R73 ;  /* 0x000000575e4e7223 */ /* 0x000fe20000010049 */
[----:B------:R-:W-:Y:S01]  /*1f50*/  FADD.FTZ R72, R72, R95 ;  /* 0x0000005f48487221 */ /* 0x000fe20000010000 */
[----:B------:R-:W-:Y:S02]  /*1f60*/  FMUL.FTZ R232, R211, R232 ;  /* 0x000000e8d3e87220 */ /* 0x000fe40000410000 */
[----:B------:R-:W-:Y:S02]  /*1f70*/  FFMA.FTZ R77, R231, R88, R78 ;  /* 0x00000058e74d7223 */ /* 0x000fe4000001004e */
        /* <DEDUP_REMOVED lines=21> */
[----:B------:R-:W-:Y:S01]  /*20d0*/  FADD.FTZ R46, R79, R46 ;  /* 0x0000002e4f2e7221 */ /* 0x000fe20000010000 */
[----:B------:R-:W-:Y:S01]  /*20e0*/  FFMA.FTZ R29, R85, R79, R29 ;  /* 0x0000004f551d7223 */ /* 0x000fe2000001001d */
[----:B------:R-:W2:Y:S01]  /*20f0*/  S2R R100, SR_TID.X ;  /* 0x0000000000647919 */ /* 0x000ea20000002100 */
[----:B0-----:R-:W-:Y:S01]  /*2100*/  FADD.FTZ R252, R78, R252 ;  /* 0x000000fc4efc7221 */ /* 0x001fe20000010000 */
[----:B-1----:R-:W-:-:S04]  /*2110*/  FADD.FTZ R78, R73, R72 ;  /* 0x00000048494e7221 */ /* 0x002fc80000010000 */
[----:B------:R-:W0:Y:S04]  /*2120*/  SHFL.DOWN PT, R77, R252, 0x2, 0x1f ;  /* 0x08401f00fc4d7f89 */ /* 0x000e2800000e0000 */
[----:B------:R-:W1:Y:S01]  /*2130*/  SHFL.DOWN PT, R79, R78, 0x1, 0x1f ;  /* 0x08201f004e4f7f89 */ /* 0x000e6200000e0000 */
[----:B0-----:R-:W-:Y:S01]  /*2140*/  FADD.FTZ R77, R252, R77 ;  /* 0x0000004dfc4d7221 */ /* 0x001fe20000010000 */
[----:B-1----:R-:W-:-:S04]  /*2150*/  FADD.FTZ R72, R78, R79 ;  /* 0x0000004f4e487221 */ /* 0x002fc80000010000 */
[----:B------:R-:W0:Y:S01]  /*2160*/  SHFL.DOWN PT, R79, R77, 0x1, 0x1f ;  /* 0x08201f004d4f7f89 */ /* 0x000e2200000e0000 */
[----:B--2---:R-:W-:Y:S01]  /*2170*/  LOP3.LUT P1, RZ, R100, 0x1f, RZ, 0xc0, !PT ;  /* 0x0000001f64ff7812 */ /* 0x004fe2000782c0ff */
[----:B------:R-:W-:Y:S01]  /*2180*/  BSSY.RECONVERGENT B0, `(.L_x_508) ;  /* 0x000000b000007945 */ /* 0x000fe20003800200 */
[----:B0-----:R-:W-:-:S11]  /*2190*/  FADD.FTZ R73, R77, R79 ;  /* 0x0000004f4d497221 */ /* 0x001fd60000010000 */
        /* <DEDUP_REMOVED lines=9> */
.L_x_509:
[----:B------:R-:W-:Y:S05]  /*2230*/  BSYNC.RECONVERGENT B0 ;  /* 0x0000000000007941 */ /* 0x000fea0003800200 */
.L_x_508:
        /* <DEDUP_REMOVED lines=69> */
[----:B0-----:R-:W-:-:S03]  /*2690*/  IADD3 R161, PT, PT, R161, R72, RZ ;  /* 0x00000048a1a17210 */ /* 0x001fc60007ffe0ff */
        /* <DEDUP_REMOVED lines=24> */
[----:B-----5:R-:W-:Y:S01]  /*2820*/  ISETP.GE.U32.AND P1, PT, R250, RZ, PT ;  /* 0x000000fffa00720c */ /* 0x020fe20003f26070 */
[C---:B------:R-:W-:Y:S01]  /*2830*/  FMUL.FTZ R104, R211.reuse, R104 ;  /* 0x00000068d3687220 */ /* 0x040fe20000410000 */
[C---:B------:R-:W-:Y:S01]  /*2840*/  FMUL.FTZ R214, R211.reuse, R214 ;  /* 0x000000d6d3d67220 */ /* 0x040fe20000410000 */
[----:B------:R-:W-:Y:S01]  /*2850*/  FMUL.FTZ R72, R211, R72 ;  /* 0x00000048d3487220 */ /* 0x000fe20000410000 */
[----:B------:R-:W-:Y:S01]  /*2860*/  FADD.FTZ R220, R220, -R221 ;  /* 0x800000dddcdc7221 */ /* 0x000fe20000010000 */
[----:B------:R-:W-:Y:S01]  /*2870*/  FADD.FTZ R218, R218, -R219 ;  /* 0x800000dbdada7221 */ /* 0x000fe20000010000 */
[----:B------:R-:W-:Y:S01]  /*2880*/  FADD.FTZ R216, R216, -R217 ;  /* 0x800000d9d8d87221 */ /* 0x000fe20000010000 */
[----:B------:R-:W-:Y:S01]  /*2890*/  FADD.FTZ R222, R222, -R73 ;  /* 0x80000049dede7221 */ /* 0x000fe20000010000 */
[----:B------:R-:W-:Y:S01]  /*28a0*/  FMUL.FTZ R74, R74, UR6 ;  /* 0x000000064a4a7c20 */ /* 0x000fe20008410000 */
[C---:B------:R-:W-:Y:S01]  /*28b0*/  ISETP.GE.U32.AND.EX P1, PT, R251.reuse, 0x1000000, PT, P1 ;  /* 0x01000000fb00780c */ /* 0x040fe20003f26110 */
[----:B------:R-:W-:Y:S01]  /*28c0*/  FMUL.FTZ R104, R104, UR6 ;  /* 0x0000000668687c20 */ /* 0x000fe20008410000 */
[----:B------:R-:W-:Y:S01]  /*28d0*/  FMUL.FTZ R214, R214, UR6 ;  /* 0x00000006d6d67c20 */ /* 0x000fe20008410000 */
[----:B------:R-:W-:Y:S01]  /*28e0*/  FMUL.FTZ R72, R72, UR6 ;  /* 0x0000000648487c20 */ /* 0x000fe20008410000 */
[----:B------:R-:W-:Y:S01]  /*28f0*/  LOP3.LUT P3, RZ, R251, 0xff0000, RZ, 0xc0, !PT ;  /* 0x00ff0000fbff7812 */ /* 0x000fe2000786c0ff */
[----:B------:R-:W-:Y:S01]  /*2900*/  FMUL.FTZ R220, R211, R220 ;  /* 0x000000dcd3dc7220 */ /* 0x000fe20000410000 */
[----:B------:R-:W-:Y:S01]  /*2910*/  LOP3.LUT P5, RZ, R251, 0xff, RZ, 0xc0, !PT ;  /* 0x000000fffbff7812 */ /* 0x000fe200078ac0ff */
[----:B------:R-:W-:Y:S01]  /*2920*/  FMUL.FTZ R218, R211, R218 ;  /* 0x000000dad3da7220 */ /* 0x000fe20000410000 */
[----:B------:R-:W-:Y:S01]  /*2930*/  LOP3.LUT P6, RZ, R251, 0xff00, RZ, 0xc0, !PT ;  /* 0x0000ff00fbff7812 */ /* 0x000fe200078cc0ff */
[C---:B------:R-:W-:Y:S01]  /*2940*/  FMUL.FTZ R216, R211.reuse, R216 ;  /* 0x000000d8d3d87220 */ /* 0x040fe20000410000 */
        /* <DEDUP_REMOVED lines=17> */
[----:B------:R-:W-:Y:S02]  /*2a60*/  F2FP.F16.F32.PACK_AB R75, R0, R75 ;  /* 0x0000004b004b723e */ /* 0x000fe400000000ff */
[----:B------:R-:W-:Y:S02]  /*2a70*/  F2FP.F16.F32.PACK_AB R74, R79, R74 ;  /* 0x0000004a4f4a723e */ /* 0x000fe400000000ff */
[----:B------:R-:W-:Y:S02]  /*2a80*/  F2FP.F16.F32.PACK_AB R73, R216, R73 ;  /* 0x00000049d849723e */ /* 0x000fe400000000ff */
[----:B------:R-:W-:Y:S01]  /*2a90*/  F2FP.F16.F32.PACK_AB R72, R77, R72 ;  /* 0x000000484d48723e */ /* 0x000fe200000000ff */
[----:B------:R-:W-:Y:S06]  /*2aa0*/  BRA `(.L_x_513) ;  /* 0x00000020003c7947 */ /* 0x000fec0003800000 */
.L_x_512:
[-CC-:B------:R-:W-:Y:S01]  /*2ab0*/  FFMA.FTZ R70, R105, R240.reuse, R237.reuse ;  /* 0x000000f069467223 */ /* 0x180fe200000100ed */
[-CC-:B------:R-:W-:Y:S01]  /*2ac0*/  FFMA.FTZ R215, R215, R240.reuse, R237.reuse ;  /* 0x000000f0d7d77223 */ /* 0x180fe200000100ed */
[-CC-:B------:R-:W-:Y:S01]  /*2ad0*/  FFMA.FTZ R68, R213, R240.reuse, R237.reuse ;  /* 0x000000f0d5447223 */ /* 0x180fe200000100ed */
[-C--:B------:R-:W-:Y:S01]  /*2ae0*/  FFMA.FTZ R69, R106, R240.reuse, R237 ;  /* 0x000000f06a457223 */ /* 0x080fe200000100ed */
[----:B------:R-:W-:Y:S01]  /*2af0*/  FADD.FTZ R70, R103, -R70 ;  /* 0x8000004667467221 */ /* 0x000fe20000010000 */
[----:B------:R-:W-:Y:S01]  /*2b00*/  FADD.FTZ R214, R214, -R215 ;  /* 0x800000d7d6d67221 */ /* 0x000fe20000010000 */
[----:B------:R-:W-:Y:S01]  /*2b10*/  FADD.FTZ R68, R107, -R68 ;  /* 0x800000446b447221 */ /* 0x000fe20000010000 */
[-CC-:B------:R-:W-:Y:S01]  /*2b20*/  FFMA.FTZ R219, R219, R240.reuse, R237.reuse ;  /* 0x000000f0dbdb7223 */ /* 0x180fe200000100ed */
[-C--:B------:R-:W-:Y:S01]  /*2b30*/  FFMA.FTZ R217, R217, R240.reuse, R237 ;  /* 0x000000f0d9d97223 */ /* 0x080fe200000100ed */
[----:B------:R-:W-:Y:S01]  /*2b40*/  FADD.FTZ R104, R104, -R69 ;  /* 0x8000004568687221 */ /* 0x000fe20000010000 */
[-CC-:B------:R-:W-:Y:S01]  /*2b50*/  FFMA.FTZ R221, R221, R240.reuse, R237.reuse ;  /* 0x000000f0dddd7223 */ /* 0x180fe200000100ed */
[----:B------:R-:W-:Y:S01]  /*2b60*/  FFMA.FTZ R69, R0, R240, R237 ;  /* 0x000000f000457223 */ /* 0x000fe200000100ed */
[C---:B------:R-:W-:Y:S01]  /*2b70*/  FMUL.FTZ R76, R211.reuse, R70 ;  /* 0x00000046d34c7220 */ /* 0x040fe20000410000 */
[C---:B------:R-:W-:Y:S01]  /*2b80*/  FMUL.FTZ R70, R211.reuse, R214 ;  /* 0x000000d6d3467220 */ /* 0x040fe20000410000 */
[C---:B------:R-:W-:Y:S01]  /*2b90*/  FMUL.FTZ R77, R211.reuse, R68 ;  /* 0x00000044d34d7220 */ /* 0x040fe20000410000 */
[----:B------:R-:W-:Y:S01]  /*2ba0*/  FADD.FTZ R218, R218, -R219 ;  /* 0x800000dbdada7221 */ /* 0x000fe20000010000 */
[----:B------:R-:W-:Y:S01]  /*2bb0*/  FADD.FTZ R216, R216, -R217 ;  /* 0x800000d9d8d87221 */ /* 0x000fe20000010000 */
[C---:B------:R-:W-:Y:S01]  /*2bc0*/  FMUL.FTZ R71, R211.reuse, R104 ;  /* 0x00000068d3477220 */ /* 0x040fe20000410000 */
[----:B-----5:R-:W-:Y:S01]  /*2bd0*/  ISETP.GE.U32.AND P1, PT, R250, RZ, PT ;  /* 0x000000fffa00720c */ /* 0x020fe20003f26070 */
[----:B------:R-:W-:Y:S01]  /*2be0*/  FADD.FTZ R220, R220, -R221 ;  /* 0x800000dddcdc7221 */ /* 0x000fe20000010000 */
[----:B------:R-:W-:Y:S01]  /*2bf0*/  FADD.FTZ R222, R222, -R69 ;  /* 0x80000045dede7221 */ /* 0x000fe20000010000 */
[----:B------:R-:W-:Y:S01]  /*2c00*/  FMUL.FTZ R74, R70, UR6 ;  /* 0x00000006464a7c20 */ /* 0x000fe20008410000 */
[C---:B------:R-:W-:Y:S01]  /*2c10*/  FMUL.FTZ R69, R211.reuse, R218 ;  /* 0x000000dad3457220 */ /* 0x040fe20000410000 */
[----:B------:R-:W-:Y:S01]  /*2c20*/  FMUL.FTZ R216, R211, R216 ;  /* 0x000000d8d3d87220 */ /* 0x000fe20000410000 */
[----:B------:R-:W-:Y:S01]  /*2c30*/  FMUL.FTZ R75, R76, UR6 ;  /* 0x000000064c4b7c20 */ /* 0x000fe20008410000 */
[----:B------:R-:W-:Y:S01]  /*2c40*/  FMUL.FTZ R72, R71, UR6 ;  /* 0x0000000647487c20 */ /* 0x000fe20008410000 */
[C---:B------:R-:W-:Y:S01]  /*2c50*/  FMUL.FTZ R73, R77.reuse, UR6 ;  /* 0x000000064d497c20 */ /* 0x040fe20008410000 */
[----:B------:R-:W-:Y:S01]  /*2c60*/  F2FP.F16.F32.PACK_AB R70, R77, R70 ;  /* 0x000000464d46723e */ /* 0x000fe200000000ff */
[----:B------:R-:W-:Y:S01]  /*2c70*/  FMUL.FTZ R77, R211, R220 ;  /* 0x000000dcd34d7220 */ /* 0x000fe20000410000 */
[----:B------:R-:W-:Y:S01]  /*2c80*/  LOP3.LUT P3, RZ, R251, 0xff0000, RZ, 0xc0, !PT ;  /* 0x00ff0000fbff7812 */ /* 0x000fe2000786c0ff */
[----:B------:R-:W-:Y:S01]  /*2c90*/  FMUL.FTZ R68, R211, R222 ;  /* 0x000000ded3447220 */ /* 0x000fe20000410000 */
[----:B------:R-:W-:Y:S01]  /*2ca0*/  LOP3.LUT P6, RZ, R251, 0xff, RZ, 0xc0, !PT ;  /* 0x000000fffbff7812 */ /* 0x000fe200078cc0ff */
[----:B------:R-:W-:Y:S01]  /*2cb0*/  FMUL.FTZ R78, R69, UR6 ;  /* 0x00000006454e7c20 */ /* 0x000fe20008410000 */
[C---:B------:R-:W-:Y:S01]  /*2cc0*/  LOP3.LUT P5, RZ, R251.reuse, 0xff00, RZ, 0xc0, !PT ;  /* 0x0000ff00fbff7812 */ /* 0x040fe200078ac0ff */
[----:B------:R-:W-:Y:S01]  /*2cd0*/  FMUL.FTZ R0, R68, UR6 ;  /* 0x0000000644007c20 */ /* 0x000fe20008410000 */
[----:B------:R-:W-:-:S02]  /*2ce0*/  ISETP.GE.U32.AND.EX P1, PT, R251, 0x1000000, PT, P1 ;  /* 0x01000000fb00780c */ /* 0x000fc40003f26110 */
[----:B------:R-:W-:Y:S01]  /*2cf0*/  F2FP.F16.F32.PACK_AB R71, R76, R71 ;  /* 0x000000474c47723e */ /* 0x000fe200000000ff */
[----:B------:R-:W-:Y:S01]  /*2d00*/  FMUL.FTZ R76, R77, UR6 ;  /* 0x000000064d4c7c20 */ /* 0x000fe20008410000 */
[C---:B------:R-:W-:Y:S01]  /*2d10*/  F2FP.F16.F32.PACK_AB R69, R216.reuse, R69 ;  /* 0x00000045d845723e */ /* 0x040fe200000000ff */
[----:B------:R-:W-:Y:S01]  /*2d20*/  FMUL.FTZ R216, R216, UR6 ;  /* 0x00000006d8d87c20 */ /* 0x000fe20008410000 */
[----:B------:R-:W-:Y:S02]  /*2d30*/  FSEL R75, R75, RZ, P1 ;  /* 0x000000ff4b4b7208 */ /* 0x000fe40000800000 */
[----:B------:R-:W-:Y:S02]  /*2d40*/  FSEL R72, R72, RZ, P3 ;  /* 0x000000ff48487208 */ /* 0x000fe40001800000 */
[----:B------:R-:W-:Y:S02]  /*2d50*/  FSEL R74, R74, RZ, P6 ;  /* 0x000000ff4a4a7208 */ /* 0x000fe40003000000 */
[----:B------:R-:W-:-:S02]  /*2d60*/  FSEL R73, R73, RZ, P5 ;  /* 0x000000ff49497208 */ /* 0x000fc40002800000 */
[C---:B------:R-:W-:Y:S02]  /*2d70*/  LOP3.LUT P1, RZ, R250.reuse, 0xff0000, RZ, 0xc0, !PT ;  /* 0x00ff0000faff7812 */ /* 0x040fe4000782c0ff */
[C---:B------:R-:W-:Y:S02]  /*2d80*/  LOP3.LUT P3, RZ, R250.reuse, 0xff000000, RZ, 0xc0, !PT ;  /* 0xff000000faff7812 */ /* 0x040fe4000786c0ff */
[C---:B------:R-:W-:Y:S02]  /*2d90*/  LOP3.LUT P6, RZ, R250.reuse, 0xff, RZ, 0xc0, !PT ;  /* 0x000000fffaff7812 */ /* 0x040fe400078cc0ff */
[----:B------:R-:W-:Y:S02]  /*2da0*/  LOP3.LUT P5, RZ, R250, 0xff00, RZ, 0xc0, !PT ;  /* 0x0000ff00faff7812 */ /* 0x000fe400078ac0ff */
[----:B------:R-:W-:Y:S02]  /*2db0*/  F2FP.F16.F32.PACK_AB R68, R77, R68 ;  /* 0x000000444d44723e */ /* 0x000fe400000000ff */
[----:B------:R-:W-:-:S02]  /*2dc0*/  FSEL R78, R78, RZ, P1 ;  /* 0x000000ff4e4e7208 */ /* 0x000fc40000800000 */
[----:B------:R-:W-:Y:S02]  /*2dd0*/  FSEL R79, R216, RZ, P3 ;  /* 0x000000ffd84f7208 */ /* 0x000fe40001800000 */
[----:B------:R-:W-:Y:S02]  /*2de0*/  FSEL R0, R0, RZ, P6 ;  /* 0x000000ff00007208 */ /* 0x000fe40003000000 */
[----:B------:R-:W-:Y:S02]  /*2df0*/  FSEL R77, R76, RZ, P5 ;  /* 0x000000ff4c4d7208 */ /* 0x000fe40002800000 */
[----:B------:R-:W-:Y:S02]  /*2e00*/  F2FP.F16.F32.PACK_AB R75, R75, R72 ;  /* 0x000000484b4b723e */ /* 0x000fe400000000ff */
[----:B------:R-:W-:Y:S02]  /*2e10*/  F2FP.F16.F32.PACK_AB R74, R73, R74 ;  /* 0x0000004a494a723e */ /* 0x000fe400000000ff */
[----:B------:R-:W-:-:S02]  /*2e20*/  F2FP.F16.F32.PACK_AB R73, R79, R78 ;  /* 0x0000004e4f49723e */ /* 0x000fc400000000ff */
[----:B------:R-:W-:Y:S01]  /*2e30*/  F2FP.F16.F32.PACK_AB R72, R77, R0 ;  /* 0x000000004d48723e */ /* 0x000fe200000000ff */
[----:B------:R-:W-:Y:S06]  /*2e40*/  BRA `(.L_x_513) ;  /* 0x0000001c00547947 */ /* 0x000fec0003800000 */
.L_x_511:
        /* <DEDUP_REMOVED lines=11> */
[----:B------:R-:W-:Y:S01]  /*2f00*/  FFMA.FTZ R73, R0, R240, R237 ;  /* 0x000000f000497223 */ /* 0x000fe200000100ed */
[--C-:B-----5:R-:W-:Y:S02]  /*2f10*/  HADD2.F32 R74, -RZ, R59.reuse.H1_H1 ;  /* 0x3000003bff4a7230 */ /* 0x120fe40000004100 */
[----:B------:R-:W-:Y:S01]  /*2f20*/  FADD.FTZ R215, R214, -R215 ;  /* 0x800000d7d6d77221 */ /* 0x000fe20000010000 */
[----:B------:R-:W-:-:S02]  /*2f30*/  HADD2.F32 R72, -RZ, R59.H0_H0 ;  /* 0x2000003bff487230 */ /* 0x000fc40000004100 */
[----:B------:R-:W-:Y:S01]  /*2f40*/  FADD.FTZ R77, R107, -R76 ;  /* 0x8000004c6b4d7221 */ /* 0x000fe20000010000 */
[--C-:B------:R-:W-:Y:S02]  /*2f50*/  HADD2.F32 R0, -RZ, R58.reuse.H0_H0 ;  /* 0x2000003aff007230 */ /* 0x100fe40000004100 */
[-CC-:B------:R-:W-:Y:S01]  /*2f60*/  FFMA.FTZ R219, R219, R240.reuse, R237.reuse ;  /* 0x000000f0dbdb7223 */ /* 0x180fe200000100ed */
[----:B------:R-:W-:Y:S02]  /*2f70*/  HADD2.F32 R76, -RZ, R58.H1_H1 ;  /* 0x3000003aff4c7230 */ /* 0x000fe40000004100 */
[-CC-:B------:R-:W-:Y:S01]  /*2f80*/  FFMA.FTZ R217, R217, R240.reuse, R237.reuse ;  /* 0x000000f0d9d97223 */ /* 0x180fe200000100ed */
[----:B------:R-:W-:Y:S01]  /*2f90*/  FFMA.FTZ R221, R221, R240, R237 ;  /* 0x000000f0dddd7223 */ /* 0x000fe200000100ed */
[C---:B------:R-:W-:Y:S01]  /*2fa0*/  FFMA.FTZ R79, R211.reuse, R79, R74 ;  /* 0x0000004fd34f7223 */ /* 0x040fe2000001004a */
[C---:B------:R-:W-:Y:S01]  /*2fb0*/  FFMA.FTZ R78, R211.reuse, R75, R72 ;  /* 0x0000004bd34e7223 */ /* 0x040fe20000010048 */
[----:B------:R-:W-:Y:S01]  /*2fc0*/  FFMA.FTZ R74, R211, R215, R0 ;  /* 0x000000d7d34a7223 */ /* 0x000fe20000010000 */
[----:B------:R-:W-:Y:S01]  /*2fd0*/  FADD.FTZ R81, R222, -R73 ;  /* 0x80000049de517221 */ /* 0x000fe20000010000 */
[----:B------:R-:W-:-:S02]  /*2fe0*/  HADD2.F32 R75, -RZ, R57.H0_H0 ;  /* 0x20000039ff4b7230 */ /* 0x000fc40000004100 */
[----:B------:R-:W-:Y:S01]  /*2ff0*/  FADD.FTZ R218, R218, -R219 ;  /* 0x800000dbdada7221 */ /* 0x000fe20000010000 */
[----:B------:R-:W-:Y:S02]  /*3000*/  HADD2.F32 R72, -RZ, R57.H1_H1 ;  /* 0x30000039ff487230 */ /* 0x000fe40000004100 */
[----:B------:R-:W-:Y:S01]  /*3010*/  FADD.FTZ R217, R216, -R217 ;  /* 0x800000d9d8d97221 */ /* 0x000fe20000010000 */
[--C-:B------:R-:W-:Y:S02]  /*3020*/  HADD2.F32 R0, -RZ, R56.reuse.H0_H0 ;  /* 0x20000038ff007230 */ /* 0x100fe40000004100 */
[----:B------:R-:W-:Y:S01]  /*3030*/  FFMA.FTZ R77, R211, R77, R76 ;  /* 0x0000004dd34d7223 */ /* 0x000fe2000001004c */
[----:B------:R-:W-:Y:S01]  /*3040*/  HADD2.F32 R73, -RZ, R56.H1_H1 ;  /* 0x30000038ff497230 */ /* 0x000fe20000004100 */
[----:B------:R-:W-:Y:S01]  /*3050*/  ISETP.GE.U32.AND P1, PT, R250, RZ, PT ;  /* 0x000000fffa00720c */ /* 0x000fe20003f26070 */
[----:B------:R-:W-:Y:S01]  /*3060*/  FADD.FTZ R220, R220, -R221 ;  /* 0x800000dddcdc7221 */ /* 0x000fe20000010000 */
[----:B------:R-:W-:Y:S01]  /*3070*/  FMUL.FTZ R74, R74, UR6 ;  /* 0x000000064a4a7c20 */ /* 0x000fe20008410000 */
[----:B------:R-:W-:Y:S01]  /*3080*/  LOP3.LUT P5, RZ, R251, 0xff, RZ, 0xc0, !PT ;  /* 0x000000fffbff7812 */ /* 0x000fe200078ac0ff */
[----:B------:R-:W-:Y:S01]  /*3090*/  FMUL.FTZ R79, R79, UR6 ;  /* 0x000000064f4f7c20 */ /* 0x000fe20008410000 */
[----:B------:R-:W-:Y:S01]  /*30a0*/  FMUL.FTZ R78, R78, UR6 ;  /* 0x000000064e4e7c20 */ /* 0x000fe20008410000 */
[C---:B------:R-:W-:Y:S01]  /*30b0*/  FFMA.FTZ R75, R211.reuse, R218, R75 ;  /* 0x000000dad34b7223 */ /* 0x040fe2000001004b */
[----:B------:R-:W-:Y:S01]  /*30c0*/  FFMA.FTZ R72, R211, R217, R72 ;  /* 0x000000d9d3487223 */ /* 0x000fe20000010048 */
[----:B------:R-:W-:Y:S01]  /*30d0*/  LOP3.LUT P3, RZ, R251, 0xff0000, RZ, 0xc0, !PT ;  /* 0x00ff0000fbff7812 */ /* 0x000fe2000786c0ff */
[----:B------:R-:W-:Y:S01]  /*30e0*/  FMUL.FTZ R77, R77, UR6 ;  /* 0x000000064d4d7c20 */ /* 0x000fe20008410000 */
[----:B------:R-:W-:Y:S01]  /*30f0*/  ISETP.GE.U32.AND.EX P1, PT, R251, 0x1000000, PT, P1 ;  /* 0x01000000fb00780c */ /* 0x000fe20003f26110 */
[C---:B------:R-:W-:Y:S01]  /*3100*/  FFMA.FTZ R0, R211.reuse, R81, R0 ;  /* 0x00000051d3007223 */ /* 0x040fe20000010000 */
[----:B------:R-:W-:Y:S01]  /*3110*/  FFMA.FTZ R73, R211, R220, R73 ;  /* 0x000000dcd3497223 */ /* 0x000fe20000010049 */
[----:B------:R-:W-:Y:S01]  /*3120*/  LOP3.LUT P6, RZ, R251, 0xff00, RZ, 0xc0, !PT ;  /* 0x0000ff00fbff7812 */ /* 0x000fe200078cc0ff */
[----:B------:R-:W-:Y:S01]  /*3130*/  FMUL.FTZ R75, R75, UR6 ;  /* 0x000000064b4b7c20 */ /* 0x000fe20008410000 */
[----:B------:R-:W-:Y:S01]  /*3140*/  FSEL R76, R74, RZ, P5 ;  /* 0x000000ff4a4c7208 */ /* 0x000fe20002800000 */
[----:B------:R-:W-:Y:S01]  /*3150*/  FMUL.FTZ R74, R72, UR6 ;  /* 0x00000006484a7c20 */ /* 0x000fe20008410000 */
[----:B------:R-:W-:Y:S01]  /*3160*/  FSEL R83, R79, RZ, P1 ;  /* 0x000000ff4f537208 */ /* 0x000fe20000800000 */
[----:B------:R-:W-:Y:S01]  /*3170*/  FMUL.FTZ R0, R0, UR6 ;  /* 0x0000000600007c20 */ /* 0x000fe20008410000 */
[----:B------:R-:W-:Y:S01]  /*3180*/  FSEL R78, R78, RZ, P3 ;  /* 0x000000ff4e4e7208 */ /* 0x000fe20001800000 */
[----:B------:R-:W-:Y:S01]  /*3190*/  FMUL.FTZ R73, R73, UR6 ;  /* 0x0000000649497c20 */ /* 0x000fe20008410000 */
[----:B------:R-:W-:-:S02]  /*31a0*/  LOP3.LUT P1, RZ, R250, 0xff0000, RZ, 0xc0, !PT ;  /* 0x00ff0000faff7812 */ /* 0x000fc4000782c0ff */
[C---:B------:R-:W-:Y:S02]  /*31b0*/  LOP3.LUT P3, RZ, R250.reuse, 0xff000000, RZ, 0xc0, !PT ;  /* 0xff000000faff7812 */ /* 0x040fe4000786c0ff */
[----:B------:R-:W-:Y:S02]  /*31c0*/  FSEL R81, R77, RZ, P6 ;  /* 0x000000ff4d517208 */ /* 0x000fe40003000000 */
        /* <DEDUP_REMOVED lines=11> */
.L_x_514:
[-CC-:B------:R-:W-:Y:S01]  /*3280*/  FFMA.FTZ R69, R106, R240.reuse, R237.reuse ;  /* 0x000000f06a457223 */ /* 0x180fe200000100ed */
[-CC-:B------:R-:W-:Y:S01]  /*3290*/  FFMA.FTZ R215, R215, R240.reuse, R237.reuse ;  /* 0x000000f0d7d77223 */ /* 0x180fe200000100ed */
[-C--:B------:R-:W-:Y:S01]  /*32a0*/  FFMA.FTZ R68, R105, R240.reuse, R237 ;  /* 0x000000f069447223 */ /* 0x080fe200000100ed */
[--C-:B-----5:R-:W-:Y:S02]  /*32b0*/  HADD2.F32 R70, -RZ, R59.reuse.H0_H0 ;  /* 0x2000003bff467230 */ /* 0x120fe40000004100 */
[----:B------:R-:W-:Y:S01]  /*32c0*/  FADD.FTZ R104, R104, -R69 ;  /* 0x8000004568687221 */ /* 0x000fe20000010000 */
[----:B------:R-:W-:Y:S02]  /*32d0*/  HADD2.F32 R69, -RZ, R58.H0_H0 ;  /* 0x2000003aff457230 */ /* 0x000fe40000004100 */
[----:B------:R-:W-:Y:S01]  /*32e0*/  FADD.FTZ R214, R214, -R215 ;  /* 0x800000d7d6d67221 */ /* 0x000fe20000010000 */
[----:B------:R-:W-:Y:S01]  /*32f0*/  FADD.FTZ R72, R103, -R68 ;  /* 0x8000004467487221 */ /* 0x000fe20000010000 */
[----:B------:R-:W-:Y:S01]  /*3300*/  FFMA.FTZ R68, R213, R240, R237 ;  /* 0x000000f0d5447223 */ /* 0x000fe200000100ed */
[C---:B------:R-:W-:Y:S01]  /*3310*/  FFMA.FTZ R71, R211.reuse, R104, R70 ;  /* 0x00000068d3477223 */ /* 0x040fe20000010046 */
[----:B------:R-:W-:Y:S01]  /*3320*/  FFMA.FTZ R70, R211, R214, R69 ;  /* 0x000000d6d3467223 */ /* 0x000fe20000010045 */
[----:B------:R-:W-:-:S02]  /*3330*/  HADD2.F32 R75, -RZ, R59.H1_H1 ;  /* 0x3000003bff4b7230 */ /* 0x000fc40000004100 */
[-CC-:B------:R-:W-:Y:S01]  /*3340*/  FFMA.FTZ R219, R219, R240.reuse, R237.reuse ;  /* 0x000000f0dbdb7223 */ /* 0x180fe200000100ed */
[----:B------:R-:W-:Y:S02]  /*3350*/  HADD2.F32 R73, -RZ, R58.H1_H1 ;  /* 0x3000003aff497230 */ /* 0x000fe40000004100 */
[-CC-:B------:R-:W-:Y:S01]  /*3360*/  FFMA.FTZ R217, R217, R240.reuse, R237.reuse ;  /* 0x000000f0d9d97223 */ /* 0x180fe200000100ed */
[-CC-:B------:R-:W-:Y:S01]  /*3370*/  FFMA.FTZ R69, R0, R240.reuse, R237.reuse ;  /* 0x000000f000457223 */ /* 0x180fe200000100ed */
[----:B------:R-:W-:Y:S01]  /*3380*/  FADD.FTZ R68, R107, -R68 ;  /* 0x800000446b447221 */ /* 0x000fe20000010000 */
[----:B------:R-:W-:Y:S01]  /*3390*/  FFMA.FTZ R221, R221, R240, R237 ;  /* 0x000000f0dddd7223 */ /* 0x000fe200000100ed */
[--C-:B------:R-:W-:Y:S02]  /*33a0*/  HADD2.F32 R0, -RZ, R57.reuse.H0_H0 ;  /* 0x20000039ff007230 */ /* 0x100fe40000004100 */
[----:B------:R-:W-:Y:S01]  /*33b0*/  FADD.FTZ R218, R218, -R219 ;  /* 0x800000dbdada7221 */ /* 0x000fe20000010000 */
[----:B------:R-:W-:-:S02]  /*33c0*/  HADD2.F32 R79, -RZ, R57.H1_H1 ;  /* 0x30000039ff4f7230 */ /* 0x000fc40000004100 */
[----:B------:R-:W-:Y:S01]  /*33d0*/  FADD.FTZ R216, R216, -R217 ;  /* 0x800000d9d8d87221 */ /* 0x000fe20000010000 */
[----:B------:R-:W-:Y:S01]  /*33e0*/  FADD.FTZ R222, R222, -R69 ;  /* 0x80000045dede7221 */ /* 0x000fe20000010000 */
[C---:B------:R-:W-:Y:S01]  /*33f0*/  FFMA.FTZ R76, R211.reuse, R72, R75 ;  /* 0x00000048d34c7223 */ /* 0x040fe2000001004b */
[C---:B------:R-:W-:Y:S01]  /*3400*/  FFMA.FTZ R81, R211.reuse, R68, R73 ;  /* 0x00000044d3517223 */ /* 0x040fe20000010049 */
[--C-:B------:R-:W-:Y:S01]  /*3410*/  HADD2.F32 R69, -RZ, R56.reuse.H0_H0 ;  /* 0x20000038ff457230 */ /* 0x100fe20000004100 */
[----:B------:R-:W-:Y:S01]  /*3420*/  ISETP.GE.U32.AND P1, PT, R250, RZ, PT ;  /* 0x000000fffa00720c */ /* 0x000fe20003f26070 */
[----:B------:R-:W-:Y:S02]  /*3430*/  HADD2.F32 R77, -RZ, R56.H1_H1 ;  /* 0x30000038ff4d7230 */ /* 0x000fe40000004100 */
        /* <DEDUP_REMOVED lines=13> */
[----:B------:R-:W-:-:S02]  /*3510*/  LOP3.LUT P5, RZ, R251, 0xff00, RZ, 0xc0, !PT ;  /* 0x0000ff00fbff7812 */ /* 0x000fc400078ac0ff */
[----:B------:R-:W-:Y:S01]  /*3520*/  F2FP.F16.F32.PACK_AB R71, R76, R71 ;  /* 0x000000474c47723e */ /* 0x000fe200000000ff */
[----:B------:R-:W-:Y:S01]  /*3530*/  FMUL.FTZ R76, R77, UR6 ;  /* 0x000000064d4c7c20 */ /* 0x000fe20008410000 */
[C---:B------:R-:W-:Y:S01]  /*3540*/  F2FP.F16.F32.PACK_AB R69, R79.reuse, R0 ;  /* 0x000000004f45723e */ /* 0x040fe200000000ff */
[----:B------:R-:W-:Y:S01]  /*3550*/  FMUL.FTZ R79, R79, UR6 ;  /* 0x000000064f4f7c20 */ /* 0x000fe20008410000 */
[----:B------:R-:W-:Y:S01]  /*3560*/  FSEL R75, R75, RZ, P1 ;  /* 0x000000ff4b4b7208 */ /* 0x000fe20000800000 */
[----:B------:R-:W-:Y:S01]  /*3570*/  FMUL.FTZ R0, R68, UR6 ;  /* 0x0000000644007c20 */ /* 0x000fe20008410000 */
        /* <DEDUP_REMOVED lines=18> */
.L_x_510:
        /* <DEDUP_REMOVED lines=13> */
[----:B------:R-:W-:Y:S01]  /*3770*/  FADD.FTZ R104, R104, -R53 ;  /* 0x8000003568687221 */ /* 0x000fe20000010000 */
[----:B------:R-:W-:Y:S01]  /*3780*/  FADD.FTZ R214, R214, -R215 ;  /* 0x800000d7d6d67221 */ /* 0x000fe20000010000 */
[----:B-----5:R-:W-:Y:S01]  /*3790*/  ISETP.GE.U32.AND P1, PT, R250, RZ, PT ;  /* 0x000000fffa00720c */ /* 0x020fe20003f26070 */
[----:B------:R-:W-:Y:S01]  /*37a0*/  FMUL.FTZ R54, R211, R54 ;  /* 0x00000036d3367220 */ /* 0x000fe20000410000 */
[----:B------:R-:W-:Y:S01]  /*37b0*/  FFMA.FTZ R219, R219, R240, R237 ;  /* 0x000000f0dbdb7223 */ /* 0x000fe200000100ed */
[----:B------:R-:W-:Y:S01]  /*37c0*/  FMUL.FTZ R104, R211, R104 ;  /* 0x00000068d3687220 */ /* 0x000fe20000410000 */
[----:B------:R-:W-:Y:S01]  /*37d0*/  FADD.FTZ R52, R107, -R52 ;  /* 0x800000346b347221 */ /* 0x000fe20000010000 */
[----:B------:R-:W-:Y:S01]  /*37e0*/  FMUL.FTZ R54, R54, UR6 ;  /* 0x0000000636367c20 */ /* 0x000fe20008410000 */
[----:B------:R-:W-:Y:S01]  /*37f0*/  ISETP.GE.U32.AND.EX P5, PT, R251, 0x1000000, PT, P1 ;  /* 0x01000000fb00780c */ /* 0x000fe20003fa6110 */
[----:B------:R-:W-:Y:S01]  /*3800*/  FMUL.FTZ R214, R211, R214 ;  /* 0x000000d6d3d67220 */ /* 0x000fe20000410000 */
[----:B------:R-:W-:Y:S01]  /*3810*/  FADD.FTZ R218, R218, -R219 ;  /* 0x800000dbdada7221 */ /* 0x000fe20000010000 */
[----:B------:R-:W-:Y:S01]  /*3820*/  ISETP.GE.U32.AND P1, PT, R138, RZ, PT ;  /* 0x000000ff8a00720c */ /* 0x000fe20003f26070 */
[----:B------:R-:W-:Y:S01]  /*3830*/  FMUL.FTZ R104, R104, UR6 ;  /* 0x0000000668687c20 */ /* 0x000fe20008410000 */
[----:B------:R-:W-:Y:S01]  /*3840*/  LOP3.LUT P6, RZ, R139, 0xff0000, RZ, 0xc0, !PT ;  /* 0x00ff00008bff7812 */ /* 0x000fe200078cc0ff */
[----:B------:R-:W-:Y:S01]  /*3850*/  FMUL.FTZ R53, R211, R52 ;  /* 0x00000034d3357220 */ /* 0x000fe20000410000 */
[----:B------:R-:W-:Y:S01]  /*3860*/  FSEL R72, R54, RZ, P5 ;  /* 0x000000ff36487208 */ /* 0x000fe20002800000 */
[----:B------:R-:W-:Y:S01]  /*3870*/  FMUL.FTZ R214, R214, UR6 ;  /* 0x00000006d6d67c20 */ /* 0x000fe20008410000 */
[----:B------:R-:W-:Y:S01]  /*3880*/  LOP3.LUT P3, RZ, R251, 0xff0000, RZ, 0xc0, !PT ;  /* 0x00ff0000fbff7812 */ /* 0x000fe2000786c0ff */
[----:B------:R-:W-:Y:S01]  /*3890*/  FMUL.FTZ R218, R211, R218 ;  /* 0x000000dad3da7220 */ /* 0x000fe20000410000 */
[----:B------:R-:W-:Y:S01]  /*38a0*/  LOP3.LUT P5, RZ, R251, 0xff, RZ, 0xc0, !PT ;  /* 0x000000fffbff7812 */ /* 0x000fe200078ac0ff */
[-CC-:B------:R-:W-:Y:S01]  /*38b0*/  FFMA.FTZ R217, R217, R240.reuse, R237.reuse ;  /* 0x000000f0d9d97223 */ /* 0x180fe200000100ed */
[----:B------:R-:W-:Y:S01]  /*38c0*/  ISETP.GE.U32.AND.EX P1, PT, R139, 0x1000000, PT, P1 ;  /* 0x010000008b00780c */ /* 0x000fe20003f26110 */
[----:B------:R-:W-:Y:S01]  /*38d0*/  FMUL.FTZ R53, R53, UR6 ;  /* 0x0000000635357c20 */ /* 0x000fe20008410000 */
[----:B------:R-:W-:Y:S01]  /*38e0*/  FSEL R55, R104, RZ, P6 ;  /* 0x000000ff68377208 */ /* 0x000fe20003000000 */
[-C--:B------:R-:W-:Y:S01]  /*38f0*/  FFMA.FTZ R73, R0, R240.reuse, R237 ;  /* 0x000000f000497223 */ /* 0x080fe200000100ed */
[----:B------:R-:W-:Y:S01]  /*3900*/  FSEL R75, R104, RZ, P3 ;  /* 0x000000ff684b7208 */ /* 0x000fe20001800000 */
[----:B------:R-:W-:Y:S01]  /*3910*/  FMUL.FTZ R218, R218, UR6 ;  /* 0x00000006dada7c20 */ /* 0x000fe20008410000 */
[----:B------:R-:W-:Y:S01]  /*3920*/  LOP3.LUT P6, RZ, R251, 0xff00, RZ, 0xc0, !PT ;  /* 0x0000ff00fbff7812 */ /* 0x000fe200078cc0ff */
[----:B------:R-:W-:Y:S01]  /*3930*/  FADD.FTZ R216, R216, -R217 ;  /* 0x800000d9d8d87221 */ /* 0x000fe20000010000 */
[----:B------:R-:W-:Y:S01]  /*3940*/  FSEL R52, R54, RZ, P1 ;  /* 0x000000ff36347208 */ /* 0x000fe20000800000 */
[----:B------:R-:W-:Y:S01]  /*3950*/  FFMA.FTZ R221, R221, R240, R237 ;  /* 0x000000f0dddd7223 */ /* 0x000fe200000100ed */
[----:B------:R-:W-:Y:S01]  /*3960*/  FSEL R74, R214, RZ, P5 ;  /* 0x000000ffd64a7208 */ /* 0x000fe20002800000 */
[----:B------:R-:W-:Y:S01]  /*3970*/  FADD.FTZ R222, R222, -R73 ;  /* 0x80000049dede7221 */ /* 0x000fe20000010000 */
[----:B------:R-:W-:Y:S01]  /*3980*/  LOP3.LUT P3, RZ, R139, 0xff, RZ, 0xc0, !PT ;  /* 0x000000ff8bff7812 */ /* 0x000fe2000786c0ff */
[----:B------:R-:W-:Y:S01]  /*3990*/  FMUL.FTZ R216, R211, R216 ;  /* 0x000000d8d3d87220 */ /* 0x000fe20000410000 */
[----:B------:R-:W-:Y:S01]  /*39a0*/  LOP3.LUT P1, RZ, R139, 0xff00, RZ, 0xc0, !PT ;  /* 0x0000ff008bff7812 */ /* 0x000fe2000782c0ff */
[----:B------:R-:W-:Y:S01]  /*39b0*/  FADD.FTZ R220, R220, -R221 ;  /* 0x800000dddcdc7221 */ /* 0x000fe20000010000 */
[----:B------:R-:W-:Y:S01]  /*39c0*/  LOP3.LUT P5, RZ, R250, 0xff0000, RZ, 0xc0, !PT ;  /* 0x00ff0000faff7812 */ /* 0x000fe200078ac0ff */
[----:B------:R-:W-:Y:S01]  /*39d0*/  FMUL.FTZ R216, R216, UR6 ;  /* 0x00000006d8d87c20 */ /* 0x000fe20008410000 */
[----:B------:R-:W-:Y:S01]  /*39e0*/  FSEL R77, R53, RZ, P6 ;  /* 0x000000ff354d7208 */ /* 0x000fe20003000000 */
[C---:B------:R-:W-:Y:S01]  /*39f0*/  FMUL.FTZ R220, R211.reuse, R220 ;  /* 0x000000dcd3dc7220 */ /* 0x040fe20000410000 */
[----:B------:R-:W-:Y:S01]  /*3a00*/  FSEL R54, R214, RZ, P3 ;  /* 0x000000ffd6367208 */ /* 0x000fe20001800000 */
[----:B------:R-:W-:Y:S01]  /*3a10*/  FMUL.FTZ R222, R211, R222 ;  /* 0x000000ded3de7220 */ /* 0x000fe20000410000 */
[----:B------:R-:W-:Y:S01]  /*3a20*/  FSEL R53, R53, RZ, P1 ;  /* 0x000000ff35357208 */ /* 0x000fe20000800000 */
[----:B------:R-:W-:Y:S01]  /*3a30*/  FMUL.FTZ R220, R220, UR6 ;  /* 0x00000006dcdc7c20 */ /* 0x000fe20008410000 */
[----:B------:R-:W-:Y:S01]  /*3a40*/  FSEL R73, R218, RZ, P5 ;  /* 0x000000ffda497208 */ /* 0x000fe20002800000 */
[----:B------:R-:W-:Y:S01]  /*3a50*/  FMUL.FTZ R222, R222, UR6 ;  /* 0x00000006dede7c20 */ /* 0x000fe20008410000 */
[----:B------:R-:W-:-:S02]  /*3a60*/  LOP3.LUT P5, RZ, R138, 0xff0000, RZ, 0xc0, !PT ;  /* 0x00ff00008aff7812 */ /* 0x000fc400078ac0ff */
[----:B------:R-:W-:Y:S02]  /*3a70*/  F2FP.F16.F32.PACK_AB R54, R53, R54 ;  /* 0x000000363536723e */ /* 0x000fe400000000ff */
[----:B------:R-:W-:Y:S02]  /*3a80*/  FSEL R53, R218, RZ, P5 ;  /* 0x000000ffda357208 */ /* 0x000fe40002800000 */
[----:B------:R-:W-:Y:S02]  /*3a90*/  LOP3.LUT P3, RZ, R250, 0xff000000, RZ, 0xc0, !PT ;  /* 0xff000000faff7812 */ /* 0x000fe4000786c0ff */
[----:B------:R-:W-:Y:S02]  /*3aa0*/  LOP3.LUT P5, RZ, R138, 0xff000000, RZ, 0xc0, !PT ;  /* 0xff0000008aff7812 */ /* 0x000fe400078ac0ff */
[C---:B------:R-:W-:Y:S02]  /*3ab0*/  FSEL R76, R216.reuse, RZ, P3 ;  /* 0x000000ffd84c7208 */ /* 0x040fe40001800000 */
[----:B------:R-:W-:-:S02]  /*3ac0*/  FSEL R0, R216, RZ, P5 ;  /* 0x000000ffd8007208 */ /* 0x000fc40002800000 */
[C---:B------:R-:W-:Y:S02]  /*3ad0*/  LOP3.LUT P6, RZ, R250.reuse, 0xff00, RZ, 0xc0, !PT ;  /* 0x0000ff00faff7812 */ /* 0x040fe400078cc0ff */
[----:B------:R-:W-:Y:S02]  /*3ae0*/  LOP3.LUT P1, RZ, R250, 0xff, RZ, 0xc0, !PT ;  /* 0x000000fffaff7812 */ /* 0x000fe4000782c0ff */
[C---:B------:R-:W-:Y:S02]  /*3af0*/  LOP3.LUT P3, RZ, R138.reuse, 0xff00, RZ, 0xc0, !PT ;  /* 0x0000ff008aff7812 */ /* 0x040fe4000786c0ff */
[----:B------:R-:W-:Y:S02]  /*3b00*/  LOP3.LUT P5, RZ, R138, 0xff, RZ, 0xc0, !PT ;  /* 0x000000ff8aff7812 */ /* 0x000fe400078ac0ff */
[----:B------:R-:W-:Y:S02]  /*3b10*/  F2FP.F16.F32.PACK_AB R55, R52, R55 ;  /* 0x000000373437723e */ /* 0x000fe400000000ff */
[----:B------:R-:W-:-:S02]  /*3b20*/  F2FP.F16.F32.PACK_AB R75, R72, R75 ;  /* 0x0000004b484b723e */ /* 0x000fc400000000ff */
[----:B------:R-:W-:Y:S02]  /*3b30*/  F2FP.F16.F32.PACK_AB R74, R77, R74 ;  /* 0x0000004a4d4a723e */ /* 0x000fe400000000ff */
[C---:B------:R-:W-:Y:S02]  /*3b40*/  FSEL R79, R220.reuse, RZ, P6 ;  /* 0x000000ffdc4f7208 */ /* 0x040fe40003000000 */
[----:B------:R-:W-:Y:S02]  /*3b50*/  FSEL R77, R220, RZ, P3 ;  /* 0x000000ffdc4d7208 */ /* 0x000fe40001800000 */
[C---:B------:R-:W-:Y:S02]  /*3b60*/  FSEL R52, R222.reuse, RZ, P5 ;  /* 0x000000ffde347208 */ /* 0x040fe40002800000 */
[----:B------:R-:W-:Y:S02]  /*3b70*/  FSEL R72, R222, RZ, P1 ;  /* 0x000000ffde487208 */ /* 0x000fe40000800000 */
[----:B------:R-:W-:-:S02]  /*3b80*/  F2FP.F16.F32.PACK_AB R53, R0, R53 ;  /* 0x000000350035723e */ /* 0x000fc400000000ff */
[----:B------:R-:W-:Y:S02]  /*3b90*/  F2FP.F16.F32.PACK_AB R73, R76, R73 ;  /* 0x000000494c49723e */ /* 0x000fe400000000ff */
[----:B------:R-:W-:Y:S02]  /*3ba0*/  F2FP.F16.F32.PACK_AB R52, R77, R52 ;  /* 0x000000344d34723e */ /* 0x000fe400000000ff */
[----:B------:R-:W-:Y:S01]  /*3bb0*/  F2FP.F16.F32.PACK_AB R72, R79, R72 ;  /* 0x000000484f48723e */ /* 0x000fe200000000ff */
[----:B------:R-:W-:Y:S06]  /*3bc0*/  BRA `(.L_x_513) ;  /* 0x0000000c00f47947 */ /* 0x000fec0003800000 */
.L_x_516:
[-CC-:B------:R-:W-:Y:S01]  /*3bd0*/  FFMA.FTZ R53, R106, R240.reuse, R237.reuse ;  /* 0x000000f06a357223 */ /* 0x180fe200000100ed */
[-CC-:B------:R-:W-:Y:S01]  /*3be0*/  FFMA.FTZ R54, R105, R240.reuse, R237.reuse ;  /* 0x000000f069367223 */ /* 0x180fe200000100ed */
[-CC-:B------:R-:W-:Y:S01]  /*3bf0*/  FFMA.FTZ R52, R213, R240.reuse, R237.reuse ;  /* 0x000000f0d5347223 */ /* 0x180fe200000100ed */
[----:B------:R-:W-:Y:S01]  /*3c00*/  FFMA.FTZ R215, R215, R240, R237 ;  /* 0x000000f0d7d77223 */ /* 0x000fe200000100ed */
[----:B------:R-:W-:Y:S01]  /*3c10*/  FADD.FTZ R104, R104, -R53 ;  /* 0x8000003568687221 */ /* 0x000fe20000010000 */
[----:B------:R-:W-:Y:S01]  /*3c20*/  FADD.FTZ R54, R103, -R54 ;  /* 0x8000003667367221 */ /* 0x000fe20000010000 */
[----:B-----5:R-:W-:Y:S01]  /*3c30*/  LOP3.LUT P6, RZ, R251, 0xff0000, RZ, 0xc0, !PT ;  /* 0x00ff0000fbff7812 */ /* 0x020fe200078cc0ff */
[----:B------:R-:W-:Y:S01]  /*3c40*/  FADD.FTZ R52, R107, -R52 ;  /* 0x800000346b347221 */ /* 0x000fe20000010000 */
[----:B------:R-:W-:Y:S01]  /*3c50*/  FMUL.FTZ R71, R211, R104 ;  /* 0x00000068d3477220 */ /* 0x000fe20000410000 */
[----:B------:R-:W-:Y:S01]  /*3c60*/  LOP3.LUT P5, RZ, R139, 0xff0000, RZ, 0xc0, !PT ;  /* 0x00ff00008bff7812 */ /* 0x000fe200078ac0ff */
[----:B------:R-:W-:Y:S01]  /*3c70*/  FMUL.FTZ R72, R211, R54 ;  /* 0x00000036d3487220 */ /* 0x000fe20000410000 */
[----:B------:R-:W-:Y:S01]  /*3c80*/  ISETP.GE.U32.AND P1, PT, R250, RZ, PT ;  /* 0x000000fffa00720c */ /* 0x000fe20003f26070 */
[----:B------:R-:W-:Y:S01]  /*3c90*/  FMUL.FTZ R53, R71, UR6 ;  /* 0x0000000647357c20 */ /* 0x000fe20008410000 */
[----:B------:R-:W-:Y:S01]  /*3ca0*/  ISETP.GE.U32.AND P3, PT, R138, RZ, PT ;  /* 0x000000ff8a00720c */ /* 0x000fe20003f66070 */
[----:B------:R-:W-:Y:S01]  /*3cb0*/  FADD.FTZ R214, R214, -R215 ;  /* 0x800000d7d6d67221 */ /* 0x000fe20000010000 */
[----:B------:R-:W-:Y:S01]  /*3cc0*/  FFMA.FTZ R219, R219, R240, R237 ;  /* 0x000000f0dbdb7223 */ /* 0x000fe200000100ed */
[----:B------:R-:W-:Y:S01]  /*3cd0*/  ISETP.GE.U32.AND.EX P1, PT, R251, 0x1000000, PT, P1 ;  /* 0x01000000fb00780c */ /* 0x000fe20003f26110 */
[----:B------:R-:W-:Y:S01]  /*3ce0*/  FMUL.FTZ R73, R211, R52 ;  /* 0x00000034d3497220 */ /* 0x000fe20000410000 */
[----:B------:R-:W-:Y:S01]  /*3cf0*/  FSEL R75, R53, RZ, P6 ;  /* 0x000000ff354b7208 */ /* 0x000fe20003000000 */
[----:B------:R-:W-:Y:S01]  /*3d00*/  FMUL.FTZ R70, R211, R214 ;  /* 0x000000d6d3467220 */ /* 0x000fe20000410000 */
[----:B------:R-:W-:Y:S01]  /*3d10*/  FSEL R68, R53, RZ, P5 ;  /* 0x000000ff35447208 */ /* 0x000fe20002800000 */
[----:B------:R-:W-:Y:S01]  /*3d20*/  FMUL.FTZ R53, R72, UR6 ;  /* 0x0000000648357c20 */ /* 0x000fe20008410000 */
[----:B------:R-:W-:Y:S01]  /*3d30*/  ISETP.GE.U32.AND.EX P3, PT, R139, 0x1000000, PT, P3 ;  /* 0x010000008b00780c */ /* 0x000fe20003f66130 */
[----:B------:R-:W-:Y:S01]  /*3d40*/  FADD.FTZ R218, R218, -R219 ;  /* 0x800000dbdada7221 */ /* 0x000fe20000010000 */
[----:B------:R-:W-:Y:S01]  /*3d50*/  FMUL.FTZ R55, R73, UR6 ;  /* 0x0000000649377c20 */ /* 0x000fe20008410000 */
[----:B------:R-:W-:Y:S01]  /*3d60*/  FMUL.FTZ R52, R70, UR6 ;  /* 0x0000000646347c20 */ /* 0x000fe20008410000 */
[----:B------:R-:W-:Y:S01]  /*3d70*/  FSEL R76, R53, RZ, P1 ;  /* 0x000000ff354c7208 */ /* 0x000fe20000800000 */
[----:B------:R-:W-:Y:S01]  /*3d80*/  FFMA.FTZ R217, R217, R240, R237 ;  /* 0x000000f0d9d97223 */ /* 0x000fe200000100ed */
[----:B------:R-:W-:Y:S01]  /*3d90*/  FSEL R79, R53, RZ, P3 ;  /* 0x000000ff354f7208 */ /* 0x000fe20001800000 */
[----:B------:R-:W-:Y:S01]  /*3da0*/  FMUL.FTZ R69, R211, R218 ;  /* 0x000000dad3457220 */ /* 0x000fe20000410000 */
[----:B------:R-:W-:Y:S01]  /*3db0*/  LOP3.LUT P1, RZ, R251, 0xff00, RZ, 0xc0, !PT ;  /* 0x0000ff00fbff7812 */ /* 0x000fe2000782c0ff */
[----:B------:R-:W-:Y:S01]  /*3dc0*/  FADD.FTZ R216, R216, -R217 ;  /* 0x800000d9d8d87221 */ /* 0x000fe20000010000 */
[----:B------:R-:W-:Y:S01]  /*3dd0*/  LOP3.LUT P3, RZ, R139, 0xff00, RZ, 0xc0, !PT ;  /* 0x0000ff008bff7812 */ /* 0x000fe2000786c0ff */
[----:B------:R-:W-:Y:S01]  /*3de0*/  FFMA.FTZ R221, R221, R240, R237 ;  /* 0x000000f0dddd7223 */ /* 0x000fe200000100ed */
[----:B------:R-:W-:Y:S01]  /*3df0*/  LOP3.LUT P6, RZ, R251, 0xff, RZ, 0xc0, !PT ;  /* 0x000000fffbff7812 */ /* 0x000fe200078cc0ff */
[----:B------:R-:W-:Y:S01]  /*3e00*/  FMUL.FTZ R216, R211, R216 ;  /* 0x000000d8d3d87220 */ /* 0x000fe20000410000 */
[C---:B------:R-:W-:Y:S01]  /*3e10*/  FSEL R53, R55.reuse, RZ, P1 ;  /* 0x000000ff37357208 */ /* 0x040fe20000800000 */
[----:B------:R-:W-:Y:S01]  /*3e20*/  FADD.FTZ R220, R220, -R221 ;  /* 0x800000dddcdc7221 */ /* 0x000fe20000010000 */
[----:B------:R-:W-:Y:S01]  /*3e30*/  FSEL R77, R55, RZ, P3 ;  /* 0x000000ff374d7208 */ /* 0x000fe20001800000 */
[----:B------:R-:W-:Y:S01]  /*3e40*/  FFMA.FTZ R55, R0, R240, R237 ;  /* 0x000000f000377223 */ /* 0x000fe200000100ed */
[----:B------:R-:W-:Y:S01]  /*3e50*/  FSEL R74, R52, RZ, P6 ;  /* 0x000000ff344a7208 */ /* 0x000fe20003000000 */
[----:B------:R-:W-:Y:S01]  /*3e60*/  FMUL.FTZ R0, R69, UR6 ;  /* 0x0000000645007c20 */ /* 0x000fe20008410000 */
[----:B------:R-:W-:Y:S01]  /*3e70*/  LOP3.LUT P6, RZ, R250, 0xff0000, RZ, 0xc0, !PT ;  /* 0x00ff0000faff7812 */ /* 0x000fe200078cc0ff */
[----:B------:R-:W-:Y:S01]  /*3e80*/  FADD.FTZ R222, R222, -R55 ;  /* 0x80000037dede7221 */ /* 0x000fe20000010000 */
[----:B------:R-:W-:-:S02]  /*3e90*/  F2FP.F16.F32.PACK_AB R75, R76, R75 ;  /* 0x0000004b4c4b723e */ /* 0x000fc400000000ff */
[----:B------:R-:W-:Y:S01]  /*3ea0*/  FSEL R76, R0, RZ, P6 ;  /* 0x000000ff004c7208 */ /* 0x000fe20003000000 */
[----:B------:R-:W-:Y:S01]  /*3eb0*/  FMUL.FTZ R222, R211, R222 ;  /* 0x000000ded3de7220 */ /* 0x000fe20000410000 */
[----:B------:R-:W-:Y:S02]  /*3ec0*/  LOP3.LUT P5, RZ, R139, 0xff, RZ, 0xc0, !PT ;  /* 0x000000ff8bff7812 */ /* 0x000fe400078ac0ff */
[----:B------:R-:W-:Y:S02]  /*3ed0*/  LOP3.LUT P6, RZ, R138, 0xff0000, RZ, 0xc0, !PT ;  /* 0x00ff00008aff7812 */ /* 0x000fe400078cc0ff */
[----:B------:R-:W-:Y:S01]  /*3ee0*/  F2FP.F16.F32.PACK_AB R70, R73, R70 ;  /* 0x000000464946723e */ /* 0x000fe200000000ff */
[----:B------:R-:W-:Y:S01]  /*3ef0*/  FMUL.FTZ R73, R211, R220 ;  /* 0x000000dcd3497220 */ /* 0x000fe20000410000 */
[C---:B------:R-:W-:Y:S01]  /*3f00*/  F2FP.F16.F32.PACK_AB R69, R216.reuse, R69 ;  /* 0x00000045d845723e */ /* 0x040fe200000000ff */
[----:B------:R-:W-:Y:S01]  /*3f10*/  FMUL.FTZ R216, R216, UR6 ;  /* 0x00000006d8d87c20 */ /* 0x000fe20008410000 */
[----:B------:R-:W-:-:S02]  /*3f20*/  FSEL R54, R52, RZ, P5 ;  /* 0x000000ff34367208 */ /* 0x000fc40002800000 */
[----:B------:R-:W-:Y:S01]  /*3f30*/  FSEL R78, R0, RZ, P6 ;  /* 0x000000ff004e7208 */ /* 0x000fe20003000000 */
[----:B------:R-:W-:Y:S01]  /*3f40*/  FMUL.FTZ R0, R73, UR6 ;  /* 0x0000000649007c20 */ /* 0x000fe20008410000 */
[----:B------:R-:W-:Y:S02]  /*3f50*/  LOP3.LUT P5, RZ, R250, 0xff000000, RZ, 0xc0, !PT ;  /* 0xff000000faff7812 */ /* 0x000fe400078ac0ff */
[----:B------:R-:W-:Y:S02]  /*3f60*/  LOP3.LUT P6, RZ, R138, 0xff000000, RZ, 0xc0, !PT ;  /* 0xff0000008aff7812 */ /* 0x000fe400078cc0ff */
[----:B------:R-:W-:Y:S02]  /*3f70*/  F2FP.F16.F32.PACK_AB R55, R79, R68 ;  /* 0x000000444f37723e */ /* 0x000fe400000000ff */
[----:B------:R-:W-:Y:S01]  /*3f80*/  F2FP.F16.F32.PACK_AB R68, R73, R222 ;  /* 0x000000de4944723e */ /* 0x000fe200000000ff */
[----:B------:R-:W-:Y:S01]  /*3f90*/  FMUL.FTZ R222, R222, UR6 ;  /* 0x00000006dede7c20 */ /* 0x000fe20008410000 */
[----:B------:R-:W-:-:S02]  /*3fa0*/  FSEL R81, R216, RZ, P5 ;  /* 0x000000ffd8517208 */ /* 0x000fc40002800000 */
[----:B------:R-:W-:Y:S02]  /*3fb0*/  FSEL R73, R216, RZ, P6 ;  /* 0x000000ffd8497208 */ /* 0x000fe40003000000 */
[C---:B------:R-:W-:Y:S02]  /*3fc0*/  LOP3.LUT P1, RZ, R250.reuse, 0xff00, RZ, 0xc0, !PT ;  /* 0x0000ff00faff7812 */ /* 0x040fe4000782c0ff */
[----:B------:R-:W-:Y:S02]  /*3fd0*/  LOP3.LUT P3, RZ, R250, 0xff, RZ, 0xc0, !PT ;  /* 0x000000fffaff7812 */ /* 0x000fe4000786c0ff */
[C---:B------:R-:W-:Y:S02]  /*3fe0*/  LOP3.LUT P5, RZ, R138.reuse, 0xff00, RZ, 0xc0, !PT ;  /* 0x0000ff008aff7812 */ /* 0x040fe400078ac0ff */
[----:B------:R-:W-:Y:S02]  /*3ff0*/  LOP3.LUT P6, RZ, R138, 0xff, RZ, 0xc0, !PT ;  /* 0x000000ff8aff7812 */ /* 0x000fe400078cc0ff */
        /* <DEDUP_REMOVED lines=9> */
[----:B------:R-:W-:Y:S02]  /*4090*/  F2FP.F16.F32.PACK_AB R52, R79, R52 ;  /* 0x000000344f34723e */ /* 0x000fe400000000ff */
[----:B------:R-:W-:Y:S01]  /*40a0*/  F2FP.F16.F32.PACK_AB R72, R77, R72 ;  /* 0x000000484d48723e */ /* 0x000fe200000000ff */
[----:B------:R-:W-:Y:S06]  /*40b0*/  BRA `(.L_x_513) ;  /* 0x0000000800b87947 */ /* 0x000fec0003800000 */
.L_x_515:
[----:B------:R-:W-:Y:S01]  /*40c0*/  UMOV UR4, UR8 ;  /* 0x0000000800047c82 */ /* 0x000fe20008000000 */
[----:B------:R-:W-:Y:S01]  /*40d0*/  UMOV UR5, UR9 ;  /* 0x0000000900057c82 */ /* 0x000fe20008000000 */
[----:B------:R-:W-:-:S04]  /*40e0*/  UISETP.NE.U32.AND UP0, UPT, UR4, URZ, UPT ;  /* 0x000000ff0400728c */ /* 0x000fc8000bf05070 */
[----:B------:R-:W-:-:S09]  /*40f0*/  UISETP.NE.AND.EX UP0, UPT, UR5, URZ, UPT, UP0 ;  /* 0x000000ff0500728c */ /* 0x000fd2000bf05300 */
[----:B------:R-:W-:Y:S05]  /*4100*/  BRA.U UP0, `(.L_x_517) ;  /* 0x00000005004c7547 */ /* 0x000fea000b800000 */
[-CC-:B------:R-:W-:Y:S01]  /*4110*/  FFMA.FTZ R53, R106, R240.reuse, R237.reuse ;  /* 0x000000f06a357223 */ /* 0x180fe200000100ed */
[-CC-:B------:R-:W-:Y:S01]  /*4120*/  FFMA.FTZ R52, R105, R240.reuse, R237.reuse ;  /* 0x000000f069347223 */ /* 0x180fe200000100ed */
[--C-:B-----5:R-:W-:Y:S02]  /*4130*/  HADD2.F32 R54, -RZ, R59.reuse.H0_H0 ;  /* 0x2000003bff367230 */ /* 0x120fe40000004100 */
[-C--:B------:R-:W-:Y:S01]  /*4140*/  FFMA.FTZ R215, R215, R240.reuse, R237 ;  /* 0x000000f0d7d77223 */ /* 0x080fe200000100ed */
[----:B------:R-:W-:Y:S02]  /*4150*/  HADD2.F32 R73, -RZ, R59.H1_H1 ;  /* 0x3000003bff497230 */ /* 0x000fe40000004100 */
[----:B------:R-:W-:Y:S01]  /*4160*/  FADD.FTZ R104, R104, -R53 ;  /* 0x8000003568687221 */ /* 0x000fe20000010000 */
[----:B------:R-:W-:Y:S01]  /*4170*/  FADD.FTZ R72, R103, -R52 ;  /* 0x8000003467487221 */ /* 0x000fe20000010000 */
[----:B------:R-:W-:Y:S01]  /*4180*/  FFMA.FTZ R52, R213, R240, R237 ;  /* 0x000000f0d5347223 */ /* 0x000fe200000100ed */
[----:B------:R-:W-:-:S02]  /*4190*/  HADD2.F32 R53, -RZ, R58.H0_H0 ;  /* 0x2000003aff357230 */ /* 0x000fc40000004100 */
[C---:B------:R-:W-:Y:S01]  /*41a0*/  FFMA.FTZ R104, R211.reuse, R104, R54 ;  /* 0x00000068d3687223 */ /* 0x040fe20000010036 */
[----:B------:R-:W-:Y:S01]  /*41b0*/  FFMA.FTZ R72, R211, R72, R73 ;  /* 0x00000048d3487223 */ /* 0x000fe20000010049 */
[----:B------:R-:W-:Y:S01]  /*41c0*/  FADD.FTZ R214, R214, -R215 ;  /* 0x800000d7d6d67221 */ /* 0x000fe20000010000 */
[----:B------:R-:W-:Y:S01]  /*41d0*/  HADD2.F32 R55, -RZ, R58.H1_H1 ;  /* 0x3000003aff377230 */ /* 0x000fe20000004100 */
[----:B------:R-:W-:Y:S01]  /*41e0*/  ISETP.GE.U32.AND P1, PT, R250, RZ, PT ;  /* 0x000000fffa00720c */ /* 0x000fe20003f26070 */
[----:B------:R-:W-:Y:S01]  /*41f0*/  FADD.FTZ R52, R107, -R52 ;  /* 0x800000346b347221 */ /* 0x000fe20000010000 */
[----:B------:R-:W-:Y:S01]  /*4200*/  ISETP.GE.U32.AND P3, PT, R138, RZ, PT ;  /* 0x000000ff8a00720c */ /* 0x000fe20003f66070 */
[----:B------:R-:W-:Y:S01]  /*4210*/  FFMA.FTZ R219, R219, R240, R237 ;  /* 0x000000f0dbdb7223 */ /* 0x000fe200000100ed */
[----:B------:R-:W-:Y:S01]  /*4220*/  FMUL.FTZ R104, R104, UR6 ;  /* 0x0000000668687c20 */ /* 0x000fe20008410000 */
[----:B------:R-:W-:Y:S01]  /*4230*/  FMUL.FTZ R72, R72, UR6 ;  /* 0x0000000648487c20 */ /* 0x000fe20008410000 */
[----:B------:R-:W-:Y:S01]  /*4240*/  FFMA.FTZ R53, R211, R214, R53 ;  /* 0x000000d6d3357223 */ /* 0x000fe20000010035 */
[----:B------:R-:W-:Y:S01]  /*4250*/  LOP3.LUT P6, RZ, R251, 0xff0000, RZ, 0xc0, !PT ;  /* 0x00ff0000fbff7812 */ /* 0x000fe200078cc0ff */
[----:B------:R-:W-:Y:S01]  /*4260*/  FFMA.FTZ R73, R0, R240, R237 ;  /* 0x000000f000497223 */ /* 0x000fe200000100ed */
[----:B------:R-:W-:Y:S01]  /*4270*/  LOP3.LUT P5, RZ, R139, 0xff0000, RZ, 0xc0, !PT ;  /* 0x00ff00008bff7812 */ /* 0x000fe200078ac0ff */
[----:B------:R-:W-:Y:S01]  /*4280*/  FFMA.FTZ R54, R211, R52, R55 ;  /* 0x00000034d3367223 */ /* 0x000fe20000010037 */
[----:B------:R-:W-:Y:S01]  /*4290*/  ISETP.GE.U32.AND.EX P1, PT, R251, 0x1000000, PT, P1 ;  /* 0x01000000fb00780c */ /* 0x000fe20003f26110 */
[--C-:B------:R-:W-:Y:S01]  /*42a0*/  HADD2.F32 R0, -RZ, R57.reuse.H0_H0 ;  /* 0x20000039ff007230 */ /* 0x100fe20000004100 */
[----:B------:R-:W-:Y:S01]  /*42b0*/  ISETP.GE.U32.AND.EX P3, PT, R139, 0x1000000, PT, P3 ;  /* 0x010000008b00780c */ /* 0x000fe20003f66130 */
[----:B------:R-:W-:Y:S01]  /*42c0*/  FADD.FTZ R218, R218, -R219 ;  /* 0x800000dbdada7221 */ /* 0x000fe20000010000 */
[C---:B------:R-:W-:Y:S01]  /*42d0*/  FSEL R78, R104.reuse, RZ, P6 ;  /* 0x000000ff684e7208 */ /* 0x040fe20003000000 */
[----:B------:R-:W-:Y:S01]  /*42e0*/  FMUL.FTZ R53, R53, UR6 ;  /* 0x0000000635357c20 */ /* 0x000fe20008410000 */
[----:B------:R-:W-:Y:S01]  /*42f0*/  FSEL R55, R104, RZ, P5 ;  /* 0x000000ff68377208 */ /* 0x000fe20002800000 */
[----:B------:R-:W-:Y:S01]  /*4300*/  FFMA.FTZ R0, R211, R218, R0 ;  /* 0x000000dad3007223 */ /* 0x000fe20000010000 */
[C---:B------:R-:W-:Y:S01]  /*4310*/  FSEL R79, R72.reuse, RZ, P1 ;  /* 0x000000ff484f7208 */ /* 0x040fe20000800000 */
[-C--:B------:R-:W-:Y:S01]  /*4320*/  FFMA.FTZ R217, R217, R240.reuse, R237 ;  /* 0x000000f0d9d97223 */ /* 0x080fe200000100ed */
[----:B------:R-:W-:Y:S01]  /*4330*/  FSEL R52, R72, RZ, P3 ;  /* 0x000000ff48347208 */ /* 0x000fe20001800000 */
[----:B------:R-:W-:Y:S01]  /*4340*/  FMUL.FTZ R72, R54, UR6 ;  /* 0x0000000636487c20 */ /* 0x000fe20008410000 */
[----:B------:R-:W-:Y:S01]  /*4350*/  LOP3.LUT P6, RZ, R251, 0xff, RZ, 0xc0, !PT ;  /* 0x000000fffbff7812 */ /* 0x000fe200078cc0ff */
[----:B------:R-:W-:Y:S01]  /*4360*/  FMUL.FTZ R0, R0, UR6 ;  /* 0x0000000600007c20 */ /* 0x000fe20008410000 */
[----:B------:R-:W-:Y:S01]  /*4370*/  LOP3.LUT P5, RZ, R139, 0xff, RZ, 0xc0, !PT ;  /* 0x000000ff8bff7812 */ /* 0x000fe200078ac0ff */
[----:B------:R-:W-:Y:S01]  /*4380*/  FADD.FTZ R216, R216, -R217 ;  /* 0x800000d9d8d87221 */ /* 0x000fe20000010000 */
[----:B------:R-:W-:Y:S01]  /*4390*/  LOP3.LUT P1, RZ, R251, 0xff00, RZ, 0xc0, !PT ;  /* 0x0000ff00fbff7812 */ /* 0x000fe2000782c0ff */
[----:B------:R-:W-:Y:S01]  /*43a0*/  FFMA.FTZ R221, R221, R240, R237 ;  /* 0x000000f0dddd7223 */ /* 0x000fe200000100ed */
[----:B------:R-:W-:Y:S01]  /*43b0*/  LOP3.LUT P3, RZ, R139, 0xff00, RZ, 0xc0, !PT ;  /* 0x0000ff008bff7812 */ /* 0x000fe2000786c0ff */
[----:B------:R-:W-:Y:S01]  /*43c0*/  FADD.FTZ R222, R222, -R73 ;  /* 0x80000049dede7221 */ /* 0x000fe20000010000 */
[C---:B------:R-:W-:Y:S01]  /*43d0*/  FSEL R74, R53.reuse, RZ, P6 ;  /* 0x000000ff354a7208 */ /* 0x040fe20003000000 */
[--C-:B------:R-:W-:Y:S01]  /*43e0*/  HADD2.F32 R73, -RZ, R56.reuse.H0_H0 ;  /* 0x20000038ff497230 */ /* 0x100fe20000004100 */
[----:B------:R-:W-:Y:S01]  /*43f0*/  FSEL R54, R53, RZ, P5 ;  /* 0x000000ff35367208 */ /* 0x000fe20002800000 */
[----:B------:R-:W-:Y:S01]  /*4400*/  HADD2.F32 R75, -RZ, R56.H1_H1 ;  /* 0x30000038ff4b7230 */ /* 0x000fe20000004100 */
[----:B------:R-:W-:Y:S01]  /*4410*/  FSEL R77, R72, RZ, P1 ;  /* 0x000000ff484d7208 */ /* 0x000fe20000800000 */
[----:B------:R-:W-:Y:S01]  /*4420*/  FADD.FTZ R220, R220, -R221 ;  /* 0x800000dddcdc7221 */ /* 0x000fe20000010000 */
[----:B------:R-:W-:Y:S01]  /*4430*/  FSEL R53, R72, RZ, P3 ;  /* 0x000000ff48357208 */ /* 0x000fe20001800000 */
[----:B------:R-:W-:Y:S01]  /*4440*/  HADD2.F32 R72, -RZ, R57.H1_H1 ;  /* 0x30000039ff487230 */ /* 0x000fe20000004100 */
[----:B------:R-:W-:Y:S01]  /*4450*/  LOP3.LUT P6, RZ, R250, 0xff0000, RZ, 0xc0, !PT ;  /* 0x00ff0000faff7812 */ /* 0x000fe200078cc0ff */
[----:B------:R-:W-:Y:S01]  /*4460*/  FFMA.FTZ R73, R211, R222, R73 ;  /* 0x000000ded3497223 */ /* 0x000fe20000010049 */
[----:B------:R-:W-:Y:S01]  /*4470*/  F2FP.F16.F32.PACK_AB R54, R53, R54 ;  /* 0x000000363536723e */ /* 0x000fe200000000ff */
[C---:B------:R-:W-:Y:S01]  /*4480*/  FFMA.FTZ R220, R211.reuse, R220, R75 ;  /* 0x000000dcd3dc7223 */ /* 0x040fe2000001004b */
        /* <DEDUP_REMOVED lines=8> */
[----:B------:R-:W-:-:S02]  /*4510*/  LOP3.LUT P6, RZ, R138, 0xff000000, RZ, 0xc0, !PT ;  /* 0xff0000008aff7812 */ /* 0x000fc400078cc0ff */
[C---:B------:R-:W-:Y:S02]  /*4520*/  FSEL R81, R72.reuse, RZ, P5 ;  /* 0x000000ff48517208 */ /* 0x040fe40002800000 */
[----:B------:R-:W-:Y:S02]  /*4530*/  FSEL R0, R72, RZ, P6 ;  /* 0x000000ff48007208 */ /* 0x000fe40003000000 */
[C---:B------:R-:W-:Y:S02]  /*4540*/  LOP3.LUT P1, RZ, R250.reuse, 0xff00, RZ, 0xc0, !PT ;  /* 0x0000ff00faff7812 */ /* 0x040fe4000782c0ff */
[----:B------:R-:W-:Y:S02]  /*4550*/  LOP3.LUT P3, RZ, R250, 0xff, RZ, 0xc0, !PT ;  /* 0x000000fffaff7812 */ /* 0x000fe4000786c0ff */
[C---:B------:R-:W-:Y:S02]  /*4560*/  LOP3.LUT P5, RZ, R138.reuse, 0xff00, RZ, 0xc0, !PT ;  /* 0x0000ff008aff7812 */ /* 0x040fe400078ac0ff */
[----:B------:R-:W-:-:S02]  /*4570*/  LOP3.LUT P6, RZ, R138, 0xff, RZ, 0xc0, !PT ;  /* 0x000000ff8aff7812 */ /* 0x000fc400078cc0ff */
[----:B------:R-:W-:Y:S02]  /*4580*/  F2FP.F16.F32.PACK_AB R55, R52, R55 ;  /* 0x000000373437723e */ /* 0x000fe400000000ff */
[----:B------:R-:W-:Y:S02]  /*4590*/  F2FP.F16.F32.PACK_AB R75, R79, R78 ;  /* 0x0000004e4f4b723e */ /* 0x000fe400000000ff */
[----:B------:R-:W-:Y:S02]  /*45a0*/  F2FP.F16.F32.PACK_AB R74, R77, R74 ;  /* 0x0000004a4d4a723e */ /* 0x000fe400000000ff */
[C---:B------:R-:W-:Y:S02]  /*45b0*/  FSEL R79, R220.reuse, RZ, P1 ;  /* 0x000000ffdc4f7208 */ /* 0x040fe40000800000 */
[----:B------:R-:W-:Y:S02]  /*45c0*/  FSEL R77, R220, RZ, P5 ;  /* 0x000000ffdc4d7208 */ /* 0x000fe40002800000 */
[----:B------:R-:W-:-:S02]  /*45d0*/  FSEL R52, R73, RZ, P6 ;  /* 0x000000ff49347208 */ /* 0x000fc40003000000 */
[----:B------:R-:W-:Y:S02]  /*45e0*/  FSEL R72, R73, RZ, P3 ;  /* 0x000000ff49487208 */ /* 0x000fe40001800000 */
[----:B------:R-:W-:Y:S02]  /*45f0*/  F2FP.F16.F32.PACK_AB R53, R0, R53 ;  /* 0x000000350035723e */ /* 0x000fe400000000ff */
[----:B------:R-:W-:Y:S02]  /*4600*/  F2FP.F16.F32.PACK_AB R73, R81, R76 ;  /* 0x0000004c5149723e */ /* 0x000fe400000000ff */
[----:B------:R-:W-:Y:S02]  /*4610*/  F2FP.F16.F32.PACK_AB R52, R77, R52 ;  /* 0x000000344d34723e */ /* 0x000fe400000000ff */
[----:B------:R-:W-:Y:S01]  /*4620*/  F2FP.F16.F32.PACK_AB R72, R79, R72 ;  /* 0x000000484f48723e */ /* 0x000fe200000000ff */
[----:B------:R-:W-:Y:S06]  /*4630*/  BRA `(.L_x_513) ;  /* 0x0000000400587947 */ /* 0x000fec0003800000 */
.L_x_517:
[-CC-:B------:R-:W-:Y:S01]  /*4640*/  FFMA.FTZ R53, R106, R240.reuse, R237.reuse ;  /* 0x000000f06a357223 */ /* 0x180fe200000100ed */
[-CC-:B------:R-:W-:Y:S01]  /*4650*/  FFMA.FTZ R52, R105, R240.reuse, R237.reuse ;  /* 0x000000f069347223 */ /* 0x180fe200000100ed */
[-C--:B------:R-:W-:Y:S01]  /*4660*/  FFMA.FTZ R215, R215, R240.reuse, R237 ;  /* 0x000000f0d7d77223 */ /* 0x080fe200000100ed */
[--C-:B-----5:R-:W-:Y:S02]  /*4670*/  HADD2.F32 R68, -RZ, R59.reuse.H0_H0 ;  /* 0x2000003bff447230 */ /* 0x120fe40000004100 */
[----:B------:R-:W-:Y:S01]  /*4680*/  FADD.FTZ R104, R104, -R53 ;  /* 0x8000003568687221 */ /* 0x000fe20000010000 */
[----:B------:R-:W-:Y:S01]  /*4690*/  FADD.FTZ R70, R103, -R52 ;  /* 0x8000003467467221 */ /* 0x000fe20000010000 */
[----:B------:R-:W-:Y:S01]  /*46a0*/  FFMA.FTZ R52, R213, R240, R237 ;  /* 0x000000f0d5347223 */ /* 0x000fe200000100ed */
[----:B------:R-:W-:Y:S02]  /*46b0*/  HADD2.F32 R69, -RZ, R59.H1_H1 ;  /* 0x3000003bff457230 */ /* 0x000fe40000004100 */
[----:B------:R-:W-:Y:S01]  /*46c0*/  FADD.FTZ R214, R214, -R215 ;  /* 0x800000d7d6d67221 */ /* 0x000fe20000010000 */
[----:B------:R-:W-:-:S02]  /*46d0*/  HADD2.F32 R53, -RZ, R58.H0_H0 ;  /* 0x2000003aff357230 */ /* 0x000fc40000004100 */
[----:B------:R-:W-:Y:S01]  /*46e0*/  FFMA.FTZ R71, R211, R104, R68 ;  /* 0x00000068d3477223 */ /* 0x000fe20000010044 */
[----:B------:R-:W-:Y:S02]  /*46f0*/  HADD2.F32 R55, -RZ, R58.H1_H1 ;  /* 0x3000003aff377230 */ /* 0x000fe40000004100 */
[----:B------:R-:W-:Y:S01]  /*4700*/  FADD.FTZ R54, R107, -R52 ;  /* 0x800000346b367221 */ /* 0x000fe20000010000 */
[C---:B------:R-:W-:Y:S01]  /*4710*/  FFMA.FTZ R52, R211.reuse, R70, R69 ;  /* 0x00000046d3347223 */ /* 0x040fe20000010045 */
[----:B------:R-:W-:Y:S01]  /*4720*/  FFMA.FTZ R70, R211, R214, R53 ;  /* 0x000000d6d3467223 */ /* 0x000fe20000010035 */
[----:B------:R-:W-:Y:S01]  /*4730*/  ISETP.GE.U32.AND P1, PT, R250, RZ, PT ;  /* 0x000000fffa00720c */ /* 0x000fe20003f26070 */
[----:B------:R-:W-:Y:S01]  /*4740*/  FMUL.FTZ R53, R71, UR6 ;  /* 0x0000000647357c20 */ /* 0x000fe20008410000 */
[----:B------:R-:W-:Y:S01]  /*4750*/  ISETP.GE.U32.AND P3, PT, R138, RZ, PT ;  /* 0x000000ff8a00720c */ /* 0x000fe20003f66070 */
[----:B------:R-:W-:Y:S01]  /*4760*/  FFMA.FTZ R79, R211, R54, R55 ;  /* 0x00000036d34f7223 */ /* 0x000fe20000010037 */
[----:B------:R-:W-:Y:S01]  /*4770*/  LOP3.LUT P6, RZ, R251, 0xff0000, RZ, 0xc0, !PT ;  /* 0x00ff0000fbff7812 */ /* 0x000fe200078cc0ff */
[----:B------:R-:W-:Y:S01]  /*4780*/  FMUL.FTZ R54, R52, UR6 ;  /* 0x0000000634367c20 */ /* 0x000fe20008410000 */
[----:B------:R-:W-:Y:S01]  /*4790*/  LOP3.LUT P5, RZ, R139, 0xff0000, RZ, 0xc0, !PT ;  /* 0x00ff00008bff7812 */ /* 0x000fe200078ac0ff */
[----:B------:R-:W-:Y:S01]  /*47a0*/  FMUL.FTZ R55, R79, UR6 ;  /* 0x000000064f377c20 */ /* 0x000fe20008410000 */
[----:B------:R-:W-:Y:S01]  /*47b0*/  ISETP.GE.U32.AND.EX P1, PT, R251, 0x1000000, PT, P1 ;  /* 0x01000000fb00780c */ /* 0x000fe20003f26110 */
[-CC-:B------:R-:W-:Y:S01]  /*47c0*/  FFMA.FTZ R219, R219, R240.reuse, R237.reuse ;  /* 0x000000f0dbdb7223 */ /* 0x180fe200000100ed */
[----:B------:R-:W-:Y:S01]  /*47d0*/  ISETP.GE.U32.AND.EX P3, PT, R139, 0x1000000, PT, P3 ;  /* 0x010000008b00780c */ /* 0x000fe20003f66130 */
[-C--:B------:R-:W-:Y:S01]  /*47e0*/  FFMA.FTZ R217, R217, R240.reuse, R237 ;  /* 0x000000f0d9d97223 */ /* 0x080fe200000100ed */
[C---:B------:R-:W-:Y:S01]  /*47f0*/  FSEL R75, R53.reuse, RZ, P6 ;  /* 0x000000ff354b7208 */ /* 0x040fe20003000000 */
[----:B------:R-:W-:Y:S01]  /*4800*/  FADD.FTZ R218, R218, -R219 ;  /* 0x800000dbdada7221 */ /* 0x000fe20000010000 */
[----:B------:R-:W-:Y:S01]  /*4810*/  FSEL R72, R53, RZ, P5 ;  /* 0x000000ff35487208 */ /* 0x000fe20002800000 */
[----:B------:R-:W-:Y:S01]  /*4820*/  FMUL.FTZ R53, R70, UR6 ;  /* 0x0000000646357c20 */ /* 0x000fe20008410000 */
[----:B------:R-:W-:Y:S01]  /*4830*/  LOP3.LUT P6, RZ, R251, 0xff, RZ, 0xc0, !PT ;  /* 0x000000fffbff7812 */ /* 0x000fe200078cc0ff */
[----:B------:R-:W-:Y:S01]  /*4840*/  HADD2.F32 R73, -RZ, R57.H1_H1 ;  /* 0x30000039ff497230 */ /* 0x000fe20000004100 */
[----:B------:R-:W-:Y:S01]  /*4850*/  LOP3.LUT P5, RZ, R139, 0xff, RZ, 0xc0, !PT ;  /* 0x000000ff8bff7812 */ /* 0x000fe200078ac0ff */
[----:B------:R-:W-:Y:S01]  /*4860*/  FADD.FTZ R216, R216, -R217 ;  /* 0x800000d9d8d87221 */ /* 0x000fe20000010000 */
[C---:B------:R-:W-:Y:S01]  /*4870*/  FSEL R78, R54.reuse, RZ, P1 ;  /* 0x000000ff364e7208 */ /* 0x040fe20000800000 */
[----:B------:R-:W-:Y:S01]  /*4880*/  FFMA.FTZ R221, R221, R240, R237 ;  /* 0x000000f0dddd7223 */ /* 0x000fe200000100ed */
[----:B------:R-:W-:Y:S01]  /*4890*/  FSEL R83, R54, RZ, P3 ;  /* 0x000000ff36537208 */ /* 0x000fe20001800000 */
[----:B------:R-:W-:Y:S01]  /*48a0*/  HADD2.F32 R69, -RZ, R56.H1_H1 ;  /* 0x30000038ff457230 */ /* 0x000fe20000004100 */
[----:B------:R-:W-:Y:S01]  /*48b0*/  LOP3.LUT P1, RZ, R251, 0xff00, RZ, 0xc0, !PT ;  /* 0x0000ff00fbff7812 */ /* 0x000fe2000782c0ff */
[----:B------:R-:W-:Y:S01]  /*48c0*/  FADD.FTZ R220, R220, -R221 ;  /* 0x800000dddcdc7221 */ /* 0x000fe20000010000 */
[----:B------:R-:W-:Y:S01]  /*48d0*/  LOP3.LUT P3, RZ, R139, 0xff00, RZ, 0xc0, !PT ;  /* 0x0000ff008bff7812 */ /* 0x000fe2000786c0ff */
[----:B------:R-:W-:Y:S01]  /*48e0*/  FFMA.FTZ R77, R211, R216, R73 ;  /* 0x000000d8d34d7223 */ /* 0x000fe20000010049 */
[----:B------:R-:W-:Y:S01]  /*48f0*/  FSEL R74, R53, RZ, P6 ;  /* 0x000000ff354a7208 */ /* 0x000fe20003000000 */
[----:B------:R-:W-:Y:S01]  /*4900*/  FFMA.FTZ R73, R211, R220, R69 ;  /* 0x000000dcd3497223 */ /* 0x000fe20000010045 */
[----:B------:R-:W-:-:S02]  /*4910*/  FSEL R54, R53, RZ, P5 ;  /* 0x000000ff35367208 */ /* 0x000fc40002800000 */
[C---:B------:R-:W-:Y:S02]  /*4920*/  FSEL R53, R55.reuse, RZ, P1 ;  /* 0x000000ff37357208 */ /* 0x040fe40000800000 */
[----:B------:R-:W-:Y:S01]  /*4930*/  FSEL R81, R55, RZ, P3 ;  /* 0x000000ff37517208 */ /* 0x000fe20001800000 */
[----:B------:R-:W-:Y:S01]  /*4940*/  FFMA.FTZ R55, R0, R240, R237 ;  /* 0x000000f000377223 */ /* 0x000fe200000100ed */
[----:B------:R-:W-:Y:S01]  /*4950*/  HADD2.F32 R0, -RZ, R57.H0_H0 ;  /* 0x20000039ff007230 */ /* 0x000fe20000004100 */
[----:B------:R-:W-:Y:S02]  /*4960*/  LOP3.LUT P6, RZ, R250, 0xff0000, RZ, 0xc0, !PT ;  /* 0x00ff0000faff7812 */ /* 0x000fe400078cc0ff */
[----:B------:R-:W-:Y:S01]  /*4970*/  FADD.FTZ R222, R222, -R55 ;  /* 0x80000037dede7221 */ /* 0x000fe20000010000 */
[----:B------:R-:W-:Y:S02]  /*4980*/  HADD2.F32 R55, -RZ, R56.H0_H0 ;  /* 0x20000038ff377230 */ /* 0x000fe40000004100 */
[----:B------:R-:W-:Y:S01]  /*4990*/  FFMA.FTZ R0, R211, R218, R0 ;  /* 0x000000dad3007223 */ /* 0x000fe20000010000 */
[----:B------:R-:W-:-:S02]  /*49a0*/  F2FP.F16.F32.PACK_AB R75, R78, R75 ;  /* 0x0000004b4e4b723e */ /* 0x000fc400000000ff */
[----:B------:R-:W-:Y:S01]  /*49b0*/  LOP3.LUT P5, RZ, R250, 0xff000000, RZ, 0xc0, !PT ;  /* 0xff000000faff7812 */ /* 0x000fe200078ac0ff */
[----:B------:R-:W-:Y:S01]  /*49c0*/  FMUL.FTZ R68, R0, UR6 ;  /* 0x0000000600447c20 */ /* 0x000fe20008410000 */
[----:B------:R-:W-:Y:S01]  /*49d0*/  FFMA.FTZ R222, R211, R222, R55 ;  /* 0x000000ded3de7223 */ /* 0x000fe20000010037 */
[C---:B------:R-:W-:Y:S01]  /*49e0*/  F2FP.F16.F32.PACK_AB R69, R77.reuse, R0 ;  /* 0x000000004d45723e */ /* 0x040fe200000000ff */
[----:B------:R-:W-:Y:S01]  /*49f0*/  FMUL.FTZ R77, R77, UR6 ;  /* 0x000000064d4d7c20 */ /* 0x000fe20008410000 */
[----:B------:R-:W-:Y:S01]  /*4a00*/  F2FP.F16.F32.PACK_AB R54, R81, R54 ;  /* 0x000000365136723e */ /* 0x000fe200000000ff */
[----:B------:R-:W-:Y:S01]  /*4a10*/  FMUL.FTZ R0, R73, UR6 ;  /* 0x0000000649007c20 */ /* 0x000fe20008410000 */
[----:B------:R-:W-:Y:S02]  /*4a20*/  FSEL R76, R68, RZ, P6 ;  /* 0x000000ff444c7208 */ /* 0x000fe40003000000 */
[----:B------:R-:W-:Y:S02]  /*4a30*/  LOP3.LUT P6, RZ, R138, 0xff0000, RZ, 0xc0, !PT ;  /* 0x00ff00008aff7812 */ /* 0x000fe400078cc0ff */
[----:B------:R-:W-:-:S02]  /*4a40*/  FSEL R81, R77, RZ, P5 ;  /* 0x000000ff4d517208 */ /* 0x000fc40002800000 */
[----:B------:R-:W-:Y:S02]  /*4a50*/  FSEL R78, R68, RZ, P6 ;  /* 0x000000ff444e7208 */ /* 0x000fe40003000000 */
[----:B------:R-:W-:Y:S02]  /*4a60*/  LOP3.LUT P6, RZ, R138, 0xff000000, RZ, 0xc0, !PT ;  /* 0xff0000008aff7812 */ /* 0x000fe400078cc0ff */
[----:B------:R-:W-:Y:S01]  /*4a70*/  F2FP.F16.F32.PACK_AB R68, R73, R222 ;  /* 0x000000de4944723e */ /* 0x000fe200000000ff */
[----:B------:R-:W-:Y:S01]  /*4a80*/  FMUL.FTZ R222, R222, UR6 ;  /* 0x00000006dede7c20 */ /* 0x000fe20008410000 */
[----:B------:R-:W-:Y:S02]  /*4a90*/  FSEL R73, R77, RZ, P6 ;  /* 0x000000ff4d497208 */ /* 0x000fe40003000000 */
[C---:B------:R-:W-:Y:S02]  /*4aa0*/  LOP3.LUT P1, RZ, R250.reuse, 0xff00, RZ, 0xc0, !PT ;  /* 0x0000ff00faff7812 */ /* 0x040fe4000782c0ff */
[----:B------:R-:W-:-:S02]  /*4ab0*/  LOP3.LUT P3, RZ, R250, 0xff, RZ, 0xc0, !PT ;  /* 0x000000fffaff7812 */ /* 0x000fc4000786c0ff */
[C---:B------:R-:W-:Y:S02]  /*4ac0*/  LOP3.LUT P5, RZ, R138.reuse, 0xff00, RZ, 0xc0, !PT ;  /* 0x0000ff008aff7812 */ /* 0x040fe400078ac0ff */
[----:B------:R-:W-:Y:S02]  /*4ad0*/  LOP3.LUT P6, RZ, R138, 0xff, RZ, 0xc0, !PT ;  /* 0x000000ff8aff7812 */ /* 0x000fe400078cc0ff */
[----:B------:R-:W-:Y:S02]  /*4ae0*/  F2FP.F16.F32.PACK_AB R71, R52, R71 ;  /* 0x000000473447723e */ /* 0x000fe400000000ff */
[----:B------:R-:W-:Y:S02]  /*4af0*/  F2FP.F16.F32.PACK_AB R70, R79, R70 ;  /* 0x000000464f46723e */ /* 0x000fe400000000ff */
[----:B------:R-:W-:Y:S02]  /*4b00*/  F2FP.F16.F32.PACK_AB R55, R83, R72 ;  /* 0x000000485337723e */ /* 0x000fe400000000ff */
[----:B------:R-:W-:-:S02]  /*4b10*/  FSEL R77, R0, RZ, P1 ;  /* 0x000000ff004d7208 */ /* 0x000fc40000800000 */
[----:B------:R-:W-:Y:S02]  /*4b20*/  FSEL R79, R0, RZ, P5 ;  /* 0x000000ff004f7208 */ /* 0x000fe40002800000 */
[C---:B------:R-:W-:Y:S02]  /*4b30*/  FSEL R52, R222.reuse, RZ, P6 ;  /* 0x000000ffde347208 */ /* 0x040fe40003000000 */
[----:B------:R-:W-:Y:S02]  /*4b40*/  FSEL R72, R222, RZ, P3 ;  /* 0x000000ffde487208 */ /* 0x000fe40001800000 */
[----:B------:R-:W-:Y:S02]  /*4b50*/  F2FP.F16.F32.PACK_AB R74, R53, R74 ;  /* 0x0000004a354a723e */ /* 0x000fe400000000ff */
[----:B------:R-:W-:Y:S02]  /*4b60*/  F2FP.F16.F32.PACK_AB R53, R73, R78 ;  /* 0x0000004e4935723e */ /* 0x000fe400000000ff */
[----:B------:R-:W-:-:S02]  /*4b70*/  F2FP.F16.F32.PACK_AB R73, R81, R76 ;  /* 0x0000004c5149723e */ /* 0x000fc400000000ff */
[----:B------:R-:W-:Y:S02]  /*4b80*/  F2FP.F16.F32.PACK_AB R52, R79, R52 ;  /* 0x000000344f34723e */ /* 0x000fe400000000ff */
[----:B------:R-:W-:-:S07]  /*4b90*/  F2FP.F16.F32.PACK_AB R72, R77, R72 ;  /* 0x000000484d48723e */ /* 0x000fce00000000ff */
.L_x_513:
        /* <DEDUP_REMOVED lines=15> */
[-CC-:B------:R-:W-:Y:S01]  /*4c90*/  FFMA.FTZ R0, R225, R240.reuse, R237.reuse ;  /* 0x000000f0e1007223 */ /* 0x180fe200000100ed */
[--C-:B0-----:R-:W-:Y:S02]  /*4ca0*/  HADD2.F32 R52, -RZ, R63.reuse.H0_H0 ;  /* 0x2000003fff347230 */ /* 0x101fe40000004100 */
[-C--:B------:R-:W-:Y:S01]  /*4cb0*/  FFMA.FTZ R85, R85, R240.reuse, R237 ;  /* 0x000000f055557223 */ /* 0x080fe200000100ed */
[----:B------:R-:W-:Y:S01]  /*4cc0*/  FADD.FTZ R230, R230, -R227 ;  /* 0x800000e3e6e67221 */ /* 0x000fe20000010000 */
[----:B------:R-:W-:Y:S02]  /*4cd0*/  HADD2.F32 R55, -RZ, R62.H0_H0 ;  /* 0x2000003eff377230 */ /* 0x000fe40000004100 */
[----:B------:R-:W-:Y:S01]  /*4ce0*/  FADD.FTZ R0, R223, -R0 ;  /* 0x80000000df007221 */ /* 0x000fe20000010000 */
[----:B------:R-:W-:Y:S01]  /*4cf0*/  FFMA.FTZ R53, R226, R240, R237 ;  /* 0x000000f0e2357223 */ /* 0x000fe200000100ed */
[----:B------:R-:W-:Y:S01]  /*4d00*/  FFMA.FTZ R71, R211, R230, R52 ;  /* 0x000000e6d3477223 */ /* 0x000fe20000010034 */
[----:B------:R-:W-:-:S02]  /*4d10*/  HADD2.F32 R73, -RZ, R63.H1_H1 ;  /* 0x3000003fff497230 */ /* 0x000fc40000004100 */
[----:B------:R-:W-:Y:S01]  /*4d20*/  FFMA.FTZ R70, R211, R0, R55 ;  /* 0x00000000d3467223 */ /* 0x000fe20000010037 */
[----:B------:R-:W-:Y:S01]  /*4d30*/  FADD.FTZ R84, R84, -R85 ;  /* 0x8000005554547221 */ /* 0x000fe20000010000 */
[----:B------:R-:W-:Y:S01]  /*4d40*/  FMUL.FTZ R0, R71, UR6 ;  /* 0x0000000647007c20 */ /* 0x000fe20008410000 */
[----:B------:R-:W-:Y:S01]  /*4d50*/  LOP3.LUT P5, RZ, R249, 0xff0000, RZ, 0xc0, !PT ;  /* 0x00ff0000f9ff7812 */ /* 0x000fe200078ac0ff */
[-C--:B------:R-:W-:Y:S01]  /*4d60*/  FFMA.FTZ R229, R229, R240.reuse, R237 ;  /* 0x000000f0e5e57223 */ /* 0x080fe200000100ed */
[----:B------:R-:W-:Y:S02]  /*4d70*/  HADD2.F32 R55, -RZ, R61.H1_H1 ;  /* 0x3000003dff377230 */ /* 0x000fe40000004100 */
[----:B------:R-:W-:Y:S01]  /*4d80*/  FADD.FTZ R224, R224, -R53 ;  /* 0x80000035e0e07221 */ /* 0x000fe20000010000 */
[----:B------:R-:W-:Y:S01]  /*4d90*/  LOP3.LUT P6, RZ, R141, 0xff0000, RZ, 0xc0, !PT ;  /* 0x00ff00008dff7812 */ /* 0x000fe200078cc0ff */
[----:B------:R-:W-:Y:S01]  /*4da0*/  FFMA.FTZ R99, R99, R240, R237 ;  /* 0x000000f063637223 */ /* 0x000fe200000100ed */
[----:B------:R-:W-:-:S02]  /*4db0*/  HADD2.F32 R69, -RZ, R62.H1_H1 ;  /* 0x3000003eff457230 */ /* 0x000fc40000004100 */
[C---:B------:R-:W-:Y:S01]  /*4dc0*/  FFMA.FTZ R84, R211.reuse, R84, R73 ;  /* 0x00000054d3547223 */ /* 0x040fe20000010049 */
[----:B------:R-:W-:Y:S01]  /*4dd0*/  FSEL R68, R0, RZ, P5 ;  /* 0x000000ff00447208 */ /* 0x000fe20002800000 */
[----:B------:R-:W-:Y:S01]  /*4de0*/  FADD.FTZ R228, R228, -R229 ;  /* 0x800000e5e4e47221 */ /* 0x000fe20000010000 */
[----:B------:R-:W-:Y:S01]  /*4df0*/  ISETP.GE.U32.AND P5, PT, R140, RZ, PT ;  /* 0x000000ff8c00720c */ /* 0x000fe20003fa6070 */
[C---:B------:R-:W-:Y:S01]  /*4e00*/  FFMA.FTZ R224, R211.reuse, R224, R55 ;  /* 0x000000e0d3e07223 */ /* 0x040fe20000010037 */
[----:B------:R-:W-:Y:S01]  /*4e10*/  HADD2.F32 R53, -RZ, R61.H0_H0 ;  /* 0x2000003dff357230 */ /* 0x000fe20000004100 */
[----:B------:R-:W-:Y:S01]  /*4e20*/  FSEL R55, R0, RZ, P6 ;  /* 0x000000ff00377208 */ /* 0x000fe20003000000 */
[----:B------:R-:W-:Y:S01]  /*4e30*/  FADD.FTZ R98, R98, -R99 ;  /* 0x8000006362627221 */ /* 0x000fe20000010000 */
[----:B------:R-:W-:Y:S01]  /*4e40*/  ISETP.GE.U32.AND P3, PT, R248, RZ, PT ;  /* 0x000000fff800720c */ /* 0x000fe20003f66070 */
[----:B------:R-:W-:Y:S01]  /*4e50*/  FMUL.FTZ R52, R84, UR6 ;  /* 0x0000000654347c20 */ /* 0x000fe20008410000 */
[----:B------:R-:W-:Y:S01]  /*4e60*/  FMUL.FTZ R0, R70, UR6 ;  /* 0x0000000646007c20 */ /* 0x000fe20008410000 */
[----:B------:R-:W-:Y:S01]  /*4e70*/  FFMA.FTZ R75, R211, R228, R69 ;  /* 0x000000e4d34b7223 */ /* 0x000fe20000010045 */
[----:B------:R-:W-:Y:S01]  /*4e80*/  LOP3.LUT P6, RZ, R249, 0xff, RZ, 0xc0, !PT ;  /* 0x000000fff9ff7812 */ /* 0x000fe200078cc0ff */
[----:B------:R-:W-:Y:S01]  /*4e90*/  FFMA.FTZ R69, R211, R98, R53 ;  /* 0x00000062d3457223 */ /* 0x000fe20000010035 */
[----:B------:R-:W-:Y:S01]  /*4ea0*/  ISETP.GE.U32.AND.EX P5, PT, R141, 0x1000000, PT, P5 ;  /* 0x010000008d00780c */ /* 0x000fe20003fa6150 */
[----:B------:R-:W-:Y:S01]  /*4eb0*/  FMUL.FTZ R53, R75, UR6 ;  /* 0x000000064b357c20 */ /* 0x000fe20008410000 */
[----:B------:R-:W-:Y:S01]  /*4ec0*/  ISETP.GE.U32.AND.EX P3, PT, R249, 0x1000000, PT, P3 ;  /* 0x01000000f900780c */ /* 0x000fe20003f66130 */
[-CC-:B------:R-:W-:Y:S01]  /*4ed0*/  FFMA.FTZ R102, R102, R240.reuse, R237.reuse ;  /* 0x000000f066667223 */ /* 0x180fe200000100ed */
[----:B------:R-:W-:Y:S01]  /*4ee0*/  FSEL R82, R52, RZ, P5 ;  /* 0x000000ff34527208 */ /* 0x000fe20002800000 */
[----:B------:R-:W-:Y:S01]  /*4ef0*/  FFMA.FTZ R96, R96, R240, R237 ;  /* 0x000000f060607223 */ /* 0x000fe200000100ed */
[----:B------:R-:W-:Y:S01]  /*4f00*/  FSEL R74, R0, RZ, P6 ;  /* 0x000000ff004a7208 */ /* 0x000fe20003000000 */
[----:B------:R-:W-:Y:S01]  /*4f10*/  FADD.FTZ R102, R101, -R102 ;  /* 0x8000006665667221 */ /* 0x000fe20000010000 */
[----:B------:R-:W-:Y:S01]  /*4f20*/  LOP3.LUT P5, RZ, R249, 0xff00, RZ, 0xc0, !PT ;  /* 0x0000ff00f9ff7812 */ /* 0x000fe200078ac0ff */
[----:B------:R-:W-:Y:S01]  /*4f30*/  FMUL.FTZ R54, R224, UR6 ;  /* 0x00000006e0367c20 */ /* 0x000fe20008410000 */
[----:B------:R-:W-:Y:S01]  /*4f40*/  LOP3.LUT P6, RZ, R141, 0xff00, RZ, 0xc0, !PT ;  /* 0x0000ff008dff7812 */ /* 0x000fe200078cc0ff */
[----:B------:R-:W-:Y:S01]  /*4f50*/  FADD.FTZ R96, R97, -R96 ;  /* 0x8000006061607221 */ /* 0x000fe20000010000 */
[----:B------:R-:W-:Y:S01]  /*4f60*/  FSEL R79, R52, RZ, P3 ;  /* 0x000000ff344f7208 */ /* 0x000fe20001800000 */
[----:B------:R-:W-:Y:S01]  /*4f70*/  FMUL.FTZ R52, R69, UR6 ;  /* 0x0000000645347c20 */ /* 0x000fe20008410000 */
[----:B------:R-:W-:-:S02]  /*4f80*/  LOP3.LUT P3, RZ, R141, 0xff, RZ, 0xc0, !PT ;  /* 0x000000ff8dff7812 */ /* 0x000fc4000786c0ff */
[C---:B------:R-:W-:Y:S02]  /*4f90*/  FSEL R81, R53.reuse, RZ, P5 ;  /* 0x000000ff35517208 */ /* 0x040fe40002800000 */
[----:B------:R-:W-:Y:S01]  /*4fa0*/  FSEL R85, R53, RZ, P6 ;  /* 0x000000ff35557208 */ /* 0x000fe20003000000 */
[--C-:B------:R-:W-:Y:S01]  /*4fb0*/  HADD2.F32 R53, -RZ, R60.reuse.H1_H1 ;  /* 0x3000003cff357230 */ /* 0x100fe20000004100 */
[----:B------:R-:W-:Y:S01]  /*4fc0*/  FSEL R72, R0, RZ, P3 ;  /* 0x000000ff00487208 */ /* 0x000fe20001800000 */
[----:B------:R-:W-:Y:S01]  /*4fd0*/  HADD2.F32 R0, -RZ, R60.H0_H0 ;  /* 0x2000003cff007230 */ /* 0x000fe20000004100 */
[----:B------:R-:W-:Y:S02]  /*4fe0*/  LOP3.LUT P3, RZ, R248, 0xff0000, RZ, 0xc0, !PT ;  /* 0x00ff0000f8ff7812 */ /* 0x000fe4000786c0ff */
[----:B------:R-:W-:Y:S01]  /*4ff0*/  LOP3.LUT P5, RZ, R140, 0xff0000, RZ, 0xc0, !PT ;  /* 0x00ff00008cff7812 */ /* 0x000fe200078ac0ff */
[C---:B------:R-:W-:Y:S01]  /*5000*/  FFMA.FTZ R53, R211.reuse, R102, R53 ;  /* 0x00000066d3357223 */ /* 0x040fe20000010035 */
[----:B------:R-:W-:Y:S01]  /*5010*/  LOP3.LUT P6, RZ, R248, 0xff000000, RZ, 0xc0, !PT ;  /* 0xff000000f8ff7812 */ /* 0x000fe200078cc0ff */
[----:B------:R-:W-:Y:S01]  /*5020*/  FFMA.FTZ R0, R211, R96, R0 ;  /* 0x00000060d3007223 */ /* 0x000fe20000010000 */
[----:B------:R-:W-:-:S02]  /*5030*/  FSEL R73, R52, RZ, P3 ;  /* 0x000000ff34497208 */ /* 0x000fc40001800000 */
[----:B------:R-:W-:Y:S01]  /*5040*/  FSEL R78, R52, RZ, P5 ;  /* 0x000000ff344e7208 */ /* 0x000fe20002800000 */
[----:B------:R-:W-:Y:S01]  /*5050*/  FMUL.FTZ R52, R53, UR6 ;  /* 0x0000000635347c20 */ /* 0x000fe20008410000 */
[----:B------:R-:W-:Y:S02]  /*5060*/  FSEL R80, R54, RZ, P6 ;  /* 0x000000ff36507208 */ /* 0x000fe40003000000 */
[----:B------:R-:W-:Y:S02]  /*5070*/  LOP3.LUT P6, RZ, R140, 0xff000000, RZ, 0xc0, !PT ;  /* 0xff0000008cff7812 */ /* 0x000fe400078cc0ff */
[----:B------:R-:W-:Y:S02]  /*5080*/  LOP3.LUT P3, RZ, R248, 0xff00, RZ, 0xc0, !PT ;  /* 0x0000ff00f8ff7812 */ /* 0x000fe4000786c0ff */
[----:B------:R-:W-:Y:S02]  /*5090*/  F2FP.F16.F32.PACK_AB R70, R75, R70 ;  /* 0x000000464b46723e */ /* 0x000fe400000000ff */
[----:B------:R-:W-:-:S02]  /*50a0*/  F2FP.F16.F32.PACK_AB R75, R79, R68 ;  /* 0x000000444f4b723e */ /* 0x000fc400000000ff */
[----:B------:R-:W-:Y:S02]  /*50b0*/  FSEL R83, R54, RZ, P6 ;  /* 0x000000ff36537208 */ /* 0x000fe40003000000 */
[----:B------:R-:W-:Y:S01]  /*50c0*/  F2FP.F16.F32.PACK_AB R68, R53, R0 ;  /* 0x000000003544723e */ /* 0x000fe200000000ff */
[----:B------:R-:W-:Y:S01]  /*50d0*/  FMUL.FTZ R0, R0, UR6 ;  /* 0x0000000600007c20 */ /* 0x000fe20008410000 */
[----:B------:R-:W-:Y:S02]  /*50e0*/  LOP3.LUT P6, RZ, R140, 0xff00, RZ, 0xc0, !PT ;  /* 0x0000ff008cff7812 */ /* 0x000fe400078cc0ff */
[----:B------:R-:W-:Y:S02]  /*50f0*/  FSEL R79, R52, RZ, P3 ;  /* 0x000000ff344f7208 */ /* 0x000fe40001800000 */
[----:B------:R-:W-:Y:S02]  /*5100*/  LOP3.LUT P5, RZ, R248, 0xff, RZ, 0xc0, !PT ;  /* 0x000000fff8ff7812 */ /* 0x000fe400078ac0ff */
[----:B------:R-:W-:-:S02]  /*5110*/  LOP3.LUT P3, RZ, R140, 0xff, RZ, 0xc0, !PT ;  /* 0x000000ff8cff7812 */ /* 0x000fc4000786c0ff */
[----:B------:R-:W-:Y:S02]  /*5120*/  F2FP.F16.F32.PACK_AB R74, R81, R74 ;  /* 0x0000004a514a723e */ /* 0x000fe400000000ff */
[----:B------:R-:W-:Y:S02]  /*5130*/  F2FP.F16.F32.PACK_AB R54, R85, R72 ;  /* 0x000000485536723e */ /* 0x000fe400000000ff */
[----:B------:R-:W-:Y:S02]  /*5140*/  FSEL R81, R52, RZ, P6 ;  /* 0x000000ff34517208 */ /* 0x000fe40003000000 */
[C---:B------:R-:W-:Y:S02]  /*5150*/  FSEL R52, R0.reuse, RZ, P3 ;  /* 0x000000ff00347208 */ /* 0x040fe40001800000 */
[----:B------:R-:W-:Y:S02]  /*5160*/  FSEL R72, R0, RZ, P5 ;  /* 0x000000ff00487208 */ /* 0x000fe40002800000 */
[----:B------:R-:W-:-:S02]  /*5170*/  F2FP.F16.F32.PACK_AB R71, R84, R71 ;  /* 0x000000475447723e */ /* 0x000fc400000000ff */
[----:B------:R-:W-:Y:S02]  /*5180*/  F2FP.F16.F32.PACK_AB R69, R224, R69 ;  /* 0x00000045e045723e */ /* 0x000fe400000000ff */
[----:B------:R-:W-:Y:S02]  /*5190*/  F2FP.F16.F32.PACK_AB R55, R82, R55 ;  /* 0x000000375237723e */ /* 0x000fe400000000ff */
[----:B------:R-:W-:Y:S02]  /*51a0*/  F2FP.F16.F32.PACK_AB R53, R83, R78 ;  /* 0x0000004e5335723e */ /* 0x000fe400000000ff */
[----:B------:R-:W-:Y:S02]  /*51b0*/  F2FP.F16.F32.PACK_AB R73, R80, R73 ;  /* 0x000000495049723e */ /* 0x000fe400000000ff */
[----:B------:R-:W-:Y:S02]  /*51c0*/  F2FP.F16.F32.PACK_AB R52, R81, R52 ;  /* 0x000000345134723e */ /* 0x000fe400000000ff */
[----:B------:R-:W-:Y:S01]  /*51d0*/  F2FP.F16.F32.PACK_AB R72, R79, R72 ;  /* 0x000000484f48723e */ /* 0x000fe200000000ff */
[----:B------:R-:W-:Y:S06]  /*51e0*/  BRA `(.L_x_521) ;  /* 0x0000001c00807947 */ /* 0x000fec0003800000 */
.L_x_520:
[-CC-:B------:R-:W-:Y:S01]  /*51f0*/  FFMA.FTZ R227, R227, R240.reuse, R237.reuse ;  /* 0x000000f0e3e37223 */ /* 0x180fe200000100ed */
[--C-:B0-----:R-:W-:Y:S02]  /*5200*/  HADD2.F32 R54, -RZ, R63.reuse.H0_H0 ;  /* 0x2000003fff367230 */ /* 0x101fe40000004100 */
[-CC-:B------:R-:W-:Y:S01]  /*5210*/  FFMA.FTZ R52, R225, R240.reuse, R237.reuse ;  /* 0x000000f0e1347223 */ /* 0x180fe200000100ed */
[-C--:B------:R-:W-:Y:S01]  /*5220*/  FFMA.FTZ R85, R85, R240.reuse, R237 ;  /* 0x000000f055557223 */ /* 0x080fe200000100ed */
[----:B------:R-:W-:Y:S01]  /*5230*/  FADD.FTZ R230, R230, -R227 ;  /* 0x800000e3e6e67221 */ /* 0x000fe20000010000 */
[----:B------:R-:W-:Y:S02]  /*5240*/  HADD2.F32 R55, -RZ, R62.H0_H0 ;  /* 0x2000003eff377230 */ /* 0x000fe40000004100 */
[----:B------:R-:W-:Y:S01]  /*5250*/  FFMA.FTZ R53, R226, R240, R237 ;  /* 0x000000f0e2357223 */ /* 0x000fe200000100ed */
[----:B------:R-:W-:Y:S01]  /*5260*/  FADD.FTZ R52, R223, -R52 ;  /* 0x80000034df347221 */ /* 0x000fe20000010000 */
[----:B------:R-:W-:Y:S01]  /*5270*/  FFMA.FTZ R54, R211, R230, R54 ;  /* 0x000000e6d3367223 */ /* 0x000fe20000010036 */
[----:B------:R-:W-:-:S02]  /*5280*/  HADD2.F32 R75, -RZ, R63.H1_H1 ;  /* 0x3000003fff4b7230 */ /* 0x000fc40000004100 */
[-C--:B------:R-:W-:Y:S01]  /*5290*/  FFMA.FTZ R229, R229, R240.reuse, R237 ;  /* 0x000000f0e5e57223 */ /* 0x080fe200000100ed */
[----:B------:R-:W-:Y:S01]  /*52a0*/  FADD.FTZ R84, R84, -R85 ;  /* 0x8000005554547221 */ /* 0x000fe20000010000 */
[----:B------:R-:W-:Y:S01]  /*52b0*/  FFMA.FTZ R99, R99, R240, R237 ;  /* 0x000000f063637223 */ /* 0x000fe200000100ed */
[----:B------:R-:W-:Y:S01]  /*52c0*/  FMUL.FTZ R54, R54, UR6 ;  /* 0x0000000636367c20 */ /* 0x000fe20008410000 */
[----:B------:R-:W-:Y:S01]  /*52d0*/  FADD.FTZ R224, R224, -R53 ;  /* 0x80000035e0e07221 */ /* 0x000fe20000010000 */
[----:B------:R-:W-:Y:S02]  /*52e0*/  HADD2.F32 R73, -RZ, R62.H1_H1 ;  /* 0x3000003eff497230 */ /* 0x000fe40000004100 */
[----:B------:R-:W-:Y:S01]  /*52f0*/  FFMA.FTZ R52, R211, R52, R55 ;  /* 0x00000034d3347223 */ /* 0x000fe20000010037 */
[----:B------:R-:W-:Y:S01]  /*5300*/  LOP3.LUT P6, RZ, R141, 0xff0000, RZ, 0xc0, !PT ;  /* 0x00ff00008dff7812 */ /* 0x000fe200078cc0ff */
[----:B------:R-:W-:Y:S01]  /*5310*/  FADD.FTZ R228, R228, -R229 ;  /* 0x800000e5e4e47221 */ /* 0x000fe20000010000 */
[----:B------:R-:W-:-:S02]  /*5320*/  HADD2.F32 R53, -RZ, R61.H0_H0 ;  /* 0x2000003dff357230 */ /* 0x000fc40000004100 */
[----:B------:R-:W-:Y:S01]  /*5330*/  FFMA.FTZ R84, R211, R84, R75 ;  /* 0x00000054d3547223 */ /* 0x000fe2000001004b */
[----:B------:R-:W-:Y:S01]  /*5340*/  LOP3.LUT P5, RZ, R249, 0xff0000, RZ, 0xc0, !PT ;  /* 0x00ff0000f9ff7812 */ /* 0x000fe200078ac0ff */
[----:B------:R-:W-:Y:S01]  /*5350*/  FADD.FTZ R98, R98, -R99 ;  /* 0x8000006362627221 */ /* 0x000fe20000010000 */
[----:B------:R-:W-:Y:S01]  /*5360*/  ISETP.GE.U32.AND P3, PT, R248, RZ, PT ;  /* 0x000000fff800720c */ /* 0x000fe20003f66070 */
[----:B------:R-:W-:Y:S01]  /*5370*/  FMUL.FTZ R52, R52, UR6 ;  /* 0x0000000634347c20 */ /* 0x000fe20008410000 */
[C---:B------:R-:W-:Y:S01]  /*5380*/  FSEL R79, R54.reuse, RZ, P6 ;  /* 0x000000ff364f7208 */ /* 0x040fe20003000000 */
[----:B------:R-:W-:Y:S02]  /*5390*/  HADD2.F32 R55, -RZ, R61.H1_H1 ;  /* 0x3000003dff377230 */ /* 0x000fe40000004100 */
[----:B------:R-:W-:Y:S01]  /*53a0*/  FFMA.FTZ R73, R211, R228, R73 ;  /* 0x000000e4d3497223 */ /* 0x000fe20000010049 */
[----:B------:R-:W-:Y:S01]  /*53b0*/  FSEL R75, R54, RZ, P5 ;  /* 0x000000ff364b7208 */ /* 0x000fe20002800000 */
[----:B------:R-:W-:Y:S01]  /*53c0*/  FMUL.FTZ R84, R84, UR6 ;  /* 0x0000000654547c20 */ /* 0x000fe20008410000 */
[----:B------:R-:W-:Y:S01]  /*53d0*/  LOP3.LUT P6, RZ, R249, 0xff, RZ, 0xc0, !PT ;  /* 0x000000fff9ff7812 */ /* 0x000fe200078cc0ff */
[----:B------:R-:W-:Y:S01]  /*53e0*/  FFMA.FTZ R53, R211, R98, R53 ;  /* 0x00000062d3357223 */ /* 0x000fe20000010035 */
[----:B------:R-:W-:Y:S01]  /*53f0*/  ISETP.GE.U32.AND P5, PT, R140, RZ, PT ;  /* 0x000000ff8c00720c */ /* 0x000fe20003fa6070 */
[----:B------:R-:W-:Y:S01]  /*5400*/  FFMA.FTZ R0, R102, R240, R237 ;  /* 0x000000f066007223 */ /* 0x000fe200000100ed */
[----:B------:R-:W-:Y:S01]  /*5410*/  ISETP.GE.U32.AND.EX P3, PT, R249, 0x1000000, PT, P3 ;  /* 0x01000000f900780c */ /* 0x000fe20003f66130 */
[----:B------:R-:W-:Y:S01]  /*5420*/  FMUL.FTZ R73, R73, UR6 ;  /* 0x0000000649497c20 */ /* 0x000fe20008410000 */
[----:B------:R-:W-:Y:S01]  /*5430*/  FSEL R74, R52, RZ, P6 ;  /* 0x000000ff344a7208 */ /* 0x000fe20003000000 */
[----:B------:R-:W-:Y:S01]  /*5440*/  FFMA.FTZ R55, R211, R224, R55 ;  /* 0x000000e0d3377223 */ /* 0x000fe20000010037 */
[----:B------:R-:W-:Y:S01]  /*5450*/  ISETP.GE.U32.AND.EX P5, PT, R141, 0x1000000, PT, P5 ;  /* 0x010000008d00780c */ /* 0x000fe20003fa6150 */
[----:B------:R-:W-:Y:S01]  /*5460*/  FMUL.FTZ R54, R53, UR6 ;  /* 0x0000000635367c20 */ /* 0x000fe20008410000 */
[----:B------:R-:W-:Y:S01]  /*5470*/  FSEL R98, R84, RZ, P3 ;  /* 0x000000ff54627208 */ /* 0x000fe20001800000 */
[--C-:B------:R-:W-:Y:S01]  /*5480*/  HADD2.F32 R53, -RZ, R60.reuse.H1_H1 ;  /* 0x3000003cff357230 */ /* 0x100fe20000004100 */
[----:B------:R-:W-:Y:S01]  /*5490*/  LOP3.LUT P6, RZ, R141, 0xff00, RZ, 0xc0, !PT ;  /* 0x0000ff008dff7812 */ /* 0x000fe200078cc0ff */
[----:B------:R-:W-:Y:S01]  /*54a0*/  FADD.FTZ R0, R101, -R0 ;  /* 0x8000000065007221 */ /* 0x000fe20000010000 */
[----:B------:R-:W-:Y:S01]  /*54b0*/  LOP3.LUT P3, RZ, R141, 0xff, RZ, 0xc0, !PT ;  /* 0x000000ff8dff7812 */ /* 0x000fe2000786c0ff */
[----:B------:R-:W-:Y:S01]  /*54c0*/  FFMA.FTZ R96, R96, R240, R237 ;  /* 0x000000f060607223 */ /* 0x000fe200000100ed */
[----:B------:R-:W-:Y:S01]  /*54d0*/  FSEL R84, R84, RZ, P5 ;  /* 0x000000ff54547208 */ /* 0x000fe20002800000 */
[----:B------:R-:W-:Y:S01]  /*54e0*/  FMUL.FTZ R72, R55, UR6 ;  /* 0x0000000637487c20 */ /* 0x000fe20008410000 */
[----:B------:R-:W-:Y:S01]  /*54f0*/  FSEL R82, R73, RZ, P6 ;  /* 0x000000ff49527208 */ /* 0x000fe20003000000 */
[----:B------:R-:W-:Y:S01]  /*5500*/  FFMA.FTZ R0, R211, R0, R53 ;  /* 0x00000000d3007223 */ /* 0x000fe20000010035 */
[----:B------:R-:W-:Y:S01]  /*5510*/  LOP3.LUT P5, RZ, R249, 0xff00, RZ, 0xc0, !PT ;  /* 0x0000ff00f9ff7812 */ /* 0x000fe200078ac0ff */
[----:B------:R-:W-:Y:S01]  /*5520*/  FADD.FTZ R96, R97, -R96 ;  /* 0x8000006061607221 */ /* 0x000fe20000010000 */
[----:B------:R-:W-:Y:S01]  /*5530*/  FSEL R81, R52, RZ, P3 ;  /* 0x000000ff34517208 */ /* 0x000fe20001800000 */
[----:B------:R-:W-:Y:S01]  /*5540*/  HADD2.F32 R52, -RZ, R60.H0_H0 ;  /* 0x2000003cff347230 */ /* 0x000fe20000004100 */
[----:B------:R-:W-:Y:S01]  /*5550*/  LOP3.LUT P6, RZ, R248, 0xff000000, RZ, 0xc0, !PT ;  /* 0xff000000f8ff7812 */ /* 0x000fe200078cc0ff */
[----:B------:R-:W-:Y:S01]  /*5560*/  FMUL.FTZ R0, R0, UR6 ;  /* 0x0000000600007c20 */ /* 0x000fe20008410000 */
[----:B------:R-:W-:-:S02]  /*5570*/  LOP3.LUT P3, RZ, R248, 0xff0000, RZ, 0xc0, !PT ;  /* 0x00ff0000f8ff7812 */ /* 0x000fc4000786c0ff */
[----:B------:R-:W-:Y:S01]  /*5580*/  FSEL R83, R73, RZ, P5 ;  /* 0x000000ff49537208 */ /* 0x000fe20002800000 */
[----:B------:R-:W-:Y:S01]  /*5590*/  FFMA.FTZ R52, R211, R96, R52 ;  /* 0x00000060d3347223 */ /* 0x000fe20000010034 */
[----:B------:R-:W-:Y:S02]  /*55a0*/  FSEL R80, R72, RZ, P6 ;  /* 0x000000ff48507208 */ /* 0x000fe40003000000 */
[----:B------:R-:W-:Y:S01]  /*55b0*/  FSEL R73, R54, RZ, P3 ;  /* 0x000000ff36497208 */ /* 0x000fe20001800000 */
[----:B------:R-:W-:Y:S01]  /*55c0*/  FMUL.FTZ R52, R52, UR6 ;  /* 0x0000000634347c20 */ /* 0x000fe20008410000 */
[C---:B------:R-:W-:Y:S02]  /*55d0*/  LOP3.LUT P6, RZ, R140.reuse, 0xff000000, RZ, 0xc0, !PT ;  /* 0xff0000008cff7812 */ /* 0x040fe400078cc0ff */
[----:B------:R-:W-:Y:S02]  /*55e0*/  LOP3.LUT P5, RZ, R140, 0xff0000, RZ, 0xc0, !PT ;  /* 0x00ff00008cff7812 */ /* 0x000fe400078ac0ff */
[----:B------:R-:W-:-:S02]  /*55f0*/  LOP3.LUT P3, RZ, R248, 0xff00, RZ, 0xc0, !PT ;  /* 0x0000ff00f8ff7812 */ /* 0x000fc4000786c0ff */
[----:B------:R-:W-:Y:S02]  /*5600*/  F2FP.F16.F32.PACK_AB R55, R84, R79 ;  /* 0x0000004f5437723e */ /* 0x000fe400000000ff */
[----:B------:R-:W-:Y:S02]  /*5610*/  FSEL R53, R72, RZ, P6 ;  /* 0x000000ff48357208 */ /* 0x000fe40003000000 */
[----:B------:R-:W-:Y:S02]  /*5620*/  FSEL R78, R54, RZ, P5 ;  /* 0x000000ff364e7208 */ /* 0x000fe40002800000 */
[----:B------:R-:W-:Y:S02]  /*5630*/  LOP3.LUT P6, RZ, R140, 0xff00, RZ, 0xc0, !PT ;  /* 0x0000ff008cff7812 */ /* 0x000fe400078cc0ff */
[----:B------:R-:W-:Y:S02]  /*5640*/  FSEL R79, R0, RZ, P3 ;  /* 0x000000ff004f7208 */ /* 0x000fe40001800000 */
[----:B------:R-:W-:-:S02]  /*5650*/  LOP3.LUT P5, RZ, R248, 0xff, RZ, 0xc0, !PT ;  /* 0x000000fff8ff7812 */ /* 0x000fc400078ac0ff */
[----:B------:R-:W-:Y:S02]  /*5660*/  LOP3.LUT P3, RZ, R140, 0xff, RZ, 0xc0, !PT ;  /* 0x000000ff8cff7812 */ /* 0x000fe4000786c0ff */
        /* <DEDUP_REMOVED lines=11> */
.L_x_519:
[----:B------:R-:W-:Y:S05]  /*5720*/  @!P1 BRA `(.L_x_522) ;  /* 0x00000004003c9947 */ /* 0x000fea0003800000 */
[-CC-:B------:R-:W-:Y:S01]  /*5730*/  FFMA.FTZ R227, R227, R240.reuse, R237.reuse ;  /* 0x000000f0e3e37223 */ /* 0x180fe200000100ed */
[-CC-:B------:R-:W-:Y:S01]  /*5740*/  FFMA.FTZ R0, R225, R240.reuse, R237.reuse ;  /* 0x000000f0e1007223 */ /* 0x180fe200000100ed */
[-C--:B------:R-:W-:Y:S01]  /*5750*/  FFMA.FTZ R85, R85, R240.reuse, R237 ;  /* 0x000000f055557223 */ /* 0x080fe200000100ed */
[----:B------:R-:W-:Y:S01]  /*5760*/  LOP3.LUT P5, RZ, R249, 0xff0000, RZ, 0xc0, !PT ;  /* 0x00ff0000f9ff7812 */ /* 0x000fe200078ac0ff */
[----:B------:R-:W-:Y:S01]  /*5770*/  FADD.FTZ R230, R230, -R227 ;  /* 0x800000e3e6e67221 */ /* 0x000fe20000010000 */
[----:B0-----:R-:W-:Y:S01]  /*5780*/  FADD.FTZ R70, R223, -R0 ;  /* 0x80000000df467221 */ /* 0x001fe20000010000 */
[----:B------:R-:W-:Y:S01]  /*5790*/  FADD.FTZ R54, R84, -R85 ;  /* 0x8000005554367221 */ /* 0x000fe20000010000 */
[--C-:B------:R-:W-:Y:S01]  /*57a0*/  FFMA.FTZ R229, R229, R240, R237.reuse ;  /* 0x000000f0e5e57223 */ /* 0x100fe200000100ed */
[C---:B------:R-:W-:Y:S01]  /*57b0*/  FMUL.FTZ R71, R211.reuse, R230 ;  /* 0x000000e6d3477220 */ /* 0x040fe20000410000 */
[----:B------:R-:W-:Y:S01]  /*57c0*/  FFMA.FTZ R53, R226, R240, R237 ;  /* 0x000000f0e2357223 */ /* 0x000fe200000100ed */
[----:B------:R-:W-:Y:S01]  /*57d0*/  FMUL.FTZ R54, R211, R54 ;  /* 0x00000036d3367220 */ /* 0x000fe20000410000 */
[----:B------:R-:W-:Y:S01]  /*57e0*/  ISETP.GE.U32.AND P3, PT, R248, RZ, PT ;  /* 0x000000fff800720c */ /* 0x000fe20003f66070 */
[----:B------:R-:W-:Y:S01]  /*57f0*/  FMUL.FTZ R0, R71, UR6 ;  /* 0x0000000647007c20 */ /* 0x000fe20008410000 */
[----:B------:R-:W-:Y:S01]  /*5800*/  FADD.FTZ R228, R228, -R229 ;  /* 0x800000e5e4e47221 */ /* 0x000fe20000010000 */
[----:B------:R-:W-:Y:S01]  /*5810*/  FFMA.FTZ R99, R99, R240, R237 ;  /* 0x000000f063637223 */ /* 0x000fe200000100ed */
[----:B------:R-:W-:Y:S01]  /*5820*/  LOP3.LUT P6, RZ, R141, 0xff0000, RZ, 0xc0, !PT ;  /* 0x00ff00008dff7812 */ /* 0x000fe200078cc0ff */
[----:B------:R-:W-:Y:S01]  /*5830*/  FMUL.FTZ R52, R54, UR6 ;  /* 0x0000000636347c20 */ /* 0x000fe20008410000 */
[----:B------:R-:W-:Y:S01]  /*5840*/  FSEL R75, R0, RZ, P5 ;  /* 0x000000ff004b7208 */ /* 0x000fe20002800000 */
[----:B------:R-:W-:Y:S01]  /*5850*/  FADD.FTZ R224, R224, -R53 ;  /* 0x80000035e0e07221 */ /* 0x000fe20000010000 */
[----:B------:R-:W-:Y:S01]  /*5860*/  ISETP.GE.U32.AND P5, PT, R140, RZ, PT ;  /* 0x000000ff8c00720c */ /* 0x000fe20003fa6070 */
[----:B------:R-:W-:Y:S01]  /*5870*/  FMUL.FTZ R70, R211, R70 ;  /* 0x00000046d3467220 */ /* 0x000fe20000410000 */
[----:B------:R-:W-:Y:S01]  /*5880*/  ISETP.GE.U32.AND.EX P3, PT, R249, 0x1000000, PT, P3 ;  /* 0x01000000f900780c */ /* 0x000fe20003f66130 */
[----:B------:R-:W-:Y:S01]  /*5890*/  FMUL.FTZ R53, R211, R228 ;  /* 0x000000e4d3357220 */ /* 0x000fe20000410000 */
[----:B------:R-:W-:Y:S01]  /*58a0*/  ISETP.GE.U32.AND.EX P5, PT, R141, 0x1000000, PT, P5 ;  /* 0x010000008d00780c */ /* 0x000fe20003fa6150 */
[----:B------:R-:W-:Y:S01]  /*58b0*/  FADD.FTZ R98, R98, -R99 ;  /* 0x8000006362627221 */ /* 0x000fe20000010000 */
[----:B------:R-:W-:Y:S01]  /*58c0*/  FSEL R55, R0, RZ, P6 ;  /* 0x000000ff00377208 */ /* 0x000fe20003000000 */
[----:B------:R-:W-:Y:S01]  /*58d0*/  FMUL.FTZ R0, R70, UR6 ;  /* 0x0000000646007c20 */ /* 0x000fe20008410000 */
[C---:B------:R-:W-:Y:S01]  /*58e0*/  FSEL R68, R52.reuse, RZ, P3 ;  /* 0x000000ff34447208 */ /* 0x040fe20001800000 */
[----:B------:R-:W-:Y:S01]  /*58f0*/  FMUL.FTZ R69, R211, R98 ;  /* 0x00000062d3457220 */ /* 0x000fe20000410000 */
[----:B------:R-:W-:Y:S01]  /*5900*/  FSEL R80, R52, RZ, P5 ;  /* 0x000000ff34507208 */ /* 0x000fe20002800000 */
[----:B------:R-:W-:Y:S01]  /*5910*/  FMUL.FTZ R52, R53, UR6 ;  /* 0x0000000635347c20 */ /* 0x000fe20008410000 */
[----:B------:R-:W-:Y:S01]  /*5920*/  LOP3.LUT P6, RZ, R249, 0xff, RZ, 0xc0, !PT ;  /* 0x000000fff9ff7812 */ /* 0x000fe200078cc0ff */
[-CC-:B------:R-:W-:Y:S01]  /*5930*/  FFMA.FTZ R102, R102, R240.reuse, R237.reuse ;  /* 0x000000f066667223 */ /* 0x180fe200000100ed */
[----:B------:R-:W-:Y:S01]  /*5940*/  LOP3.LUT P3, RZ, R141, 0xff, RZ, 0xc0, !PT ;  /* 0x000000ff8dff7812 */ /* 0x000fe2000786c0ff */
[----:B------:R-:W-:Y:S01]  /*5950*/  FFMA.FTZ R96, R96, R240, R237 ;  /* 0x000000f060607223 */ /* 0x000fe200000100ed */
[----:B------:R-:W-:Y:S01]  /*5960*/  LOP3.LUT P5, RZ, R249, 0xff00, RZ, 0xc0, !PT ;  /* 0x0000ff00f9ff7812 */ /* 0x000fe200078ac0ff */
[----:B------:R-:W-:Y:S01]  /*5970*/  FADD.FTZ R102, R101, -R102 ;  /* 0x8000006665667221 */ /* 0x000fe20000010000 */
[C---:B------:R-:W-:Y:S01]  /*5980*/  FSEL R74, R0.reuse, RZ, P6 ;  /* 0x000000ff004a7208 */ /* 0x040fe20003000000 */
[----:B------:R-:W-:Y:S01]  /*5990*/  FADD.FTZ R96, R97, -R96 ;  /* 0x8000006061607221 */ /* 0x000fe20000010000 */
[----:B------:R-:W-:Y:S01]  /*59a0*/  FSEL R72, R0, RZ, P3 ;  /* 0x000000ff00487208 */ /* 0x000fe20001800000 */
[----:B------:R-:W-:Y:S01]  /*59b0*/  FMUL.FTZ R0, R69, UR6 ;  /* 0x0000000645007c20 */ /* 0x000fe20008410000 */
[----:B------:R-:W-:-:S02]  /*59c0*/  FSEL R81, R52, RZ, P5 ;  /* 0x000000ff34517208 */ /* 0x000fc40002800000 */
[----:B------:R-:W-:Y:S02]  /*59d0*/  LOP3.LUT P3, RZ, R248, 0xff0000, RZ, 0xc0, !PT ;  /* 0x00ff0000f8ff7812 */ /* 0x000fe4000786c0ff */
[----:B------:R-:W-:Y:S02]  /*59e0*/  LOP3.LUT P5, RZ, R140, 0xff0000, RZ, 0xc0, !PT ;  /* 0x00ff00008cff7812 */ /* 0x000fe400078ac0ff */
[C---:B------:R-:W-:Y:S02]  /*59f0*/  FSEL R73, R0.reuse, RZ, P3 ;  /* 0x000000ff00497208 */ /* 0x040fe40001800000 */
[----:B------:R-:W-:Y:S01]  /*5a00*/  FSEL R78, R0, RZ, P5 ;  /* 0x000000ff004e7208 */ /* 0x000fe20002800000 */
[----:B------:R-:W-:Y:S01]  /*5a10*/  FMUL.FTZ R0, R211, R224 ;  /* 0x000000e0d3007220 */ /* 0x000fe20000410000 */
[----:B------:R-:W-:Y:S02]  /*5a20*/  LOP3.LUT P6, RZ, R141, 0xff00, RZ, 0xc0, !PT ;  /* 0x0000ff008dff7812 */ /* 0x000fe400078cc0ff */
[----:B------:R-:W-:Y:S01]  /*5a30*/  F2FP.F16.F32.PACK_AB R71, R54, R71 ;  /* 0x000000473647723e */ /* 0x000fe200000000ff */
[----:B------:R-:W-:Y:S01]  /*5a40*/  FMUL.FTZ R54, R0, UR6 ;  /* 0x0000000600367c20 */ /* 0x000fe20008410000 */
[----:B------:R-:W-:-:S02]  /*5a50*/  FSEL R85, R52, RZ, P6 ;  /* 0x000000ff34557208 */ /* 0x000fc40003000000 */
[----:B------:R-:W-:Y:S02]  /*5a60*/  LOP3.LUT P6, RZ, R248, 0xff000000, RZ, 0xc0, !PT ;  /* 0xff000000f8ff7812 */ /* 0x000fe400078cc0ff */
[----:B------:R-:W-:Y:S01]  /*5a70*/  F2FP.F16.F32.PACK_AB R70, R53, R70 ;  /* 0x000000463546723e */ /* 0x000fe200000000ff */
[C---:B------:R-:W-:Y:S01]  /*5a80*/  FMUL.FTZ R53, R211.reuse, R102 ;  /* 0x00000066d3357220 */ /* 0x040fe20000410000 */
[----:B------:R-:W-:Y:S01]  /*5a90*/  F2FP.F16.F32.PACK_AB R69, R0, R69 ;  /* 0x000000450045723e */ /* 0x000fe200000000ff */
[----:B------:R-:W-:Y:S01]  /*5aa0*/  FMUL.FTZ R0, R211, R96 ;  /* 0x00000060d3007220 */ /* 0x000fe20000410000 */
[----:B------:R-:W-:Y:S01]  /*5ab0*/  F2FP.F16.F32.PACK_AB R55, R80, R55 ;  /* 0x000000375037723e */ /* 0x000fe200000000ff */
[----:B------:R-:W-:Y:S01]  /*5ac0*/  FMUL.FTZ R52, R53, UR6 ;  /* 0x0000000635347c20 */ /* 0x000fe20008410000 */
[----:B------:R-:W-:Y:S02]  /*5ad0*/  FSEL R80, R54, RZ, P6 ;  /* 0x000000ff36507208 */ /* 0x000fe40003000000 */
[----:B------:R-:W-:-:S02]  /*5ae0*/  LOP3.LUT P6, RZ, R140, 0xff000000, RZ, 0xc0, !PT ;  /* 0xff0000008cff7812 */ /* 0x000fc400078cc0ff */
[----:B------:R-:W-:Y:S02]  /*5af0*/  LOP3.LUT P3, RZ, R248, 0xff00, RZ, 0xc0, !PT ;  /* 0x0000ff00f8ff7812 */ /* 0x000fe4000786c0ff */
[----:B------:R-:W-:Y:S02]  /*5b00*/  F2FP.F16.F32.PACK_AB R75, R68, R75 ;  /* 0x0000004b444b723e */ /* 0x000fe400000000ff */
[----:B------:R-:W-:Y:S02]  /*5b10*/  FSEL R83, R54, RZ, P6 ;  /* 0x000000ff36537208 */ /* 0x000fe40003000000 */
[----:B------:R-:W-:Y:S01]  /*5b20*/  F2FP.F16.F32.PACK_AB R68, R53, R0 ;  /* 0x000000003544723e */ /* 0x000fe200000000ff */
[----:B------:R-:W-:Y:S01]  /*5b30*/  FMUL.FTZ R0, R0, UR6 ;  /* 0x0000000600007c20 */ /* 0x000fe20008410000 */
[----:B------:R-:W-:Y:S02]  /*5b40*/  LOP3.LUT P6, RZ, R140, 0xff00, RZ, 0xc0, !PT ;  /* 0x0000ff008cff7812 */ /* 0x000fe400078cc0ff */
[----:B------:R-:W-:-:S02]  /*5b50*/  FSEL R79, R52, RZ, P3 ;  /* 0x000000ff344f7208 */ /* 0x000fc40001800000 */
[----:B------:R-:W-:Y:S02]  /*5b60*/  LOP3.LUT P5, RZ, R248, 0xff, RZ, 0xc0, !PT ;  /* 0x000000fff8ff7812 */ /* 0x000fe400078ac0ff */
[----:B------:R-:W-:Y:S02]  /*5b70*/  LOP3.LUT P3, RZ, R140, 0xff, RZ, 0xc0, !PT ;  /* 0x000000ff8cff7812 */ /* 0x000fe4000786c0ff */
[----:B------:R-:W-:Y:S02]  /*5b80*/  F2FP.F16.F32.PACK_AB R74, R81, R74 ;  /* 0x0000004a514a723e */ /* 0x000fe400000000ff */
[----:B------:R-:W-:Y:S02]  /*5b90*/  F2FP.F16.F32.PACK_AB R54, R85, R72 ;  /* 0x000000485536723e */ /* 0x000fe400000000ff */
        /* <DEDUP_REMOVED lines=8> */
.L_x_522:
[-CC-:B------:R-:W-:Y:S01]  /*5c20*/  FFMA.FTZ R227, R227, R240.reuse, R237.reuse ;  /* 0x000000f0e3e37223 */ /* 0x180fe200000100ed */
[-CC-:B------:R-:W-:Y:S01]  /*5c30*/  FFMA.FTZ R85, R85, R240.reuse, R237.reuse ;  /* 0x000000f055557223 */ /* 0x180fe200000100ed */
[-CC-:B------:R-:W-:Y:S01]  /*5c40*/  FFMA.FTZ R0, R225, R240.reuse, R237.reuse ;  /* 0x000000f0e1007223 */ /* 0x180fe200000100ed */
[----:B------:R-:W-:Y:S01]  /*5c50*/  FFMA.FTZ R229, R229, R240, R237 ;  /* 0x000000f0e5e57223 */ /* 0x000fe200000100ed */
        /* <DEDUP_REMOVED lines=13> */
[----:B0-----:R-:W-:Y:S01]  /*5d30*/  FFMA.FTZ R53, R226, R240, R237 ;  /* 0x000000f0e2357223 */ /* 0x001fe200000100ed */
        /* <DEDUP_REMOVED lines=9> */
[--C-:B------:R-:W-:Y:S01]  /*5dd0*/  FFMA.FTZ R102, R102, R240, R237.reuse ;  /* 0x000000f066667223 */ /* 0x100fe200000100ed */
        /* <DEDUP_REMOVED lines=35> */
[----:B------:R-:W-:-:S02]  /*6010*/  F2FP.F16.F32.PACK_AB R75, R52, R75 ;  /* 0x0000004b344b723e */ /* 0x000fc400000000ff */
[----:B------:R-:W-:Y:S02]  /*6020*/  F2FP.F16.F32.PACK_AB R74, R81, R74 ;  /* 0x0000004a514a723e */ /* 0x000fe400000000ff */
[----:B------:R-:W-:Y:S02]  /*6030*/  FSEL R81, R102, RZ, P5 ;  /* 0x000000ff66517208 */ /* 0x000fe40002800000 */
[C---:B------:R-:W-:Y:S02]  /*6040*/  FSEL R52, R96.reuse, RZ, P6 ;  /* 0x000000ff60347208 */ /* 0x040fe40003000000 */
[----:B------:R-:W-:Y:S02]  /*6050*/  FSEL R72, R96, RZ, P3 ;  /* 0x000000ff60487208 */ /* 0x000fe40001800000 */
[----:B------:R-:W-:Y:S02]  /*6060*/  F2FP.F16.F32.PACK_AB R55, R84, R55 ;  /* 0x000000375437723e */ /* 0x000fe400000000ff */
[----:B------:R-:W-:-:S02]  /*6070*/  F2FP.F16.F32.PACK_AB R54, R83, R54 ;  /* 0x000000365336723e */ /* 0x000fc400000000ff */
[----:B------:R-:W-:Y:S02]  /*6080*/  F2FP.F16.F32.PACK_AB R53, R224, R53 ;  /* 0x00000035e035723e */ /* 0x000fe400000000ff */
[----:B------:R-:W-:Y:S02]  /*6090*/  F2FP.F16.F32.PACK_AB R73, R0, R73 ;  /* 0x000000490049723e */ /* 0x000fe400000000ff */
[----:B------:R-:W-:Y:S02]  /*60a0*/  F2FP.F16.F32.PACK_AB R52, R81, R52 ;  /* 0x000000345134723e */ /* 0x000fe400000000ff */
[----:B------:R-:W-:Y:S01]  /*60b0*/  F2FP.F16.F32.PACK_AB R72, R79, R72 ;  /* 0x000000484f48723e */ /* 0x000fe200000000ff */
[----:B------:R-:W-:Y:S06]  /*60c0*/  BRA `(.L_x_521) ;  /* 0x0000000c00c87947 */ /* 0x000fec0003800000 */
.L_x_518:
[----:B------:R-:W-:Y:S05]  /*60d0*/  @!P2 BRA `(.L_x_523) ;  /* 0x000000080004a947 */ /* 0x000fea0003800000 */
[----:B------:R-:W-:Y:S05]  /*60e0*/  @!P1 BRA `(.L_x_524) ;  /* 0x0000000400089947 */ /* 0x000fea0003800000 */
[-CC-:B------:R-:W-:Y:S01]  /*60f0*/  FFMA.FTZ R85, R85, R240.reuse, R237.reuse ;  /* 0x000000f055557223 */ /* 0x180fe200000100ed */
[-CC-:B------:R-:W-:Y:S01]  /*6100*/  FFMA.FTZ R227, R227, R240.reuse, R237.reuse ;  /* 0x000000f0e3e37223 */ /* 0x180fe200000100ed */
[--C-:B0-----:R-:W-:Y:S02]  /*6110*/  HADD2.F32 R75, -RZ, R63.reuse.H1_H1 ;  /* 0x3000003fff4b7230 */ /* 0x101fe40000004100 */
[-C--:B------:R-:W-:Y:S01]  /*6120*/  FFMA.FTZ R229, R229, R240.reuse, R237 ;  /* 0x000000f0e5e57223 */ /* 0x080fe200000100ed */
[----:B------:R-:W-:Y:S01]  /*6130*/  FADD.FTZ R84, R84, -R85 ;  /* 0x8000005554547221 */ /* 0x000fe20000010000 */
[----:B------:R-:W-:Y:S02]  /*6140*/  HADD2.F32 R68, -RZ, R63.H0_H0 ;  /* 0x2000003fff447230 */ /* 0x000fe40000004100 */
[----:B------:R-:W-:Y:S01]  /*6150*/  FADD.FTZ R230, R230, -R227 ;  /* 0x800000e3e6e67221 */ /* 0x000fe20000010000 */
[----:B------:R-:W-:Y:S01]  /*6160*/  FFMA.FTZ R69, R226, R240, R237 ;  /* 0x000000f0e2457223 */ /* 0x000fe200000100ed */
[----:B------:R-:W-:Y:S01]  /*6170*/  FFMA.FTZ R83, R211, R84, R75 ;  /* 0x00000054d3537223 */ /* 0x000fe2000001004b */
[--C-:B------:R-:W-:Y:S01]  /*6180*/  HADD2.F32 R73, -RZ, R62.reuse.H1_H1 ;  /* 0x3000003eff497230 */ /* 0x100fe20000004100 */
[----:B------:R-:W-:Y:S01]  /*6190*/  ISETP.GE.U32.AND P3, PT, R248, RZ, PT ;  /* 0x000000fff800720c */ /* 0x000fe20003f66070 */
[-CC-:B------:R-:W-:Y:S01]  /*61a0*/  FFMA.FTZ R99, R99, R240.reuse, R237.reuse ;  /* 0x000000f063637223 */ /* 0x180fe200000100ed */
[----:B------:R-:W-:Y:S01]  /*61b0*/  FFMA.FTZ R0, R225, R240, R237 ;  /* 0x000000f0e1007223 */ /* 0x000fe200000100ed */
[----:B------:R-:W-:Y:S01]  /*61c0*/  FADD.FTZ R228, R228, -R229 ;  /* 0x800000e5e4e47221 */ /* 0x000fe20000010000 */
[----:B------:R-:W-:Y:S01]  /*61d0*/  FFMA.FTZ R230, R211, R230, R68 ;  /* 0x000000e6d3e67223 */ /* 0x000fe20000010044 */
[----:B------:R-:W-:Y:S01]  /*61e0*/  FADD.FTZ R224, R224, -R69 ;  /* 0x80000045e0e07221 */ /* 0x000fe20000010000 */
[----:B------:R-:W-:Y:S01]  /*61f0*/  FMUL.FTZ R68, R83, UR6 ;  /* 0x0000000653447c20 */ /* 0x000fe20008410000 */
[----:B------:R-:W-:Y:S01]  /*6200*/  HADD2.F32 R71, -RZ, R62.H0_H0 ;  /* 0x2000003eff477230 */ /* 0x000fe20000004100 */
[----:B------:R-:W-:Y:S01]  /*6210*/  ISETP.GE.U32.AND.EX P3, PT, R249, 0x1000000, PT, P3 ;  /* 0x01000000f900780c */ /* 0x000fe20003f66130 */
[----:B------:R-:W-:-:S02]  /*6220*/  HADD2.F32 R69, -RZ, R61.H0_H0 ;  /* 0x2000003dff457230 */ /* 0x000fc40000004100 */
[----:B------:R-:W-:Y:S01]  /*6230*/  FADD.FTZ R98, R98, -R99 ;  /* 0x8000006362627221 */ /* 0x000fe20000010000 */
[----:B------:R-:W-:Y:S01]  /*6240*/  FADD.FTZ R0, R223, -R0 ;  /* 0x80000000df007221 */ /* 0x000fe20000010000 */
[C---:B------:R-:W-:Y:S01]  /*6250*/  FFMA.FTZ R79, R211.reuse, R228, R73 ;  /* 0x000000e4d34f7223 */ /* 0x040fe20000010049 */
[----:B------:R-:W-:Y:S01]  /*6260*/  FSEL R85, R68, RZ, P3 ;  /* 0x000000ff44557208 */ /* 0x000fe20001800000 */
[C---:B------:R-:W-:Y:S01]  /*6270*/  FFMA.FTZ R98, R211.reuse, R98, R69 ;  /* 0x00000062d3627223 */ /* 0x040fe20000010045 */
[----:B------:R-:W-:Y:S01]  /*6280*/  FFMA.FTZ R70, R211, R0, R71 ;  /* 0x00000000d3467223 */ /* 0x000fe20000010047 */
[----:B------:R-:W-:Y:S01]  /*6290*/  FMUL.FTZ R68, R79, UR6 ;  /* 0x000000064f447c20 */ /* 0x000fe20008410000 */
[----:B------:R-:W-:Y:S01]  /*62a0*/  FMUL.FTZ R69, R230, UR6 ;  /* 0x00000006e6457c20 */ /* 0x000fe20008410000 */
[C---:B------:R-:W-:Y:S01]  /*62b0*/  LOP3.LUT P3, RZ, R249.reuse, 0xff00, RZ, 0xc0, !PT ;  /* 0x0000ff00f9ff7812 */ /* 0x040fe2000786c0ff */
[-CC-:B------:R-:W-:Y:S01]  /*62c0*/  FFMA.FTZ R102, R102, R240.reuse, R237.reuse ;  /* 0x000000f066667223 */ /* 0x180fe200000100ed */
[C---:B------:R-:W-:Y:S01]  /*62d0*/  LOP3.LUT P5, RZ, R249.reuse, 0xff0000, RZ, 0xc0, !PT ;  /* 0x00ff0000f9ff7812 */ /* 0x040fe200078ac0ff */
[----:B------:R-:W-:Y:S01]  /*62e0*/  FFMA.FTZ R96, R96, R240, R237 ;  /* 0x000000f060607223 */ /* 0x000fe200000100ed */
[----:B------:R-:W-:Y:S01]  /*62f0*/  FMUL.FTZ R0, R70, UR6 ;  /* 0x0000000646007c20 */ /* 0x000fe20008410000 */
[----:B------:R-:W-:Y:S01]  /*6300*/  LOP3.LUT P6, RZ, R249, 0xff, RZ, 0xc0, !PT ;  /* 0x000000fff9ff7812 */ /* 0x000fe200078cc0ff */
[--C-:B------:R-:W-:Y:S01]  /*6310*/  HADD2.F32 R71, -RZ, R60.reuse.H1_H1 ;  /* 0x3000003cff477230 */ /* 0x100fe20000004100 */
[----:B------:R-:W-:Y:S01]  /*6320*/  FSEL R81, R68, RZ, P3 ;  /* 0x000000ff44517208 */ /* 0x000fe20001800000 */
[----:B------:R-:W-:Y:S01]  /*6330*/  HADD2.F32 R68, -RZ, R61.H1_H1 ;  /* 0x3000003dff447230 */ /* 0x000fe20000004100 */
[----:B------:R-:W-:Y:S01]  /*6340*/  FSEL R82, R69, RZ, P5 ;  /* 0x000000ff45527208 */ /* 0x000fe20002800000 */
[----:B------:R-:W-:-:S02]  /*6350*/  HADD2.F32 R69, -RZ, R60.H0_H0 ;  /* 0x2000003cff457230 */ /* 0x000fc40000004100 */
[----:B------:R-:W-:Y:S01]  /*6360*/  FADD.FTZ R102, R101, -R102 ;  /* 0x8000006665667221 */ /* 0x000fe20000010000 */
[----:B------:R-:W-:Y:S01]  /*6370*/  FADD.FTZ R96, R97, -R96 ;  /* 0x8000006061607221 */ /* 0x000fe20000010000 */
[----:B------:R-:W-:Y:S01]  /*6380*/  FSEL R80, R0, RZ, P6 ;  /* 0x000000ff00507208 */ /* 0x000fe20003000000 */
[----:B------:R-:W-:Y:S01]  /*6390*/  FMUL.FTZ R0, R98, UR6 ;  /* 0x0000000662007c20 */ /* 0x000fe20008410000 */
[----:B------:R-:W-:Y:S01]  /*63a0*/  LOP3.LUT P5, RZ, R248, 0xff0000, RZ, 0xc0, !PT ;  /* 0x00ff0000f8ff7812 */ /* 0x000fe200078ac0ff */
[C---:B------:R-:W-:Y:S01]  /*63b0*/  FFMA.FTZ R75, R211.reuse, R224, R68 ;  /* 0x000000e0d34b7223 */ /* 0x040fe20000010044 */
[C---:B------:R-:W-:Y:S01]  /*63c0*/  FFMA.FTZ R68, R211.reuse, R96, R69 ;  /* 0x00000060d3447223 */ /* 0x040fe20000010045 */
[----:B------:R-:W-:Y:S01]  /*63d0*/  FFMA.FTZ R73, R211, R102, R71 ;  /* 0x00000066d3497223 */ /* 0x000fe20000010047 */
[----:B------:R-:W-:Y:S01]  /*63e0*/  FSEL R78, R0, RZ, P5 ;  /* 0x000000ff004e7208 */ /* 0x000fe20002800000 */
[----:B------:R-:W-:Y:S01]  /*63f0*/  FMUL.FTZ R74, R75, UR6 ;  /* 0x000000064b4a7c20 */ /* 0x000fe20008410000 */
[----:B------:R-:W-:Y:S01]  /*6400*/  FMUL.FTZ R0, R68, UR6 ;  /* 0x0000000644007c20 */ /* 0x000fe20008410000 */
[----:B------:R-:W-:Y:S01]  /*6410*/  FMUL.FTZ R72, R73, UR6 ;  /* 0x0000000649487c20 */ /* 0x000fe20008410000 */
[----:B------:R-:W-:-:S02]  /*6420*/  LOP3.LUT P6, RZ, R248, 0xff000000, RZ, 0xc0, !PT ;  /* 0xff000000f8ff7812 */ /* 0x000fc400078cc0ff */
[C---:B------:R-:W-:Y:S02]  /*6430*/  LOP3.LUT P3, RZ, R248.reuse, 0xff, RZ, 0xc0, !PT ;  /* 0x000000fff8ff7812 */ /* 0x040fe4000786c0ff */
        /* <DEDUP_REMOVED lines=9> */
[----:B------:R-:W-:Y:S02]  /*64d0*/  F2FP.F16.F32.PACK_AB R74, R81, R80 ;  /* 0x00000050514a723e */ /* 0x000fe400000000ff */
[----:B------:R-:W-:-:S02]  /*64e0*/  F2FP.F16.F32.PACK_AB R73, R73, R78 ;  /* 0x0000004e4949723e */ /* 0x000fc400000000ff */
[----:B------:R-:W-:Y:S01]  /*64f0*/  F2FP.F16.F32.PACK_AB R72, R79, R0 ;  /* 0x000000004f48723e */ /* 0x000fe200000000ff */
[----:B------:R-:W-:Y:S06]  /*6500*/  BRA `(.L_x_521) ;  /* 0x0000000800b87947 */ /* 0x000fec0003800000 */
.L_x_524:
[-CC-:B------:R-:W-:Y:S01]  /*6510*/  FFMA.FTZ R85, R85, R240.reuse, R237.reuse ;  /* 0x000000f055557223 */ /* 0x180fe200000100ed */
[-CC-:B------:R-:W-:Y:S01]  /*6520*/  FFMA.FTZ R227, R227, R240.reuse, R237.reuse ;  /* 0x000000f0e3e37223 */ /* 0x180fe200000100ed */
[-C--:B0-----:R-:W-:Y:S01]  /*6530*/  FFMA.FTZ R73, R226, R240.reuse, R237 ;  /* 0x000000f0e2497223 */ /* 0x081fe200000100ed */
[--C-:B------:R-:W-:Y:S02]  /*6540*/  HADD2.F32 R72, -RZ, R63.reuse.H1_H1 ;  /* 0x3000003fff487230 */ /* 0x100fe40000004100 */
[----:B------:R-:W-:Y:S01]  /*6550*/  FADD.FTZ R84, R84, -R85 ;  /* 0x8000005554547221 */ /* 0x000fe20000010000 */
[----:B------:R-:W-:Y:S02]  /*6560*/  HADD2.F32 R75, -RZ, R63.H0_H0 ;  /* 0x2000003fff4b7230 */ /* 0x000fe40000004100 */
[-C--:B------:R-:W-:Y:S01]  /*6570*/  FFMA.FTZ R0, R225, R240.reuse, R237 ;  /* 0x000000f0e1007223 */ /* 0x080fe200000100ed */
[----:B------:R-:W-:Y:S01]  /*6580*/  FADD.FTZ R230, R230, -R227 ;  /* 0x800000e3e6e67221 */ /* 0x000fe20000010000 */
[-CC-:B------:R-:W-:Y:S01]  /*6590*/  FFMA.FTZ R99, R99, R240.reuse, R237.reuse ;  /* 0x000000f063637223 */ /* 0x180fe200000100ed */
[----:B------:R-:W-:Y:S01]  /*65a0*/  FFMA.FTZ R229, R229, R240, R237 ;  /* 0x000000f0e5e57223 */ /* 0x000fe200000100ed */
[----:B------:R-:W-:Y:S01]  /*65b0*/  FADD.FTZ R224, R224, -R73 ;  /* 0x80000049e0e07221 */ /* 0x000fe20000010000 */
[----:B------:R-:W-:-:S02]  /*65c0*/  HADD2.F32 R73, -RZ, R62.H0_H0 ;  /* 0x2000003eff497230 */ /* 0x000fc40000004100 */
[----:B------:R-:W-:Y:S01]  /*65d0*/  FFMA.FTZ R84, R211, R84, R72 ;  /* 0x00000054d3547223 */ /* 0x000fe20000010048 */
[----:B------:R-:W-:Y:S01]  /*65e0*/  FADD.FTZ R0, R223, -R0 ;  /* 0x80000000df007221 */ /* 0x000fe20000010000 */
[C---:B------:R-:W-:Y:S01]  /*65f0*/  FFMA.FTZ R230, R211.reuse, R230, R75 ;  /* 0x000000e6d3e67223 */ /* 0x040fe2000001004b */
[----:B------:R-:W-:Y:S02]  /*6600*/  HADD2.F32 R72, -RZ, R62.H1_H1 ;  /* 0x3000003eff487230 */ /* 0x000fe40000004100 */
[----:B------:R-:W-:Y:S01]  /*6610*/  FADD.FTZ R98, R98, -R99 ;  /* 0x8000006362627221 */ /* 0x000fe20000010000 */
[--C-:B------:R-:W-:Y:S02]  /*6620*/  HADD2.F32 R79, -RZ, R61.reuse.H0_H0 ;  /* 0x2000003dff4f7230 */ /* 0x100fe40000004100 */
[----:B------:R-:W-:Y:S01]  /*6630*/  FADD.FTZ R228, R228, -R229 ;  /* 0x800000e5e4e47221 */ /* 0x000fe20000010000 */
[----:B------:R-:W-:Y:S01]  /*6640*/  ISETP.GE.U32.AND P3, PT, R248, RZ, PT ;  /* 0x000000fff800720c */ /* 0x000fe20003f66070 */
[-CC-:B------:R-:W-:Y:S01]  /*6650*/  FFMA.FTZ R102, R102, R240.reuse, R237.reuse ;  /* 0x000000f066667223 */ /* 0x180fe200000100ed */
[----:B------:R-:W-:Y:S01]  /*6660*/  FFMA.FTZ R96, R96, R240, R237 ;  /* 0x000000f060607223 */ /* 0x000fe200000100ed */
[----:B------:R-:W-:Y:S01]  /*6670*/  FFMA.FTZ R0, R211, R0, R73 ;  /* 0x00000000d3007223 */ /* 0x000fe20000010049 */
[----:B------:R-:W-:Y:S01]  /*6680*/  FMUL.FTZ R84, R84, UR6 ;  /* 0x0000000654547c20 */ /* 0x000fe20008410000 */
[----:B------:R-:W-:Y:S01]  /*6690*/  FMUL.FTZ R230, R230, UR6 ;  /* 0x00000006e6e67c20 */ /* 0x000fe20008410000 */
[----:B------:R-:W-:-:S02]  /*66a0*/  HADD2.F32 R81, -RZ, R61.H1_H1 ;  /* 0x3000003dff517230 */ /* 0x000fc40000004100 */
[C---:B------:R-:W-:Y:S01]  /*66b0*/  FFMA.FTZ R72, R211.reuse, R228, R72 ;  /* 0x000000e4d3487223 */ /* 0x040fe20000010048 */
[--C-:B------:R-:W-:Y:S02]  /*66c0*/  HADD2.F32 R75, -RZ, R60.reuse.H1_H1 ;  /* 0x3000003cff4b7230 */ /* 0x100fe40000004100 */
[----:B------:R-:W-:Y:S01]  /*66d0*/  FFMA.FTZ R79, R211, R98, R79 ;  /* 0x00000062d34f7223 */ /* 0x000fe2000001004f */
[----:B------:R-:W-:Y:S01]  /*66e0*/  HADD2.F32 R73, -RZ, R60.H0_H0 ;  /* 0x2000003cff497230 */ /* 0x000fe20000004100 */
[----:B------:R-:W-:Y:S01]  /*66f0*/  LOP3.LUT P5, RZ, R249, 0xff0000, RZ, 0xc0, !PT ;  /* 0x00ff0000f9ff7812 */ /* 0x000fe200078ac0ff */
[----:B------:R-:W-:Y:S01]  /*6700*/  FADD.FTZ R102, R101, -R102 ;  /* 0x8000006665667221 */ /* 0x000fe20000010000 */
[----:B------:R-:W-:Y:S01]  /*6710*/  ISETP.GE.U32.AND.EX P3, PT, R249, 0x1000000, PT, P3 ;  /* 0x01000000f900780c */ /* 0x000fe20003f66130 */
[----:B------:R-:W-:Y:S01]  /*6720*/  FADD.FTZ R96, R97, -R96 ;  /* 0x8000006061607221 */ /* 0x000fe20000010000 */
[----:B------:R-:W-:Y:S01]  /*6730*/  FMUL.FTZ R0, R0, UR6 ;  /* 0x0000000600007c20 */ /* 0x000fe20008410000 */
[----:B------:R-:W-:Y:S01]  /*6740*/  LOP3.LUT P6, RZ, R249, 0xff, RZ, 0xc0, !PT ;  /* 0x000000fff9ff7812 */ /* 0x000fe200078cc0ff */
[----:B------:R-:W-:Y:S01]  /*6750*/  FMUL.FTZ R72, R72, UR6 ;  /* 0x0000000648487c20 */ /* 0x000fe20008410000 */
[----:B------:R-:W-:Y:S01]  /*6760*/  FSEL R85, R84, RZ, P3 ;  /* 0x000000ff54557208 */ /* 0x000fe20001800000 */
[----:B------:R-:W-:Y:S01]  /*6770*/  FMUL.FTZ R79, R79, UR6 ;  /* 0x000000064f4f7c20 */ /* 0x000fe20008410000 */
[----:B------:R-:W-:Y:S01]  /*6780*/  FSEL R230, R230, RZ, P5 ;  /* 0x000000ffe6e67208 */ /* 0x000fe20002800000 */
        /* <DEDUP_REMOVED lines=9> */
[----:B------:R-:W-:-:S02]  /*6820*/  FSEL R83, R72, RZ, P3 ;  /* 0x000000ff48537208 */ /* 0x000fc40001800000 */
[----:B------:R-:W-:Y:S02]  /*6830*/  FSEL R0, R79, RZ, P5 ;  /* 0x000000ff4f007208 */ /* 0x000fe40002800000 */
[C---:B------:R-:W-:Y:S02]  /*6840*/  LOP3.LUT P6, RZ, R248.reuse, 0xff000000, RZ, 0xc0, !PT ;  /* 0xff000000f8ff7812 */ /* 0x040fe400078cc0ff */
[C---:B------:R-:W-:Y:S02]  /*6850*/  LOP3.LUT P3, RZ, R248.reuse, 0xff00, RZ, 0xc0, !PT ;  /* 0x0000ff00f8ff7812 */ /* 0x040fe4000786c0ff */
[----:B------:R-:W-:Y:S02]  /*6860*/  LOP3.LUT P5, RZ, R248, 0xff, RZ, 0xc0, !PT ;  /* 0x000000fff8ff7812 */ /* 0x000fe400078ac0ff */
        /* <DEDUP_REMOVED lines=8> */
.L_x_523:
[----:B------:R-:W-:Y:S05]  /*68f0*/  @!P1 BRA `(.L_x_525) ;  /* 0x0000000000e89947 */ /* 0x000fea0003800000 */
[-CC-:B------:R-:W-:Y:S01]  /*6900*/  FFMA.FTZ R85, R85, R240.reuse, R237.reuse ;  /* 0x000000f055557223 */ /* 0x180fe200000100ed */
[-CC-:B------:R-:W-:Y:S01]  /*6910*/  FFMA.FTZ R227, R227, R240.reuse, R237.reuse ;  /* 0x000000f0e3e37223 */ /* 0x180fe200000100ed */
[-C--:B------:R-:W-:Y:S01]  /*6920*/  FFMA.FTZ R0, R225, R240.reuse, R237 ;  /* 0x000000f0e1007223 */ /* 0x080fe200000100ed */
[----:B------:R-:W-:Y:S01]  /*6930*/  ISETP.GE.U32.AND P3, PT, R248, RZ, PT ;  /* 0x000000fff800720c */ /* 0x000fe20003f66070 */
[----:B------:R-:W-:Y:S01]  /*6940*/  FADD.FTZ R84, R84, -R85 ;  /* 0x8000005554547221 */ /* 0x000fe20000010000 */
[----:B------:R-:W-:Y:S01]  /*6950*/  FADD.FTZ R230, R230, -R227 ;  /* 0x800000e3e6e67221 */ /* 0x000fe20000010000 */
[-CC-:B------:R-:W-:Y:S01]  /*6960*/  FFMA.FTZ R99, R99, R240.reuse, R237.reuse ;  /* 0x000000f063637223 */ /* 0x180fe200000100ed */
[----:B------:R-:W-:Y:S01]  /*6970*/  FFMA.FTZ R229, R229, R240, R237 ;  /* 0x000000f0e5e57223 */ /* 0x000fe200000100ed */
[----:B0-----:R-:W-:Y:S01]  /*6980*/  FMUL.FTZ R73, R211, R84 ;  /* 0x00000054d3497220 */ /* 0x001fe20000410000 */
[----:B------:R-:W-:Y:S01]  /*6990*/  FADD.FTZ R0, R223, -R0 ;  /* 0x80000000df007221 */ /* 0x000fe20000010000 */
[----:B------:R-:W-:Y:S01]  /*69a0*/  FMUL.FTZ R230, R211, R230 ;  /* 0x000000e6d3e67220 */ /* 0x000fe20000410000 */
[----:B------:R-:W-:Y:S01]  /*69b0*/  ISETP.GE.U32.AND.EX P3, PT, R249, 0x1000000, PT, P3 ;  /* 0x01000000f900780c */ /* 0x000fe20003f66130 */
[----:B------:R-:W-:Y:S01]  /*69c0*/  FMUL.FTZ R68, R73, UR6 ;  /* 0x0000000649447c20 */ /* 0x000fe20008410000 */
[----:B------:R-:W-:Y:S01]  /*69d0*/  FADD.FTZ R98, R98, -R99 ;  /* 0x8000006362627221 */ /* 0x000fe20000010000 */
[----:B------:R-:W-:Y:S01]  /*69e0*/  FADD.FTZ R228, R228, -R229 ;  /* 0x800000e5e4e47221 */ /* 0x000fe20000010000 */
[----:B------:R-:W-:Y:S01]  /*69f0*/  FMUL.FTZ R70, R211, R0 ;  /* 0x00000000d3467220 */ /* 0x000fe20000410000 */
[-CC-:B------:R-:W-:Y:S01]  /*6a00*/  FFMA.FTZ R102, R102, R240.reuse, R237.reuse ;  /* 0x000000f066667223 */ /* 0x180fe200000100ed */
[-CC-:B------:R-:W-:Y:S01]  /*6a10*/  FFMA.FTZ R71, R226, R240.reuse, R237.reuse ;  /* 0x000000f0e2477223 */ /* 0x180fe200000100ed */
[----:B------:R-:W-:Y:S01]  /*6a20*/  FMUL.FTZ R0, R230, UR6 ;  /* 0x00000006e6007c20 */ /* 0x000fe20008410000 */
[----:B------:R-:W-:Y:S01]  /*6a30*/  FFMA.FTZ R96, R96, R240, R237 ;  /* 0x000000f060607223 */ /* 0x000fe200000100ed */
[----:B------:R-:W-:Y:S01]  /*6a40*/  LOP3.LUT P5, RZ, R249, 0xff0000, RZ, 0xc0, !PT ;  /* 0x00ff0000f9ff7812 */ /* 0x000fe200078ac0ff */
[C---:B------:R-:W-:Y:S01]  /*6a50*/  FMUL.FTZ R69, R211.reuse, R98 ;  /* 0x00000062d3457220 */ /* 0x040fe20000410000 */
[----:B------:R-:W-:Y:S01]  /*6a60*/  FSEL R83, R68, RZ, P3 ;  /* 0x000000ff44537208 */ /* 0x000fe20001800000 */
[----:B------:R-:W-:Y:S01]  /*6a70*/  FMUL.FTZ R75, R211, R228 ;  /* 0x000000e4d34b7220 */ /* 0x000fe20000410000 */
[----:B------:R-:W-:Y:S01]  /*6a80*/  FMUL.FTZ R68, R70, UR6 ;  /* 0x0000000646447c20 */ /* 0x000fe20008410000 */
[----:B------:R-:W-:Y:S01]  /*6a90*/  LOP3.LUT P6, RZ, R249, 0xff, RZ, 0xc0, !PT ;  /* 0x000000fff9ff7812 */ /* 0x000fe200078cc0ff */
[----:B------:R-:W-:Y:S01]  /*6aa0*/  FADD.FTZ R224, R224, -R71 ;  /* 0x80000047e0e07221 */ /* 0x000fe20000010000 */
[----:B------:R-:W-:Y:S01]  /*6ab0*/  FADD.FTZ R96, R97, -R96 ;  /* 0x8000006061607221 */ /* 0x000fe20000010000 */
[----:B------:R-:W-:Y:S01]  /*6ac0*/  FADD.FTZ R102, R101, -R102 ;  /* 0x8000006665667221 */ /* 0x000fe20000010000 */
[----:B------:R-:W-:Y:S01]  /*6ad0*/  FSEL R82, R0, RZ, P5 ;  /* 0x000000ff00527208 */ /* 0x000fe20002800000 */
[----:B------:R-:W-:Y:S01]  /*6ae0*/  FMUL.FTZ R72, R75, UR6 ;  /* 0x000000064b487c20 */ /* 0x000fe20008410000 */
[----:B------:R-:W-:Y:S01]  /*6af0*/  FMUL.FTZ R0, R69, UR6 ;  /* 0x0000000645007c20 */ /* 0x000fe20008410000 */
[----:B------:R-:W-:Y:S01]  /*6b00*/  LOP3.LUT P3, RZ, R249, 0xff00, RZ, 0xc0, !PT ;  /* 0x0000ff00f9ff7812 */ /* 0x000fe2000786c0ff */
[----:B------:R-:W-:Y:S01]  /*6b10*/  FMUL.FTZ R224, R211, R224 ;  /* 0x000000e0d3e07220 */ /* 0x000fe20000410000 */
[----:B------:R-:W-:-:S02]  /*6b20*/  LOP3.LUT P5, RZ, R248, 0xff0000, RZ, 0xc0, !PT ;  /* 0x00ff0000f8ff7812 */ /* 0x000fc400078ac0ff */
[----:B------:R-:W-:Y:S01]  /*6b30*/  FSEL R80, R68, RZ, P6 ;  /* 0x000000ff44507208 */ /* 0x000fe20003000000 */
[----:B------:R-:W-:Y:S01]  /*6b40*/  FMUL.FTZ R68, R211, R96 ;  /* 0x00000060d3447220 */ /* 0x000fe20000410000 */
[----:B------:R-:W-:Y:S01]  /*6b50*/  F2FP.F16.F32.PACK_AB R71, R73, R230 ;  /* 0x000000e64947723e */ /* 0x000fe200000000ff */
[----:B------:R-:W-:Y:S01]  /*6b60*/  FMUL.FTZ R73, R211, R102 ;  /* 0x00000066d3497220 */ /* 0x000fe20000410000 */
[----:B------:R-:W-:Y:S01]  /*6b70*/  FSEL R81, R72, RZ, P3 ;  /* 0x000000ff48517208 */ /* 0x000fe20001800000 */
[----:B------:R-:W-:Y:S01]  /*6b80*/  FMUL.FTZ R74, R224, UR6 ;  /* 0x00000006e04a7c20 */ /* 0x000fe20008410000 */
[----:B------:R-:W-:Y:S01]  /*6b90*/  FSEL R78, R0, RZ, P5 ;  /* 0x000000ff004e7208 */ /* 0x000fe20002800000 */
[----:B------:R-:W-:Y:S01]  /*6ba0*/  FMUL.FTZ R0, R68, UR6 ;  /* 0x0000000644007c20 */ /* 0x000fe20008410000 */
[----:B------:R-:W-:Y:S01]  /*6bb0*/  FMUL.FTZ R72, R73, UR6 ;  /* 0x0000000649487c20 */ /* 0x000fe20008410000 */
[C---:B------:R-:W-:Y:S02]  /*6bc0*/  LOP3.LUT P6, RZ, R248.reuse, 0xff000000, RZ, 0xc0, !PT ;  /* 0xff000000f8ff7812 */ /* 0x040fe400078cc0ff */
[----:B------:R-:W-:-:S02]  /*6bd0*/  LOP3.LUT P3, RZ, R248, 0xff, RZ, 0xc0, !PT ;  /* 0x000000fff8ff7812 */ /* 0x000fc4000786c0ff */
[----:B------:R-:W-:Y:S02]  /*6be0*/  LOP3.LUT P5, RZ, R248, 0xff00, RZ, 0xc0, !PT ;  /* 0x0000ff00f8ff7812 */ /* 0x000fe400078ac0ff */
[----:B------:R-:W-:Y:S02]  /*6bf0*/  F2FP.F16.F32.PACK_AB R68, R73, R68 ;  /* 0x000000444944723e */ /* 0x000fe400000000ff */
[----:B------:R-:W-:Y:S02]  /*6c00*/  FSEL R73, R74, RZ, P6 ;  /* 0x000000ff4a497208 */ /* 0x000fe40003000000 */
[----:B------:R-:W-:Y:S02]  /*6c10*/  FSEL R0, R0, RZ, P3 ;  /* 0x000000ff00007208 */ /* 0x000fe40001800000 */
        /* <DEDUP_REMOVED lines=8> */
.L_x_525:
[-CC-:B------:R-:W-:Y:S01]  /*6ca0*/  FFMA.FTZ R85, R85, R240.reuse, R237.reuse ;  /* 0x000000f055557223 */ /* 0x180fe200000100ed */
[-CC-:B------:R-:W-:Y:S01]  /*6cb0*/  FFMA.FTZ R227, R227, R240.reuse, R237.reuse ;  /* 0x000000f0e3e37223 */ /* 0x180fe200000100ed */
[-CC-:B------:R-:W-:Y:S01]  /*6cc0*/  FFMA.FTZ R99, R99, R240.reuse, R237.reuse ;  /* 0x000000f063637223 */ /* 0x180fe200000100ed */
[-C--:B------:R-:W-:Y:S01]  /*6cd0*/  FFMA.FTZ R0, R225, R240.reuse, R237 ;  /* 0x000000f0e1007223 */ /* 0x080fe200000100ed */
[----:B------:R-:W-:Y:S01]  /*6ce0*/  FADD.FTZ R84, R84, -R85 ;  /* 0x8000005554547221 */ /* 0x000fe20000010000 */
[----:B------:R-:W-:Y:S01]  /*6cf0*/  FADD.FTZ R230, R230, -R227 ;  /* 0x800000e3e6e67221 */ /* 0x000fe20000010000 */
[----:B------:R-:W-:Y:S01]  /*6d00*/  FFMA.FTZ R229, R229, R240, R237 ;  /* 0x000000f0e5e57223 */ /* 0x000fe200000100ed */
[----:B------:R-:W-:Y:S01]  /*6d10*/  FADD.FTZ R98, R98, -R99 ;  /* 0x8000006362627221 */ /* 0x000fe20000010000 */
[C---:B------:R-:W-:Y:S01]  /*6d20*/  FMUL.FTZ R84, R211.reuse, R84 ;  /* 0x00000054d3547220 */ /* 0x040fe20000410000 */
[----:B------:R-:W-:Y:S01]  /*6d30*/  FMUL.FTZ R230, R211, R230 ;  /* 0x000000e6d3e67220 */ /* 0x000fe20000410000 */
[----:B------:R-:W-:Y:S01]  /*6d40*/  FADD.FTZ R0, R223, -R0 ;  /* 0x80000000df007221 */ /* 0x000fe20000010000 */
[----:B------:R-:W-:Y:S01]  /*6d50*/  FADD.FTZ R228, R228, -R229 ;  /* 0x800000e5e4e47221 */ /* 0x000fe20000010000 */
[----:B------:R-:W-:Y:S01]  /*6d60*/  ISETP.GE.U32.AND P3, PT, R248, RZ, PT ;  /* 0x000000fff800720c */ /* 0x000fe20003f66070 */
[-CC-:B------:R-:W-:Y:S01]  /*6d70*/  FFMA.FTZ R102, R102, R240.reuse, R237.reuse ;  /* 0x000000f066667223 */ /* 0x180fe200000100ed */
[-CC-:B0-----:R-:W-:Y:S01]  /*6d80*/  FFMA.FTZ R73, R226, R240.reuse, R237.reuse ;  /* 0x000000f0e2497223 */ /* 0x181fe200000100ed */
        /* <DEDUP_REMOVED lines=34> */
[----:B------:R-:W-:Y:S02]  /*6fb0*/  F2FP.F16.F32.PACK_AB R75, R84, R75 ;  /* 0x0000004b544b723e */ /* 0x000fe400000000ff */
[----:B------:R-:W-:Y:S02]  /*6fc0*/  F2FP.F16.F32.PACK_AB R74, R81, R0 ;  /* 0x00000000514a723e */ /* 0x000fe400000000ff */
[----:B------:R-:W-:Y:S02]  /*6fd0*/  F2FP.F16.F32.PACK_AB R73, R224, R73 ;  /* 0x00000049e049723e */ /* 0x000fe400000000ff */
[----:B------:R-:W-:-:S07]  /*6fe0*/  F2FP.F16.F32.PACK_AB R72, R79, R72 ;  /* 0x000000484f48723e */ /* 0x000fce00000000ff */
.L_x_521:
        /* <DEDUP_REMOVED lines=13> */
[--C-:B------:R-:W-:Y:S02]  /*70c0*/  HADD2.F32 R54, -RZ, R67.reuse.H0_H0 ;  /* 0x20000043ff367230 */ /* 0x100fe40000004100 */
[----:B------:R-:W-:Y:S01]  /*70d0*/  FFMA.FTZ R236, R236, R240, R237 ;  /* 0x000000f0ecec7223 */ /* 0x000fe200000100ed */
[----:B------:R-:W-:Y:S01]  /*70e0*/  FADD.FTZ R52, R93, -R52 ;  /* 0x800000345d347221 */ /* 0x000fe20000010000 */
[--C-:B------:R-:W-:Y:S02]  /*70f0*/  HADD2.F32 R53, -RZ, R66.reuse.H0_H0 ;  /* 0x20000042ff357230 */ /* 0x100fe40000004100 */
[----:B------:R-:W-:Y:S01]  /*7100*/  FADD.FTZ R0, R91, -R0 ;  /* 0x800000005b007221 */ /* 0x000fe20000010000 */
[----:B------:R-:W-:Y:S02]  /*7110*/  HADD2.F32 R73, -RZ, R67.H1_H1 ;  /* 0x30000043ff497230 */ /* 0x000fe40000004100 */
[----:B------:R-:W-:Y:S01]  /*7120*/  FFMA.FTZ R71, R211, R52, R54 ;  /* 0x00000034d3477223 */ /* 0x000fe20000010036 */
[----:B------:R-:W-:Y:S01]  /*7130*/  FADD.FTZ R236, R95, -R236 ;  /* 0x800000ec5fec7221 */ /* 0x000fe20000010000 */
[----:B------:R-:W-:Y:S01]  /*7140*/  FFMA.FTZ R70, R211, R0, R53 ;  /* 0x00000000d3467223 */ /* 0x000fe20000010035 */
[----:B------:R-:W-:Y:S01]  /*7150*/  LOP3.LUT P6, RZ, R239, 0xff0000, RZ, 0xc0, !PT ;  /* 0x00ff0000efff7812 */ /* 0x000fe200078cc0ff */
[----:B------:R-:W-:Y:S01]  /*7160*/  FMUL.FTZ R0, R71, UR6 ;  /* 0x0000000647007c20 */ /* 0x000fe20008410000 */
[----:B------:R-:W-:Y:S01]  /*7170*/  LOP3.LUT P5, RZ, R143, 0xff0000, RZ, 0xc0, !PT ;  /* 0x00ff00008fff7812 */ /* 0x000fe200078ac0ff */
[----:B------:R-:W-:Y:S01]  /*7180*/  FFMA.FTZ R55, R234, R240, R237 ;  /* 0x000000f0ea377223 */ /* 0x000fe200000100ed */
[----:B------:R-:W-:Y:S01]  /*7190*/  FFMA.FTZ R236, R211, R236, R73 ;  /* 0x000000ecd3ec7223 */ /* 0x000fe20000010049 */
[----:B------:R-:W-:Y:S01]  /*71a0*/  HADD2.F32 R69, -RZ, R66.H1_H1 ;  /* 0x30000042ff457230 */ /* 0x000fe20000004100 */
[----:B------:R-:W-:Y:S01]  /*71b0*/  FSEL R78, R0, RZ, P6 ;  /* 0x000000ff004e7208 */ /* 0x000fe20003000000 */
[----:B------:R-:W-:Y:S01]  /*71c0*/  FADD.FTZ R92, R92, -R55 ;  /* 0x800000375c5c7221 */ /* 0x000fe20000010000 */
[----:B------:R-:W-:Y:S01]  /*71d0*/  FSEL R72, R0, RZ, P5 ;  /* 0x000000ff00487208 */ /* 0x000fe20002800000 */
[----:B------:R-:W-:Y:S01]  /*71e0*/  FMUL.FTZ R0, R70, UR6 ;  /* 0x0000000646007c20 */ /* 0x000fe20008410000 */
[----:B------:R-:W-:Y:S01]  /*71f0*/  ISETP.GE.U32.AND P2, PT, R238, RZ, PT ;  /* 0x000000ffee00720c */ /* 0x000fe20003f46070 */
[----:B------:R-:W-:Y:S01]  /*7200*/  FFMA.FTZ R231, R231, R240, R237 ;  /* 0x000000f0e7e77223 */ /* 0x000fe200000100ed */
[----:B------:R-:W-:Y:S01]  /*7210*/  ISETP.GE.U32.AND P3, PT, R142, RZ, PT ;  /* 0x000000ff8e00720c */ /* 0x000fe20003f66070 */
[----:B------:R-:W-:Y:S01]  /*7220*/  FMUL.FTZ R52, R236, UR6 ;  /* 0x00000006ec347c20 */ /* 0x000fe20008410000 */
[----:B------:R-:W-:Y:S01]  /*7230*/  LOP3.LUT P6, RZ, R239, 0xff, RZ, 0xc0, !PT ;  /* 0x000000ffefff7812 */ /* 0x000fe200078cc0ff */
[----:B------:R-:W-:Y:S01]  /*7240*/  FFMA.FTZ R73, R211, R92, R69 ;  /* 0x0000005cd3497223 */ /* 0x000fe20000010045 */
[----:B------:R-:W-:Y:S01]  /*7250*/  LOP3.LUT P5, RZ, R143, 0xff, RZ, 0xc0, !PT ;  /* 0x000000ff8fff7812 */ /* 0x000fe200078ac0ff */
[----:B------:R-:W-:Y:S01]  /*7260*/  FADD.FTZ R88, R88, -R231 ;  /* 0x800000e758587221 */ /* 0x000fe20000010000 */
[----:B------:R-:W-:Y:S01]  /*7270*/  ISETP.GE.U32.AND.EX P2, PT, R239, 0x1000000, PT, P2 ;  /* 0x01000000ef00780c */ /* 0x000fe20003f46120 */
[-CC-:B------:R-:W-:Y:S01]  /*7280*/  FFMA.FTZ R232, R232, R240.reuse, R237.reuse ;  /* 0x000000f0e8e87223 */ /* 0x180fe200000100ed */
[----:B------:R-:W-:Y:S01]  /*7290*/  ISETP.GE.U32.AND.EX P3, PT, R143, 0x1000000, PT, P3 ;  /* 0x010000008f00780c */ /* 0x000fe20003f66130 */
[--C-:B------:R-:W-:Y:S01]  /*72a0*/  FFMA.FTZ R94, R94, R240, R237.reuse ;  /* 0x000000f05e5e7223 */ /* 0x100fe200000100ed */
[C---:B------:R-:W-:Y:S01]  /*72b0*/  FSEL R74, R0.reuse, RZ, P6 ;  /* 0x000000ff004a7208 */ /* 0x040fe20003000000 */
[--C-:B------:R-:W-:Y:S01]  /*72c0*/  HADD2.F32 R69, -RZ, R65.reuse.H1_H1 ;  /* 0x30000041ff457230 */ /* 0x100fe20000004100 */
[----:B------:R-:W-:Y:S01]  /*72d0*/  FSEL R54, R0, RZ, P5 ;  /* 0x000000ff00367208 */ /* 0x000fe20002800000 */
[----:B------:R-:W-:Y:S01]  /*72e0*/  HADD2.F32 R0, -RZ, R65.H0_H0 ;  /* 0x20000041ff007230 */ /* 0x000fe20000004100 */
[C---:B------:R-:W-:Y:S01]  /*72f0*/  FSEL R83, R52.reuse, RZ, P2 ;  /* 0x000000ff34537208 */ /* 0x040fe20001000000 */
[----:B------:R-:W-:Y:S01]  /*7300*/  FADD.FTZ R232, R89, -R232 ;  /* 0x800000e859e87221 */ /* 0x000fe20000010000 */
[----:B------:R-:W-:Y:S01]  /*7310*/  FSEL R85, R52, RZ, P3 ;  /* 0x000000ff34557208 */ /* 0x000fe20001800000 */
[----:B------:R-:W-:Y:S01]  /*7320*/  FMUL.FTZ R52, R73, UR6 ;  /* 0x0000000649347c20 */ /* 0x000fe20008410000 */
[----:B------:R-:W-:Y:S01]  /*7330*/  LOP3.LUT P2, RZ, R239, 0xff00, RZ, 0xc0, !PT ;  /* 0x0000ff00efff7812 */ /* 0x000fe2000784c0ff */
[----:B------:R-:W-:Y:S01]  /*7340*/  FFMA.FTZ R0, R211, R88, R0 ;  /* 0x00000058d3007223 */ /* 0x000fe20000010000 */
[----:B------:R-:W-:Y:S01]  /*7350*/  LOP3.LUT P3, RZ, R143, 0xff00, RZ, 0xc0, !PT ;  /* 0x0000ff008fff7812 */ /* 0x000fe2000786c0ff */
[----:B------:R-:W-:Y:S01]  /*7360*/  FFMA.FTZ R237, R90, R240, R237 ;  /* 0x000000f05aed7223 */ /* 0x000fe200000100ed */
[C---:B------:R-:W-:Y:S01]  /*7370*/  FSEL R79, R52.reuse, RZ, P2 ;  /* 0x000000ff344f7208 */ /* 0x040fe20001000000 */
[--C-:B------:R-:W-:Y:S01]  /*7380*/  HADD2.F32 R55, -RZ, R64.reuse.H1_H1 ;  /* 0x30000040ff377230 */ /* 0x100fe20000004100 */
[----:B------:R-:W-:Y:S01]  /*7390*/  FSEL R81, R52, RZ, P3 ;  /* 0x000000ff34517208 */ /* 0x000fe20001800000 */
[----:B------:R-:W-:Y:S01]  /*73a0*/  FMUL.FTZ R52, R0, UR6 ;  /* 0x0000000600347c20 */ /* 0x000fe20008410000 */
[----:B------:R-:W-:Y:S01]  /*73b0*/  LOP3.LUT P6, RZ, R238, 0xff0000, RZ, 0xc0, !PT ;  /* 0x00ff0000eeff7812 */ /* 0x000fe200078cc0ff */
[----:B------:R-:W-:Y:S01]  /*73c0*/  FADD.FTZ R94, R87, -R94 ;  /* 0x8000005e575e7221 */ /* 0x000fe20000010000 */
[----:B------:R-:W-:Y:S01]  /*73d0*/  FFMA.FTZ R75, R211, R232, R69 ;  /* 0x000000e8d34b7223 */ /* 0x000fe20000010045 */
[----:B------:R-:W-:Y:S01]  /*73e0*/  HADD2.F32 R53, -RZ, R64.H0_H0 ;  /* 0x20000040ff357230 */ /* 0x000fe20000004100 */
[----:B------:R-:W-:Y:S01]  /*73f0*/  F2FP.F16.F32.PACK_AB R70, R73, R70 ;  /* 0x000000464946723e */ /* 0x000fe200000000ff */
[----:B------:R-:W-:Y:S01]  /*7400*/  FADD.FTZ R86, R86, -R237 ;  /* 0x800000ed56567221 */ /* 0x000fe20000010000 */
[----:B------:R-:W-:Y:S01]  /*7410*/  FSEL R73, R52, RZ, P6 ;  /* 0x000000ff34497208 */ /* 0x000fe20003000000 */
[C---:B------:R-:W-:Y:S01]  /*7420*/  FFMA.FTZ R68, R211.reuse, R94, R55 ;  /* 0x0000005ed3447223 */ /* 0x040fe20000010037 */
[----:B------:R-:W-:Y:S01]  /*7430*/  LOP3.LUT P6, RZ, R142, 0xff0000, RZ, 0xc0, !PT ;  /* 0x00ff00008eff7812 */ /* 0x000fe200078cc0ff */
[----:B------:R-:W-:Y:S01]  /*7440*/  FFMA.FTZ R53, R211, R86, R53 ;  /* 0x00000056d3357223 */ /* 0x000fe20000010035 */
[----:B------:R-:W-:Y:S01]  /*7450*/  F2FP.F16.F32.PACK_AB R55, R85, R72 ;  /* 0x000000485537723e */ /* 0x000fe200000000ff */
[C---:B------:R-:W-:Y:S01]  /*7460*/  FMUL.FTZ R72, R75.reuse, UR6 ;  /* 0x000000064b487c20 */ /* 0x040fe20008410000 */
[----:B------:R-:W-:Y:S01]  /*7470*/  F2FP.F16.F32.PACK_AB R69, R75, R0 ;  /* 0x000000004b45723e */ /* 0x000fe200000000ff */
[----:B------:R-:W-:Y:S01]  /*7480*/  FMUL.FTZ R0, R68, UR6 ;  /* 0x0000000644007c20 */ /* 0x000fe20008410000 */
[----:B------:R-:W-:-:S02]  /*7490*/  F2FP.F16.F32.PACK_AB R75, R83, R78 ;  /* 0x0000004e534b723e */ /* 0x000fc400000000ff */
[----:B------:R-:W-:Y:S02]  /*74a0*/  FSEL R78, R52, RZ, P6 ;  /* 0x000000ff344e7208 */ /* 0x000fe40003000000 */
[----:B------:R-:W-:Y:S02]  /*74b0*/  LOP3.LUT P5, RZ, R238, 0xff000000, RZ, 0xc0, !PT ;  /* 0xff000000eeff7812 */ /* 0x000fe400078ac0ff */
[----:B------:R-:W-:Y:S02]  /*74c0*/  LOP3.LUT P6, RZ, R142, 0xff000000, RZ, 0xc0, !PT ;  /* 0xff0000008eff7812 */ /* 0x000fe400078cc0ff */
[----:B------:R-:W-:Y:S01]  /*74d0*/  F2FP.F16.F32.PACK_AB R68, R68, R53 ;  /* 0x000000354444723e */ /* 0x000fe200000000ff */
[----:B------:R-:W-:Y:S01]  /*74e0*/  FMUL.FTZ R53, R53, UR6 ;  /* 0x0000000635357c20 */ /* 0x000fe20008410000 */
        /* <DEDUP_REMOVED lines=8> */
[C---:B------:R-:W-:Y:S02]  /*7570*/  FSEL R79, R0.reuse, RZ, P2 ;  /* 0x000000ff004f7208 */ /* 0x040fe40001000000 */
[----:B------:R-:W-:Y:S02]  /*7580*/  FSEL R81, R0, RZ, P5 ;  /* 0x000000ff00517208 */ /* 0x000fe40002800000 */
[C---:B------:R-:W-:Y:S02]  /*7590*/  FSEL R52, R53.reuse, RZ, P6 ;  /* 0x000000ff35347208 */ /* 0x040fe40003000000 */
[----:B------:R-:W-:Y:S02]  /*75a0*/  FSEL R72, R53, RZ, P3 ;  /* 0x000000ff35487208 */ /* 0x000fe40001800000 */
[----:B------:R-:W-:Y:S02]  /*75b0*/  F2FP.F16.F32.PACK_AB R71, R236, R71 ;  /* 0x00000047ec47723e */ /* 0x000fe400000000ff */
[----:B------:R-:W-:-:S02]  /*75c0*/  F2FP.F16.F32.PACK_AB R53, R83, R78 ;  /* 0x0000004e5335723e */ /* 0x000fc400000000ff */
[----:B------:R-:W-:Y:S02]  /*75d0*/  F2FP.F16.F32.PACK_AB R73, R80, R73 ;  /* 0x000000495049723e */ /* 0x000fe400000000ff */
[----:B------:R-:W-:Y:S02]  /*75e0*/  F2FP.F16.F32.PACK_AB R52, R81, R52 ;  /* 0x000000345134723e */ /* 0x000fe400000000ff */
[----:B------:R-:W-:Y:S01]  /*75f0*/  F2FP.F16.F32.PACK_AB R72, R79, R72 ;  /* 0x000000484f48723e */ /* 0x000fe200000000ff */
[----:B------:R-:W-:Y:S06]  /*7600*/  BRA `(.L_x_529) ;  /* 0x0000001c00807947 */ /* 0x000fec0003800000 */
.L_x_528:
[-CC-:B0-----:R-:W-:Y:S01]  /*7610*/  FFMA.FTZ R52, R235, R240.reuse, R237.reuse ;  /* 0x000000f0eb347223 */ /* 0x181fe200000100ed */
[-CC-:B------:R-:W-:Y:S01]  /*7620*/  FFMA.FTZ R236, R236, R240.reuse, R237.reuse ;  /* 0x000000f0ecec7223 */ /* 0x180fe200000100ed */
[--C-:B------:R-:W-:Y:S02]  /*7630*/  HADD2.F32 R54, -RZ, R67.reuse.H1_H1 ;  /* 0x30000043ff367230 */ /* 0x100fe40000004100 */
[----:B------:R-:W-:Y:S01]  /*7640*/  FFMA.FTZ R0, R233, R240, R237 ;  /* 0x000000f0e9007223 */ /* 0x000fe200000100ed */
[----:B------:R-:W-:Y:S02]  /*7650*/  HADD2.F32 R73, -RZ, R67.H0_H0 ;  /* 0x20000043ff497230 */ /* 0x000fe40000004100 */
[----:B------:R-:W-:Y:S01]  /*7660*/  FADD.FTZ R52, R93, -R52 ;  /* 0x800000345d347221 */ /* 0x000fe20000010000 */
[----:B------:R-:W-:Y:S01]  /*7670*/  FADD.FTZ R236, R95, -R236 ;  /* 0x800000ec5fec7221 */ /* 0x000fe20000010000 */
[--C-:B------:R-:W-:Y:S01]  /*7680*/  HADD2.F32 R53, -RZ, R66.reuse.H0_H0 ;  /* 0x20000042ff357230 */ /* 0x100fe20000004100 */
[----:B------:R-:W-:Y:S01]  /*7690*/  ISETP.GE.U32.AND P2, PT, R238, RZ, PT ;  /* 0x000000ffee00720c */ /* 0x000fe20003f46070 */
[C---:B------:R-:W-:Y:S01]  /*76a0*/  FFMA.FTZ R52, R211.reuse, R52, R73 ;  /* 0x00000034d3347223 */ /* 0x040fe20000010049 */
[----:B------:R-:W-:Y:S01]  /*76b0*/  FFMA.FTZ R54, R211, R236, R54 ;  /* 0x000000ecd3367223 */ /* 0x000fe20000010036 */
[----:B------:R-:W-:Y:S01]  /*76c0*/  FADD.FTZ R0, R91, -R0 ;  /* 0x800000005b007221 */ /* 0x000fe20000010000 */
[----:B------:R-:W-:Y:S01]  /*76d0*/  FFMA.FTZ R55, R234, R240, R237 ;  /* 0x000000f0ea377223 */ /* 0x000fe200000100ed */
[----:B------:R-:W-:Y:S01]  /*76e0*/  ISETP.GE.U32.AND.EX P5, PT, R239, 0x1000000, PT, P2 ;  /* 0x01000000ef00780c */ /* 0x000fe20003fa6120 */
[----:B------:R-:W-:Y:S01]  /*76f0*/  FMUL.FTZ R54, R54, UR6 ;  /* 0x0000000636367c20 */ /* 0x000fe20008410000 */
[----:B------:R-:W-:Y:S01]  /*7700*/  FMUL.FTZ R52, R52, UR6 ;  /* 0x0000000634347c20 */ /* 0x000fe20008410000 */
[----:B------:R-:W-:Y:S01]  /*7710*/  FFMA.FTZ R0, R211, R0, R53 ;  /* 0x00000000d3007223 */ /* 0x000fe20000010035 */
[----:B------:R-:W-:Y:S01]  /*7720*/  LOP3.LUT P3, RZ, R239, 0xff0000, RZ, 0xc0, !PT ;  /* 0x00ff0000efff7812 */ /* 0x000fe2000786c0ff */
[----:B------:R-:W-:Y:S01]  /*7730*/  FADD.FTZ R92, R92, -R55 ;  /* 0x800000375c5c7221 */ /* 0x000fe20000010000 */
[----:B------:R-:W-:Y:S01]  /*7740*/  ISETP.GE.U32.AND P2, PT, R142, RZ, PT ;  /* 0x000000ff8e00720c */ /* 0x000fe20003f46070 */
[----:B------:R-:W-:Y:S01]  /*7750*/  HADD2.F32 R55, -RZ, R66.H1_H1 ;  /* 0x30000042ff377230 */ /* 0x000fe20000004100 */
[----:B------:R-:W-:Y:S01]  /*7760*/  FSEL R78, R54, RZ, P5 ;  /* 0x000000ff364e7208 */ /* 0x000fe20002800000 */
[----:B------:R-:W-:Y:S01]  /*7770*/  FMUL.FTZ R0, R0, UR6 ;  /* 0x0000000600007c20 */ /* 0x000fe20008410000 */
[----:B------:R-:W-:Y:S01]  /*7780*/  FSEL R75, R52, RZ, P3 ;  /* 0x000000ff344b7208 */ /* 0x000fe20001800000 */
[----:B------:R-:W-:Y:S01]  /*7790*/  FFMA.FTZ R231, R231, R240, R237 ;  /* 0x000000f0e7e77223 */ /* 0x000fe200000100ed */
[----:B------:R-:W-:Y:S01]  /*77a0*/  ISETP.GE.U32.AND.EX P2, PT, R143, 0x1000000, PT, P2 ;  /* 0x010000008f00780c */ /* 0x000fe20003f46120 */
[----:B------:R-:W-:Y:S01]  /*77b0*/  FFMA.FTZ R55, R211, R92, R55 ;  /* 0x0000005cd3377223 */ /* 0x000fe20000010037 */
[----:B------:R-:W-:Y:S01]  /*77c0*/  LOP3.LUT P5, RZ, R239, 0xff, RZ, 0xc0, !PT ;  /* 0x000000ffefff7812 */ /* 0x000fe200078ac0ff */
[----:B------:R-:W-:Y:S01]  /*77d0*/  FADD.FTZ R88, R88, -R231 ;  /* 0x800000e758587221 */ /* 0x000fe20000010000 */
[----:B------:R-:W-:Y:S01]  /*77e0*/  LOP3.LUT P3, RZ, R143, 0xff, RZ, 0xc0, !PT ;  /* 0x000000ff8fff7812 */ /* 0x000fe2000786c0ff */
[----:B------:R-:W-:Y:S01]  /*77f0*/  FMUL.FTZ R55, R55, UR6 ;  /* 0x0000000637377c20 */ /* 0x000fe20008410000 */
[----:B------:R-:W-:Y:S01]  /*7800*/  LOP3.LUT P6, RZ, R143, 0xff0000, RZ, 0xc0, !PT ;  /* 0x00ff00008fff7812 */ /* 0x000fe200078cc0ff */
[-CC-:B------:R-:W-:Y:S01]  /*7810*/  FFMA.FTZ R94, R94, R240.reuse, R237.reuse ;  /* 0x000000f05e5e7223 */ /* 0x180fe200000100ed */
[----:B------:R-:W-:Y:S01]  /*7820*/  FSEL R73, R54, RZ, P2 ;  /* 0x000000ff36497208 */ /* 0x000fe20001000000 */
[--C-:B------:R-:W-:Y:S01]  /*7830*/  FFMA.FTZ R232, R232, R240, R237.reuse ;  /* 0x000000f0e8e87223 */ /* 0x100fe200000100ed */
[C---:B------:R-:W-:Y:S01]  /*7840*/  FSEL R74, R0.reuse, RZ, P5 ;  /* 0x000000ff004a7208 */ /* 0x040fe20002800000 */
[----:B------:R-:W-:Y:S01]  /*7850*/  FADD.FTZ R94, R87, -R94 ;  /* 0x8000005e575e7221 */ /* 0x000fe20000010000 */
[----:B------:R-:W-:Y:S01]  /*7860*/  FSEL R54, R0, RZ, P3 ;  /* 0x000000ff00367208 */ /* 0x000fe20001800000 */
[--C-:B------:R-:W-:Y:S01]  /*7870*/  HADD2.F32 R0, -RZ, R65.reuse.H0_H0 ;  /* 0x20000041ff007230 */ /* 0x100fe20000004100 */
[----:B------:R-:W-:Y:S01]  /*7880*/  FSEL R72, R52, RZ, P6 ;  /* 0x000000ff34487208 */ /* 0x000fe20003000000 */
[----:B------:R-:W-:Y:S01]  /*7890*/  HADD2.F32 R52, -RZ, R65.H1_H1 ;  /* 0x30000041ff347230 */ /* 0x000fe20000004100 */
[----:B------:R-:W-:Y:S01]  /*78a0*/  LOP3.LUT P6, RZ, R239, 0xff00, RZ, 0xc0, !PT ;  /* 0x0000ff00efff7812 */ /* 0x000fe200078cc0ff */
[----:B------:R-:W-:Y:S01]  /*78b0*/  FADD.FTZ R232, R89, -R232 ;  /* 0x800000e859e87221 */ /* 0x000fe20000010000 */
[----:B------:R-:W-:Y:S01]  /*78c0*/  LOP3.LUT P2, RZ, R143, 0xff00, RZ, 0xc0, !PT ;  /* 0x0000ff008fff7812 */ /* 0x000fe2000784c0ff */
[----:B------:R-:W-:Y:S01]  /*78d0*/  FFMA.FTZ R0, R211, R88, R0 ;  /* 0x00000058d3007223 */ /* 0x000fe20000010000 */
[C---:B------:R-:W-:Y:S01]  /*78e0*/  FSEL R79, R55.reuse, RZ, P6 ;  /* 0x000000ff374f7208 */ /* 0x040fe20003000000 */
[----:B------:R-:W-:Y:S01]  /*78f0*/  FFMA.FTZ R237, R90, R240, R237 ;  /* 0x000000f05aed7223 */ /* 0x000fe200000100ed */
[----:B------:R-:W-:Y:S01]  /*7900*/  FSEL R81, R55, RZ, P2 ;  /* 0x000000ff37517208 */ /* 0x000fe20001000000 */
[----:B------:R-:W-:-:S02]  /*7910*/  HADD2.F32 R55, -RZ, R64.H1_H1 ;  /* 0x30000040ff377230 */ /* 0x000fc40000004100 */
[----:B------:R-:W-:Y:S01]  /*7920*/  FMUL.FTZ R0, R0, UR6 ;  /* 0x0000000600007c20 */ /* 0x000fe20008410000 */
[----:B------:R-:W-:Y:S01]  /*7930*/  LOP3.LUT P5, RZ, R238, 0xff0000, RZ, 0xc0, !PT ;  /* 0x00ff0000eeff7812 */ /* 0x000fe200078ac0ff */
[----:B------:R-:W-:Y:S02]  /*7940*/  HADD2.F32 R53, -RZ, R64.H0_H0 ;  /* 0x20000040ff357230 */ /* 0x000fe40000004100 */
[C---:B------:R-:W-:Y:S01]  /*7950*/  FFMA.FTZ R52, R211.reuse, R232, R52 ;  /* 0x000000e8d3347223 */ /* 0x040fe20000010034 */
[----:B------:R-:W-:Y:S01]  /*7960*/  FFMA.FTZ R94, R211, R94, R55 ;  /* 0x0000005ed35e7223 */ /* 0x000fe20000010037 */
[----:B------:R-:W-:Y:S01]  /*7970*/  F2FP.F16.F32.PACK_AB R55, R73, R72 ;  /* 0x000000484937723e */ /* 0x000fe200000000ff */
[----:B------:R-:W-:Y:S01]  /*7980*/  FADD.FTZ R86, R86, -R237 ;  /* 0x800000ed56567221 */ /* 0x000fe20000010000 */
[----:B------:R-:W-:Y:S01]  /*7990*/  FSEL R73, R0, RZ, P5 ;  /* 0x000000ff00497208 */ /* 0x000fe20002800000 */
[----:B------:R-:W-:Y:S01]  /*79a0*/  FMUL.FTZ R52, R52, UR6 ;  /* 0x0000000634347c20 */ /* 0x000fe20008410000 */
[----:B------:R-:W-:Y:S01]  /*79b0*/  LOP3.LUT P5, RZ, R142, 0xff0000, RZ, 0xc0, !PT ;  /* 0x00ff00008eff7812 */ /* 0x000fe200078ac0ff */
[----:B------:R-:W-:Y:S01]  /*79c0*/  FFMA.FTZ R53, R211, R86, R53 ;  /* 0x00000056d3357223 */ /* 0x000fe20000010035 */
[----:B------:R-:W-:Y:S01]  /*79d0*/  LOP3.LUT P3, RZ, R238, 0xff000000, RZ, 0xc0, !PT ;  /* 0xff000000eeff7812 */ /* 0x000fe2000786c0ff */
[----:B------:R-:W-:Y:S01]  /*79e0*/  FMUL.FTZ R94, R94, UR6 ;  /* 0x000000065e5e7c20 */ /* 0x000fe20008410000 */
[----:B------:R-:W-:Y:S01]  /*79f0*/  FSEL R0, R0, RZ, P5 ;  /* 0x000000ff00007208 */ /* 0x000fe20002800000 */
[----:B------:R-:W-:Y:S01]  /*7a00*/  FMUL.FTZ R53, R53, UR6 ;  /* 0x0000000635357c20 */ /* 0x000fe20008410000 */
[----:B------:R-:W-:-:S02]  /*7a10*/  LOP3.LUT P5, RZ, R142, 0xff000000, RZ, 0xc0, !PT ;  /* 0xff0000008eff7812 */ /* 0x000fc400078ac0ff */
[----:B------:R-:W-:Y:S02]  /*7a20*/  F2FP.F16.F32.PACK_AB R75, R78, R75 ;  /* 0x0000004b4e4b723e */ /* 0x000fe400000000ff */
[C---:B------:R-:W-:Y:S02]  /*7a30*/  FSEL R78, R52.reuse, RZ, P3 ;  /* 0x000000ff344e7208 */ /* 0x040fe40001800000 */
[----:B------:R-:W-:Y:S02]  /*7a40*/  FSEL R83, R52, RZ, P5 ;  /* 0x000000ff34537208 */ /* 0x000fe40002800000 */
[C---:B------:R-:W-:Y:S02]  /*7a50*/  LOP3.LUT P6, RZ, R238.reuse, 0xff00, RZ, 0xc0, !PT ;  /* 0x0000ff00eeff7812 */ /* 0x040fe400078cc0ff */
[----:B------:R-:W-:Y:S02]  /*7a60*/  LOP3.LUT P2, RZ, R238, 0xff, RZ, 0xc0, !PT ;  /* 0x000000ffeeff7812 */ /* 0x000fe4000784c0ff */
[----:B------:R-:W-:-:S02]  /*7a70*/  LOP3.LUT P3, RZ, R142, 0xff00, RZ, 0xc0, !PT ;  /* 0x0000ff008eff7812 */ /* 0x000fc4000786c0ff */
[----:B------:R-:W-:Y:S02]  /*7a80*/  LOP3.LUT P5, RZ, R142, 0xff, RZ, 0xc0, !PT ;  /* 0x000000ff8eff7812 */ /* 0x000fe400078ac0ff */
        /* <DEDUP_REMOVED lines=11> */
.L_x_527:
[----:B------:R-:W-:Y:S05]  /*7b40*/  @!P1 BRA `(.L_x_530) ;  /* 0x00000004003c9947 */ /* 0x000fea0003800000 */
[-CC-:B------:R-:W-:Y:S01]  /*7b50*/  FFMA.FTZ R0, R235, R240.reuse, R237.reuse ;  /* 0x000000f0eb007223 */ /* 0x180fe200000100ed */
[-CC-:B------:R-:W-:Y:S01]  /*7b60*/  FFMA.FTZ R236, R236, R240.reuse, R237.reuse ;  /* 0x000000f0ecec7223 */ /* 0x180fe200000100ed */
[-CC-:B0-----:R-:W-:Y:S01]  /*7b70*/  FFMA.FTZ R53, R234, R240.reuse, R237.reuse ;  /* 0x000000f0ea357223 */ /* 0x181fe200000100ed */
[----:B------:R-:W-:Y:S01]  /*7b80*/  ISETP.GE.U32.AND P2, PT, R238, RZ, PT ;  /* 0x000000ffee00720c */ /* 0x000fe20003f46070 */
[----:B------:R-:W-:Y:S01]  /*7b90*/  FADD.FTZ R52, R93, -R0 ;  /* 0x800000005d347221 */ /* 0x000fe20000010000 */
[----:B------:R-:W-:Y:S01]  /*7ba0*/  FADD.FTZ R72, R95, -R236 ;  /* 0x800000ec5f487221 */ /* 0x000fe20000010000 */
[----:B------:R-:W-:Y:S01]  /*7bb0*/  FFMA.FTZ R0, R233, R240, R237 ;  /* 0x000000f0e9007223 */ /* 0x000fe200000100ed */
[----:B------:R-:W-:Y:S01]  /*7bc0*/  ISETP.GE.U32.AND P3, PT, R142, RZ, PT ;  /* 0x000000ff8e00720c */ /* 0x000fe20003f66070 */
[C---:B------:R-:W-:Y:S01]  /*7bd0*/  FMUL.FTZ R71, R211.reuse, R52 ;  /* 0x00000034d3477220 */ /* 0x040fe20000410000 */
[----:B------:R-:W-:Y:S01]  /*7be0*/  FMUL.FTZ R72, R211, R72 ;  /* 0x00000048d3487220 */ /* 0x000fe20000410000 */
[----:B------:R-:W-:Y:S01]  /*7bf0*/  FADD.FTZ R70, R91, -R0 ;  /* 0x800000005b467221 */ /* 0x000fe20000010000 */
[----:B------:R-:W-:Y:S01]  /*7c00*/  FADD.FTZ R92, R92, -R53 ;  /* 0x800000355c5c7221 */ /* 0x000fe20000010000 */
[----:B------:R-:W-:Y:S01]  /*7c10*/  FFMA.FTZ R231, R231, R240, R237 ;  /* 0x000000f0e7e77223 */ /* 0x000fe200000100ed */
[----:B------:R-:W-:Y:S01]  /*7c20*/  FMUL.FTZ R0, R71, UR6 ;  /* 0x0000000647007c20 */ /* 0x000fe20008410000 */
[----:B------:R-:W-:Y:S01]  /*7c30*/  FMUL.FTZ R52, R72, UR6 ;  /* 0x0000000648347c20 */ /* 0x000fe20008410000 */
[----:B------:R-:W-:Y:S01]  /*7c40*/  LOP3.LUT P6, RZ, R239, 0xff0000, RZ, 0xc0, !PT ;  /* 0x00ff0000efff7812 */ /* 0x000fe200078cc0ff */
[----:B------:R-:W-:Y:S01]  /*7c50*/  FMUL.FTZ R70, R211, R70 ;  /* 0x00000046d3467220 */ /* 0x000fe20000410000 */
[----:B------:R-:W-:Y:S01]  /*7c60*/  LOP3.LUT P5, RZ, R143, 0xff0000, RZ, 0xc0, !PT ;  /* 0x00ff00008fff7812 */ /* 0x000fe200078ac0ff */
[----:B------:R-:W-:Y:S01]  /*7c70*/  FMUL.FTZ R53, R211, R92 ;  /* 0x0000005cd3357220 */ /* 0x000fe20000410000 */
[----:B------:R-:W-:Y:S01]  /*7c80*/  ISETP.GE.U32.AND.EX P2, PT, R239, 0x1000000, PT, P2 ;  /* 0x01000000ef00780c */ /* 0x000fe20003f46120 */
[----:B------:R-:W-:Y:S01]  /*7c90*/  FADD.FTZ R88, R88, -R231 ;  /* 0x800000e758587221 */ /* 0x000fe20000010000 */
[----:B------:R-:W-:Y:S01]  /*7ca0*/  ISETP.GE.U32.AND.EX P3, PT, R143, 0x1000000, PT, P3 ;  /* 0x010000008f00780c */ /* 0x000fe20003f66130 */
[--C-:B------:R-:W-:Y:S01]  /*7cb0*/  FFMA.FTZ R232, R232, R240, R237.reuse ;  /* 0x000000f0e8e87223 */ /* 0x100fe200000100ed */
[C---:B------:R-:W-:Y:S01]  /*7cc0*/  FSEL R75, R0.reuse, RZ, P6 ;  /* 0x000000ff004b7208 */ /* 0x040fe20003000000 */
[----:B------:R-:W-:Y:S01]  /*7cd0*/  FMUL.FTZ R69, R211, R88 ;  /* 0x00000058d3457220 */ /* 0x000fe20000410000 */
[----:B------:R-:W-:Y:S01]  /*7ce0*/  FSEL R55, R0, RZ, P5 ;  /* 0x000000ff00377208 */ /* 0x000fe20002800000 */
[----:B------:R-:W-:Y:S01]  /*7cf0*/  FMUL.FTZ R0, R70, UR6 ;  /* 0x0000000646007c20 */ /* 0x000fe20008410000 */
[----:B------:R-:W-:Y:S01]  /*7d00*/  FSEL R78, R52, RZ, P2 ;  /* 0x000000ff344e7208 */ /* 0x000fe20001000000 */
[-CC-:B------:R-:W-:Y:S01]  /*7d10*/  FFMA.FTZ R94, R94, R240.reuse, R237.reuse ;  /* 0x000000f05e5e7223 */ /* 0x180fe200000100ed */
[----:B------:R-:W-:Y:S01]  /*7d20*/  FSEL R80, R52, RZ, P3 ;  /* 0x000000ff34507208 */ /* 0x000fe20001800000 */
[----:B------:R-:W-:Y:S01]  /*7d30*/  FMUL.FTZ R52, R53, UR6 ;  /* 0x0000000635347c20 */ /* 0x000fe20008410000 */
[----:B------:R-:W-:Y:S01]  /*7d40*/  LOP3.LUT P6, RZ, R239, 0xff, RZ, 0xc0, !PT ;  /* 0x000000ffefff7812 */ /* 0x000fe200078cc0ff */
[----:B------:R-:W-:Y:S01]  /*7d50*/  FFMA.FTZ R237, R90, R240, R237 ;  /* 0x000000f05aed7223 */ /* 0x000fe200000100ed */
[----:B------:R-:W-:Y:S01]  /*7d60*/  LOP3.LUT P5, RZ, R143, 0xff, RZ, 0xc0, !PT ;  /* 0x000000ff8fff7812 */ /* 0x000fe200078ac0ff */
[----:B------:R-:W-:Y:S01]  /*7d70*/  FADD.FTZ R68, R87, -R94 ;  /* 0x8000005e57447221 */ /* 0x000fe20000010000 */
[----:B------:R-:W-:Y:S01]  /*7d80*/  LOP3.LUT P2, RZ, R239, 0xff00, RZ, 0xc0, !PT ;  /* 0x0000ff00efff7812 */ /* 0x000fe2000784c0ff */
[----:B------:R-:W-:Y:S01]  /*7d90*/  FADD.FTZ R86, R86, -R237 ;  /* 0x800000ed56567221 */ /* 0x000fe20000010000 */
[----:B------:R-:W-:Y:S01]  /*7da0*/  LOP3.LUT P3, RZ, R143, 0xff00, RZ, 0xc0, !PT ;  /* 0x0000ff008fff7812 */ /* 0x000fe2000786c0ff */
[----:B------:R-:W-:Y:S01]  /*7db0*/  FMUL.FTZ R68, R211, R68 ;  /* 0x00000044d3447220 */ /* 0x000fe20000410000 */
[----:B------:R-:W-:-:S02]  /*7dc0*/  FSEL R74, R0, RZ, P6 ;  /* 0x000000ff004a7208 */ /* 0x000fc40003000000 */
[----:B------:R-:W-:Y:S01]  /*7dd0*/  FSEL R54, R0, RZ, P5 ;  /* 0x000000ff00367208 */ /* 0x000fe20002800000 */
[----:B------:R-:W-:Y:S01]  /*7de0*/  FMUL.FTZ R0, R69, UR6 ;  /* 0x0000000645007c20 */ /* 0x000fe20008410000 */
[C---:B------:R-:W-:Y:S02]  /*7df0*/  FSEL R79, R52.reuse, RZ, P2 ;  /* 0x000000ff344f7208 */ /* 0x040fe40001000000 */
[----:B------:R-:W-:Y:S01]  /*7e00*/  FSEL R81, R52, RZ, P3 ;  /* 0x000000ff34517208 */ /* 0x000fe20001800000 */
[----:B------:R-:W-:Y:S01]  /*7e10*/  FADD.FTZ R52, R89, -R232 ;  /* 0x800000e859347221 */ /* 0x000fe20000010000 */
[----:B------:R-:W-:Y:S02]  /*7e20*/  LOP3.LUT P6, RZ, R238, 0xff0000, RZ, 0xc0, !PT ;  /* 0x00ff0000eeff7812 */ /* 0x000fe400078cc0ff */
[----:B------:R-:W-:Y:S01]  /*7e30*/  F2FP.F16.F32.PACK_AB R70, R53, R70 ;  /* 0x000000463546723e */ /* 0x000fe200000000ff */
[C---:B------:R-:W-:Y:S01]  /*7e40*/  FMUL.FTZ R52, R211.reuse, R52 ;  /* 0x00000034d3347220 */ /* 0x040fe20000410000 */
[----:B------:R-:W-:Y:S01]  /*7e50*/  FSEL R73, R0, RZ, P6 ;  /* 0x000000ff00497208 */ /* 0x000fe20003000000 */
[----:B------:R-:W-:Y:S01]  /*7e60*/  FMUL.FTZ R211, R211, R86 ;  /* 0x00000056d3d37220 */ /* 0x000fe20000410000 */
[----:B------:R-:W-:-:S02]  /*7e70*/  LOP3.LUT P6, RZ, R142, 0xff0000, RZ, 0xc0, !PT ;  /* 0x00ff00008eff7812 */ /* 0x000fc400078cc0ff */
[C---:B------:R-:W-:Y:S01]  /*7e80*/  F2FP.F16.F32.PACK_AB R69, R52.reuse, R69 ;  /* 0x000000453445723e */ /* 0x040fe200000000ff */
[----:B------:R-:W-:Y:S01]  /*7e90*/  FMUL.FTZ R52, R52, UR6 ;  /* 0x0000000634347c20 */ /* 0x000fe20008410000 */
[----:B------:R-:W-:Y:S01]  /*7ea0*/  FSEL R53, R0, RZ, P6 ;  /* 0x000000ff00357208 */ /* 0x000fe20003000000 */
[----:B------:R-:W-:Y:S01]  /*7eb0*/  FMUL.FTZ R0, R68, UR6 ;  /* 0x0000000644007c20 */ /* 0x000fe20008410000 */
[----:B------:R-:W-:Y:S02]  /*7ec0*/  LOP3.LUT P5, RZ, R238, 0xff000000, RZ, 0xc0, !PT ;  /* 0xff000000eeff7812 */ /* 0x000fe400078ac0ff */
[----:B------:R-:W-:Y:S02]  /*7ed0*/  LOP3.LUT P6, RZ, R142, 0xff000000, RZ, 0xc0, !PT ;  /* 0xff0000008eff7812 */ /* 0x000fe400078cc0ff */
[----:B------:R-:W-:Y:S02]  /*7ee0*/  F2FP.F16.F32.PACK_AB R55, R80, R55 ;  /* 0x000000375037723e */ /* 0x000fe400000000ff */
[----:B------:R-:W-:-:S02]  /*7ef0*/  F2FP.F16.F32.PACK_AB R75, R78, R75 ;  /* 0x0000004b4e4b723e */ /* 0x000fc400000000ff */
[----:B------:R-:W-:Y:S01]  /*7f00*/  F2FP.F16.F32.PACK_AB R68, R68, R211 ;  /* 0x000000d34444723e */ /* 0x000fe200000000ff */
[----:B------:R-:W-:Y:S01]  /*7f10*/  FMUL.FTZ R211, R211, UR6 ;  /* 0x00000006d3d37c20 */ /* 0x000fe20008410000 */
        /* <DEDUP_REMOVED lines=8> */
[----:B------:R-:W-:Y:S02]  /*7fa0*/  F2FP.F16.F32.PACK_AB R74, R79, R74 ;  /* 0x0000004a4f4a723e */ /* 0x000fe400000000ff */
[C---:B------:R-:W-:Y:S02]  /*7fb0*/  FSEL R79, R0.reuse, RZ, P2 ;  /* 0x000000ff004f7208 */ /* 0x040fe40001000000 */
[----:B------:R-:W-:-:S02]  /*7fc0*/  FSEL R81, R0, RZ, P5 ;  /* 0x000000ff00517208 */ /* 0x000fc40002800000 */
[C---:B------:R-:W-:Y:S02]  /*7fd0*/  FSEL R52, R211.reuse, RZ, P6 ;  /* 0x000000ffd3347208 */ /* 0x040fe40003000000 */
[----:B------:R-:W-:Y:S02]  /*7fe0*/  FSEL R72, R211, RZ, P3 ;  /* 0x000000ffd3487208 */ /* 0x000fe40001800000 */
[----:B------:R-:W-:Y:S02]  /*7ff0*/  F2FP.F16.F32.PACK_AB R53, R80, R53 ;  /* 0x000000355035723e */ /* 0x000fe400000000ff */
[----:B------:R-:W-:Y:S02]  /*8000*/  F2FP.F16.F32.PACK_AB R73, R78, R73 ;  /* 0x000000494e49723e */ /* 0x000fe400000000ff */
[----:B------:R-:W-:Y:S02]  /*8010*/  F2FP.F16.F32.PACK_AB R52, R81, R52 ;  /* 0x000000345134723e */ /* 0x000fe400000000ff */
[----:B------:R-:W-:Y:S01]  /*8020*/  F2FP.F16.F32.PACK_AB R72, R79, R72 ;  /* 0x000000484f48723e */ /* 0x000fe200000000ff */
[----:B------:R-:W-:Y:S06]  /*8030*/  BRA `(.L_x_529) ;  /* 0x0000001000f47947 */ /* 0x000fec0003800000 */
.L_x_530:
[-CC-:B------:R-:W-:Y:S01]  /*8040*/  FFMA.FTZ R236, R236, R240.reuse, R237.reuse ;  /* 0x000000f0ecec7223 */ /* 0x180fe200000100ed */
[-CC-:B------:R-:W-:Y:S01]  /*8050*/  FFMA.FTZ R0, R233, R240.reuse, R237.reuse ;  /* 0x000000f0e9007223 */ /* 0x180fe200000100ed */
[-CC-:B0-----:R-:W-:Y:S01]  /*8060*/  FFMA.FTZ R52, R235, R240.reuse, R237.reuse ;  /* 0x000000f0eb347223 */ /* 0x181fe200000100ed */
[----:B------:R-:W-:Y:S01]  /*8070*/  ISETP.GE.U32.AND P2, PT, R238, RZ, PT ;  /* 0x000000ffee00720c */ /* 0x000fe20003f46070 */
[----:B------:R-:W-:Y:S01]  /*8080*/  FADD.FTZ R236, R95, -R236 ;  /* 0x800000ec5fec7221 */ /* 0x000fe20000010000 */
[----:B------:R-:W-:Y:S01]  /*8090*/  FADD.FTZ R0, R91, -R0 ;  /* 0x800000005b007221 */ /* 0x000fe20000010000 */
[----:B------:R-:W-:Y:S01]  /*80a0*/  FADD.FTZ R52, R93, -R52 ;  /* 0x800000345d347221 */ /* 0x000fe20000010000 */
[--C-:B------:R-:W-:Y:S01]  /*80b0*/  FFMA.FTZ R231, R231, R240, R237.reuse ;  /* 0x000000f0e7e77223 */ /* 0x100fe200000100ed */
[C---:B------:R-:W-:Y:S01]  /*80c0*/  FMUL.FTZ R236, R211.reuse, R236 ;  /* 0x000000ecd3ec7220 */ /* 0x040fe20000410000 */
[----:B------:R-:W-:Y:S01]  /*80d0*/  FFMA.FTZ R53, R234, R240, R237 ;  /* 0x000000f0ea357223 */ /* 0x000fe200000100ed */
        /* <DEDUP_REMOVED lines=38> */
[----:B------:R-:W-:Y:S01]  /*8340*/  F2FP.F16.F32.PACK_AB R54, R53, R54 ;  /* 0x000000363536723e */ /* 0x000fe200000000ff */
        /* <DEDUP_REMOVED lines=26> */
.L_x_526:
[----:B------:R-:W-:Y:S05]  /*84f0*/  @!P2 BRA `(.L_x_531) ;  /* 0x000000080004a947 */ /* 0x000fea0003800000 */
[----:B------:R-:W-:Y:S05]  /*8500*/  @!P1 BRA `(.L_x_532) ;  /* 0x0000000400089947 */ /* 0x000fea0003800000 */
[-CC-:B------:R-:W-:Y:S01]  /*8510*/  FFMA.FTZ R236, R236, R240.reuse, R237.reuse ;  /* 0x000000f0ecec7223 */ /* 0x180fe200000100ed */
[-CC-:B------:R-:W-:Y:S01]  /*8520*/  FFMA.FTZ R0, R233, R240.reuse, R237.reuse ;  /* 0x000000f0e9007223 */ /* 0x180fe200000100ed */
[-CC-:B0-----:R-:W-:Y:S01]  /*8530*/  FFMA.FTZ R68, R235, R240.reuse, R237.reuse ;  /* 0x000000f0eb447223 */ /* 0x181fe200000100ed */
[--C-:B------:R-:W-:Y:S02]  /*8540*/  HADD2.F32 R70, -RZ, R67.reuse.H1_H1 ;  /* 0x30000043ff467230 */ /* 0x100fe40000004100 */
[----:B------:R-:W-:Y:S01]  /*8550*/  FADD.FTZ R236, R95, -R236 ;  /* 0x800000ec5fec7221 */ /* 0x000fe20000010000 */
[--C-:B------:R-:W-:Y:S02]  /*8560*/  HADD2.F32 R69, -RZ, R66.reuse.H0_H0 ;  /* 0x20000042ff457230 */ /* 0x100fe40000004100 */
[----:B------:R-:W-:Y:S01]  /*8570*/  FADD.FTZ R0, R91, -R0 ;  /* 0x800000005b007221 */ /* 0x000fe20000010000 */
[----:B------:R-:W-:Y:S02]  /*8580*/  HADD2.F32 R75, -RZ, R67.H0_H0 ;  /* 0x20000043ff4b7230 */ /* 0x000fe40000004100 */
[----:B------:R-:W-:Y:S01]  /*8590*/  FADD.FTZ R68, R93, -R68 ;  /* 0x800000445d447221 */ /* 0x000fe20000010000 */
[----:B------:R-:W-:Y:S01]  /*85a0*/  FFMA.FTZ R71, R234, R240, R237 ;  /* 0x000000f0ea477223 */ /* 0x000fe200000100ed */
[C---:B------:R-:W-:Y:S01]  /*85b0*/  FFMA.FTZ R83, R211.reuse, R236, R70 ;  /* 0x000000ecd3537223 */ /* 0x040fe20000010046 */
[----:B------:R-:W-:Y:S01]  /*85c0*/  FFMA.FTZ R70, R211, R0, R69 ;  /* 0x00000000d3467223 */ /* 0x000fe20000010045 */
[----:B------:R-:W-:-:S02]  /*85d0*/  HADD2.F32 R73, -RZ, R66.H1_H1 ;  /* 0x30000042ff497230 */ /* 0x000fc40000004100 */
[----:B------:R-:W-:Y:S01]  /*85e0*/  FFMA.FTZ R72, R211, R68, R75 ;  /* 0x00000044d3487223 */ /* 0x000fe2000001004b */
[----:B------:R-:W-:Y:S01]  /*85f0*/  ISETP.GE.U32.AND P2, PT, R238, RZ, PT ;  /* 0x000000ffee00720c */ /* 0x000fe20003f46070 */
[----:B------:R-:W-:Y:S01]  /*8600*/  FADD.FTZ R92, R92, -R71 ;  /* 0x800000475c5c7221 */ /* 0x000fe20000010000 */
        /* <DEDUP_REMOVED lines=8> */
[-CC-:B------:R-:W-:Y:S01]  /*8690*/  FFMA.FTZ R231, R231, R240.reuse, R237.reuse ;  /* 0x000000f0e7e77223 */ /* 0x180fe200000100ed */
[-CC-:B------:R-:W-:Y:S01]  /*86a0*/  FFMA.FTZ R232, R232, R240.reuse, R237.reuse ;  /* 0x000000f0e8e87223 */ /* 0x180fe200000100ed */
[----:B------:R-:W-:Y:S01]  /*86b0*/  FFMA.FTZ R237, R90, R240, R237 ;  /* 0x000000f05aed7223 */ /* 0x000fe200000100ed */
[----:B------:R-:W-:Y:S01]  /*86c0*/  FSEL R85, R68, RZ, P2 ;  /* 0x000000ff44557208 */ /* 0x000fe20001000000 */
[----:B------:R-:W-:Y:S01]  /*86d0*/  FMUL.FTZ R68, R79, UR6 ;  /* 0x000000064f447c20 */ /* 0x000fe20008410000 */
[----:B------:R-:W-:Y:S01]  /*86e0*/  FSEL R74, R0, RZ, P5 ;  /* 0x000000ff004a7208 */ /* 0x000fe20002800000 */
[--C-:B------:R-:W-:Y:S01]  /*86f0*/  HADD2.F32 R0, -RZ, R65.reuse.H0_H0 ;  /* 0x20000041ff007230 */ /* 0x100fe20000004100 */
[----:B------:R-:W-:Y:S01]  /*8700*/  FSEL R80, R69, RZ, P3 ;  /* 0x000000ff45507208 */ /* 0x000fe20001800000 */
[----:B------:R-:W-:Y:S01]  /*8710*/  HADD2.F32 R73, -RZ, R65.H1_H1 ;  /* 0x30000041ff497230 */ /* 0x000fe20000004100 */
[----:B------:R-:W-:Y:S01]  /*8720*/  LOP3.LUT P6, RZ, R239, 0xff00, RZ, 0xc0, !PT ;  /* 0x0000ff00efff7812 */ /* 0x000fe200078cc0ff */
[----:B------:R-:W-:Y:S01]  /*8730*/  FADD.FTZ R88, R88, -R231 ;  /* 0x800000e758587221 */ /* 0x000fe20000010000 */
[----:B------:R-:W-:Y:S01]  /*8740*/  FADD.FTZ R232, R89, -R232 ;  /* 0x800000e859e87221 */ /* 0x000fe20000010000 */
[----:B------:R-:W-:-:S02]  /*8750*/  HADD2.F32 R69, -RZ, R64.H0_H0 ;  /* 0x20000040ff457230 */ /* 0x000fc40000004100 */
[----:B------:R-:W-:Y:S01]  /*8760*/  FADD.FTZ R86, R86, -R237 ;  /* 0x800000ed56567221 */ /* 0x000fe20000010000 */
[----:B------:R-:W-:Y:S02]  /*8770*/  HADD2.F32 R71, -RZ, R64.H1_H1 ;  /* 0x30000040ff477230 */ /* 0x000fe40000004100 */
[----:B------:R-:W-:Y:S01]  /*8780*/  FADD.FTZ R94, R87, -R94 ;  /* 0x8000005e575e7221 */ /* 0x000fe20000010000 */
[----:B------:R-:W-:Y:S01]  /*8790*/  FSEL R81, R68, RZ, P6 ;  /* 0x000000ff44517208 */ /* 0x000fe20003000000 */
[C---:B------:R-:W-:Y:S01]  /*87a0*/  FFMA.FTZ R0, R211.reuse, R88, R0 ;  /* 0x00000058d3007223 */ /* 0x040fe20000010000 */
[C---:B------:R-:W-:Y:S01]  /*87b0*/  FFMA.FTZ R75, R211.reuse, R232, R73 ;  /* 0x000000e8d34b7223 */ /* 0x040fe20000010049 */
[C---:B------:R-:W-:Y:S01]  /*87c0*/  FFMA.FTZ R68, R211.reuse, R86, R69 ;  /* 0x00000056d3447223 */ /* 0x040fe20000010045 */
[----:B------:R-:W-:Y:S01]  /*87d0*/  FFMA.FTZ R211, R211, R94, R71 ;  /* 0x0000005ed3d37223 */ /* 0x000fe20000010047 */
[----:B------:R-:W-:Y:S01]  /*87e0*/  F2FP.F16.F32.PACK_AB R71, R83, R72 ;  /* 0x000000485347723e */ /* 0x000fe200000000ff */
[----:B------:R-:W-:Y:S01]  /*87f0*/  FMUL.FTZ R73, R0, UR6 ;  /* 0x0000000600497c20 */ /* 0x000fe20008410000 */
[C---:B------:R-:W-:Y:S01]  /*8800*/  F2FP.F16.F32.PACK_AB R69, R75.reuse, R0 ;  /* 0x000000004b45723e */ /* 0x040fe200000000ff */
[----:B------:R-:W-:Y:S01]  /*8810*/  FMUL.FTZ R75, R75, UR6 ;  /* 0x000000064b4b7c20 */ /* 0x000fe20008410000 */
[----:B------:R-:W-:Y:S01]  /*8820*/  FMUL.FTZ R0, R68, UR6 ;  /* 0x0000000644007c20 */ /* 0x000fe20008410000 */
[----:B------:R-:W-:Y:S01]  /*8830*/  FMUL.FTZ R72, R211, UR6 ;  /* 0x00000006d3487c20 */ /* 0x000fe20008410000 */
[----:B------:R-:W-:-:S02]  /*8840*/  LOP3.LUT P2, RZ, R238, 0xff0000, RZ, 0xc0, !PT ;  /* 0x00ff0000eeff7812 */ /* 0x000fc4000784c0ff */
[C---:B------:R-:W-:Y:S02]  /*8850*/  LOP3.LUT P3, RZ, R238.reuse, 0xff000000, RZ, 0xc0, !PT ;  /* 0xff000000eeff7812 */ /* 0x040fe4000786c0ff */
[C---:B------:R-:W-:Y:S02]  /*8860*/  LOP3.LUT P5, RZ, R238.reuse, 0xff, RZ, 0xc0, !PT ;  /* 0x000000ffeeff7812 */ /* 0x040fe400078ac0ff */
[----:B------:R-:W-:Y:S02]  /*8870*/  LOP3.LUT P6, RZ, R238, 0xff00, RZ, 0xc0, !PT ;  /* 0x0000ff00eeff7812 */ /* 0x000fe400078cc0ff */
[----:B------:R-:W-:Y:S02]  /*8880*/  F2FP.F16.F32.PACK_AB R70, R79, R70 ;  /* 0x000000464f46723e */ /* 0x000fe400000000ff */
[----:B------:R-:W-:Y:S02]  /*8890*/  FSEL R73, R73, RZ, P2 ;  /* 0x000000ff49497208 */ /* 0x000fe40001000000 */
[----:B------:R-:W-:-:S02]  /*88a0*/  FSEL R78, R75, RZ, P3 ;  /* 0x000000ff4b4e7208 */ /* 0x000fc40001800000 */
[----:B------:R-:W-:Y:S02]  /*88b0*/  FSEL R0, R0, RZ, P5 ;  /* 0x000000ff00007208 */ /* 0x000fe40002800000 */
[----:B------:R-:W-:Y:S02]  /*88c0*/  FSEL R79, R72, RZ, P6 ;  /* 0x000000ff484f7208 */ /* 0x000fe40003000000 */
[----:B------:R-:W-:Y:S02]  /*88d0*/  F2FP.F16.F32.PACK_AB R68, R211, R68 ;  /* 0x00000044d344723e */ /* 0x000fe400000000ff */
[----:B------:R-:W-:Y:S02]  /*88e0*/  F2FP.F16.F32.PACK_AB R75, R85, R80 ;  /* 0x00000050554b723e */ /* 0x000fe400000000ff */
[----:B------:R-:W-:Y:S02]  /*88f0*/  F2FP.F16.F32.PACK_AB R74, R81, R74 ;  /* 0x0000004a514a723e */ /* 0x000fe400000000ff */
[----:B------:R-:W-:-:S02]  /*8900*/  F2FP.F16.F32.PACK_AB R73, R78, R73 ;  /* 0x000000494e49723e */ /* 0x000fc400000000ff */
[----:B------:R-:W-:Y:S01]  /*8910*/  F2FP.F16.F32.PACK_AB R72, R79, R0 ;  /* 0x000000004f48723e */ /* 0x000fe200000000ff */
[----:B------:R-:W-:Y:S06]  /*8920*/  BRA `(.L_x_529) ;  /* 0x0000000800b87947 */ /* 0x000fec0003800000 */
.L_x_532:
[-CC-:B------:R-:W-:Y:S01]  /*8930*/  FFMA.FTZ R236, R236, R240.reuse, R237.reuse ;  /* 0x000000f0ecec7223 */ /* 0x180fe200000100ed */
[-CC-:B0-----:R-:W-:Y:S01]  /*8940*/  FFMA.FTZ R72, R235, R240.reuse, R237.reuse ;  /* 0x000000f0eb487223 */ /* 0x181fe200000100ed */
[--C-:B------:R-:W-:Y:S02]  /*8950*/  HADD2.F32 R74, -RZ, R67.reuse.H1_H1 ;  /* 0x30000043ff4a7230 */ /* 0x100fe40000004100 */
[-CC-:B------:R-:W-:Y:S01]  /*8960*/  FFMA.FTZ R0, R233, R240.reuse, R237.reuse ;  /* 0x000000f0e9007223 */ /* 0x180fe200000100ed */
[----:B------:R-:W-:Y:S01]  /*8970*/  FADD.FTZ R236, R95, -R236 ;  /* 0x800000ec5fec7221 */ /* 0x000fe20000010000 */
[----:B------:R-:W-:Y:S02]  /*8980*/  HADD2.F32 R79, -RZ, R67.H0_H0 ;  /* 0x20000043ff4f7230 */ /* 0x000fe40000004100 */
[----:B------:R-:W-:Y:S01]  /*8990*/  FADD.FTZ R72, R93, -R72 ;  /* 0x800000485d487221 */ /* 0x000fe20000010000 */
[----:B------:R-:W-:Y:S01]  /*89a0*/  FFMA.FTZ R75, R234, R240, R237 ;  /* 0x000000f0ea4b7223 */ /* 0x000fe200000100ed */
[----:B------:R-:W-:Y:S01]  /*89b0*/  FFMA.FTZ R236, R211, R236, R74 ;  /* 0x000000ecd3ec7223 */ /* 0x000fe2000001004a */
[----:B------:R-:W-:-:S02]  /*89c0*/  HADD2.F32 R73, -RZ, R66.H0_H0 ;  /* 0x20000042ff497230 */ /* 0x000fc40000004100 */
[----:B------:R-:W-:Y:S01]  /*89d0*/  FFMA.FTZ R74, R211, R72, R79 ;  /* 0x00000048d34a7223 */ /* 0x000fe2000001004f */
[----:B------:R-:W-:Y:S01]  /*89e0*/  FADD.FTZ R0, R91, -R0 ;  /* 0x800000005b007221 */ /* 0x000fe20000010000 */
[----:B------:R-:W-:Y:S02]  /*89f0*/  HADD2.F32 R72, -RZ, R66.H1_H1 ;  /* 0x30000042ff487230 */ /* 0x000fe40000004100 */
[-CC-:B------:R-:W-:Y:S01]  /*8a00*/  FFMA.FTZ R94, R94, R240.reuse, R237.reuse ;  /* 0x000000f05e5e7223 */ /* 0x180fe200000100ed */
[-CC-:B------:R-:W-:Y:S01]  /*8a10*/  FFMA.FTZ R231, R231, R240.reuse, R237.reuse ;  /* 0x000000f0e7e77223 */ /* 0x180fe200000100ed */
[-C--:B------:R-:W-:Y:S01]  /*8a20*/  FFMA.FTZ R232, R232, R240.reuse, R237 ;  /* 0x000000f0e8e87223 */ /* 0x080fe200000100ed */
[----:B------:R-:W-:Y:S01]  /*8a30*/  FADD.FTZ R92, R92, -R75 ;  /* 0x8000004b5c5c7221 */ /* 0x000fe20000010000 */
[----:B------:R-:W-:Y:S01]  /*8a40*/  FFMA.FTZ R237, R90, R240, R237 ;  /* 0x000000f05aed7223 */ /* 0x000fe200000100ed */
[----:B------:R-:W-:Y:S01]  /*8a50*/  FFMA.FTZ R0, R211, R0, R73 ;  /* 0x00000000d3007223 */ /* 0x000fe20000010049 */
[----:B------:R-:W-:-:S02]  /*8a60*/  HADD2.F32 R79, -RZ, R65.H0_H0 ;  /* 0x20000041ff4f7230 */ /* 0x000fc40000004100 */
[----:B------:R-:W-:Y:S01]  /*8a70*/  FADD.FTZ R88, R88, -R231 ;  /* 0x800000e758587221 */ /* 0x000fe20000010000 */
[----:B------:R-:W-:Y:S02]  /*8a80*/  HADD2.F32 R81, -RZ, R65.H1_H1 ;  /* 0x30000041ff517230 */ /* 0x000fe40000004100 */
[----:B------:R-:W-:Y:S01]  /*8a90*/  FFMA.FTZ R72, R211, R92, R72 ;  /* 0x0000005cd3487223 */ /* 0x000fe20000010048 */
[--C-:B------:R-:W-:Y:S01]  /*8aa0*/  HADD2.F32 R73, -RZ, R64.reuse.H0_H0 ;  /* 0x20000040ff497230 */ /* 0x100fe20000004100 */
[----:B------:R-:W-:Y:S01]  /*8ab0*/  ISETP.GE.U32.AND P2, PT, R238, RZ, PT ;  /* 0x000000ffee00720c */ /* 0x000fe20003f46070 */
[----:B------:R-:W-:Y:S02]  /*8ac0*/  HADD2.F32 R75, -RZ, R64.H1_H1 ;  /* 0x30000040ff4b7230 */ /* 0x000fe40000004100 */
[----:B------:R-:W-:Y:S01]  /*8ad0*/  FADD.FTZ R94, R87, -R94 ;  /* 0x8000005e575e7221 */ /* 0x000fe20000010000 */
[----:B------:R-:W-:Y:S01]  /*8ae0*/  FADD.FTZ R232, R89, -R232 ;  /* 0x800000e859e87221 */ /* 0x000fe20000010000 */
[----:B------:R-:W-:Y:S01]  /*8af0*/  FADD.FTZ R86, R86, -R237 ;  /* 0x800000ed56567221 */ /* 0x000fe20000010000 */
[----:B------:R-:W-:Y:S01]  /*8b00*/  FMUL.FTZ R236, R236, UR6 ;  /* 0x00000006ecec7c20 */ /* 0x000fe20008410000 */
[----:B------:R-:W-:Y:S01]  /*8b10*/  FMUL.FTZ R74, R74, UR6 ;  /* 0x000000064a4a7c20 */ /* 0x000fe20008410000 */
[----:B------:R-:W-:Y:S01]  /*8b20*/  FFMA.FTZ R79, R211, R88, R79 ;  /* 0x00000058d34f7223 */ /* 0x000fe2000001004f */
[C---:B------:R-:W-:Y:S01]  /*8b30*/  LOP3.LUT P3, RZ, R239.reuse, 0xff0000, RZ, 0xc0, !PT ;  /* 0x00ff0000efff7812 */ /* 0x040fe2000786c0ff */
[----:B------:R-:W-:Y:S01]  /*8b40*/  FMUL.FTZ R0, R0, UR6 ;  /* 0x0000000600007c20 */ /* 0x000fe20008410000 */
[----:B------:R-:W-:Y:S01]  /*8b50*/  ISETP.GE.U32.AND.EX P2, PT, R239, 0x1000000, PT, P2 ;  /* 0x01000000ef00780c */ /* 0x000fe20003f46120 */
        /* <DEDUP_REMOVED lines=27> */
.L_x_531:
[----:B------:R-:W-:Y:S05]  /*8d10*/  @!P1 BRA `(.L_x_533) ;  /* 0x0000000000e89947 */ /* 0x000fea0003800000 */
[-CC-:B------:R-:W-:Y:S01]  /*8d20*/  FFMA.FTZ R236, R236, R240.reuse, R237.reuse ;  /* 0x000000f0ecec7223 */ /* 0x180fe200000100ed */
[-CC-:B0-----:R-:W-:Y:S01]  /*8d30*/  FFMA.FTZ R69, R234, R240.reuse, R237.reuse ;  /* 0x000000f0ea457223 */ /* 0x181fe200000100ed */
[-C--:B------:R-:W-:Y:S01]  /*8d40*/  FFMA.FTZ R0, R233, R240.reuse, R237 ;  /* 0x000000f0e9007223 */ /* 0x080fe200000100ed */
[----:B------:R-:W-:Y:S01]  /*8d50*/  ISETP.GE.U32.AND P2, PT, R238, RZ, PT ;  /* 0x000000ffee00720c */ /* 0x000fe20003f46070 */
[----:B------:R-:W-:Y:S01]  /*8d60*/  FADD.FTZ R236, R95, -R236 ;  /* 0x800000ec5fec7221 */ /* 0x000fe20000010000 */
[----:B------:R-:W-:Y:S01]  /*8d70*/  FADD.FTZ R92, R92, -R69 ;  /* 0x800000455c5c7221 */ /* 0x000fe20000010000 */
[--C-:B------:R-:W-:Y:S01]  /*8d80*/  FFMA.FTZ R68, R235, R240, R237.reuse ;  /* 0x000000f0eb447223 */ /* 0x100fe200000100ed */
[----:B------:R-:W-:Y:S01]  /*8d90*/  FADD.FTZ R0, R91, -R0 ;  /* 0x800000005b007221 */ /* 0x000fe20000010000 */
[----:B------:R-:W-:Y:S01]  /*8da0*/  FMUL.FTZ R236, R211, R236 ;  /* 0x000000ecd3ec7220 */ /* 0x000fe20000410000 */
[----:B------:R-:W-:Y:S01]  /*8db0*/  ISETP.GE.U32.AND.EX P2, PT, R239, 0x1000000, PT, P2 ;  /* 0x01000000ef00780c */ /* 0x000fe20003f46120 */
[----:B------:R-:W-:Y:S01]  /*8dc0*/  FMUL.FTZ R75, R211, R92 ;  /* 0x0000005cd34b7220 */ /* 0x000fe20000410000 */
[----:B------:R-:W-:Y:S01]  /*8dd0*/  FADD.FTZ R68, R93, -R68 ;  /* 0x800000445d447221 */ /* 0x000fe20000010000 */
[----:B------:R-:W-:Y:S01]  /*8de0*/  FMUL.FTZ R69, R236, UR6 ;  /* 0x00000006ec457c20 */ /* 0x000fe20008410000 */
[-CC-:B------:R-:W-:Y:S01]  /*8df0*/  FFMA.FTZ R231, R231, R240.reuse, R237.reuse ;  /* 0x000000f0e7e77223 */ /* 0x180fe200000100ed */
[--C-:B------:R-:W-:Y:S01]  /*8e00*/  FFMA.FTZ R232, R232, R240, R237.reuse ;  /* 0x000000f0e8e87223 */ /* 0x100fe200000100ed */
[----:B------:R-:W-:Y:S01]  /*8e10*/  FMUL.FTZ R0, R211, R0 ;  /* 0x00000000d3007220 */ /* 0x000fe20000410000 */
[-CC-:B------:R-:W-:Y:S01]  /*8e20*/  FFMA.FTZ R94, R94, R240.reuse, R237.reuse ;  /* 0x000000f05e5e7223 */ /* 0x180fe200000100ed */
[----:B------:R-:W-:Y:S01]  /*8e30*/  FSEL R83, R69, RZ, P2 ;  /* 0x000000ff45537208 */ /* 0x000fe20001000000 */
[----:B------:R-:W-:Y:S01]  /*8e40*/  FFMA.FTZ R237, R90, R240, R237 ;  /* 0x000000f05aed7223 */ /* 0x000fe200000100ed */
[----:B------:R-:W-:Y:S01]  /*8e50*/  FMUL.FTZ R69, R75, UR6 ;  /* 0x000000064b457c20 */ /* 0x000fe20008410000 */
[----:B------:R-:W-:Y:S01]  /*8e60*/  LOP3.LUT P5, RZ, R239, 0xff00, RZ, 0xc0, !PT ;  /* 0x0000ff00efff7812 */ /* 0x000fe200078ac0ff */
[----:B------:R-:W-:Y:S01]  /*8e70*/  FMUL.FTZ R71, R211, R68 ;  /* 0x00000044d3477220 */ /* 0x000fe20000410000 */
[----:B------:R-:W-:Y:S01]  /*8e80*/  FMUL.FTZ R68, R0, UR6 ;  /* 0x0000000600447c20 */ /* 0x000fe20008410000 */
[----:B------:R-:W-:Y:S01]  /*8e90*/  FADD.FTZ R88, R88, -R231 ;  /* 0x800000e758587221 */ /* 0x000fe20000010000 */
[----:B------:R-:W-:Y:S01]  /*8ea0*/  FADD.FTZ R232, R89, -R232 ;  /* 0x800000e859e87221 */ /* 0x000fe20000010000 */
[----:B------:R-:W-:Y:S01]  /*8eb0*/  LOP3.LUT P6, RZ, R239, 0xff, RZ, 0xc0, !PT ;  /* 0x000000ffefff7812 */ /* 0x000fe200078cc0ff */
[----:B------:R-:W-:Y:S01]  /*8ec0*/  FADD.FTZ R94, R87, -R94 ;  /* 0x8000005e575e7221 */ /* 0x000fe20000010000 */
[----:B------:R-:W-:Y:S01]  /*8ed0*/  FADD.FTZ R86, R86, -R237 ;  /* 0x800000ed56567221 */ /* 0x000fe20000010000 */
[----:B------:R-:W-:Y:S01]  /*8ee0*/  FMUL.FTZ R70, R71, UR6 ;  /* 0x0000000647467c20 */ /* 0x000fe20008410000 */
[----:B------:R-:W-:Y:S01]  /*8ef0*/  FSEL R81, R69, RZ, P5 ;  /* 0x000000ff45517208 */ /* 0x000fe20002800000 */
[----:B------:R-:W-:Y:S01]  /*8f00*/  FMUL.FTZ R69, R211, R88 ;  /* 0x00000058d3457220 */ /* 0x000fe20000410000 */
[----:B------:R-:W-:Y:S01]  /*8f10*/  LOP3.LUT P3, RZ, R239, 0xff0000, RZ, 0xc0, !PT ;  /* 0x00ff0000efff7812 */ /* 0x000fe2000786c0ff */
[C---:B------:R-:W-:Y:S01]  /*8f20*/  FMUL.FTZ R232, R211.reuse, R232 ;  /* 0x000000e8d3e87220 */ /* 0x040fe20000410000 */
[----:B------:R-:W-:Y:S01]  /*8f30*/  FSEL R78, R68, RZ, P6 ;  /* 0x000000ff444e7208 */ /* 0x000fe20003000000 */
[C---:B------:R-:W-:Y:S01]  /*8f40*/  FMUL.FTZ R73, R211.reuse, R94 ;  /* 0x0000005ed3497220 */ /* 0x040fe20000410000 */
[----:B------:R-:W-:Y:S01]  /*8f50*/  FMUL.FTZ R68, R211, R86 ;  /* 0x00000056d3447220 */ /* 0x000fe20000410000 */
[----:B------:R-:W-:Y:S01]  /*8f60*/  FSEL R80, R70, RZ, P3 ;  /* 0x000000ff46507208 */ /* 0x000fe20001800000 */
[----:B------:R-:W-:Y:S01]  /*8f70*/  FMUL.FTZ R74, R69, UR6 ;  /* 0x00000006454a7c20 */ /* 0x000fe20008410000 */
[----:B------:R-:W-:Y:S01]  /*8f80*/  F2FP.F16.F32.PACK_AB R70, R75, R0 ;  /* 0x000000004b46723e */ /* 0x000fe200000000ff */
[----:B------:R-:W-:Y:S01]  /*8f90*/  FMUL.FTZ R0, R68, UR6 ;  /* 0x0000000644007c20 */ /* 0x000fe20008410000 */
[C---:B------:R-:W-:Y:S01]  /*8fa0*/  F2FP.F16.F32.PACK_AB R69, R232.reuse, R69 ;  /* 0x00000045e845723e */ /* 0x040fe200000000ff */
        /* <DEDUP_REMOVED lines=17> */
.L_x_533:
[-CC-:B------:R-:W-:Y:S01]  /*90c0*/  FFMA.FTZ R0, R233, R240.reuse, R237.reuse ;  /* 0x000000f0e9007223 */ /* 0x180fe200000100ed */
[-CC-:B0-----:R-:W-:Y:S01]  /*90d0*/  FFMA.FTZ R73, R234, R240.reuse, R237.reuse ;  /* 0x000000f0ea497223 */ /* 0x181fe200000100ed */
        /* <DEDUP_REMOVED lines=47> */
[----:B------:R-:W-:-:S02]  /*93d0*/  F2FP.F16.F32.PACK_AB R75, R236, R75 ;  /* 0x0000004bec4b723e */ /* 0x000fc400000000ff */
[----:B------:R-:W-:Y:S02]  /*93e0*/  F2FP.F16.F32.PACK_AB R74, R81, R0 ;  /* 0x00000000514a723e */ /* 0x000fe400000000ff */
[----:B------:R-:W-:Y:S02]  /*93f0*/  F2FP.F16.F32.PACK_AB R73, R232, R73 ;  /* 0x00000049e849723e */ /* 0x000fe400000000ff */
[----:B------:R-:W-:-:S07]  /*9400*/  F2FP.F16.F32.PACK_AB R72, R79, R72 ;  /* 0x000000484f48723e */ /* 0x000fce00000000ff */
.L_x_529:
        /* <DEDUP_REMOVED lines=106> */
.L_x_507:
        /* <DEDUP_REMOVED lines=37> */
.L_x_535:
        /* <DEDUP_REMOVED lines=16> */
.L_x_3789:


//--------------------- .text._ZN10layer_norm22ln_bwd_finalize_kernelINS_22Kernel_traits_finalizeILj6144E6__halfS2_S2_S2_fjLb0ELj1024ELj4ENS_18Kernel_traits_baseILj6144ES2_S2_S2_S2_fjLj1024EEEEELb0ELb0EEEvNS_9BwdParamsE --------------------------
	.section	.text._ZN10layer_norm22ln_bwd_finalize_kernelINS_22Kernel_traits_finalizeILj6144E6__halfS2_S2_S2_fjLb0ELj1024ELj4ENS_18Kernel_traits_baseILj6144ES2_S2_S2_S2_fjLj1024EEEEELb0ELb0EEEvNS_9BwdParamsE,"ax",@progbits
	.align	128
        .global         _ZN10layer_norm22ln_bwd_finalize_kernelINS_22Kernel_traits_finalizeILj6144E6__halfS2_S2_S2_fjLb0ELj1024ELj4ENS_18Kernel_traits_baseILj6144ES2_S2_S2_S2_fjLj1024EEEEELb0ELb0EEEvNS_9BwdParamsE
        .type           _ZN10layer_norm22ln_bwd_finalize_kernelINS_22Kernel_traits_finalizeILj6144E6__halfS2_S2_S2_fjLb0ELj1024ELj4ENS_18Kernel_traits_baseILj6144ES2_S2_S2_S2_fjLj1024EEEEELb0ELb0EEEvNS_9BwdParamsE,@function
        .size           _ZN10layer_norm22ln_bwd_finalize_kernelINS_22Kernel_traits_finalizeILj6144E6__halfS2_S2_S2_fjLb0ELj1024ELj4ENS_18Kernel_traits_baseILj6144ES2_S2_S2_S2_fjLj1024EEEEELb0ELb0EEEvNS_9BwdParamsE,(.L_x_3790 - _ZN10layer_norm22ln_bwd_finalize_kernelINS_22Kernel_traits_finalizeILj6144E6__halfS2_S2_S2_fjLb0ELj1024ELj4ENS_18Kernel_traits_baseILj6144ES2_S2_S2_S2_fjLj1024EEEEELb0ELb0EEEvNS_9BwdParamsE)
        .other          _ZN10layer_norm22ln_bwd_finalize_kernelINS_22Kernel_traits_finalizeILj6144E6__halfS2_S2_S2_fjLb0ELj1024ELj4ENS_18Kernel_traits_baseILj6144ES2_S2_S2_S2_fjLj1024EEEEELb0ELb0EEEvNS_9BwdParamsE,@"STO_CUDA_ENTRY STV_DEFAULT"
_ZN10layer_norm22ln_bwd_finalize_kernelINS_22Kernel_traits_finalizeILj6144E6__halfS2_S2_S2_fjLb0ELj1024ELj4ENS_18Kernel_traits_baseILj6144ES2_S2_S2_S2_fjLj1024EEEEELb0ELb0EEEvNS_9BwdParamsE:
.text._ZN10layer_norm22ln_bwd_finalize_kernelINS_22Kernel_traits_finalizeILj6144E6__halfS2_S2_S2_fjLb0ELj1024ELj4ENS_18Kernel_traits_baseILj6144ES2_S2_S2_S2_fjLj1024EEEEELb0ELb0EEEvNS_9BwdParamsE:
        /* <DEDUP_REMOVED lines=78> */
.L_x_540:
        /* <DEDUP_REMOVED lines=118> */
.L_x_539:
[----:B------:R-:W-:Y:S05]  /*0c40*/  BSYNC.RECONVERGENT B1 ;  /* 0x0000000000017941 */ /* 0x000fea0003800200 */
.L_x_538:
        /* <DEDUP_REMOVED lines=68> */
.L_x_542:
[----:B------:R-:W-:Y:S05]  /*1090*/  BSYNC.RECONVERGENT B1 ;  /* 0x0000000000017941 */ /* 0x000fea0003800200 */
.L_x_541:
        /* <DEDUP_REMOVED lines=37> */
.L_x_544:
[----:B------:R-:W-:Y:S05]  /*12f0*/  BSYNC.RECONVERGENT B1 ;  /* 0x0000000000017941 */ /* 0x000fea0003800200 */
.L_x_543:
[----:B------:R-:W-:Y:S05]  /*1300*/  @!P1 BRA `(.L_x_537) ;  /* 0x00000000003c9947 */ /* 0x000fea0003800000 */
[----:B------:R-:W0:Y:S01]  /*1310*/  LDC.64 R8, c[0x0][0x440] ;  /* 0x00011000ff087b82 */ /* 0x000e220000000a00 */
[----:B------:R-:W-:Y:S01]  /*1320*/  IMAD R2, R2, R54, R7 ;  /* 0x0000003602027224 */ /* 0x000fe200078e0207 */
[----:B------:R-:W-:-:S04]  /*1330*/  IADD3 R0, PT, PT, -R0, RZ, RZ ;  /* 0x000000ff00007210 */ /* 0x000fc80007ffe1ff */
[----:B------:R-:W-:Y:S02]  /*1340*/  IADD3 R13, PT, PT, R57, R2, RZ ;  /* 0x00000002390d7210 */ /* 0x000fe40007ffe0ff */
[----:B------:R-:W1:Y:S05]  /*1350*/  LDC.64 R10, c[0x0][0x448] ;  /* 0x00011200ff0a7b82 */ /* 0x000e6a0000000a00 */
.L_x_545:
        /* <DEDUP_REMOVED lines=10> */
.L_x_537:
[----:B------:R-:W-:Y:S05]  /*1400*/  BSYNC.RECONVERGENT B0 ;  /* 0x0000000000007941 */ /* 0x000fea0003800200 */
.L_x_536:
        /* <DEDUP_REMOVED lines=57> */
[----:B0-----:R-:W-:Y:S02]  /*17a0*/  F2FP.F16.F32.PACK_AB R7, R7, R6 ;  /* 0x000000060707723e */ /* 0x001fe400000000ff */
[----:B--2---:R-:W-:-:S03]  /*17b0*/  F2FP.F16.F32.PACK_AB R11, R11, R10 ;  /* 0x0000000a0b0b723e */ /* 0x004fc600000000ff */
[----:B------:R-:W-:Y:S04]  /*17c0*/  STG.E desc[UR6][R2.64], R7 ;  /* 0x0000000702007986 */ /* 0x000fe8000c101906 */
[----:B------:R-:W-:Y:S01]  /*17d0*/  STG.E desc[UR6][R4.64], R11 ;  /* 0x0000000b04007986 */ /* 0x000fe2000c101906 */
[----:B------:R-:W-:Y:S05]  /*17e0*/  EXIT ;  /* 0x000000000000794d */ /* 0x000fea0003800000 */
.L_x_546:
        /* <DEDUP_REMOVED lines=9> */
.L_x_3790:


//--------------------- .text._ZN10layer_norm40ln_parallel_residual_bwd_finalize_kernelINS_22Kernel_traits_finalizeILj6144E6__halfS2_S2_S2_fjLb0ELj1024ELj4ENS_18Kernel_traits_baseILj6144ES2_S2_S2_S2_fjLj1024EEEEELb0EEEvNS_9BwdParamsE --------------------------
	.section	.text._ZN10layer_norm40ln_parallel_residual_bwd_finalize_kernelINS_22Kernel_traits_finalizeILj6144E6__halfS2_S2_S2_fjLb0ELj1024ELj4ENS_18Kernel_traits_baseILj6144ES2_S2_S2_S2_fjLj1024EEEEELb0EEEvNS_9BwdParamsE,"ax",@progbits
	.align	128
        .global         _ZN10layer_norm40ln_parallel_residual_bwd_finalize_kernelINS_22Kernel_traits_finalizeILj6144E6__halfS2_S2_S2_fjLb0ELj1024ELj4ENS_18Kernel_traits_baseILj6144ES2_S2_S2_S2_fjLj1024EEEEELb0EEEvNS_9BwdParamsE
        .type           _ZN10layer_norm40ln_parallel_residual_bwd_finalize_kernelINS_22Kernel_traits_finalizeILj6144E6__halfS2_S2_S2_fjLb0ELj1024ELj4ENS_18Kernel_traits_baseILj6144ES2_S2_S2_S2_fjLj1024EEEEELb0EEEvNS_9BwdParamsE,@function
        .size           _ZN10layer_norm40ln_parallel_residual_bwd_finalize_kernelINS_22Kernel_traits_finalizeILj6144E6__halfS2_S2_S2_fjLb0ELj1024ELj4ENS_18Kernel_traits_baseILj6144ES2_S2_S2_S2_fjLj1024EEEEELb0EEEvNS_9BwdParamsE,(.L_x_3791 - _ZN10layer_norm40ln_parallel_residual_bwd_finalize_kernelINS_22Kernel_traits_finalizeILj6144E6__halfS2_S2_S2_fjLb0ELj1024ELj4ENS_18Kernel_traits_baseILj6144ES2_S2_S2_S2_fjLj1024EEEEELb0EEEvNS_9BwdParamsE)
        .other          _ZN10layer_norm40ln_parallel_residual_bwd_finalize_kernelINS_22Kernel_traits_finalizeILj6144E6__halfS2_S2_S2_fjLb0ELj1024ELj4ENS_18Kernel_traits_baseILj6144ES2_S2_S2_S2_fjLj1024EEEEELb0EEEvNS_9BwdParamsE,@"STO_CUDA_ENTRY STV_DEFAULT"
_ZN10layer_norm40ln_parallel_residual_bwd_finalize_kernelINS_22Kernel_traits_finalizeILj6144E6__halfS2_S2_S2_fjLb0ELj1024ELj4ENS_18Kernel_traits_baseILj6144ES2_S2_S2_S2_fjLj1024EEEEELb0EEEvNS_9BwdParamsE:
.text._ZN10layer_norm40ln_parallel_residual_bwd_finalize_kernelINS_22Kernel_traits_finalizeILj6144E6__halfS2_S2_S2_fjLb0ELj1024ELj4ENS_18Kernel_traits_baseILj6144ES2_S2_S2_S2_fjLj1024EEEEELb0EEEvNS_9BwdParamsE:
        /* <DEDUP_REMOVED lines=58> */
.L_x_551:
        /* <DEDUP_REMOVED lines=112> */
.L_x_550:
[----:B------:R-:W-:Y:S05]  /*0aa0*/  BSYNC.RECONVERGENT B1 ;  /* 0x0000000000017941 */ /* 0x000fea0003800200 */
.L_x_549:
        /* <DEDUP_REMOVED lines=66> */
.L_x_553:
[----:B------:R-:W-:Y:S05]  /*0ed0*/  BSYNC.RECONVERGENT B1 ;  /* 0x0000000000017941 */ /* 0x000fea0003800200 */
.L_x_552:
        /* <DEDUP_REMOVED lines=36> */
.L_x_555:
[----:B------:R-:W-:Y:S05]  /*1120*/  BSYNC.RECONVERGENT B1 ;  /* 0x0000000000017941 */ /* 0x000fea0003800200 */
.L_x_554:
        /* <DEDUP_REMOVED lines=18> */
.L_x_548:
[----:B------:R-:W-:Y:S05]  /*1250*/  BSYNC.RECONVERGENT B0 ;  /* 0x0000000000007941 */ /* 0x000fea0003800200 */
.L_x_547:
        /* <DEDUP_REMOVED lines=86> */
[----:B------:R-:W-:Y:S02]  /*17c0*/  F2FP.F16.F32.PACK_AB R13, R13, R12 ;  /* 0x0000000c0d0d723e */ /* 0x000fe400000000ff */
[----:B--2---:R-:W-:Y:S01]  /*17d0*/  F2FP.F16.F32.PACK_AB R15, R15, R14 ;  /* 0x0000000e0f0f723e */ /* 0x004fe200000000ff */
[----:B0-----:R-:W-:Y:S02]  /*17e0*/  IMAD.WIDE.U32 R2, R0, 0x4, R2 ;  /* 0x0000000400027825 */ /* 0x001fe400078e0002 */
[----:B------:R-:W-:Y:S01]  /*17f0*/  STG.E desc[UR6][R6.64], R13 ;  /* 0x0000000d06007986 */ /* 0x000fe2000c101906 */
[----:B----4-:R-:W-:-:S03]  /*1800*/  F2FP.F16.F32.PACK_AB R17, R17, R16 ;  /* 0x000000101111723e */ /* 0x010fc600000000ff */
[----:B------:R-:W-:Y:S01]  /*1810*/  STG.E desc[UR6][R8.64], R15 ;  /* 0x0000000f08007986 */ /* 0x000fe2000c101906 */
[----:B-----5:R-:W-:-:S03]  /*1820*/  F2FP.F16.F32.PACK_AB R19, R19, R18 ;  /* 0x000000121313723e */ /* 0x020fc600000000ff */
[----:B------:R-:W-:Y:S04]  /*1830*/  STG.E desc[UR6][R4.64], R17 ;  /* 0x0000001104007986 */ /* 0x000fe8000c101906 */
[----:B------:R-:W-:Y:S01]  /*1840*/  STG.E desc[UR6][R2.64], R19 ;  /* 0x0000001302007986 */ /* 0x000fe2000c101906 */
[----:B------:R-:W-:Y:S05]  /*1850*/  EXIT ;  /* 0x000000000000794d */ /* 0x000fea0003800000 */
.L_x_556:
        /* <DEDUP_REMOVED lines=10> */
.L_x_3791:


//--------------------- .text._ZN10layer_norm31ln_parallel_residual_bwd_kernelINS_13Kernel_traitsI6__halfS2_S2_S2_fjLj6144ELj1ELj1ELj8ELj16ENS_18Kernel_traits_baseILj6144ES2_S2_S2_S2_fjLj256EEEEELb1ELb1ELb0EEEvNS_9BwdParamsE --------------------------
	.section	.text._ZN10layer_norm31ln_parallel_residual_bwd_kernelINS_13Kernel_traitsI6__halfS2_S2_S2_fjLj6144ELj1ELj1ELj8ELj16ENS_18Kernel_traits_baseILj6144ES2_S2_S2_S2_fjLj256EEEEELb1ELb1ELb0EEEvNS_9BwdParamsE,"ax",@progbits
	.align	128
        .global         _ZN10layer_norm31ln_parallel_residual_bwd_kernelINS_13Kernel_traitsI6__halfS2_S2_S2_fjLj6144ELj1ELj1ELj8ELj16ENS_18Kernel_traits_baseILj6144ES2_S2_S2_S2_fjLj256EEEEELb1ELb1ELb0EEEvNS_9BwdParamsE
        .type           _ZN10layer_norm31ln_parallel_residual_bwd_kernelINS_13Kernel_traitsI6__halfS2_S2_S2_fjLj6144ELj1ELj1ELj8ELj16ENS_18Kernel_traits_baseILj6144ES2_S2_S2_S2_fjLj256EEEEELb1ELb1ELb0EEEvNS_9BwdParamsE,@function
        .size           _ZN10layer_norm31ln_parallel_residual_bwd_kernelINS_13Kernel_traitsI6__halfS2_S2_S2_fjLj6144ELj1ELj1ELj8ELj16ENS_18Kernel_traits_baseILj6144ES2_S2_S2_S2_fjLj256EEEEELb1ELb1ELb0EEEvNS_9BwdParamsE,(.L_x_3792 - _ZN10layer_norm31ln_parallel_residual_bwd_kernelINS_13Kernel_traitsI6__halfS2_S2_S2_fjLj6144ELj1ELj1ELj8ELj16ENS_18Kernel_traits_baseILj6144ES2_S2_S2_S2_fjLj256EEEEELb1ELb1ELb0EEEvNS_9BwdParamsE)
        .other          _ZN10layer_norm31ln_parallel_residual_bwd_kernelINS_13Kernel_traitsI6__halfS2_S2_S2_fjLj6144ELj1ELj1ELj8ELj16ENS_18Kernel_traits_baseILj6144ES2_S2_S2_S2_fjLj256EEEEELb1ELb1ELb0EEEvNS_9BwdParamsE,@"STO_CUDA_ENTRY STV_DEFAULT"
_ZN10layer_norm31ln_parallel_residual_bwd_kernelINS_13Kernel_traitsI6__halfS2_S2_S2_fjLj6144ELj1ELj1ELj8ELj16ENS_18Kernel_traits_baseILj6144ES2_S2_S2_S2_fjLj256EEEEELb1ELb1ELb0EEEvNS_9BwdParamsE:
.text._ZN10layer_norm31ln_parallel_residual_bwd_kernelINS_13Kernel_traitsI6__halfS2_S2_S2_fjLj6144ELj1ELj1ELj8ELj16ENS_18Kernel_traits_baseILj6144ES2_S2_S2_S2_fjLj256EEEEELb1ELb1ELb0EEEvNS_9BwdParamsE:
        /* <DEDUP_REMOVED lines=88> */
.L_x_594:
[----:B0--34-:R-:W0:Y:S01]  /*0580*/  LDC.64 R80, c[0x0][0x3c0] ;  /* 0x0000f000ff507b82 */ /* 0x019e220000000a00 */
[----:B------:R-:W-:-:S07]  /*0590*/  ISETP.NE.AND P4, PT, R161, RZ, PT ;  /* 0x000000ffa100720c */ /* 0x000fce0003f85270 */
[----:B------:R-:W1:Y:S08]  /*05a0*/  LDC.64 R82, c[0x0][0x3c8] ;  /* 0x0000f200ff527b82 */ /* 0x000e700000000a00 */
[----:B------:R-:W2:Y:S01]  /*05b0*/  LDC R98, c[0x0][0x388] ;  /* 0x0000e200ff627b82 */ /* 0x000ea20000000800 */
[----:B0-----:R-:W-:-:S07]  /*05c0*/  IMAD.WIDE R80, R101, 0x4, R80 ;  /* 0x0000000465507825 */ /* 0x001fce00078e0250 */
[----:B------:R-:W0:Y:S01]  /*05d0*/  LDC.64 R86, c[0x0][0x380] ;  /* 0x0000e000ff567b82 */ /* 0x000e220000000a00 */
[----:B------:R-:W3:Y:S01]  /*05e0*/  LDG.E R80, desc[UR6][R80.64] ;  /* 0x0000000650507981 */ /* 0x000ee2000c1e1900 */
[----:B------:R-:W-:Y:S01]  /*05f0*/  ISETP.GE.U32.AND P2, PT, R2, 0x300, PT ;  /* 0x000003000200780c */ /* 0x000fe20003f46070 */
[----:B-1----:R-:W-:-:S05]  /*0600*/  IMAD.WIDE R82, R101, 0x4, R82 ;  /* 0x0000000465527825 */ /* 0x002fca00078e0252 */
[----:B-----5:R1:W5:Y:S01]  /*0610*/  LDG.E R128, desc[UR6][R82.64] ;  /* 0x0000000652807981 */ /* 0x020362000c1e1900 */
[----:B--2---:R-:W-:-:S05]  /*0620*/  IMAD R84, R101, R98, RZ ;  /* 0x0000006265547224 */ /* 0x004fca00078e02ff */
[----:B------:R-:W-:Y:S02]  /*0630*/  SHF.R.S32.HI R85, RZ, 0x1f, R84 ;  /* 0x0000001fff557819 */ /* 0x000fe40000011454 */
[----:B0-----:R-:W-:Y:S02]  /*0640*/  IADD3 R101, PT, PT, R101, R86, RZ ;  /* 0x0000005665657210 */ /* 0x001fe40007ffe0ff */
[----:B------:R-:W-:Y:S02]  /*0650*/  LEA.HI R85, R85, R84, RZ, 0x3 ;  /* 0x0000005455557211 */ /* 0x000fe400078f18ff */
[----:B------:R-:W-:Y:S01]  /*0660*/  ISETP.GE.AND P0, PT, R101, R87, PT ;  /* 0x000000576500720c */ /* 0x000fe20003f06270 */
[----:B------:R-:W-:Y:S01]  /*0670*/  BSSY.RECONVERGENT B0, `(.L_x_558) ;  /* 0x000006d000007945 */ /* 0x000fe20003800200 */
[----:B------:R-:W-:Y:S01]  /*0680*/  LEA.HI.SX32 R100, R85, R0, 0x1d ;  /* 0x0000000055647211 */ /* 0x000fe200078feaff */
[----:B------:R-:W-:Y:S01]  /*0690*/  HFMA2 R89, -RZ, RZ, 0, 0 ;  /* 0x00000000ff597431 */ /* 0x000fe200000001ff */
[----:B------:R-:W-:-:S02]  /*06a0*/  P2R R153, PR, RZ, 0x1 ;  /* 0x00000001ff997803 */ /* 0x000fc40000000000 */
[----:B------:R-:W-:Y:S02]  /*06b0*/  ISETP.GE.U32.AND P0, PT, R2, 0x200, PT ;  /* 0x000002000200780c */ /* 0x000fe40003f06070 */
[----:B------:R-:W-:Y:S02]  /*06c0*/  MOV R90, RZ ;  /* 0x000000ff005a7202 */ /* 0x000fe40000000f00 */
[----:B------:R-:W-:Y:S02]  /*06d0*/  MOV R91, R100 ;  /* 0x00000064005b7202 */ /* 0x000fe40000000f00 */
[----:B---3--:R-:W-:Y:S01]  /*06e0*/  FSEL R88, R80, RZ, !P4 ;  /* 0x000000ff50587208 */ /* 0x008fe20006000000 */
[----:B-1----:R-:W-:Y:S06]  /*06f0*/  @!P1 BRA `(.L_x_559) ;  /* 0x0000000400909947 */ /* 0x002fec0003800000 */
[----:B------:R-:W0:Y:S08]  /*0700*/  LDC.64 R80, c[0x0][0x3a8] ;  /* 0x0000ea00ff507b82 */ /* 0x000e300000000a00 */
[----:B------:R-:W1:Y:S08]  /*0710*/  LDC.64 R84, c[0x0][0x428] ;  /* 0x00010a00ff547b82 */ /* 0x000e700000000a00 */
[----:B------:R-:W2:Y:S01]  /*0720*/  LDC.64 R92, c[0x0][0x3b0] ;  /* 0x0000ec00ff5c7b82 */ /* 0x000ea20000000a00 */
[----:B0-----:R-:W-:-:S06]  /*0730*/  IMAD.WIDE.U32 R80, R100, 0x10, R80 ;  /* 0x0000001064507825 */ /* 0x001fcc00078e0050 */
[----:B------:R-:W3:Y:S01]  /*0740*/  LDG.E.128 R80, desc[UR6][R80.64] ;  /* 0x0000000650507981 */ /* 0x000ee2000c1e1d00 */
[----:B-1----:R-:W-:-:S06]  /*0750*/  IMAD.WIDE.U32 R84, R100, 0x10, R84 ;  /* 0x0000001064547825 */ /* 0x002fcc00078e0054 */
[----:B------:R-:W3:Y:S01]  /*0760*/  LDG.E.128 R84, desc[UR6][R84.64] ;  /* 0x0000000654547981 */ /* 0x000ee2000c1e1d00 */
[----:B----4-:R-:W-:Y:S01]  /*0770*/  ISETP.NE.U32.AND P4, PT, RZ, UR10, PT ;  /* 0x0000000aff007c0c */ /* 0x010fe2000bf85070 */
[----:B--2---:R-:W-:Y:S01]  /*0780*/  IMAD.WIDE.U32 R92, R100, 0x8, R92 ;  /* 0x00000008645c7825 */ /* 0x004fe200078e005c */
[----:B------:R-:W-:Y:S02]  /*0790*/  ISETP.NE.U32.AND P1, PT, RZ, UR14, PT ;  /* 0x0000000eff007c0c */ /* 0x000fe4000bf25070 */
[----:B------:R-:W-:Y:S02]  /*07a0*/  ISETP.NE.AND.EX P4, PT, RZ, UR11, PT, P4 ;  /* 0x0000000bff007c0c */ /* 0x000fe4000bf85340 */
[----:B------:R-:W-:Y:S01]  /*07b0*/  ISETP.NE.AND.EX P1, PT, RZ, UR15, PT, P1 ;  /* 0x0000000fff007c0c */ /* 0x000fe2000bf25310 */
[----:B------:R-:W5:Y:S01]  /*07c0*/  LDG.E.64 R92, desc[UR6][R92.64] ;  /* 0x000000065c5c7981 */ /* 0x000f62000c1e1b00 */
[----:B------:R-:W-:-:S09]  /*07d0*/  HADD2.F32 R140, -RZ, R68.H0_H0 ;  /* 0x20000044ff8c7230 */ /* 0x000fd20000004100 */
[----:B------:R-:W0:Y:S08]  /*07e0*/  @P4 LDC.64 R142, c[0x0][0x3b8] ;  /* 0x0000ee00ff8e4b82 */ /* 0x000e300000000a00 */
[----:B------:R-:W1:Y:S01]  /*07f0*/  @P1 LDC.64 R90, c[0x0][0x438] ;  /* 0x00010e00ff5a1b82 */ /* 0x000e620000000a00 */
[----:B------:R-:W-:Y:S02]  /*0800*/  HADD2.F32 R148, -RZ, R70.H0_H0 ;  /* 0x20000046ff947230 */ /* 0x000fe40000004100 */
[----:B0-----:R-:W-:-:S05]  /*0810*/  @P4 IMAD.WIDE.U32 R142, R100, 0x8, R142 ;  /* 0x00000008648e4825 */ /* 0x001fca00078e008e */
[----:B------:R0:W5:Y:S01]  /*0820*/  @P4 LDG.E.64 R154, desc[UR6][R142.64] ;  /* 0x000000068e9a4981 */ /* 0x000162000c1e1b00 */
[----:B-1----:R-:W-:-:S05]  /*0830*/  @P1 IMAD.WIDE.U32 R90, R100, 0x10, R90 ;  /* 0x00000010645a1825 */ /* 0x002fca00078e005a */
[----:B------:R1:W5:Y:S01]  /*0840*/  @P1 LDG.E.128 R12, desc[UR6][R90.64] ;  /* 0x000000065a0c1981 */ /* 0x000362000c1e1d00 */
[----:B------:R-:W-:Y:S02]  /*0850*/  HADD2.F32 R152, -RZ, R71.H0_H0 ;  /* 0x20000047ff987230 */ /* 0x000fe40000004100 */
[--C-:B0-----:R-:W-:Y:S02]  /*0860*/  HADD2.F32 R143, -RZ, R69.reuse.H1_H1 ;  /* 0x30000045ff8f7230 */ /* 0x101fe40000004100 */
[----:B------:R-:W-:Y:S02]  /*0870*/  HADD2.F32 R144, -RZ, R69.H0_H0 ;  /* 0x20000045ff907230 */ /* 0x000fe40000004100 */
[----:B------:R-:W-:Y:S02]  /*0880*/  HADD2.F32 R149, -RZ, R70.H1_H1 ;  /* 0x30000046ff957230 */ /* 0x000fe40000004100 */
[----:B------:R-:W-:Y:S02]  /*0890*/  HADD2.F32 R151, -RZ, R71.H1_H1 ;  /* 0x30000047ff977230 */ /* 0x000fe40000004100 */
[----:B---3--:R-:W-:-:S05]  /*08a0*/  HADD2.F32 R3, -RZ, R80.H0_H0 ;  /* 0x20000050ff037230 */ /* 0x008fca0000004100 */
[----:B------:R-:W-:Y:S01]  /*08b0*/  FADD.FTZ R3, -R88, R3 ;  /* 0x0000000358037221 */ /* 0x000fe20000010100 */
[----:B------:R-:W-:-:S03]  /*08c0*/  HADD2.F32 R89, -RZ, R84.H0_H0 ;  /* 0x20000054ff597230 */ /* 0x000fc60000004100 */
[----:B-----5:R-:W-:Y:S02]  /*08d0*/  FMUL.FTZ R3, R128, R3 ;  /* 0x0000000380037220 */ /* 0x020fe40000410000 */
[-C--:B------:R-:W-:Y:S01]  /*08e0*/  FMUL.FTZ R140, R140, R89.reuse ;  /* 0x000000598c8c7220 */ /* 0x080fe20000410000 */
[----:B------:R-:W-:Y:S01]  /*08f0*/  FADD.FTZ R36, R36, R89 ;  /* 0x0000005924247221 */ /* 0x000fe20000010000 */
[----:B------:R-:W-:Y:S01]  /*0900*/  FFMA.FTZ R60, R3, R89, R60 ;  /* 0x00000059033c7223 */ /* 0x000fe2000001003c */
[----:B------:R-:W-:Y:S02]  /*0910*/  HADD2.F32 R89, -RZ, R81.H0_H0 ;  /* 0x20000051ff597230 */ /* 0x000fe40000004100 */
[----:B------:R-:W-:-:S03]  /*0920*/  HADD2.F32 R139, -RZ, R80.H1_H1 ;  /* 0x30000050ff8b7230 */ /* 0x000fc60000004100 */
[C---:B------:R-:W-:Y:S01]  /*0930*/  FADD.FTZ R89, -R88.reuse, R89 ;  /* 0x0000005958597221 */ /* 0x040fe20000010100 */
[----:B------:R-:W-:Y:S02]  /*0940*/  HADD2.F32 R80, -RZ, R68.H1_H1 ;  /* 0x30000044ff507230 */ /* 0x000fe40000004100 */
[----:B------:R-:W-:Y:S01]  /*0950*/  FADD.FTZ R139, -R88, R139 ;  /* 0x0000008b588b7221 */ /* 0x000fe20000010100 */
[C---:B------:R-:W-:Y:S01]  /*0960*/  FMUL.FTZ R141, R128.reuse, R89 ;  /* 0x00000059808d7220 */ /* 0x040fe20000410000 */
[----:B------:R-:W-:Y:S02]  /*0970*/  HADD2.F32 R89, -RZ, R82.H0_H0 ;  /* 0x20000052ff597230 */ /* 0x000fe40000004100 */
[----:B------:R-:W-:Y:S02]  /*0980*/  HADD2.F32 R84, -RZ, R84.H1_H1 ;  /* 0x30000054ff547230 */ /* 0x000fe40000004100 */
[----:B------:R-:W-:Y:S02]  /*0990*/  HADD2.F32 R81, -RZ, R81.H1_H1 ;  /* 0x30000051ff517230 */ /* 0x000fe40000004100 */
[----:B------:R-:W-:Y:S01]  /*09a0*/  FMUL.FTZ R142, R128, R139 ;  /* 0x0000008b808e7220 */ /* 0x000fe20000410000 */
[----:B------:R-:W-:Y:S01]  /*09b0*/  FADD.FTZ R89, -R88, R89 ;  /* 0x0000005958597221 */ /* 0x000fe20000010100 */
[----:B------:R-:W-:Y:S01]  /*09c0*/  FMUL.FTZ R139, R80, R84 ;  /* 0x00000054508b7220 */ /* 0x000fe20000410000 */
[----:B-1----:R-:W-:-:S02]  /*09d0*/  HADD2.F32 R91, -RZ, R85.H0_H0 ;  /* 0x20000055ff5b7230 */ /* 0x002fc40000004100 */
[----:B------:R-:W-:Y:S01]  /*09e0*/  FADD.FTZ R81, -R88, R81 ;  /* 0x0000005158517221 */ /* 0x000fe20000010100 */
[----:B------:R-:W-:Y:S02]  /*09f0*/  HADD2.F32 R80, -RZ, R85.H1_H1 ;  /* 0x30000055ff507230 */ /* 0x000fe40000004100 */
[C---:B------:R-:W-:Y:S01]  /*0a00*/  FMUL.FTZ R145, R128.reuse, R89 ;  /* 0x0000005980917220 */ /* 0x040fe20000410000 */
[----:B------:R-:W-:Y:S02]  /*0a10*/  HADD2.F32 R85, -RZ, R86.H0_H0 ;  /* 0x20000056ff557230 */ /* 0x000fe40000004100 */
[----:B------:R-:W-:Y:S01]  /*0a20*/  FMUL.FTZ R146, R128, R81 ;  /* 0x0000005180927220 */ /* 0x000fe20000410000 */
[----:B------:R-:W-:Y:S02]  /*0a30*/  HADD2.F32 R81, -RZ, R82.H1_H1 ;  /* 0x30000052ff517230 */ /* 0x000fe40000004100 */
[-C--:B------:R-:W-:Y:S01]  /*0a40*/  FMUL.FTZ R148, R148, R85.reuse ;  /* 0x0000005594947220 */ /* 0x080fe20000410000 */
[----:B------:R-:W-:Y:S01]  /*0a50*/  FADD.FTZ R32, R32, R85 ;  /* 0x0000005520207221 */ /* 0x000fe20000010000 */
[----:B------:R-:W-:Y:S01]  /*0a60*/  FFMA.FTZ R56, R145, R85, R56 ;  /* 0x0000005591387223 */ /* 0x000fe20000010038 */
[----:B------:R-:W-:-:S02]  /*0a70*/  HADD2.F32 R85, -RZ, R83.H0_H0 ;  /* 0x20000053ff557230 */ /* 0x000fc40000004100 */
[----:B------:R-:W-:-:S03]  /*0a80*/  FADD.FTZ R81, -R88, R81 ;  /* 0x0000005158517221 */ /* 0x000fc60000010100 */
[----:B------:R-:W-:Y:S01]  /*0a90*/  FADD.FTZ R85, -R88, R85 ;  /* 0x0000005558557221 */ /* 0x000fe20000010100 */
[C---:B------:R-:W-:Y:S01]  /*0aa0*/  FMUL.FTZ R150, R128.reuse, R81 ;  /* 0x0000005180967220 */ /* 0x040fe20000410000 */
[----:B------:R-:W-:Y:S02]  /*0ab0*/  HADD2.F32 R81, -RZ, R87.H0_H0 ;  /* 0x20000057ff517230 */ /* 0x000fe40000004100 */
[----:B------:R-:W-:Y:S01]  /*0ac0*/  FMUL.FTZ R147, R128, R85 ;  /* 0x0000005580937220 */ /* 0x000fe20000410000 */
[-C--:B------:R-:W-:Y:S01]  /*0ad0*/  FMUL.FTZ R143, R143, R80.reuse ;  /* 0x000000508f8f7220 */ /* 0x080fe20000410000 */
[----:B------:R-:W-:Y:S01]  /*0ae0*/  FADD.FTZ R39, R39, R80 ;  /* 0x0000005027277221 */ /* 0x000fe20000010000 */
[----:B------:R-:W-:Y:S01]  /*0af0*/  FFMA.FTZ R63, R146, R80, R63 ;  /* 0x00000050923f7223 */ /* 0x000fe2000001003f */
[-C--:B------:R-:W-:Y:S01]  /*0b00*/  FMUL.FTZ R152, R152, R81.reuse ;  /* 0x0000005198987220 */ /* 0x080fe20000410000 */
[----:B------:R-:W-:Y:S01]  /*0b10*/  FADD.FTZ R34, R34, R81 ;  /* 0x0000005122227221 */ /* 0x000fe20000010000 */
[----:B------:R-:W-:Y:S01]  /*0b20*/  FFMA.FTZ R58, R147, R81, R58 ;  /* 0x00000051933a7223 */ /* 0x000fe2000001003a */
[----:B------:R-:W-:Y:S01]  /*0b30*/  FADD.FTZ R80, RZ, R140 ;  /* 0x0000008cff507221 */ /* 0x000fe20000010000 */
[----:B------:R-:W-:Y:S01]  /*0b40*/  FFMA.FTZ R81, R3, R140, RZ ;  /* 0x0000008c03517223 */ /* 0x000fe200000100ff */
[----:B------:R-:W-:-:S02]  /*0b50*/  FMUL.FTZ R144, R144, R91 ;  /* 0x0000005b90907220 */ /* 0x000fc40000410000 */
[----:B------:R-:W-:Y:S01]  /*0b60*/  FADD.FTZ R85, R80, R139 ;  /* 0x0000008b50557221 */ /* 0x000fe20000010000 */
[----:B------:R-:W-:Y:S01]  /*0b70*/  FFMA.FTZ R80, R142, R139, R81 ;  /* 0x0000008b8e507223 */ /* 0x000fe20000010051 */
[----:B------:R-:W-:Y:S02]  /*0b80*/  HADD2.F32 R83, -RZ, R83.H1_H1 ;  /* 0x30000053ff537230 */ /* 0x000fe40000004100 */
[----:B------:R-:W-:Y:S01]  /*0b90*/  FADD.FTZ R82, R85, R144 ;  /* 0x0000009055527221 */ /* 0x000fe20000010000 */
[----:B------:R-:W-:Y:S01]  /*0ba0*/  FFMA.FTZ R81, R141, R144, R80 ;  /* 0x000000908d517223 */ /* 0x000fe20000010050 */
[----:B------:R-:W-:Y:S02]  /*0bb0*/  HADD2.F32 R86, -RZ, R86.H1_H1 ;  /* 0x30000056ff567230 */ /* 0x000fe40000004100 */
[----:B------:R-:W-:Y:S01]  /*0bc0*/  FADD.FTZ R85, -R88, R83 ;  /* 0x0000005358557221 */ /* 0x000fe20000010100 */
[----:B------:R-:W-:Y:S01]  /*0bd0*/  FADD.FTZ R83, R82, R143 ;  /* 0x0000008f52537221 */ /* 0x000fe20000010000 */
[----:B------:R-:W-:Y:S01]  /*0be0*/  FFMA.FTZ R80, R146, R143, R81 ;  /* 0x0000008f92507223 */ /* 0x000fe20000010051 */
[----:B------:R-:W-:-:S02]  /*0bf0*/  FMUL.FTZ R149, R149, R86 ;  /* 0x0000005695957220 */ /* 0x000fc40000410000 */
[----:B------:R-:W-:Y:S01]  /*0c00*/  FADD.FTZ R82, R83, R148 ;  /* 0x0000009453527221 */ /* 0x000fe20000010000 */
[----:B------:R-:W-:Y:S01]  /*0c10*/  FFMA.FTZ R81, R145, R148, R80 ;  /* 0x0000009491517223 */ /* 0x000fe20000010050 */
[----:B------:R-:W-:Y:S01]  /*0c20*/  FADD.FTZ R37, R37, R84 ;  /* 0x0000005425257221 */ /* 0x000fe20000010000 */
[----:B------:R-:W-:Y:S01]  /*0c30*/  FFMA.FTZ R61, R142, R84, R61 ;  /* 0x000000548e3d7223 */ /* 0x000fe2000001003d */
[----:B------:R-:W-:Y:S02]  /*0c40*/  HADD2.F32 R84, -RZ, R87.H1_H1 ;  /* 0x30000057ff547230 */ /* 0x000fe40000004100 */
        /* <DEDUP_REMOVED lines=14> */
[----:B------:R-:W-:-:S07]  /*0d30*/  IADD3 R91, PT, PT, R100, 0x100, RZ ;  /* 0x00000100645b7810 */ /* 0x000fce0007ffe0ff */
.L_x_559:
[----:B----4-:R-:W-:Y:S05]  /*0d40*/  BSYNC.RECONVERGENT B0 ;  /* 0x0000000000007941 */ /* 0x010fea0003800200 */
.L_x_558:
        /* <DEDUP_REMOVED lines=10> */
[----:B--2---:R-:W-:Y:S01]  /*0df0*/  IMAD.WIDE.U32 R94, R91, 0x8, R94 ;  /* 0x000000085b5e7825 */ /* 0x004fe200078e005e */
[----:B------:R-:W-:Y:S02]  /*0e00*/  ISETP.NE.U32.AND P1, PT, RZ, UR14, PT ;  /* 0x0000000eff007c0c */ /* 0x000fe4000bf25070 */
[----:B------:R-:W-:Y:S02]  /*0e10*/  ISETP.NE.AND.EX P4, PT, RZ, UR11, PT, P4 ;  /* 0x0000000bff007c0c */ /* 0x000fe4000bf85340 */
[----:B------:R-:W-:Y:S01]  /*0e20*/  ISETP.NE.AND.EX P1, PT, RZ, UR15, PT, P1 ;  /* 0x0000000fff007c0c */ /* 0x000fe2000bf25310 */
[----:B------:R-:W5:Y:S10]  /*0e30*/  LDG.E.64 R94, desc[UR6][R94.64] ;  /* 0x000000065e5e7981 */ /* 0x000f74000c1e1b00 */
[----:B------:R-:W0:Y:S08]  /*0e40*/  @P4 LDC.64 R106, c[0x0][0x3b8] ;  /* 0x0000ee00ff6a4b82 */ /* 0x000e300000000a00 */
[----:B------:R-:W1:Y:S01]  /*0e50*/  @P1 LDC.64 R104, c[0x0][0x438] ;  /* 0x00010e00ff681b82 */ /* 0x000e620000000a00 */
[----:B------:R-:W-:-:S02]  /*0e60*/  HADD2.F32 R102, -RZ, R124.H0_H0 ;  /* 0x2000007cff667230 */ /* 0x000fc40000004100 */
[----:B0-----:R-:W-:-:S05]  /*0e70*/  @P4 IMAD.WIDE.U32 R106, R91, 0x8, R106 ;  /* 0x000000085b6a4825 */ /* 0x001fca00078e006a */
[----:B------:R0:W5:Y:S01]  /*0e80*/  @P4 LDG.E.64 R156, desc[UR6][R106.64] ;  /* 0x000000066a9c4981 */ /* 0x000162000c1e1b00 */
[----:B-1----:R-:W-:-:S05]  /*0e90*/  @P1 IMAD.WIDE.U32 R104, R91, 0x10, R104 ;  /* 0x000000105b681825 */ /* 0x002fca00078e0068 */
[----:B------:R1:W5:Y:S01]  /*0ea0*/  @P1 LDG.E.128 R8, desc[UR6][R104.64] ;  /* 0x0000000668081981 */ /* 0x000362000c1e1d00 */
[----:B0-----:R-:W-:Y:S02]  /*0eb0*/  HADD2.F32 R106, -RZ, R125.H0_H0 ;  /* 0x2000007dff6a7230 */ /* 0x001fe40000004100 */
[--C-:B------:R-:W-:Y:S02]  /*0ec0*/  HADD2.F32 R110, -RZ, R126.reuse.H0_H0 ;  /* 0x2000007eff6e7230 */ /* 0x100fe40000004100 */
[--C-:B------:R-:W-:Y:S02]  /*0ed0*/  HADD2.F32 R114, -RZ, R127.reuse.H0_H0 ;  /* 0x2000007fff727230 */ /* 0x100fe40000004100 */
[----:B------:R-:W-:Y:S02]  /*0ee0*/  HADD2.F32 R115, -RZ, R126.H1_H1 ;  /* 0x3000007eff737230 */ /* 0x000fe40000004100 */
[----:B------:R-:W-:Y:S01]  /*0ef0*/  HADD2.F32 R129, -RZ, R127.H1_H1 ;  /* 0x3000007fff817230 */ /* 0x000fe20000004100 */
[----:B------:R-:W-:Y:S01]  /*0f00*/  IADD3 R91, PT, PT, R91, 0x100, RZ ;  /* 0x000001005b5b7810 */ /* 0x000fe20007ffe0ff */
[----:B---3--:R-:W-:-:S02]  /*0f10*/  HADD2.F32 R103, -RZ, R80.H0_H0 ;  /* 0x20000050ff677230 */ /* 0x008fc40000004100 */
[----:B------:R-:W-:-:S03]  /*0f20*/  HADD2.F32 R111, -RZ, R80.H1_H1 ;  /* 0x30000050ff6f7230 */ /* 0x000fc60000004100 */
[----:B------:R-:W-:Y:S01]  /*0f30*/  FADD.FTZ R103, -R88, R103 ;  /* 0x0000006758677221 */ /* 0x000fe20000010100 */
[--C-:B------:R-:W-:Y:S02]  /*0f40*/  HADD2.F32 R107, -RZ, R81.reuse.H0_H0 ;  /* 0x20000051ff6b7230 */ /* 0x100fe40000004100 */
[----:B----4-:R-:W-:Y:S02]  /*0f50*/  HADD2.F32 R109, -RZ, R84.H0_H0 ;  /* 0x20000054ff6d7230 */ /* 0x010fe40000004100 */
[----:B-----5:R-:W-:Y:S01]  /*0f60*/  FMUL.FTZ R103, R128, R103 ;  /* 0x0000006780677220 */ /* 0x020fe20000410000 */
[C---:B------:R-:W-:Y:S01]  /*0f70*/  FADD.FTZ R111, -R88.reuse, R111 ;  /* 0x0000006f586f7221 */ /* 0x040fe20000010100 */
[----:B------:R-:W-:Y:S01]  /*0f80*/  FADD.FTZ R107, -R88, R107 ;  /* 0x0000006b586b7221 */ /* 0x000fe20000010100 */
[-C--:B------:R-:W-:Y:S01]  /*0f90*/  FMUL.FTZ R102, R102, R109.reuse ;  /* 0x0000006d66667220 */ /* 0x080fe20000410000 */
[----:B------:R-:W-:Y:S01]  /*0fa0*/  FADD.FTZ R28, R28, R109 ;  /* 0x0000006d1c1c7221 */ /* 0x000fe20000010000 */
[----:B------:R-:W-:Y:S01]  /*0fb0*/  FFMA.FTZ R52, R103, R109, R52 ;  /* 0x0000006d67347223 */ /* 0x000fe20000010034 */
[----:B------:R-:W-:-:S02]  /*0fc0*/  HADD2.F32 R109, -RZ, R81.H1_H1 ;  /* 0x30000051ff6d7230 */ /* 0x000fc40000004100 */
[C---:B-1----:R-:W-:Y:S01]  /*0fd0*/  FMUL.FTZ R104, R128.reuse, R111 ;  /* 0x0000006f80687220 */ /* 0x042fe20000410000 */
[----:B------:R-:W-:Y:S02]  /*0fe0*/  HADD2.F32 R80, -RZ, R124.H1_H1 ;  /* 0x3000007cff507230 */ /* 0x000fe40000004100 */
[----:B------:R-:W-:Y:S02]  /*0ff0*/  HADD2.F32 R84, -RZ, R84.H1_H1 ;  /* 0x30000054ff547230 */ /* 0x000fe40000004100 */
[----:B------:R-:W-:Y:S02]  /*1000*/  HADD2.F32 R111, -RZ, R82.H0_H0 ;  /* 0x20000052ff6f7230 */ /* 0x000fe40000004100 */
[----:B------:R-:W-:Y:S01]  /*1010*/  FMUL.FTZ R107, R128, R107 ;  /* 0x0000006b806b7220 */ /* 0x000fe20000410000 */
[--C-:B------:R-:W-:Y:S02]  /*1020*/  HADD2.F32 R81, -RZ, R85.reuse.H0_H0 ;  /* 0x20000055ff517230 */ /* 0x100fe40000004100 */
[----:B------:R-:W-:Y:S01]  /*1030*/  FADD.FTZ R109, -R88, R109 ;  /* 0x0000006d586d7221 */ /* 0x000fe20000010100 */
[----:B------:R-:W-:Y:S01]  /*1040*/  FMUL.FTZ R105, R80, R84 ;  /* 0x0000005450697220 */ /* 0x000fe20000410000 */
[----:B------:R-:W-:Y:S01]  /*1050*/  FADD.FTZ R111, -R88, R111 ;  /* 0x0000006f586f7221 */ /* 0x000fe20000010100 */
[----:B------:R-:W-:-:S02]  /*1060*/  HADD2.F32 R85, -RZ, R85.H1_H1 ;  /* 0x30000055ff557230 */ /* 0x000fc40000004100 */
[----:B------:R-:W-:Y:S01]  /*1070*/  FADD.FTZ R30, R30, R81 ;  /* 0x000000511e1e7221 */ /* 0x000fe20000010000 */
[----:B------:R-:W-:Y:S02]  /*1080*/  HADD2.F32 R80, -RZ, R125.H1_H1 ;  /* 0x3000007dff507230 */ /* 0x000fe40000004100 */
[-C--:B------:R-:W-:Y:S01]  /*1090*/  FFMA.FTZ R54, R107, R81.reuse, R54 ;  /* 0x000000516b367223 */ /* 0x080fe20000010036 */
[----:B------:R-:W-:Y:S01]  /*10a0*/  FMUL.FTZ R106, R106, R81 ;  /* 0x000000516a6a7220 */ /* 0x000fe20000410000 */
[C---:B------:R-:W-:Y:S01]  /*10b0*/  FMUL.FTZ R108, R128.reuse, R109 ;  /* 0x0000006d806c7220 */ /* 0x040fe20000410000 */
[----:B------:R-:W-:Y:S02]  /*10c0*/  HADD2.F32 R81, -RZ, R86.H0_H0 ;  /* 0x20000056ff517230 */ /* 0x000fe40000004100 */
[----:B------:R-:W-:Y:S01]  /*10d0*/  FMUL.FTZ R111, R128, R111 ;  /* 0x0000006f806f7220 */ /* 0x000fe20000410000 */
[-C--:B------:R-:W-:Y:S01]  /*10e0*/  FMUL.FTZ R109, R80, R85.reuse ;  /* 0x00000055506d7220 */ /* 0x080fe20000410000 */
[----:B------:R-:W-:Y:S01]  /*10f0*/  FADD.FTZ R31, R31, R85 ;  /* 0x000000551f1f7221 */ /* 0x000fe20000010000 */
[----:B------:R-:W-:Y:S01]  /*1100*/  FFMA.FTZ R55, R108, R85, R55 ;  /* 0x000000556c377223 */ /* 0x000fe20000010037 */
[----:B------:R-:W-:-:S02]  /*1110*/  HADD2.F32 R85, -RZ, R82.H1_H1 ;  /* 0x30000052ff557230 */ /* 0x000fc40000004100 */
[----:B------:R-:W-:Y:S01]  /*1120*/  FADD.FTZ R24, R24, R81 ;  /* 0x0000005118187221 */ /* 0x000fe20000010000 */
[-C--:B------:R-:W-:Y:S01]  /*1130*/  FFMA.FTZ R48, R111, R81.reuse, R48 ;  /* 0x000000516f307223 */ /* 0x080fe20000010030 */
[----:B------:R-:W-:Y:S01]  /*1140*/  FMUL.FTZ R110, R110, R81 ;  /* 0x000000516e6e7220 */ /* 0x000fe20000410000 */
[----:B------:R-:W-:Y:S02]  /*1150*/  HADD2.F32 R81, -RZ, R83.H0_H0 ;  /* 0x20000053ff517230 */ /* 0x000fe40000004100 */
[----:B------:R-:W-:-:S03]  /*1160*/  FADD.FTZ R85, -R88, R85 ;  /* 0x0000005558557221 */ /* 0x000fc60000010100 */
[----:B------:R-:W-:Y:S01]  /*1170*/  FADD.FTZ R81, -R88, R81 ;  /* 0x0000005158517221 */ /* 0x000fe20000010100 */
[C---:B------:R-:W-:Y:S01]  /*1180*/  FMUL.FTZ R112, R128.reuse, R85 ;  /* 0x0000005580707220 */ /* 0x040fe20000410000 */
[----:B------:R-:W-:Y:S02]  /*1190*/  HADD2.F32 R85, -RZ, R87.H0_H0 ;  /* 0x20000057ff557230 */ /* 0x000fe40000004100 */
[----:B------:R-:W-:Y:S01]  /*11a0*/  FADD.FTZ R80, R89, R102 ;  /* 0x0000006659507221 */ /* 0x000fe20000010000 */
[----:B------:R-:W-:Y:S01]  /*11b0*/  FMUL.FTZ R117, R128, R81 ;  /* 0x0000005180757220 */ /* 0x000fe20000410000 */
[----:B------:R-:W-:Y:S01]  /*11c0*/  FFMA.FTZ R81, R103, R102, R90 ;  /* 0x0000006667517223 */ /* 0x000fe2000001005a */
[----:B------:R-:W-:Y:S02]  /*11d0*/  FADD.FTZ R26, R26, R85 ;  /* 0x000000551a1a7221 */ /* 0x000fe40000010000 */
[-C--:B------:R-:W-:Y:S01]  /*11e0*/  FFMA.FTZ R50, R117, R85.reuse, R50 ;  /* 0x0000005575327223 */ /* 0x080fe20000010032 */
[----:B------:R-:W-:Y:S01]  /*11f0*/  FMUL.FTZ R114, R114, R85 ;  /* 0x0000005572727220 */ /* 0x000fe20000410000 */
[----:B------:R-:W-:Y:S01]  /*1200*/  FADD.FTZ R85, R80, R105 ;  /* 0x0000006950557221 */ /* 0x000fe20000010000 */
[----:B------:R-:W-:Y:S01]  /*1210*/  FFMA.FTZ R80, R104, R105, R81 ;  /* 0x0000006968507223 */ /* 0x000fe20000010051 */
[----:B------:R-:W-:-:S02]  /*1220*/  HADD2.F32 R83, -RZ, R83.H1_H1 ;  /* 0x30000053ff537230 */ /* 0x000fc40000004100 */
[----:B------:R-:W-:Y:S01]  /*1230*/  FADD.FTZ R82, R85, R106 ;  /* 0x0000006a55527221 */ /* 0x000fe20000010000 */
[----:B------:R-:W-:Y:S01]  /*1240*/  FFMA.FTZ R81, R107, R106, R80 ;  /* 0x0000006a6b517223 */ /* 0x000fe20000010050 */
[----:B------:R-:W-:Y:S02]  /*1250*/  HADD2.F32 R86, -RZ, R86.H1_H1 ;  /* 0x30000056ff567230 */ /* 0x000fe40000004100 */
[----:B------:R-:W-:Y:S01]  /*1260*/  FADD.FTZ R85, -R88, R83 ;  /* 0x0000005358557221 */ /* 0x000fe20000010100 */
[----:B------:R-:W-:Y:S01]  /*1270*/  FADD.FTZ R83, R82, R109 ;  /* 0x0000006d52537221 */ /* 0x000fe20000010000 */
[----:B------:R-:W-:Y:S01]  /*1280*/  FFMA.FTZ R80, R108, R109, R81 ;  /* 0x0000006d6c507223 */ /* 0x000fe20000010051 */
[----:B------:R-:W-:Y:S02]  /*1290*/  FMUL.FTZ R115, R115, R86 ;  /* 0x0000005673737220 */ /* 0x000fe40000410000 */
        /* <DEDUP_REMOVED lines=17> */
.L_x_561:
[----:B------:R-:W-:Y:S05]  /*13b0*/  BSYNC.RECONVERGENT B0 ;  /* 0x0000000000007941 */ /* 0x000fea0003800200 */
.L_x_560:
        /* <DEDUP_REMOVED lines=19> */
[----:B------:R-:W5:Y:S01]  /*14f0*/  @P4 LDG.E.64 R158, desc[UR6][R120.64] ;  /* 0x00000006789e4981 */ /* 0x000f62000c1e1b00 */
[----:B-1----:R-:W-:-:S05]  /*1500*/  @P1 IMAD.WIDE.U32 R118, R91, 0x10, R118 ;  /* 0x000000105b761825 */ /* 0x002fca00078e0076 */
[----:B------:R0:W5:Y:S01]  /*1510*/  @P1 LDG.E.128 R4, desc[UR6][R118.64] ;  /* 0x0000000676041981 */ /* 0x000162000c1e1d00 */
[----:B------:R-:W-:Y:S02]  /*1520*/  HADD2.F32 R132, -RZ, R66.H0_H0 ;  /* 0x20000042ff847230 */ /* 0x000fe40000004100 */
[----:B0-----:R-:W-:Y:S02]  /*1530*/  HADD2.F32 R119, -RZ, R64.H1_H1 ;  /* 0x30000040ff777230 */ /* 0x001fe40000004100 */
[----:B------:R-:W-:Y:S02]  /*1540*/  HADD2.F32 R120, -RZ, R65.H0_H0 ;  /* 0x20000041ff787230 */ /* 0x000fe40000004100 */
[----:B------:R-:W-:Y:S02]  /*1550*/  HADD2.F32 R136, -RZ, R67.H0_H0 ;  /* 0x20000043ff887230 */ /* 0x000fe40000004100 */
[--C-:B---3--:R-:W-:Y:S02]  /*1560*/  HADD2.F32 R91, -RZ, R84.reuse.H0_H0 ;  /* 0x20000054ff5b7230 */ /* 0x108fe40000004100 */
[----:B------:R-:W-:-:S02]  /*1570*/  HADD2.F32 R113, -RZ, R84.H1_H1 ;  /* 0x30000054ff717230 */ /* 0x000fc40000004100 */
[--C-:B------:R-:W-:Y:S02]  /*1580*/  HADD2.F32 R137, -RZ, R87.reuse.H0_H0 ;  /* 0x20000057ff897230 */ /* 0x100fe40000004100 */
[C---:B------:R-:W-:Y:S01]  /*1590*/  FADD.FTZ R91, -R88.reuse, R91 ;  /* 0x0000005b585b7221 */ /* 0x040fe20000010100 */
[----:B------:R-:W-:Y:S02]  /*15a0*/  HADD2.F32 R161, -RZ, R87.H1_H1 ;  /* 0x30000057ffa17230 */ /* 0x000fe40000004100 */
[----:B------:R-:W-:Y:S01]  /*15b0*/  FADD.FTZ R87, -R88, R113 ;  /* 0x0000007158577221 */ /* 0x000fe20000010100 */
[--C-:B------:R-:W-:Y:S02]  /*15c0*/  HADD2.F32 R123, -RZ, R85.reuse.H0_H0 ;  /* 0x20000055ff7b7230 */ /* 0x100fe40000004100 */
[----:B------:R-:W-:Y:S02]  /*15d0*/  HADD2.F32 R131, -RZ, R85.H1_H1 ;  /* 0x30000055ff837230 */ /* 0x000fe40000004100 */
[----:B------:R-:W-:-:S02]  /*15e0*/  HADD2.F32 R133, -RZ, R86.H0_H0 ;  /* 0x20000056ff857230 */ /* 0x000fc40000004100 */
[--C-:B----4-:R-:W-:Y:S02]  /*15f0*/  HADD2.F32 R85, -RZ, R80.reuse.H0_H0 ;  /* 0x20000050ff557230 */ /* 0x110fe40000004100 */
[C---:B-----5:R-:W-:Y:S01]  /*1600*/  FMUL.FTZ R113, R128.reuse, R91 ;  /* 0x0000005b80717220 */ /* 0x060fe20000410000 */
[----:B------:R-:W-:Y:S02]  /*1610*/  HADD2.F32 R80, -RZ, R80.H1_H1 ;  /* 0x30000050ff507230 */ /* 0x000fe40000004100 */
[----:B------:R-:W-:Y:S01]  /*1620*/  FMUL.FTZ R118, R128, R87 ;  /* 0x0000005780767220 */ /* 0x000fe20000410000 */
[C---:B------:R-:W-:Y:S01]  /*1630*/  FADD.FTZ R131, -R88.reuse, R131 ;  /* 0x0000008358837221 */ /* 0x040fe20000010100 */
[C---:B------:R-:W-:Y:S01]  /*1640*/  FADD.FTZ R133, -R88.reuse, R133 ;  /* 0x0000008558857221 */ /* 0x040fe20000010100 */
[----:B------:R-:W-:Y:S01]  /*1650*/  FADD.FTZ R121, -R88, R123 ;  /* 0x0000007b58797221 */ /* 0x000fe20000010100 */
[-C--:B------:R-:W-:Y:S01]  /*1660*/  FMUL.FTZ R116, R116, R85.reuse ;  /* 0x0000005574747220 */ /* 0x080fe20000410000 */
[----:B------:R-:W-:Y:S01]  /*1670*/  FADD.FTZ R20, R20, R85 ;  /* 0x0000005514147221 */ /* 0x000fe20000010000 */
[----:B------:R-:W-:Y:S01]  /*1680*/  FFMA.FTZ R44, R113, R85, R44 ;  /* 0x00000055712c7223 */ /* 0x000fe2000001002c */
[-C--:B------:R-:W-:Y:S01]  /*1690*/  FMUL.FTZ R119, R119, R80.reuse ;  /* 0x0000005077777220 */ /* 0x080fe20000410000 */
[----:B------:R-:W-:Y:S01]  /*16a0*/  FADD.FTZ R21, R21, R80 ;  /* 0x0000005015157221 */ /* 0x000fe20000010000 */
[----:B------:R-:W-:Y:S01]  /*16b0*/  FFMA.FTZ R45, R118, R80, R45 ;  /* 0x00000050762d7223 */ /* 0x000fe2000001002d */
[----:B------:R-:W-:-:S02]  /*16c0*/  HADD2.F32 R85, -RZ, R81.H0_H0 ;  /* 0x20000051ff557230 */ /* 0x000fc40000004100 */
[C---:B------:R-:W-:Y:S01]  /*16d0*/  FMUL.FTZ R122, R128.reuse, R131 ;  /* 0x00000083807a7220 */ /* 0x040fe20000410000 */
[----:B------:R-:W-:Y:S02]  /*16e0*/  HADD2.F32 R123, -RZ, R65.H1_H1 ;  /* 0x30000041ff7b7230 */ /* 0x000fe40000004100 */
[----:B------:R-:W-:Y:S02]  /*16f0*/  HADD2.F32 R80, -RZ, R81.H1_H1 ;  /* 0x30000051ff507230 */ /* 0x000fe40000004100 */
[C---:B------:R-:W-:Y:S01]  /*1700*/  FMUL.FTZ R131, R128.reuse, R133 ;  /* 0x0000008580837220 */ /* 0x040fe20000410000 */
[----:B------:R-:W-:Y:S02]  /*1710*/  HADD2.F32 R135, -RZ, R86.H1_H1 ;  /* 0x30000056ff877230 */ /* 0x000fe40000004100 */
[--C-:B------:R-:W-:Y:S02]  /*1720*/  HADD2.F32 R81, -RZ, R82.reuse.H0_H0 ;  /* 0x20000052ff517230 */ /* 0x100fe40000004100 */
[----:B------:R-:W-:Y:S01]  /*1730*/  FMUL.FTZ R121, R128, R121 ;  /* 0x0000007980797220 */ /* 0x000fe20000410000 */
[-C--:B------:R-:W-:Y:S01]  /*1740*/  FMUL.FTZ R123, R123, R80.reuse ;  /* 0x000000507b7b7220 */ /* 0x080fe20000410000 */
[----:B------:R-:W-:Y:S01]  /*1750*/  FADD.FTZ R23, R23, R80 ;  /* 0x0000005017177221 */ /* 0x000fe20000010000 */
[----:B------:R-:W-:Y:S01]  /*1760*/  FFMA.FTZ R47, R122, R80, R47 ;  /* 0x000000507a2f7223 */ /* 0x000fe2000001002f */
[----:B------:R-:W-:Y:S01]  /*1770*/  FADD.FTZ R135, -R88, R135 ;  /* 0x0000008758877221 */ /* 0x000fe20000010100 */
[----:B------:R-:W-:Y:S01]  /*1780*/  FADD.FTZ R16, R16, R81 ;  /* 0x0000005110107221 */ /* 0x000fe20000010000 */
[-C--:B------:R-:W-:Y:S01]  /*1790*/  FFMA.FTZ R40, R131, R81.reuse, R40 ;  /* 0x0000005183287223 */ /* 0x080fe20000010028 */
[----:B------:R-:W-:Y:S01]  /*17a0*/  FMUL.FTZ R132, R132, R81 ;  /* 0x0000005184847220 */ /* 0x000fe20000410000 */
[----:B------:R-:W-:Y:S01]  /*17b0*/  FADD.FTZ R80, R89, R116 ;  /* 0x0000007459507221 */ /* 0x000fe20000010000 */
[----:B------:R-:W-:Y:S01]  /*17c0*/  FFMA.FTZ R81, R113, R116, R90 ;  /* 0x0000007471517223 */ /* 0x000fe2000001005a */
[-C--:B------:R-:W-:Y:S01]  /*17d0*/  FMUL.FTZ R120, R120, R85.reuse ;  /* 0x0000005578787220 */ /* 0x080fe20000410000 */
[----:B------:R-:W-:Y:S01]  /*17e0*/  FADD.FTZ R22, R22, R85 ;  /* 0x0000005516167221 */ /* 0x000fe20000010000 */
[----:B------:R-:W-:Y:S01]  /*17f0*/  FFMA.FTZ R46, R121, R85, R46 ;  /* 0x00000055792e7223 */ /* 0x000fe2000001002e */
[----:B------:R-:W-:-:S02]  /*1800*/  HADD2.F32 R82, -RZ, R82.H1_H1 ;  /* 0x30000052ff527230 */ /* 0x000fc40000004100 */
[----:B------:R-:W-:Y:S01]  /*1810*/  FMUL.FTZ R134, R128, R135 ;  /* 0x0000008780867220 */ /* 0x000fe20000410000 */
[----:B------:R-:W-:Y:S02]  /*1820*/  HADD2.F32 R133, -RZ, R66.H1_H1 ;  /* 0x30000042ff857230 */ /* 0x000fe40000004100 */
[----:B------:R-:W-:Y:S01]  /*1830*/  FADD.FTZ R85, R80, R119 ;  /* 0x0000007750557221 */ /* 0x000fe20000010000 */
[----:B------:R-:W-:Y:S01]  /*1840*/  FFMA.FTZ R80, R118, R119, R81 ;  /* 0x0000007776507223 */ /* 0x000fe20000010051 */
[----:B------:R-:W-:Y:S01]  /*1850*/  FADD.FTZ R17, R17, R82 ;  /* 0x0000005211117221 */ /* 0x000fe20000010000 */
[-C--:B------:R-:W-:Y:S01]  /*1860*/  FFMA.FTZ R41, R134, R82.reuse, R41 ;  /* 0x0000005286297223 */ /* 0x080fe20000010029 */
[----:B------:R-:W-:Y:S01]  /*1870*/  FMUL.FTZ R133, R133, R82 ;  /* 0x0000005285857220 */ /* 0x000fe20000410000 */
[----:B------:R-:W-:Y:S01]  /*1880*/  FADD.FTZ R82, R85, R120 ;  /* 0x0000007855527221 */ /* 0x000fe20000010000 */
[----:B------:R-:W-:Y:S01]  /*1890*/  FFMA.FTZ R81, R121, R120, R80 ;  /* 0x0000007879517223 */ /* 0x000fe20000010050 */
[----:B------:R-:W-:-:S02]  /*18a0*/  FADD.FTZ R137, -R88, R137 ;  /* 0x0000008958897221 */ /* 0x000fc40000010100 */
[----:B------:R-:W-:Y:S01]  /*18b0*/  FADD.FTZ R85, R82, R123 ;  /* 0x0000007b52557221 */ /* 0x000fe20000010000 */
[----:B------:R-:W-:Y:S01]  /*18c0*/  FFMA.FTZ R80, R122, R123, R81 ;  /* 0x0000007b7a507223 */ /* 0x000fe20000010051 */
[--C-:B------:R-:W-:Y:S02]  /*18d0*/  HADD2.F32 R87, -RZ, R83.reuse.H0_H0 ;  /* 0x20000053ff577230 */ /* 0x100fe40000004100 */
[----:B------:R-:W-:Y:S01]  /*18e0*/  FADD.FTZ R82, R85, R132 ;  /* 0x0000008455527221 */ /* 0x000fe20000010000 */
[----:B------:R-:W-:Y:S01]  /*18f0*/  FFMA.FTZ R81, R131, R132, R80 ;  /* 0x0000008483517223 */ /* 0x000fe20000010050 */
[----:B------:R-:W-:Y:S01]  /*1900*/  FMUL.FTZ R135, R128, R137 ;  /* 0x0000008980877220 */ /* 0x000fe20000410000 */
[----:B------:R-:W-:Y:S02]  /*1910*/  HADD2.F32 R84, -RZ, R83.H1_H1 ;  /* 0x30000053ff547230 */ /* 0x000fe40000004100 */
[----:B------:R-:W-:Y:S01]  /*1920*/  FADD.FTZ R161, -R88, R161 ;  /* 0x000000a158a17221 */ /* 0x000fe20000010100 */
[----:B------:R-:W-:-:S02]  /*1930*/  HADD2.F32 R137, -RZ, R67.H1_H1 ;  /* 0x30000043ff897230 */ /* 0x000fc40000004100 */
[----:B------:R-:W-:Y:S01]  /*1940*/  FMUL.FTZ R136, R136, R87 ;  /* 0x0000005788887220 */ /* 0x000fe20000410000 */
[----:B------:R-:W-:Y:S01]  /*1950*/  FADD.FTZ R83, R82, R133 ;  /* 0x0000008552537221 */ /* 0x000fe20000010000 */
[----:B------:R-:W-:Y:S01]  /*1960*/  FFMA.FTZ R80, R134, R133, R81 ;  /* 0x0000008586507223 */ /* 0x000fe20000010051 */
[----:B------:R-:W-:Y:S01]  /*1970*/  FMUL.FTZ R138, R128, R161 ;  /* 0x000000a1808a7220 */ /* 0x000fe20000410000 */
[----:B------:R-:W-:Y:S01]  /*1980*/  FMUL.FTZ R137, R137, R84 ;  /* 0x0000005489897220 */ /* 0x000fe20000410000 */
[----:B------:R-:W-:Y:S01]  /*1990*/  FADD.FTZ R82, R83, R136 ;  /* 0x0000008853527221 */ /* 0x000fe20000010000 */
[C---:B------:R-:W-:Y:S01]  /*19a0*/  FFMA.FTZ R80, R135.reuse, R136, R80 ;  /* 0x0000008887507223 */ /* 0x040fe20000010050 */
[----:B------:R-:W-:Y:S01]  /*19b0*/  FADD.FTZ R18, R18, R87 ;  /* 0x0000005712127221 */ /* 0x000fe20000010000 */
[----:B------:R-:W-:Y:S01]  /*19c0*/  FFMA.FTZ R42, R135, R87, R42 ;  /* 0x00000057872a7223 */ /* 0x000fe2000001002a */
[----:B------:R-:W-:Y:S01]  /*19d0*/  FADD.FTZ R19, R19, R84 ;  /* 0x0000005413137221 */ /* 0x000fe20000010000 */
[----:B------:R-:W-:Y:S01]  /*19e0*/  FFMA.FTZ R43, R138, R84, R43 ;  /* 0x000000548a2b7223 */ /* 0x000fe2000001002b */
[----:B------:R-:W-:Y:S01]  /*19f0*/  FADD.FTZ R89, R82, R137 ;  /* 0x0000008952597221 */ /* 0x000fe20000010000 */
[----:B------:R-:W-:-:S07]  /*1a00*/  FFMA.FTZ R90, R138, R137, R80 ;  /* 0x000000898a5a7223 */ /* 0x000fce0000010050 */
.L_x_563:
[----:B------:R-:W-:Y:S05]  /*1a10*/  BSYNC.RECONVERGENT B0 ;  /* 0x0000000000007941 */ /* 0x000fea0003800200 */
.L_x_562:
[----:B------:R-:W0:Y:S01]  /*1a20*/  SHFL.DOWN PT, R80, R89, 0x10, 0x1f ;  /* 0x0a001f0059507f89 */ /* 0x000e2200000e0000 */
[----:B------:R-:W-:Y:S01]  /*1a30*/  LOP3.LUT P4, RZ, R0, 0x1f, RZ, 0xc0, !PT ;  /* 0x0000001f00ff7812 */ /* 0x000fe2000788c0ff */
[----:B------:R-:W-:Y:S01]  /*1a40*/  BSSY.RECONVERGENT B0, `(.L_x_564) ;  /* 0x0000297000007945 */ /* 0x000fe20003800200 */
[----:B------:R-:W-:Y:S01]  /*1a50*/  PLOP3.LUT P1, PT, PT, PT, PT, 0x80, 0x8 ;  /* 0x000000000008781c */ /* 0x000fe20003f2f070 */
[----:B------:R-:W1:Y:S01]  /*1a60*/  SHFL.DOWN PT, R81, R90, 0x10, 0x1f ;  /* 0x0a001f005a517f89 */ /* 0x000e6200000e0000 */
[----:B------:R-:W-:-:S09]  /*1a70*/  ISETP.NE.AND P5, PT, RZ, UR9, PT ;  /* 0x00000009ff007c0c */ /* 0x000fd2000bfa5270 */
[----:B------:R-:W-:Y:S01]  /*1a80*/  @!P4 PLOP3.LUT P1, PT, P3, PT, PT, 0x80, 0x8 ;  /* 0x000000000008c81c */ /* 0x000fe20001f2f070 */
[----:B0-----:R-:W-:Y:S02]  /*1a90*/  FADD.FTZ R80, R80, R89 ;  /* 0x0000005950507221 */ /* 0x001fe40000010000 */
[----:B------:R-:W0:Y:S01]  /*1aa0*/  S2R R89, SR_CgaCtaId ;  /* 0x0000000000597919 */ /* 0x000e220000008800 */
[----:B-1----:R-:W-:Y:S02]  /*1ab0*/  FADD.FTZ R81, R81, R90 ;  /* 0x0000005a51517221 */ /* 0x002fe40000010000 */
[----:B------:R-:W1:Y:S04]  /*1ac0*/  SHFL.DOWN PT, R83, R80, 0x8, 0x1f ;  /* 0x09001f0050537f89 */ /* 0x000e6800000e0000 */
[----:B------:R-:W2:Y:S01]  /*1ad0*/  SHFL.DOWN PT, R82, R81, 0x8, 0x1f ;  /* 0x09001f0051527f89 */ /* 0x000ea200000e0000 */
[----:B-1----:R-:W-:Y:S01]  /*1ae0*/  FADD.FTZ R83, R80, R83 ;  /* 0x0000005350537221 */ /* 0x002fe20000010000 */
[----:B------:R-:W-:Y:S01]  /*1af0*/  MOV R80, 0x400 ;  /* 0x0000040000507802 */ /* 0x000fe20000000f00 */
[----:B--2---:R-:W-:-:S03]  /*1b00*/  FADD.FTZ R82, R81, R82 ;  /* 0x0000005251527221 */ /* 0x004fc60000010000 */
[----:B------:R-:W1:Y:S01]  /*1b10*/  SHFL.DOWN PT, R84, R83, 0x4, 0x1f ;  /* 0x08801f0053547f89 */ /* 0x000e6200000e0000 */
[----:B0-----:R-:W-:-:S03]  /*1b20*/  LEA R88, R89, R80, 0x18 ;  /* 0x0000005059587211 */ /* 0x001fc600078ec0ff */
[----:B------:R-:W0:Y:S01]  /*1b30*/  SHFL.DOWN PT, R85, R82, 0x4, 0x1f ;  /* 0x08801f0052557f89 */ /* 0x000e2200000e0000 */
[----:B-1----:R-:W-:Y:S01]  /*1b40*/  FADD.FTZ R84, R83, R84 ;  /* 0x0000005453547221 */ /* 0x002fe20000010000 */
[----:B0-----:R-:W-:-:S04]  /*1b50*/  FADD.FTZ R85, R82, R85 ;  /* 0x0000005552557221 */ /* 0x001fc80000010000 */
[----:B------:R-:W0:Y:S04]  /*1b60*/  SHFL.DOWN PT, R87, R84, 0x2, 0x1f ;  /* 0x08401f0054577f89 */ /* 0x000e2800000e0000 */
[----:B------:R-:W1:Y:S01]  /*1b70*/  SHFL.DOWN PT, R86, R85, 0x2, 0x1f ;  /* 0x08401f0055567f89 */ /* 0x000e6200000e0000 */
[----:B0-----:R-:W-:Y:S01]  /*1b80*/  FADD.FTZ R87, R84, R87 ;  /* 0x0000005754577221 */ /* 0x001fe20000010000 */
[----:B------:R-:W-:Y:S01]  /*1b90*/  IADD3 R84, PT, PT, R88, 0x6040, RZ ;  /* 0x0000604058547810 */ /* 0x000fe20007ffe0ff */
[----:B-1----:R-:W-:-:S03]  /*1ba0*/  FADD.FTZ R86, R85, R86 ;  /* 0x0000005655567221 */ /* 0x002fc60000010000 */
[----:B------:R-:W0:Y:S01]  /*1bb0*/  SHFL.DOWN PT, R80, R87, 0x1, 0x1f ;  /* 0x08201f0057507f89 */ /* 0x000e2200000e0000 */
[----:B------:R-:W-:Y:S02]  /*1bc0*/  @!P4 MOV R82, R84 ;  /* 0x000000540052c202 */ /* 0x000fe40000000f00 */
[C---:B------:R-:W-:Y:S01]  /*1bd0*/  @!P1 IADD3 R82, PT, PT, R88.reuse, 0x6000, RZ ;  /* 0x0000600058529810 */ /* 0x040fe20007ffe0ff */
[----:B------:R-:W1:Y:S01]  /*1be0*/  SHFL.DOWN PT, R81, R86, 0x1, 0x1f ;  /* 0x08201f0056517f89 */ /* 0x000e6200000e0000 */
[----:B------:R-:W-:Y:S02]  /*1bf0*/  @!P3 IADD3 R84, PT, PT, R88, 0x6000, RZ ;  /* 0x000060005854b810 */ /* 0x000fe40007ffe0ff */
[----:B------:R-:W-:Y:S02]  /*1c00*/  @!P4 LEA R89, R99, R82, 0x3 ;  /* 0x000000526359c211 */ /* 0x000fe400078e18ff */
[----:B------:R-:W-:Y:S01]  /*1c10*/  ISETP.GE.U32.AND P1, PT, R2, 0x100, PT ;  /* 0x000001000200780c */ /* 0x000fe20003f26070 */
[----:B0-----:R-:W-:Y:S01]  /*1c20*/  FADD.FTZ R162, R87, R80 ;  /* 0x0000005057a27221 */ /* 0x001fe20000010000 */
[----:B------:R-:W-:-:S02]  /*1c30*/  IADD3 R80, PT, PT, R88, 0x6050, RZ ;  /* 0x0000605058507810 */ /* 0x000fc40007ffe0ff */
[----:B------:R-:W-:Y:S01]  /*1c40*/  @!P3 IADD3 R80, PT, PT, R88, 0x6010, RZ ;  /* 0x000060105850b810 */ /* 0x000fe20007ffe0ff */
[----:B-1----:R-:W-:-:S05]  /*1c50*/  FADD.FTZ R163, R86, R81 ;  /* 0x0000005156a37221 */ /* 0x002fca0000010000 */
[----:B------:R0:W-:Y:S01]  /*1c60*/  @!P4 STS.64 [R89], R162 ;  /* 0x000000a25900c388 */ /* 0x0001e20000000a00 */
[----:B------:R-:W-:Y:S01]  /*1c70*/  BAR.SYNC.DEFER_BLOCKING 0x0 ;  /* 0x0000000000007b1d */ /* 0x000fe20000010000 */
[C---:B0-----:R-:W-:Y:S02]  /*1c80*/  IADD3 R89, PT, PT, R88.reuse, 0x6070, RZ ;  /* 0x0000607058597810 */ /* 0x041fe40007ffe0ff */
[----:B------:R-:W-:-:S03]  /*1c90*/  @!P3 IADD3 R89, PT, PT, R88, 0x6030, RZ ;  /* 0x000060305859b810 */ /* 0x000fc60007ffe0ff */
[----:B------:R-:W0:Y:S04]  /*1ca0*/  LDS.128 R84, [R84] ;  /* 0x0000000054547984 */ /* 0x000e280000000c00 */
[----:B------:R-:W1:Y:S01]  /*1cb0*/  LDS.128 R80, [R80] ;  /* 0x0000000050507984 */ /* 0x000e620000000c00 */
[----:B0-----:R-:W-:-:S04]  /*1cc0*/  FADD.FTZ R91, RZ, R84 ;  /* 0x00000054ff5b7221 */ /* 0x001fc80000010000 */
[----:B------:R-:W-:Y:S01]  /*1cd0*/  FADD.FTZ R91, R86, R91 ;  /* 0x0000005b565b7221 */ /* 0x000fe20000010000 */
[----:B------:R-:W-:Y:S01]  /*1ce0*/  FADD.FTZ R86, RZ, R85 ;  /* 0x00000055ff567221 */ /* 0x000fe20000010000 */
[C---:B------:R-:W-:Y:S02]  /*1cf0*/  IADD3 R85, PT, PT, R88.reuse, 0x6060, RZ ;  /* 0x0000606058557810 */ /* 0x040fe40007ffe0ff */
[----:B------:R-:W-:Y:S01]  /*1d00*/  @!P3 IADD3 R85, PT, PT, R88, 0x6020, RZ ;  /* 0x000060205855b810 */ /* 0x000fe20007ffe0ff */
[----:B------:R-:W-:Y:S01]  /*1d10*/  FADD.FTZ R162, R87, R86 ;  /* 0x0000005657a27221 */ /* 0x000fe20000010000 */
[----:B-1----:R-:W-:Y:S02]  /*1d20*/  FADD.FTZ R161, R91, R80 ;  /* 0x000000505ba17221 */ /* 0x002fe40000010000 */
[----:B------:R-:W-:Y:S01]  /*1d30*/  LDS.128 R88, [R89] ;  /* 0x0000000059587984 */ /* 0x000fe20000000c00 */
[----:B------:R-:W-:Y:S01]  /*1d40*/  FADD.FTZ R162, R162, R81 ;  /* 0x00000051a2a27221 */ /* 0x000fe20000010000 */
[----:B------:R-:W-:-:S02]  /*1d50*/  FADD.FTZ R161, R82, R161 ;  /* 0x000000a152a17221 */ /* 0x000fc40000010000 */
[----:B------:R-:W0:Y:S01]  /*1d60*/  LDS.128 R84, [R85] ;  /* 0x0000000055547984 */ /* 0x000e220000000c00 */
[----:B------:R-:W-:Y:S01]  /*1d70*/  FADD.FTZ R162, R83, R162 ;  /* 0x000000a253a27221 */ /* 0x000fe20000010000 */
[----:B0-----:R-:W-:-:S03]  /*1d80*/  FADD.FTZ R161, R161, R84 ;  /* 0x00000054a1a17221 */ /* 0x001fc60000010000 */
[----:B------:R-:W-:Y:S01]  /*1d90*/  FADD.FTZ R162, R162, R85 ;  /* 0x00000055a2a27221 */ /* 0x000fe20000010000 */
[----:B------:R-:W-:-:S03]  /*1da0*/  FADD.FTZ R161, R86, R161 ;  /* 0x000000a156a17221 */ /* 0x000fc60000010000 */
[----:B------:R-:W-:Y:S01]  /*1db0*/  FADD.FTZ R162, R87, R162 ;  /* 0x000000a257a27221 */ /* 0x000fe20000010000 */
[----:B------:R-:W-:-:S03]  /*1dc0*/  FADD.FTZ R161, R161, R88 ;  /* 0x00000058a1a17221 */ /* 0x000fc60000010000 */
[----:B------:R-:W-:Y:S01]  /*1dd0*/  FADD.FTZ R162, R162, R89 ;  /* 0x00000059a2a27221 */ /* 0x000fe20000010000 */
[----:B------:R-:W-:-:S03]  /*1de0*/  FADD.FTZ R90, R90, R161 ;  /* 0x000000a15a5a7221 */ /* 0x000fc60000010000 */
[----:B------:R-:W-:Y:S01]  /*1df0*/  FADD.FTZ R84, R91, R162 ;  /* 0x000000a25b547221 */ /* 0x000fe20000010000 */
[----:B------:R-:W-:Y:S01]  /*1e00*/  P2R R161, PR, RZ, 0x20 ;  /* 0x00000020ffa17803 */ /* 0x000fe20000000000 */
[----:B------:R-:W-:Y:S02]  /*1e10*/  FMUL.FTZ R85, R90, UR12 ;  /* 0x0000000c5a557c20 */ /* 0x000fe40008410000 */
[----:B------:R-:W-:-:S03]  /*1e20*/  FMUL.FTZ R84, R84, UR12 ;  /* 0x0000000c54547c20 */ /* 0x000fc60008410000 */
        /* <DEDUP_REMOVED lines=19> */
[----:B------:R-:W-:Y:S01]  /*1f60*/  FMUL.FTZ R80, R128, R83 ;  /* 0x0000005380507220 */ /* 0x000fe20000410000 */
[----:B------:R-:W-:Y:S01]  /*1f70*/  FFMA.FTZ R82, R146, R84, R85 ;  /* 0x0000005492527223 */ /* 0x000fe20000010055 */
[----:B------:R-:W-:Y:S01]  /*1f80*/  FMUL.FTZ R86, R128, R87 ;  /* 0x0000005780567220 */ /* 0x000fe20000410000 */
[----:B------:R-:W-:Y:S01]  /*1f90*/  FMUL.FTZ R81, R81, UR13 ;  /* 0x0000000d51517c20 */ /* 0x000fe20008410000 */
[----:B------:R-:W-:Y:S01]  /*1fa0*/  FMUL.FTZ R80, R80, UR13 ;  /* 0x0000000d50507c20 */ /* 0x000fe20008410000 */
[----:B------:R-:W-:Y:S01]  /*1fb0*/  FADD.FTZ R89, R143, -R82 ;  /* 0x800000528f597221 */ /* 0x000fe20000010000 */
[----:B------:R-:W-:-:S02]  /*1fc0*/  FMUL.FTZ R86, R86, UR13 ;  /* 0x0000000d56567c20 */ /* 0x000fc40008410000 */
[----:B------:R-:W-:Y:S01]  /*1fd0*/  FSEL R83, R81, RZ, P4 ;  /* 0x000000ff51537208 */ /* 0x000fe20002000000 */
[----:B------:R-:W-:Y:S01]  /*1fe0*/  FFMA.FTZ R81, R145, R84, R85 ;  /* 0x0000005491517223 */ /* 0x000fe20000010055 */
[----:B------:R-:W-:Y:S01]  /*1ff0*/  ISETP.GE.U32.AND P4, PT, R92, RZ, PT ;  /* 0x000000ff5c00720c */ /* 0x000fe20003f86070 */
[----:B------:R-:W-:Y:S02]  /*2000*/  FMUL.FTZ R89, R128, R89 ;  /* 0x0000005980597220 */ /* 0x000fe40000410000 */
[----:B------:R-:W-:Y:S01]  /*2010*/  FADD.FTZ R81, R148, -R81 ;  /* 0x8000005194517221 */ /* 0x000fe20000010000 */
[----:B------:R-:W-:Y:S01]  /*2020*/  ISETP.GE.U32.AND.EX P4, PT, R93, 0x1000000, PT, P4 ;  /* 0x010000005d00780c */ /* 0x000fe20003f86140 */
[----:B------:R-:W-:Y:S02]  /*2030*/  FMUL.FTZ R89, R89, UR13 ;  /* 0x0000000d59597c20 */ /* 0x000fe40008410000 */
[----:B------:R-:W-:Y:S01]  /*2040*/  FMUL.FTZ R81, R128, R81 ;  /* 0x0000005180517220 */ /* 0x000fe20000410000 */
[----:B------:R-:W-:-:S02]  /*2050*/  FSEL R80, R80, RZ, P4 ;  /* 0x000000ff50507208 */ /* 0x000fc40002000000 */
[----:B------:R-:W-:Y:S02]  /*2060*/  LOP3.LUT P4, RZ, R93, 0xff, RZ, 0xc0, !PT ;  /* 0x000000ff5dff7812 */ /* 0x000fe4000788c0ff */
[----:B------:R-:W-:Y:S01]  /*2070*/  F2FP.F16.F32.PACK_AB R83, R80, R83 ;  /* 0x000000535053723e */ /* 0x000fe200000000ff */
[----:B------:R-:W-:Y:S01]  /*2080*/  FMUL.FTZ R80, R81, UR13 ;  /* 0x0000000d51507c20 */ /* 0x000fe20008410000 */
[----:B------:R-:W-:-:S04]  /*2090*/  FFMA.FTZ R81, R141, R84, R85 ;  /* 0x000000548d517223 */ /* 0x000fc80000010055 */
[----:B------:R-:W-:Y:S01]  /*20a0*/  FADD.FTZ R81, R144, -R81 ;  /* 0x8000005190517221 */ /* 0x000fe20000010000 */
[----:B------:R-:W-:Y:S01]  /*20b0*/  FSEL R88, R80, RZ, P4 ;  /* 0x000000ff50587208 */ /* 0x000fe20002000000 */
[-CC-:B------:R-:W-:Y:S01]  /*20c0*/  FFMA.FTZ R80, R142, R84.reuse, R85.reuse ;  /* 0x000000548e507223 */ /* 0x180fe20000010055 */
[----:B------:R-:W-:Y:S01]  /*20d0*/  LOP3.LUT P4, RZ, R93, 0xff00, RZ, 0xc0, !PT ;  /* 0x0000ff005dff7812 */ /* 0x000fe2000788c0ff */
[----:B------:R-:W-:Y:S02]  /*20e0*/  FMUL.FTZ R81, R128, R81 ;  /* 0x0000005180517220 */ /* 0x000fe40000410000 */
[----:B------:R-:W-:Y:S01]  /*20f0*/  FADD.FTZ R87, R139, -R80 ;  /* 0x800000508b577221 */ /* 0x000fe20000010000 */
[----:B------:R-:W-:Y:S01]  /*2100*/  FSEL R91, R86, RZ, P4 ;  /* 0x000000ff565b7208 */ /* 0x000fe20002000000 */
[----:B------:R-:W-:Y:S01]  /*2110*/  FMUL.FTZ R80, R81, UR13 ;  /* 0x0000000d51507c20 */ /* 0x000fe20008410000 */
[----:B------:R-:W-:Y:S01]  /*2120*/  LOP3.LUT P4, RZ, R92, 0xff0000, RZ, 0xc0, !PT ;  /* 0x00ff00005cff7812 */ /* 0x000fe2000788c0ff */
[----:B------:R-:W-:Y:S01]  /*2130*/  FFMA.FTZ R81, R3, R84, R85 ;  /* 0x0000005403517223 */ /* 0x000fe20000010055 */
[----:B------:R-:W-:Y:S01]  /*2140*/  FMUL.FTZ R87, R128, R87 ;  /* 0x0000005780577220 */ /* 0x000fe20000410000 */
[----:B------:R-:W-:-:S02]  /*2150*/  F2FP.F16.F32.PACK_AB R82, R91, R88 ;  /* 0x000000585b52723e */ /* 0x000fc400000000ff */
[----:B------:R-:W-:Y:S01]  /*2160*/  FSEL R86, R80, RZ, P4 ;  /* 0x000000ff50567208 */ /* 0x000fe20002000000 */
[----:B------:R-:W-:Y:S01]  /*2170*/  FADD.FTZ R81, R140, -R81 ;  /* 0x800000518c517221 */ /* 0x000fe20000010000 */
[----:B------:R-:W-:Y:S01]  /*2180*/  LOP3.LUT P4, RZ, R92, 0xff000000, RZ, 0xc0, !PT ;  /* 0xff0000005cff7812 */ /* 0x000fe2000788c0ff */
[----:B------:R-:W-:Y:S02]  /*2190*/  FMUL.FTZ R87, R87, UR13 ;  /* 0x0000000d57577c20 */ /* 0x000fe40008410000 */
[----:B------:R-:W-:Y:S01]  /*21a0*/  FMUL.FTZ R81, R128, R81 ;  /* 0x0000005180517220 */ /* 0x000fe20000410000 */
[----:B------:R-:W-:Y:S02]  /*21b0*/  FSEL R89, R89, RZ, P4 ;  /* 0x000000ff59597208 */ /* 0x000fe40002000000 */
[----:B------:R-:W-:Y:S01]  /*21c0*/  LOP3.LUT P4, RZ, R92, 0xff00, RZ, 0xc0, !PT ;  /* 0x0000ff005cff7812 */ /* 0x000fe2000788c0ff */
[----:B------:R-:W-:-:S03]  /*21d0*/  FMUL.FTZ R81, R81, UR13 ;  /* 0x0000000d51517c20 */ /* 0x000fc60008410000 */
[----:B------:R-:W-:Y:S02]  /*21e0*/  FSEL R87, R87, RZ, P4 ;  /* 0x000000ff57577208 */ /* 0x000fe40002000000 */
[----:B------:R-:W-:-:S04]  /*21f0*/  LOP3.LUT P4, RZ, R92, 0xff, RZ, 0xc0, !PT ;  /* 0x000000ff5cff7812 */ /* 0x000fc8000788c0ff */
[----:B------:R-:W-:Y:S02]  /*2200*/  FSEL R80, R81, RZ, P4 ;  /* 0x000000ff51507208 */ /* 0x000fe40002000000 */
[----:B------:R-:W-:Y:S02]  /*2210*/  F2FP.F16.F32.PACK_AB R81, R89, R86 ;  /* 0x000000565951723e */ /* 0x000fe400000000ff */
[----:B------:R-:W-:Y:S01]  /*2220*/  F2FP.F16.F32.PACK_AB R80, R87, R80 ;  /* 0x000000505750723e */ /* 0x000fe200000000ff */
[----:B------:R-:W-:Y:S06]  /*2230*/  BRA `(.L_x_569) ;  /* 0x0000002000247947 */ /* 0x000fec0003800000 */
.L_x_568:
[-CC-:B------:R-:W-:Y:S01]  /*2240*/  FFMA.FTZ R73, R147, R84.reuse, R85.reuse ;  /* 0x0000005493497223 */ /* 0x180fe20000010055 */
[----:B------:R-:W-:Y:S01]  /*2250*/  FFMA.FTZ R72, R160, R84, R85 ;  /* 0x00000054a0487223 */ /* 0x000fe20000010055 */
[----:B------:R-:W-:Y:S02]  /*2260*/  LOP3.LUT P4, RZ, R93, 0xff0000, RZ, 0xc0, !PT ;  /* 0x00ff00005dff7812 */ /* 0x000fe4000788c0ff */
        /* <DEDUP_REMOVED lines=8> */
[----:B------:R-:W-:Y:S01]  /*22f0*/  ISETP.GE.U32.AND P4, PT, R92, RZ, PT ;  /* 0x000000ff5c00720c */ /* 0x000fe20003f86070 */
[----:B------:R-:W-:Y:S01]  /*2300*/  FADD.FTZ R73, R148, -R73 ;  /* 0x8000004994497221 */ /* 0x000fe20000010000 */
[----:B------:R-:W-:Y:S02]  /*2310*/  F2FP.F16.F32.PACK_AB R75, R74, R75 ;  /* 0x0000004b4a4b723e */ /* 0x000fe400000000ff */
[----:B------:R-:W-:Y:S01]  /*2320*/  ISETP.GE.U32.AND.EX P4, PT, R93, 0x1000000, PT, P4 ;  /* 0x010000005d00780c */ /* 0x000fe20003f86140 */
[----:B------:R-:W-:-:S03]  /*2330*/  FMUL.FTZ R73, R128, R73 ;  /* 0x0000004980497220 */ /* 0x000fc60000410000 */
[----:B------:R-:W-:Y:S02]  /*2340*/  FSEL R83, R80, RZ, P4 ;  /* 0x000000ff50537208 */ /* 0x000fe40002000000 */
[----:B------:R-:W-:Y:S02]  /*2350*/  LOP3.LUT P4, RZ, R93, 0xff, RZ, 0xc0, !PT ;  /* 0x000000ff5dff7812 */ /* 0x000fe4000788c0ff */
[----:B------:R-:W-:Y:S01]  /*2360*/  F2FP.F16.F32.PACK_AB R83, R83, R72 ;  /* 0x000000485353723e */ /* 0x000fe200000000ff */
[----:B------:R-:W-:-:S04]  /*2370*/  FFMA.FTZ R72, R150, R84, R85 ;  /* 0x0000005496487223 */ /* 0x000fc80000010055 */
[----:B------:R-:W-:Y:S01]  /*2380*/  FADD.FTZ R81, R149, -R72 ;  /* 0x8000004895517221 */ /* 0x000fe20000010000 */
[----:B------:R-:W-:-:S03]  /*2390*/  FMUL.FTZ R72, R73, UR13 ;  /* 0x0000000d49487c20 */ /* 0x000fc60008410000 */
[----:B------:R-:W-:Y:S02]  /*23a0*/  FMUL.FTZ R80, R128, R81 ;  /* 0x0000005180507220 */ /* 0x000fe40000410000 */
[----:B------:R-:W-:Y:S01]  /*23b0*/  FSEL R88, R72, RZ, P4 ;  /* 0x000000ff48587208 */ /* 0x000fe20002000000 */
[-CC-:B------:R-:W-:Y:S01]  /*23c0*/  FFMA.FTZ R72, R146, R84.reuse, R85.reuse ;  /* 0x0000005492487223 */ /* 0x180fe20000010055 */
[----:B------:R-:W-:Y:S02]  /*23d0*/  LOP3.LUT P4, RZ, R93, 0xff00, RZ, 0xc0, !PT ;  /* 0x0000ff005dff7812 */ /* 0x000fe4000788c0ff */
[C---:B------:R-:W-:Y:S01]  /*23e0*/  F2FP.F16.F32.PACK_AB R74, R80.reuse, R73 ;  /* 0x00000049504a723e */ /* 0x040fe200000000ff */
[-CC-:B------:R-:W-:Y:S01]  /*23f0*/  FFMA.FTZ R73, R141, R84.reuse, R85.reuse ;  /* 0x000000548d497223 */ /* 0x180fe20000010055 */
[----:B------:R-:W-:Y:S01]  /*2400*/  FMUL.FTZ R80, R80, UR13 ;  /* 0x0000000d50507c20 */ /* 0x000fe20008410000 */
[----:B------:R-:W-:Y:S01]  /*2410*/  FADD.FTZ R89, R143, -R72 ;  /* 0x800000488f597221 */ /* 0x000fe20000010000 */
[-C--:B------:R-:W-:Y:S01]  /*2420*/  FFMA.FTZ R72, R142, R84.reuse, R85 ;  /* 0x000000548e487223 */ /* 0x080fe20000010055 */
[----:B------:R-:W-:Y:S01]  /*2430*/  FADD.FTZ R87, R144, -R73 ;  /* 0x8000004990577221 */ /* 0x000fe20000010000 */
[----:B------:R-:W-:Y:S01]  /*2440*/  FFMA.FTZ R73, R3, R84, R85 ;  /* 0x0000005403497223 */ /* 0x000fe20000010055 */
[----:B------:R-:W-:Y:S01]  /*2450*/  FSEL R91, R80, RZ, P4 ;  /* 0x000000ff505b7208 */ /* 0x000fe20002000000 */
[----:B------:R-:W-:Y:S01]  /*2460*/  FMUL.FTZ R82, R128, R89 ;  /* 0x0000005980527220 */ /* 0x000fe20000410000 */
[----:B------:R-:W-:Y:S01]  /*2470*/  LOP3.LUT P4, RZ, R92, 0xff0000, RZ, 0xc0, !PT ;  /* 0x00ff00005cff7812 */ /* 0x000fe2000788c0ff */
[----:B------:R-:W-:Y:S01]  /*2480*/  FADD.FTZ R81, R140, -R73 ;  /* 0x800000498c517221 */ /* 0x000fe20000010000 */
[----:B------:R-:W-:Y:S01]  /*2490*/  FMUL.FTZ R73, R128, R87 ;  /* 0x0000005780497220 */ /* 0x000fe20000410000 */
[----:B------:R-:W-:-:S02]  /*24a0*/  FADD.FTZ R87, R139, -R72 ;  /* 0x800000488b577221 */ /* 0x000fc40000010000 */
[----:B------:R-:W-:Y:S01]  /*24b0*/  FMUL.FTZ R72, R128, R81 ;  /* 0x0000005180487220 */ /* 0x000fe20000410000 */
[----:B------:R-:W-:Y:S01]  /*24c0*/  FMUL.FTZ R80, R73, UR13 ;  /* 0x0000000d49507c20 */ /* 0x000fe20008410000 */
[C---:B------:R-:W-:Y:S01]  /*24d0*/  F2FP.F16.F32.PACK_AB R73, R82.reuse, R73 ;  /* 0x000000495249723e */ /* 0x040fe200000000ff */
[----:B------:R-:W-:Y:S01]  /*24e0*/  FMUL.FTZ R82, R82, UR13 ;  /* 0x0000000d52527c20 */ /* 0x000fe20008410000 */
[----:B------:R-:W-:Y:S02]  /*24f0*/  FMUL.FTZ R87, R128, R87 ;  /* 0x0000005780577220 */ /* 0x000fe40000410000 */
[----:B------:R-:W-:Y:S01]  /*2500*/  FSEL R86, R80, RZ, P4 ;  /* 0x000000ff50567208 */ /* 0x000fe20002000000 */
[----:B------:R-:W-:Y:S01]  /*2510*/  FMUL.FTZ R80, R72, UR13 ;  /* 0x0000000d48507c20 */ /* 0x000fe20008410000 */
[----:B------:R-:W-:Y:S02]  /*2520*/  LOP3.LUT P4, RZ, R92, 0xff000000, RZ, 0xc0, !PT ;  /* 0xff0000005cff7812 */ /* 0x000fe4000788c0ff */
[C---:B------:R-:W-:Y:S01]  /*2530*/  F2FP.F16.F32.PACK_AB R72, R87.reuse, R72 ;  /* 0x000000485748723e */ /* 0x040fe200000000ff */
[----:B------:R-:W-:Y:S01]  /*2540*/  FMUL.FTZ R87, R87, UR13 ;  /* 0x0000000d57577c20 */ /* 0x000fe20008410000 */
[----:B------:R-:W-:-:S02]  /*2550*/  FSEL R81, R82, RZ, P4 ;  /* 0x000000ff52517208 */ /* 0x000fc40002000000 */
[----:B------:R-:W-:Y:S02]  /*2560*/  LOP3.LUT P4, RZ, R92, 0xff, RZ, 0xc0, !PT ;  /* 0x000000ff5cff7812 */ /* 0x000fe4000788c0ff */
[----:B------:R-:W-:Y:S02]  /*2570*/  F2FP.F16.F32.PACK_AB R82, R91, R88 ;  /* 0x000000585b52723e */ /* 0x000fe400000000ff */
[----:B------:R-:W-:Y:S02]  /*2580*/  FSEL R80, R80, RZ, P4 ;  /* 0x000000ff50507208 */ /* 0x000fe40002000000 */
[----:B------:R-:W-:Y:S02]  /*2590*/  LOP3.LUT P4, RZ, R92, 0xff00, RZ, 0xc0, !PT ;  /* 0x0000ff005cff7812 */ /* 0x000fe4000788c0ff */
[----:B------:R-:W-:Y:S02]  /*25a0*/  F2FP.F16.F32.PACK_AB R81, R81, R86 ;  /* 0x000000565151723e */ /* 0x000fe400000000ff */
[----:B------:R-:W-:-:S04]  /*25b0*/  FSEL R87, R87, RZ, P4 ;  /* 0x000000ff57577208 */ /* 0x000fc80002000000 */
[----:B------:R-:W-:Y:S01]  /*25c0*/  F2FP.F16.F32.PACK_AB R80, R87, R80 ;  /* 0x000000505750723e */ /* 0x000fe200000000ff */
[----:B------:R-:W-:Y:S06]  /*25d0*/  BRA `(.L_x_569) ;  /* 0x0000001c003c7947 */ /* 0x000fec0003800000 */
.L_x_567:
[----:B------:R-:W-:-:S04]  /*25e0*/  UISETP.NE.U32.AND UP0, UPT, UR4, URZ, UPT ;  /* 0x000000ff0400728c */ /* 0x000fc8000bf05070 */
[----:B------:R-:W-:-:S09]  /*25f0*/  UISETP.NE.AND.EX UP0, UPT, UR5, URZ, UPT, UP0 ;  /* 0x000000ff0500728c */ /* 0x000fd2000bf05300 */
[----:B------:R-:W-:Y:S05]  /*2600*/  BRA.U UP0, `(.L_x_570) ;  /* 0x0000000100f87547 */ /* 0x000fea000b800000 */
[-CC-:B------:R-:W-:Y:S01]  /*2610*/  FFMA.FTZ R81, R147, R84.reuse, R85.reuse ;  /* 0x0000005493517223 */ /* 0x180fe20000010055 */
[--C-:B------:R-:W-:Y:S01]  /*2620*/  HADD2.F32 R83, -RZ, R15.reuse.H1_H1 ;  /* 0x3000000fff537230 */ /* 0x100fe20000004100 */
[----:B------:R-:W-:Y:S01]  /*2630*/  LOP3.LUT P4, RZ, R93, 0xff0000, RZ, 0xc0, !PT ;  /* 0x00ff00005dff7812 */ /* 0x000fe2000788c0ff */
[-C--:B------:R-:W-:Y:S01]  /*2640*/  FFMA.FTZ R82, R150, R84.reuse, R85 ;  /* 0x0000005496527223 */ /* 0x080fe20000010055 */
[----:B------:R-:W-:Y:S01]  /*2650*/  FADD.FTZ R80, R152, -R81 ;  /* 0x8000005198507221 */ /* 0x000fe20000010000 */
[----:B------:R-:W-:Y:S02]  /*2660*/  HADD2.F32 R81, -RZ, R15.H0_H0 ;  /* 0x2000000fff517230 */ /* 0x000fe40000004100 */
[----:B------:R-:W-:Y:S01]  /*2670*/  FFMA.FTZ R88, R146, R84, R85 ;  /* 0x0000005492587223 */ /* 0x000fe20000010055 */
[----:B------:R-:W-:Y:S02]  /*2680*/  HADD2.F32 R87, -RZ, R14.H1_H1 ;  /* 0x3000000eff577230 */ /* 0x000fe40000004100 */
[----:B------:R-:W-:Y:S01]  /*2690*/  FADD.FTZ R86, R149, -R82 ;  /* 0x8000005295567221 */ /* 0x000fe20000010000 */
[----:B-----5:R-:W-:Y:S01]  /*26a0*/  FFMA.FTZ R81, R128, R80, R81 ;  /* 0x0000005080517223 */ /* 0x020fe20000010051 */
[----:B------:R-:W-:-:S02]  /*26b0*/  FFMA.FTZ R80, R160, R84, R85 ;  /* 0x00000054a0507223 */ /* 0x000fc40000010055 */
[----:B------:R-:W-:Y:S01]  /*26c0*/  FFMA.FTZ R87, R128, R86, R87 ;  /* 0x0000005680577223 */ /* 0x000fe20000010057 */
[----:B------:R-:W-:Y:S01]  /*26d0*/  FFMA.FTZ R86, R142, R84, R85 ;  /* 0x000000548e567223 */ /* 0x000fe20000010055 */
[----:B------:R-:W-:Y:S01]  /*26e0*/  FMUL.FTZ R81, R81, UR13 ;  /* 0x0000000d51517c20 */ /* 0x000fe20008410000 */
[----:B------:R-:W-:Y:S01]  /*26f0*/  FADD.FTZ R80, R151, -R80 ;  /* 0x8000005097507221 */ /* 0x000fe20000010000 */
[----:B------:R-:W-:Y:S01]  /*2700*/  FADD.FTZ R89, R143, -R88 ;  /* 0x800000588f597221 */ /* 0x000fe20000010000 */
[----:B------:R-:W-:Y:S01]  /*2710*/  FADD.FTZ R90, R139, -R86 ;  /* 0x800000568b5a7221 */ /* 0x000fe20000010000 */
[----:B------:R-:W-:Y:S01]  /*2720*/  FMUL.FTZ R86, R87, UR13 ;  /* 0x0000000d57567c20 */ /* 0x000fe20008410000 */
[----:B------:R-:W-:Y:S01]  /*2730*/  FFMA.FTZ R83, R128, R80, R83 ;  /* 0x0000005080537223 */ /* 0x000fe20000010053 */
[----:B------:R-:W-:Y:S01]  /*2740*/  FSEL R81, R81, RZ, P4 ;  /* 0x000000ff51517208 */ /* 0x000fe20002000000 */
[----:B------:R-:W-:Y:S01]  /*2750*/  HADD2.F32 R87, -RZ, R13.H1_H1 ;  /* 0x3000000dff577230 */ /* 0x000fe20000004100 */
[----:B------:R-:W-:Y:S01]  /*2760*/  ISETP.GE.U32.AND P4, PT, R92, RZ, PT ;  /* 0x000000ff5c00720c */ /* 0x000fe20003f86070 */
[----:B------:R-:W-:-:S03]  /*2770*/  FMUL.FTZ R83, R83, UR13 ;  /* 0x0000000d53537c20 */ /* 0x000fc60008410000 */
[----:B------:R-:W-:Y:S01]  /*2780*/  ISETP.GE.U32.AND.EX P4, PT, R93, 0x1000000, PT, P4 ;  /* 0x010000005d00780c */ /* 0x000fe20003f86140 */
[----:B------:R-:W-:-:S03]  /*2790*/  FFMA.FTZ R87, R128, R89, R87 ;  /* 0x0000005980577223 */ /* 0x000fc60000010057 */
[----:B------:R-:W-:Y:S01]  /*27a0*/  FSEL R80, R83, RZ, P4 ;  /* 0x000000ff53507208 */ /* 0x000fe20002000000 */
[----:B------:R-:W-:Y:S01]  /*27b0*/  FMUL.FTZ R87, R87, UR13 ;  /* 0x0000000d57577c20 */ /* 0x000fe20008410000 */
[----:B------:R-:W-:Y:S02]  /*27c0*/  LOP3.LUT P4, RZ, R93, 0xff, RZ, 0xc0, !PT ;  /* 0x000000ff5dff7812 */ /* 0x000fe4000788c0ff */
[----:B------:R-:W-:Y:S01]  /*27d0*/  F2FP.F16.F32.PACK_AB R83, R80, R81 ;  /* 0x000000515053723e */ /* 0x000fe200000000ff */
[----:B------:R-:W-:-:S04]  /*27e0*/  FFMA.FTZ R81, R145, R84, R85 ;  /* 0x0000005491517223 */ /* 0x000fc80000010055 */
[----:B------:R-:W-:Y:S01]  /*27f0*/  FADD.FTZ R80, R148, -R81 ;  /* 0x8000005194507221 */ /* 0x000fe20000010000 */
[----:B------:R-:W-:-:S05]  /*2800*/  HADD2.F32 R81, -RZ, R14.H0_H0 ;  /* 0x2000000eff517230 */ /* 0x000fca0000004100 */
[----:B------:R-:W-:Y:S01]  /*2810*/  FFMA.FTZ R80, R128, R80, R81 ;  /* 0x0000005080507223 */ /* 0x000fe20000010051 */
[----:B------:R-:W-:-:S03]  /*2820*/  FFMA.FTZ R81, R141, R84, R85 ;  /* 0x000000548d517223 */ /* 0x000fc60000010055 */
[----:B------:R-:W-:Y:S01]  /*2830*/  FMUL.FTZ R80, R80, UR13 ;  /* 0x0000000d50507c20 */ /* 0x000fe20008410000 */
[----:B------:R-:W-:Y:S01]  /*2840*/  FADD.FTZ R82, R144, -R81 ;  /* 0x8000005190527221 */ /* 0x000fe20000010000 */
[----:B------:R-:W-:-:S03]  /*2850*/  HADD2.F32 R81, -RZ, R13.H0_H0 ;  /* 0x2000000dff517230 */ /* 0x000fc60000004100 */
[----:B------:R-:W-:Y:S02]  /*2860*/  FSEL R88, R80, RZ, P4 ;  /* 0x000000ff50587208 */ /* 0x000fe40002000000 */
[----:B------:R-:W-:Y:S01]  /*2870*/  FFMA.FTZ R82, R128, R82, R81 ;  /* 0x0000005280527223 */ /* 0x000fe20000010051 */
[----:B------:R-:W-:Y:S01]  /*2880*/  HADD2.F32 R81, -RZ, R12.H1_H1 ;  /* 0x3000000cff517230 */ /* 0x000fe20000004100 */
[----:B------:R-:W-:Y:S02]  /*2890*/  LOP3.LUT P4, RZ, R93, 0xff00, RZ, 0xc0, !PT ;  /* 0x0000ff005dff7812 */ /* 0x000fe4000788c0ff */
[----:B------:R-:W-:Y:S02]  /*28a0*/  FMUL.FTZ R82, R82, UR13 ;  /* 0x0000000d52527c20 */ /* 0x000fe40008410000 */
[----:B------:R-:W-:Y:S01]  /*28b0*/  FFMA.FTZ R80, R128, R90, R81 ;  /* 0x0000005a80507223 */ /* 0x000fe20000010051 */
[----:B------:R-:W-:Y:S01]  /*28c0*/  FFMA.FTZ R81, R3, R84, R85 ;  /* 0x0000005403517223 */ /* 0x000fe20000010055 */
[----:B------:R-:W-:-:S02]  /*28d0*/  FSEL R91, R86, RZ, P4 ;  /* 0x000000ff565b7208 */ /* 0x000fc40002000000 */
[----:B------:R-:W-:Y:S01]  /*28e0*/  LOP3.LUT P4, RZ, R92, 0xff0000, RZ, 0xc0, !PT ;  /* 0x00ff00005cff7812 */ /* 0x000fe2000788c0ff */
[----:B------:R-:W-:Y:S01]  /*28f0*/  FADD.FTZ R89, R140, -R81 ;  /* 0x800000518c597221 */ /* 0x000fe20000010000 */
[----:B------:R-:W-:Y:S02]  /*2900*/  HADD2.F32 R81, -RZ, R12.H0_H0 ;  /* 0x2000000cff517230 */ /* 0x000fe40000004100 */
[----:B------:R-:W-:Y:S01]  /*2910*/  FMUL.FTZ R80, R80, UR13 ;  /* 0x0000000d50507c20 */ /* 0x000fe20008410000 */
[----:B------:R-:W-:Y:S02]  /*2920*/  FSEL R86, R82, RZ, P4 ;  /* 0x000000ff52567208 */ /* 0x000fe40002000000 */
[----:B------:R-:W-:Y:S01]  /*2930*/  LOP3.LUT P4, RZ, R92, 0xff000000, RZ, 0xc0, !PT ;  /* 0xff0000005cff7812 */ /* 0x000fe2000788c0ff */
[----:B------:R-:W-:Y:S01]  /*2940*/  FFMA.FTZ R81, R128, R89, R81 ;  /* 0x0000005980517223 */ /* 0x000fe20000010051 */
[----:B------:R-:W-:Y:S02]  /*2950*/  F2FP.F16.F32.PACK_AB R82, R91, R88 ;  /* 0x000000585b52723e */ /* 0x000fe400000000ff */
[----:B------:R-:W-:Y:S01]  /*2960*/  FSEL R89, R87, RZ, P4 ;  /* 0x000000ff57597208 */ /* 0x000fe20002000000 */
[----:B------:R-:W-:Y:S01]  /*2970*/  FMUL.FTZ R81, R81, UR13 ;  /* 0x0000000d51517c20 */ /* 0x000fe20008410000 */
[----:B------:R-:W-:-:S04]  /*2980*/  LOP3.LUT P4, RZ, R92, 0xff00, RZ, 0xc0, !PT ;  /* 0x0000ff005cff7812 */ /* 0x000fc8000788c0ff */
[----:B------:R-:W-:Y:S02]  /*2990*/  FSEL R87, R80, RZ, P4 ;  /* 0x000000ff50577208 */ /* 0x000fe40002000000 */
[----:B------:R-:W-:-:S04]  /*29a0*/  LOP3.LUT P4, RZ, R92, 0xff, RZ, 0xc0, !PT ;  /* 0x000000ff5cff7812 */ /* 0x000fc8000788c0ff */
[----:B------:R-:W-:Y:S02]  /*29b0*/  FSEL R80, R81, RZ, P4 ;  /* 0x000000ff51507208 */ /* 0x000fe40002000000 */
[----:B------:R-:W-:Y:S02]  /*29c0*/  F2FP.F16.F32.PACK_AB R81, R89, R86 ;  /* 0x000000565951723e */ /* 0x000fe400000000ff */
[----:B------:R-:W-:Y:S01]  /*29d0*/  F2FP.F16.F32.PACK_AB R80, R87, R80 ;  /* 0x000000505750723e */ /* 0x000fe200000000ff */
[----:B------:R-:W-:Y:S06]  /*29e0*/  BRA `(.L_x_569) ;  /* 0x0000001800387947 */ /* 0x000fec0003800000 */
.L_x_570:
[-CC-:B------:R-:W-:Y:S01]  /*29f0*/  FFMA.FTZ R72, R160, R84.reuse, R85.reuse ;  /* 0x00000054a0487223 */ /* 0x180fe20000010055 */
[----:B------:R-:W-:Y:S01]  /*2a00*/  FFMA.FTZ R73, R147, R84, R85 ;  /* 0x0000005493497223 */ /* 0x000fe20000010055 */
[--C-:B------:R-:W-:Y:S01]  /*2a10*/  HADD2.F32 R81, -RZ, R15.reuse.H1_H1 ;  /* 0x3000000fff517230 */ /* 0x100fe20000004100 */
[----:B------:R-:W-:Y:S01]  /*2a20*/  ISETP.GE.U32.AND P4, PT, R92, RZ, PT ;  /* 0x000000ff5c00720c */ /* 0x000fe20003f86070 */
[----:B------:R-:W-:Y:S01]  /*2a30*/  FADD.FTZ R75, R151, -R72 ;  /* 0x80000048974b7221 */ /* 0x000fe20000010000 */
[----:B------:R-:W-:Y:S02]  /*2a40*/  HADD2.F32 R72, -RZ, R15.H0_H0 ;  /* 0x2000000fff487230 */ /* 0x000fe40000004100 */
[----:B------:R-:W-:Y:S01]  /*2a50*/  FADD.FTZ R73, R152, -R73 ;  /* 0x8000004998497221 */ /* 0x000fe20000010000 */
[----:B------:R-:W-:Y:S01]  /*2a60*/  ISETP.GE.U32.AND.EX P4, PT, R93, 0x1000000, PT, P4 ;  /* 0x010000005d00780c */ /* 0x000fe20003f86140 */
[----:B-----5:R-:W-:Y:S01]  /*2a70*/  FFMA.FTZ R75, R128, R75, R81 ;  /* 0x0000004b804b7223 */ /* 0x020fe20000010051 */
[----:B------:R-:W-:-:S02]  /*2a80*/  HADD2.F32 R81, -RZ, R14.H0_H0 ;  /* 0x2000000eff517230 */ /* 0x000fc40000004100 */
[----:B------:R-:W-:Y:S01]  /*2a90*/  FFMA.FTZ R72, R128, R73, R72 ;  /* 0x0000004980487223 */ /* 0x000fe20000010048 */
[----:B------:R-:W-:-:S03]  /*2aa0*/  FMUL.FTZ R74, R75, UR13 ;  /* 0x0000000d4b4a7c20 */ /* 0x000fc60008410000 */
[----:B------:R-:W-:Y:S01]  /*2ab0*/  FMUL.FTZ R73, R72, UR13 ;  /* 0x0000000d48497c20 */ /* 0x000fe20008410000 */
[----:B------:R-:W-:Y:S01]  /*2ac0*/  F2FP.F16.F32.PACK_AB R75, R75, R72 ;  /* 0x000000484b4b723e */ /* 0x000fe200000000ff */
[-CC-:B------:R-:W-:Y:S01]  /*2ad0*/  FFMA.FTZ R72, R150, R84.reuse, R85.reuse ;  /* 0x0000005496487223 */ /* 0x180fe20000010055 */
[----:B------:R-:W-:Y:S02]  /*2ae0*/  FSEL R74, R74, RZ, P4 ;  /* 0x000000ff4a4a7208 */ /* 0x000fe40002000000 */
[----:B------:R-:W-:Y:S01]  /*2af0*/  LOP3.LUT P4, RZ, R93, 0xff0000, RZ, 0xc0, !PT ;  /* 0x00ff00005dff7812 */ /* 0x000fe2000788c0ff */
[----:B------:R-:W-:Y:S01]  /*2b00*/  FADD.FTZ R87, R149, -R72 ;  /* 0x8000004895577221 */ /* 0x000fe20000010000 */
[----:B------:R-:W-:Y:S02]  /*2b10*/  HADD2.F32 R72, -RZ, R14.H1_H1 ;  /* 0x3000000eff487230 */ /* 0x000fe40000004100 */
[----:B------:R-:W-:Y:S01]  /*2b20*/  FSEL R83, R73, RZ, P4 ;  /* 0x000000ff49537208 */ /* 0x000fe20002000000 */
[-CC-:B------:R-:W-:Y:S01]  /*2b30*/  FFMA.FTZ R73, R145, R84.reuse, R85.reuse ;  /* 0x0000005491497223 */ /* 0x180fe20000010055 */
[----:B------:R-:W-:Y:S01]  /*2b40*/  LOP3.LUT P4, RZ, R93, 0xff, RZ, 0xc0, !PT ;  /* 0x000000ff5dff7812 */ /* 0x000fe2000788c0ff */
[----:B------:R-:W-:Y:S01]  /*2b50*/  FFMA.FTZ R89, R128, R87, R72 ;  /* 0x0000005780597223 */ /* 0x000fe20000010048 */
[----:B------:R-:W-:Y:S01]  /*2b60*/  FFMA.FTZ R72, R146, R84, R85 ;  /* 0x0000005492487223 */ /* 0x000fe20000010055 */
[----:B------:R-:W-:Y:S01]  /*2b70*/  FADD.FTZ R73, R148, -R73 ;  /* 0x8000004994497221 */ /* 0x000fe20000010000 */
[----:B------:R-:W-:-:S02]  /*2b80*/  F2FP.F16.F32.PACK_AB R83, R74, R83 ;  /* 0x000000534a53723e */ /* 0x000fc400000000ff */
[----:B------:R-:W-:Y:S01]  /*2b90*/  FADD.FTZ R87, R143, -R72 ;  /* 0x800000488f577221 */ /* 0x000fe20000010000 */
[--C-:B------:R-:W-:Y:S02]  /*2ba0*/  HADD2.F32 R72, -RZ, R13.reuse.H1_H1 ;  /* 0x3000000dff487230 */ /* 0x100fe40000004100 */
[C---:B------:R-:W-:Y:S01]  /*2bb0*/  FFMA.FTZ R74, R128.reuse, R73, R81 ;  /* 0x00000049804a7223 */ /* 0x040fe20000010051 */
[----:B------:R-:W-:Y:S01]  /*2bc0*/  FFMA.FTZ R73, R141, R84, R85 ;  /* 0x000000548d497223 */ /* 0x000fe20000010055 */
[----:B------:R-:W-:Y:S02]  /*2bd0*/  HADD2.F32 R81, -RZ, R13.H0_H0 ;  /* 0x2000000dff517230 */ /* 0x000fe40000004100 */
[----:B------:R-:W-:Y:S01]  /*2be0*/  FFMA.FTZ R87, R128, R87, R72 ;  /* 0x0000005780577223 */ /* 0x000fe20000010048 */
[----:B------:R-:W-:Y:S01]  /*2bf0*/  FADD.FTZ R73, R144, -R73 ;  /* 0x8000004990497221 */ /* 0x000fe20000010000 */
[----:B------:R-:W-:Y:S01]  /*2c00*/  FMUL.FTZ R72, R74, UR13 ;  /* 0x0000000d4a487c20 */ /* 0x000fe20008410000 */
[C---:B------:R-:W-:Y:S01]  /*2c10*/  F2FP.F16.F32.PACK_AB R74, R89.reuse, R74 ;  /* 0x0000004a594a723e */ /* 0x040fe200000000ff */
[----:B------:R-:W-:Y:S01]  /*2c20*/  FMUL.FTZ R89, R89, UR13 ;  /* 0x0000000d59597c20 */ /* 0x000fe20008410000 */
[----:B------:R-:W-:Y:S01]  /*2c30*/  FFMA.FTZ R80, R128, R73, R81 ;  /* 0x0000004980507223 */ /* 0x000fe20000010051 */
[----:B------:R-:W-:Y:S01]  /*2c40*/  FFMA.FTZ R73, R3, R84, R85 ;  /* 0x0000005403497223 */ /* 0x000fe20000010055 */
[----:B------:R-:W-:Y:S01]  /*2c50*/  FSEL R90, R72, RZ, P4 ;  /* 0x000000ff485a7208 */ /* 0x000fe20002000000 */
[----:B------:R-:W-:Y:S01]  /*2c60*/  FMUL.FTZ R88, R87, UR13 ;  /* 0x0000000d57587c20 */ /* 0x000fe20008410000 */
[----:B------:R-:W-:Y:S01]  /*2c70*/  LOP3.LUT P4, RZ, R93, 0xff00, RZ, 0xc0, !PT ;  /* 0x0000ff005dff7812 */ /* 0x000fe2000788c0ff */
[----:B------:R-:W-:Y:S01]  /*2c80*/  FADD.FTZ R81, R140, -R73 ;  /* 0x800000498c517221 */ /* 0x000fe20000010000 */
[----:B------:R-:W-:Y:S01]  /*2c90*/  FMUL.FTZ R82, R80, UR13 ;  /* 0x0000000d50527c20 */ /* 0x000fe20008410000 */
[----:B------:R-:W-:Y:S01]  /*2ca0*/  F2FP.F16.F32.PACK_AB R73, R87, R80 ;  /* 0x000000505749723e */ /* 0x000fe200000000ff */
[----:B------:R-:W-:Y:S01]  /*2cb0*/  FFMA.FTZ R72, R142, R84, R85 ;  /* 0x000000548e487223 */ /* 0x000fe20000010055 */
[----:B------:R-:W-:Y:S01]  /*2cc0*/  FSEL R91, R89, RZ, P4 ;  /* 0x000000ff595b7208 */ /* 0x000fe20002000000 */
[--C-:B------:R-:W-:Y:S01]  /*2cd0*/  HADD2.F32 R87, -RZ, R12.reuse.H0_H0 ;  /* 0x2000000cff577230 */ /* 0x100fe20000004100 */
[----:B------:R-:W-:Y:S01]  /*2ce0*/  LOP3.LUT P4, RZ, R92, 0xff0000, RZ, 0xc0, !PT ;  /* 0x00ff00005cff7812 */ /* 0x000fe2000788c0ff */
[----:B------:R-:W-:-:S02]  /*2cf0*/  HADD2.F32 R80, -RZ, R12.H1_H1 ;  /* 0x3000000cff507230 */ /* 0x000fc40000004100 */
[----:B------:R-:W-:Y:S01]  /*2d00*/  FADD.FTZ R89, R139, -R72 ;  /* 0x800000488b597221 */ /* 0x000fe20000010000 */
[----:B------:R-:W-:Y:S01]  /*2d10*/  FSEL R86, R82, RZ, P4 ;  /* 0x000000ff52567208 */ /* 0x000fe20002000000 */
[----:B------:R-:W-:Y:S01]  /*2d20*/  FFMA.FTZ R72, R128, R81, R87 ;  /* 0x0000005180487223 */ /* 0x000fe20000010057 */
[----:B------:R-:W-:Y:S01]  /*2d30*/  LOP3.LUT P4, RZ, R92, 0xff000000, RZ, 0xc0, !PT ;  /* 0xff0000005cff7812 */ /* 0x000fe2000788c0ff */
[----:B------:R-:W-:Y:S01]  /*2d40*/  FFMA.FTZ R89, R128, R89, R80 ;  /* 0x0000005980597223 */ /* 0x000fe20000010050 */
[----:B------:R-:W-:Y:S01]  /*2d50*/  F2FP.F16.F32.PACK_AB R82, R91, R90 ;  /* 0x0000005a5b52723e */ /* 0x000fe200000000ff */
[----:B------:R-:W-:Y:S01]  /*2d60*/  FMUL.FTZ R80, R72, UR13 ;  /* 0x0000000d48507c20 */ /* 0x000fe20008410000 */
[----:B------:R-:W-:Y:S02]  /*2d70*/  FSEL R81, R88, RZ, P4 ;  /* 0x000000ff58517208 */ /* 0x000fe40002000000 */
[----:B------:R-:W-:Y:S02]  /*2d80*/  LOP3.LUT P4, RZ, R92, 0xff, RZ, 0xc0, !PT ;  /* 0x000000ff5cff7812 */ /* 0x000fe4000788c0ff */
[C---:B------:R-:W-:Y:S01]  /*2d90*/  F2FP.F16.F32.PACK_AB R72, R89.reuse, R72 ;  /* 0x000000485948723e */ /* 0x040fe200000000ff */
[----:B------:R-:W-:Y:S01]  /*2da0*/  FMUL.FTZ R89, R89, UR13 ;  /* 0x0000000d59597c20 */ /* 0x000fe20008410000 */
[----:B------:R-:W-:-:S02]  /*2db0*/  FSEL R80, R80, RZ, P4 ;  /* 0x000000ff50507208 */ /* 0x000fc40002000000 */
[----:B------:R-:W-:Y:S02]  /*2dc0*/  LOP3.LUT P4, RZ, R92, 0xff00, RZ, 0xc0, !PT ;  /* 0x0000ff005cff7812 */ /* 0x000fe4000788c0ff */
[----:B------:R-:W-:Y:S02]  /*2dd0*/  F2FP.F16.F32.PACK_AB R81, R81, R86 ;  /* 0x000000565151723e */ /* 0x000fe400000000ff */
[----:B------:R-:W-:-:S04]  /*2de0*/  FSEL R89, R89, RZ, P4 ;  /* 0x000000ff59597208 */ /* 0x000fc80002000000 */
[----:B------:R-:W-:Y:S01]  /*2df0*/  F2FP.F16.F32.PACK_AB R80, R89, R80 ;  /* 0x000000505950723e */ /* 0x000fe200000000ff */
[----:B------:R-:W-:Y:S06]  /*2e00*/  BRA `(.L_x_569) ;  /* 0x0000001400307947 */ /* 0x000fec0003800000 */
.L_x_566:
        /* <DEDUP_REMOVED lines=14> */
[----:B------:R-:W-:-:S04]  /*2ef0*/  FMUL.FTZ R78, R76, UR13 ;  /* 0x0000000d4c4e7c20 */ /* 0x000fc80008410000 */
        /* <DEDUP_REMOVED lines=8> */
[----:B------:R-:W-:Y:S02]  /*2f80*/  FSEL R76, R78, RZ, P4 ;  /* 0x000000ff4e4c7208 */ /* 0x000fe40002000000 */
[----:B------:R-:W-:Y:S02]  /*2f90*/  ISETP.GE.U32.AND P4, PT, R92, RZ, PT ;  /* 0x000000ff5c00720c */ /* 0x000fe40003f86070 */
[----:B------:R-:W-:Y:S01]  /*2fa0*/  F2FP.F16.F32.PACK_AB R79, R76, R79 ;  /* 0x0000004f4c4f723e */ /* 0x000fe200000000ff */
[----:B------:R-:W-:Y:S01]  /*2fb0*/  FFMA.FTZ R76, R150, R84, R85 ;  /* 0x00000054964c7223 */ /* 0x000fe20000010055 */
[----:B------:R-:W-:-:S03]  /*2fc0*/  ISETP.GE.U32.AND.EX P4, PT, R93, 0x1000000, PT, P4 ;  /* 0x010000005d00780c */ /* 0x000fc60003f86140 */
[----:B------:R-:W-:Y:S01]  /*2fd0*/  FADD.FTZ R81, R149, -R76 ;  /* 0x8000004c95517221 */ /* 0x000fe20000010000 */
[----:B------:R-:W-:Y:S01]  /*2fe0*/  FSEL R78, R78, RZ, P4 ;  /* 0x000000ff4e4e7208 */ /* 0x000fe20002000000 */
[----:B------:R-:W-:Y:S01]  /*2ff0*/  FMUL.FTZ R76, R77, UR13 ;  /* 0x0000000d4d4c7c20 */ /* 0x000fe20008410000 */
[----:B------:R-:W-:Y:S01]  /*3000*/  LOP3.LUT P4, RZ, R155, 0xff, RZ, 0xc0, !PT ;  /* 0x000000ff9bff7812 */ /* 0x000fe2000788c0ff */
[----:B------:R-:W-:Y:S01]  /*3010*/  FMUL.FTZ R81, R128, R81 ;  /* 0x0000005180517220 */ /* 0x000fe20000410000 */
[----:B------:R-:W-:Y:S01]  /*3020*/  F2FP.F16.F32.PACK_AB R83, R78, R83 ;  /* 0x000000534e53723e */ /* 0x000fe200000000ff */
[----:B------:R-:W-:Y:S01]  /*3030*/  FFMA.FTZ R77, R141, R84, R85 ;  /* 0x000000548d4d7223 */ /* 0x000fe20000010055 */
[----:B------:R-:W-:Y:S01]  /*3040*/  FSEL R78, R76, RZ, P4 ;  /* 0x000000ff4c4e7208 */ /* 0x000fe20002000000 */
[----:B------:R-:W-:Y:S01]  /*3050*/  FMUL.FTZ R80, R81, UR13 ;  /* 0x0000000d51507c20 */ /* 0x000fe20008410000 */
[----:B------:R-:W-:Y:S01]  /*3060*/  LOP3.LUT P4, RZ, R155, 0xff00, RZ, 0xc0, !PT ;  /* 0x0000ff009bff7812 */ /* 0x000fe2000788c0ff */
[----:B------:R-:W-:-:S03]  /*3070*/  FADD.FTZ R81, R144, -R77 ;  /* 0x8000004d90517221 */ /* 0x000fc60000010000 */
[----:B------:R-:W-:Y:S01]  /*3080*/  FSEL R77, R80, RZ, P4 ;  /* 0x000000ff504d7208 */ /* 0x000fe20002000000 */
[----:B------:R-:W-:Y:S01]  /*3090*/  FMUL.FTZ R81, R128, R81 ;  /* 0x0000005180517220 */ /* 0x000fe20000410000 */
[----:B------:R-:W-:Y:S02]  /*30a0*/  LOP3.LUT P4, RZ, R93, 0xff, RZ, 0xc0, !PT ;  /* 0x000000ff5dff7812 */ /* 0x000fe4000788c0ff */
[----:B------:R-:W-:Y:S01]  /*30b0*/  F2FP.F16.F32.PACK_AB R78, R77, R78 ;  /* 0x0000004e4d4e723e */ /* 0x000fe200000000ff */
[----:B------:R-:W-:Y:S01]  /*30c0*/  FMUL.FTZ R77, R81, UR13 ;  /* 0x0000000d514d7c20 */ /* 0x000fe20008410000 */
[----:B------:R-:W-:Y:S01]  /*30d0*/  FSEL R82, R76, RZ, P4 ;  /* 0x000000ff4c527208 */ /* 0x000fe20002000000 */
[----:B------:R-:W-:Y:S01]  /*30e0*/  FFMA.FTZ R76, R146, R84, R85 ;  /* 0x00000054924c7223 */ /* 0x000fe20000010055 */
[----:B------:R-:W-:-:S03]  /*30f0*/  LOP3.LUT P4, RZ, R93, 0xff00, RZ, 0xc0, !PT ;  /* 0x0000ff005dff7812 */ /* 0x000fc6000788c0ff */
[----:B------:R-:W-:Y:S01]  /*3100*/  FADD.FTZ R87, R143, -R76 ;  /* 0x8000004c8f577221 */ /* 0x000fe20000010000 */
[----:B------:R-:W-:Y:S01]  /*3110*/  FSEL R163, R80, RZ, P4 ;  /* 0x000000ff50a37208 */ /* 0x000fe20002000000 */
[--C-:B------:R-:W-:Y:S01]  /*3120*/  FFMA.FTZ R76, R142, R84, R85.reuse ;  /* 0x000000548e4c7223 */ /* 0x100fe20000010055 */
[----:B------:R-:W-:Y:S01]  /*3130*/  LOP3.LUT P4, RZ, R92, 0xff0000, RZ, 0xc0, !PT ;  /* 0x00ff00005cff7812 */ /* 0x000fe2000788c0ff */
[----:B------:R-:W-:Y:S01]  /*3140*/  FMUL.FTZ R87, R128, R87 ;  /* 0x0000005780577220 */ /* 0x000fe20000410000 */
[----:B------:R-:W-:Y:S01]  /*3150*/  F2FP.F16.F32.PACK_AB R82, R163, R82 ;  /* 0x00000052a352723e */ /* 0x000fe200000000ff */
[----:B------:R-:W-:Y:S01]  /*3160*/  FADD.FTZ R81, R139, -R76 ;  /* 0x8000004c8b517221 */ /* 0x000fe20000010000 */
[----:B------:R-:W-:Y:S01]  /*3170*/  FSEL R86, R77, RZ, P4 ;  /* 0x000000ff4d567208 */ /* 0x000fe20002000000 */
[----:B------:R-:W-:Y:S01]  /*3180*/  FMUL.FTZ R80, R87, UR13 ;  /* 0x0000000d57507c20 */ /* 0x000fe20008410000 */
[----:B------:R-:W-:Y:S01]  /*3190*/  LOP3.LUT P4, RZ, R154, 0xff0000, RZ, 0xc0, !PT ;  /* 0x00ff00009aff7812 */ /* 0x000fe2000788c0ff */
[----:B------:R-:W-:Y:S01]  /*31a0*/  FMUL.FTZ R76, R128, R81 ;  /* 0x00000051804c7220 */ /* 0x000fe20000410000 */
[----:B------:R-:W-:-:S02]  /*31b0*/  FFMA.FTZ R81, R3, R84, R85 ;  /* 0x0000005403517223 */ /* 0x000fc40000010055 */
[----:B------:R-:W-:Y:S01]  /*31c0*/  FSEL R77, R77, RZ, P4 ;  /* 0x000000ff4d4d7208 */ /* 0x000fe20002000000 */
[----:B------:R-:W-:Y:S01]  /*31d0*/  FMUL.FTZ R87, R76, UR13 ;  /* 0x0000000d4c577c20 */ /* 0x000fe20008410000 */
[----:B------:R-:W-:Y:S01]  /*31e0*/  LOP3.LUT P4, RZ, R92, 0xff000000, RZ, 0xc0, !PT ;  /* 0xff0000005cff7812 */ /* 0x000fe2000788c0ff */
[----:B------:R-:W-:-:S03]  /*31f0*/  FADD.FTZ R81, R140, -R81 ;  /* 0x800000518c517221 */ /* 0x000fc60000010000 */
[----:B------:R-:W-:Y:S01]  /*3200*/  FSEL R91, R80, RZ, P4 ;  /* 0x000000ff505b7208 */ /* 0x000fe20002000000 */
[----:B------:R-:W-:Y:S01]  /*3210*/  FMUL.FTZ R81, R128, R81 ;  /* 0x0000005180517220 */ /* 0x000fe20000410000 */
[----:B------:R-:W-:-:S03]  /*3220*/  LOP3.LUT P4, RZ, R154, 0xff000000, RZ, 0xc0, !PT ;  /* 0xff0000009aff7812 */ /* 0x000fc6000788c0ff */
[----:B------:R-:W-:Y:S01]  /*3230*/  FMUL.FTZ R81, R81, UR13 ;  /* 0x0000000d51517c20 */ /* 0x000fe20008410000 */
[----:B------:R-:W-:Y:S02]  /*3240*/  FSEL R76, R80, RZ, P4 ;  /* 0x000000ff504c7208 */ /* 0x000fe40002000000 */
[----:B------:R-:W-:Y:S02]  /*3250*/  LOP3.LUT P4, RZ, R92, 0xff00, RZ, 0xc0, !PT ;  /* 0x0000ff005cff7812 */ /* 0x000fe4000788c0ff */
[----:B------:R-:W-:Y:S02]  /*3260*/  F2FP.F16.F32.PACK_AB R77, R76, R77 ;  /* 0x0000004d4c4d723e */ /* 0x000fe400000000ff */
[----:B------:R-:W-:Y:S02]  /*3270*/  FSEL R89, R87, RZ, P4 ;  /* 0x000000ff57597208 */ /* 0x000fe40002000000 */
[----:B------:R-:W-:-:S04]  /*3280*/  LOP3.LUT P4, RZ, R154, 0xff00, RZ, 0xc0, !PT ;  /* 0x0000ff009aff7812 */ /* 0x000fc8000788c0ff */
[----:B------:R-:W-:Y:S02]  /*3290*/  FSEL R87, R87, RZ, P4 ;  /* 0x000000ff57577208 */ /* 0x000fe40002000000 */
[----:B------:R-:W-:-:S04]  /*32a0*/  LOP3.LUT P4, RZ, R92, 0xff, RZ, 0xc0, !PT ;  /* 0x000000ff5cff7812 */ /* 0x000fc8000788c0ff */
[----:B------:R-:W-:Y:S02]  /*32b0*/  FSEL R80, R81, RZ, P4 ;  /* 0x000000ff51507208 */ /* 0x000fe40002000000 */
[----:B------:R-:W-:Y:S02]  /*32c0*/  LOP3.LUT P4, RZ, R154, 0xff, RZ, 0xc0, !PT ;  /* 0x000000ff9aff7812 */ /* 0x000fe4000788c0ff */
[----:B------:R-:W-:Y:S02]  /*32d0*/  F2FP.F16.F32.PACK_AB R80, R89, R80 ;  /* 0x000000505950723e */ /* 0x000fe400000000ff */
[----:B------:R-:W-:Y:S02]  /*32e0*/  FSEL R76, R81, RZ, P4 ;  /* 0x000000ff514c7208 */ /* 0x000fe40002000000 */
[----:B------:R-:W-:Y:S02]  /*32f0*/  F2FP.F16.F32.PACK_AB R81, R91, R86 ;  /* 0x000000565b51723e */ /* 0x000fe400000000ff */
[----:B------:R-:W-:Y:S01]  /*3300*/  F2FP.F16.F32.PACK_AB R76, R87, R76 ;  /* 0x0000004c574c723e */ /* 0x000fe200000000ff */
[----:B------:R-:W-:Y:S06]  /*3310*/  BRA `(.L_x_569) ;  /* 0x0000000c00ec7947 */ /* 0x000fec0003800000 */
.L_x_572:
        /* <DEDUP_REMOVED lines=12> */
[----:B------:R-:W-:Y:S01]  /*33e0*/  FADD.FTZ R73, R148, -R73 ;  /* 0x8000004994497221 */ /* 0x000fe20000010000 */
[----:B------:R-:W-:Y:S02]  /*33f0*/  F2FP.F16.F32.PACK_AB R75, R74, R75 ;  /* 0x0000004b4a4b723e */ /* 0x000fe400000000ff */
[----:B------:R-:W-:Y:S01]  /*3400*/  FSEL R79, R72, RZ, P4 ;  /* 0x000000ff484f7208 */ /* 0x000fe20002000000 */
[----:B------:R-:W-:Y:S01]  /*3410*/  FFMA.FTZ R72, R150, R84, R85 ;  /* 0x0000005496487223 */ /* 0x000fe20000010055 */
[----:B------:R-:W-:Y:S01]  /*3420*/  ISETP.GE.U32.AND P4, PT, R92, RZ, PT ;  /* 0x000000ff5c00720c */ /* 0x000fe20003f86070 */
[----:B------:R-:W-:Y:S02]  /*3430*/  FMUL.FTZ R73, R128, R73 ;  /* 0x0000004980497220 */ /* 0x000fe40000410000 */
[----:B------:R-:W-:Y:S01]  /*3440*/  FADD.FTZ R77, R149, -R72 ;  /* 0x80000048954d7221 */ /* 0x000fe20000010000 */
[----:B------:R-:W-:Y:S01]  /*3450*/  ISETP.GE.U32.AND.EX P4, PT, R93, 0x1000000, PT, P4 ;  /* 0x010000005d00780c */ /* 0x000fe20003f86140 */
[----:B------:R-:W-:-:S03]  /*3460*/  FMUL.FTZ R72, R73, UR13 ;  /* 0x0000000d49487c20 */ /* 0x000fc60008410000 */
[----:B------:R-:W-:Y:S02]  /*3470*/  FSEL R80, R76, RZ, P4 ;  /* 0x000000ff4c507208 */ /* 0x000fe40002000000 */
[----:B------:R-:W-:Y:S02]  /*3480*/  ISETP.GE.U32.AND P4, PT, R154, RZ, PT ;  /* 0x000000ff9a00720c */ /* 0x000fe40003f86070 */
[----:B------:R-:W-:Y:S02]  /*3490*/  F2FP.F16.F32.PACK_AB R83, R80, R83 ;  /* 0x000000535053723e */ /* 0x000fe400000000ff */
[----:B------:R-:W-:-:S04]  /*34a0*/  ISETP.GE.U32.AND.EX P4, PT, R155, 0x1000000, PT, P4 ;  /* 0x010000009b00780c */ /* 0x000fc80003f86140 */
[----:B------:R-:W-:Y:S01]  /*34b0*/  FSEL R74, R76, RZ, P4 ;  /* 0x000000ff4c4a7208 */ /* 0x000fe20002000000 */
[----:B------:R-:W-:Y:S01]  /*34c0*/  FMUL.FTZ R76, R128, R77 ;  /* 0x0000004d804c7220 */ /* 0x000fe20000410000 */
[----:B------:R-:W-:Y:S02]  /*34d0*/  LOP3.LUT P4, RZ, R93, 0xff, RZ, 0xc0, !PT ;  /* 0x000000ff5dff7812 */ /* 0x000fe4000788c0ff */
[----:B------:R-:W-:Y:S02]  /*34e0*/  F2FP.F16.F32.PACK_AB R79, R74, R79 ;  /* 0x0000004f4a4f723e */ /* 0x000fe400000000ff */
[----:B------:R-:W-:Y:S02]  /*34f0*/  FSEL R82, R72, RZ, P4 ;  /* 0x000000ff48527208 */ /* 0x000fe40002000000 */
[----:B------:R-:W-:Y:S02]  /*3500*/  LOP3.LUT P4, RZ, R155, 0xff, RZ, 0xc0, !PT ;  /* 0x000000ff9bff7812 */ /* 0x000fe4000788c0ff */
[C---:B------:R-:W-:Y:S01]  /*3510*/  F2FP.F16.F32.PACK_AB R74, R76.reuse, R73 ;  /* 0x000000494c4a723e */ /* 0x040fe200000000ff */
[-CC-:B------:R-:W-:Y:S01]  /*3520*/  FFMA.FTZ R73, R141, R84.reuse, R85.reuse ;  /* 0x000000548d497223 */ /* 0x180fe20000010055 */
[----:B------:R-:W-:Y:S01]  /*3530*/  FMUL.FTZ R76, R76, UR13 ;  /* 0x0000000d4c4c7c20 */ /* 0x000fe20008410000 */
[----:B------:R-:W-:Y:S01]  /*3540*/  FSEL R78, R72, RZ, P4 ;  /* 0x000000ff484e7208 */ /* 0x000fe20002000000 */
[----:B------:R-:W-:Y:S01]  /*3550*/  FFMA.FTZ R72, R146, R84, R85 ;  /* 0x0000005492487223 */ /* 0x000fe20000010055 */
[----:B------:R-:W-:Y:S01]  /*3560*/  LOP3.LUT P4, RZ, R155, 0xff00, RZ, 0xc0, !PT ;  /* 0x0000ff009bff7812 */ /* 0x000fe2000788c0ff */
[----:B------:R-:W-:-:S03]  /*3570*/  FADD.FTZ R73, R144, -R73 ;  /* 0x8000004990497221 */ /* 0x000fc60000010000 */
[----:B------:R-:W-:Y:S01]  /*3580*/  FSEL R77, R76, RZ, P4 ;  /* 0x000000ff4c4d7208 */ /* 0x000fe20002000000 */
[----:B------:R-:W-:Y:S01]  /*3590*/  FMUL.FTZ R73, R128, R73 ;  /* 0x0000004980497220 */ /* 0x000fe20000410000 */
[----:B------:R-:W-:Y:S02]  /*35a0*/  LOP3.LUT P4, RZ, R93, 0xff00, RZ, 0xc0, !PT ;  /* 0x0000ff005dff7812 */ /* 0x000fe4000788c0ff */
[----:B------:R-:W-:Y:S01]  /*35b0*/  F2FP.F16.F32.PACK_AB R78, R77, R78 ;  /* 0x0000004e4d4e723e */ /* 0x000fe200000000ff */
[----:B------:R-:W-:Y:S01]  /*35c0*/  FADD.FTZ R77, R143, -R72 ;  /* 0x800000488f4d7221 */ /* 0x000fe20000010000 */
[----:B------:R-:W-:Y:S01]  /*35d0*/  FSEL R163, R76, RZ, P4 ;  /* 0x000000ff4ca37208 */ /* 0x000fe20002000000 */
[----:B------:R-:W-:Y:S01]  /*35e0*/  FMUL.FTZ R72, R73, UR13 ;  /* 0x0000000d49487c20 */ /* 0x000fe20008410000 */
[----:B------:R-:W-:Y:S01]  /*35f0*/  LOP3.LUT P4, RZ, R92, 0xff0000, RZ, 0xc0, !PT ;  /* 0x00ff00005cff7812 */ /* 0x000fe2000788c0ff */
[----:B------:R-:W-:Y:S01]  /*3600*/  FMUL.FTZ R76, R128, R77 ;  /* 0x0000004d804c7220 */ /* 0x000fe20000410000 */
[----:B------:R-:W-:-:S02]  /*3610*/  F2FP.F16.F32.PACK_AB R82, R163, R82 ;  /* 0x00000052a352723e */ /* 0x000fc400000000ff */
[----:B------:R-:W-:Y:S02]  /*3620*/  FSEL R81, R72, RZ, P4 ;  /* 0x000000ff48517208 */ /* 0x000fe40002000000 */
[----:B------:R-:W-:Y:S02]  /*3630*/  LOP3.LUT P4, RZ, R154, 0xff0000, RZ, 0xc0, !PT ;  /* 0x00ff00009aff7812 */ /* 0x000fe4000788c0ff */
[C---:B------:R-:W-:Y:S01]  /*3640*/  F2FP.F16.F32.PACK_AB R73, R76.reuse, R73 ;  /* 0x000000494c49723e */ /* 0x040fe200000000ff */
[----:B------:R-:W-:Y:S01]  /*3650*/  FMUL.FTZ R76, R76, UR13 ;  /* 0x0000000d4c4c7c20 */ /* 0x000fe20008410000 */
[----:B------:R-:W-:Y:S01]  /*3660*/  FSEL R86, R72, RZ, P4 ;  /* 0x000000ff48567208 */ /* 0x000fe20002000000 */
[----:B------:R-:W-:Y:S01]  /*3670*/  FFMA.FTZ R72, R142, R84, R85 ;  /* 0x000000548e487223 */ /* 0x000fe20000010055 */
[----:B------:R-:W-:-:S03]  /*3680*/  LOP3.LUT P4, RZ, R92, 0xff000000, RZ, 0xc0, !PT ;  /* 0xff0000005cff7812 */ /* 0x000fc6000788c0ff */
[----:B------:R-:W-:Y:S01]  /*3690*/  FADD.FTZ R77, R139, -R72 ;  /* 0x800000488b4d7221 */ /* 0x000fe20000010000 */
[----:B------:R-:W-:Y:S02]  /*36a0*/  FSEL R88, R76, RZ, P4 ;  /* 0x000000ff4c587208 */ /* 0x000fe40002000000 */
[----:B------:R-:W-:Y:S01]  /*36b0*/  LOP3.LUT P4, RZ, R154, 0xff000000, RZ, 0xc0, !PT ;  /* 0xff0000009aff7812 */ /* 0x000fe2000788c0ff */
[----:B------:R-:W-:Y:S01]  /*36c0*/  FMUL.FTZ R72, R128, R77 ;  /* 0x0000004d80487220 */ /* 0x000fe20000410000 */
[----:B------:R-:W-:Y:S01]  /*36d0*/  FFMA.FTZ R77, R3, R84, R85 ;  /* 0x00000054034d7223 */ /* 0x000fe20000010055 */
[----:B------:R-:W-:Y:S02]  /*36e0*/  F2FP.F16.F32.PACK_AB R81, R88, R81 ;  /* 0x000000515851723e */ /* 0x000fe400000000ff */
        /* <DEDUP_REMOVED lines=12> */
[----:B------:R-:W-:Y:S02]  /*37b0*/  LOP3.LUT P4, RZ, R154, 0xff, RZ, 0xc0, !PT ;  /* 0x000000ff9aff7812 */ /* 0x000fe4000788c0ff */
[----:B------:R-:W-:-:S02]  /*37c0*/  F2FP.F16.F32.PACK_AB R77, R91, R86 ;  /* 0x000000565b4d723e */ /* 0x000fc400000000ff */
[----:B------:R-:W-:Y:S02]  /*37d0*/  FSEL R76, R76, RZ, P4 ;  /* 0x000000ff4c4c7208 */ /* 0x000fe40002000000 */
[----:B------:R-:W-:Y:S02]  /*37e0*/  F2FP.F16.F32.PACK_AB R80, R87, R80 ;  /* 0x000000505750723e */ /* 0x000fe400000000ff */
[----:B------:R-:W-:Y:S01]  /*37f0*/  F2FP.F16.F32.PACK_AB R76, R89, R76 ;  /* 0x0000004c594c723e */ /* 0x000fe200000000ff */
[----:B------:R-:W-:Y:S06]  /*3800*/  BRA `(.L_x_569) ;  /* 0x0000000800b07947 */ /* 0x000fec0003800000 */
.L_x_571:
[----:B------:R-:W-:-:S04]  /*3810*/  UISETP.NE.U32.AND UP0, UPT, UR4, URZ, UPT ;  /* 0x000000ff0400728c */ /* 0x000fc8000bf05070 */
[----:B------:R-:W-:-:S09]  /*3820*/  UISETP.NE.AND.EX UP0, UPT, UR5, URZ, UPT, UP0 ;  /* 0x000000ff0500728c */ /* 0x000fd2000bf05300 */
[----:B------:R-:W-:Y:S05]  /*3830*/  BRA.U UP0, `(.L_x_573) ;  /* 0x00000005004c7547 */ /* 0x000fea000b800000 */
[-CC-:B------:R-:W-:Y:S01]  /*3840*/  FFMA.FTZ R77, R147, R84.reuse, R85.reuse ;  /* 0x00000054934d7223 */ /* 0x180fe20000010055 */
[--C-:B------:R-:W-:Y:S02]  /*3850*/  HADD2.F32 R79, -RZ, R15.reuse.H0_H0 ;  /* 0x2000000fff4f7230 */ /* 0x100fe40000004100 */
[----:B------:R-:W-:Y:S01]  /*3860*/  FFMA.FTZ R76, R160, R84, R85 ;  /* 0x00000054a04c7223 */ /* 0x000fe20000010055 */
[----:B------:R-:W-:Y:S01]  /*3870*/  LOP3.LUT P4, RZ, R93, 0xff0000, RZ, 0xc0, !PT ;  /* 0x00ff00005dff7812 */ /* 0x000fe2000788c0ff */
[----:B------:R-:W-:Y:S01]  /*3880*/  FADD.FTZ R77, R152, -R77 ;  /* 0x8000004d984d7221 */ /* 0x000fe20000010000 */
[----:B------:R-:W-:Y:S02]  /*3890*/  HADD2.F32 R81, -RZ, R15.H1_H1 ;  /* 0x3000000fff517230 */ /* 0x000fe40000004100 */
[----:B------:R-:W-:Y:S02]  /*38a0*/  HADD2.F32 R87, -RZ, R14.H1_H1 ;  /* 0x3000000eff577230 */ /* 0x000fe40000004100 */
[----:B-----5:R-:W-:Y:S01]  /*38b0*/  FFMA.FTZ R77, R128, R77, R79 ;  /* 0x0000004d804d7223 */ /* 0x020fe2000001004f */
[----:B------:R-:W-:-:S03]  /*38c0*/  FADD.FTZ R79, R151, -R76 ;  /* 0x8000004c974f7221 */ /* 0x000fc60000010000 */
[----:B------:R-:W-:Y:S01]  /*38d0*/  FMUL.FTZ R77, R77, UR13 ;  /* 0x0000000d4d4d7c20 */ /* 0x000fe20008410000 */
[----:B------:R-:W-:-:S04]  /*38e0*/  FFMA.FTZ R81, R128, R79, R81 ;  /* 0x0000004f80517223 */ /* 0x000fc80000010051 */
[----:B------:R-:W-:Y:S01]  /*38f0*/  FSEL R83, R77, RZ, P4 ;  /* 0x000000ff4d537208 */ /* 0x000fe20002000000 */
[----:B------:R-:W-:Y:S01]  /*3900*/  FMUL.FTZ R81, R81, UR13 ;  /* 0x0000000d51517c20 */ /* 0x000fe20008410000 */
[----:B------:R-:W-:-:S04]  /*3910*/  LOP3.LUT P4, RZ, R155, 0xff0000, RZ, 0xc0, !PT ;  /* 0x00ff00009bff7812 */ /* 0x000fc8000788c0ff */
[----:B------:R-:W-:Y:S01]  /*3920*/  FSEL R79, R77, RZ, P4 ;  /* 0x000000ff4d4f7208 */ /* 0x000fe20002000000 */
[----:B------:R-:W-:Y:S01]  /*3930*/  FFMA.FTZ R77, R145, R84, R85 ;  /* 0x00000054914d7223 */ /* 0x000fe20000010055 */
[----:B------:R-:W-:-:S03]  /*3940*/  ISETP.GE.U32.AND P4, PT, R92, RZ, PT ;  /* 0x000000ff5c00720c */ /* 0x000fc60003f86070 */
[----:B------:R-:W-:Y:S01]  /*3950*/  FADD.FTZ R77, R148, -R77 ;  /* 0x8000004d944d7221 */ /* 0x000fe20000010000 */
[----:B------:R-:W-:-:S04]  /*3960*/  ISETP.GE.U32.AND.EX P4, PT, R93, 0x1000000, PT, P4 ;  /* 0x010000005d00780c */ /* 0x000fc80003f86140 */
[----:B------:R-:W-:Y:S02]  /*3970*/  FSEL R78, R81, RZ, P4 ;  /* 0x000000ff514e7208 */ /* 0x000fe40002000000 */
[----:B------:R-:W-:Y:S02]  /*3980*/  ISETP.GE.U32.AND P4, PT, R154, RZ, PT ;  /* 0x000000ff9a00720c */ /* 0x000fe40003f86070 */
[----:B------:R-:W-:Y:S02]  /*3990*/  F2FP.F16.F32.PACK_AB R83, R78, R83 ;  /* 0x000000534e53723e */ /* 0x000fe400000000ff */
[----:B------:R-:W-:-:S04]  /*39a0*/  ISETP.GE.U32.AND.EX P4, PT, R155, 0x1000000, PT, P4 ;  /* 0x010000009b00780c */ /* 0x000fc80003f86140 */
[----:B------:R-:W-:Y:S01]  /*39b0*/  FSEL R76, R81, RZ, P4 ;  /* 0x000000ff514c7208 */ /* 0x000fe20002000000 */
[----:B------:R-:W-:Y:S01]  /*39c0*/  HADD2.F32 R81, -RZ, R14.H0_H0 ;  /* 0x2000000eff517230 */ /* 0x000fe20000004100 */
[----:B------:R-:W-:Y:S02]  /*39d0*/  LOP3.LUT P4, RZ, R93, 0xff, RZ, 0xc0, !PT ;  /* 0x000000ff5dff7812 */ /* 0x000fe4000788c0ff */
[----:B------:R-:W-:Y:S01]  /*39e0*/  F2FP.F16.F32.PACK_AB R79, R76, R79 ;  /* 0x0000004f4c4f723e */ /* 0x000fe200000000ff */
[----:B------:R-:W-:Y:S01]  /*39f0*/  FFMA.FTZ R76, R150, R84, R85 ;  /* 0x00000054964c7223 */ /* 0x000fe20000010055 */
[----:B------:R-:W-:-:S03]  /*3a00*/  FFMA.FTZ R77, R128, R77, R81 ;  /* 0x0000004d804d7223 */ /* 0x000fc60000010051 */
[----:B------:R-:W-:Y:S01]  /*3a10*/  FADD.FTZ R81, R149, -R76 ;  /* 0x8000004c95517221 */ /* 0x000fe20000010000 */
[----:B------:R-:W-:Y:S01]  /*3a20*/  FMUL.FTZ R78, R77, UR13 ;  /* 0x0000000d4d4e7c20 */ /* 0x000fe20008410000 */
[-CC-:B------:R-:W-:Y:S01]  /*3a30*/  FFMA.FTZ R77, R141, R84.reuse, R85.reuse ;  /* 0x000000548d4d7223 */ /* 0x180fe20000010055 */
[----:B------:R-:W-:Y:S01]  /*3a40*/  FFMA.FTZ R76, R146, R84, R85 ;  /* 0x00000054924c7223 */ /* 0x000fe20000010055 */
[----:B------:R-:W-:Y:S02]  /*3a50*/  FFMA.FTZ R81, R128, R81, R87 ;  /* 0x0000005180517223 */ /* 0x000fe40000010057 */
[----:B------:R-:W-:Y:S01]  /*3a60*/  FSEL R82, R78, RZ, P4 ;  /* 0x000000ff4e527208 */ /* 0x000fe20002000000 */
[----:B------:R-:W-:Y:S01]  /*3a70*/  FADD.FTZ R77, R144, -R77 ;  /* 0x8000004d904d7221 */ /* 0x000fe20000010000 */
[----:B------:R-:W-:Y:S01]  /*3a80*/  LOP3.LUT P4, RZ, R155, 0xff, RZ, 0xc0, !PT ;  /* 0x000000ff9bff7812 */ /* 0x000fe2000788c0ff */
[----:B------:R-:W-:Y:S01]  /*3a90*/  FMUL.FTZ R80, R81, UR13 ;  /* 0x0000000d51507c20 */ /* 0x000fe20008410000 */
[----:B------:R-:W-:-:S02]  /*3aa0*/  HADD2.F32 R81, -RZ, R13.H0_H0 ;  /* 0x2000000dff517230 */ /* 0x000fc40000004100 */
[----:B------:R-:W-:Y:S01]  /*3ab0*/  FADD.FTZ R87, R143, -R76 ;  /* 0x8000004c8f577221 */ /* 0x000fe20000010000 */
[----:B------:R-:W-:Y:S01]  /*3ac0*/  FSEL R78, R78, RZ, P4 ;  /* 0x000000ff4e4e7208 */ /* 0x000fe20002000000 */
[----:B------:R-:W-:Y:S01]  /*3ad0*/  HADD2.F32 R76, -RZ, R13.H1_H1 ;  /* 0x3000000dff4c7230 */ /* 0x000fe20000004100 */
[----:B------:R-:W-:Y:S01]  /*3ae0*/  LOP3.LUT P4, RZ, R155, 0xff00, RZ, 0xc0, !PT ;  /* 0x0000ff009bff7812 */ /* 0x000fe2000788c0ff */
[----:B------:R-:W-:-:S03]  /*3af0*/  FFMA.FTZ R81, R128, R77, R81 ;  /* 0x0000004d80517223 */ /* 0x000fc60000010051 */
[----:B------:R-:W-:Y:S01]  /*3b00*/  FSEL R77, R80, RZ, P4 ;  /* 0x000000ff504d7208 */ /* 0x000fe20002000000 */
[----:B------:R-:W-:Y:S01]  /*3b10*/  FFMA.FTZ R87, R128, R87, R76 ;  /* 0x0000005780577223 */ /* 0x000fe2000001004c */
[----:B------:R-:W-:Y:S01]  /*3b20*/  LOP3.LUT P4, RZ, R93, 0xff00, RZ, 0xc0, !PT ;  /* 0x0000ff005dff7812 */ /* 0x000fe2000788c0ff */
[----:B------:R-:W-:Y:S01]  /*3b30*/  FFMA.FTZ R76, R142, R84, R85 ;  /* 0x000000548e4c7223 */ /* 0x000fe20000010055 */
[----:B------:R-:W-:Y:S01]  /*3b40*/  F2FP.F16.F32.PACK_AB R78, R77, R78 ;  /* 0x0000004e4d4e723e */ /* 0x000fe200000000ff */
[----:B------:R-:W-:Y:S01]  /*3b50*/  FMUL.FTZ R77, R81, UR13 ;  /* 0x0000000d514d7c20 */ /* 0x000fe20008410000 */
[----:B------:R-:W-:Y:S01]  /*3b60*/  FSEL R163, R80, RZ, P4 ;  /* 0x000000ff50a37208 */ /* 0x000fe20002000000 */
[----:B------:R-:W-:Y:S01]  /*3b70*/  FADD.FTZ R81, R139, -R76 ;  /* 0x8000004c8b517221 */ /* 0x000fe20000010000 */
[----:B------:R-:W-:Y:S01]  /*3b80*/  LOP3.LUT P4, RZ, R92, 0xff0000, RZ, 0xc0, !PT ;  /* 0x00ff00005cff7812 */ /* 0x000fe2000788c0ff */
[----:B------:R-:W-:Y:S01]  /*3b90*/  FMUL.FTZ R76, R87, UR13 ;  /* 0x0000000d574c7c20 */ /* 0x000fe20008410000 */
[----:B------:R-:W-:Y:S01]  /*3ba0*/  HADD2.F32 R87, -RZ, R12.H1_H1 ;  /* 0x3000000cff577230 */ /* 0x000fe20000004100 */
[----:B------:R-:W-:-:S02]  /*3bb0*/  F2FP.F16.F32.PACK_AB R82, R163, R82 ;  /* 0x00000052a352723e */ /* 0x000fc400000000ff */
[----:B------:R-:W-:Y:S02]  /*3bc0*/  FSEL R86, R77, RZ, P4 ;  /* 0x000000ff4d567208 */ /* 0x000fe40002000000 */
[----:B------:R-:W-:Y:S01]  /*3bd0*/  LOP3.LUT P4, RZ, R154, 0xff0000, RZ, 0xc0, !PT ;  /* 0x00ff00009aff7812 */ /* 0x000fe2000788c0ff */
[----:B------:R-:W-:Y:S01]  /*3be0*/  FFMA.FTZ R87, R128, R81, R87 ;  /* 0x0000005180577223 */ /* 0x000fe20000010057 */
[----:B------:R-:W-:Y:S02]  /*3bf0*/  FFMA.FTZ R81, R3, R84, R85 ;  /* 0x0000005403517223 */ /* 0x000fe40000010055 */
[----:B------:R-:W-:Y:S01]  /*3c00*/  FSEL R77, R77, RZ, P4 ;  /* 0x000000ff4d4d7208 */ /* 0x000fe20002000000 */
[----:B------:R-:W-:Y:S01]  /*3c10*/  FMUL.FTZ R80, R87, UR13 ;  /* 0x0000000d57507c20 */ /* 0x000fe20008410000 */
[----:B------:R-:W-:Y:S01]  /*3c20*/  LOP3.LUT P4, RZ, R92, 0xff000000, RZ, 0xc0, !PT ;  /* 0xff0000005cff7812 */ /* 0x000fe2000788c0ff */
[----:B------:R-:W-:Y:S02]  /*3c30*/  HADD2.F32 R87, -RZ, R12.H0_H0 ;  /* 0x2000000cff577230 */ /* 0x000fe40000004100 */
[----:B------:R-:W-:Y:S01]  /*3c40*/  FADD.FTZ R81, R140, -R81 ;  /* 0x800000518c517221 */ /* 0x000fe20000010000 */
[----:B------:R-:W-:-:S02]  /*3c50*/  FSEL R91, R76, RZ, P4 ;  /* 0x000000ff4c5b7208 */ /* 0x000fc40002000000 */
[----:B------:R-:W-:Y:S01]  /*3c60*/  LOP3.LUT P4, RZ, R154, 0xff000000, RZ, 0xc0, !PT ;  /* 0xff0000009aff7812 */ /* 0x000fe2000788c0ff */
[----:B------:R-:W-:-:S03]  /*3c70*/  FFMA.FTZ R81, R128, R81, R87 ;  /* 0x0000005180517223 */ /* 0x000fc60000010057 */
[----:B------:R-:W-:Y:S01]  /*3c80*/  FSEL R76, R76, RZ, P4 ;  /* 0x000000ff4c4c7208 */ /* 0x000fe20002000000 */
[----:B------:R-:W-:Y:S01]  /*3c90*/  FMUL.FTZ R81, R81, UR13 ;  /* 0x0000000d51517c20 */ /* 0x000fe20008410000 */
        /* <DEDUP_REMOVED lines=13> */
.L_x_573:
[-CC-:B------:R-:W-:Y:S01]  /*3d70*/  FFMA.FTZ R73, R147, R84.reuse, R85.reuse ;  /* 0x0000005493497223 */ /* 0x180fe20000010055 */
[----:B------:R-:W-:Y:S01]  /*3d80*/  HADD2.F32 R75, -RZ, R15.H0_H0 ;  /* 0x2000000fff4b7230 */ /* 0x000fe20000004100 */
[----:B------:R-:W-:Y:S01]  /*3d90*/  LOP3.LUT P4, RZ, R93, 0xff0000, RZ, 0xc0, !PT ;  /* 0x00ff00005dff7812 */ /* 0x000fe2000788c0ff */
[----:B------:R-:W-:Y:S01]  /*3da0*/  FFMA.FTZ R74, R160, R84, R85 ;  /* 0x00000054a04a7223 */ /* 0x000fe20000010055 */
[----:B------:R-:W-:-:S04]  /*3db0*/  FADD.FTZ R73, R152, -R73 ;  /* 0x8000004998497221 */ /* 0x000fc80000010000 */
[----:B-----5:R-:W-:Y:S01]  /*3dc0*/  FFMA.FTZ R76, R128, R73, R75 ;  /* 0x00000049804c7223 */ /* 0x020fe2000001004b */
[----:B------:R-:W-:Y:S02]  /*3dd0*/  HADD2.F32 R75, -RZ, R15.H1_H1 ;  /* 0x3000000fff4b7230 */ /* 0x000fe40000004100 */
[----:B------:R-:W-:Y:S01]  /*3de0*/  FADD.FTZ R73, R151, -R74 ;  /* 0x8000004a97497221 */ /* 0x000fe20000010000 */
[----:B------:R-:W-:-:S03]  /*3df0*/  FMUL.FTZ R72, R76, UR13 ;  /* 0x0000000d4c487c20 */ /* 0x000fc60008410000 */
[----:B------:R-:W-:Y:S01]  /*3e00*/  FFMA.FTZ R81, R128, R73, R75 ;  /* 0x0000004980517223 */ /* 0x000fe2000001004b */
[----:B------:R-:W-:Y:S01]  /*3e10*/  FFMA.FTZ R73, R145, R84, R85 ;  /* 0x0000005491497223 */ /* 0x000fe20000010055 */
[----:B------:R-:W-:Y:S01]  /*3e20*/  HADD2.F32 R75, -RZ, R14.H0_H0 ;  /* 0x2000000eff4b7230 */ /* 0x000fe20000004100 */
        /* <DEDUP_REMOVED lines=8> */
[----:B------:R-:W-:Y:S01]  /*3eb0*/  FFMA.FTZ R73, R141, R84, R85 ;  /* 0x000000548d497223 */ /* 0x000fe20000010055 */
[----:B------:R-:W-:Y:S01]  /*3ec0*/  FADD.FTZ R77, R149, -R72 ;  /* 0x80000048954d7221 */ /* 0x000fe20000010000 */
[----:B------:R-:W-:Y:S01]  /*3ed0*/  ISETP.GE.U32.AND.EX P4, PT, R93, 0x1000000, PT, P4 ;  /* 0x010000005d00780c */ /* 0x000fe20003f86140 */
[----:B------:R-:W-:Y:S01]  /*3ee0*/  HADD2.F32 R72, -RZ, R14.H1_H1 ;  /* 0x3000000eff487230 */ /* 0x000fe20000004100 */
[----:B------:R-:W-:Y:S01]  /*3ef0*/  F2FP.F16.F32.PACK_AB R75, R81, R76 ;  /* 0x0000004c514b723e */ /* 0x000fe200000000ff */
[----:B------:R-:W-:Y:S01]  /*3f00*/  FADD.FTZ R73, R144, -R73 ;  /* 0x8000004990497221 */ /* 0x000fe20000010000 */
[----:B------:R-:W-:Y:S01]  /*3f10*/  FSEL R80, R78, RZ, P4 ;  /* 0x000000ff4e507208 */ /* 0x000fe20002000000 */
[----:B------:R-:W-:Y:S01]  /*3f20*/  HADD2.F32 R81, -RZ, R13.H1_H1 ;  /* 0x3000000dff517230 */ /* 0x000fe20000004100 */
[----:B------:R-:W-:Y:S01]  /*3f30*/  ISETP.GE.U32.AND P4, PT, R154, RZ, PT ;  /* 0x000000ff9a00720c */ /* 0x000fe20003f86070 */
[----:B------:R-:W-:Y:S01]  /*3f40*/  FFMA.FTZ R77, R128, R77, R72 ;  /* 0x0000004d804d7223 */ /* 0x000fe20000010048 */
[----:B------:R-:W-:Y:S01]  /*3f50*/  FMUL.FTZ R72, R74, UR13 ;  /* 0x0000000d4a487c20 */ /* 0x000fe20008410000 */
[----:B------:R-:W-:-:S02]  /*3f60*/  F2FP.F16.F32.PACK_AB R83, R80, R83 ;  /* 0x000000535053723e */ /* 0x000fc400000000ff */
[----:B------:R-:W-:Y:S01]  /*3f70*/  ISETP.GE.U32.AND.EX P4, PT, R155, 0x1000000, PT, P4 ;  /* 0x010000009b00780c */ /* 0x000fe20003f86140 */
[C---:B------:R-:W-:Y:S01]  /*3f80*/  FMUL.FTZ R76, R77.reuse, UR13 ;  /* 0x0000000d4d4c7c20 */ /* 0x040fe20008410000 */
[----:B------:R-:W-:Y:S01]  /*3f90*/  F2FP.F16.F32.PACK_AB R74, R77, R74 ;  /* 0x0000004a4d4a723e */ /* 0x000fe200000000ff */
[----:B------:R-:W-:Y:S01]  /*3fa0*/  HADD2.F32 R77, -RZ, R13.H0_H0 ;  /* 0x2000000dff4d7230 */ /* 0x000fe20000004100 */
[----:B------:R-:W-:Y:S02]  /*3fb0*/  FSEL R78, R78, RZ, P4 ;  /* 0x000000ff4e4e7208 */ /* 0x000fe40002000000 */
[----:B------:R-:W-:Y:S02]  /*3fc0*/  LOP3.LUT P4, RZ, R93, 0xff, RZ, 0xc0, !PT ;  /* 0x000000ff5dff7812 */ /* 0x000fe4000788c0ff */
[----:B------:R-:W-:Y:S01]  /*3fd0*/  F2FP.F16.F32.PACK_AB R79, R78, R79 ;  /* 0x0000004f4e4f723e */ /* 0x000fe200000000ff */
[----:B------:R-:W-:Y:S01]  /*3fe0*/  FFMA.FTZ R73, R128, R73, R77 ;  /* 0x0000004980497223 */ /* 0x000fe2000001004d */
[----:B------:R-:W-:-:S02]  /*3ff0*/  FSEL R82, R72, RZ, P4 ;  /* 0x000000ff48527208 */ /* 0x000fc40002000000 */
[----:B------:R-:W-:-:S04]  /*4000*/  LOP3.LUT P4, RZ, R155, 0xff, RZ, 0xc0, !PT ;  /* 0x000000ff9bff7812 */ /* 0x000fc8000788c0ff */
[----:B------:R-:W-:Y:S01]  /*4010*/  FSEL R78, R72, RZ, P4 ;  /* 0x000000ff484e7208 */ /* 0x000fe20002000000 */
[----:B------:R-:W-:Y:S01]  /*4020*/  FFMA.FTZ R72, R146, R84, R85 ;  /* 0x0000005492487223 */ /* 0x000fe20000010055 */
[----:B------:R-:W-:-:S03]  /*4030*/  LOP3.LUT P4, RZ, R93, 0xff00, RZ, 0xc0, !PT ;  /* 0x0000ff005dff7812 */ /* 0x000fc6000788c0ff */
[----:B------:R-:W-:Y:S01]  /*4040*/  FADD.FTZ R77, R143, -R72 ;  /* 0x800000488f4d7221 */ /* 0x000fe20000010000 */
[C---:B------:R-:W-:Y:S01]  /*4050*/  FSEL R163, R76.reuse, RZ, P4 ;  /* 0x000000ff4ca37208 */ /* 0x040fe20002000000 */
[----:B------:R-:W-:Y:S01]  /*4060*/  FMUL.FTZ R72, R73, UR13 ;  /* 0x0000000d49487c20 */ /* 0x000fe20008410000 */
[----:B------:R-:W-:Y:S02]  /*4070*/  LOP3.LUT P4, RZ, R155, 0xff00, RZ, 0xc0, !PT ;  /* 0x0000ff009bff7812 */ /* 0x000fe4000788c0ff */
[----:B------:R-:W-:Y:S02]  /*4080*/  F2FP.F16.F32.PACK_AB R82, R163, R82 ;  /* 0x00000052a352723e */ /* 0x000fe400000000ff */
[----:B------:R-:W-:Y:S01]  /*4090*/  FSEL R87, R76, RZ, P4 ;  /* 0x000000ff4c577208 */ /* 0x000fe20002000000 */
[----:B------:R-:W-:Y:S01]  /*40a0*/  FFMA.FTZ R76, R128, R77, R81 ;  /* 0x0000004d804c7223 */ /* 0x000fe20000010051 */
[----:B------:R-:W-:Y:S01]  /*40b0*/  LOP3.LUT P4, RZ, R92, 0xff0000, RZ, 0xc0, !PT ;  /* 0x00ff00005cff7812 */ /* 0x000fe2000788c0ff */
[----:B------:R-:W-:Y:S01]  /*40c0*/  FFMA.FTZ R77, R3, R84, R85 ;  /* 0x00000054034d7223 */ /* 0x000fe20000010055 */
[----:B------:R-:W-:Y:S01]  /*40d0*/  F2FP.F16.F32.PACK_AB R78, R87, R78 ;  /* 0x0000004e574e723e */ /* 0x000fe200000000ff */
[----:B------:R-:W-:Y:S01]  /*40e0*/  FMUL.FTZ R80, R76, UR13 ;  /* 0x0000000d4c507c20 */ /* 0x000fe20008410000 */
[----:B------:R-:W-:Y:S01]  /*40f0*/  FSEL R86, R72, RZ, P4 ;  /* 0x000000ff48567208 */ /* 0x000fe20002000000 */
[----:B------:R-:W-:Y:S01]  /*4100*/  HADD2.F32 R87, -RZ, R12.H1_H1 ;  /* 0x3000000cff577230 */ /* 0x000fe20000004100 */
[----:B------:R-:W-:Y:S01]  /*4110*/  LOP3.LUT P4, RZ, R154, 0xff0000, RZ, 0xc0, !PT ;  /* 0x00ff00009aff7812 */ /* 0x000fe2000788c0ff */
[----:B------:R-:W-:Y:S01]  /*4120*/  FADD.FTZ R77, R140, -R77 ;  /* 0x8000004d8c4d7221 */ /* 0x000fe20000010000 */
[----:B------:R-:W-:-:S02]  /*4130*/  F2FP.F16.F32.PACK_AB R73, R76, R73 ;  /* 0x000000494c49723e */ /* 0x000fc400000000ff */
[----:B------:R-:W-:Y:S01]  /*4140*/  FSEL R88, R72, RZ, P4 ;  /* 0x000000ff48587208 */ /* 0x000fe20002000000 */
[----:B------:R-:W-:Y:S01]  /*4150*/  FFMA.FTZ R72, R142, R84, R85 ;  /* 0x000000548e487223 */ /* 0x000fe20000010055 */
[----:B------:R-:W-:-:S03]  /*4160*/  LOP3.LUT P4, RZ, R92, 0xff000000, RZ, 0xc0, !PT ;  /* 0xff0000005cff7812 */ /* 0x000fc6000788c0ff */
[----:B------:R-:W-:Y:S01]  /*4170*/  FADD.FTZ R81, R139, -R72 ;  /* 0x800000488b517221 */ /* 0x000fe20000010000 */
[----:B------:R-:W-:Y:S01]  /*4180*/  FSEL R91, R80, RZ, P4 ;  /* 0x000000ff505b7208 */ /* 0x000fe20002000000 */
[----:B------:R-:W-:Y:S01]  /*4190*/  HADD2.F32 R72, -RZ, R12.H0_H0 ;  /* 0x2000000cff487230 */ /* 0x000fe20000004100 */
[----:B------:R-:W-:Y:S01]  /*41a0*/  LOP3.LUT P4, RZ, R154, 0xff000000, RZ, 0xc0, !PT ;  /* 0xff0000009aff7812 */ /* 0x000fe2000788c0ff */
[----:B------:R-:W-:-:S03]  /*41b0*/  FFMA.FTZ R76, R128, R81, R87 ;  /* 0x00000051804c7223 */ /* 0x000fc60000010057 */
[----:B------:R-:W-:Y:S01]  /*41c0*/  FSEL R81, R80, RZ, P4 ;  /* 0x000000ff50517208 */ /* 0x000fe20002000000 */
[----:B------:R-:W-:Y:S01]  /*41d0*/  FMUL.FTZ R80, R76, UR13 ;  /* 0x0000000d4c507c20 */ /* 0x000fe20008410000 */
[----:B------:R-:W-:Y:S01]  /*41e0*/  LOP3.LUT P4, RZ, R92, 0xff00, RZ, 0xc0, !PT ;  /* 0x0000ff005cff7812 */ /* 0x000fe2000788c0ff */
[----:B------:R-:W-:-:S03]  /*41f0*/  FFMA.FTZ R77, R128, R77, R72 ;  /* 0x0000004d804d7223 */ /* 0x000fc60000010048 */
[----:B------:R-:W-:Y:S02]  /*4200*/  FSEL R87, R80, RZ, P4 ;  /* 0x000000ff50577208 */ /* 0x000fe40002000000 */
[----:B------:R-:W-:Y:S02]  /*4210*/  LOP3.LUT P4, RZ, R154, 0xff00, RZ, 0xc0, !PT ;  /* 0x0000ff009aff7812 */ /* 0x000fe4000788c0ff */
[----:B------:R-:W-:Y:S01]  /*4220*/  F2FP.F16.F32.PACK_AB R72, R76, R77 ;  /* 0x0000004d4c48723e */ /* 0x000fe200000000ff */
[----:B------:R-:W-:Y:S01]  /*4230*/  FMUL.FTZ R76, R77, UR13 ;  /* 0x0000000d4d4c7c20 */ /* 0x000fe20008410000 */
[----:B------:R-:W-:Y:S02]  /*4240*/  FSEL R89, R80, RZ, P4 ;  /* 0x000000ff50597208 */ /* 0x000fe40002000000 */
[----:B------:R-:W-:Y:S02]  /*4250*/  LOP3.LUT P4, RZ, R92, 0xff, RZ, 0xc0, !PT ;  /* 0x000000ff5cff7812 */ /* 0x000fe4000788c0ff */
[----:B------:R-:W-:-:S02]  /*4260*/  F2FP.F16.F32.PACK_AB R77, R81, R88 ;  /* 0x00000058514d723e */ /* 0x000fc400000000ff */
[----:B------:R-:W-:Y:S02]  /*4270*/  FSEL R80, R76, RZ, P4 ;  /* 0x000000ff4c507208 */ /* 0x000fe40002000000 */
[----:B------:R-:W-:Y:S02]  /*4280*/  LOP3.LUT P4, RZ, R154, 0xff, RZ, 0xc0, !PT ;  /* 0x000000ff9aff7812 */ /* 0x000fe4000788c0ff */
[----:B------:R-:W-:Y:S02]  /*4290*/  F2FP.F16.F32.PACK_AB R81, R91, R86 ;  /* 0x000000565b51723e */ /* 0x000fe400000000ff */
[----:B------:R-:W-:Y:S02]  /*42a0*/  FSEL R76, R76, RZ, P4 ;  /* 0x000000ff4c4c7208 */ /* 0x000fe40002000000 */
[----:B------:R-:W-:Y:S02]  /*42b0*/  F2FP.F16.F32.PACK_AB R80, R87, R80 ;  /* 0x000000505750723e */ /* 0x000fe400000000ff */
[----:B------:R-:W-:-:S07]  /*42c0*/  F2FP.F16.F32.PACK_AB R76, R89, R76 ;  /* 0x0000004c594c723e */ /* 0x000fce00000000ff */
.L_x_569:
        /* <DEDUP_REMOVED lines=14> */
.L_x_565:
[----:B------:R-:W-:Y:S05]  /*43b0*/  BSYNC.RECONVERGENT B0 ;  /* 0x0000000000007941 */ /* 0x000fea0003800200 */
.L_x_564:
        /* <DEDUP_REMOVED lines=12> */
[----:B0-----:R-:W-:Y:S01]  /*4480*/  FFMA.FTZ R73, R117, R84, R85 ;  /* 0x0000005475497223 */ /* 0x001fe20000010055 */
[----:B------:R-:W-:Y:S01]  /*4490*/  HADD2.F32 R75, -RZ, R11.H0_H0 ;  /* 0x2000000bff4b7230 */ /* 0x000fe20000004100 */
[----:B------:R-:W-:Y:S01]  /*44a0*/  LOP3.LUT P6, RZ, R95, 0xff0000, RZ, 0xc0, !PT ;  /* 0x00ff00005fff7812 */ /* 0x000fe200078cc0ff */
[----:B------:R-:W-:Y:S02]  /*44b0*/  HADD2.F32 R77, -RZ, R9.H1_H1 ;  /* 0x30000009ff4d7230 */ /* 0x000fe40000004100 */
        /* <DEDUP_REMOVED lines=12> */
[----:B------:R-:W-:Y:S01]  /*4580*/  FFMA.FTZ R73, R111, R84, R85 ;  /* 0x000000546f497223 */ /* 0x000fe20000010055 */
[----:B------:R-:W-:Y:S02]  /*4590*/  HADD2.F32 R75, -RZ, R10.H0_H0 ;  /* 0x2000000aff4b7230 */ /* 0x000fe40000004100 */
[----:B------:R-:W-:Y:S01]  /*45a0*/  FMUL.FTZ R72, R81, UR13 ;  /* 0x0000000d51487c20 */ /* 0x000fe20008410000 */
[----:B------:R-:W-:-:S04]  /*45b0*/  FADD.FTZ R73, R110, -R73 ;  /* 0x800000496e497221 */ /* 0x000fc80000010000 */
[----:B------:R-:W-:Y:S01]  /*45c0*/  FSEL R162, R72, RZ, P6 ;  /* 0x000000ff48a27208 */ /* 0x000fe20003000000 */
[----:B------:R-:W-:Y:S01]  /*45d0*/  FFMA.FTZ R76, R128, R73, R75 ;  /* 0x00000049804c7223 */ /* 0x000fe2000001004b */
[----:B------:R-:W-:Y:S01]  /*45e0*/  ISETP.GE.U32.AND P6, PT, R156, RZ, PT ;  /* 0x000000ff9c00720c */ /* 0x000fe20003fc6070 */
[----:B------:R-:W-:Y:S01]  /*45f0*/  HADD2.F32 R75, -RZ, R10.H1_H1 ;  /* 0x3000000aff4b7230 */ /* 0x000fe20000004100 */
[----:B------:R-:W-:Y:S02]  /*4600*/  F2FP.F16.F32.PACK_AB R83, R162, R83 ;  /* 0x00000053a253723e */ /* 0x000fe400000000ff */
[----:B------:R-:W-:-:S04]  /*4610*/  ISETP.GE.U32.AND.EX P6, PT, R157, 0x1000000, PT, P6 ;  /* 0x010000009d00780c */ /* 0x000fc80003fc6160 */
        /* <DEDUP_REMOVED lines=9> */
[----:B------:R-:W-:Y:S01]  /*46b0*/  FFMA.FTZ R79, R128, R73, R75 ;  /* 0x00000049804f7223 */ /* 0x000fe2000001004b */
[----:B------:R-:W-:Y:S01]  /*46c0*/  FFMA.FTZ R73, R107, R84, R85 ;  /* 0x000000546b497223 */ /* 0x000fe20000010055 */
[----:B------:R-:W-:Y:S02]  /*46d0*/  HADD2.F32 R75, -RZ, R9.H0_H0 ;  /* 0x20000009ff4b7230 */ /* 0x000fe40000004100 */
[----:B------:R-:W-:Y:S01]  /*46e0*/  FMUL.FTZ R72, R79, UR13 ;  /* 0x0000000d4f487c20 */ /* 0x000fe20008410000 */
[----:B------:R-:W-:-:S04]  /*46f0*/  FADD.FTZ R73, R106, -R73 ;  /* 0x800000496a497221 */ /* 0x000fc80000010000 */
[----:B------:R-:W-:Y:S01]  /*4700*/  FSEL R165, R72, RZ, P6 ;  /* 0x000000ff48a57208 */ /* 0x000fe20003000000 */
[----:B------:R-:W-:Y:S01]  /*4710*/  FFMA.FTZ R73, R128, R73, R75 ;  /* 0x0000004980497223 */ /* 0x000fe2000001004b */
[----:B------:R-:W-:Y:S02]  /*4720*/  LOP3.LUT P6, RZ, R157, 0xff00, RZ, 0xc0, !PT ;  /* 0x0000ff009dff7812 */ /* 0x000fe400078cc0ff */
[----:B------:R-:W-:Y:S02]  /*4730*/  F2FP.F16.F32.PACK_AB R82, R165, R82 ;  /* 0x00000052a552723e */ /* 0x000fe400000000ff */
[----:B------:R-:W-:Y:S01]  /*4740*/  FSEL R167, R72, RZ, P6 ;  /* 0x000000ff48a77208 */ /* 0x000fe20003000000 */
[----:B------:R-:W-:Y:S01]  /*4750*/  FMUL.FTZ R72, R73, UR13 ;  /* 0x0000000d49487c20 */ /* 0x000fe20008410000 */
[----:B------:R-:W-:Y:S02]  /*4760*/  LOP3.LUT P6, RZ, R94, 0xff0000, RZ, 0xc0, !PT ;  /* 0x00ff00005eff7812 */ /* 0x000fe400078cc0ff */
[----:B------:R-:W-:-:S02]  /*4770*/  F2FP.F16.F32.PACK_AB R78, R167, R78 ;  /* 0x0000004ea74e723e */ /* 0x000fc400000000ff */
        /* <DEDUP_REMOVED lines=8> */
[C---:B------:R-:W-:Y:S01]  /*4800*/  FMUL.FTZ R74, R72.reuse, UR13 ;  /* 0x0000000d484a7c20 */ /* 0x040fe20008410000 */
[----:B------:R-:W-:Y:S01]  /*4810*/  F2FP.F16.F32.PACK_AB R73, R72, R73 ;  /* 0x000000494849723e */ /* 0x000fe200000000ff */
[----:B------:R-:W-:-:S03]  /*4820*/  FFMA.FTZ R72, R104, R84, R85 ;  /* 0x0000005468487223 */ /* 0x000fc60000010055 */
[----:B------:R-:W-:Y:S01]  /*4830*/  FSEL R91, R74, RZ, P6 ;  /* 0x000000ff4a5b7208 */ /* 0x000fe20003000000 */
[----:B------:R-:W-:Y:S01]  /*4840*/  FADD.FTZ R77, R105, -R72 ;  /* 0x80000048694d7221 */ /* 0x000fe20000010000 */
[----:B------:R-:W-:-:S04]  /*4850*/  LOP3.LUT P6, RZ, R156, 0xff000000, RZ, 0xc0, !PT ;  /* 0xff0000009cff7812 */ /* 0x000fc800078cc0ff */
[----:B------:R-:W-:Y:S02]  /*4860*/  FSEL R163, R74, RZ, P6 ;  /* 0x000000ff4aa37208 */ /* 0x000fe40003000000 */
[----:B------:R-:W-:Y:S01]  /*4870*/  F2FP.F16.F32.PACK_AB R74, R79, R76 ;  /* 0x0000004c4f4a723e */ /* 0x000fe200000000ff */
[----:B------:R-:W-:Y:S01]  /*4880*/  HADD2.F32 R79, -RZ, R8.H1_H1 ;  /* 0x30000008ff4f7230 */ /* 0x000fe20000004100 */
[----:B------:R-:W-:-:S04]  /*4890*/  LOP3.LUT P6, RZ, R94, 0xff00, RZ, 0xc0, !PT ;  /* 0x0000ff005eff7812 */ /* 0x000fc800078cc0ff */
        /* <DEDUP_REMOVED lines=14> */
[----:B------:R-:W-:Y:S02]  /*4980*/  LOP3.LUT P6, RZ, R156, 0xff, RZ, 0xc0, !PT ;  /* 0x000000ff9cff7812 */ /* 0x000fe400078cc0ff */
[----:B------:R-:W-:Y:S02]  /*4990*/  F2FP.F16.F32.PACK_AB R77, R163, R88 ;  /* 0x00000058a34d723e */ /* 0x000fe400000000ff */
[----:B------:R-:W-:Y:S02]  /*49a0*/  FSEL R76, R76, RZ, P6 ;  /* 0x000000ff4c4c7208 */ /* 0x000fe40003000000 */
[----:B------:R-:W-:Y:S02]  /*49b0*/  F2FP.F16.F32.PACK_AB R81, R91, R86 ;  /* 0x000000565b51723e */ /* 0x000fe400000000ff */
[----:B------:R-:W-:-:S02]  /*49c0*/  F2FP.F16.F32.PACK_AB R76, R89, R76 ;  /* 0x0000004c594c723e */ /* 0x000fc400000000ff */
[----:B------:R-:W-:Y:S01]  /*49d0*/  F2FP.F16.F32.PACK_AB R80, R87, R80 ;  /* 0x000000505750723e */ /* 0x000fe200000000ff */
[----:B------:R-:W-:Y:S06]  /*49e0*/  BRA `(.L_x_579) ;  /* 0x0000001c00ac7947 */ /* 0x000fec0003800000 */
.L_x_578:
[-CC-:B0-----:R-:W-:Y:S01]  /*49f0*/  FFMA.FTZ R77, R117, R84.reuse, R85.reuse ;  /* 0x00000054754d7223 */ /* 0x181fe20000010055 */
[----:B------:R-:W-:Y:S01]  /*4a00*/  HADD2.F32 R79, -RZ, R11.H0_H0 ;  /* 0x2000000bff4f7230 */ /* 0x000fe20000004100 */
[----:B------:R-:W-:Y:S01]  /*4a10*/  LOP3.LUT P6, RZ, R95, 0xff0000, RZ, 0xc0, !PT ;  /* 0x00ff00005fff7812 */ /* 0x000fe200078cc0ff */
[----:B------:R-:W-:Y:S01]  /*4a20*/  FFMA.FTZ R76, R130, R84, R85 ;  /* 0x00000054824c7223 */ /* 0x000fe20000010055 */
[----:B------:R-:W-:-:S04]  /*4a30*/  FADD.FTZ R77, R114, -R77 ;  /* 0x8000004d724d7221 */ /* 0x000fc80000010000 */
[----:B-----5:R-:W-:Y:S01]  /*4a40*/  FFMA.FTZ R77, R128, R77, R79 ;  /* 0x0000004d804d7223 */ /* 0x020fe2000001004f */
[----:B------:R-:W-:-:S03]  /*4a50*/  HADD2.F32 R79, -RZ, R11.H1_H1 ;  /* 0x3000000bff4f7230 */ /* 0x000fc60000004100 */
        /* <DEDUP_REMOVED lines=11> */
[----:B------:R-:W-:Y:S02]  /*4b10*/  FSEL R90, R77, RZ, P6 ;  /* 0x000000ff4d5a7208 */ /* 0x000fe40003000000 */
[----:B------:R-:W-:Y:S02]  /*4b20*/  ISETP.GE.U32.AND P6, PT, R156, RZ, PT ;  /* 0x000000ff9c00720c */ /* 0x000fe40003fc6070 */
[----:B------:R-:W-:Y:S02]  /*4b30*/  F2FP.F16.F32.PACK_AB R83, R90, R83 ;  /* 0x000000535a53723e */ /* 0x000fe400000000ff */
[----:B------:R-:W-:-:S04]  /*4b40*/  ISETP.GE.U32.AND.EX P6, PT, R157, 0x1000000, PT, P6 ;  /* 0x010000009d00780c */ /* 0x000fc80003fc6160 */
        /* <DEDUP_REMOVED lines=16> */
[----:B------:R-:W-:Y:S02]  /*4c50*/  FSEL R163, R77, RZ, P6 ;  /* 0x000000ff4da37208 */ /* 0x000fe40003000000 */
        /* <DEDUP_REMOVED lines=19> */
[C---:B------:R-:W-:Y:S02]  /*4d90*/  FSEL R88, R77.reuse, RZ, P6 ;  /* 0x000000ff4d587208 */ /* 0x040fe40003000000 */
[----:B------:R-:W-:Y:S02]  /*4da0*/  LOP3.LUT P6, RZ, R156, 0xff000000, RZ, 0xc0, !PT ;  /* 0xff0000009cff7812 */ /* 0x000fe400078cc0ff */
[----:B------:R-:W-:Y:S02]  /*4db0*/  F2FP.F16.F32.PACK_AB R81, R88, R81 ;  /* 0x000000515851723e */ /* 0x000fe400000000ff */
[----:B------:R-:W-:Y:S01]  /*4dc0*/  FSEL R91, R77, RZ, P6 ;  /* 0x000000ff4d5b7208 */ /* 0x000fe20003000000 */
[----:B------:R-:W-:Y:S01]  /*4dd0*/  FADD.FTZ R77, R105, -R76 ;  /* 0x8000004c694d7221 */ /* 0x000fe20000010000 */
[----:B------:R-:W-:-:S03]  /*4de0*/  LOP3.LUT P6, RZ, R94, 0xff00, RZ, 0xc0, !PT ;  /* 0x0000ff005eff7812 */ /* 0x000fc600078cc0ff */
        /* <DEDUP_REMOVED lines=8> */
[----:B------:R-:W-:Y:S01]  /*4e70*/  F2FP.F16.F32.PACK_AB R79, R167, R80 ;  /* 0x00000050a74f723e */ /* 0x000fe200000000ff */
[----:B------:R-:W-:Y:S01]  /*4e80*/  FMUL.FTZ R77, R77, UR13 ;  /* 0x0000000d4d4d7c20 */ /* 0x000fe20008410000 */
        /* <DEDUP_REMOVED lines=9> */
.L_x_577:
        /* <DEDUP_REMOVED lines=20> */
[----:B------:R-:W-:-:S03]  /*5060*/  F2FP.F16.F32.PACK_AB R75, R90, R75 ;  /* 0x0000004b5a4b723e */ /* 0x000fc600000000ff */
[----:B------:R-:W-:Y:S01]  /*5070*/  FSEL R162, R72, RZ, P6 ;  /* 0x000000ff48a27208 */ /* 0x000fe20003000000 */
[----:B------:R-:W-:Y:S01]  /*5080*/  FMUL.FTZ R74, R128, R73 ;  /* 0x00000049804a7220 */ /* 0x000fe20000410000 */
[----:B------:R-:W-:Y:S01]  /*5090*/  ISETP.GE.U32.AND P6, PT, R156, RZ, PT ;  /* 0x000000ff9c00720c */ /* 0x000fe20003fc6070 */
[----:B------:R-:W-:Y:S01]  /*50a0*/  FFMA.FTZ R73, R107, R84, R85 ;  /* 0x000000546b497223 */ /* 0x000fe20000010055 */
[----:B------:R-:W-:Y:S02]  /*50b0*/  F2FP.F16.F32.PACK_AB R83, R162, R83 ;  /* 0x00000053a253723e */ /* 0x000fe400000000ff */
[----:B------:R-:W-:Y:S01]  /*50c0*/  ISETP.GE.U32.AND.EX P6, PT, R157, 0x1000000, PT, P6 ;  /* 0x010000009d00780c */ /* 0x000fe20003fc6160 */
[----:B------:R-:W-:-:S03]  /*50d0*/  FADD.FTZ R73, R106, -R73 ;  /* 0x800000496a497221 */ /* 0x000fc60000010000 */
[----:B------:R-:W-:Y:S01]  /*50e0*/  FSEL R167, R72, RZ, P6 ;  /* 0x000000ff48a77208 */ /* 0x000fe20003000000 */
[----:B------:R-:W-:Y:S01]  /*50f0*/  FMUL.FTZ R72, R74, UR13 ;  /* 0x0000000d4a487c20 */ /* 0x000fe20008410000 */
[----:B------:R-:W-:Y:S01]  /*5100*/  LOP3.LUT P6, RZ, R95, 0xff, RZ, 0xc0, !PT ;  /* 0x000000ff5fff7812 */ /* 0x000fe200078cc0ff */
[----:B------:R-:W-:-:S03]  /*5110*/  FMUL.FTZ R73, R128, R73 ;  /* 0x0000004980497220 */ /* 0x000fc60000410000 */
[----:B------:R-:W-:Y:S02]  /*5120*/  FSEL R82, R72, RZ, P6 ;  /* 0x000000ff48527208 */ /* 0x000fe40003000000 */
[----:B------:R-:W-:-:S04]  /*5130*/  LOP3.LUT P6, RZ, R157, 0xff, RZ, 0xc0, !PT ;  /* 0x000000ff9dff7812 */ /* 0x000fc800078cc0ff */
[----:B------:R-:W-:Y:S01]  /*5140*/  FSEL R78, R72, RZ, P6 ;  /* 0x000000ff484e7208 */ /* 0x000fe20003000000 */
[----:B------:R-:W-:Y:S01]  /*5150*/  FFMA.FTZ R72, R112, R84, R85 ;  /* 0x0000005470487223 */ /* 0x000fe20000010055 */
[----:B------:R-:W-:-:S03]  /*5160*/  LOP3.LUT P6, RZ, R95, 0xff00, RZ, 0xc0, !PT ;  /* 0x0000ff005fff7812 */ /* 0x000fc600078cc0ff */
[----:B------:R-:W-:-:S04]  /*5170*/  FADD.FTZ R79, R115, -R72 ;  /* 0x80000048734f7221 */ /* 0x000fc80000010000 */
[----:B------:R-:W-:-:S04]  /*5180*/  FMUL.FTZ R79, R128, R79 ;  /* 0x0000004f804f7220 */ /* 0x000fc80000410000 */
[C---:B------:R-:W-:Y:S01]  /*5190*/  FMUL.FTZ R72, R79.reuse, UR13 ;  /* 0x0000000d4f487c20 */ /* 0x040fe20008410000 */
[----:B------:R-:W-:Y:S01]  /*51a0*/  F2FP.F16.F32.PACK_AB R74, R79, R74 ;  /* 0x0000004a4f4a723e */ /* 0x000fe200000000ff */
[----:B------:R-:W-:-:S03]  /*51b0*/  FFMA.FTZ R79, R103, R84, R85 ;  /* 0x00000054674f7223 */ /* 0x000fc60000010055 */
[----:B------:R-:W-:Y:S01]  /*51c0*/  FSEL R163, R72, RZ, P6 ;  /* 0x000000ff48a37208 */ /* 0x000fe20003000000 */
[----:B------:R-:W-:Y:S01]  /*51d0*/  FADD.FTZ R79, R102, -R79 ;  /* 0x8000004f664f7221 */ /* 0x000fe20000010000 */
        /* <DEDUP_REMOVED lines=28> */
[----:B------:R-:W-:Y:S02]  /*53a0*/  LOP3.LUT P6, RZ, R94, 0xff, RZ, 0xc0, !PT ;  /* 0x000000ff5eff7812 */ /* 0x000fe400078cc0ff */
[----:B------:R-:W-:Y:S01]  /*53b0*/  F2FP.F16.F32.PACK_AB R79, R167, R80 ;  /* 0x00000050a74f723e */ /* 0x000fe200000000ff */
[----:B------:R-:W-:Y:S01]  /*53c0*/  FMUL.FTZ R76, R72, UR13 ;  /* 0x0000000d484c7c20 */ /* 0x000fe20008410000 */
[----:B------:R-:W-:Y:S02]  /*53d0*/  F2FP.F16.F32.PACK_AB R72, R77, R72 ;  /* 0x000000484d48723e */ /* 0x000fe400000000ff */
[----:B------:R-:W-:Y:S02]  /*53e0*/  F2FP.F16.F32.PACK_AB R77, R91, R86 ;  /* 0x000000565b4d723e */ /* 0x000fe400000000ff */
[----:B------:R-:W-:-:S02]  /*53f0*/  FSEL R80, R76, RZ, P6 ;  /* 0x000000ff4c507208 */ /* 0x000fc40003000000 */
[----:B------:R-:W-:Y:S02]  /*5400*/  LOP3.LUT P6, RZ, R156, 0xff, RZ, 0xc0, !PT ;  /* 0x000000ff9cff7812 */ /* 0x000fe400078cc0ff */
[----:B------:R-:W-:Y:S02]  /*5410*/  F2FP.F16.F32.PACK_AB R80, R87, R80 ;  /* 0x000000505750723e */ /* 0x000fe400000000ff */
[----:B------:R-:W-:-:S04]  /*5420*/  FSEL R76, R76, RZ, P6 ;  /* 0x000000ff4c4c7208 */ /* 0x000fc80003000000 */
[----:B------:R-:W-:Y:S01]  /*5430*/  F2FP.F16.F32.PACK_AB R76, R89, R76 ;  /* 0x0000004c594c723e */ /* 0x000fe200000000ff */
[----:B------:R-:W-:Y:S06]  /*5440*/  BRA `(.L_x_579) ;  /* 0x0000001400147947 */ /* 0x000fec0003800000 */
.L_x_580:
        /* <DEDUP_REMOVED lines=75> */
.L_x_576:
        /* <DEDUP_REMOVED lines=11> */
[----:B------:R-:W-:Y:S02]  /*59b0*/  FADD.FTZ R73, R129, -R72 ;  /* 0x8000004881497221 */ /* 0x000fe40000010000 */
[----:B------:R-:W-:Y:S02]  /*59c0*/  ISETP.GE.U32.AND.EX P6, PT, R95, 0x1000000, PT, P6 ;  /* 0x010000005f00780c */ /* 0x000fe40003fc6160 */
[----:B-----5:R-:W-:Y:S01]  /*59d0*/  FFMA.FTZ R164, R128, R73, R75 ;  /* 0x0000004980a47223 */ /* 0x020fe2000001004b */
[----:B------:R-:W-:Y:S01]  /*59e0*/  FFMA.FTZ R73, R117, R84, R85 ;  /* 0x0000005475497223 */ /* 0x000fe20000010055 */
[----:B------:R-:W-:-:S02]  /*59f0*/  HADD2.F32 R75, -RZ, R11.H0_H0 ;  /* 0x2000000bff4b7230 */ /* 0x000fc40000004100 */
[----:B------:R-:W-:Y:S01]  /*5a00*/  FMUL.FTZ R72, R164, UR13 ;  /* 0x0000000da4487c20 */ /* 0x000fe20008410000 */
[----:B------:R-:W-:-:S04]  /*5a10*/  FADD.FTZ R73, R114, -R73 ;  /* 0x8000004972497221 */ /* 0x000fc80000010000 */
[----:B------:R-:W-:Y:S01]  /*5a20*/  FFMA.FTZ R87, R128, R73, R75 ;  /* 0x0000004980577223 */ /* 0x000fe2000001004b */
[----:B------:R-:W-:Y:S01]  /*5a30*/  FFMA.FTZ R73, R111, R84, R85 ;  /* 0x000000546f497223 */ /* 0x000fe20000010055 */
[----:B------:R-:W-:Y:S01]  /*5a40*/  HADD2.F32 R75, -RZ, R10.H0_H0 ;  /* 0x2000000aff4b7230 */ /* 0x000fe20000004100 */
[----:B------:R-:W-:Y:S01]  /*5a50*/  FSEL R165, R72, RZ, P6 ;  /* 0x000000ff48a57208 */ /* 0x000fe20003000000 */
[----:B------:R-:W-:Y:S01]  /*5a60*/  FMUL.FTZ R72, R87, UR13 ;  /* 0x0000000d57487c20 */ /* 0x000fe20008410000 */
[----:B------:R-:W-:Y:S01]  /*5a70*/  FADD.FTZ R73, R110, -R73 ;  /* 0x800000496e497221 */ /* 0x000fe20000010000 */
[----:B------:R-:W-:-:S03]  /*5a80*/  LOP3.LUT P6, RZ, R95, 0xff0000, RZ, 0xc0, !PT ;  /* 0x00ff00005fff7812 */ /* 0x000fc600078cc0ff */
[----:B------:R-:W-:Y:S01]  /*5a90*/  FFMA.FTZ R88, R128, R73, R75 ;  /* 0x0000004980587223 */ /* 0x000fe2000001004b */
[----:B------:R-:W-:Y:S01]  /*5aa0*/  FSEL R162, R72, RZ, P6 ;  /* 0x000000ff48a27208 */ /* 0x000fe20003000000 */
[----:B------:R-:W-:Y:S01]  /*5ab0*/  HADD2.F32 R75, -RZ, R10.H1_H1 ;  /* 0x3000000aff4b7230 */ /* 0x000fe20000004100 */
[----:B------:R-:W-:Y:S01]  /*5ac0*/  LOP3.LUT P6, RZ, R95, 0xff, RZ, 0xc0, !PT ;  /* 0x000000ff5fff7812 */ /* 0x000fe200078cc0ff */
[----:B------:R-:W-:-:S05]  /*5ad0*/  FMUL.FTZ R72, R88, UR13 ;  /* 0x0000000d58487c20 */ /* 0x000fca0008410000 */
        /* <DEDUP_REMOVED lines=25> */
[----:B------:R-:W-:Y:S01]  /*5c70*/  LOP3.LUT P6, RZ, R94, 0xff, RZ, 0xc0, !PT ;  /* 0x000000ff5eff7812 */ /* 0x000fe200078cc0ff */
[----:B------:R-:W-:Y:S02]  /*5c80*/  HADD2.F32 R75, -RZ, R8.H1_H1 ;  /* 0x30000008ff4b7230 */ /* 0x000fe40000004100 */
[----:B------:R-:W-:-:S05]  /*5c90*/  FMUL.FTZ R73, R72, UR13 ;  /* 0x0000000d48497c20 */ /* 0x000fca0008410000 */
[----:B------:R-:W-:Y:S01]  /*5ca0*/  FSEL R80, R73, RZ, P6 ;  /* 0x000000ff49507208 */ /* 0x000fe20003000000 */
[----:B------:R-:W-:Y:S01]  /*5cb0*/  FADD.FTZ R73, R105, -R74 ;  /* 0x8000004a69497221 */ /* 0x000fe20000010000 */
[----:B------:R-:W-:Y:S02]  /*5cc0*/  LOP3.LUT P6, RZ, R94, 0xff00, RZ, 0xc0, !PT ;  /* 0x0000ff005eff7812 */ /* 0x000fe400078cc0ff */
[----:B------:R-:W-:Y:S01]  /*5cd0*/  F2FP.F16.F32.PACK_AB R74, R91, R88 ;  /* 0x000000585b4a723e */ /* 0x000fe200000000ff */
[----:B------:R-:W-:Y:S01]  /*5ce0*/  FFMA.FTZ R81, R128, R73, R75 ;  /* 0x0000004980517223 */ /* 0x000fe2000001004b */
        /* <DEDUP_REMOVED lines=10> */
.L_x_582:
        /* <DEDUP_REMOVED lines=58> */
[----:B------:R-:W-:Y:S02]  /*6130*/  FSEL R80, R81, RZ, P6 ;  /* 0x000000ff51507208 */ /* 0x000fe40003000000 */
[----:B------:R-:W-:Y:S02]  /*6140*/  F2FP.F16.F32.PACK_AB R81, R89, R86 ;  /* 0x000000565951723e */ /* 0x000fe400000000ff */
[----:B------:R-:W-:Y:S01]  /*6150*/  F2FP.F16.F32.PACK_AB R80, R87, R80 ;  /* 0x000000505750723e */ /* 0x000fe200000000ff */
[----:B------:R-:W-:Y:S06]  /*6160*/  BRA `(.L_x_579) ;  /* 0x0000000400cc7947 */ /* 0x000fec0003800000 */
.L_x_581:
        /* <DEDUP_REMOVED lines=51> */
[----:B------:R-:W-:Y:S01]  /*64a0*/  F2FP.F16.F32.PACK_AB R74, R91, R88 ;  /* 0x000000585b4a723e */ /* 0x000fe200000000ff */
[----:B------:R-:W-:-:S04]  /*64b0*/  FMUL.FTZ R81, R128, R73 ;  /* 0x0000004980517220 */ /* 0x000fc80000410000 */
        /* <DEDUP_REMOVED lines=9> */
.L_x_583:
        /* <DEDUP_REMOVED lines=51> */
[----:B------:R-:W-:Y:S02]  /*6880*/  F2FP.F16.F32.PACK_AB R81, R89, R86 ;  /* 0x000000565951723e */ /* 0x000fe400000000ff */
[----:B------:R-:W-:-:S07]  /*6890*/  F2FP.F16.F32.PACK_AB R80, R87, R80 ;  /* 0x000000505750723e */ /* 0x000fce00000000ff */
.L_x_579:
        /* <DEDUP_REMOVED lines=10> */
.L_x_575:
[----:B------:R-:W-:Y:S05]  /*6940*/  BSYNC.RECONVERGENT B0 ;  /* 0x0000000000007941 */ /* 0x000fea0003800200 */
.L_x_574:
        /* <DEDUP_REMOVED lines=12> */
[----:B0--3--:R-:W-:Y:S01]  /*6a10*/  FFMA.FTZ R73, R135, R84, R85 ;  /* 0x0000005487497223 */ /* 0x009fe20000010055 */
[----:B------:R-:W-:Y:S01]  /*6a20*/  HADD2.F32 R75, -RZ, R7.H0_H0 ;  /* 0x20000007ff4b7230 */ /* 0x000fe20000004100 */
[----:B------:R-:W-:Y:S02]  /*6a30*/  LOP3.LUT P6, RZ, R97, 0xff0000, RZ, 0xc0, !PT ;  /* 0x00ff000061ff7812 */ /* 0x000fe400078cc0ff */
        /* <DEDUP_REMOVED lines=19> */
[----:B------:R-:W-:-:S03]  /*6b70*/  HADD2.F32 R75, -RZ, R6.H1_H1 ;  /* 0x30000006ff4b7230 */ /* 0x000fc60000004100 */
        /* <DEDUP_REMOVED lines=12> */
[--C-:B------:R-:W-:Y:S02]  /*6c40*/  HADD2.F32 R75, -RZ, R5.reuse.H0_H0 ;  /* 0x20000005ff4b7230 */ /* 0x100fe40000004100 */
[C---:B------:R-:W-:Y:S01]  /*6c50*/  FMUL.FTZ R72, R83.reuse, UR13 ;  /* 0x0000000d53487c20 */ /* 0x040fe20008410000 */
[----:B------:R-:W-:Y:S01]  /*6c60*/  FADD.FTZ R73, R120, -R73 ;  /* 0x8000004978497221 */ /* 0x000fe20000010000 */
[----:B------:R-:W-:Y:S02]  /*6c70*/  F2FP.F16.F32.PACK_AB R74, R83, R74 ;  /* 0x0000004a534a723e */ /* 0x000fe400000000ff */
[----:B------:R-:W-:Y:S01]  /*6c80*/  F2FP.F16.F32.PACK_AB R83, R167, R162 ;  /* 0x000000a2a753723e */ /* 0x000fe200000000ff */
[----:B------:R-:W-:Y:S01]  /*6c90*/  FFMA.FTZ R78, R128, R73, R75 ;  /* 0x00000049804e7223 */ /* 0x000fe2000001004b */
[----:B------:R-:W-:Y:S01]  /*6ca0*/  FSEL R91, R72, RZ, P6 ;  /* 0x000000ff485b7208 */ /* 0x000fe20003000000 */
[----:B------:R-:W-:Y:S01]  /*6cb0*/  HADD2.F32 R75, -RZ, R5.H1_H1 ;  /* 0x30000005ff4b7230 */ /* 0x000fe20000004100 */
[----:B------:R-:W-:-:S02]  /*6cc0*/  LOP3.LUT P6, RZ, R159, 0xff00, RZ, 0xc0, !PT ;  /* 0x0000ff009fff7812 */ /* 0x000fc400078cc0ff */
[----:B------:R-:W-:Y:S02]  /*6cd0*/  F2FP.F16.F32.PACK_AB R82, R91, R82 ;  /* 0x000000525b52723e */ /* 0x000fe400000000ff */
        /* <DEDUP_REMOVED lines=13> */
[----:B------:R-:W-:Y:S02]  /*6db0*/  LOP3.LUT P6, RZ, R158, 0xff000000, RZ, 0xc0, !PT ;  /* 0xff0000009eff7812 */ /* 0x000fe400078cc0ff */
[----:B------:R-:W-:Y:S02]  /*6dc0*/  F2FP.F16.F32.PACK_AB R81, R88, R81 ;  /* 0x000000515851723e */ /* 0x000fe400000000ff */
[----:B------:R-:W-:Y:S01]  /*6dd0*/  FSEL R89, R72, RZ, P6 ;  /* 0x000000ff48597208 */ /* 0x000fe20003000000 */
[-CC-:B------:R-:W-:Y:S01]  /*6de0*/  FFMA.FTZ R72, R118, R84.reuse, R85.reuse ;  /* 0x0000005476487223 */ /* 0x180fe20000010055 */
[----:B------:R-:W-:Y:S01]  /*6df0*/  FFMA.FTZ R85, R113, R84, R85 ;  /* 0x0000005471557223 */ /* 0x000fe20000010055 */
[----:B------:R-:W-:Y:S02]  /*6e00*/  LOP3.LUT P6, RZ, R96, 0xff00, RZ, 0xc0, !PT ;  /* 0x0000ff0060ff7812 */ /* 0x000fe400078cc0ff */
[----:B------:R-:W-:Y:S01]  /*6e10*/  FADD.FTZ R73, R119, -R72 ;  /* 0x8000004877497221 */ /* 0x000fe20000010000 */
[----:B------:R-:W-:-:S02]  /*6e20*/  HADD2.F32 R72, -RZ, R4.H0_H0 ;  /* 0x20000004ff487230 */ /* 0x000fc40000004100 */
[----:B------:R-:W-:Y:S01]  /*6e30*/  FADD.FTZ R85, R116, -R85 ;  /* 0x8000005574557221 */ /* 0x000fe20000010000 */
[C---:B------:R-:W-:Y:S01]  /*6e40*/  FFMA.FTZ R77, R128.reuse, R73, R75 ;  /* 0x00000049804d7223 */ /* 0x040fe2000001004b */
[----:B------:R-:W-:Y:S02]  /*6e50*/  F2FP.F16.F32.PACK_AB R75, R165, R76 ;  /* 0x0000004ca54b723e */ /* 0x000fe400000000ff */
[----:B------:R-:W-:Y:S01]  /*6e60*/  FFMA.FTZ R72, R128, R85, R72 ;  /* 0x0000005580487223 */ /* 0x000fe20000010048 */
[----:B------:R-:W-:-:S05]  /*6e70*/  FMUL.FTZ R73, R77, UR13 ;  /* 0x0000000d4d497c20 */ /* 0x000fca0008410000 */
        /* <DEDUP_REMOVED lines=9> */
[----:B------:R-:W-:Y:S02]  /*6f10*/  FSEL R76, R73, RZ, P6 ;  /* 0x000000ff494c7208 */ /* 0x000fe40003000000 */
[----:B------:R-:W-:Y:S02]  /*6f20*/  F2FP.F16.F32.PACK_AB R73, R79, R78 ;  /* 0x0000004e4f49723e */ /* 0x000fe400000000ff */
[----:B------:R-:W-:Y:S02]  /*6f30*/  F2FP.F16.F32.PACK_AB R79, R169, R164 ;  /* 0x000000a4a94f723e */ /* 0x000fe400000000ff */
[----:B------:R-:W-:Y:S02]  /*6f40*/  F2FP.F16.F32.PACK_AB R78, R163, R90 ;  /* 0x0000005aa34e723e */ /* 0x000fe400000000ff */
[----:B------:R-:W-:Y:S02]  /*6f50*/  F2FP.F16.F32.PACK_AB R76, R87, R76 ;  /* 0x0000004c574c723e */ /* 0x000fe400000000ff */
[----:B------:R-:W-:Y:S01]  /*6f60*/  F2FP.F16.F32.PACK_AB R80, R85, R80 ;  /* 0x000000505550723e */ /* 0x000fe200000000ff */
[----:B------:R-:W-:Y:S06]  /*6f70*/  BRA `(.L_x_589) ;  /* 0x0000001c00ac7947 */ /* 0x000fec0003800000 */
.L_x_588:
[-CC-:B0--3--:R-:W-:Y:S01]  /*6f80*/  FFMA.FTZ R77, R135, R84.reuse, R85.reuse ;  /* 0x00000054874d7223 */ /* 0x189fe20000010055 */
        /* <DEDUP_REMOVED lines=66> */
[----:B------:R-:W-:-:S03]  /*73b0*/  F2FP.F16.F32.PACK_AB R79, R167, R90 ;  /* 0x0000005aa74f723e */ /* 0x000fc600000000ff */
        /* <DEDUP_REMOVED lines=15> */
.L_x_587:
[----:B0--3--:R-:W0:Y:S02]  /*74b0*/  LDC.64 R76, c[0x0][0x478] ;  /* 0x00011e00ff4c7b82 */ /* 0x009e240000000a00 */
[----:B0-----:R-:W-:-:S04]  /*74c0*/  ISETP.NE.U32.AND P5, PT, R76, RZ, PT ;  /* 0x000000ff4c00720c */ /* 0x001fc80003fa5070 */
[----:B------:R-:W-:-:S13]  /*74d0*/  ISETP.NE.AND.EX P5, PT, R77, RZ, PT, P5 ;  /* 0x000000ff4d00720c */ /* 0x000fda0003fa5350 */
[----:B------:R-:W-:Y:S05]  /*74e0*/  @!P5 BRA `(.L_x_590) ;  /* 0x00000004003cd947 */ /* 0x000fea0003800000 */
[-CC-:B------:R-:W-:Y:S01]  /*74f0*/  FFMA.FTZ R72, R138, R84.reuse, R85.reuse ;  /* 0x000000548a487223 */ /* 0x180fe20000010055 */
[----:B------:R-:W-:Y:S01]  /*7500*/  ISETP.GE.U32.AND P6, PT, R96, RZ, PT ;  /* 0x000000ff6000720c */ /* 0x000fe20003fc6070 */
[-C--:B------:R-:W-:Y:S02]  /*7510*/  FFMA.FTZ R77, R121, R84.reuse, R85 ;  /* 0x00000054794d7223 */ /* 0x080fe40000010055 */
[----:B------:R-:W-:Y:S01]  /*7520*/  FADD.FTZ R73, R137, -R72 ;  /* 0x8000004889497221 */ /* 0x000fe20000010000 */
[----:B------:R-:W-:Y:S01]  /*7530*/  ISETP.GE.U32.AND.EX P6, PT, R97, 0x1000000, PT, P6 ;  /* 0x010000006100780c */ /* 0x000fe20003fc6160 */
[----:B------:R-:W-:Y:S02]  /*7540*/  FADD.FTZ R77, R120, -R77 ;  /* 0x8000004d784d7221 */ /* 0x000fe40000010000 */
[C---:B-----5:R-:W-:Y:S01]  /*7550*/  FMUL.FTZ R76, R128.reuse, R73 ;  /* 0x00000049804c7220 */ /* 0x060fe20000410000 */
[----:B------:R-:W-:Y:S01]  /*7560*/  FFMA.FTZ R73, R135, R84, R85 ;  /* 0x0000005487497223 */ /* 0x000fe20000010055 */
[----:B------:R-:W-:-:S02]  /*7570*/  FMUL.FTZ R78, R128, R77 ;  /* 0x0000004d804e7220 */ /* 0x000fc40000410000 */
[----:B------:R-:W-:Y:S01]  /*7580*/  FMUL.FTZ R72, R76, UR13 ;  /* 0x0000000d4c487c20 */ /* 0x000fe20008410000 */
[----:B------:R-:W-:-:S04]  /*7590*/  FADD.FTZ R73, R136, -R73 ;  /* 0x8000004988497221 */ /* 0x000fc80000010000 */
        /* <DEDUP_REMOVED lines=10> */
[----:B------:R-:W-:Y:S02]  /*7640*/  F2FP.F16.F32.PACK_AB R75, R76, R75 ;  /* 0x0000004b4c4b723e */ /* 0x000fe400000000ff */
[----:B------:R-:W-:Y:S02]  /*7650*/  FSEL R83, R72, RZ, P6 ;  /* 0x000000ff48537208 */ /* 0x000fe40003000000 */
[----:B------:R-:W-:Y:S02]  /*7660*/  LOP3.LUT P6, RZ, R159, 0xff0000, RZ, 0xc0, !PT ;  /* 0x00ff00009fff7812 */ /* 0x000fe400078cc0ff */
[----:B------:R-:W-:-:S02]  /*7670*/  F2FP.F16.F32.PACK_AB R83, R164, R83 ;  /* 0x00000053a453723e */ /* 0x000fc400000000ff */
        /* <DEDUP_REMOVED lines=12> */
[C---:B------:R-:W-:Y:S02]  /*7740*/  FSEL R163, R72.reuse, RZ, P6 ;  /* 0x000000ff48a37208 */ /* 0x040fe40003000000 */
[----:B------:R-:W-:Y:S02]  /*7750*/  LOP3.LUT P6, RZ, R159, 0xff00, RZ, 0xc0, !PT ;  /* 0x0000ff009fff7812 */ /* 0x000fe400078cc0ff */
        /* <DEDUP_REMOVED lines=40> */
.L_x_590:
        /* <DEDUP_REMOVED lines=68> */
[----:B------:R-:W-:Y:S02]  /*7e20*/  F2FP.F16.F32.PACK_AB R77, R91, R86 ;  /* 0x000000565b4d723e */ /* 0x000fe400000000ff */
[----:B------:R-:W-:Y:S02]  /*7e30*/  FSEL R80, R85, RZ, P6 ;  /* 0x000000ff55507208 */ /* 0x000fe40003000000 */
[----:B------:R-:W-:Y:S02]  /*7e40*/  LOP3.LUT P6, RZ, R158, 0xff, RZ, 0xc0, !PT ;  /* 0x000000ff9eff7812 */ /* 0x000fe400078cc0ff */
[----:B------:R-:W-:-:S02]  /*7e50*/  F2FP.F16.F32.PACK_AB R80, R87, R80 ;  /* 0x000000505750723e */ /* 0x000fc400000000ff */
[----:B------:R-:W-:-:S04]  /*7e60*/  FSEL R76, R85, RZ, P6 ;  /* 0x000000ff554c7208 */ /* 0x000fc80003000000 */
[----:B------:R-:W-:Y:S01]  /*7e70*/  F2FP.F16.F32.PACK_AB R76, R89, R76 ;  /* 0x0000004c594c723e */ /* 0x000fe200000000ff */
[----:B------:R-:W-:Y:S06]  /*7e80*/  BRA `(.L_x_589) ;  /* 0x0000000c00e87947 */ /* 0x000fec0003800000 */
.L_x_586:
[----:B------:R-:W-:-:S04]  /*7e90*/  UISETP.NE.U32.AND UP0, UPT, UR14, URZ, UPT ;  /* 0x000000ff0e00728c */ /* 0x000fc8000bf05070 */
[----:B------:R-:W-:-:S09]  /*7ea0*/  UISETP.NE.AND.EX UP0, UPT, UR15, URZ, UPT, UP0 ;  /* 0x000000ff0f00728c */ /* 0x000fd2000bf05300 */
[----:B------:R-:W-:Y:S05]  /*7eb0*/  BRA.U !UP0, `(.L_x_591) ;  /* 0x0000000908107547 */ /* 0x000fea000b800000 */
[----:B0--3--:R-:W0:Y:S02]  /*7ec0*/  LDC.64 R80, c[0x0][0x478] ;  /* 0x00011e00ff507b82 */ /* 0x009e240000000a00 */
[----:B0-----:R-:W-:-:S04]  /*7ed0*/  ISETP.NE.U32.AND P5, PT, R80, RZ, PT ;  /* 0x000000ff5000720c */ /* 0x001fc80003fa5070 */
[----:B------:R-:W-:-:S13]  /*7ee0*/  ISETP.NE.AND.EX P5, PT, R81, RZ, PT, P5 ;  /* 0x000000ff5100720c */ /* 0x000fda0003fa5350 */
[----:B------:R-:W-:Y:S05]  /*7ef0*/  @!P5 BRA `(.L_x_592) ;  /* 0x000000040008d947 */ /* 0x000fea0003800000 */
[-C--:B------:R-:W-:Y:S01]  /*7f00*/  FFMA.FTZ R72, R138, R84.reuse, R85 ;  /* 0x000000548a487223 */ /* 0x080fe20000010055 */
[--C-:B------:R-:W-:Y:S01]  /*7f10*/  HADD2.F32 R75, -RZ, R7.reuse.H1_H1 ;  /* 0x30000007ff4b7230 */ /* 0x100fe20000004100 */
[----:B------:R-:W-:Y:S02]  /*7f20*/  ISETP.GE.U32.AND P6, PT, R96, RZ, PT ;  /* 0x000000ff6000720c */ /* 0x000fe40003fc6070 */
        /* <DEDUP_REMOVED lines=26> */
[C---:B------:R-:W-:Y:S01]  /*80d0*/  FMUL.FTZ R72, R89.reuse, UR13 ;  /* 0x0000000d59487c20 */ /* 0x040fe20008410000 */
[----:B------:R-:W-:Y:S01]  /*80e0*/  FADD.FTZ R73, R120, -R73 ;  /* 0x8000004978497221 */ /* 0x000fe20000010000 */
[----:B------:R-:W-:-:S03]  /*80f0*/  F2FP.F16.F32.PACK_AB R74, R89, R74 ;  /* 0x0000004a594a723e */ /* 0x000fc600000000ff */
        /* <DEDUP_REMOVED lines=10> */
[-CC-:B------:R-:W-:Y:S01]  /*81a0*/  FFMA.FTZ R73, R113, R84.reuse, R85.reuse ;  /* 0x0000005471497223 */ /* 0x180fe20000010055 */
[----:B------:R-:W-:Y:S02]  /*81b0*/  HADD2.F32 R75, -RZ, R4.H0_H0 ;  /* 0x20000004ff4b7230 */ /* 0x000fe40000004100 */
[----:B------:R-:W-:Y:S01]  /*81c0*/  FFMA.FTZ R84, R118, R84, R85 ;  /* 0x0000005476547223 */ /* 0x000fe20000010055 */
        /* <DEDUP_REMOVED lines=9> */
[----:B------:R-:W-:-:S03]  /*8260*/  LOP3.LUT P6, RZ, R96, 0xff00, RZ, 0xc0, !PT ;  /* 0x0000ff0060ff7812 */ /* 0x000fc600078cc0ff */
        /* <DEDUP_REMOVED lines=11> */
.L_x_592:
        /* <DEDUP_REMOVED lines=49> */
[----:B------:R-:W-:-:S03]  /*8630*/  LOP3.LUT P6, RZ, R96, 0xff00, RZ, 0xc0, !PT ;  /* 0x0000ff0060ff7812 */ /* 0x000fc600078cc0ff */
        /* <DEDUP_REMOVED lines=8> */
[----:B------:R-:W-:Y:S02]  /*86c0*/  FSEL R80, R81, RZ, P6 ;  /* 0x000000ff51507208 */ /* 0x000fe40003000000 */
[----:B------:R-:W-:Y:S02]  /*86d0*/  F2FP.F16.F32.PACK_AB R81, R89, R86 ;  /* 0x000000565951723e */ /* 0x000fe400000000ff */
[----:B------:R-:W-:Y:S01]  /*86e0*/  F2FP.F16.F32.PACK_AB R80, R87, R80 ;  /* 0x000000505750723e */ /* 0x000fe200000000ff */
[----:B------:R-:W-:Y:S06]  /*86f0*/  BRA `(.L_x_589) ;  /* 0x0000000400cc7947 */ /* 0x000fec0003800000 */
.L_x_591:
        /* <DEDUP_REMOVED lines=13> */
[----:B------:R-:W-:Y:S01]  /*87d0*/  FFMA.FTZ R73, R131, R84, R85 ;  /* 0x0000005483497223 */ /* 0x000fe20000010055 */
[----:B------:R-:W-:Y:S02]  /*87e0*/  FSEL R163, R72, RZ, P6 ;  /* 0x000000ff48a37208 */ /* 0x000fe40003000000 */
[----:B------:R-:W-:Y:S01]  /*87f0*/  FMUL.FTZ R72, R75, UR13 ;  /* 0x0000000d4b487c20 */ /* 0x000fe20008410000 */
[----:B------:R-:W-:Y:S01]  /*8800*/  FADD.FTZ R73, R132, -R73 ;  /* 0x8000004984497221 */ /* 0x000fe20000010000 */
[----:B------:R-:W-:Y:S02]  /*8810*/  LOP3.LUT P6, RZ, R97, 0xff0000, RZ, 0xc0, !PT ;  /* 0x00ff000061ff7812 */ /* 0x000fe400078cc0ff */
[----:B------:R-:W-:Y:S01]  /*8820*/  F2FP.F16.F32.PACK_AB R75, R162, R75 ;  /* 0x0000004ba24b723e */ /* 0x000fe200000000ff */
[----:B------:R-:W-:Y:S01]  /*8830*/  FMUL.FTZ R74, R128, R73 ;  /* 0x00000049804a7220 */ /* 0x000fe20000410000 */
[----:B------:R-:W-:-:S02]  /*8840*/  FSEL R90, R72, RZ, P6 ;  /* 0x000000ff485a7208 */ /* 0x000fc40003000000 */
        /* <DEDUP_REMOVED lines=41> */
.L_x_593:
        /* <DEDUP_REMOVED lines=50> */
[----:B------:R-:W-:Y:S02]  /*8e00*/  F2FP.F16.F32.PACK_AB R81, R89, R86 ;  /* 0x000000565951723e */ /* 0x000fe400000000ff */
[----:B------:R-:W-:-:S04]  /*8e10*/  FSEL R80, R85, RZ, P6 ;  /* 0x000000ff55507208 */ /* 0x000fc80003000000 */
[----:B------:R-:W-:-:S07]  /*8e20*/  F2FP.F16.F32.PACK_AB R80, R87, R80 ;  /* 0x000000505750723e */ /* 0x000fce00000000ff */
.L_x_589:
        /* <DEDUP_REMOVED lines=9> */
.L_x_585:
[----:B------:R-:W-:Y:S05]  /*8ec0*/  BSYNC.RECONVERGENT B0 ;  /* 0x0000000000007941 */ /* 0x000fea0003800200 */
.L_x_584:
[----:B------:R-:W-:Y:S02]  /*8ed0*/  ISETP.NE.AND P4, PT, R153, RZ, PT ;  /* 0x000000ff9900720c */ /* 0x000fe40003f85270 */
[----:B------:R-:W-:-:S11]  /*8ee0*/  PLOP3.LUT P3, PT, P3, PT, PT, 0x8, 0x80 ;  /* 0x000000000080781c */ /* 0x000fd60001f6e170 */
[----:B------:R-:W-:Y:S05]  /*8ef0*/  @!P4 BRA `(.L_x_594) ;  /* 0xffffff7400a0c947 */ /* 0x000fea000383ffff */
.L_x_557:
        /* <DEDUP_REMOVED lines=30> */
.L_x_595:
        /* <DEDUP_REMOVED lines=10> */
.L_x_3792:


//--------------------- .text._ZN10layer_norm22ln_bwd_finalize_kernelINS_22Kernel_traits_finalizeILj6144E6__halfS2_S2_S2_fjLb0ELj1024ELj4ENS_18Kernel_traits_baseILj6144ES2_S2_S2_S2_fjLj1024EEEEELb0ELb1EEEvNS_9BwdParamsE --------------------------
	.section	.text._ZN10layer_norm22ln_bwd_finalize_kernelINS_22Kernel_traits_finalizeILj6144E6__halfS2_S2_S2_fjLb0ELj1024ELj4ENS_18Kernel_traits_baseILj6144ES2_S2_S2_S2_fjLj1024EEEEELb0ELb1EEEvNS_9BwdParamsE,"ax",@progbits
	.align	128
        .global         _ZN10layer_norm22ln_bwd_finalize_kernelINS_22Kernel_traits_finalizeILj6144E6__halfS2_S2_S2_fjLb0ELj1024ELj4ENS_18Kernel_traits_baseILj6144ES2_S2_S2_S2_fjLj1024EEEEELb0ELb1EEEvNS_9BwdParamsE
        .type           _ZN10layer_norm22ln_bwd_finalize_kernelINS_22Kernel_traits_finalizeILj6144E6__halfS2_S2_S2_fjLb0ELj1024ELj4ENS_18Kernel_traits_baseILj6144ES2_S2_S2_S2_fjLj1024EEEEELb0ELb1EEEvNS_9BwdParamsE,@function
        .size           _ZN10layer_norm22ln_bwd_finalize_kernelINS_22Kernel_traits_finalizeILj6144E6__halfS2_S2_S2_fjLb0ELj1024ELj4ENS_18Kernel_traits_baseILj6144ES2_S2_S2_S2_fjLj1024EEEEELb0ELb1EEEvNS_9BwdParamsE,(.L_x_3793 - _ZN10layer_norm22ln_bwd_finalize_kernelINS_22Kernel_traits_finalizeILj6144E6__halfS2_S2_S2_fjLb0ELj1024ELj4ENS_18Kernel_traits_baseILj6144ES2_S2_S2_S2_fjLj1024EEEEELb0ELb1EEEvNS_9BwdParamsE)
        .other          _ZN10layer_norm22ln_bwd_finalize_kernelINS_22Kernel_traits_finalizeILj6144E6__halfS2_S2_S2_fjLb0ELj1024ELj4ENS_18Kernel_traits_baseILj6144ES2_S2_S2_S2_fjLj1024EEEEELb0ELb1EEEvNS_9BwdParamsE,@"STO_CUDA_ENTRY STV_DEFAULT"
_ZN10layer_norm22ln_bwd_finalize_kernelINS_22Kernel_traits_finalizeILj6144E6__halfS2_S2_S2_fjLb0ELj1024ELj4ENS_18Kernel_traits_baseILj6144ES2_S2_S2_S2_fjLj1024EEEEELb0ELb1EEEvNS_9BwdParamsE:
.text._ZN10layer_norm22ln_bwd_finalize_kernelINS_22Kernel_traits_finalizeILj6144E6__halfS2_S2_S2_fjLb0ELj1024ELj4ENS_18Kernel_traits_baseILj6144ES2_S2_S2_S2_fjLj1024EEEEELb0ELb1EEEvNS_9BwdParamsE:
        /* <DEDUP_REMOVED lines=77> */
.L_x_600:
        /* <DEDUP_REMOVED lines=118> */
.L_x_599:
[----:B------:R-:W-:Y:S05]  /*0c30*/  BSYNC.RECONVERGENT B1 ;  /* 0x0000000000017941 */ /* 0x000fea0003800200 */
.L_x_598:
        /* <DEDUP_REMOVED lines=69> */
.L_x_602:
[----:B------:R-:W-:Y:S05]  /*1090*/  BSYNC.RECONVERGENT B1 ;  /* 0x0000000000017941 */ /* 0x000fea0003800200 */
.L_x_601:
        /* <DEDUP_REMOVED lines=38> */
.L_x_604:
[----:B------:R-:W-:Y:S05]  /*1300*/  BSYNC.RECONVERGENT B1 ;  /* 0x0000000000017941 */ /* 0x000fea0003800200 */
.L_x_603:
[----:B------:R-:W-:Y:S05]  /*1310*/  @!P1 BRA `(.L_x_597) ;  /* 0x0000000000409947 */ /* 0x000fea0003800000 */
[----:B------:R-:W0:Y:S01]  /*1320*/  LDC R12, c[0x0][0x388] ;  /* 0x0000e200ff0c7b82 */ /* 0x000e220000000800 */
[----:B------:R-:W-:-:S07]  /*1330*/  IADD3 R0, PT, PT, -R0, RZ, RZ ;  /* 0x000000ff00007210 */ /* 0x000fce0007ffe1ff */
[----:B------:R-:W1:Y:S08]  /*1340*/  LDC.64 R8, c[0x0][0x440] ;  /* 0x00011000ff087b82 */ /* 0x000e700000000a00 */
[----:B------:R-:W2:Y:S01]  /*1350*/  LDC.64 R10, c[0x0][0x448] ;  /* 0x00011200ff0a7b82 */ /* 0x000ea20000000a00 */
[----:B0-----:R-:W-:-:S05]  /*1360*/  IMAD R2, R2, R12, R5 ;  /* 0x0000000c02027224 */ /* 0x001fca00078e0205 */
[----:B------:R-:W-:-:S07]  /*1370*/  IADD3 R13, PT, PT, R57, R2, RZ ;  /* 0x00000002390d7210 */ /* 0x000fce0007ffe0ff */
.L_x_605:
        /* <DEDUP_REMOVED lines=10> */
.L_x_597:
[----:B------:R-:W-:Y:S05]  /*1420*/  BSYNC.RECONVERGENT B0 ;  /* 0x0000000000007941 */ /* 0x000fea0003800200 */
.L_x_596:
        /* <DEDUP_REMOVED lines=54> */
[----:B-1----:R-:W-:Y:S02]  /*1790*/  F2FP.F16.F32.PACK_AB R7, R7, R6 ;  /* 0x000000060707723e */ /* 0x002fe400000000ff */
[----:B--2---:R-:W-:-:S03]  /*17a0*/  F2FP.F16.F32.PACK_AB R9, R9, R8 ;  /* 0x000000080909723e */ /* 0x004fc600000000ff */
[----:B------:R-:W-:Y:S04]  /*17b0*/  STG.E desc[UR6][R2.64], R7 ;  /* 0x0000000702007986 */ /* 0x000fe8000c101906 */
[----:B------:R-:W-:Y:S01]  /*17c0*/  STG.E desc[UR6][R4.64], R9 ;  /* 0x0000000904007986 */ /* 0x000fe2000c101906 */
[----:B------:R-:W-:Y:S05]  /*17d0*/  EXIT ;  /* 0x000000000000794d */ /* 0x000fea0003800000 */
.L_x_606:
        /* <DEDUP_REMOVED lines=10> */
.L_x_3793:


//--------------------- .text._ZN10layer_norm40ln_parallel_residual_bwd_finalize_kernelINS_22Kernel_traits_finalizeILj6144E6__halfS2_S2_S2_fjLb0ELj1024ELj4ENS_18Kernel_traits_baseILj6144ES2_S2_S2_S2_fjLj1024EEEEELb1EEEvNS_9BwdParamsE --------------------------
	.section	.text._ZN10layer_norm40ln_parallel_residual_bwd_finalize_kernelINS_22Kernel_traits_finalizeILj6144E6__halfS2_S2_S2_fjLb0ELj1024ELj4ENS_18Kernel_traits_baseILj6144ES2_S2_S2_S2_fjLj1024EEEEELb1EEEvNS_9BwdParamsE,"ax",@progbits
	.align	128
        .global         _ZN10layer_norm40ln_parallel_residual_bwd_finalize_kernelINS_22Kernel_traits_finalizeILj6144E6__halfS2_S2_S2_fjLb0ELj1024ELj4ENS_18Kernel_traits_baseILj6144ES2_S2_S2_S2_fjLj1024EEEEELb1EEEvNS_9BwdParamsE
        .type           _ZN10layer_norm40ln_parallel_residual_bwd_finalize_kernelINS_22Kernel_traits_finalizeILj6144E6__halfS2_S2_S2_fjLb0ELj1024ELj4ENS_18Kernel_traits_baseILj6144ES2_S2_S2_S2_fjLj1024EEEEELb1EEEvNS_9BwdParamsE,@function
        .size           _ZN10layer_norm40ln_parallel_residual_bwd_finalize_kernelINS_22Kernel_traits_finalizeILj6144E6__halfS2_S2_S2_fjLb0ELj1024ELj4ENS_18Kernel_traits_baseILj6144ES2_S2_S2_S2_fjLj1024EEEEELb1EEEvNS_9BwdParamsE,(.L_x_3794 - _ZN10layer_norm40ln_parallel_residual_bwd_finalize_kernelINS_22Kernel_traits_finalizeILj6144E6__halfS2_S2_S2_fjLb0ELj1024ELj4ENS_18Kernel_traits_baseILj6144ES2_S2_S2_S2_fjLj1024EEEEELb1EEEvNS_9BwdParamsE)
        .other          _ZN10layer_norm40ln_parallel_residual_bwd_finalize_kernelINS_22Kernel_traits_finalizeILj6144E6__halfS2_S2_S2_fjLb0ELj1024ELj4ENS_18Kernel_traits_baseILj6144ES2_S2_S2_S2_fjLj1024EEEEELb1EEEvNS_9BwdParamsE,@"STO_CUDA_ENTRY STV_DEFAULT"
_ZN10layer_norm40ln_parallel_residual_bwd_finalize_kernelINS_22Kernel_traits_finalizeILj6144E6__halfS2_S2_S2_fjLb0ELj1024ELj4ENS_18Kernel_traits_baseILj6144ES2_S2_S2_S2_fjLj1024EEEEELb1EEEvNS_9BwdParamsE:
.text._ZN10layer_norm40ln_parallel_residual_bwd_finalize_kernelINS_22Kernel_traits_finalizeILj6144E6__halfS2_S2_S2_fjLb0ELj1024ELj4ENS_18Kernel_traits_baseILj6144ES2_S2_S2_S2_fjLj1024EEEEELb1EEEvNS_9BwdParamsE:
        /* <DEDUP_REMOVED lines=57> */
.L_x_611:
        /* <DEDUP_REMOVED lines=112> */
.L_x_610:
[----:B------:R-:W-:Y:S05]  /*0a90*/  BSYNC.RECONVERGENT B1 ;  /* 0x0000000000017941 */ /* 0x000fea0003800200 */
.L_x_609:
        /* <DEDUP_REMOVED lines=67> */
.L_x_613:
[----:B------:R-:W-:Y:S05]  /*0ed0*/  BSYNC.RECONVERGENT B1 ;  /* 0x0000000000017941 */ /* 0x000fea0003800200 */
.L_x_612:
        /* <DEDUP_REMOVED lines=37> */
.L_x_615:
[----:B------:R-:W-:Y:S05]  /*1130*/  BSYNC.RECONVERGENT B1 ;  /* 0x0000000000017941 */ /* 0x000fea0003800200 */
.L_x_614:
        /* <DEDUP_REMOVED lines=19> */
.L_x_608:
[----:B------:R-:W-:Y:S05]  /*1270*/  BSYNC.RECONVERGENT B0 ;  /* 0x0000000000007941 */ /* 0x000fea0003800200 */
.L_x_607:
        /* <DEDUP_REMOVED lines=93> */
.L_x_616:
        /* <DEDUP_REMOVED lines=11> */
.L_x_3794:


//--------------------- .text._ZN10layer_norm31ln_parallel_residual_bwd_kernelINS_13Kernel_traitsI6__halfS2_S2_S2_fjLj6144ELj1ELj1ELj8ELj16ENS_18Kernel_traits_baseILj6144ES2_S2_S2_S2_fjLj256EEEEELb1ELb1ELb1EEEvNS_9BwdParamsE --------------------------
	.section	.text._ZN10layer_norm31ln_parallel_residual_bwd_kernelINS_13Kernel_traitsI6__halfS2_S2_S2_fjLj6144ELj1ELj1ELj8ELj16ENS_18Kernel_traits_baseILj6144ES2_S2_S2_S2_fjLj256EEEEELb1ELb1ELb1EEEvNS_9BwdParamsE,"ax",@progbits
	.align	128
        .global         _ZN10layer_norm31ln_parallel_residual_bwd_kernelINS_13Kernel_traitsI6__halfS2_S2_S2_fjLj6144ELj1ELj1ELj8ELj16ENS_18Kernel_traits_baseILj6144ES2_S2_S2_S2_fjLj256EEEEELb1ELb1ELb1EEEvNS_9BwdParamsE
        .type           _ZN10layer_norm31ln_parallel_residual_bwd_kernelINS_13Kernel_traitsI6__halfS2_S2_S2_fjLj6144ELj1ELj1ELj8ELj16ENS_18Kernel_traits_baseILj6144ES2_S2_S2_S2_fjLj256EEEEELb1ELb1ELb1EEEvNS_9BwdParamsE,@function
        .size           _ZN10layer_norm31ln_parallel_residual_bwd_kernelINS_13Kernel_traitsI6__halfS2_S2_S2_fjLj6144ELj1ELj1ELj8ELj16ENS_18Kernel_traits_baseILj6144ES2_S2_S2_S2_fjLj256EEEEELb1ELb1ELb1EEEvNS_9BwdParamsE,(.L_x_3795 - _ZN10layer_norm31ln_parallel_residual_bwd_kernelINS_13Kernel_traitsI6__halfS2_S2_S2_fjLj6144ELj1ELj1ELj8ELj16ENS_18Kernel_traits_baseILj6144ES2_S2_S2_S2_fjLj256EEEEELb1ELb1ELb1EEEvNS_9BwdParamsE)
        .other          _ZN10layer_norm31ln_parallel_residual_bwd_kernelINS_13Kernel_traitsI6__halfS2_S2_S2_fjLj6144ELj1ELj1ELj8ELj16ENS_18Kernel_traits_baseILj6144ES2_S2_S2_S2_fjLj256EEEEELb1ELb1ELb1EEEvNS_9BwdParamsE,@"STO_CUDA_ENTRY STV_DEFAULT"
_ZN10layer_norm31ln_parallel_residual_bwd_kernelINS_13Kernel_traitsI6__halfS2_S2_S2_fjLj6144ELj1ELj1ELj8ELj16ENS_18Kernel_traits_baseILj6144ES2_S2_S2_S2_fjLj256EEEEELb1ELb1ELb1EEEvNS_9BwdParamsE:
.text._ZN10layer_norm31ln_parallel_residual_bwd_kernelINS_13Kernel_traitsI6__halfS2_S2_S2_fjLj6144ELj1ELj1ELj8ELj16ENS_18Kernel_traits_baseILj6144ES2_S2_S2_S2_fjLj256EEEEELb1ELb1ELb1EEEvNS_9BwdParamsE:
        /* <DEDUP_REMOVED lines=73> */
[----:B------:R-:W2:Y:S01]  /*0490*/  LDCU UR14, c[0x0][0x400] ;  /* 0x00008000ff0e77ac */ /* 0x000ea20008000800 */
[----:B------:R-:W3:Y:S01]  /*04a0*/  LDCU.64 UR4, c[0x0][0x478] ;  /* 0x00008f00ff0477ac */ /* 0x000ee20008000a00 */
[----:B------:R-:W0:Y:S01]  /*04b0*/  LDCU.64 UR12, c[0x0][0x470] ;  /* 0x00008e00ff0c77ac */ /* 0x000e220008000a00 */
[--C-:B----4-:R-:W-:Y:S02]  /*04c0*/  HADD2.F32 R127, -RZ, R12.reuse.H0_H0 ;  /* 0x2000000cff7f7230 */ /* 0x110fe40000004100 */
[----:B------:R-:W-:Y:S02]  /*04d0*/  HADD2.F32 R126, -RZ, R12.H1_H1 ;  /* 0x3000000cff7e7230 */ /* 0x000fe40000004100 */
[--C-:B------:R-:W-:Y:S02]  /*04e0*/  HADD2.F32 R125, -RZ, R13.reuse.H0_H0 ;  /* 0x2000000dff7d7230 */ /* 0x100fe40000004100 */
[----:B------:R-:W-:-:S02]  /*04f0*/  HADD2.F32 R124, -RZ, R13.H1_H1 ;  /* 0x3000000dff7c7230 */ /* 0x000fc40000004100 */
[--C-:B------:R-:W-:Y:S02]  /*0500*/  HADD2.F32 R123, -RZ, R14.reuse.H0_H0 ;  /* 0x2000000eff7b7230 */ /* 0x100fe40000004100 */
[----:B------:R-:W-:Y:S02]  /*0510*/  HADD2.F32 R122, -RZ, R14.H1_H1 ;  /* 0x3000000eff7a7230 */ /* 0x000fe40000004100 */
[--C-:B------:R-:W-:Y:S02]  /*0520*/  HADD2.F32 R121, -RZ, R15.reuse.H0_H0 ;  /* 0x2000000fff797230 */ /* 0x100fe40000004100 */
[----:B------:R-:W-:Y:S02]  /*0530*/  HADD2.F32 R120, -RZ, R15.H1_H1 ;  /* 0x3000000fff787230 */ /* 0x000fe40000004100 */
[--C-:B-----5:R-:W-:Y:S02]  /*0540*/  HADD2.F32 R119, -RZ, R8.reuse.H0_H0 ;  /* 0x20000008ff777230 */ /* 0x120fe40000004100 */
[----:B------:R-:W-:-:S02]  /*0550*/  HADD2.F32 R118, -RZ, R8.H1_H1 ;  /* 0x30000008ff767230 */ /* 0x000fc40000004100 */
[--C-:B------:R-:W-:Y:S02]  /*0560*/  HADD2.F32 R115, -RZ, R9.reuse.H0_H0 ;  /* 0x20000009ff737230 */ /* 0x100fe40000004100 */
[----:B------:R-:W-:Y:S02]  /*0570*/  HADD2.F32 R114, -RZ, R9.H1_H1 ;  /* 0x30000009ff727230 */ /* 0x000fe40000004100 */
[--C-:B------:R-:W-:Y:S02]  /*0580*/  HADD2.F32 R113, -RZ, R10.reuse.H0_H0 ;  /* 0x2000000aff717230 */ /* 0x100fe40000004100 */
[----:B------:R-:W-:Y:S02]  /*0590*/  HADD2.F32 R112, -RZ, R10.H1_H1 ;  /* 0x3000000aff707230 */ /* 0x000fe40000004100 */
[--C-:B------:R-:W-:Y:S02]  /*05a0*/  HADD2.F32 R111, -RZ, R11.reuse.H0_H0 ;  /* 0x2000000bff6f7230 */ /* 0x100fe40000004100 */
        /* <DEDUP_REMOVED lines=8> */
[----:B0123--:R-:W-:-:S07]  /*0630*/  HADD2.F32 R102, -RZ, R7.H1_H1 ;  /* 0x30000007ff667230 */ /* 0x00ffce0000004100 */
.L_x_642:
[----:B0-----:R-:W0:Y:S01]  /*0640*/  LDC.64 R44, c[0x0][0x3a8] ;  /* 0x0000ea00ff2c7b82 */ /* 0x001e220000000a00 */
[----:B------:R-:W-:-:S05]  /*0650*/  IMAD R0, R98, UR11, RZ ;  /* 0x0000000b62007c24 */ /* 0x000fca000f8e02ff */
[----:B------:R-:W-:Y:S02]  /*0660*/  SHF.R.S32.HI R27, RZ, 0x1f, R0 ;  /* 0x0000001fff1b7819 */ /* 0x000fe40000011400 */
[----:B------:R-:W1:Y:S02]  /*0670*/  LDC.64 R24, c[0x0][0x428] ;  /* 0x00010a00ff187b82 */ /* 0x000e640000000a00 */
[----:B------:R-:W-:-:S04]  /*0680*/  LEA.HI R27, R27, R0, RZ, 0x3 ;  /* 0x000000001b1b7211 */ /* 0x000fc800078f18ff */
[----:B------:R-:W-:Y:S02]  /*0690*/  LEA.HI.SX32 R131, R27, R50, 0x1d ;  /* 0x000000321b837211 */ /* 0x000fe400078feaff */
[----:B------:R-:W2:Y:S08]  /*06a0*/  LDC.64 R132, c[0x0][0x3c0] ;  /* 0x0000f000ff847b82 */ /* 0x000eb00000000a00 */
[----:B------:R-:W3:Y:S01]  /*06b0*/  LDC.64 R134, c[0x0][0x3c8] ;  /* 0x0000f200ff867b82 */ /* 0x000ee20000000a00 */
[C---:B------:R-:W-:Y:S01]  /*06c0*/  IADD3 R129, PT, PT, R131.reuse, 0x100, RZ ;  /* 0x0000010083817810 */ /* 0x040fe20007ffe0ff */
[C---:B0-----:R-:W-:Y:S01]  /*06d0*/  IMAD.WIDE.U32 R28, R131.reuse, 0x10, R44 ;  /* 0x00000010831c7825 */ /* 0x041fe200078e002c */
[----:B------:R-:W-:-:S03]  /*06e0*/  IADD3 R99, PT, PT, R131, 0x200, RZ ;  /* 0x0000020083637810 */ /* 0x000fc60007ffe0ff */
[C---:B------:R-:W-:Y:S02]  /*06f0*/  IMAD.WIDE.U32 R36, R129.reuse, 0x10, R44 ;  /* 0x0000001081247825 */ /* 0x040fe400078e002c */
[----:B------:R-:W4:Y:S02]  /*0700*/  LDG.E.128 R28, desc[UR8][R28.64] ;  /* 0x000000081c1c7981 */ /* 0x000f24000c1e1d00 */
[----:B-1----:R-:W-:Y:S02]  /*0710*/  IMAD.WIDE.U32 R40, R129, 0x10, R24 ;  /* 0x0000001081287825 */ /* 0x002fe400078e0018 */
[----:B------:R-:W4:Y:S02]  /*0720*/  LDG.E.128 R36, desc[UR8][R36.64] ;  /* 0x0000000824247981 */ /* 0x000f24000c1e1d00 */
[----:B------:R-:W-:Y:S02]  /*0730*/  IMAD.WIDE.U32 R44, R99, 0x10, R44 ;  /* 0x00000010632c7825 */ /* 0x000fe400078e002c */
[----:B------:R-:W4:Y:S02]  /*0740*/  LDG.E.128 R40, desc[UR8][R40.64] ;  /* 0x0000000828287981 */ /* 0x000f24000c1e1d00 */
[----:B--2---:R-:W-:-:S02]  /*0750*/  IMAD.WIDE R132, R98, 0x4, R132 ;  /* 0x0000000462847825 */ /* 0x004fc400078e0284 */
[----:B------:R-:W2:Y:S02]  /*0760*/  LDG.E.128 R44, desc[UR8][R44.64] ;  /* 0x000000082c2c7981 */ /* 0x000ea4000c1e1d00 */
[----:B------:R-:W-:Y:S02]  /*0770*/  IMAD.WIDE.U32 R32, R131, 0x10, R24 ;  /* 0x0000001083207825 */ /* 0x000fe400078e0018 */
[----:B------:R-:W2:Y:S02]  /*0780*/  LDG.E R0, desc[UR8][R132.64] ;  /* 0x0000000884007981 */ /* 0x000ea4000c1e1900 */
[----:B---3--:R-:W-:Y:S02]  /*0790*/  IMAD.WIDE R134, R98, 0x4, R134 ;  /* 0x0000000462867825 */ /* 0x008fe400078e0286 */
[----:B------:R-:W3:Y:S02]  /*07a0*/  LDG.E.128 R32, desc[UR8][R32.64] ;  /* 0x0000000820207981 */ /* 0x000ee4000c1e1d00 */
[----:B------:R-:W-:-:S02]  /*07b0*/  IMAD.WIDE.U32 R24, R99, 0x10, R24 ;  /* 0x0000001063187825 */ /* 0x000fc400078e0018 */
[----:B------:R-:W3:Y:S04]  /*07c0*/  LDG.E R128, desc[UR8][R134.64] ;  /* 0x0000000886807981 */ /* 0x000ee8000c1e1900 */
[----:B------:R-:W3:Y:S01]  /*07d0*/  LDG.E.128 R24, desc[UR8][R24.64] ;  /* 0x0000000818187981 */ /* 0x000ee2000c1e1d00 */
[----:B------:R-:W-:-:S04]  /*07e0*/  ISETP.NE.U32.AND P1, PT, RZ, UR12, PT ;  /* 0x0000000cff007c0c */ /* 0x000fc8000bf25070 */
[----:B------:R-:W-:Y:S01]  /*07f0*/  ISETP.NE.AND.EX P1, PT, RZ, UR13, PT, P1 ;  /* 0x0000000dff007c0c */ /* 0x000fe2000bf25310 */
[--C-:B----4-:R-:W-:Y:S02]  /*0800*/  HADD2.F32 R146, -RZ, R28.reuse.H0_H0 ;  /* 0x2000001cff927230 */ /* 0x110fe40000004100 */
[----:B------:R-:W-:Y:S02]  /*0810*/  HADD2.F32 R148, -RZ, R28.H1_H1 ;  /* 0x3000001cff947230 */ /* 0x000fe40000004100 */
[----:B------:R-:W-:Y:S02]  /*0820*/  HADD2.F32 R155, -RZ, R36.H0_H0 ;  /* 0x20000024ff9b7230 */ /* 0x000fe40000004100 */
[----:B------:R-:W-:Y:S02]  /*0830*/  HADD2.F32 R157, -RZ, R37.H0_H0 ;  /* 0x20000025ff9d7230 */ /* 0x000fe40000004100 */
[--C-:B------:R-:W-:Y:S02]  /*0840*/  HADD2.F32 R138, -RZ, R42.reuse.H0_H0 ;  /* 0x2000002aff8a7230 */ /* 0x100fe40000004100 */
[----:B------:R-:W-:-:S02]  /*0850*/  HADD2.F32 R143, -RZ, R42.H1_H1 ;  /* 0x3000002aff8f7230 */ /* 0x000fc40000004100 */
[----:B--2---:R-:W-:Y:S01]  /*0860*/  HADD2.F32 R42, -RZ, R47.H0_H0 ;  /* 0x2000002fff2a7230 */ /* 0x004fe20000004100 */
[----:B------:R-:W-:Y:S01]  /*0870*/  FSEL R0, R0, RZ, !P3 ;  /* 0x000000ff00007208 */ /* 0x000fe20005800000 */
[--C-:B------:R-:W-:Y:S02]  /*0880*/  HADD2.F32 R149, -RZ, R29.reuse.H0_H0 ;  /* 0x2000001dff957230 */ /* 0x100fe40000004100 */
[----:B------:R-:W-:Y:S02]  /*0890*/  HADD2.F32 R150, -RZ, R29.H1_H1 ;  /* 0x3000001dff967230 */ /* 0x000fe40000004100 */
[--C-:B------:R-:W-:Y:S02]  /*08a0*/  HADD2.F32 R151, -RZ, R30.reuse.H0_H0 ;  /* 0x2000001eff977230 */ /* 0x100fe40000004100 */
[----:B------:R-:W-:Y:S02]  /*08b0*/  HADD2.F32 R152, -RZ, R30.H1_H1 ;  /* 0x3000001eff987230 */ /* 0x000fe40000004100 */
[----:B------:R-:W-:-:S02]  /*08c0*/  HADD2.F32 R153, -RZ, R31.H0_H0 ;  /* 0x2000001fff997230 */ /* 0x000fc40000004100 */
[----:B------:R-:W-:Y:S02]  /*08d0*/  HADD2.F32 R154, -RZ, R31.H1_H1 ;  /* 0x3000001fff9a7230 */ /* 0x000fe40000004100 */
[----:B---3--:R-:W-:Y:S02]  /*08e0*/  HADD2.F32 R144, -RZ, R32.H0_H0 ;  /* 0x20000020ff907230 */ /* 0x008fe40000004100 */
[----:B------:R-:W-:Y:S02]  /*08f0*/  HADD2.F32 R156, -RZ, R36.H1_H1 ;  /* 0x30000024ff9c7230 */ /* 0x000fe40000004100 */
        /* <DEDUP_REMOVED lines=11> */
[----:B------:R-:W-:Y:S02]  /*09b0*/  HADD2.F32 R47, -RZ, R47.H1_H1 ;  /* 0x3000002fff2f7230 */ /* 0x000fe40000004100 */
[C---:B------:R-:W-:Y:S01]  /*09c0*/  FADD.FTZ R171, -R0.reuse, R146 ;  /* 0x0000009200ab7221 */ /* 0x040fe20000010100 */
[----:B------:R-:W-:Y:S02]  /*09d0*/  HADD2.F32 R147, -RZ, R32.H1_H1 ;  /* 0x30000020ff937230 */ /* 0x000fe40000004100 */
        /* <DEDUP_REMOVED lines=23> */
[----:B------:R-:W-:Y:S01]  /*0b50*/  FMUL.FTZ R167, R127, R144 ;  /* 0x000000907fa77220 */ /* 0x000fe20000410000 */
[----:B------:R-:W-:Y:S01]  /*0b60*/  FMUL.FTZ R0, R128, R171 ;  /* 0x000000ab80007220 */ /* 0x000fe20000410000 */
[----:B------:R-:W-:-:S02]  /*0b70*/  HADD2.F32 R132, -RZ, R33.H0_H0 ;  /* 0x20000021ff847230 */ /* 0x000fc40000004100 */
[----:B------:R-:W-:Y:S01]  /*0b80*/  FMUL.FTZ R152, R126, R147 ;  /* 0x000000937e987220 */ /* 0x000fe20000410000 */
[----:B------:R-:W-:Y:S02]  /*0b90*/  HADD2.F32 R47, -RZ, R25.H0_H0 ;  /* 0x20000019ff2f7230 */ /* 0x000fe40000004100 */
        /* <DEDUP_REMOVED lines=9> */
[----:B------:R-:W-:Y:S01]  /*0c30*/  FMUL.FTZ R182, R113, R138 ;  /* 0x0000008a71b67220 */ /* 0x000fe20000410000 */
[----:B------:R-:W-:Y:S02]  /*0c40*/  HADD2.F32 R146, -RZ, R25.H1_H1 ;  /* 0x30000019ff927230 */ /* 0x000fe40000004100 */
[----:B------:R-:W-:Y:S01]  /*0c50*/  FADD.FTZ R25, RZ, R167 ;  /* 0x000000a7ff197221 */ /* 0x000fe20000010000 */
[----:B------:R-:W-:-:S02]  /*0c60*/  HADD2.F32 R148, -RZ, R24.H0_H0 ;  /* 0x20000018ff947230 */ /* 0x000fc40000004100 */
[----:B------:R-:W-:Y:S01]  /*0c70*/  FMUL.FTZ R171, R128, R173 ;  /* 0x000000ad80ab7220 */ /* 0x000fe20000410000 */
[----:B------:R-:W-:Y:S02]  /*0c80*/  HADD2.F32 R46, -RZ, R24.H1_H1 ;  /* 0x30000018ff2e7230 */ /* 0x000fe40000004100 */
[----:B------:R-:W-:Y:S01]  /*0c90*/  FFMA.FTZ R24, R0, R167, RZ ;  /* 0x000000a700187223 */ /* 0x000fe200000100ff */
        /* <DEDUP_REMOVED lines=12> */
[----:B------:R-:W-:-:S02]  /*0d60*/  HADD2.F32 R151, -RZ, R27.H0_H0 ;  /* 0x2000001bff977230 */ /* 0x000fc40000004100 */
[----:B------:R-:W-:Y:S01]  /*0d70*/  FMUL.FTZ R170, R122, R133 ;  /* 0x000000857aaa7220 */ /* 0x000fe20000410000 */
[----:B------:R-:W-:Y:S02]  /*0d80*/  HADD2.F32 R153, -RZ, R27.H1_H1 ;  /* 0x3000001bff997230 */ /* 0x000fe40000004100 */
        /* <DEDUP_REMOVED lines=31> */
[----:B------:R-:W-:-:S02]  /*0f80*/  HADD2.F32 R140, -RZ, R43.H0_H0 ;  /* 0x2000002bff8c7230 */ /* 0x000fc40000004100 */
[----:B------:R-:W-:Y:S01]  /*0f90*/  FFMA.FTZ R27, R185, R172, R24 ;  /* 0x000000acb91b7223 */ /* 0x000fe20000010018 */
[----:B------:R-:W-:Y:S01]  /*0fa0*/  FMUL.FTZ R190, R112, R143 ;  /* 0x0000008f70be7220 */ /* 0x000fe20000410000 */
[----:B------:R-:W-:Y:S01]  /*0fb0*/  FADD.FTZ R25, R25, R182 ;  /* 0x000000b619197221 */ /* 0x000fe20000010000 */
[----:B------:R-:W-:Y:S01]  /*0fc0*/  FMUL.FTZ R193, R128, R193 ;  /* 0x000000c180c17220 */ /* 0x000fe20000410000 */
[----:B------:R-:W-:Y:S01]  /*0fd0*/  FFMA.FTZ R24, R186, R182, R27 ;  /* 0x000000b6ba187223 */ /* 0x000fe2000001001b */
[----:B------:R-:W-:Y:S02]  /*0fe0*/  HADD2.F32 R145, -RZ, R43.H1_H1 ;  /* 0x3000002bff917230 */ /* 0x000fe40000004100 */
        /* <DEDUP_REMOVED lines=40> */
[----:B------:R-:W0:Y:S02]  /*1270*/  LDC.64 R28, c[0x0][0x3b0] ;  /* 0x0000ec00ff1c7b82 */ /* 0x000e240000000a00 */
[----:B------:R-:W-:Y:S01]  /*1280*/  FADD.FTZ R24, R24, R199 ;  /* 0x000000c718187221 */ /* 0x000fe20000010000 */
[----:B------:R-:W-:-:S05]  /*1290*/  FFMA.FTZ R25, R200, R199, R25 ;  /* 0x000000c7c8197223 */ /* 0x000fca0000010019 */
[----:B------:R-:W1:Y:S01]  /*12a0*/  @P1 LDC.64 R40, c[0x0][0x3b8] ;  /* 0x0000ee00ff281b82 */ /* 0x000e620000000a00 */
[----:B------:R-:W2:Y:S04]  /*12b0*/  SHFL.DOWN PT, R27, R24, 0x10, 0x1f ;  /* 0x0a001f00181b7f89 */ /* 0x000ea800000e0000 */
[----:B------:R-:W3:Y:S03]  /*12c0*/  SHFL.DOWN PT, R26, R25, 0x10, 0x1f ;  /* 0x0a001f00191a7f89 */ /* 0x000ee600000e0000 */
[----:B------:R-:W4:Y:S01]  /*12d0*/  @P0 LDC.64 R30, c[0x0][0x438] ;  /* 0x00010e00ff1e0b82 */ /* 0x000f220000000a00 */
[----:B0-----:R-:W-:-:S07]  /*12e0*/  IMAD.WIDE.U32 R44, R131, 0x8, R28 ;  /* 0x00000008832c7825 */ /* 0x001fce00078e001c */
[----:B------:R-:W0:Y:S01]  /*12f0*/  @P0 LDC.64 R32, c[0x0][0x438] ;  /* 0x00010e00ff200b82 */ /* 0x000e220000000a00 */
[----:B------:R-:W-:Y:S01]  /*1300*/  IMAD.WIDE.U32 R42, R129, 0x8, R28 ;  /* 0x00000008812a7825 */ /* 0x000fe200078e001c */
[----:B------:R-:W-:Y:S01]  /*1310*/  LOP3.LUT P3, RZ, R50, 0x1f, RZ, 0xc0, !PT ;  /* 0x0000001f32ff7812 */ /* 0x000fe2000786c0ff */
[----:B------:R-:W5:Y:S02]  /*1320*/  LDG.E.64 R44, desc[UR8][R44.64] ;  /* 0x000000082c2c7981 */ /* 0x000f64000c1e1b00 */
[----:B-1----:R-:W-:-:S04]  /*1330*/  @P1 IMAD.WIDE.U32 R40, R99, 0x8, R40 ;  /* 0x0000000863281825 */ /* 0x002fc800078e0028 */
[----:B--2---:R-:W-:Y:S01]  /*1340*/  FADD.FTZ R27, R24, R27 ;  /* 0x0000001b181b7221 */ /* 0x004fe20000010000 */
[----:B------:R-:W1:Y:S01]  /*1350*/  @P0 LDC.64 R34, c[0x0][0x438] ;  /* 0x00010e00ff220b82 */ /* 0x000e620000000a00 */
[----:B------:R-:W5:Y:S01]  /*1360*/  LDG.E.64 R42, desc[UR8][R42.64] ;  /* 0x000000082a2a7981 */ /* 0x000f62000c1e1b00 */
[----:B------:R-:W-:-:S04]  /*1370*/  IMAD.WIDE.U32 R28, R99, 0x8, R28 ;  /* 0x00000008631c7825 */ /* 0x000fc800078e001c */
[----:B---3--:R-:W-:Y:S01]  /*1380*/  FADD.FTZ R26, R25, R26 ;  /* 0x0000001a191a7221 */ /* 0x008fe20000010000 */
[----:B------:R-:W5:Y:S01]  /*1390*/  @P1 LDG.E.64 R48, desc[UR8][R40.64] ;  /* 0x0000000828301981 */ /* 0x000f62000c1e1b00 */
[----:B------:R-:W2:Y:S03]  /*13a0*/  @P1 LDC.64 R36, c[0x0][0x3b8] ;  /* 0x0000ee00ff241b82 */ /* 0x000ea60000000a00 */
[----:B------:R3:W5:Y:S05]  /*13b0*/  LDG.E.64 R40, desc[UR8][R28.64] ;  /* 0x000000081c287981 */ /* 0x00076a000c1e1b00 */
[----:B------:R-:W2:Y:S01]  /*13c0*/  @P1 LDC.64 R38, c[0x0][0x3b8] ;  /* 0x0000ee00ff261b82 */ /* 0x000ea20000000a00 */
[----:B---3--:R-:W3:Y:S04]  /*13d0*/  SHFL.DOWN PT, R28, R27, 0x8, 0x1f ;  /* 0x09001f001b1c7f89 */ /* 0x008ee800000e0000 */
[----:B------:R-:W0:Y:S01]  /*13e0*/  SHFL.DOWN PT, R29, R26, 0x8, 0x1f ;  /* 0x09001f001a1d7f89 */ /* 0x000e2200000e0000 */
[----:B----4-:R-:W-:-:S05]  /*13f0*/  @P0 IMAD.WIDE.U32 R30, R99, 0x10, R30 ;  /* 0x00000010631e0825 */ /* 0x010fca00078e001e */
[----:B------:R4:W5:Y:S01]  /*1400*/  @P0 LDG.E.128 R12, desc[UR8][R30.64] ;  /* 0x000000081e0c0981 */ /* 0x000962000c1e1d00 */
[----:B---3--:R-:W-:Y:S01]  /*1410*/  FADD.FTZ R28, R27, R28 ;  /* 0x0000001c1b1c7221 */ /* 0x008fe20000010000 */
[----:B0-----:R-:W-:-:S04]  /*1420*/  FADD.FTZ R29, R26, R29 ;  /* 0x0000001d1a1d7221 */ /* 0x001fc80000010000 */
[----:B----4-:R-:W0:Y:S04]  /*1430*/  SHFL.DOWN PT, R31, R28, 0x4, 0x1f ;  /* 0x08801f001c1f7f89 */ /* 0x010e2800000e0000 */
[----:B------:R-:W3:Y:S01]  /*1440*/  SHFL.DOWN PT, R30, R29, 0x4, 0x1f ;  /* 0x08801f001d1e7f89 */ /* 0x000ee200000e0000 */
[----:B------:R-:W-:-:S05]  /*1450*/  @P0 IMAD.WIDE.U32 R32, R129, 0x10, R32 ;  /* 0x0000001081200825 */ /* 0x000fca00078e0020 */
[----:B------:R4:W5:Y:S01]  /*1460*/  @P0 LDG.E.128 R8, desc[UR8][R32.64] ;  /* 0x0000000820080981 */ /* 0x000962000c1e1d00 */
[----:B0-----:R-:W-:Y:S01]  /*1470*/  FADD.FTZ R31, R28, R31 ;  /* 0x0000001f1c1f7221 */ /* 0x001fe20000010000 */
[----:B---3--:R-:W-:-:S04]  /*1480*/  FADD.FTZ R30, R29, R30 ;  /* 0x0000001e1d1e7221 */ /* 0x008fc80000010000 */
[----:B------:R-:W0:Y:S04]  /*1490*/  SHFL.DOWN PT, R24, R31, 0x2, 0x1f ;  /* 0x08401f001f187f89 */ /* 0x000e2800000e0000 */
[----:B------:R-:W3:Y:S01]  /*14a0*/  SHFL.DOWN PT, R25, R30, 0x2, 0x1f ;  /* 0x08401f001e197f89 */ /* 0x000ee200000e0000 */
[----:B----4-:R-:W4:Y:S01]  /*14b0*/  S2R R33, SR_CgaCtaId ;  /* 0x0000000000217919 */ /* 0x010f220000008800 */
[----:B-1----:R-:W-:Y:S01]  /*14c0*/  @P0 IMAD.WIDE.U32 R34, R131, 0x10, R34 ;  /* 0x0000001083220825 */ /* 0x002fe200078e0022 */
[----:B------:R-:W-:-:S04]  /*14d0*/  MOV R28, 0x400 ;  /* 0x00000400001c7802 */ /* 0x000fc80000000f00 */
[----:B------:R-:W5:Y:S01]  /*14e0*/  @P0 LDG.E.128 R4, desc[UR8][R34.64] ;  /* 0x0000000822040981 */ /* 0x000f62000c1e1d00 */
[----:B------:R-:W-:Y:S01]  /*14f0*/  PLOP3.LUT P0, PT, PT, PT, PT, 0x80, 0x8 ;  /* 0x000000000008781c */ /* 0x000fe20003f0f070 */
[----:B0-----:R-:W-:Y:S01]  /*1500*/  FADD.FTZ R24, R31, R24 ;  /* 0x000000181f187221 */ /* 0x001fe20000010000 */
[----:B---3--:R-:W-:-:S04]  /*1510*/  FADD.FTZ R25, R30, R25 ;  /* 0x000000191e197221 */ /* 0x008fc80000010000 */
[----:B------:R-:W0:Y:S01]  /*1520*/  SHFL.DOWN PT, R27, R24, 0x1, 0x1f ;  /* 0x08201f00181b7f89 */ /* 0x000e2200000e0000 */
[----:B------:R-:W-:-:S03]  /*1530*/  @!P3 PLOP3.LUT P0, PT, P2, PT, PT, 0x80, 0x8 ;  /* 0x000000000008b81c */ /* 0x000fc6000170f070 */
[----:B------:R-:W1:Y:S01]  /*1540*/  SHFL.DOWN PT, R26, R25, 0x1, 0x1f ;  /* 0x08201f00191a7f89 */ /* 0x000e6200000e0000 */
[----:B----4-:R-:W-:-:S04]  /*1550*/  LEA R31, R33, R28, 0x18 ;  /* 0x0000001c211f7211 */ /* 0x010fc800078ec0ff */
[----:B------:R-:W-:-:S04]  /*1560*/  IADD3 R32, PT, PT, R31, 0x6040, RZ ;  /* 0x000060401f207810 */ /* 0x000fc80007ffe0ff */
[----:B------:R-:W-:Y:S02]  /*1570*/  @!P3 MOV R28, R32 ;  /* 0x00000020001cb202 */ /* 0x000fe40000000f00 */
[----:B------:R-:W-:-:S04]  /*1580*/  @!P0 IADD3 R28, PT, PT, R31, 0x6000, RZ ;  /* 0x000060001f1c8810 */ /* 0x000fc80007ffe0ff */
[----:B------:R-:W-:Y:S01]  /*1590*/  @!P3 MOV R33, R28 ;  /* 0x0000001c0021b202 */ /* 0x000fe20000000f00 */
[----:B--2---:R-:W-:-:S04]  /*15a0*/  @P1 IMAD.WIDE.U32 R36, R131, 0x8, R36 ;  /* 0x0000000883241825 */ /* 0x004fc800078e0024 */
[----:B0-----:R-:W-:Y:S01]  /*15b0*/  FADD.FTZ R28, R24, R27 ;  /* 0x0000001b181c7221 */ /* 0x001fe20000010000 */
[----:B-1----:R-:W-:Y:S01]  /*15c0*/  FADD.FTZ R29, R25, R26 ;  /* 0x0000001a191d7221 */ /* 0x002fe20000010000 */
[----:B------:R-:W-:Y:S01]  /*15d0*/  @!P3 LEA R30, R100, R33, 0x3 ;  /* 0x00000021641eb211 */ /* 0x000fe200078e18ff */
[----:B------:R-:W-:Y:S01]  /*15e0*/  @P1 IMAD.WIDE.U32 R38, R129, 0x8, R38 ;  /* 0x0000000881261825 */ /* 0x000fe200078e0026 */
[----:B------:R0:W5:Y:S04]  /*15f0*/  @P1 LDG.E.64 R116, desc[UR8][R36.64] ;  /* 0x0000000824741981 */ /* 0x000168000c1e1b00 */
[----:B------:R1:W5:Y:S04]  /*1600*/  @P1 LDG.E.64 R2, desc[UR8][R38.64] ;  /* 0x0000000826021981 */ /* 0x000368000c1e1b00 */
[----:B------:R-:W-:Y:S01]  /*1610*/  @!P3 STS.64 [R30], R28 ;  /* 0x0000001c1e00b388 */ /* 0x000fe20000000a00 */
[C---:B------:R-:W-:Y:S01]  /*1620*/  @!P2 IADD3 R32, PT, PT, R31.reuse, 0x6000, RZ ;  /* 0x000060001f20a810 */ /* 0x040fe20007ffe0ff */
[----:B------:R-:W-:Y:S01]  /*1630*/  BAR.SYNC.DEFER_BLOCKING 0x0 ;  /* 0x0000000000007b1d */ /* 0x000fe20000010000 */
[----:B0-----:R-:W-:-:S02]  /*1640*/  IADD3 R36, PT, PT, R31, 0x6050, RZ ;  /* 0x000060501f247810 */ /* 0x001fc40007ffe0ff */
[C---:B------:R-:W-:Y:S02]  /*1650*/  @!P2 IADD3 R36, PT, PT, R31.reuse, 0x6010, RZ ;  /* 0x000060101f24a810 */ /* 0x040fe40007ffe0ff */
[C---:B------:R-:W-:Y:S02]  /*1660*/  IADD3 R33, PT, PT, R31.reuse, 0x6060, RZ ;  /* 0x000060601f217810 */ /* 0x040fe40007ffe0ff */
[C---:B------:R-:W-:Y:S02]  /*1670*/  IADD3 R37, PT, PT, R31.reuse, 0x6070, RZ ;  /* 0x000060701f257810 */ /* 0x040fe40007ffe0ff */
[C---:B------:R-:W-:Y:S02]  /*1680*/  @!P2 IADD3 R33, PT, PT, R31.reuse, 0x6020, RZ ;  /* 0x000060201f21a810 */ /* 0x040fe40007ffe0ff */
[----:B------:R-:W-:Y:S01]  /*1690*/  @!P2 IADD3 R37, PT, PT, R31, 0x6030, RZ ;  /* 0x000060301f25a810 */ /* 0x000fe20007ffe0ff */
[----:B------:R-:W0:Y:S04]  /*16a0*/  LDS.128 R24, [R32] ;  /* 0x0000000020187984 */ /* 0x000e280000000c00 */
[----:B------:R-:W2:Y:S04]  /*16b0*/  LDS.128 R28, [R36] ;  /* 0x00000000241c7984 */ /* 0x000ea80000000c00 */
[----:B------:R-:W3:Y:S04]  /*16c0*/  LDS.128 R32, [R33] ;  /* 0x0000000021207984 */ /* 0x000ee80000000c00 */
[----:B-1----:R-:W1:Y:S01]  /*16d0*/  LDS.128 R36, [R37] ;  /* 0x0000000025247984 */ /* 0x002e620000000c00 */
[----:B------:R-:W-:Y:S01]  /*16e0*/  FADD.FTZ R82, R133, R82 ;  /* 0x0000005285527221 */ /* 0x000fe20000010000 */
[----:B------:R-:W-:Y:S01]  /*16f0*/  FFMA.FTZ R71, R174, R133, R71 ;  /* 0x00000085ae477223 */ /* 0x000fe20000010047 */
[----:B------:R-:W-:Y:S01]  /*1700*/  FADD.FTZ R81, R130, R81 ;  /* 0x0000005182517221 */ /* 0x000fe20000010000 */
[----:B------:R-:W-:Y:S01]  /*1710*/  FFMA.FTZ R67, R184, R130, R67 ;  /* 0x00000082b8437223 */ /* 0x000fe20000010043 */
[----:B------:R-:W-:Y:S01]  /*1720*/  UISETP.NE.U32.AND UP0, UPT, UR12, URZ, UPT ;  /* 0x000000ff0c00728c */ /* 0x000fe2000bf05070 */
[----:B0-----:R-:W-:Y:S01]  /*1730*/  FADD.FTZ R133, RZ, R24 ;  /* 0x00000018ff857221 */ /* 0x001fe20000010000 */
[----:B------:R-:W-:-:S02]  /*1740*/  FADD.FTZ R130, RZ, R25 ;  /* 0x00000019ff827221 */ /* 0x000fc40000010000 */
[----:B------:R-:W0:Y:S01]  /*1750*/  LDC.64 R24, c[0x0][0x380] ;  /* 0x0000e000ff187b82 */ /* 0x000e220000000a00 */
        /* <DEDUP_REMOVED lines=10> */
[----:B------:R-:W-:Y:S02]  /*1800*/  UISETP.NE.AND.EX UP0, UPT, UR13, URZ, UPT, UP0 ;  /* 0x000000ff0d00728c */ /* 0x000fe4000bf05300 */
[----:B-1----:R-:W-:Y:S01]  /*1810*/  FADD.FTZ R133, R133, R36 ;  /* 0x0000002485857221 */ /* 0x002fe20000010000 */
[----:B------:R-:W-:-:S03]  /*1820*/  FADD.FTZ R130, R130, R37 ;  /* 0x0000002582827221 */ /* 0x000fc60000010000 */
[----:B------:R-:W-:Y:S01]  /*1830*/  FADD.FTZ R38, R38, R133 ;  /* 0x0000008526267221 */ /* 0x000fe20000010000 */
[----:B0-----:R-:W-:Y:S01]  /*1840*/  IADD3 R98, PT, PT, R98, R24, RZ ;  /* 0x0000001862627210 */ /* 0x001fe20007ffe0ff */
[----:B------:R-:W-:Y:S01]  /*1850*/  FADD.FTZ R39, R39, R130 ;  /* 0x0000008227277221 */ /* 0x000fe20000010000 */
[----:B------:R-:W-:Y:S01]  /*1860*/  ISETP.NE.AND P3, PT, RZ, UR10, PT ;  /* 0x0000000aff007c0c */ /* 0x000fe2000bf65270 */
[----:B------:R-:W-:Y:S01]  /*1870*/  FMUL.FTZ R24, R38, UR14 ;  /* 0x0000000e26187c20 */ /* 0x000fe20008410000 */
[----:B------:R-:W-:Y:S01]  /*1880*/  FADD.FTZ R97, R144, R97 ;  /* 0x0000006190617221 */ /* 0x000fe20000010000 */
[----:B------:R-:W-:Y:S01]  /*1890*/  FMUL.FTZ R38, R39, UR14 ;  /* 0x0000000e27267c20 */ /* 0x000fe20008410000 */
        /* <DEDUP_REMOVED lines=44> */
[----:B------:R-:W-:Y:S01]  /*1b60*/  FSEL R39, R24, RZ, !P3 ;  /* 0x000000ff18277208 */ /* 0x000fe20005800000 */
[----:B------:R-:W-:Y:S09]  /*1b70*/  BRA.U UP0, `(.L_x_618) ;  /* 0x0000000d00e87547 */ /* 0x000ff2000b800000 */
        /* <DEDUP_REMOVED lines=59> */
[----:B------:R-:W-:Y:S01]  /*1f30*/  F2FP.F16.F32.PACK_AB R24, R171, R24 ;  /* 0x00000018ab18723e */ /* 0x000fe200000000ff */
[----:B------:R-:W-:Y:S06]  /*1f40*/  BRA `(.L_x_621) ;  /* 0x0000002000287947 */ /* 0x000fec0003800000 */
.L_x_620:
        /* <DEDUP_REMOVED lines=13> */
[C---:B------:R-:W-:Y:S01]  /*2020*/  ISETP.GE.U32.AND.EX P0, PT, R45.reuse, 0x1000000, PT, P0 ;  /* 0x010000002d00780c */ /* 0x040fe20003f06100 */
        /* <DEDUP_REMOVED lines=23> */
[C---:B------:R-:W-:Y:S01]  /*21a0*/  FMUL.FTZ R16, R128.reuse, R167 ;  /* 0x000000a780107220 */ /* 0x040fe20000410000 */
[----:B------:R-:W-:Y:S01]  /*21b0*/  F2FP.F16.F32.PACK_AB R19, R189, R26 ;  /* 0x0000001abd13723e */ /* 0x000fe200000000ff */
[----:B------:R-:W-:Y:S01]  /*21c0*/  FMUL.FTZ R26, R128, R177 ;  /* 0x000000b1801a7220 */ /* 0x000fe20000410000 */
[----:B------:R-:W-:Y:S01]  /*21d0*/  FSEL R31, R24, RZ, P0 ;  /* 0x000000ff181f7208 */ /* 0x000fe20000000000 */
[----:B------:R-:W-:Y:S01]  /*21e0*/  FMUL.FTZ R0, R16, UR6 ;  /* 0x0000000610007c20 */ /* 0x000fe20008410000 */
[----:B------:R-:W-:Y:S01]  /*21f0*/  F2FP.F16.F32.PACK_AB R18, R27, R18 ;  /* 0x000000121b12723e */ /* 0x000fe200000000ff */
        /* <DEDUP_REMOVED lines=15> */
.L_x_619:
[----:B------:R-:W-:-:S04]  /*22f0*/  UISETP.NE.U32.AND UP0, UPT, UR4, URZ, UPT ;  /* 0x000000ff0400728c */ /* 0x000fc8000bf05070 */
[----:B------:R-:W-:-:S09]  /*2300*/  UISETP.NE.AND.EX UP0, UPT, UR5, URZ, UPT, UP0 ;  /* 0x000000ff0500728c */ /* 0x000fd2000bf05300 */
[----:B------:R-:W-:Y:S05]  /*2310*/  BRA.U UP0, `(.L_x_622) ;  /* 0x0000000100f87547 */ /* 0x000fea000b800000 */
[-CC-:B------:R-:W-:Y:S01]  /*2320*/  FFMA.FTZ R26, R191, R38.reuse, R39.reuse ;  /* 0x00000026bf1a7223 */ /* 0x180fe20000010027 */
[-CC-:B------:R-:W-:Y:S01]  /*2330*/  FFMA.FTZ R25, R184, R38.reuse, R39.reuse ;  /* 0x00000026b8197223 */ /* 0x180fe20000010027 */
[-C--:B------:R-:W-:Y:S01]  /*2340*/  FFMA.FTZ R183, R183, R38.reuse, R39 ;  /* 0x00000026b7b77223 */ /* 0x080fe20000010027 */
[--C-:B-----5:R-:W-:Y:S02]  /*2350*/  HADD2.F32 R29, -RZ, R7.reuse.H1_H1 ;  /* 0x30000007ff1d7230 */ /* 0x120fe40000004100 */
[----:B------:R-:W-:Y:S01]  /*2360*/  FADD.FTZ R26, R189, -R26 ;  /* 0x8000001abd1a7221 */ /* 0x000fe20000010000 */
[----:B------:R-:W-:Y:S02]  /*2370*/  HADD2.F32 R27, -RZ, R7.H0_H0 ;  /* 0x20000007ff1b7230 */ /* 0x000fe40000004100 */
[----:B------:R-:W-:Y:S01]  /*2380*/  FADD.FTZ R24, R180, -R25 ;  /* 0x80000019b4187221 */ /* 0x000fe20000010000 */
[-CC-:B------:R-:W-:Y:S01]  /*2390*/  FFMA.FTZ R173, R173, R38.reuse, R39.reuse ;  /* 0x00000026adad7223 */ /* 0x180fe20000010027 */
[-CC-:B------:R-:W-:Y:S01]  /*23a0*/  FFMA.FTZ R31, R174, R38.reuse, R39.reuse ;  /* 0x00000026ae1f7223 */ /* 0x180fe20000010027 */
[----:B------:R-:W-:Y:S01]  /*23b0*/  FFMA.FTZ R0, R0, R38, R39 ;  /* 0x0000002600007223 */ /* 0x000fe20000010027 */
[----:B------:R-:W-:-:S02]  /*23c0*/  HADD2.F32 R25, -RZ, R6.H0_H0 ;  /* 0x20000006ff197230 */ /* 0x000fc40000004100 */
[----:B------:R-:W-:Y:S01]  /*23d0*/  FADD.FTZ R164, R164, -R183 ;  /* 0x800000b7a4a47221 */ /* 0x000fe20000010000 */
[C---:B------:R-:W-:Y:S01]  /*23e0*/  FFMA.FTZ R26, R128.reuse, R26, R29 ;  /* 0x0000001a801a7223 */ /* 0x040fe2000001001d */
[----:B------:R-:W-:Y:S01]  /*23f0*/  FFMA.FTZ R24, R128, R24, R27 ;  /* 0x0000001880187223 */ /* 0x000fe2000001001b */
[----:B------:R-:W-:Y:S02]  /*2400*/  HADD2.F32 R33, -RZ, R6.H1_H1 ;  /* 0x30000006ff217230 */ /* 0x000fe40000004100 */
[----:B------:R-:W-:Y:S01]  /*2410*/  FADD.FTZ R154, R154, -R173 ;  /* 0x800000ad9a9a7221 */ /* 0x000fe20000010000 */
[----:B------:R-:W-:Y:S02]  /*2420*/  HADD2.F32 R29, -RZ, R5.H0_H0 ;  /* 0x20000005ff1d7230 */ /* 0x000fe40000004100 */
[----:B------:R-:W-:Y:S01]  /*2430*/  FADD.FTZ R170, R170, -R31 ;  /* 0x8000001faaaa7221 */ /* 0x000fe20000010000 */
[----:B------:R-:W-:Y:S01]  /*2440*/  FADD.FTZ R28, R167, -R0 ;  /* 0x80000000a71c7221 */ /* 0x000fe20000010000 */
[----:B------:R-:W-:Y:S01]  /*2450*/  ISETP.GE.U32.AND P0, PT, R44, RZ, PT ;  /* 0x000000ff2c00720c */ /* 0x000fe20003f06070 */
[-CC-:B------:R-:W-:Y:S01]  /*2460*/  FFMA.FTZ R171, R171, R38.reuse, R39.reuse ;  /* 0x00000026abab7223 */ /* 0x180fe20000010027 */
[----:B------:R-:W-:Y:S01]  /*2470*/  FFMA.FTZ R177, R177, R38, R39 ;  /* 0x00000026b1b17223 */ /* 0x000fe20000010027 */
[----:B------:R-:W-:Y:S01]  /*2480*/  FFMA.FTZ R0, R128, R164, R25 ;  /* 0x000000a480007223 */ /* 0x000fe20000010019 */
[----:B------:R-:W-:-:S02]  /*2490*/  HADD2.F32 R25, -RZ, R4.H0_H0 ;  /* 0x20000004ff197230 */ /* 0x000fc40000004100 */
[----:B------:R-:W-:Y:S01]  /*24a0*/  FMUL.FTZ R26, R26, UR6 ;  /* 0x000000061a1a7c20 */ /* 0x000fe20008410000 */
[----:B------:R-:W-:Y:S01]  /*24b0*/  FMUL.FTZ R24, R24, UR6 ;  /* 0x0000000618187c20 */ /* 0x000fe20008410000 */
[----:B------:R-:W-:Y:S02]  /*24c0*/  HADD2.F32 R31, -RZ, R5.H1_H1 ;  /* 0x30000005ff1f7230 */ /* 0x000fe40000004100 */
[C---:B------:R-:W-:Y:S01]  /*24d0*/  FFMA.FTZ R33, R128.reuse, R170, R33 ;  /* 0x000000aa80217223 */ /* 0x040fe20000010021 */
[----:B------:R-:W-:Y:S02]  /*24e0*/  HADD2.F32 R27, -RZ, R4.H1_H1 ;  /* 0x30000004ff1b7230 */ /* 0x000fe40000004100 */
[----:B------:R-:W-:Y:S01]  /*24f0*/  FFMA.FTZ R29, R128, R154, R29 ;  /* 0x0000009a801d7223 */ /* 0x000fe2000001001d */
[C---:B------:R-:W-:Y:S01]  /*2500*/  LOP3.LUT P5, RZ, R45.reuse, 0xff0000, RZ, 0xc0, !PT ;  /* 0x00ff00002dff7812 */ /* 0x040fe200078ac0ff */
[----:B------:R-:W-:Y:S01]  /*2510*/  FADD.FTZ R152, R152, -R171 ;  /* 0x800000ab98987221 */ /* 0x000fe20000010000 */
[C---:B------:R-:W-:Y:S01]  /*2520*/  ISETP.GE.U32.AND.EX P0, PT, R45.reuse, 0x1000000, PT, P0 ;  /* 0x010000002d00780c */ /* 0x040fe20003f06100 */
[----:B------:R-:W-:Y:S01]  /*2530*/  FADD.FTZ R158, R158, -R177 ;  /* 0x800000b19e9e7221 */ /* 0x000fe20000010000 */
[----:B------:R-:W-:Y:S01]  /*2540*/  FFMA.FTZ R25, R128, R28, R25 ;  /* 0x0000001c80197223 */ /* 0x000fe20000010019 */
[----:B------:R-:W-:Y:S01]  /*2550*/  FMUL.FTZ R0, R0, UR6 ;  /* 0x0000000600007c20 */ /* 0x000fe20008410000 */
[----:B------:R-:W-:Y:S01]  /*2560*/  LOP3.LUT P6, RZ, R45, 0xff, RZ, 0xc0, !PT ;  /* 0x000000ff2dff7812 */ /* 0x000fe200078cc0ff */
[----:B------:R-:W-:Y:S01]  /*2570*/  FMUL.FTZ R33, R33, UR6 ;  /* 0x0000000621217c20 */ /* 0x000fe20008410000 */
[----:B------:R-:W-:Y:S01]  /*2580*/  FSEL R35, R26, RZ, P0 ;  /* 0x000000ff1a237208 */ /* 0x000fe20000000000 */
[----:B------:R-:W-:Y:S01]  /*2590*/  FMUL.FTZ R29, R29, UR6 ;  /* 0x000000061d1d7c20 */ /* 0x000fe20008410000 */
[----:B------:R-:W-:Y:S01]  /*25a0*/  FSEL R28, R24, RZ, P5 ;  /* 0x000000ff181c7208 */ /* 0x000fe20002800000 */
        /* <DEDUP_REMOVED lines=21> */
.L_x_622:
[-CC-:B------:R-:W-:Y:S01]  /*2700*/  FFMA.FTZ R16, R191, R38.reuse, R39.reuse ;  /* 0x00000026bf107223 */ /* 0x180fe20000010027 */
[-CC-:B------:R-:W-:Y:S01]  /*2710*/  FFMA.FTZ R183, R183, R38.reuse, R39.reuse ;  /* 0x00000026b7b77223 */ /* 0x180fe20000010027 */
[--C-:B-----5:R-:W-:Y:S02]  /*2720*/  HADD2.F32 R24, -RZ, R7.reuse.H1_H1 ;  /* 0x30000007ff187230 */ /* 0x120fe40000004100 */
[-C--:B------:R-:W-:Y:S01]  /*2730*/  FFMA.FTZ R17, R174, R38.reuse, R39 ;  /* 0x00000026ae117223 */ /* 0x080fe20000010027 */
[----:B------:R-:W-:Y:S01]  /*2740*/  FADD.FTZ R189, R189, -R16 ;  /* 0x80000010bdbd7221 */ /* 0x000fe20000010000 */
[--C-:B------:R-:W-:Y:S02]  /*2750*/  HADD2.F32 R16, -RZ, R6.reuse.H0_H0 ;  /* 0x20000006ff107230 */ /* 0x100fe40000004100 */
[----:B------:R-:W-:Y:S01]  /*2760*/  FADD.FTZ R183, R164, -R183 ;  /* 0x800000b7a4b77221 */ /* 0x000fe20000010000 */
[-CC-:B------:R-:W-:Y:S01]  /*2770*/  FFMA.FTZ R0, R0, R38.reuse, R39.reuse ;  /* 0x0000002600007223 */ /* 0x180fe20000010027 */
[-CC-:B------:R-:W-:Y:S01]  /*2780*/  FFMA.FTZ R19, R184, R38.reuse, R39.reuse ;  /* 0x00000026b8137223 */ /* 0x180fe20000010027 */
[----:B------:R-:W-:Y:S01]  /*2790*/  FFMA.FTZ R34, R128, R189, R24 ;  /* 0x000000bd80227223 */ /* 0x000fe20000010018 */
[----:B------:R-:W-:Y:S01]  /*27a0*/  FFMA.FTZ R173, R173, R38, R39 ;  /* 0x00000026adad7223 */ /* 0x000fe20000010027 */
[----:B------:R-:W-:Y:S01]  /*27b0*/  HADD2.F32 R18, -RZ, R6.H1_H1 ;  /* 0x30000006ff127230 */ /* 0x000fe20000004100 */
[----:B------:R-:W-:Y:S01]  /*27c0*/  ISETP.GE.U32.AND P0, PT, R44, RZ, PT ;  /* 0x000000ff2c00720c */ /* 0x000fe20003f06070 */
[----:B------:R-:W-:Y:S01]  /*27d0*/  FADD.FTZ R17, R170, -R17 ;  /* 0x80000011aa117221 */ /* 0x000fe20000010000 */
[----:B------:R-:W-:Y:S01]  /*27e0*/  FADD.FTZ R167, R167, -R0 ;  /* 0x80000000a7a77221 */ /* 0x000fe20000010000 */
[----:B------:R-:W-:-:S02]  /*27f0*/  HADD2.F32 R25, -RZ, R7.H0_H0 ;  /* 0x20000007ff197230 */ /* 0x000fc40000004100 */
[----:B------:R-:W-:Y:S01]  /*2800*/  FFMA.FTZ R183, R128, R183, R16 ;  /* 0x000000b780b77223 */ /* 0x000fe20000010010 */
[----:B------:R-:W-:Y:S01]  /*2810*/  FADD.FTZ R19, R180, -R19 ;  /* 0x80000013b4137221 */ /* 0x000fe20000010000 */
[--C-:B------:R-:W-:Y:S02]  /*2820*/  HADD2.F32 R0, -RZ, R5.reuse.H0_H0 ;  /* 0x20000005ff007230 */ /* 0x100fe40000004100 */
[----:B------:R-:W-:Y:S01]  /*2830*/  FMUL.FTZ R16, R34, UR6 ;  /* 0x0000000622107c20 */ /* 0x000fe20008410000 */
[----:B------:R-:W-:Y:S01]  /*2840*/  FADD.FTZ R173, R154, -R173 ;  /* 0x800000ad9aad7221 */ /* 0x000fe20000010000 */
[----:B------:R-:W-:Y:S01]  /*2850*/  ISETP.GE.U32.AND.EX P0, PT, R45, 0x1000000, PT, P0 ;  /* 0x010000002d00780c */ /* 0x000fe20003f06100 */
[C---:B------:R-:W-:Y:S01]  /*2860*/  FFMA.FTZ R24, R128.reuse, R17, R18 ;  /* 0x0000001180187223 */ /* 0x040fe20000010012 */
[C---:B------:R-:W-:Y:S01]  /*2870*/  FFMA.FTZ R25, R128.reuse, R19, R25 ;  /* 0x0000001380197223 */ /* 0x040fe20000010019 */
[----:B------:R-:W-:Y:S01]  /*2880*/  FFMA.FTZ R17, R128, R173, R0 ;  /* 0x000000ad80117223 */ /* 0x000fe20000010000 */
[----:B------:R-:W-:Y:S01]  /*2890*/  FSEL R35, R16, RZ, P0 ;  /* 0x000000ff10237208 */ /* 0x000fe20000000000 */
[----:B------:R-:W-:Y:S01]  /*28a0*/  FMUL.FTZ R0, R183, UR6 ;  /* 0x00000006b7007c20 */ /* 0x000fe20008410000 */
[----:B------:R-:W-:Y:S01]  /*28b0*/  FMUL.FTZ R16, R24, UR6 ;  /* 0x0000000618107c20 */ /* 0x000fe20008410000 */
[----:B------:R-:W-:Y:S01]  /*28c0*/  LOP3.LUT P6, RZ, R45, 0xff, RZ, 0xc0, !PT ;  /* 0x000000ff2dff7812 */ /* 0x000fe200078cc0ff */
[----:B------:R-:W-:Y:S01]  /*28d0*/  FMUL.FTZ R18, R25, UR6 ;  /* 0x0000000619127c20 */ /* 0x000fe20008410000 */
[----:B------:R-:W-:Y:S01]  /*28e0*/  LOP3.LUT P0, RZ, R45, 0xff00, RZ, 0xc0, !PT ;  /* 0x0000ff002dff7812 */ /* 0x000fe2000780c0ff */
[-CC-:B------:R-:W-:Y:S01]  /*28f0*/  FFMA.FTZ R171, R171, R38.reuse, R39.reuse ;  /* 0x00000026abab7223 */ /* 0x180fe20000010027 */
[----:B------:R-:W-:Y:S01]  /*2900*/  FFMA.FTZ R177, R177, R38, R39 ;  /* 0x00000026b1b17223 */ /* 0x000fe20000010027 */
[----:B------:R-:W-:Y:S01]  /*2910*/  LOP3.LUT P5, RZ, R45, 0xff0000, RZ, 0xc0, !PT ;  /* 0x00ff00002dff7812 */ /* 0x000fe200078ac0ff */
[----:B------:R-:W-:Y:S01]  /*2920*/  HADD2.F32 R19, -RZ, R5.H1_H1 ;  /* 0x30000005ff137230 */ /* 0x000fe20000004100 */
[----:B------:R-:W-:Y:S01]  /*2930*/  FSEL R30, R0, RZ, P6 ;  /* 0x000000ff001e7208 */ /* 0x000fe20003000000 */
[--C-:B------:R-:W-:Y:S01]  /*2940*/  HADD2.F32 R0, -RZ, R4.reuse.H0_H0 ;  /* 0x20000004ff007230 */ /* 0x100fe20000004100 */
[----:B------:R-:W-:Y:S01]  /*2950*/  FSEL R33, R16, RZ, P0 ;  /* 0x000000ff10217208 */ /* 0x000fe20000000000 */
[----:B------:R-:W-:-:S02]  /*2960*/  HADD2.F32 R16, -RZ, R4.H1_H1 ;  /* 0x30000004ff107230 */ /* 0x000fc40000004100 */
        /* <DEDUP_REMOVED lines=10> */
[----:B------:R-:W-:Y:S01]  /*2a10*/  F2FP.F16.F32.PACK_AB R19, R34, R25 ;  /* 0x000000192213723e */ /* 0x000fe200000000ff */
[----:B------:R-:W-:Y:S01]  /*2a20*/  FMUL.FTZ R25, R171, UR6 ;  /* 0x00000006ab197c20 */ /* 0x000fe20008410000 */
[----:B------:R-:W-:Y:S01]  /*2a30*/  F2FP.F16.F32.PACK_AB R18, R24, R183 ;  /* 0x000000b71812723e */ /* 0x000fe200000000ff */
        /* <DEDUP_REMOVED lines=14> */
.L_x_618:
        /* <DEDUP_REMOVED lines=82> */
.L_x_624:
        /* <DEDUP_REMOVED lines=50> */
[----:B------:R-:W-:Y:S01]  /*3360*/  F2FP.F16.F32.PACK_AB R19, R189, R20 ;  /* 0x00000014bd13723e */ /* 0x000fe200000000ff */
[C---:B------:R-:W-:Y:S01]  /*3370*/  FMUL.FTZ R20, R16.reuse, UR6 ;  /* 0x0000000610147c20 */ /* 0x040fe20008410000 */
[----:B------:R-:W-:Y:S01]  /*3380*/  F2FP.F16.F32.PACK_AB R17, R16, R17 ;  /* 0x000000111011723e */ /* 0x000fe200000000ff */
[----:B------:R-:W-:Y:S01]  /*3390*/  FMUL.FTZ R16, R128, R171 ;  /* 0x000000ab80107220 */ /* 0x000fe20000410000 */
[----:B------:R-:W-:-:S02]  /*33a0*/  LOP3.LUT P6, RZ, R44, 0xff000000, RZ, 0xc0, !PT ;  /* 0xff0000002cff7812 */ /* 0x000fc400078cc0ff */
[----:B------:R-:W-:Y:S01]  /*33b0*/  LOP3.LUT P0, RZ, R44, 0xff00, RZ, 0xc0, !PT ;  /* 0x0000ff002cff7812 */ /* 0x000fe2000780c0ff */
[----:B------:R-:W-:Y:S01]  /*33c0*/  FMUL.FTZ R0, R16, UR6 ;  /* 0x0000000610007c20 */ /* 0x000fe20008410000 */
[----:B------:R-:W-:Y:S02]  /*33d0*/  FSEL R28, R20, RZ, P6 ;  /* 0x000000ff141c7208 */ /* 0x000fe40003000000 */
[----:B------:R-:W-:Y:S02]  /*33e0*/  LOP3.LUT P6, RZ, R116, 0xff000000, RZ, 0xc0, !PT ;  /* 0xff00000074ff7812 */ /* 0x000fe400078cc0ff */
[----:B------:R-:W-:Y:S02]  /*33f0*/  F2FP.F16.F32.PACK_AB R18, R23, R18 ;  /* 0x000000121712723e */ /* 0x000fe400000000ff */
[----:B------:R-:W-:Y:S02]  /*3400*/  F2FP.F16.F32.PACK_AB R23, R29, R24 ;  /* 0x000000181d17723e */ /* 0x000fe400000000ff */
[----:B------:R-:W-:-:S02]  /*3410*/  F2FP.F16.F32.PACK_AB R27, R30, R27 ;  /* 0x0000001b1e1b723e */ /* 0x000fc400000000ff */
[----:B------:R-:W-:Y:S01]  /*3420*/  F2FP.F16.F32.PACK_AB R16, R16, R167 ;  /* 0x000000a71010723e */ /* 0x000fe200000000ff */
[----:B------:R-:W-:Y:S01]  /*3430*/  FMUL.FTZ R167, R167, UR6 ;  /* 0x00000006a7a77c20 */ /* 0x000fe20008410000 */
[----:B------:R-:W-:Y:S02]  /*3440*/  FSEL R30, R20, RZ, P6 ;  /* 0x000000ff141e7208 */ /* 0x000fe40003000000 */
[----:B------:R-:W-:Y:S02]  /*3450*/  FSEL R29, R0, RZ, P0 ;  /* 0x000000ff001d7208 */ /* 0x000fe40000000000 */
[----:B------:R-:W-:Y:S02]  /*3460*/  LOP3.LUT P5, RZ, R44, 0xff, RZ, 0xc0, !PT ;  /* 0x000000ff2cff7812 */ /* 0x000fe400078ac0ff */
[C---:B------:R-:W-:Y:S02]  /*3470*/  LOP3.LUT P6, RZ, R116.reuse, 0xff00, RZ, 0xc0, !PT ;  /* 0x0000ff0074ff7812 */ /* 0x040fe400078cc0ff */
[----:B------:R-:W-:-:S02]  /*3480*/  LOP3.LUT P0, RZ, R116, 0xff, RZ, 0xc0, !PT ;  /* 0x000000ff74ff7812 */ /* 0x000fc4000780c0ff */
        /* <DEDUP_REMOVED lines=10> */
.L_x_623:
[----:B------:R-:W-:-:S04]  /*3530*/  UISETP.NE.U32.AND UP0, UPT, UR4, URZ, UPT ;  /* 0x000000ff0400728c */ /* 0x000fc8000bf05070 */
[----:B------:R-:W-:-:S09]  /*3540*/  UISETP.NE.AND.EX UP0, UPT, UR5, URZ, UPT, UP0 ;  /* 0x000000ff0500728c */ /* 0x000fd2000bf05300 */
[----:B------:R-:W-:Y:S05]  /*3550*/  BRA.U UP0, `(.L_x_625) ;  /* 0x00000005004c7547 */ /* 0x000fea000b800000 */
[-CC-:B------:R-:W-:Y:S01]  /*3560*/  FFMA.FTZ R23, R184, R38.reuse, R39.reuse ;  /* 0x00000026b8177223 */ /* 0x180fe20000010027 */
[--C-:B-----5:R-:W-:Y:S02]  /*3570*/  HADD2.F32 R25, -RZ, R7.reuse.H0_H0 ;  /* 0x20000007ff197230 */ /* 0x120fe40000004100 */
[-CC-:B------:R-:W-:Y:S01]  /*3580*/  FFMA.FTZ R20, R191, R38.reuse, R39.reuse ;  /* 0x00000026bf147223 */ /* 0x180fe20000010027 */
[-C--:B------:R-:W-:Y:S01]  /*3590*/  FFMA.FTZ R183, R183, R38.reuse, R39 ;  /* 0x00000026b7b77223 */ /* 0x080fe20000010027 */
[----:B------:R-:W-:Y:S01]  /*35a0*/  FADD.FTZ R23, R180, -R23 ;  /* 0x80000017b4177221 */ /* 0x000fe20000010000 */
[----:B------:R-:W-:Y:S02]  /*35b0*/  HADD2.F32 R24, -RZ, R7.H1_H1 ;  /* 0x30000007ff187230 */ /* 0x000fe40000004100 */
[----:B------:R-:W-:Y:S01]  /*35c0*/  FADD.FTZ R189, R189, -R20 ;  /* 0x80000014bdbd7221 */ /* 0x000fe20000010000 */
[--C-:B------:R-:W-:Y:S02]  /*35d0*/  HADD2.F32 R20, -RZ, R6.reuse.H0_H0 ;  /* 0x20000006ff147230 */ /* 0x100fe40000004100 */
[----:B------:R-:W-:Y:S01]  /*35e0*/  FFMA.FTZ R23, R128, R23, R25 ;  /* 0x0000001780177223 */ /* 0x000fe20000010019 */
[----:B------:R-:W-:Y:S01]  /*35f0*/  FADD.FTZ R183, R164, -R183 ;  /* 0x800000b7a4b77221 */ /* 0x000fe20000010000 */
[----:B------:R-:W-:Y:S01]  /*3600*/  FFMA.FTZ R21, R174, R38, R39 ;  /* 0x00000026ae157223 */ /* 0x000fe20000010027 */
[----:B------:R-:W-:Y:S01]  /*3610*/  LOP3.LUT P5, RZ, R45, 0xff0000, RZ, 0xc0, !PT ;  /* 0x00ff00002dff7812 */ /* 0x000fe200078ac0ff */
[----:B------:R-:W-:Y:S01]  /*3620*/  FMUL.FTZ R23, R23, UR6 ;  /* 0x0000000617177c20 */ /* 0x000fe20008410000 */
[----:B------:R-:W-:-:S02]  /*3630*/  HADD2.F32 R22, -RZ, R6.H1_H1 ;  /* 0x30000006ff167230 */ /* 0x000fc40000004100 */
[----:B------:R-:W-:Y:S01]  /*3640*/  FFMA.FTZ R183, R128, R183, R20 ;  /* 0x000000b780b77223 */ /* 0x000fe20000010014 */
[----:B------:R-:W-:Y:S01]  /*3650*/  LOP3.LUT P6, RZ, R117, 0xff0000, RZ, 0xc0, !PT ;  /* 0x00ff000075ff7812 */ /* 0x000fe200078cc0ff */
[----:B------:R-:W-:Y:S01]  /*3660*/  FADD.FTZ R21, R170, -R21 ;  /* 0x80000015aa157221 */ /* 0x000fe20000010000 */
[-CC-:B------:R-:W-:Y:S01]  /*3670*/  FFMA.FTZ R0, R0, R38.reuse, R39.reuse ;  /* 0x0000002600007223 */ /* 0x180fe20000010027 */
[----:B------:R-:W-:Y:S01]  /*3680*/  FFMA.FTZ R189, R128, R189, R24 ;  /* 0x000000bd80bd7223 */ /* 0x000fe20000010018 */
[-CC-:B------:R-:W-:Y:S01]  /*3690*/  FFMA.FTZ R177, R177, R38.reuse, R39.reuse ;  /* 0x00000026b1b17223 */ /* 0x180fe20000010027 */
[----:B------:R-:W-:Y:S01]  /*36a0*/  ISETP.GE.U32.AND P0, PT, R44, RZ, PT ;  /* 0x000000ff2c00720c */ /* 0x000fe20003f06070 */
[----:B------:R-:W-:Y:S01]  /*36b0*/  FFMA.FTZ R173, R173, R38, R39 ;  /* 0x00000026adad7223 */ /* 0x000fe20000010027 */
[----:B------:R-:W-:Y:S01]  /*36c0*/  FSEL R24, R23, RZ, P5 ;  /* 0x000000ff17187208 */ /* 0x000fe20002800000 */
[----:B------:R-:W-:Y:S01]  /*36d0*/  FMUL.FTZ R183, R183, UR6 ;  /* 0x00000006b7b77c20 */ /* 0x000fe20008410000 */
[----:B------:R-:W-:Y:S01]  /*36e0*/  FSEL R23, R23, RZ, P6 ;  /* 0x000000ff17177208 */ /* 0x000fe20003000000 */
[----:B------:R-:W-:Y:S01]  /*36f0*/  FADD.FTZ R167, R167, -R0 ;  /* 0x80000000a7a77221 */ /* 0x000fe20000010000 */
[----:B------:R-:W-:Y:S01]  /*3700*/  FFMA.FTZ R21, R128, R21, R22 ;  /* 0x0000001580157223 */ /* 0x000fe20000010016 */
[----:B------:R-:W-:-:S02]  /*3710*/  HADD2.F32 R20, -RZ, R5.H1_H1 ;  /* 0x30000005ff147230 */ /* 0x000fc40000004100 */
[----:B------:R-:W-:Y:S01]  /*3720*/  FMUL.FTZ R189, R189, UR6 ;  /* 0x00000006bdbd7c20 */ /* 0x000fe20008410000 */
[C---:B------:R-:W-:Y:S01]  /*3730*/  LOP3.LUT P6, RZ, R45.reuse, 0xff, RZ, 0xc0, !PT ;  /* 0x000000ff2dff7812 */ /* 0x040fe200078cc0ff */
[----:B------:R-:W-:Y:S01]  /*3740*/  FADD.FTZ R177, R158, -R177 ;  /* 0x800000b19eb17221 */ /* 0x000fe20000010000 */
[----:B------:R-:W-:Y:S01]  /*3750*/  HADD2.F32 R0, -RZ, R5.H0_H0 ;  /* 0x20000005ff007230 */ /* 0x000fe20000004100 */
[----:B------:R-:W-:Y:S01]  /*3760*/  ISETP.GE.U32.AND.EX P0, PT, R45, 0x1000000, PT, P0 ;  /* 0x010000002d00780c */ /* 0x000fe20003f06100 */
[----:B------:R-:W-:Y:S01]  /*3770*/  FADD.FTZ R173, R154, -R173 ;  /* 0x800000ad9aad7221 */ /* 0x000fe20000010000 */
[----:B------:R-:W-:Y:S01]  /*3780*/  ISETP.GE.U32.AND P5, PT, R116, RZ, PT ;  /* 0x000000ff7400720c */ /* 0x000fe20003fa6070 */
[----:B------:R-:W-:Y:S01]  /*3790*/  FFMA.FTZ R171, R171, R38, R39 ;  /* 0x00000026abab7223 */ /* 0x000fe20000010027 */
[----:B------:R-:W-:Y:S01]  /*37a0*/  FMUL.FTZ R21, R21, UR6 ;  /* 0x0000000615157c20 */ /* 0x000fe20008410000 */
[----:B------:R-:W-:Y:S01]  /*37b0*/  FSEL R26, R183, RZ, P6 ;  /* 0x000000ffb71a7208 */ /* 0x000fe20003000000 */
[C---:B------:R-:W-:Y:S01]  /*37c0*/  FFMA.FTZ R177, R128.reuse, R177, R20 ;  /* 0x000000b180b17223 */ /* 0x040fe20000010014 */
[----:B------:R-:W-:Y:S01]  /*37d0*/  FSEL R31, R189, RZ, P0 ;  /* 0x000000ffbd1f7208 */ /* 0x000fe20000000000 */
[----:B------:R-:W-:Y:S01]  /*37e0*/  FFMA.FTZ R173, R128, R173, R0 ;  /* 0x000000ad80ad7223 */ /* 0x000fe20000010000 */
[C---:B------:R-:W-:Y:S01]  /*37f0*/  LOP3.LUT P6, RZ, R117.reuse, 0xff00, RZ, 0xc0, !PT ;  /* 0x0000ff0075ff7812 */ /* 0x040fe200078cc0ff */
[--C-:B------:R-:W-:Y:S01]  /*3800*/  HADD2.F32 R20, -RZ, R4.reuse.H1_H1 ;  /* 0x30000004ff147230 */ /* 0x100fe20000004100 */
[C---:B------:R-:W-:Y:S01]  /*3810*/  ISETP.GE.U32.AND.EX P5, PT, R117.reuse, 0x1000000, PT, P5 ;  /* 0x010000007500780c */ /* 0x040fe20003fa6150 */
[----:B------:R-:W-:Y:S01]  /*3820*/  FADD.FTZ R171, R152, -R171 ;  /* 0x800000ab98ab7221 */ /* 0x000fe20000010000 */
[----:B------:R-:W-:Y:S01]  /*3830*/  LOP3.LUT P0, RZ, R117, 0xff, RZ, 0xc0, !PT ;  /* 0x000000ff75ff7812 */ /* 0x000fe2000780c0ff */
[----:B------:R-:W-:Y:S01]  /*3840*/  FMUL.FTZ R177, R177, UR6 ;  /* 0x00000006b1b17c20 */ /* 0x000fe20008410000 */
[----:B------:R-:W-:Y:S01]  /*3850*/  FSEL R25, R21, RZ, P6 ;  /* 0x000000ff15197208 */ /* 0x000fe20003000000 */
[----:B------:R-:W-:Y:S01]  /*3860*/  FMUL.FTZ R173, R173, UR6 ;  /* 0x00000006adad7c20 */ /* 0x000fe20008410000 */
[----:B------:R-:W-:Y:S01]  /*3870*/  FSEL R0, R189, RZ, P5 ;  /* 0x000000ffbd007208 */ /* 0x000fe20002800000 */
[----:B------:R-:W-:Y:S01]  /*3880*/  HADD2.F32 R27, -RZ, R4.H0_H0 ;  /* 0x20000004ff1b7230 */ /* 0x000fe20000004100 */
[----:B------:R-:W-:Y:S01]  /*3890*/  FSEL R22, R183, RZ, P0 ;  /* 0x000000ffb7167208 */ /* 0x000fe20000000000 */
[----:B------:R-:W-:Y:S01]  /*38a0*/  FFMA.FTZ R20, R128, R171, R20 ;  /* 0x000000ab80147223 */ /* 0x000fe20000010014 */
[----:B------:R-:W-:-:S02]  /*38b0*/  LOP3.LUT P6, RZ, R44, 0xff000000, RZ, 0xc0, !PT ;  /* 0xff0000002cff7812 */ /* 0x000fc400078cc0ff */
[----:B------:R-:W-:Y:S01]  /*38c0*/  LOP3.LUT P5, RZ, R45, 0xff00, RZ, 0xc0, !PT ;  /* 0x0000ff002dff7812 */ /* 0x000fe200078ac0ff */
[----:B------:R-:W-:Y:S01]  /*38d0*/  FMUL.FTZ R20, R20, UR6 ;  /* 0x0000000614147c20 */ /* 0x000fe20008410000 */
[----:B------:R-:W-:Y:S01]  /*38e0*/  LOP3.LUT P0, RZ, R44, 0xff0000, RZ, 0xc0, !PT ;  /* 0x00ff00002cff7812 */ /* 0x000fe2000780c0ff */
[----:B------:R-:W-:Y:S01]  /*38f0*/  FFMA.FTZ R167, R128, R167, R27 ;  /* 0x000000a780a77223 */ /* 0x000fe2000001001b */
[----:B------:R-:W-:Y:S02]  /*3900*/  FSEL R33, R177, RZ, P6 ;  /* 0x000000ffb1217208 */ /* 0x000fe40003000000 */
[----:B------:R-:W-:Y:S01]  /*3910*/  FSEL R29, R21, RZ, P5 ;  /* 0x000000ff151d7208 */ /* 0x000fe20002800000 */
[----:B------:R-:W-:Y:S01]  /*3920*/  FMUL.FTZ R167, R167, UR6 ;  /* 0x00000006a7a77c20 */ /* 0x000fe20008410000 */
[----:B------:R-:W-:Y:S02]  /*3930*/  FSEL R28, R173, RZ, P0 ;  /* 0x000000ffad1c7208 */ /* 0x000fe40000000000 */
[----:B------:R-:W-:-:S02]  /*3940*/  LOP3.LUT P6, RZ, R116, 0xff000000, RZ, 0xc0, !PT ;  /* 0xff00000074ff7812 */ /* 0x000fc400078cc0ff */
[----:B------:R-:W-:Y:S02]  /*3950*/  LOP3.LUT P5, RZ, R116, 0xff0000, RZ, 0xc0, !PT ;  /* 0x00ff000074ff7812 */ /* 0x000fe400078ac0ff */
[----:B------:R-:W-:Y:S02]  /*3960*/  LOP3.LUT P0, RZ, R44, 0xff00, RZ, 0xc0, !PT ;  /* 0x0000ff002cff7812 */ /* 0x000fe4000780c0ff */
[----:B------:R-:W-:Y:S02]  /*3970*/  F2FP.F16.F32.PACK_AB R23, R0, R23 ;  /* 0x000000170017723e */ /* 0x000fe400000000ff */
[----:B------:R-:W-:Y:S02]  /*3980*/  F2FP.F16.F32.PACK_AB R27, R31, R24 ;  /* 0x000000181f1b723e */ /* 0x000fe400000000ff */
[----:B------:R-:W-:Y:S02]  /*3990*/  FSEL R0, R177, RZ, P6 ;  /* 0x000000ffb1007208 */ /* 0x000fe40003000000 */
[----:B------:R-:W-:-:S02]  /*39a0*/  FSEL R21, R173, RZ, P5 ;  /* 0x000000ffad157208 */ /* 0x000fc40002800000 */
[----:B------:R-:W-:Y:S02]  /*39b0*/  LOP3.LUT P6, RZ, R116, 0xff00, RZ, 0xc0, !PT ;  /* 0x0000ff0074ff7812 */ /* 0x000fe400078cc0ff */
[----:B------:R-:W-:Y:S02]  /*39c0*/  FSEL R31, R20, RZ, P0 ;  /* 0x000000ff141f7208 */ /* 0x000fe40000000000 */
[----:B------:R-:W-:Y:S02]  /*39d0*/  LOP3.LUT P5, RZ, R44, 0xff, RZ, 0xc0, !PT ;  /* 0x000000ff2cff7812 */ /* 0x000fe400078ac0ff */
[----:B------:R-:W-:Y:S02]  /*39e0*/  LOP3.LUT P0, RZ, R116, 0xff, RZ, 0xc0, !PT ;  /* 0x000000ff74ff7812 */ /* 0x000fe4000780c0ff */
[----:B------:R-:W-:Y:S02]  /*39f0*/  F2FP.F16.F32.PACK_AB R26, R29, R26 ;  /* 0x0000001a1d1a723e */ /* 0x000fe400000000ff */
[----:B------:R-:W-:-:S02]  /*3a00*/  FSEL R29, R20, RZ, P6 ;  /* 0x000000ff141d7208 */ /* 0x000fc40003000000 */
[C---:B------:R-:W-:Y:S02]  /*3a10*/  FSEL R20, R167.reuse, RZ, P0 ;  /* 0x000000ffa7147208 */ /* 0x040fe40000000000 */
[----:B------:R-:W-:Y:S02]  /*3a20*/  FSEL R24, R167, RZ, P5 ;  /* 0x000000ffa7187208 */ /* 0x000fe40002800000 */
[----:B------:R-:W-:Y:S02]  /*3a30*/  F2FP.F16.F32.PACK_AB R22, R25, R22 ;  /* 0x000000161916723e */ /* 0x000fe400000000ff */
[----:B------:R-:W-:Y:S02]  /*3a40*/  F2FP.F16.F32.PACK_AB R21, R0, R21 ;  /* 0x000000150015723e */ /* 0x000fe400000000ff */
[----:B------:R-:W-:Y:S02]  /*3a50*/  F2FP.F16.F32.PACK_AB R25, R33, R28 ;  /* 0x0000001c2119723e */ /* 0x000fe400000000ff */
[----:B------:R-:W-:-:S02]  /*3a60*/  F2FP.F16.F32.PACK_AB R20, R29, R20 ;  /* 0x000000141d14723e */ /* 0x000fc400000000ff */
[----:B------:R-:W-:Y:S01]  /*3a70*/  F2FP.F16.F32.PACK_AB R24, R31, R24 ;  /* 0x000000181f18723e */ /* 0x000fe200000000ff */
[----:B------:R-:W-:Y:S06]  /*3a80*/  BRA `(.L_x_621) ;  /* 0x0000000400587947 */ /* 0x000fec0003800000 */
.L_x_625:
[-CC-:B------:R-:W-:Y:S01]  /*3a90*/  FFMA.FTZ R19, R184, R38.reuse, R39.reuse ;  /* 0x00000026b8137223 */ /* 0x180fe20000010027 */
[-CC-:B------:R-:W-:Y:S01]  /*3aa0*/  FFMA.FTZ R0, R0, R38.reuse, R39.reuse ;  /* 0x0000002600007223 */ /* 0x180fe20000010027 */
[-CC-:B------:R-:W-:Y:S01]  /*3ab0*/  FFMA.FTZ R173, R173, R38.reuse, R39.reuse ;  /* 0x00000026adad7223 */ /* 0x180fe20000010027 */
[----:B-----5:R-:W-:Y:S02]  /*3ac0*/  HADD2.F32 R21, -RZ, R7.H0_H0 ;  /* 0x20000007ff157230 */ /* 0x020fe40000004100 */
[-C--:B------:R-:W-:Y:S01]  /*3ad0*/  FFMA.FTZ R16, R191, R38.reuse, R39 ;  /* 0x00000026bf107223 */ /* 0x080fe20000010027 */
[----:B------:R-:W-:Y:S01]  /*3ae0*/  FADD.FTZ R19, R180, -R19 ;  /* 0x80000013b4137221 */ /* 0x000fe20000010000 */
[----:B------:R-:W-:Y:S01]  /*3af0*/  FADD.FTZ R167, R167, -R0 ;  /* 0x80000000a7a77221 */ /* 0x000fe20000010000 */
[----:B------:R-:W-:Y:S01]  /*3b00*/  FFMA.FTZ R183, R183, R38, R39 ;  /* 0x00000026b7b77223 */ /* 0x000fe20000010027 */
[----:B------:R-:W-:Y:S02]  /*3b10*/  HADD2.F32 R0, -RZ, R5.H0_H0 ;  /* 0x20000005ff007230 */ /* 0x000fe40000004100 */
[----:B------:R-:W-:Y:S01]  /*3b20*/  FADD.FTZ R173, R154, -R173 ;  /* 0x800000ad9aad7221 */ /* 0x000fe20000010000 */
[----:B------:R-:W-:Y:S01]  /*3b30*/  FADD.FTZ R189, R189, -R16 ;  /* 0x80000010bdbd7221 */ /* 0x000fe20000010000 */
[----:B------:R-:W-:-:S02]  /*3b40*/  HADD2.F32 R18, -RZ, R7.H1_H1 ;  /* 0x30000007ff127230 */ /* 0x000fc40000004100 */
[----:B------:R-:W-:Y:S01]  /*3b50*/  FFMA.FTZ R19, R128, R19, R21 ;  /* 0x0000001380137223 */ /* 0x000fe20000010015 */
[--C-:B------:R-:W-:Y:S02]  /*3b60*/  HADD2.F32 R16, -RZ, R6.reuse.H0_H0 ;  /* 0x20000006ff107230 */ /* 0x100fe40000004100 */
[----:B------:R-:W-:Y:S01]  /*3b70*/  FADD.FTZ R183, R164, -R183 ;  /* 0x800000b7a4b77221 */ /* 0x000fe20000010000 */
[-CC-:B------:R-:W-:Y:S01]  /*3b80*/  FFMA.FTZ R17, R174, R38.reuse, R39.reuse ;  /* 0x00000026ae117223 */ /* 0x180fe20000010027 */
[C---:B------:R-:W-:Y:S01]  /*3b90*/  FFMA.FTZ R173, R128.reuse, R173, R0 ;  /* 0x000000ad80ad7223 */ /* 0x040fe20000010000 */
[----:B------:R-:W-:Y:S01]  /*3ba0*/  FFMA.FTZ R177, R177, R38, R39 ;  /* 0x00000026b1b17223 */ /* 0x000fe20000010027 */
[----:B------:R-:W-:Y:S01]  /*3bb0*/  FMUL.FTZ R0, R19, UR6 ;  /* 0x0000000613007c20 */ /* 0x000fe20008410000 */
[----:B------:R-:W-:Y:S01]  /*3bc0*/  FFMA.FTZ R28, R128, R189, R18 ;  /* 0x000000bd801c7223 */ /* 0x000fe20000010012 */
[----:B------:R-:W-:Y:S01]  /*3bd0*/  LOP3.LUT P5, RZ, R45, 0xff0000, RZ, 0xc0, !PT ;  /* 0x00ff00002dff7812 */ /* 0x000fe200078ac0ff */
[----:B------:R-:W-:-:S02]  /*3be0*/  HADD2.F32 R20, -RZ, R6.H1_H1 ;  /* 0x30000006ff147230 */ /* 0x000fc40000004100 */
[----:B------:R-:W-:Y:S01]  /*3bf0*/  FFMA.FTZ R18, R128, R183, R16 ;  /* 0x000000b780127223 */ /* 0x000fe20000010010 */
[----:B------:R-:W-:Y:S01]  /*3c00*/  FADD.FTZ R17, R170, -R17 ;  /* 0x80000011aa117221 */ /* 0x000fe20000010000 */
[----:B------:R-:W-:Y:S02]  /*3c10*/  HADD2.F32 R16, -RZ, R5.H1_H1 ;  /* 0x30000005ff107230 */ /* 0x000fe40000004100 */
[----:B------:R-:W-:Y:S01]  /*3c20*/  FADD.FTZ R177, R158, -R177 ;  /* 0x800000b19eb17221 */ /* 0x000fe20000010000 */
[----:B------:R-:W-:Y:S01]  /*3c30*/  FSEL R27, R0, RZ, P5 ;  /* 0x000000ff001b7208 */ /* 0x000fe20002800000 */
[----:B------:R-:W-:Y:S01]  /*3c40*/  FFMA.FTZ R23, R128, R17, R20 ;  /* 0x0000001180177223 */ /* 0x000fe20000010014 */
[----:B------:R-:W-:Y:S01]  /*3c50*/  ISETP.GE.U32.AND P0, PT, R44, RZ, PT ;  /* 0x000000ff2c00720c */ /* 0x000fe20003f06070 */
[----:B------:R-:W-:Y:S01]  /*3c60*/  FFMA.FTZ R20, R128, R177, R16 ;  /* 0x000000b180147223 */ /* 0x000fe20000010010 */
[----:B------:R-:W-:Y:S01]  /*3c70*/  ISETP.GE.U32.AND P5, PT, R116, RZ, PT ;  /* 0x000000ff7400720c */ /* 0x000fe20003fa6070 */
[----:B------:R-:W-:Y:S01]  /*3c80*/  FMUL.FTZ R16, R28, UR6 ;  /* 0x000000061c107c20 */ /* 0x000fe20008410000 */
[----:B------:R-:W-:Y:S01]  /*3c90*/  LOP3.LUT P6, RZ, R117, 0xff0000, RZ, 0xc0, !PT ;  /* 0x00ff000075ff7812 */ /* 0x000fe200078cc0ff */
[----:B------:R-:W-:Y:S01]  /*3ca0*/  FMUL.FTZ R17, R23, UR6 ;  /* 0x0000000617117c20 */ /* 0x000fe20008410000 */
[----:B------:R-:W-:Y:S01]  /*3cb0*/  ISETP.GE.U32.AND.EX P0, PT, R45, 0x1000000, PT, P0 ;  /* 0x010000002d00780c */ /* 0x000fe20003f06100 */
[----:B------:R-:W-:Y:S01]  /*3cc0*/  FFMA.FTZ R171, R171, R38, R39 ;  /* 0x00000026abab7223 */ /* 0x000fe20000010027 */
[----:B------:R-:W-:-:S02]  /*3cd0*/  ISETP.GE.U32.AND.EX P5, PT, R117, 0x1000000, PT, P5 ;  /* 0x010000007500780c */ /* 0x000fc40003fa6150 */
[----:B------:R-:W-:Y:S01]  /*3ce0*/  FSEL R24, R0, RZ, P6 ;  /* 0x000000ff00187208 */ /* 0x000fe20003000000 */
[----:B------:R-:W-:Y:S01]  /*3cf0*/  FMUL.FTZ R0, R18, UR6 ;  /* 0x0000000612007c20 */ /* 0x000fe20008410000 */
[----:B------:R-:W-:Y:S01]  /*3d00*/  FSEL R30, R16, RZ, P0 ;  /* 0x000000ff101e7208 */ /* 0x000fe20000000000 */
[----:B------:R-:W-:Y:S01]  /*3d10*/  FADD.FTZ R171, R152, -R171 ;  /* 0x800000ab98ab7221 */ /* 0x000fe20000010000 */
[----:B------:R-:W-:Y:S01]  /*3d20*/  FSEL R29, R16, RZ, P5 ;  /* 0x000000ff101d7208 */ /* 0x000fe20002800000 */
[----:B------:R-:W-:Y:S01]  /*3d30*/  FMUL.FTZ R16, R173, UR6 ;  /* 0x00000006ad107c20 */ /* 0x000fe20008410000 */
[----:B------:R-:W-:Y:S02]  /*3d40*/  LOP3.LUT P6, RZ, R45, 0xff, RZ, 0xc0, !PT ;  /* 0x000000ff2dff7812 */ /* 0x000fe400078cc0ff */
[----:B------:R-:W-:Y:S02]  /*3d50*/  LOP3.LUT P0, RZ, R117, 0xff, RZ, 0xc0, !PT ;  /* 0x000000ff75ff7812 */ /* 0x000fe4000780c0ff */
[----:B------:R-:W-:-:S02]  /*3d60*/  LOP3.LUT P5, RZ, R45, 0xff00, RZ, 0xc0, !PT ;  /* 0x0000ff002dff7812 */ /* 0x000fc400078ac0ff */
[C---:B------:R-:W-:Y:S02]  /*3d70*/  FSEL R26, R0.reuse, RZ, P6 ;  /* 0x000000ff001a7208 */ /* 0x040fe40003000000 */
[----:B------:R-:W-:Y:S01]  /*3d80*/  FSEL R22, R0, RZ, P0 ;  /* 0x000000ff00167208 */ /* 0x000fe20000000000 */
[----:B------:R-:W-:Y:S01]  /*3d90*/  HADD2.F32 R0, -RZ, R4.H1_H1 ;  /* 0x30000004ff007230 */ /* 0x000fe20000004100 */
[----:B------:R-:W-:Y:S02]  /*3da0*/  FSEL R31, R17, RZ, P5 ;  /* 0x000000ff111f7208 */ /* 0x000fe40002800000 */
[----:B------:R-:W-:Y:S02]  /*3db0*/  LOP3.LUT P6, RZ, R117, 0xff00, RZ, 0xc0, !PT ;  /* 0x0000ff0075ff7812 */ /* 0x000fe400078cc0ff */
[----:B------:R-:W-:Y:S01]  /*3dc0*/  LOP3.LUT P0, RZ, R44, 0xff0000, RZ, 0xc0, !PT ;  /* 0x00ff00002cff7812 */ /* 0x000fe2000780c0ff */
[----:B------:R-:W-:Y:S01]  /*3dd0*/  FFMA.FTZ R0, R128, R171, R0 ;  /* 0x000000ab80007223 */ /* 0x000fe20000010000 */
[----:B------:R-:W-:-:S02]  /*3de0*/  LOP3.LUT P5, RZ, R116, 0xff0000, RZ, 0xc0, !PT ;  /* 0x00ff000074ff7812 */ /* 0x000fc400078ac0ff */
[----:B------:R-:W-:Y:S01]  /*3df0*/  FSEL R33, R17, RZ, P6 ;  /* 0x000000ff11217208 */ /* 0x000fe20003000000 */
[----:B------:R-:W-:Y:S01]  /*3e00*/  HADD2.F32 R17, -RZ, R4.H0_H0 ;  /* 0x20000004ff117230 */ /* 0x000fe20000004100 */
[C---:B------:R-:W-:Y:S02]  /*3e10*/  FSEL R25, R16.reuse, RZ, P0 ;  /* 0x000000ff10197208 */ /* 0x040fe40000000000 */
[----:B------:R-:W-:Y:S01]  /*3e20*/  FSEL R21, R16, RZ, P5 ;  /* 0x000000ff10157208 */ /* 0x000fe20002800000 */
[----:B------:R-:W-:Y:S01]  /*3e30*/  FMUL.FTZ R16, R20, UR6 ;  /* 0x0000000614107c20 */ /* 0x000fe20008410000 */
[----:B------:R-:W-:Y:S01]  /*3e40*/  LOP3.LUT P6, RZ, R44, 0xff000000, RZ, 0xc0, !PT ;  /* 0xff0000002cff7812 */ /* 0x000fe200078cc0ff */
[----:B------:R-:W-:Y:S01]  /*3e50*/  FFMA.FTZ R167, R128, R167, R17 ;  /* 0x000000a780a77223 */ /* 0x000fe20000010011 */
[----:B------:R-:W-:Y:S02]  /*3e60*/  F2FP.F16.F32.PACK_AB R19, R28, R19 ;  /* 0x000000131c13723e */ /* 0x000fe400000000ff */
[----:B------:R-:W-:-:S02]  /*3e70*/  FSEL R28, R16, RZ, P6 ;  /* 0x000000ff101c7208 */ /* 0x000fc40003000000 */
[----:B------:R-:W-:Y:S01]  /*3e80*/  F2FP.F16.F32.PACK_AB R17, R20, R173 ;  /* 0x000000ad1411723e */ /* 0x000fe200000000ff */
[----:B------:R-:W-:Y:S01]  /*3e90*/  FMUL.FTZ R20, R0, UR6 ;  /* 0x0000000600147c20 */ /* 0x000fe20008410000 */
[----:B------:R-:W-:Y:S02]  /*3ea0*/  LOP3.LUT P6, RZ, R116, 0xff000000, RZ, 0xc0, !PT ;  /* 0xff00000074ff7812 */ /* 0x000fe400078cc0ff */
[----:B------:R-:W-:Y:S02]  /*3eb0*/  LOP3.LUT P0, RZ, R44, 0xff00, RZ, 0xc0, !PT ;  /* 0x0000ff002cff7812 */ /* 0x000fe4000780c0ff */
[----:B------:R-:W-:Y:S02]  /*3ec0*/  F2FP.F16.F32.PACK_AB R27, R30, R27 ;  /* 0x0000001b1e1b723e */ /* 0x000fe400000000ff */
[----:B------:R-:W-:Y:S02]  /*3ed0*/  F2FP.F16.F32.PACK_AB R18, R23, R18 ;  /* 0x000000121712723e */ /* 0x000fe400000000ff */
[----:B------:R-:W-:-:S02]  /*3ee0*/  FSEL R30, R16, RZ, P6 ;  /* 0x000000ff101e7208 */ /* 0x000fc40003000000 */
[----:B------:R-:W-:Y:S02]  /*3ef0*/  F2FP.F16.F32.PACK_AB R23, R29, R24 ;  /* 0x000000181d17723e */ /* 0x000fe400000000ff */
[----:B------:R-:W-:Y:S01]  /*3f00*/  F2FP.F16.F32.PACK_AB R16, R0, R167 ;  /* 0x000000a70010723e */ /* 0x000fe200000000ff */
[----:B------:R-:W-:Y:S01]  /*3f10*/  FMUL.FTZ R167, R167, UR6 ;  /* 0x00000006a7a77c20 */ /* 0x000fe20008410000 */
[----:B------:R-:W-:Y:S02]  /*3f20*/  LOP3.LUT P6, RZ, R116, 0xff00, RZ, 0xc0, !PT ;  /* 0x0000ff0074ff7812 */ /* 0x000fe400078cc0ff */
[----:B------:R-:W-:Y:S02]  /*3f30*/  FSEL R29, R20, RZ, P0 ;  /* 0x000000ff141d7208 */ /* 0x000fe40000000000 */
[----:B------:R-:W-:Y:S02]  /*3f40*/  LOP3.LUT P5, RZ, R44, 0xff, RZ, 0xc0, !PT ;  /* 0x000000ff2cff7812 */ /* 0x000fe400078ac0ff */
        /* <DEDUP_REMOVED lines=9> */
[----:B------:R-:W-:-:S07]  /*3fe0*/  F2FP.F16.F32.PACK_AB R24, R29, R24 ;  /* 0x000000181d18723e */ /* 0x000fce00000000ff */
.L_x_621:
        /* <DEDUP_REMOVED lines=16> */
[-CC-:B0-----:R-:W-:Y:S01]  /*40f0*/  FFMA.FTZ R17, R196, R38.reuse, R39.reuse ;  /* 0x00000026c4117223 */ /* 0x181fe20000010027 */
[--C-:B------:R-:W-:Y:S01]  /*4100*/  HADD2.F32 R19, -RZ, R11.reuse.H0_H0 ;  /* 0x2000000bff137230 */ /* 0x100fe20000004100 */
[----:B------:R-:W-:Y:S01]  /*4110*/  LOP3.LUT P6, RZ, R43, 0xff0000, RZ, 0xc0, !PT ;  /* 0x00ff00002bff7812 */ /* 0x000fe200078cc0ff */
[-C--:B------:R-:W-:Y:S01]  /*4120*/  FFMA.FTZ R16, R195, R38.reuse, R39 ;  /* 0x00000026c3107223 */ /* 0x080fe20000010027 */
[----:B------:R-:W-:Y:S01]  /*4130*/  FADD.FTZ R17, R192, -R17 ;  /* 0x80000011c0117221 */ /* 0x000fe20000010000 */
[-CC-:B------:R-:W-:Y:S01]  /*4140*/  FFMA.FTZ R193, R193, R38.reuse, R39.reuse ;  /* 0x00000026c1c17223 */ /* 0x180fe20000010027 */
[----:B------:R-:W-:Y:S01]  /*4150*/  FFMA.FTZ R185, R185, R38, R39 ;  /* 0x00000026b9b97223 */ /* 0x000fe20000010027 */
[----:B------:R-:W-:Y:S01]  /*4160*/  FADD.FTZ R187, R187, -R16 ;  /* 0x80000010bbbb7221 */ /* 0x000fe20000010000 */
[----:B------:R-:W-:Y:S01]  /*4170*/  FFMA.FTZ R23, R128, R17, R19 ;  /* 0x0000001180177223 */ /* 0x000fe20000010013 */
[----:B------:R-:W-:Y:S02]  /*4180*/  HADD2.F32 R17, -RZ, R11.H1_H1 ;  /* 0x3000000bff117230 */ /* 0x000fe40000004100 */
[----:B------:R-:W-:Y:S01]  /*4190*/  FADD.FTZ R193, R190, -R193 ;  /* 0x800000c1bec17221 */ /* 0x000fe20000010000 */
[----:B------:R-:W-:-:S02]  /*41a0*/  HADD2.F32 R19, -RZ, R10.H0_H0 ;  /* 0x2000000aff137230 */ /* 0x000fc40000004100 */
[----:B------:R-:W-:Y:S01]  /*41b0*/  FMUL.FTZ R0, R23, UR6 ;  /* 0x0000000617007c20 */ /* 0x000fe20008410000 */
[----:B------:R-:W-:Y:S01]  /*41c0*/  FADD.FTZ R185, R172, -R185 ;  /* 0x800000b9acb97221 */ /* 0x000fe20000010000 */
[----:B------:R-:W-:Y:S01]  /*41d0*/  FFMA.FTZ R24, R128, R187, R17 ;  /* 0x000000bb80187223 */ /* 0x000fe20000010011 */
[-CC-:B------:R-:W-:Y:S01]  /*41e0*/  FFMA.FTZ R17, R186, R38.reuse, R39.reuse ;  /* 0x00000026ba117223 */ /* 0x180fe20000010027 */
[----:B------:R-:W-:Y:S01]  /*41f0*/  FFMA.FTZ R181, R181, R38, R39 ;  /* 0x00000026b5b57223 */ /* 0x000fe20000010027 */
[----:B------:R-:W-:Y:S01]  /*4200*/  FSEL R27, R0, RZ, P6 ;  /* 0x000000ff001b7208 */ /* 0x000fe20003000000 */
[----:B------:R-:W-:Y:S01]  /*4210*/  FMUL.FTZ R16, R24, UR6 ;  /* 0x0000000618107c20 */ /* 0x000fe20008410000 */
[----:B------:R-:W-:Y:S01]  /*4220*/  LOP3.LUT P6, RZ, R3, 0xff0000, RZ, 0xc0, !PT ;  /* 0x00ff000003ff7812 */ /* 0x000fe200078cc0ff */
[----:B------:R-:W-:Y:S01]  /*4230*/  FADD.FTZ R17, R182, -R17 ;  /* 0x80000011b6117221 */ /* 0x000fe20000010000 */
[----:B------:R-:W-:Y:S02]  /*4240*/  FADD.FTZ R181, R162, -R181 ;  /* 0x800000b5a2b57221 */ /* 0x000fe40000010000 */
[----:B------:R-:W-:Y:S01]  /*4250*/  FSEL R34, R0, RZ, P6 ;  /* 0x000000ff00227208 */ /* 0x000fe20003000000 */
[----:B------:R-:W-:Y:S01]  /*4260*/  FFMA.FTZ R18, R128, R17, R19 ;  /* 0x0000001180127223 */ /* 0x000fe20000010013 */
[----:B------:R-:W-:Y:S01]  /*4270*/  ISETP.GE.U32.AND P6, PT, R42, RZ, PT ;  /* 0x000000ff2a00720c */ /* 0x000fe20003fc6070 */
[----:B------:R-:W-:-:S02]  /*4280*/  HADD2.F32 R19, -RZ, R10.H1_H1 ;  /* 0x3000000aff137230 */ /* 0x000fc40000004100 */
[----:B------:R-:W-:Y:S01]  /*4290*/  FFMA.FTZ R17, R168, R38, R39 ;  /* 0x00000026a8117223 */ /* 0x000fe20000010027 */
[----:B------:R-:W-:Y:S01]  /*42a0*/  FMUL.FTZ R0, R18, UR6 ;  /* 0x0000000612007c20 */ /* 0x000fe20008410000 */
[----:B------:R-:W-:Y:S01]  /*42b0*/  ISETP.GE.U32.AND.EX P6, PT, R43, 0x1000000, PT, P6 ;  /* 0x010000002b00780c */ /* 0x000fe20003fc6160 */
[----:B------:R-:W-:Y:S01]  /*42c0*/  FFMA.FTZ R193, R128, R193, R19 ;  /* 0x000000c180c17223 */ /* 0x000fe20000010013 */
[--C-:B------:R-:W-:Y:S02]  /*42d0*/  HADD2.F32 R19, -RZ, R9.reuse.H0_H0 ;  /* 0x20000009ff137230 */ /* 0x100fe40000004100 */
[----:B------:R-:W-:Y:S01]  /*42e0*/  FSEL R36, R16, RZ, P6 ;  /* 0x000000ff10247208 */ /* 0x000fe20003000000 */
[----:B------:R-:W-:Y:S01]  /*42f0*/  FADD.FTZ R17, R166, -R17 ;  /* 0x80000011a6117221 */ /* 0x000fe20000010000 */
[----:B------:R-:W-:Y:S02]  /*4300*/  ISETP.GE.U32.AND P6, PT, R2, RZ, PT ;  /* 0x000000ff0200720c */ /* 0x000fe40003fc6070 */
[----:B------:R-:W-:Y:S01]  /*4310*/  F2FP.F16.F32.PACK_AB R18, R193, R18 ;  /* 0x00000012c112723e */ /* 0x000fe200000000ff */
[----:B------:R-:W-:Y:S01]  /*4320*/  FFMA.FTZ R20, R128, R17, R19 ;  /* 0x0000001180147223 */ /* 0x000fe20000010013 */
[----:B------:R-:W-:Y:S01]  /*4330*/  ISETP.GE.U32.AND.EX P6, PT, R3, 0x1000000, PT, P6 ;  /* 0x010000000300780c */ /* 0x000fe20003fc6160 */
[----:B------:R-:W-:Y:S01]  /*4340*/  HADD2.F32 R17, -RZ, R9.H1_H1 ;  /* 0x30000009ff117230 */ /* 0x000fe20000004100 */
[----:B------:R-:W-:Y:S01]  /*4350*/  F2FP.F16.F32.PACK_AB R27, R36, R27 ;  /* 0x0000001b241b723e */ /* 0x000fe200000000ff */
[--C-:B------:R-:W-:Y:S01]  /*4360*/  HADD2.F32 R19, -RZ, R8.reuse.H0_H0 ;  /* 0x20000008ff137230 */ /* 0x100fe20000004100 */
[----:B------:R-:W-:Y:S01]  /*4370*/  FSEL R45, R16, RZ, P6 ;  /* 0x000000ff102d7208 */ /* 0x000fe20003000000 */
[----:B------:R-:W-:Y:S01]  /*4380*/  FMUL.FTZ R16, R193, UR6 ;  /* 0x00000006c1107c20 */ /* 0x000fe20008410000 */
[----:B------:R-:W-:Y:S01]  /*4390*/  LOP3.LUT P6, RZ, R43, 0xff, RZ, 0xc0, !PT ;  /* 0x000000ff2bff7812 */ /* 0x000fe200078cc0ff */
[----:B------:R-:W-:Y:S01]  /*43a0*/  FFMA.FTZ R185, R128, R185, R17 ;  /* 0x000000b980b97223 */ /* 0x000fe20000010011 */
[----:B------:R-:W-:-:S02]  /*43b0*/  HADD2.F32 R17, -RZ, R8.H1_H1 ;  /* 0x30000008ff117230 */ /* 0x000fc40000004100 */
[----:B------:R-:W-:Y:S02]  /*43c0*/  FSEL R26, R0, RZ, P6 ;  /* 0x000000ff001a7208 */ /* 0x000fe40003000000 */
[----:B------:R-:W-:Y:S01]  /*43d0*/  LOP3.LUT P6, RZ, R3, 0xff, RZ, 0xc0, !PT ;  /* 0x000000ff03ff7812 */ /* 0x000fe200078cc0ff */
[----:B------:R-:W-:Y:S01]  /*43e0*/  FFMA.FTZ R181, R128, R181, R17 ;  /* 0x000000b580b57223 */ /* 0x000fe20000010011 */
[----:B------:R-:W-:Y:S02]  /*43f0*/  FFMA.FTZ R17, R160, R38, R39 ;  /* 0x00000026a0117223 */ /* 0x000fe40000010027 */
[----:B------:R-:W-:Y:S01]  /*4400*/  FSEL R22, R0, RZ, P6 ;  /* 0x000000ff00167208 */ /* 0x000fe20003000000 */
[----:B------:R-:W-:Y:S01]  /*4410*/  FMUL.FTZ R0, R20, UR6 ;  /* 0x0000000614007c20 */ /* 0x000fe20008410000 */
[----:B------:R-:W-:Y:S01]  /*4420*/  LOP3.LUT P6, RZ, R43, 0xff00, RZ, 0xc0, !PT ;  /* 0x0000ff002bff7812 */ /* 0x000fe200078cc0ff */
[----:B------:R-:W-:-:S03]  /*4430*/  FADD.FTZ R17, R156, -R17 ;  /* 0x800000119c117221 */ /* 0x000fc60000010000 */
[C---:B------:R-:W-:Y:S02]  /*4440*/  FSEL R35, R16.reuse, RZ, P6 ;  /* 0x000000ff10237208 */ /* 0x040fe40003000000 */
        /* <DEDUP_REMOVED lines=9> */
[----:B------:R-:W-:Y:S01]  /*44e0*/  FMUL.FTZ R0, R181, UR6 ;  /* 0x00000006b5007c20 */ /* 0x000fe20008410000 */
[----:B------:R-:W-:-:S04]  /*44f0*/  LOP3.LUT P6, RZ, R42, 0xff000000, RZ, 0xc0, !PT ;  /* 0xff0000002aff7812 */ /* 0x000fc800078cc0ff */
[----:B------:R-:W-:Y:S02]  /*4500*/  FSEL R30, R16, RZ, P6 ;  /* 0x000000ff101e7208 */ /* 0x000fe40003000000 */
[----:B------:R-:W-:Y:S02]  /*4510*/  LOP3.LUT P6, RZ, R2, 0xff000000, RZ, 0xc0, !PT ;  /* 0xff00000002ff7812 */ /* 0x000fe400078cc0ff */
[----:B------:R-:W-:Y:S02]  /*4520*/  F2FP.F16.F32.PACK_AB R25, R30, R25 ;  /* 0x000000191e19723e */ /* 0x000fe400000000ff */
[----:B------:R-:W-:Y:S01]  /*4530*/  FSEL R32, R16, RZ, P6 ;  /* 0x000000ff10207208 */ /* 0x000fe20003000000 */
[----:B------:R-:W-:Y:S01]  /*4540*/  FFMA.FTZ R16, R128, R17, R19 ;  /* 0x0000001180107223 */ /* 0x000fe20000010013 */
[----:B------:R-:W-:Y:S02]  /*4550*/  LOP3.LUT P6, RZ, R42, 0xff00, RZ, 0xc0, !PT ;  /* 0x0000ff002aff7812 */ /* 0x000fe400078cc0ff */
[----:B------:R-:W-:-:S02]  /*4560*/  F2FP.F16.F32.PACK_AB R19, R24, R23 ;  /* 0x000000171813723e */ /* 0x000fc400000000ff */
[----:B------:R-:W-:Y:S02]  /*4570*/  FSEL R31, R0, RZ, P6 ;  /* 0x000000ff001f7208 */ /* 0x000fe40003000000 */
        /* <DEDUP_REMOVED lines=14> */
.L_x_628:
[-CC-:B0-----:R-:W-:Y:S01]  /*4660*/  FFMA.FTZ R21, R196, R38.reuse, R39.reuse ;  /* 0x00000026c4157223 */ /* 0x181fe20000010027 */
[--C-:B------:R-:W-:Y:S01]  /*4670*/  HADD2.F32 R23, -RZ, R11.reuse.H0_H0 ;  /* 0x2000000bff177230 */ /* 0x100fe20000004100 */
[----:B------:R-:W-:Y:S01]  /*4680*/  LOP3.LUT P6, RZ, R43, 0xff0000, RZ, 0xc0, !PT ;  /* 0x00ff00002bff7812 */ /* 0x000fe200078cc0ff */
[-C--:B------:R-:W-:Y:S01]  /*4690*/  FFMA.FTZ R0, R195, R38.reuse, R39 ;  /* 0x00000026c3007223 */ /* 0x080fe20000010027 */
[----:B------:R-:W-:Y:S01]  /*46a0*/  FADD.FTZ R21, R192, -R21 ;  /* 0x80000015c0157221 */ /* 0x000fe20000010000 */
[-CC-:B------:R-:W-:Y:S01]  /*46b0*/  FFMA.FTZ R193, R193, R38.reuse, R39.reuse ;  /* 0x00000026c1c17223 */ /* 0x180fe20000010027 */
[-C--:B------:R-:W-:Y:S01]  /*46c0*/  FFMA.FTZ R185, R185, R38.reuse, R39 ;  /* 0x00000026b9b97223 */ /* 0x080fe20000010027 */
[----:B------:R-:W-:Y:S01]  /*46d0*/  FADD.FTZ R187, R187, -R0 ;  /* 0x80000000bbbb7221 */ /* 0x000fe20000010000 */
[----:B------:R-:W-:Y:S01]  /*46e0*/  FFMA.FTZ R21, R128, R21, R23 ;  /* 0x0000001580157223 */ /* 0x000fe20000010017 */
[----:B------:R-:W-:Y:S02]  /*46f0*/  HADD2.F32 R23, -RZ, R11.H1_H1 ;  /* 0x3000000bff177230 */ /* 0x000fe40000004100 */
[----:B------:R-:W-:Y:S01]  /*4700*/  FADD.FTZ R193, R190, -R193 ;  /* 0x800000c1bec17221 */ /* 0x000fe20000010000 */
[----:B------:R-:W-:Y:S01]  /*4710*/  FADD.FTZ R185, R172, -R185 ;  /* 0x800000b9acb97221 */ /* 0x000fe20000010000 */
[----:B------:R-:W-:Y:S01]  /*4720*/  FMUL.FTZ R21, R21, UR6 ;  /* 0x0000000615157c20 */ /* 0x000fe20008410000 */
[----:B------:R-:W-:Y:S01]  /*4730*/  FFMA.FTZ R181, R181, R38, R39 ;  /* 0x00000026b5b57223 */ /* 0x000fe20000010027 */
[----:B------:R-:W-:-:S03]  /*4740*/  FFMA.FTZ R23, R128, R187, R23 ;  /* 0x000000bb80177223 */ /* 0x000fc60000010017 */
[----:B------:R-:W-:Y:S01]  /*4750*/  FSEL R27, R21, RZ, P6 ;  /* 0x000000ff151b7208 */ /* 0x000fe20003000000 */
[----:B------:R-:W-:Y:S01]  /*4760*/  FMUL.FTZ R22, R23, UR6 ;  /* 0x0000000617167c20 */ /* 0x000fe20008410000 */
[----:B------:R-:W-:Y:S01]  /*4770*/  LOP3.LUT P6, RZ, R3, 0xff0000, RZ, 0xc0, !PT ;  /* 0x00ff000003ff7812 */ /* 0x000fe200078cc0ff */
[----:B------:R-:W-:Y:S02]  /*4780*/  HADD2.F32 R23, -RZ, R10.H0_H0 ;  /* 0x2000000aff177230 */ /* 0x000fe40000004100 */
[----:B------:R-:W-:Y:S01]  /*4790*/  FADD.FTZ R181, R162, -R181 ;  /* 0x800000b5a2b57221 */ /* 0x000fe20000010000 */
[----:B------:R-:W-:Y:S01]  /*47a0*/  FSEL R20, R21, RZ, P6 ;  /* 0x000000ff15147208 */ /* 0x000fe20003000000 */
[----:B------:R-:W-:Y:S01]  /*47b0*/  FFMA.FTZ R21, R186, R38, R39 ;  /* 0x00000026ba157223 */ /* 0x000fe20000010027 */
[----:B------:R-:W-:-:S03]  /*47c0*/  ISETP.GE.U32.AND P6, PT, R42, RZ, PT ;  /* 0x000000ff2a00720c */ /* 0x000fc60003fc6070 */
[----:B------:R-:W-:Y:S01]  /*47d0*/  FADD.FTZ R21, R182, -R21 ;  /* 0x80000015b6157221 */ /* 0x000fe20000010000 */
[----:B------:R-:W-:-:S03]  /*47e0*/  ISETP.GE.U32.AND.EX P6, PT, R43, 0x1000000, PT, P6 ;  /* 0x010000002b00780c */ /* 0x000fc60003fc6160 */
[----:B------:R-:W-:Y:S01]  /*47f0*/  FFMA.FTZ R21, R128, R21, R23 ;  /* 0x0000001580157223 */ /* 0x000fe20000010017 */
[----:B------:R-:W-:Y:S01]  /*4800*/  FSEL R32, R22, RZ, P6 ;  /* 0x000000ff16207208 */ /* 0x000fe20003000000 */
[----:B------:R-:W-:Y:S01]  /*4810*/  HADD2.F32 R23, -RZ, R10.H1_H1 ;  /* 0x3000000aff177230 */ /* 0x000fe20000004100 */
[----:B------:R-:W-:Y:S01]  /*4820*/  ISETP.GE.U32.AND P6, PT, R2, RZ, PT ;  /* 0x000000ff0200720c */ /* 0x000fe20003fc6070 */
[----:B------:R-:W-:Y:S01]  /*4830*/  FMUL.FTZ R0, R21, UR6 ;  /* 0x0000000615007c20 */ /* 0x000fe20008410000 */
[----:B------:R-:W-:Y:S01]  /*4840*/  FFMA.FTZ R21, R168, R38, R39 ;  /* 0x00000026a8157223 */ /* 0x000fe20000010027 */
[----:B------:R-:W-:Y:S01]  /*4850*/  F2FP.F16.F32.PACK_AB R27, R32, R27 ;  /* 0x0000001b201b723e */ /* 0x000fe200000000ff */
[----:B------:R-:W-:Y:S01]  /*4860*/  FFMA.FTZ R193, R128, R193, R23 ;  /* 0x000000c180c17223 */ /* 0x000fe20000010017 */
[----:B------:R-:W-:Y:S01]  /*4870*/  ISETP.GE.U32.AND.EX P6, PT, R3, 0x1000000, PT, P6 ;  /* 0x010000000300780c */ /* 0x000fe20003fc6160 */
[----:B------:R-:W-:Y:S02]  /*4880*/  HADD2.F32 R23, -RZ, R9.H0_H0 ;  /* 0x20000009ff177230 */ /* 0x000fe40000004100 */
[----:B------:R-:W-:Y:S01]  /*4890*/  FADD.FTZ R21, R166, -R21 ;  /* 0x80000015a6157221 */ /* 0x000fe20000010000 */
[----:B------:R-:W-:Y:S01]  /*48a0*/  FMUL.FTZ R193, R193, UR6 ;  /* 0x00000006c1c17c20 */ /* 0x000fe20008410000 */
[----:B------:R-:W-:-:S02]  /*48b0*/  FSEL R35, R22, RZ, P6 ;  /* 0x000000ff16237208 */ /* 0x000fc40003000000 */
[----:B------:R-:W-:Y:S01]  /*48c0*/  LOP3.LUT P6, RZ, R43, 0xff, RZ, 0xc0, !PT ;  /* 0x000000ff2bff7812 */ /* 0x000fe200078cc0ff */
[----:B------:R-:W-:Y:S01]  /*48d0*/  FFMA.FTZ R21, R128, R21, R23 ;  /* 0x0000001580157223 */ /* 0x000fe20000010017 */
[----:B------:R-:W-:Y:S02]  /*48e0*/  HADD2.F32 R23, -RZ, R9.H1_H1 ;  /* 0x30000009ff177230 */ /* 0x000fe40000004100 */
[----:B------:R-:W-:Y:S01]  /*48f0*/  FSEL R26, R0, RZ, P6 ;  /* 0x000000ff001a7208 */ /* 0x000fe20003000000 */
[----:B------:R-:W-:Y:S01]  /*4900*/  FMUL.FTZ R21, R21, UR6 ;  /* 0x0000000615157c20 */ /* 0x000fe20008410000 */
[----:B------:R-:W-:Y:S01]  /*4910*/  LOP3.LUT P6, RZ, R3, 0xff, RZ, 0xc0, !PT ;  /* 0x000000ff03ff7812 */ /* 0x000fe200078cc0ff */
[----:B------:R-:W-:Y:S01]  /*4920*/  FFMA.FTZ R185, R128, R185, R23 ;  /* 0x000000b980b97223 */ /* 0x000fe20000010017 */
[--C-:B------:R-:W-:Y:S02]  /*4930*/  HADD2.F32 R23, -RZ, R8.reuse.H1_H1 ;  /* 0x30000008ff177230 */ /* 0x100fe40000004100 */
[----:B------:R-:W-:Y:S01]  /*4940*/  FSEL R22, R0, RZ, P6 ;  /* 0x000000ff00167208 */ /* 0x000fe20003000000 */
[----:B------:R-:W-:Y:S01]  /*4950*/  FMUL.FTZ R185, R185, UR6 ;  /* 0x00000006b9b97c20 */ /* 0x000fe20008410000 */
[----:B------:R-:W-:Y:S01]  /*4960*/  LOP3.LUT P6, RZ, R43, 0xff00, RZ, 0xc0, !PT ;  /* 0x0000ff002bff7812 */ /* 0x000fe200078cc0ff */
[----:B------:R-:W-:Y:S01]  /*4970*/  FFMA.FTZ R181, R128, R181, R23 ;  /* 0x000000b580b57223 */ /* 0x000fe20000010017 */
[----:B------:R-:W-:-:S02]  /*4980*/  HADD2.F32 R23, -RZ, R8.H0_H0 ;  /* 0x20000008ff177230 */ /* 0x000fc40000004100 */
        /* <DEDUP_REMOVED lines=8> */
[----:B------:R-:W-:-:S04]  /*4a10*/  LOP3.LUT P6, RZ, R2, 0xff0000, RZ, 0xc0, !PT ;  /* 0x00ff000002ff7812 */ /* 0x000fc800078cc0ff */
[----:B------:R-:W-:Y:S01]  /*4a20*/  FSEL R0, R21, RZ, P6 ;  /* 0x000000ff15007208 */ /* 0x000fe20003000000 */
[----:B------:R-:W-:Y:S01]  /*4a30*/  FFMA.FTZ R21, R160, R38, R39 ;  /* 0x00000026a0157223 */ /* 0x000fe20000010027 */
[----:B------:R-:W-:-:S03]  /*4a40*/  LOP3.LUT P6, RZ, R42, 0xff000000, RZ, 0xc0, !PT ;  /* 0xff0000002aff7812 */ /* 0x000fc600078cc0ff */
[----:B------:R-:W-:Y:S01]  /*4a50*/  FADD.FTZ R21, R156, -R21 ;  /* 0x800000159c157221 */ /* 0x000fe20000010000 */
[----:B------:R-:W-:Y:S02]  /*4a60*/  FSEL R30, R185, RZ, P6 ;  /* 0x000000ffb91e7208 */ /* 0x000fe40003000000 */
[----:B------:R-:W-:Y:S01]  /*4a70*/  LOP3.LUT P6, RZ, R2, 0xff000000, RZ, 0xc0, !PT ;  /* 0xff00000002ff7812 */ /* 0x000fe200078cc0ff */
[----:B------:R-:W-:Y:S01]  /*4a80*/  FFMA.FTZ R21, R128, R21, R23 ;  /* 0x0000001580157223 */ /* 0x000fe20000010017 */
[----:B------:R-:W-:Y:S02]  /*4a90*/  F2FP.F16.F32.PACK_AB R23, R35, R20 ;  /* 0x000000142317723e */ /* 0x000fe400000000ff */
[----:B------:R-:W-:Y:S01]  /*4aa0*/  FSEL R185, R185, RZ, P6 ;  /* 0x000000ffb9b97208 */ /* 0x000fe20003000000 */
[----:B------:R-:W-:Y:S01]  /*4ab0*/  FMUL.FTZ R21, R21, UR6 ;  /* 0x0000000615157c20 */ /* 0x000fe20008410000 */
[----:B------:R-:W-:Y:S02]  /*4ac0*/  LOP3.LUT P6, RZ, R42, 0xff00, RZ, 0xc0, !PT ;  /* 0x0000ff002aff7812 */ /* 0x000fe400078cc0ff */
[----:B------:R-:W-:-:S02]  /*4ad0*/  F2FP.F16.F32.PACK_AB R25, R30, R25 ;  /* 0x000000191e19723e */ /* 0x000fc400000000ff */
        /* <DEDUP_REMOVED lines=11> */
.L_x_627:
[----:B------:R-:W-:Y:S05]  /*4b90*/  @!P5 BRA `(.L_x_630) ;  /* 0x00000004003cd947 */ /* 0x000fea0003800000 */
[-CC-:B0-----:R-:W-:Y:S01]  /*4ba0*/  FFMA.FTZ R17, R196, R38.reuse, R39.reuse ;  /* 0x00000026c4117223 */ /* 0x181fe20000010027 */
[----:B------:R-:W-:Y:S01]  /*4bb0*/  LOP3.LUT P6, RZ, R43, 0xff0000, RZ, 0xc0, !PT ;  /* 0x00ff00002bff7812 */ /* 0x000fe200078cc0ff */
[-CC-:B------:R-:W-:Y:S01]  /*4bc0*/  FFMA.FTZ R16, R195, R38.reuse, R39.reuse ;  /* 0x00000026c3107223 */ /* 0x180fe20000010027 */
[-C--:B------:R-:W-:Y:S01]  /*4bd0*/  FFMA.FTZ R193, R193, R38.reuse, R39 ;  /* 0x00000026c1c17223 */ /* 0x080fe20000010027 */
[----:B------:R-:W-:Y:S01]  /*4be0*/  FADD.FTZ R17, R192, -R17 ;  /* 0x80000011c0117221 */ /* 0x000fe20000010000 */
[-C--:B------:R-:W-:Y:S01]  /*4bf0*/  FFMA.FTZ R185, R185, R38.reuse, R39 ;  /* 0x00000026b9b97223 */ /* 0x080fe20000010027 */
[----:B------:R-:W-:Y:S01]  /*4c00*/  FADD.FTZ R187, R187, -R16 ;  /* 0x80000010bbbb7221 */ /* 0x000fe20000010000 */
[----:B------:R-:W-:Y:S01]  /*4c10*/  FADD.FTZ R23, R190, -R193 ;  /* 0x800000c1be177221 */ /* 0x000fe20000010000 */
[----:B------:R-:W-:Y:S01]  /*4c20*/  FMUL.FTZ R19, R128, R17 ;  /* 0x0000001180137220 */ /* 0x000fe20000410000 */
[-C--:B------:R-:W-:Y:S01]  /*4c30*/  FFMA.FTZ R17, R186, R38.reuse, R39 ;  /* 0x00000026ba117223 */ /* 0x080fe20000010027 */
[C---:B------:R-:W-:Y:S01]  /*4c40*/  FMUL.FTZ R24, R128.reuse, R187 ;  /* 0x000000bb80187220 */ /* 0x040fe20000410000 */
[----:B------:R-:W-:Y:S01]  /*4c50*/  FMUL.FTZ R23, R128, R23 ;  /* 0x0000001780177220 */ /* 0x000fe20000410000 */
[----:B------:R-:W-:Y:S01]  /*4c60*/  FMUL.FTZ R0, R19, UR6 ;  /* 0x0000000613007c20 */ /* 0x000fe20008410000 */
[----:B------:R-:W-:Y:S01]  /*4c70*/  FADD.FTZ R17, R182, -R17 ;  /* 0x80000011b6117221 */ /* 0x000fe20000010000 */
[----:B------:R-:W-:Y:S01]  /*4c80*/  FMUL.FTZ R16, R24, UR6 ;  /* 0x0000000618107c20 */ /* 0x000fe20008410000 */
[----:B------:R-:W-:Y:S01]  /*4c90*/  FADD.FTZ R185, R172, -R185 ;  /* 0x800000b9acb97221 */ /* 0x000fe20000010000 */
[-CC-:B------:R-:W-:Y:S01]  /*4ca0*/  FFMA.FTZ R181, R181, R38.reuse, R39.reuse ;  /* 0x00000026b5b57223 */ /* 0x180fe20000010027 */
[----:B------:R-:W-:Y:S01]  /*4cb0*/  FSEL R27, R0, RZ, P6 ;  /* 0x000000ff001b7208 */ /* 0x000fe20003000000 */
[----:B------:R-:W-:Y:S01]  /*4cc0*/  FMUL.FTZ R18, R128, R17 ;  /* 0x0000001180127220 */ /* 0x000fe20000410000 */
[----:B------:R-:W-:Y:S01]  /*4cd0*/  LOP3.LUT P6, RZ, R3, 0xff0000, RZ, 0xc0, !PT ;  /* 0x00ff000003ff7812 */ /* 0x000fe200078cc0ff */
[-C--:B------:R-:W-:Y:S01]  /*4ce0*/  FFMA.FTZ R17, R168, R38.reuse, R39 ;  /* 0x00000026a8117223 */ /* 0x080fe20000010027 */
[----:B------:R-:W-:Y:S01]  /*4cf0*/  FMUL.FTZ R20, R128, R185 ;  /* 0x000000b980147220 */ /* 0x000fe20000410000 */
[----:B------:R-:W-:Y:S01]  /*4d00*/  FADD.FTZ R21, R162, -R181 ;  /* 0x800000b5a2157221 */ /* 0x000fe20000010000 */
[----:B------:R-:W-:Y:S01]  /*4d10*/  FSEL R34, R0, RZ, P6 ;  /* 0x000000ff00227208 */ /* 0x000fe20003000000 */
[----:B------:R-:W-:Y:S01]  /*4d20*/  FMUL.FTZ R0, R18, UR6 ;  /* 0x0000000612007c20 */ /* 0x000fe20008410000 */
[----:B------:R-:W-:Y:S01]  /*4d30*/  ISETP.GE.U32.AND P6, PT, R42, RZ, PT ;  /* 0x000000ff2a00720c */ /* 0x000fe20003fc6070 */
[----:B------:R-:W-:Y:S01]  /*4d40*/  FADD.FTZ R17, R166, -R17 ;  /* 0x80000011a6117221 */ /* 0x000fe20000010000 */
[----:B------:R-:W-:Y:S01]  /*4d50*/  FMUL.FTZ R21, R128, R21 ;  /* 0x0000001580157220 */ /* 0x000fe20000410000 */
[----:B------:R-:W-:Y:S01]  /*4d60*/  FFMA.FTZ R31, R160, R38, R39 ;  /* 0x00000026a01f7223 */ /* 0x000fe20000010027 */
[----:B------:R-:W-:Y:S01]  /*4d70*/  ISETP.GE.U32.AND.EX P6, PT, R43, 0x1000000, PT, P6 ;  /* 0x010000002b00780c */ /* 0x000fe20003fc6160 */
[----:B------:R-:W-:Y:S01]  /*4d80*/  FMUL.FTZ R17, R128, R17 ;  /* 0x0000001180117220 */ /* 0x000fe20000410000 */
[----:B------:R-:W-:Y:S01]  /*4d90*/  F2FP.F16.F32.PACK_AB R19, R24, R19 ;  /* 0x000000131813723e */ /* 0x000fe200000000ff */
[----:B------:R-:W-:Y:S01]  /*4da0*/  FADD.FTZ R33, R156, -R31 ;  /* 0x8000001f9c217221 */ /* 0x000fe20000010000 */
[----:B------:R-:W-:-:S02]  /*4db0*/  FSEL R36, R16, RZ, P6 ;  /* 0x000000ff10247208 */ /* 0x000fc40003000000 */
[----:B------:R-:W-:Y:S02]  /*4dc0*/  ISETP.GE.U32.AND P6, PT, R2, RZ, PT ;  /* 0x000000ff0200720c */ /* 0x000fe40003fc6070 */
[----:B------:R-:W-:Y:S02]  /*4dd0*/  F2FP.F16.F32.PACK_AB R18, R23, R18 ;  /* 0x000000121712723e */ /* 0x000fe400000000ff */
[----:B------:R-:W-:Y:S02]  /*4de0*/  ISETP.GE.U32.AND.EX P6, PT, R3, 0x1000000, PT, P6 ;  /* 0x010000000300780c */ /* 0x000fe40003fc6160 */
[----:B------:R-:W-:Y:S02]  /*4df0*/  F2FP.F16.F32.PACK_AB R27, R36, R27 ;  /* 0x0000001b241b723e */ /* 0x000fe400000000ff */
[----:B------:R-:W-:Y:S01]  /*4e00*/  FSEL R45, R16, RZ, P6 ;  /* 0x000000ff102d7208 */ /* 0x000fe20003000000 */
[----:B------:R-:W-:Y:S01]  /*4e10*/  FMUL.FTZ R16, R23, UR6 ;  /* 0x0000000617107c20 */ /* 0x000fe20008410000 */
[----:B------:R-:W-:-:S02]  /*4e20*/  LOP3.LUT P6, RZ, R43, 0xff, RZ, 0xc0, !PT ;  /* 0x000000ff2bff7812 */ /* 0x000fc400078cc0ff */
[----:B------:R-:W-:Y:S02]  /*4e30*/  F2FP.F16.F32.PACK_AB R23, R45, R34 ;  /* 0x000000222d17723e */ /* 0x000fe400000000ff */
        /* <DEDUP_REMOVED lines=10> */
[----:B------:R-:W-:Y:S01]  /*4ee0*/  FMUL.FTZ R16, R20, UR6 ;  /* 0x0000000614107c20 */ /* 0x000fe20008410000 */
[----:B------:R-:W-:Y:S02]  /*4ef0*/  LOP3.LUT P6, RZ, R42, 0xff0000, RZ, 0xc0, !PT ;  /* 0x00ff00002aff7812 */ /* 0x000fe400078cc0ff */
[----:B------:R-:W-:Y:S02]  /*4f00*/  F2FP.F16.F32.PACK_AB R22, R43, R22 ;  /* 0x000000162b16723e */ /* 0x000fe400000000ff */
        /* <DEDUP_REMOVED lines=24> */
.L_x_630:
[-CC-:B------:R-:W-:Y:S01]  /*5090*/  FFMA.FTZ R0, R195, R38.reuse, R39.reuse ;  /* 0x00000026c3007223 */ /* 0x180fe20000010027 */
[-CC-:B0-----:R-:W-:Y:S01]  /*50a0*/  FFMA.FTZ R21, R196, R38.reuse, R39.reuse ;  /* 0x00000026c4157223 */ /* 0x181fe20000010027 */
        /* <DEDUP_REMOVED lines=25> */
[----:B------:R-:W-:-:S02]  /*5240*/  F2FP.F16.F32.PACK_AB R27, R20, R27 ;  /* 0x0000001b141b723e */ /* 0x000fc400000000ff */
[----:B------:R-:W-:Y:S01]  /*5250*/  FSEL R23, R0, RZ, P6 ;  /* 0x000000ff00177208 */ /* 0x000fe20003000000 */
[----:B------:R-:W-:Y:S01]  /*5260*/  FMUL.FTZ R0, R21, UR6 ;  /* 0x0000000615007c20 */ /* 0x000fe20008410000 */
[----:B------:R-:W-:Y:S01]  /*5270*/  ISETP.GE.U32.AND P6, PT, R2, RZ, PT ;  /* 0x000000ff0200720c */ /* 0x000fe20003fc6070 */
[----:B------:R-:W-:Y:S01]  /*5280*/  FFMA.FTZ R21, R168, R38, R39 ;  /* 0x00000026a8157223 */ /* 0x000fe20000010027 */
[----:B------:R-:W-:Y:S02]  /*5290*/  FMUL.FTZ R181, R128, R181 ;  /* 0x000000b580b57220 */ /* 0x000fe40000410000 */
[----:B------:R-:W-:Y:S01]  /*52a0*/  ISETP.GE.U32.AND.EX P6, PT, R3, 0x1000000, PT, P6 ;  /* 0x010000000300780c */ /* 0x000fe20003fc6160 */
[----:B------:R-:W-:Y:S01]  /*52b0*/  FADD.FTZ R21, R166, -R21 ;  /* 0x80000015a6157221 */ /* 0x000fe20000010000 */
[----:B------:R-:W-:Y:S02]  /*52c0*/  FMUL.FTZ R181, R181, UR6 ;  /* 0x00000006b5b57c20 */ /* 0x000fe40008410000 */
[----:B------:R-:W-:Y:S01]  /*52d0*/  FSEL R32, R187, RZ, P6 ;  /* 0x000000ffbb207208 */ /* 0x000fe20003000000 */
[----:B------:R-:W-:Y:S01]  /*52e0*/  FMUL.FTZ R21, R128, R21 ;  /* 0x0000001580157220 */ /* 0x000fe20000410000 */
[----:B------:R-:W-:-:S02]  /*52f0*/  LOP3.LUT P6, RZ, R43, 0xff, RZ, 0xc0, !PT ;  /* 0x000000ff2bff7812 */ /* 0x000fc400078cc0ff */
[----:B------:R-:W-:Y:S01]  /*5300*/  F2FP.F16.F32.PACK_AB R23, R32, R23 ;  /* 0x000000172017723e */ /* 0x000fe200000000ff */
[----:B------:R-:W-:Y:S01]  /*5310*/  FMUL.FTZ R21, R21, UR6 ;  /* 0x0000000615157c20 */ /* 0x000fe20008410000 */
        /* <DEDUP_REMOVED lines=16> */
[C---:B------:R-:W-:Y:S02]  /*5420*/  FSEL R30, R185.reuse, RZ, P6 ;  /* 0x000000ffb91e7208 */ /* 0x040fe40003000000 */
[----:B------:R-:W-:Y:S01]  /*5430*/  LOP3.LUT P6, RZ, R2, 0xff000000, RZ, 0xc0, !PT ;  /* 0xff00000002ff7812 */ /* 0x000fe200078cc0ff */
[----:B------:R-:W-:Y:S01]  /*5440*/  FMUL.FTZ R21, R128, R21 ;  /* 0x0000001580157220 */ /* 0x000fe20000410000 */
[----:B------:R-:W-:Y:S02]  /*5450*/  F2FP.F16.F32.PACK_AB R25, R30, R25 ;  /* 0x000000191e19723e */ /* 0x000fe400000000ff */
[----:B------:R-:W-:Y:S01]  /*5460*/  FSEL R185, R185, RZ, P6 ;  /* 0x000000ffb9b97208 */ /* 0x000fe20003000000 */
[----:B------:R-:W-:Y:S01]  /*5470*/  FMUL.FTZ R21, R21, UR6 ;  /* 0x0000000615157c20 */ /* 0x000fe20008410000 */
[----:B------:R-:W-:-:S04]  /*5480*/  LOP3.LUT P6, RZ, R42, 0xff00, RZ, 0xc0, !PT ;  /* 0x0000ff002aff7812 */ /* 0x000fc800078cc0ff */
        /* <DEDUP_REMOVED lines=11> */
.L_x_626:
[----:B------:R-:W-:-:S04]  /*5540*/  ISETP.NE.U32.AND P0, PT, R36, RZ, PT ;  /* 0x000000ff2400720c */ /* 0x000fc80003f05070 */
[----:B------:R-:W-:-:S13]  /*5550*/  ISETP.NE.AND.EX P0, PT, R37, RZ, PT, P0 ;  /* 0x000000ff2500720c */ /* 0x000fda0003f05300 */
[----:B------:R-:W-:Y:S05]  /*5560*/  @!P0 BRA `(.L_x_631) ;  /* 0x0000000800048947 */ /* 0x000fea0003800000 */
[----:B------:R-:W-:Y:S05]  /*5570*/  @!P5 BRA `(.L_x_632) ;  /* 0x000000040008d947 */ /* 0x000fea0003800000 */
[-CC-:B0-----:R-:W-:Y:S01]  /*5580*/  FFMA.FTZ R17, R168, R38.reuse, R39.reuse ;  /* 0x00000026a8117223 */ /* 0x181fe20000010027 */
[-C--:B------:R-:W-:Y:S01]  /*5590*/  FFMA.FTZ R0, R195, R38.reuse, R39 ;  /* 0x00000026c3007223 */ /* 0x080fe20000010027 */
[--C-:B------:R-:W-:Y:S01]  /*55a0*/  HADD2.F32 R33, -RZ, R11.reuse.H1_H1 ;  /* 0x3000000bff217230 */ /* 0x100fe20000004100 */
[----:B------:R-:W-:Y:S01]  /*55b0*/  ISETP.GE.U32.AND P6, PT, R42, RZ, PT ;  /* 0x000000ff2a00720c */ /* 0x000fe20003fc6070 */
[----:B------:R-:W-:Y:S01]  /*55c0*/  FADD.FTZ R19, R166, -R17 ;  /* 0x80000011a6137221 */ /* 0x000fe20000010000 */
[----:B------:R-:W-:Y:S01]  /*55d0*/  FADD.FTZ R187, R187, -R0 ;  /* 0x80000000bbbb7221 */ /* 0x000fe20000010000 */
[-CC-:B------:R-:W-:Y:S01]  /*55e0*/  FFMA.FTZ R17, R196, R38.reuse, R39.reuse ;  /* 0x00000026c4117223 */ /* 0x180fe20000010027 */
[----:B------:R-:W-:Y:S02]  /*55f0*/  HADD2.F32 R31, -RZ, R11.H0_H0 ;  /* 0x2000000bff1f7230 */ /* 0x000fe40000004100 */
[-C--:B------:R-:W-:Y:S01]  /*5600*/  FFMA.FTZ R25, R186, R38.reuse, R39 ;  /* 0x00000026ba197223 */ /* 0x080fe20000010027 */
[----:B------:R-:W-:Y:S01]  /*5610*/  FFMA.FTZ R187, R128, R187, R33 ;  /* 0x000000bb80bb7223 */ /* 0x000fe20000010021 */
[----:B------:R-:W-:Y:S01]  /*5620*/  FADD.FTZ R27, R192, -R17 ;  /* 0x80000011c01b7221 */ /* 0x000fe20000010000 */
[--C-:B------:R-:W-:Y:S01]  /*5630*/  HADD2.F32 R0, -RZ, R10.reuse.H0_H0 ;  /* 0x2000000aff007230 */ /* 0x100fe20000004100 */
[----:B------:R-:W-:Y:S01]  /*5640*/  ISETP.GE.U32.AND.EX P6, PT, R43, 0x1000000, PT, P6 ;  /* 0x010000002b00780c */ /* 0x000fe20003fc6160 */
[----:B------:R-:W-:Y:S01]  /*5650*/  FMUL.FTZ R18, R187, UR6 ;  /* 0x00000006bb127c20 */ /* 0x000fe20008410000 */
[----:B------:R-:W-:Y:S01]  /*5660*/  FFMA.FTZ R36, R128, R27, R31 ;  /* 0x0000001b80247223 */ /* 0x000fe2000001001f */
[----:B------:R-:W-:Y:S01]  /*5670*/  FADD.FTZ R25, R182, -R25 ;  /* 0x80000019b6197221 */ /* 0x000fe20000010000 */
[----:B------:R-:W-:Y:S01]  /*5680*/  FFMA.FTZ R193, R193, R38, R39 ;  /* 0x00000026c1c17223 */ /* 0x000fe20000010027 */
[----:B------:R-:W-:-:S02]  /*5690*/  HADD2.F32 R27, -RZ, R10.H1_H1 ;  /* 0x3000000aff1b7230 */ /* 0x000fc40000004100 */
[----:B------:R-:W-:Y:S01]  /*56a0*/  FMUL.FTZ R16, R36, UR6 ;  /* 0x0000000624107c20 */ /* 0x000fe20008410000 */
[----:B------:R-:W-:Y:S01]  /*56b0*/  FSEL R44, R18, RZ, P6 ;  /* 0x000000ff122c7208 */ /* 0x000fe20003000000 */
[----:B------:R-:W-:Y:S01]  /*56c0*/  FFMA.FTZ R31, R128, R25, R0 ;  /* 0x00000019801f7223 */ /* 0x000fe20000010000 */
[----:B------:R-:W-:Y:S01]  /*56d0*/  LOP3.LUT P6, RZ, R43, 0xff0000, RZ, 0xc0, !PT ;  /* 0x00ff00002bff7812 */ /* 0x000fe200078cc0ff */
[----:B------:R-:W-:Y:S01]  /*56e0*/  FADD.FTZ R193, R190, -R193 ;  /* 0x800000c1bec17221 */ /* 0x000fe20000010000 */
[--C-:B------:R-:W-:Y:S02]  /*56f0*/  HADD2.F32 R25, -RZ, R9.reuse.H0_H0 ;  /* 0x20000009ff197230 */ /* 0x100fe40000004100 */
[----:B------:R-:W-:Y:S01]  /*5700*/  FMUL.FTZ R0, R31, UR6 ;  /* 0x000000061f007c20 */ /* 0x000fe20008410000 */
[----:B------:R-:W-:Y:S01]  /*5710*/  FSEL R37, R16, RZ, P6 ;  /* 0x000000ff10257208 */ /* 0x000fe20003000000 */
[C---:B------:R-:W-:Y:S01]  /*5720*/  FFMA.FTZ R34, R128.reuse, R193, R27 ;  /* 0x000000c180227223 */ /* 0x040fe2000001001b */
[----:B------:R-:W-:Y:S01]  /*5730*/  LOP3.LUT P6, RZ, R43, 0xff, RZ, 0xc0, !PT ;  /* 0x000000ff2bff7812 */ /* 0x000fe200078cc0ff */
[-C--:B------:R-:W-:Y:S01]  /*5740*/  FFMA.FTZ R185, R185, R38.reuse, R39 ;  /* 0x00000026b9b97223 */ /* 0x080fe20000010027 */
[----:B------:R-:W-:Y:S01]  /*5750*/  FFMA.FTZ R25, R128, R19, R25 ;  /* 0x0000001380197223 */ /* 0x000fe20000010019 */
[----:B------:R-:W-:Y:S01]  /*5760*/  FMUL.FTZ R16, R34, UR6 ;  /* 0x0000000622107c20 */ /* 0x000fe20008410000 */
[----:B------:R-:W-:Y:S01]  /*5770*/  FSEL R32, R0, RZ, P6 ;  /* 0x000000ff00207208 */ /* 0x000fe20003000000 */
[----:B------:R-:W-:Y:S01]  /*5780*/  HADD2.F32 R27, -RZ, R9.H1_H1 ;  /* 0x30000009ff1b7230 */ /* 0x000fe20000004100 */
[----:B------:R-:W-:Y:S01]  /*5790*/  LOP3.LUT P6, RZ, R43, 0xff00, RZ, 0xc0, !PT ;  /* 0x0000ff002bff7812 */ /* 0x000fe200078cc0ff */
[----:B------:R-:W-:Y:S01]  /*57a0*/  FADD.FTZ R185, R172, -R185 ;  /* 0x800000b9acb97221 */ /* 0x000fe20000010000 */
[----:B------:R-:W-:Y:S01]  /*57b0*/  FFMA.FTZ R17, R160, R38, R39 ;  /* 0x00000026a0117223 */ /* 0x000fe20000010027 */
[----:B------:R-:W-:-:S02]  /*57c0*/  HADD2.F32 R19, -RZ, R8.H0_H0 ;  /* 0x20000008ff137230 */ /* 0x000fc40000004100 */
[----:B------:R-:W-:Y:S01]  /*57d0*/  FMUL.FTZ R0, R25, UR6 ;  /* 0x0000000619007c20 */ /* 0x000fe20008410000 */
[----:B------:R-:W-:Y:S01]  /*57e0*/  FSEL R35, R16, RZ, P6 ;  /* 0x000000ff10237208 */ /* 0x000fe20003000000 */
[----:B------:R-:W-:Y:S01]  /*57f0*/  FADD.FTZ R17, R156, -R17 ;  /* 0x800000119c117221 */ /* 0x000fe20000010000 */
[----:B------:R-:W-:Y:S01]  /*5800*/  FFMA.FTZ R26, R128, R185, R27 ;  /* 0x000000b9801a7223 */ /* 0x000fe2000001001b */
[----:B------:R-:W-:Y:S01]  /*5810*/  LOP3.LUT P6, RZ, R42, 0xff0000, RZ, 0xc0, !PT ;  /* 0x00ff00002aff7812 */ /* 0x000fe200078cc0ff */
[----:B------:R-:W-:Y:S01]  /*5820*/  FFMA.FTZ R181, R181, R38, R39 ;  /* 0x00000026b5b57223 */ /* 0x000fe20000010027 */
[----:B------:R-:W-:Y:S01]  /*5830*/  FFMA.FTZ R16, R128, R17, R19 ;  /* 0x0000001180107223 */ /* 0x000fe20000010013 */
[----:B------:R-:W-:Y:S01]  /*5840*/  FMUL.FTZ R18, R26, UR6 ;  /* 0x000000061a127c20 */ /* 0x000fe20008410000 */
[----:B------:R-:W-:Y:S01]  /*5850*/  FSEL R30, R0, RZ, P6 ;  /* 0x000000ff001e7208 */ /* 0x000fe20003000000 */
[----:B------:R-:W-:Y:S01]  /*5860*/  HADD2.F32 R17, -RZ, R8.H1_H1 ;  /* 0x30000008ff117230 */ /* 0x000fe20000004100 */
[----:B------:R-:W-:Y:S01]  /*5870*/  LOP3.LUT P6, RZ, R42, 0xff000000, RZ, 0xc0, !PT ;  /* 0xff0000002aff7812 */ /* 0x000fe200078cc0ff */
[----:B------:R-:W-:Y:S01]  /*5880*/  FADD.FTZ R181, R162, -R181 ;  /* 0x800000b5a2b57221 */ /* 0x000fe20000010000 */
[----:B------:R-:W-:Y:S01]  /*5890*/  FMUL.FTZ R0, R16, UR6 ;  /* 0x0000000610007c20 */ /* 0x000fe20008410000 */
[----:B------:R-:W-:-:S02]  /*58a0*/  F2FP.F16.F32.PACK_AB R19, R187, R36 ;  /* 0x00000024bb13723e */ /* 0x000fc400000000ff */
[----:B------:R-:W-:Y:S01]  /*58b0*/  FSEL R33, R18, RZ, P6 ;  /* 0x000000ff12217208 */ /* 0x000fe20003000000 */
[----:B------:R-:W-:Y:S01]  /*58c0*/  FFMA.FTZ R181, R128, R181, R17 ;  /* 0x000000b580b57223 */ /* 0x000fe20000010011 */
[----:B------:R-:W-:Y:S02]  /*58d0*/  LOP3.LUT P6, RZ, R42, 0xff, RZ, 0xc0, !PT ;  /* 0x000000ff2aff7812 */ /* 0x000fe400078cc0ff */
[----:B------:R-:W-:Y:S01]  /*58e0*/  F2FP.F16.F32.PACK_AB R18, R34, R31 ;  /* 0x0000001f2212723e */ /* 0x000fe200000000ff */
[----:B------:R-:W-:Y:S01]  /*58f0*/  FMUL.FTZ R24, R181, UR6 ;  /* 0x00000006b5187c20 */ /* 0x000fe20008410000 */
        /* <DEDUP_REMOVED lines=10> */
.L_x_632:
        /* <DEDUP_REMOVED lines=34> */
[----:B------:R-:W-:Y:S01]  /*5bc0*/  FFMA.FTZ R181, R181, R38, R39 ;  /* 0x00000026b5b57223 */ /* 0x000fe20000010027 */
[----:B------:R-:W-:Y:S01]  /*5bd0*/  FADD.FTZ R185, R172, -R185 ;  /* 0x800000b9acb97221 */ /* 0x000fe20000010000 */
[----:B------:R-:W-:-:S02]  /*5be0*/  HADD2.F32 R27, -RZ, R8.H1_H1 ;  /* 0x30000008ff1b7230 */ /* 0x000fc40000004100 */
        /* <DEDUP_REMOVED lines=9> */
[----:B------:R-:W-:Y:S01]  /*5c80*/  HADD2.F32 R27, -RZ, R8.H0_H0 ;  /* 0x20000008ff1b7230 */ /* 0x000fe20000004100 */
        /* <DEDUP_REMOVED lines=12> */
[----:B------:R-:W-:Y:S02]  /*5d50*/  F2FP.F16.F32.PACK_AB R25, R0, R31 ;  /* 0x0000001f0019723e */ /* 0x000fe400000000ff */
[----:B------:R-:W-:Y:S01]  /*5d60*/  F2FP.F16.F32.PACK_AB R24, R181, R24 ;  /* 0x00000018b518723e */ /* 0x000fe200000000ff */
[----:B------:R-:W-:Y:S06]  /*5d70*/  BRA `(.L_x_629) ;  /* 0x0000000400c07947 */ /* 0x000fec0003800000 */
.L_x_631:
[----:B------:R-:W-:Y:S05]  /*5d80*/  @!P5 BRA `(.L_x_633) ;  /* 0x0000000000e8d947 */ /* 0x000fea0003800000 */
[-CC-:B0-----:R-:W-:Y:S01]  /*5d90*/  FFMA.FTZ R17, R168, R38.reuse, R39.reuse ;  /* 0x00000026a8117223 */ /* 0x181fe20000010027 */
[-CC-:B------:R-:W-:Y:S01]  /*5da0*/  FFMA.FTZ R0, R195, R38.reuse, R39.reuse ;  /* 0x00000026c3007223 */ /* 0x180fe20000010027 */
[----:B------:R-:W-:Y:S01]  /*5db0*/  ISETP.GE.U32.AND P6, PT, R42, RZ, PT ;  /* 0x000000ff2a00720c */ /* 0x000fe20003fc6070 */
[-C--:B------:R-:W-:Y:S01]  /*5dc0*/  FFMA.FTZ R25, R186, R38.reuse, R39 ;  /* 0x00000026ba197223 */ /* 0x080fe20000010027 */
[----:B------:R-:W-:Y:S01]  /*5dd0*/  FADD.FTZ R19, R166, -R17 ;  /* 0x80000011a6137221 */ /* 0x000fe20000010000 */
[----:B------:R-:W-:Y:S01]  /*5de0*/  FADD.FTZ R187, R187, -R0 ;  /* 0x80000000bbbb7221 */ /* 0x000fe20000010000 */
[-C--:B------:R-:W-:Y:S01]  /*5df0*/  FFMA.FTZ R17, R196, R38.reuse, R39 ;  /* 0x00000026c4117223 */ /* 0x080fe20000010027 */
[----:B------:R-:W-:Y:S01]  /*5e00*/  ISETP.GE.U32.AND.EX P6, PT, R43, 0x1000000, PT, P6 ;  /* 0x010000002b00780c */ /* 0x000fe20003fc6160 */
[----:B------:R-:W-:Y:S01]  /*5e10*/  FADD.FTZ R25, R182, -R25 ;  /* 0x80000019b6197221 */ /* 0x000fe20000010000 */
[----:B------:R-:W-:Y:S01]  /*5e20*/  FMUL.FTZ R36, R128, R187 ;  /* 0x000000bb80247220 */ /* 0x000fe20000410000 */
[----:B------:R-:W-:Y:S01]  /*5e30*/  FADD.FTZ R17, R192, -R17 ;  /* 0x80000011c0117221 */ /* 0x000fe20000010000 */
[-C--:B------:R-:W-:Y:S01]  /*5e40*/  FFMA.FTZ R193, R193, R38.reuse, R39 ;  /* 0x00000026c1c17223 */ /* 0x080fe20000010027 */
[----:B------:R-:W-:Y:S01]  /*5e50*/  FMUL.FTZ R18, R128, R25 ;  /* 0x0000001980127220 */ /* 0x000fe20000410000 */
[----:B------:R-:W-:Y:S01]  /*5e60*/  FMUL.FTZ R0, R36, UR6 ;  /* 0x0000000624007c20 */ /* 0x000fe20008410000 */
[----:B------:R-:W-:Y:S01]  /*5e70*/  FMUL.FTZ R27, R128, R17 ;  /* 0x00000011801b7220 */ /* 0x000fe20000410000 */
[----:B------:R-:W-:Y:S01]  /*5e80*/  FADD.FTZ R193, R190, -R193 ;  /* 0x800000c1bec17221 */ /* 0x000fe20000010000 */
[-CC-:B------:R-:W-:Y:S01]  /*5e90*/  FFMA.FTZ R185, R185, R38.reuse, R39.reuse ;  /* 0x00000026b9b97223 */ /* 0x180fe20000010027 */
[-C--:B------:R-:W-:Y:S01]  /*5ea0*/  FFMA.FTZ R17, R160, R38.reuse, R39 ;  /* 0x00000026a0117223 */ /* 0x080fe20000010027 */
[----:B------:R-:W-:Y:S01]  /*5eb0*/  FMUL.FTZ R16, R27, UR6 ;  /* 0x000000061b107c20 */ /* 0x000fe20008410000 */
[----:B------:R-:W-:Y:S01]  /*5ec0*/  FSEL R37, R0, RZ, P6 ;  /* 0x000000ff00257208 */ /* 0x000fe20003000000 */
[----:B------:R-:W-:Y:S01]  /*5ed0*/  FMUL.FTZ R0, R18, UR6 ;  /* 0x0000000612007c20 */ /* 0x000fe20008410000 */
[----:B------:R-:W-:Y:S01]  /*5ee0*/  LOP3.LUT P6, RZ, R43, 0xff0000, RZ, 0xc0, !PT ;  /* 0x00ff00002bff7812 */ /* 0x000fe200078cc0ff */
[C---:B------:R-:W-:Y:S01]  /*5ef0*/  FMUL.FTZ R193, R128.reuse, R193 ;  /* 0x000000c180c17220 */ /* 0x040fe20000410000 */
[----:B------:R-:W-:Y:S01]  /*5f00*/  FMUL.FTZ R25, R128, R19 ;  /* 0x0000001380197220 */ /* 0x000fe20000410000 */
[----:B------:R-:W-:Y:S01]  /*5f10*/  FADD.FTZ R185, R172, -R185 ;  /* 0x800000b9acb97221 */ /* 0x000fe20000010000 */
[----:B------:R-:W-:Y:S01]  /*5f20*/  FSEL R34, R16, RZ, P6 ;  /* 0x000000ff10227208 */ /* 0x000fe20003000000 */
[----:B------:R-:W-:Y:S01]  /*5f30*/  FMUL.FTZ R16, R193, UR6 ;  /* 0x00000006c1107c20 */ /* 0x000fe20008410000 */
[----:B------:R-:W-:Y:S01]  /*5f40*/  LOP3.LUT P6, RZ, R43, 0xff, RZ, 0xc0, !PT ;  /* 0x000000ff2bff7812 */ /* 0x000fe200078cc0ff */
[----:B------:R-:W-:Y:S01]  /*5f50*/  FADD.FTZ R17, R156, -R17 ;  /* 0x800000119c117221 */ /* 0x000fe20000010000 */
[----:B------:R-:W-:Y:S01]  /*5f60*/  FMUL.FTZ R26, R128, R185 ;  /* 0x000000b9801a7220 */ /* 0x000fe20000410000 */
        /* <DEDUP_REMOVED lines=8> */
[----:B------:R-:W-:Y:S01]  /*5ff0*/  LOP3.LUT P6, RZ, R42, 0xff0000, RZ, 0xc0, !PT ;  /* 0x00ff00002aff7812 */ /* 0x000fe200078cc0ff */
[----:B------:R-:W-:Y:S01]  /*6000*/  FMUL.FTZ R17, R26, UR6 ;  /* 0x000000061a117c20 */ /* 0x000fe20008410000 */
[----:B------:R-:W-:Y:S01]  /*6010*/  FMUL.FTZ R181, R128, R181 ;  /* 0x000000b580b57220 */ /* 0x000fe20000410000 */
[----:B------:R-:W-:Y:S02]  /*6020*/  F2FP.F16.F32.PACK_AB R18, R193, R18 ;  /* 0x00000012c112723e */ /* 0x000fe400000000ff */
[----:B------:R-:W-:Y:S01]  /*6030*/  FSEL R30, R0, RZ, P6 ;  /* 0x000000ff001e7208 */ /* 0x000fe20003000000 */
[----:B------:R-:W-:Y:S01]  /*6040*/  FMUL.FTZ R0, R16, UR6 ;  /* 0x0000000610007c20 */ /* 0x000fe20008410000 */
[----:B------:R-:W-:Y:S01]  /*6050*/  LOP3.LUT P6, RZ, R42, 0xff000000, RZ, 0xc0, !PT ;  /* 0xff0000002aff7812 */ /* 0x000fe200078cc0ff */
[C---:B------:R-:W-:Y:S01]  /*6060*/  FMUL.FTZ R24, R181.reuse, UR6 ;  /* 0x00000006b5187c20 */ /* 0x040fe20008410000 */
[----:B------:R-:W-:-:S02]  /*6070*/  F2FP.F16.F32.PACK_AB R16, R181, R16 ;  /* 0x00000010b510723e */ /* 0x000fc400000000ff */
        /* <DEDUP_REMOVED lines=9> */
[----:B------:R-:W-:Y:S01]  /*6110*/  F2FP.F16.F32.PACK_AB R24, R31, R0 ;  /* 0x000000001f18723e */ /* 0x000fe200000000ff */
[----:B------:R-:W-:Y:S06]  /*6120*/  BRA `(.L_x_629) ;  /* 0x0000000000d47947 */ /* 0x000fec0003800000 */
.L_x_633:
        /* <DEDUP_REMOVED lines=39> */
[----:B------:R-:W-:Y:S01]  /*63a0*/  F2FP.F16.F32.PACK_AB R27, R30, R31 ;  /* 0x0000001f1e1b723e */ /* 0x000fe200000000ff */
[----:B------:R-:W-:Y:S01]  /*63b0*/  FMUL.FTZ R181, R181, UR6 ;  /* 0x00000006b5b57c20 */ /* 0x000fe20008410000 */
        /* <DEDUP_REMOVED lines=10> */
[----:B------:R-:W-:Y:S02]  /*6460*/  F2FP.F16.F32.PACK_AB R25, R185, R0 ;  /* 0x00000000b919723e */ /* 0x000fe400000000ff */
[----:B------:R-:W-:-:S07]  /*6470*/  F2FP.F16.F32.PACK_AB R24, R181, R24 ;  /* 0x00000018b518723e */ /* 0x000fce00000000ff */
.L_x_629:
        /* <DEDUP_REMOVED lines=12> */
[--C-:B0-----:R-:W-:Y:S01]  /*6540*/  HADD2.F32 R17, -RZ, R15.reuse.H0_H0 ;  /* 0x2000000fff117230 */ /* 0x101fe20000004100 */
[----:B------:R-:W-:Y:S01]  /*6550*/  LOP3.LUT P6, RZ, R41, 0xff0000, RZ, 0xc0, !PT ;  /* 0x00ff000029ff7812 */ /* 0x000fe200078cc0ff */
[-CC-:B------:R-:W-:Y:S01]  /*6560*/  FFMA.FTZ R200, R200, R38.reuse, R39.reuse ;  /* 0x00000026c8c87223 */ /* 0x180fe20000010027 */
        /* <DEDUP_REMOVED lines=10> */
[----:B------:R-:W-:Y:S01]  /*6610*/  FFMA.FTZ R24, R128, R199, R17 ;  /* 0x000000c780187223 */ /* 0x000fe20000010011 */
[----:B------:R-:W-:-:S02]  /*6620*/  HADD2.F32 R17, -RZ, R14.H0_H0 ;  /* 0x2000000eff117230 */ /* 0x000fc40000004100 */
[----:B------:R-:W-:Y:S01]  /*6630*/  FSEL R27, R0, RZ, P6 ;  /* 0x000000ff001b7208 */ /* 0x000fe20003000000 */
[----:B------:R-:W-:Y:S01]  /*6640*/  FMUL.FTZ R19, R24, UR6 ;  /* 0x0000000618137c20 */ /* 0x000fe20008410000 */
[----:B------:R-:W-:Y:S01]  /*6650*/  LOP3.LUT P6, RZ, R49, 0xff0000, RZ, 0xc0, !PT ;  /* 0x00ff000031ff7812 */ /* 0x000fe200078cc0ff */
[----:B------:R-:W-:-:S03]  /*6660*/  FADD.FTZ R175, R175, -R188 ;  /* 0x800000bcafaf7221 */ /* 0x000fc60000010000 */
[----:B------:R-:W-:Y:S01]  /*6670*/  FSEL R23, R0, RZ, P6 ;  /* 0x000000ff00177208 */ /* 0x000fe20003000000 */
[----:B------:R-:W-:Y:S01]  /*6680*/  FFMA.FTZ R0, R161, R38, R39 ;  /* 0x00000026a1007223 */ /* 0x000fe20000010027 */
[----:B------:R-:W-:-:S03]  /*6690*/  ISETP.GE.U32.AND P6, PT, R40, RZ, PT ;  /* 0x000000ff2800720c */ /* 0x000fc60003fc6070 */
[----:B------:R-:W-:Y:S01]  /*66a0*/  FADD.FTZ R163, R163, -R0 ;  /* 0x80000000a3a37221 */ /* 0x000fe20000010000 */
[----:B------:R-:W-:Y:S01]  /*66b0*/  ISETP.GE.U32.AND.EX P6, PT, R41, 0x1000000, PT, P6 ;  /* 0x010000002900780c */ /* 0x000fe20003fc6160 */
[-CC-:B------:R-:W-:Y:S01]  /*66c0*/  FFMA.FTZ R0, R165, R38.reuse, R39.reuse ;  /* 0x00000026a5007223 */ /* 0x180fe20000010027 */
[----:B------:R-:W-:Y:S01]  /*66d0*/  FFMA.FTZ R39, R178, R38, R39 ;  /* 0x00000026b2277223 */ /* 0x000fe20000010027 */
[----:B------:R-:W-:Y:S01]  /*66e0*/  FFMA.FTZ R18, R128, R163, R17 ;  /* 0x000000a380127223 */ /* 0x000fe20000010011 */
[----:B------:R-:W-:Y:S01]  /*66f0*/  FSEL R34, R19, RZ, P6 ;  /* 0x000000ff13227208 */ /* 0x000fe20003000000 */
[----:B------:R-:W-:Y:S01]  /*6700*/  HADD2.F32 R17, -RZ, R14.H1_H1 ;  /* 0x3000000eff117230 */ /* 0x000fe20000004100 */
[----:B------:R-:W-:Y:S01]  /*6710*/  ISETP.GE.U32.AND P6, PT, R48, RZ, PT ;  /* 0x000000ff3000720c */ /* 0x000fe20003fc6070 */
[----:B------:R-:W-:Y:S01]  /*6720*/  FMUL.FTZ R16, R18, UR6 ;  /* 0x0000000612107c20 */ /* 0x000fe20008410000 */
[----:B------:R-:W-:Y:S01]  /*6730*/  FADD.FTZ R169, R169, -R0 ;  /* 0x80000000a9a97221 */ /* 0x000fe20000010000 */
[----:B------:R-:W-:Y:S01]  /*6740*/  FADD.FTZ R39, R176, -R39 ;  /* 0x80000027b0277221 */ /* 0x000fe20000010000 */
[----:B------:R-:W-:Y:S01]  /*6750*/  ISETP.GE.U32.AND.EX P6, PT, R49, 0x1000000, PT, P6 ;  /* 0x010000003100780c */ /* 0x000fe20003fc6160 */
[----:B------:R-:W-:Y:S01]  /*6760*/  FFMA.FTZ R197, R128, R197, R17 ;  /* 0x000000c580c57223 */ /* 0x000fe20000010011 */
[----:B------:R-:W-:Y:S01]  /*6770*/  HADD2.F32 R17, -RZ, R13.H0_H0 ;  /* 0x2000000dff117230 */ /* 0x000fe20000004100 */
[----:B------:R-:W-:-:S02]  /*6780*/  F2FP.F16.F32.PACK_AB R27, R34, R27 ;  /* 0x0000001b221b723e */ /* 0x000fc400000000ff */
[----:B------:R-:W-:Y:S01]  /*6790*/  FSEL R36, R19, RZ, P6 ;  /* 0x000000ff13247208 */ /* 0x000fe20003000000 */
[----:B------:R-:W-:Y:S01]  /*67a0*/  FMUL.FTZ R19, R197, UR6 ;  /* 0x00000006c5137c20 */ /* 0x000fe20008410000 */
[----:B------:R-:W-:Y:S01]  /*67b0*/  LOP3.LUT P6, RZ, R41, 0xff, RZ, 0xc0, !PT ;  /* 0x000000ff29ff7812 */ /* 0x000fe200078cc0ff */
[----:B------:R-:W-:Y:S01]  /*67c0*/  FFMA.FTZ R169, R128, R169, R17 ;  /* 0x000000a980a97223 */ /* 0x000fe20000010011 */
[----:B------:R-:W-:Y:S01]  /*67d0*/  HADD2.F32 R17, -RZ, R13.H1_H1 ;  /* 0x3000000dff117230 */ /* 0x000fe20000004100 */
[----:B------:R-:W-:Y:S02]  /*67e0*/  F2FP.F16.F32.PACK_AB R18, R197, R18 ;  /* 0x00000012c512723e */ /* 0x000fe400000000ff */
[----:B------:R-:W-:Y:S01]  /*67f0*/  FSEL R26, R16, RZ, P6 ;  /* 0x000000ff101a7208 */ /* 0x000fe20003000000 */
[----:B------:R-:W-:Y:S01]  /*6800*/  FMUL.FTZ R0, R169, UR6 ;  /* 0x00000006a9007c20 */ /* 0x000fe20008410000 */
[----:B------:R-:W-:Y:S01]  /*6810*/  LOP3.LUT P6, RZ, R49, 0xff, RZ, 0xc0, !PT ;  /* 0x000000ff31ff7812 */ /* 0x000fe200078cc0ff */
[----:B------:R-:W-:Y:S01]  /*6820*/  FFMA.FTZ R20, R128, R179, R17 ;  /* 0x000000b380147223 */ /* 0x000fe20000010011 */
[----:B------:R-:W-:Y:S01]  /*6830*/  HADD2.F32 R17, -RZ, R12.H1_H1 ;  /* 0x3000000cff117230 */ /* 0x000fe20000004100 */
[----:B------:R-:W-:-:S02]  /*6840*/  F2FP.F16.F32.PACK_AB R23, R36, R23 ;  /* 0x000000172417723e */ /* 0x000fc400000000ff */
[----:B------:R-:W-:Y:S01]  /*6850*/  FSEL R22, R16, RZ, P6 ;  /* 0x000000ff10167208 */ /* 0x000fe20003000000 */
[----:B------:R-:W-:Y:S01]  /*6860*/  FMUL.FTZ R16, R20, UR6 ;  /* 0x0000000614107c20 */ /* 0x000fe20008410000 */
[----:B------:R-:W-:Y:S01]  /*6870*/  LOP3.LUT P6, RZ, R41, 0xff00, RZ, 0xc0, !PT ;  /* 0x0000ff0029ff7812 */ /* 0x000fe200078cc0ff */
[----:B------:R-:W-:Y:S01]  /*6880*/  FFMA.FTZ R175, R128, R175, R17 ;  /* 0x000000af80af7223 */ /* 0x000fe20000010011 */
[----:B------:R-:W-:Y:S02]  /*6890*/  HADD2.F32 R17, -RZ, R12.H0_H0 ;  /* 0x2000000cff117230 */ /* 0x000fe40000004100 */
[----:B------:R-:W-:Y:S02]  /*68a0*/  FSEL R35, R19, RZ, P6 ;  /* 0x000000ff13237208 */ /* 0x000fe40003000000 */
[----:B------:R-:W-:Y:S02]  /*68b0*/  LOP3.LUT P6, RZ, R49, 0xff00, RZ, 0xc0, !PT ;  /* 0x0000ff0031ff7812 */ /* 0x000fe400078cc0ff */
[----:B------:R-:W-:-:S02]  /*68c0*/  F2FP.F16.F32.PACK_AB R26, R35, R26 ;  /* 0x0000001a231a723e */ /* 0x000fc400000000ff */
[----:B------:R-:W-:Y:S02]  /*68d0*/  FSEL R37, R19, RZ, P6 ;  /* 0x000000ff13257208 */ /* 0x000fe40003000000 */
[----:B------:R-:W-:Y:S02]  /*68e0*/  LOP3.LUT P6, RZ, R40, 0xff0000, RZ, 0xc0, !PT ;  /* 0x00ff000028ff7812 */ /* 0x000fe400078cc0ff */
        /* <DEDUP_REMOVED lines=24> */
[----:B------:R-:W-:-:S04]  /*6a70*/  FSEL R20, R0, RZ, P6 ;  /* 0x000000ff00147208 */ /* 0x000fc80003000000 */
[----:B------:R-:W-:Y:S01]  /*6a80*/  F2FP.F16.F32.PACK_AB R20, R33, R20 ;  /* 0x000000142114723e */ /* 0x000fe200000000ff */
[----:B------:R-:W-:Y:S06]  /*6a90*/  BRA `(.L_x_637) ;  /* 0x0000001c00807947 */ /* 0x000fec0003800000 */
.L_x_636:
[-CC-:B------:R-:W-:Y:S01]  /*6aa0*/  FFMA.FTZ R200, R200, R38.reuse, R39.reuse ;  /* 0x00000026c8c87223 */ /* 0x180fe20000010027 */
[--C-:B0-----:R-:W-:Y:S02]  /*6ab0*/  HADD2.F32 R21, -RZ, R15.reuse.H1_H1 ;  /* 0x3000000fff157230 */ /* 0x101fe40000004100 */
[-CC-:B------:R-:W-:Y:S01]  /*6ac0*/  FFMA.FTZ R0, R157, R38.reuse, R39.reuse ;  /* 0x000000269d007223 */ /* 0x180fe20000010027 */
[----:B------:R-:W-:Y:S02]  /*6ad0*/  HADD2.F32 R20, -RZ, R15.H0_H0 ;  /* 0x2000000fff147230 */ /* 0x000fe40000004100 */
[----:B------:R-:W-:Y:S01]  /*6ae0*/  FADD.FTZ R199, R199, -R200 ;  /* 0x800000c8c7c77221 */ /* 0x000fe20000010000 */
[----:B------:R-:W-:Y:S01]  /*6af0*/  ISETP.GE.U32.AND P6, PT, R40, RZ, PT ;  /* 0x000000ff2800720c */ /* 0x000fe20003fc6070 */
[----:B------:R-:W-:Y:S01]  /*6b00*/  FADD.FTZ R159, R159, -R0 ;  /* 0x800000009f9f7221 */ /* 0x000fe20000010000 */
[----:B------:R-:W-:Y:S01]  /*6b10*/  FFMA.FTZ R0, R161, R38, R39 ;  /* 0x00000026a1007223 */ /* 0x000fe20000010027 */
[C---:B------:R-:W-:Y:S01]  /*6b20*/  FFMA.FTZ R21, R128.reuse, R199, R21 ;  /* 0x000000c780157223 */ /* 0x040fe20000010015 */
[----:B------:R-:W-:Y:S01]  /*6b30*/  ISETP.GE.U32.AND.EX P6, PT, R41, 0x1000000, PT, P6 ;  /* 0x010000002900780c */ /* 0x000fe20003fc6160 */
[----:B------:R-:W-:Y:S01]  /*6b40*/  FFMA.FTZ R20, R128, R159, R20 ;  /* 0x0000009f80147223 */ /* 0x000fe20000010014 */
[----:B------:R-:W-:Y:S01]  /*6b50*/  FADD.FTZ R163, R163, -R0 ;  /* 0x80000000a3a37221 */ /* 0x000fe20000010000 */
[----:B------:R-:W-:Y:S01]  /*6b60*/  FMUL.FTZ R22, R21, UR6 ;  /* 0x0000000615167c20 */ /* 0x000fe20008410000 */
[----:B------:R-:W-:-:S02]  /*6b70*/  HADD2.F32 R21, -RZ, R14.H0_H0 ;  /* 0x2000000eff157230 */ /* 0x000fc40000004100 */
[----:B------:R-:W-:Y:S01]  /*6b80*/  FMUL.FTZ R20, R20, UR6 ;  /* 0x0000000614147c20 */ /* 0x000fe20008410000 */
[-C--:B------:R-:W-:Y:S01]  /*6b90*/  FFMA.FTZ R198, R198, R38.reuse, R39 ;  /* 0x00000026c6c67223 */ /* 0x080fe20000010027 */
[----:B------:R-:W-:Y:S01]  /*6ba0*/  HADD2.F32 R23, -RZ, R14.H1_H1 ;  /* 0x3000000eff177230 */ /* 0x000fe20000004100 */
[----:B------:R-:W-:Y:S01]  /*6bb0*/  FSEL R34, R22, RZ, P6 ;  /* 0x000000ff16227208 */ /* 0x000fe20003000000 */
[----:B------:R-:W-:Y:S01]  /*6bc0*/  FFMA.FTZ R21, R128, R163, R21 ;  /* 0x000000a380157223 */ /* 0x000fe20000010015 */
[----:B------:R-:W-:Y:S01]  /*6bd0*/  LOP3.LUT P6, RZ, R41, 0xff0000, RZ, 0xc0, !PT ;  /* 0x00ff000029ff7812 */ /* 0x000fe200078cc0ff */
[----:B------:R-:W-:Y:S01]  /*6be0*/  FADD.FTZ R197, R197, -R198 ;  /* 0x800000c6c5c57221 */ /* 0x000fe20000010000 */
[-CC-:B------:R-:W-:Y:S01]  /*6bf0*/  FFMA.FTZ R0, R165, R38.reuse, R39.reuse ;  /* 0x00000026a5007223 */ /* 0x180fe20000010027 */
[----:B------:R-:W-:Y:S01]  /*6c00*/  FFMA.FTZ R194, R194, R38, R39 ;  /* 0x00000026c2c27223 */ /* 0x000fe20000010027 */
[----:B------:R-:W-:Y:S01]  /*6c10*/  FSEL R27, R20, RZ, P6 ;  /* 0x000000ff141b7208 */ /* 0x000fe20003000000 */
[----:B------:R-:W-:Y:S01]  /*6c20*/  FFMA.FTZ R23, R128, R197, R23 ;  /* 0x000000c580177223 */ /* 0x000fe20000010017 */
[----:B------:R-:W-:Y:S01]  /*6c30*/  LOP3.LUT P6, RZ, R49, 0xff0000, RZ, 0xc0, !PT ;  /* 0x00ff000031ff7812 */ /* 0x000fe200078cc0ff */
[----:B------:R-:W-:Y:S01]  /*6c40*/  FADD.FTZ R169, R169, -R0 ;  /* 0x80000000a9a97221 */ /* 0x000fe20000010000 */
[----:B------:R-:W-:Y:S01]  /*6c50*/  FADD.FTZ R179, R179, -R194 ;  /* 0x800000c2b3b37221 */ /* 0x000fe20000010000 */
[----:B------:R-:W-:Y:S01]  /*6c60*/  FMUL.FTZ R24, R23, UR6 ;  /* 0x0000000617187c20 */ /* 0x000fe20008410000 */
[----:B------:R-:W-:Y:S01]  /*6c70*/  FSEL R32, R20, RZ, P6 ;  /* 0x000000ff14207208 */ /* 0x000fe20003000000 */
[----:B------:R-:W-:Y:S01]  /*6c80*/  FMUL.FTZ R20, R21, UR6 ;  /* 0x0000000615147c20 */ /* 0x000fe20008410000 */
[----:B------:R-:W-:Y:S01]  /*6c90*/  ISETP.GE.U32.AND P6, PT, R48, RZ, PT ;  /* 0x000000ff3000720c */ /* 0x000fe20003fc6070 */
[----:B------:R-:W-:-:S02]  /*6ca0*/  HADD2.F32 R21, -RZ, R13.H0_H0 ;  /* 0x2000000dff157230 */ /* 0x000fc40000004100 */
[-CC-:B------:R-:W-:Y:S01]  /*6cb0*/  FFMA.FTZ R188, R188, R38.reuse, R39.reuse ;  /* 0x00000026bcbc7223 */ /* 0x180fe20000010027 */
[----:B------:R-:W-:Y:S01]  /*6cc0*/  HADD2.F32 R23, -RZ, R13.H1_H1 ;  /* 0x3000000dff177230 */ /* 0x000fe20000004100 */
[----:B------:R-:W-:Y:S01]  /*6cd0*/  ISETP.GE.U32.AND.EX P6, PT, R49, 0x1000000, PT, P6 ;  /* 0x010000003100780c */ /* 0x000fe20003fc6160 */
[----:B------:R-:W-:Y:S01]  /*6ce0*/  FFMA.FTZ R39, R178, R38, R39 ;  /* 0x00000026b2277223 */ /* 0x000fe20000010027 */
[----:B------:R-:W-:Y:S01]  /*6cf0*/  FFMA.FTZ R21, R128, R169, R21 ;  /* 0x000000a980157223 */ /* 0x000fe20000010015 */
[----:B------:R-:W-:Y:S01]  /*6d00*/  FADD.FTZ R175, R175, -R188 ;  /* 0x800000bcafaf7221 */ /* 0x000fe20000010000 */
[----:B------:R-:W-:Y:S01]  /*6d10*/  FSEL R43, R22, RZ, P6 ;  /* 0x000000ff162b7208 */ /* 0x000fe20003000000 */
[----:B------:R-:W-:Y:S01]  /*6d20*/  FFMA.FTZ R23, R128, R179, R23 ;  /* 0x000000b380177223 */ /* 0x000fe20000010017 */
[----:B------:R-:W-:Y:S01]  /*6d30*/  LOP3.LUT P6, RZ, R41, 0xff, RZ, 0xc0, !PT ;  /* 0x000000ff29ff7812 */ /* 0x000fe200078cc0ff */
[----:B------:R-:W-:Y:S01]  /*6d40*/  FMUL.FTZ R0, R21, UR6 ;  /* 0x0000000615007c20 */ /* 0x000fe20008410000 */
[----:B------:R-:W-:-:S02]  /*6d50*/  HADD2.F32 R21, -RZ, R12.H1_H1 ;  /* 0x3000000cff157230 */ /* 0x000fc40000004100 */
[----:B------:R-:W-:Y:S01]  /*6d60*/  FMUL.FTZ R23, R23, UR6 ;  /* 0x0000000617177c20 */ /* 0x000fe20008410000 */
[----:B------:R-:W-:Y:S01]  /*6d70*/  FSEL R26, R20, RZ, P6 ;  /* 0x000000ff141a7208 */ /* 0x000fe20003000000 */
[----:B------:R-:W-:Y:S01]  /*6d80*/  FADD.FTZ R39, R176, -R39 ;  /* 0x80000027b0277221 */ /* 0x000fe20000010000 */
[----:B------:R-:W-:Y:S01]  /*6d90*/  LOP3.LUT P6, RZ, R49, 0xff, RZ, 0xc0, !PT ;  /* 0x000000ff31ff7812 */ /* 0x000fe200078cc0ff */
[----:B------:R-:W-:Y:S01]  /*6da0*/  FFMA.FTZ R175, R128, R175, R21 ;  /* 0x000000af80af7223 */ /* 0x000fe20000010015 */
[----:B------:R-:W-:Y:S01]  /*6db0*/  HADD2.F32 R21, -RZ, R12.H0_H0 ;  /* 0x2000000cff157230 */ /* 0x000fe20000004100 */
[----:B------:R-:W-:Y:S02]  /*6dc0*/  F2FP.F16.F32.PACK_AB R27, R34, R27 ;  /* 0x0000001b221b723e */ /* 0x000fe400000000ff */
[----:B------:R-:W-:Y:S01]  /*6dd0*/  FSEL R22, R20, RZ, P6 ;  /* 0x000000ff14167208 */ /* 0x000fe20003000000 */
[----:B------:R-:W-:Y:S01]  /*6de0*/  FMUL.FTZ R175, R175, UR6 ;  /* 0x00000006afaf7c20 */ /* 0x000fe20008410000 */
[----:B------:R-:W-:Y:S01]  /*6df0*/  LOP3.LUT P6, RZ, R41, 0xff00, RZ, 0xc0, !PT ;  /* 0x0000ff0029ff7812 */ /* 0x000fe200078cc0ff */
[----:B------:R-:W-:-:S03]  /*6e00*/  FFMA.FTZ R21, R128, R39, R21 ;  /* 0x0000002780157223 */ /* 0x000fc60000010015 */
[C---:B------:R-:W-:Y:S01]  /*6e10*/  FSEL R35, R24.reuse, RZ, P6 ;  /* 0x000000ff18237208 */ /* 0x040fe20003000000 */
        /* <DEDUP_REMOVED lines=8> */
[----:B------:R-:W-:Y:S02]  /*6ea0*/  FSEL R0, R0, RZ, P6 ;  /* 0x000000ff00007208 */ /* 0x000fe40003000000 */
[----:B------:R-:W-:-:S04]  /*6eb0*/  LOP3.LUT P6, RZ, R40, 0xff000000, RZ, 0xc0, !PT ;  /* 0xff00000028ff7812 */ /* 0x000fc800078cc0ff */
[C---:B------:R-:W-:Y:S02]  /*6ec0*/  FSEL R30, R23.reuse, RZ, P6 ;  /* 0x000000ff171e7208 */ /* 0x040fe40003000000 */
        /* <DEDUP_REMOVED lines=16> */
.L_x_635:
[----:B------:R-:W-:Y:S05]  /*6fd0*/  @!P5 BRA `(.L_x_638) ;  /* 0x00000004003cd947 */ /* 0x000fea0003800000 */
[-CC-:B------:R-:W-:Y:S01]  /*6fe0*/  FFMA.FTZ R0, R157, R38.reuse, R39.reuse ;  /* 0x000000269d007223 */ /* 0x180fe20000010027 */
[----:B------:R-:W-:Y:S01]  /*6ff0*/  LOP3.LUT P6, RZ, R41, 0xff0000, RZ, 0xc0, !PT ;  /* 0x00ff000029ff7812 */ /* 0x000fe200078cc0ff */
[-CC-:B------:R-:W-:Y:S01]  /*7000*/  FFMA.FTZ R200, R200, R38.reuse, R39.reuse ;  /* 0x00000026c8c87223 */ /* 0x180fe20000010027 */
[-CC-:B------:R-:W-:Y:S01]  /*7010*/  FFMA.FTZ R198, R198, R38.reuse, R39.reuse ;  /* 0x00000026c6c67223 */ /* 0x180fe20000010027 */
[----:B0-----:R-:W-:Y:S01]  /*7020*/  FADD.FTZ R19, R159, -R0 ;  /* 0x800000009f137221 */ /* 0x001fe20000010000 */
[-CC-:B------:R-:W-:Y:S01]  /*7030*/  FFMA.FTZ R194, R194, R38.reuse, R39.reuse ;  /* 0x00000026c2c27223 */ /* 0x180fe20000010027 */
        /* <DEDUP_REMOVED lines=9> */
[----:B------:R-:W-:Y:S01]  /*70d0*/  FFMA.FTZ R188, R188, R38, R39 ;  /* 0x00000026bcbc7223 */ /* 0x000fe20000010027 */
[----:B------:R-:W-:-:S02]  /*70e0*/  F2FP.F16.F32.PACK_AB R19, R24, R19 ;  /* 0x000000131813723e */ /* 0x000fc400000000ff */
[----:B------:R-:W-:Y:S01]  /*70f0*/  FSEL R27, R0, RZ, P6 ;  /* 0x000000ff001b7208 */ /* 0x000fe20003000000 */
[----:B------:R-:W-:Y:S01]  /*7100*/  FADD.FTZ R21, R175, -R188 ;  /* 0x800000bcaf157221 */ /* 0x000fe20000010000 */
[----:B------:R-:W-:-:S03]  /*7110*/  LOP3.LUT P6, RZ, R49, 0xff0000, RZ, 0xc0, !PT ;  /* 0x00ff000031ff7812 */ /* 0x000fc600078cc0ff */
[----:B------:R-:W-:Y:S01]  /*7120*/  FMUL.FTZ R21, R128, R21 ;  /* 0x0000001580157220 */ /* 0x000fe20000410000 */
[----:B------:R-:W-:Y:S01]  /*7130*/  FSEL R34, R0, RZ, P6 ;  /* 0x000000ff00227208 */ /* 0x000fe20003000000 */
[----:B------:R-:W-:Y:S01]  /*7140*/  FFMA.FTZ R0, R161, R38, R39 ;  /* 0x00000026a1007223 */ /* 0x000fe20000010027 */
[----:B------:R-:W-:-:S03]  /*7150*/  ISETP.GE.U32.AND P6, PT, R40, RZ, PT ;  /* 0x000000ff2800720c */ /* 0x000fc60003fc6070 */
[----:B------:R-:W-:Y:S01]  /*7160*/  FADD.FTZ R163, R163, -R0 ;  /* 0x80000000a3a37221 */ /* 0x000fe20000010000 */
[----:B------:R-:W-:-:S03]  /*7170*/  ISETP.GE.U32.AND.EX P6, PT, R41, 0x1000000, PT, P6 ;  /* 0x010000002900780c */ /* 0x000fc60003fc6160 */
[----:B------:R-:W-:Y:S01]  /*7180*/  FMUL.FTZ R18, R128, R163 ;  /* 0x000000a380127220 */ /* 0x000fe20000410000 */
[----:B------:R-:W-:Y:S02]  /*7190*/  FSEL R36, R16, RZ, P6 ;  /* 0x000000ff10247208 */ /* 0x000fe40003000000 */
[----:B------:R-:W-:Y:S01]  /*71a0*/  ISETP.GE.U32.AND P6, PT, R48, RZ, PT ;  /* 0x000000ff3000720c */ /* 0x000fe20003fc6070 */
[----:B------:R-:W-:Y:S01]  /*71b0*/  FMUL.FTZ R0, R18, UR6 ;  /* 0x0000000612007c20 */ /* 0x000fe20008410000 */
[----:B------:R-:W-:Y:S02]  /*71c0*/  F2FP.F16.F32.PACK_AB R18, R23, R18 ;  /* 0x000000121712723e */ /* 0x000fe400000000ff */
[----:B------:R-:W-:Y:S02]  /*71d0*/  ISETP.GE.U32.AND.EX P6, PT, R49, 0x1000000, PT, P6 ;  /* 0x010000003100780c */ /* 0x000fe40003fc6160 */
[----:B------:R-:W-:Y:S02]  /*71e0*/  F2FP.F16.F32.PACK_AB R27, R36, R27 ;  /* 0x0000001b241b723e */ /* 0x000fe400000000ff */
[----:B------:R-:W-:Y:S01]  /*71f0*/  FSEL R43, R16, RZ, P6 ;  /* 0x000000ff102b7208 */ /* 0x000fe20003000000 */
[-CC-:B------:R-:W-:Y:S01]  /*7200*/  FFMA.FTZ R16, R165, R38.reuse, R39.reuse ;  /* 0x00000026a5107223 */ /* 0x180fe20000010027 */
[----:B------:R-:W-:Y:S01]  /*7210*/  LOP3.LUT P6, RZ, R41, 0xff, RZ, 0xc0, !PT ;  /* 0x000000ff29ff7812 */ /* 0x000fe200078cc0ff */
[----:B------:R-:W-:-:S02]  /*7220*/  FFMA.FTZ R39, R178, R38, R39 ;  /* 0x00000026b2277223 */ /* 0x000fc40000010027 */
[----:B------:R-:W-:Y:S01]  /*7230*/  FADD.FTZ R17, R169, -R16 ;  /* 0x80000010a9117221 */ /* 0x000fe20000010000 */
[----:B------:R-:W-:Y:S01]  /*7240*/  FSEL R26, R0, RZ, P6 ;  /* 0x000000ff001a7208 */ /* 0x000fe20003000000 */
[----:B------:R-:W-:Y:S01]  /*7250*/  FMUL.FTZ R16, R23, UR6 ;  /* 0x0000000617107c20 */ /* 0x000fe20008410000 */
[----:B------:R-:W-:Y:S01]  /*7260*/  LOP3.LUT P6, RZ, R49, 0xff, RZ, 0xc0, !PT ;  /* 0x000000ff31ff7812 */ /* 0x000fe200078cc0ff */
[----:B------:R-:W-:Y:S01]  /*7270*/  FMUL.FTZ R17, R128, R17 ;  /* 0x0000001180117220 */ /* 0x000fe20000410000 */
[----:B------:R-:W-:Y:S01]  /*7280*/  FADD.FTZ R39, R176, -R39 ;  /* 0x80000027b0277221 */ /* 0x000fe20000010000 */
[----:B------:R-:W-:Y:S02]  /*7290*/  F2FP.F16.F32.PACK_AB R23, R43, R34 ;  /* 0x000000222b17723e */ /* 0x000fe400000000ff */
[----:B------:R-:W-:Y:S01]  /*72a0*/  FSEL R22, R0, RZ, P6 ;  /* 0x000000ff00167208 */ /* 0x000fe20003000000 */
[----:B------:R-:W-:Y:S01]  /*72b0*/  FMUL.FTZ R0, R17, UR6 ;  /* 0x0000000611007c20 */ /* 0x000fe20008410000 */
[----:B------:R-:W-:-:S02]  /*72c0*/  LOP3.LUT P6, RZ, R41, 0xff00, RZ, 0xc0, !PT ;  /* 0x0000ff0029ff7812 */ /* 0x000fc400078cc0ff */
[----:B------:R-:W-:Y:S02]  /*72d0*/  F2FP.F16.F32.PACK_AB R17, R20, R17 ;  /* 0x000000111411723e */ /* 0x000fe400000000ff */
[C---:B------:R-:W-:Y:S02]  /*72e0*/  FSEL R37, R16.reuse, RZ, P6 ;  /* 0x000000ff10257208 */ /* 0x040fe40003000000 */
[----:B------:R-:W-:Y:S02]  /*72f0*/  LOP3.LUT P6, RZ, R49, 0xff00, RZ, 0xc0, !PT ;  /* 0x0000ff0031ff7812 */ /* 0x000fe400078cc0ff */
        /* <DEDUP_REMOVED lines=29> */
.L_x_638:
[-CC-:B------:R-:W-:Y:S01]  /*74d0*/  FFMA.FTZ R200, R200, R38.reuse, R39.reuse ;  /* 0x00000026c8c87223 */ /* 0x180fe20000010027 */
[-CC-:B------:R-:W-:Y:S01]  /*74e0*/  FFMA.FTZ R0, R157, R38.reuse, R39.reuse ;  /* 0x000000269d007223 */ /* 0x180fe20000010027 */
[----:B------:R-:W-:Y:S01]  /*74f0*/  ISETP.GE.U32.AND P6, PT, R40, RZ, PT ;  /* 0x000000ff2800720c */ /* 0x000fe20003fc6070 */
[-CC-:B------:R-:W-:Y:S01]  /*7500*/  FFMA.FTZ R198, R198, R38.reuse, R39.reuse ;  /* 0x00000026c6c67223 */ /* 0x180fe20000010027 */
[----:B------:R-:W-:Y:S01]  /*7510*/  FADD.FTZ R199, R199, -R200 ;  /* 0x800000c8c7c77221 */ /* 0x000fe20000010000 */
[----:B------:R-:W-:Y:S01]  /*7520*/  FADD.FTZ R159, R159, -R0 ;  /* 0x800000009f9f7221 */ /* 0x000fe20000010000 */
[----:B------:R-:W-:Y:S01]  /*7530*/  ISETP.GE.U32.AND.EX P6, PT, R41, 0x1000000, PT, P6 ;  /* 0x010000002900780c */ /* 0x000fe20003fc6160 */
[-CC-:B------:R-:W-:Y:S01]  /*7540*/  FFMA.FTZ R0, R161, R38.reuse, R39.reuse ;  /* 0x00000026a1007223 */ /* 0x180fe20000010027 */
[C---:B------:R-:W-:Y:S01]  /*7550*/  FMUL.FTZ R199, R128.reuse, R199 ;  /* 0x000000c780c77220 */ /* 0x040fe20000410000 */
[C---:B------:R-:W-:Y:S01]  /*7560*/  FMUL.FTZ R159, R128.reuse, R159 ;  /* 0x0000009f809f7220 */ /* 0x040fe20000410000 */
[----:B------:R-:W-:Y:S01]  /*7570*/  FADD.FTZ R197, R197, -R198 ;  /* 0x800000c6c5c57221 */ /* 0x000fe20000010000 */
[----:B------:R-:W-:Y:S01]  /*7580*/  FADD.FTZ R163, R163, -R0 ;  /* 0x80000000a3a37221 */ /* 0x000fe20000010000 */
[----:B------:R-:W-:Y:S01]  /*7590*/  FMUL.FTZ R199, R199, UR6 ;  /* 0x00000006c7c77c20 */ /* 0x000fe20008410000 */
[----:B------:R-:W-:Y:S01]  /*75a0*/  FMUL.FTZ R159, R159, UR6 ;  /* 0x000000069f9f7c20 */ /* 0x000fe20008410000 */
[C---:B------:R-:W-:Y:S01]  /*75b0*/  FMUL.FTZ R197, R128.reuse, R197 ;  /* 0x000000c580c57220 */ /* 0x040fe20000410000 */
[----:B------:R-:W-:Y:S01]  /*75c0*/  FMUL.FTZ R163, R128, R163 ;  /* 0x000000a380a37220 */ /* 0x000fe20000410000 */
[-CC-:B------:R-:W-:Y:S01]  /*75d0*/  FFMA.FTZ R0, R165, R38.reuse, R39.reuse ;  /* 0x00000026a5007223 */ /* 0x180fe20000010027 */
[----:B0-----:R-:W-:Y:S01]  /*75e0*/  FSEL R20, R199, RZ, P6 ;  /* 0x000000ffc7147208 */ /* 0x001fe20003000000 */
[----:B------:R-:W-:Y:S01]  /*75f0*/  FMUL.FTZ R197, R197, UR6 ;  /* 0x00000006c5c57c20 */ /* 0x000fe20008410000 */
[----:B------:R-:W-:Y:S01]  /*7600*/  LOP3.LUT P6, RZ, R41, 0xff0000, RZ, 0xc0, !PT ;  /* 0x00ff000029ff7812 */ /* 0x000fe200078cc0ff */
[----:B------:R-:W-:Y:S01]  /*7610*/  FMUL.FTZ R163, R163, UR6 ;  /* 0x00000006a3a37c20 */ /* 0x000fe20008410000 */
[----:B------:R-:W-:Y:S01]  /*7620*/  FADD.FTZ R169, R169, -R0 ;  /* 0x80000000a9a97221 */ /* 0x000fe20000010000 */
[-CC-:B------:R-:W-:Y:S01]  /*7630*/  FFMA.FTZ R194, R194, R38.reuse, R39.reuse ;  /* 0x00000026c2c27223 */ /* 0x180fe20000010027 */
[----:B------:R-:W-:Y:S01]  /*7640*/  FSEL R27, R159, RZ, P6 ;  /* 0x000000ff9f1b7208 */ /* 0x000fe20003000000 */
[-CC-:B------:R-:W-:Y:S01]  /*7650*/  FFMA.FTZ R188, R188, R38.reuse, R39.reuse ;  /* 0x00000026bcbc7223 */ /* 0x180fe20000010027 */
[----:B------:R-:W-:Y:S01]  /*7660*/  LOP3.LUT P6, RZ, R49, 0xff0000, RZ, 0xc0, !PT ;  /* 0x00ff000031ff7812 */ /* 0x000fe200078cc0ff */
[----:B------:R-:W-:Y:S01]  /*7670*/  FMUL.FTZ R169, R128, R169 ;  /* 0x000000a980a97220 */ /* 0x000fe20000410000 */
[----:B------:R-:W-:Y:S01]  /*7680*/  FADD.FTZ R179, R179, -R194 ;  /* 0x800000c2b3b37221 */ /* 0x000fe20000010000 */
[----:B------:R-:W-:Y:S01]  /*7690*/  FADD.FTZ R175, R175, -R188 ;  /* 0x800000bcafaf7221 */ /* 0x000fe20000010000 */
[----:B------:R-:W-:Y:S01]  /*76a0*/  FSEL R23, R159, RZ, P6 ;  /* 0x000000ff9f177208 */ /* 0x000fe20003000000 */
[----:B------:R-:W-:Y:S01]  /*76b0*/  FMUL.FTZ R169, R169, UR6 ;  /* 0x00000006a9a97c20 */ /* 0x000fe20008410000 */
[----:B------:R-:W-:Y:S01]  /*76c0*/  ISETP.GE.U32.AND P6, PT, R48, RZ, PT ;  /* 0x000000ff3000720c */ /* 0x000fe20003fc6070 */
[C---:B------:R-:W-:Y:S01]  /*76d0*/  FMUL.FTZ R179, R128.reuse, R179 ;  /* 0x000000b380b37220 */ /* 0x040fe20000410000 */
[----:B------:R-:W-:Y:S01]  /*76e0*/  FMUL.FTZ R175, R128, R175 ;  /* 0x000000af80af7220 */ /* 0x000fe20000410000 */
[----:B------:R-:W-:Y:S01]  /*76f0*/  FFMA.FTZ R39, R178, R38, R39 ;  /* 0x00000026b2277223 */ /* 0x000fe20000010027 */
[----:B------:R-:W-:Y:S01]  /*7700*/  ISETP.GE.U32.AND.EX P6, PT, R49, 0x1000000, PT, P6 ;  /* 0x010000003100780c */ /* 0x000fe20003fc6160 */
[----:B------:R-:W-:Y:S01]  /*7710*/  FMUL.FTZ R179, R179, UR6 ;  /* 0x00000006b3b37c20 */ /* 0x000fe20008410000 */
[----:B------:R-:W-:Y:S01]  /*7720*/  FMUL.FTZ R175, R175, UR6 ;  /* 0x00000006afaf7c20 */ /* 0x000fe20008410000 */
[----:B------:R-:W-:Y:S01]  /*7730*/  FADD.FTZ R39, R176, -R39 ;  /* 0x80000027b0277221 */ /* 0x000fe20000010000 */
[----:B------:R-:W-:-:S02]  /*7740*/  FSEL R32, R199, RZ, P6 ;  /* 0x000000ffc7207208 */ /* 0x000fc40003000000 */
[----:B------:R-:W-:Y:S01]  /*7750*/  LOP3.LUT P6, RZ, R41, 0xff, RZ, 0xc0, !PT ;  /* 0x000000ff29ff7812 */ /* 0x000fe200078cc0ff */
[----:B------:R-:W-:Y:S01]  /*7760*/  FMUL.FTZ R39, R128, R39 ;  /* 0x0000002780277220 */ /* 0x000fe20000410000 */
[----:B------:R-:W-:Y:S02]  /*7770*/  F2FP.F16.F32.PACK_AB R27, R20, R27 ;  /* 0x0000001b141b723e */ /* 0x000fe400000000ff */
[----:B------:R-:W-:Y:S01]  /*7780*/  FSEL R26, R163, RZ, P6 ;  /* 0x000000ffa31a7208 */ /* 0x000fe20003000000 */
[----:B------:R-:W-:Y:S01]  /*7790*/  FMUL.FTZ R39, R39, UR6 ;  /* 0x0000000627277c20 */ /* 0x000fe20008410000 */
[----:B------:R-:W-:Y:S02]  /*77a0*/  LOP3.LUT P6, RZ, R49, 0xff, RZ, 0xc0, !PT ;  /* 0x000000ff31ff7812 */ /* 0x000fe400078cc0ff */
[----:B------:R-:W-:Y:S02]  /*77b0*/  F2FP.F16.F32.PACK_AB R23, R32, R23 ;  /* 0x000000172017723e */ /* 0x000fe400000000ff */
[----:B------:R-:W-:-:S02]  /*77c0*/  FSEL R22, R163, RZ, P6 ;  /* 0x000000ffa3167208 */ /* 0x000fc40003000000 */
        /* <DEDUP_REMOVED lines=27> */
.L_x_634:
[----:B------:R-:W-:Y:S05]  /*7980*/  @!P0 BRA `(.L_x_639) ;  /* 0x0000000800048947 */ /* 0x000fea0003800000 */
[----:B------:R-:W-:Y:S05]  /*7990*/  @!P5 BRA `(.L_x_640) ;  /* 0x000000040008d947 */ /* 0x000fea0003800000 */
[-CC-:B------:R-:W-:Y:S01]  /*79a0*/  FFMA.FTZ R0, R165, R38.reuse, R39.reuse ;  /* 0x00000026a5007223 */ /* 0x180fe20000010027 */
[-CC-:B------:R-:W-:Y:S01]  /*79b0*/  FFMA.FTZ R200, R200, R38.reuse, R39.reuse ;  /* 0x00000026c8c87223 */ /* 0x180fe20000010027 */
[--C-:B0-----:R-:W-:Y:S01]  /*79c0*/  HADD2.F32 R19, -RZ, R15.reuse.H1_H1 ;  /* 0x3000000fff137230 */ /* 0x101fe20000004100 */
[----:B------:R-:W-:Y:S01]  /*79d0*/  ISETP.GE.U32.AND P6, PT, R40, RZ, PT ;  /* 0x000000ff2800720c */ /* 0x000fe20003fc6070 */
[----:B------:R-:W-:Y:S01]  /*79e0*/  FADD.FTZ R169, R169, -R0 ;  /* 0x80000000a9a97221 */ /* 0x000fe20000010000 */
[-CC-:B------:R-:W-:Y:S01]  /*79f0*/  FFMA.FTZ R0, R157, R38.reuse, R39.reuse ;  /* 0x000000269d007223 */ /* 0x180fe20000010027 */
[----:B------:R-:W-:Y:S01]  /*7a00*/  FADD.FTZ R199, R199, -R200 ;  /* 0x800000c8c7c77221 */ /* 0x000fe20000010000 */
[----:B------:R-:W-:Y:S01]  /*7a10*/  FFMA.FTZ R16, R161, R38, R39 ;  /* 0x00000026a1107223 */ /* 0x000fe20000010027 */
[----:B------:R-:W-:Y:S01]  /*7a20*/  ISETP.GE.U32.AND.EX P6, PT, R41, 0x1000000, PT, P6 ;  /* 0x010000002900780c */ /* 0x000fe20003fc6160 */
[----:B------:R-:W-:Y:S01]  /*7a30*/  FADD.FTZ R159, R159, -R0 ;  /* 0x800000009f9f7221 */ /* 0x000fe20000010000 */
[----:B------:R-:W-:-:S02]  /*7a40*/  HADD2.F32 R0, -RZ, R15.H0_H0 ;  /* 0x2000000fff007230 */ /* 0x000fc40000004100 */
[----:B------:R-:W-:Y:S01]  /*7a50*/  FFMA.FTZ R36, R128, R199, R19 ;  /* 0x000000c780247223 */ /* 0x000fe20000010013 */
[--C-:B------:R-:W-:Y:S02]  /*7a60*/  HADD2.F32 R19, -RZ, R14.reuse.H0_H0 ;  /* 0x2000000eff137230 */ /* 0x100fe40000004100 */
[----:B------:R-:W-:Y:S01]  /*7a70*/  FADD.FTZ R163, R163, -R16 ;  /* 0x80000010a3a37221 */ /* 0x000fe20000010000 */
[----:B------:R-:W-:Y:S01]  /*7a80*/  FFMA.FTZ R198, R198, R38, R39 ;  /* 0x00000026c6c67223 */ /* 0x000fe20000010027 */
[----:B------:R-:W-:Y:S01]  /*7a90*/  FFMA.FTZ R159, R128, R159, R0 ;  /* 0x0000009f809f7223 */ /* 0x000fe20000010000 */
[----:B------:R-:W-:Y:S01]  /*7aa0*/  FMUL.FTZ R0, R36, UR6 ;  /* 0x0000000624007c20 */ /* 0x000fe20008410000 */
[----:B------:R-:W-:Y:S02]  /*7ab0*/  HADD2.F32 R25, -RZ, R14.H1_H1 ;  /* 0x3000000eff197230 */ /* 0x000fe40000004100 */
[----:B------:R-:W-:Y:S01]  /*7ac0*/  FFMA.FTZ R163, R128, R163, R19 ;  /* 0x000000a380a37223 */ /* 0x000fe20000010013 */
[----:B------:R-:W-:Y:S01]  /*7ad0*/  FMUL.FTZ R16, R159, UR6 ;  /* 0x000000069f107c20 */ /* 0x000fe20008410000 */
[----:B------:R-:W-:Y:S01]  /*7ae0*/  FADD.FTZ R197, R197, -R198 ;  /* 0x800000c6c5c57221 */ /* 0x000fe20000010000 */
[----:B------:R-:W-:Y:S01]  /*7af0*/  FSEL R42, R0, RZ, P6 ;  /* 0x000000ff002a7208 */ /* 0x000fe20003000000 */
[----:B------:R-:W-:Y:S01]  /*7b00*/  FMUL.FTZ R0, R163, UR6 ;  /* 0x00000006a3007c20 */ /* 0x000fe20008410000 */
[----:B------:R-:W-:Y:S01]  /*7b10*/  LOP3.LUT P6, RZ, R41, 0xff0000, RZ, 0xc0, !PT ;  /* 0x00ff000029ff7812 */ /* 0x000fe200078cc0ff */
[----:B------:R-:W-:Y:S01]  /*7b20*/  FFMA.FTZ R34, R128, R197, R25 ;  /* 0x000000c580227223 */ /* 0x000fe20000010019 */
[----:B------:R-:W-:-:S02]  /*7b30*/  HADD2.F32 R19, -RZ, R13.H0_H0 ;  /* 0x2000000dff137230 */ /* 0x000fc40000004100 */
[-C--:B------:R-:W-:Y:S01]  /*7b40*/  FFMA.FTZ R194, R194, R38.reuse, R39 ;  /* 0x00000026c2c27223 */ /* 0x080fe20000010027 */
[----:B------:R-:W-:Y:S01]  /*7b50*/  FSEL R27, R16, RZ, P6 ;  /* 0x000000ff101b7208 */ /* 0x000fe20003000000 */
[----:B------:R-:W-:Y:S01]  /*7b60*/  FMUL.FTZ R16, R34, UR6 ;  /* 0x0000000622107c20 */ /* 0x000fe20008410000 */
[----:B------:R-:W-:Y:S01]  /*7b70*/  LOP3.LUT P6, RZ, R41, 0xff, RZ, 0xc0, !PT ;  /* 0x000000ff29ff7812 */ /* 0x000fe200078cc0ff */
[----:B------:R-:W-:Y:S02]  /*7b80*/  HADD2.F32 R25, -RZ, R13.H1_H1 ;  /* 0x3000000dff197230 */ /* 0x000fe40000004100 */
[----:B------:R-:W-:Y:S01]  /*7b90*/  FFMA.FTZ R169, R128, R169, R19 ;  /* 0x000000a980a97223 */ /* 0x000fe20000010013 */
[----:B------:R-:W-:Y:S01]  /*7ba0*/  FADD.FTZ R179, R179, -R194 ;  /* 0x800000c2b3b37221 */ /* 0x000fe20000010000 */
[----:B------:R-:W-:Y:S01]  /*7bb0*/  FSEL R32, R0, RZ, P6 ;  /* 0x000000ff00207208 */ /* 0x000fe20003000000 */
[----:B------:R-:W-:Y:S01]  /*7bc0*/  FFMA.FTZ R17, R178, R38, R39 ;  /* 0x00000026b2117223 */ /* 0x000fe20000010027 */
[----:B------:R-:W-:Y:S01]  /*7bd0*/  LOP3.LUT P6, RZ, R41, 0xff00, RZ, 0xc0, !PT ;  /* 0x0000ff0029ff7812 */ /* 0x000fe200078cc0ff */
[----:B------:R-:W-:-:S02]  /*7be0*/  HADD2.F32 R19, -RZ, R12.H0_H0 ;  /* 0x2000000cff137230 */ /* 0x000fc40000004100 */
[----:B------:R-:W-:Y:S01]  /*7bf0*/  FMUL.FTZ R0, R169, UR6 ;  /* 0x00000006a9007c20 */ /* 0x000fe20008410000 */
[----:B------:R-:W-:Y:S01]  /*7c00*/  FADD.FTZ R17, R176, -R17 ;  /* 0x80000011b0117221 */ /* 0x000fe20000010000 */
[----:B------:R-:W-:Y:S01]  /*7c10*/  FSEL R33, R16, RZ, P6 ;  /* 0x000000ff10217208 */ /* 0x000fe20003000000 */
        /* <DEDUP_REMOVED lines=26> */
.L_x_640:
[-CC-:B------:R-:W-:Y:S01]  /*7dc0*/  FFMA.FTZ R200, R200, R38.reuse, R39.reuse ;  /* 0x00000026c8c87223 */ /* 0x180fe20000010027 */
[--C-:B0-----:R-:W-:Y:S02]  /*7dd0*/  HADD2.F32 R27, -RZ, R15.reuse.H1_H1 ;  /* 0x3000000fff1b7230 */ /* 0x101fe40000004100 */
[-CC-:B------:R-:W-:Y:S01]  /*7de0*/  FFMA.FTZ R26, R157, R38.reuse, R39.reuse ;  /* 0x000000269d1a7223 */ /* 0x180fe20000010027 */
[-C--:B------:R-:W-:Y:S01]  /*7df0*/  FFMA.FTZ R0, R165, R38.reuse, R39 ;  /* 0x00000026a5007223 */ /* 0x080fe20000010027 */
[----:B------:R-:W-:Y:S01]  /*7e00*/  FADD.FTZ R199, R199, -R200 ;  /* 0x800000c8c7c77221 */ /* 0x000fe20000010000 */
[----:B------:R-:W-:Y:S02]  /*7e10*/  HADD2.F32 R25, -RZ, R15.H0_H0 ;  /* 0x2000000fff197230 */ /* 0x000fe40000004100 */
[----:B------:R-:W-:Y:S01]  /*7e20*/  FADD.FTZ R159, R159, -R26 ;  /* 0x8000001a9f9f7221 */ /* 0x000fe20000010000 */
[----:B------:R-:W-:Y:S01]  /*7e30*/  ISETP.GE.U32.AND P6, PT, R40, RZ, PT ;  /* 0x000000ff2800720c */ /* 0x000fe20003fc6070 */
[----:B------:R-:W-:Y:S01]  /*7e40*/  FFMA.FTZ R27, R128, R199, R27 ;  /* 0x000000c7801b7223 */ /* 0x000fe2000001001b */
[----:B------:R-:W-:Y:S01]  /*7e50*/  FFMA.FTZ R24, R161, R38, R39 ;  /* 0x00000026a1187223 */ /* 0x000fe20000010027 */
[----:B------:R-:W-:Y:S01]  /*7e60*/  FADD.FTZ R169, R169, -R0 ;  /* 0x80000000a9a97221 */ /* 0x000fe20000010000 */
[----:B------:R-:W-:-:S02]  /*7e70*/  HADD2.F32 R0, -RZ, R14.H0_H0 ;  /* 0x2000000eff007230 */ /* 0x000fc40000004100 */
[----:B------:R-:W-:Y:S01]  /*7e80*/  FMUL.FTZ R26, R27, UR6 ;  /* 0x000000061b1a7c20 */ /* 0x000fe20008410000 */
[----:B------:R-:W-:Y:S01]  /*7e90*/  FFMA.FTZ R25, R128, R159, R25 ;  /* 0x0000009f80197223 */ /* 0x000fe20000010019 */
[----:B------:R-:W-:Y:S01]  /*7ea0*/  ISETP.GE.U32.AND.EX P6, PT, R41, 0x1000000, PT, P6 ;  /* 0x010000002900780c */ /* 0x000fe20003fc6160 */
[----:B------:R-:W-:Y:S01]  /*7eb0*/  FADD.FTZ R163, R163, -R24 ;  /* 0x80000018a3a37221 */ /* 0x000fe20000010000 */
[-C--:B------:R-:W-:Y:S01]  /*7ec0*/  FFMA.FTZ R198, R198, R38.reuse, R39 ;  /* 0x00000026c6c67223 */ /* 0x080fe20000010027 */
[----:B------:R-:W-:Y:S01]  /*7ed0*/  FMUL.FTZ R24, R25, UR6 ;  /* 0x0000000619187c20 */ /* 0x000fe20008410000 */
[----:B------:R-:W-:Y:S01]  /*7ee0*/  FSEL R31, R26, RZ, P6 ;  /* 0x000000ff1a1f7208 */ /* 0x000fe20003000000 */
[----:B------:R-:W-:Y:S01]  /*7ef0*/  FFMA.FTZ R0, R128, R163, R0 ;  /* 0x000000a380007223 */ /* 0x000fe20000010000 */
[----:B------:R-:W-:Y:S01]  /*7f00*/  HADD2.F32 R27, -RZ, R14.H1_H1 ;  /* 0x3000000eff1b7230 */ /* 0x000fe20000004100 */
[----:B------:R-:W-:Y:S01]  /*7f10*/  LOP3.LUT P6, RZ, R41, 0xff0000, RZ, 0xc0, !PT ;  /* 0x00ff000029ff7812 */ /* 0x000fe200078cc0ff */
[----:B------:R-:W-:Y:S01]  /*7f20*/  FADD.FTZ R197, R197, -R198 ;  /* 0x800000c6c5c57221 */ /* 0x000fe20000010000 */
[----:B------:R-:W-:Y:S01]  /*7f30*/  FMUL.FTZ R0, R0, UR6 ;  /* 0x0000000600007c20 */ /* 0x000fe20008410000 */
[--C-:B------:R-:W-:Y:S01]  /*7f40*/  HADD2.F32 R25, -RZ, R13.reuse.H0_H0 ;  /* 0x2000000dff197230 */ /* 0x100fe20000004100 */
[----:B------:R-:W-:Y:S01]  /*7f50*/  FSEL R30, R24, RZ, P6 ;  /* 0x000000ff181e7208 */ /* 0x000fe20003000000 */
[----:B------:R-:W-:Y:S01]  /*7f60*/  FFMA.FTZ R197, R128, R197, R27 ;  /* 0x000000c580c57223 */ /* 0x000fe2000001001b */
        /* <DEDUP_REMOVED lines=26> */
[C---:B------:R-:W-:Y:S02]  /*8110*/  LOP3.LUT P6, RZ, R40.reuse, 0xff00, RZ, 0xc0, !PT ;  /* 0x0000ff0028ff7812 */ /* 0x040fe400078cc0ff */
        /* <DEDUP_REMOVED lines=8> */
.L_x_639:
[----:B------:R-:W-:Y:S05]  /*81a0*/  @!P5 BRA `(.L_x_641) ;  /* 0x0000000000e8d947 */ /* 0x000fea0003800000 */
[-CC-:B------:R-:W-:Y:S01]  /*81b0*/  FFMA.FTZ R0, R165, R38.reuse, R39.reuse ;  /* 0x00000026a5007223 */ /* 0x180fe20000010027 */
[-CC-:B------:R-:W-:Y:S01]  /*81c0*/  FFMA.FTZ R200, R200, R38.reuse, R39.reuse ;  /* 0x00000026c8c87223 */ /* 0x180fe20000010027 */
[----:B------:R-:W-:Y:S01]  /*81d0*/  ISETP.GE.U32.AND P6, PT, R40, RZ, PT ;  /* 0x000000ff2800720c */ /* 0x000fe20003fc6070 */
[-CC-:B0-----:R-:W-:Y:S01]  /*81e0*/  FFMA.FTZ R16, R161, R38.reuse, R39.reuse ;  /* 0x00000026a1107223 */ /* 0x181fe20000010027 */
[----:B------:R-:W-:Y:S01]  /*81f0*/  FADD.FTZ R169, R169, -R0 ;  /* 0x80000000a9a97221 */ /* 0x000fe20000010000 */
[----:B------:R-:W-:Y:S01]  /*8200*/  FADD.FTZ R199, R199, -R200 ;  /* 0x800000c8c7c77221 */ /* 0x000fe20000010000 */
[-CC-:B------:R-:W-:Y:S01]  /*8210*/  FFMA.FTZ R0, R157, R38.reuse, R39.reuse ;  /* 0x000000269d007223 */ /* 0x180fe20000010027 */
[----:B------:R-:W-:Y:S01]  /*8220*/  ISETP.GE.U32.AND.EX P6, PT, R41, 0x1000000, PT, P6 ;  /* 0x010000002900780c */ /* 0x000fe20003fc6160 */
[----:B------:R-:W-:Y:S01]  /*8230*/  FADD.FTZ R163, R163, -R16 ;  /* 0x80000010a3a37221 */ /* 0x000fe20000010000 */
[----:B------:R-:W-:Y:S01]  /*8240*/  FMUL.FTZ R34, R128, R199 ;  /* 0x000000c780227220 */ /* 0x000fe20000410000 */
[----:B------:R-:W-:Y:S01]  /*8250*/  FADD.FTZ R159, R159, -R0 ;  /* 0x800000009f9f7221 */ /* 0x000fe20000010000 */
[-CC-:B------:R-:W-:Y:S01]  /*8260*/  FFMA.FTZ R198, R198, R38.reuse, R39.reuse ;  /* 0x00000026c6c67223 */ /* 0x180fe20000010027 */
        /* <DEDUP_REMOVED lines=46> */
.L_x_641:
[-CC-:B------:R-:W-:Y:S01]  /*8550*/  FFMA.FTZ R200, R200, R38.reuse, R39.reuse ;  /* 0x00000026c8c87223 */ /* 0x180fe20000010027 */
[-CC-:B0-----:R-:W-:Y:S01]  /*8560*/  FFMA.FTZ R26, R157, R38.reuse, R39.reuse ;  /* 0x000000269d1a7223 */ /* 0x181fe20000010027 */
[----:B------:R-:W-:Y:S01]  /*8570*/  ISETP.GE.U32.AND P6, PT, R40, RZ, PT ;  /* 0x000000ff2800720c */ /* 0x000fe20003fc6070 */
[-CC-:B------:R-:W-:Y:S01]  /*8580*/  FFMA.FTZ R24, R161, R38.reuse, R39.reuse ;  /* 0x00000026a1187223 */ /* 0x180fe20000010027 */
        /* <DEDUP_REMOVED lines=11> */
[-CC-:B------:R-:W-:Y:S01]  /*8640*/  FFMA.FTZ R0, R165, R38.reuse, R39.reuse ;  /* 0x00000026a5007223 */ /* 0x180fe20000010027 */
[----:B------:R-:W-:Y:S01]  /*8650*/  FMUL.FTZ R163, R163, UR6 ;  /* 0x00000006a3a37c20 */ /* 0x000fe20008410000 */
[----:B------:R-:W-:Y:S01]  /*8660*/  FSEL R30, R199, RZ, P6 ;  /* 0x000000ffc71e7208 */ /* 0x000fe20003000000 */
[----:B------:R-:W-:Y:S01]  /*8670*/  FMUL.FTZ R197, R128, R197 ;  /* 0x000000c580c57220 */ /* 0x000fe20000410000 */
[----:B------:R-:W-:Y:S01]  /*8680*/  LOP3.LUT P6, RZ, R41, 0xff0000, RZ, 0xc0, !PT ;  /* 0x00ff000029ff7812 */ /* 0x000fe200078cc0ff */
        /* <DEDUP_REMOVED lines=27> */
[----:B------:R-:W-:Y:S02]  /*8840*/  LOP3.LUT P6, RZ, R40, 0xff00, RZ, 0xc0, !PT ;  /* 0x0000ff0028ff7812 */ /* 0x000fe400078cc0ff */
[----:B------:R-:W-:Y:S02]  /*8850*/  F2FP.F16.F32.PACK_AB R25, R0, R25 ;  /* 0x000000190019723e */ /* 0x000fe400000000ff */
[----:B------:R-:W-:Y:S02]  /*8860*/  FSEL R175, R175, RZ, P6 ;  /* 0x000000ffafaf7208 */ /* 0x000fe40003000000 */
[----:B------:R-:W-:-:S04]  /*8870*/  LOP3.LUT P6, RZ, R40, 0xff, RZ, 0xc0, !PT ;  /* 0x000000ff28ff7812 */ /* 0x000fc800078cc0ff */
[----:B------:R-:W-:-:S04]  /*8880*/  FSEL R24, R39, RZ, P6 ;  /* 0x000000ff27187208 */ /* 0x000fc80003000000 */
[----:B------:R-:W-:-:S07]  /*8890*/  F2FP.F16.F32.PACK_AB R24, R175, R24 ;  /* 0x00000018af18723e */ /* 0x000fce00000000ff */
.L_x_637:
        /* <DEDUP_REMOVED lines=10> */
[----:B0-----:R-:W-:Y:S02]  /*8940*/  MOV R20, R79 ;  /* 0x0000004f00147202 */ /* 0x001fe40000000f00 */
        /* <DEDUP_REMOVED lines=44> */
[----:B------:R-:W-:-:S07]  /*8c10*/  MOV R19, R90 ;  /* 0x0000005a00137202 */ /* 0x000fce0000000f00 */
.L_x_617:
        /* <DEDUP_REMOVED lines=20> */
.L_x_643:
        /* <DEDUP_REMOVED lines=10> */
.L_x_3795:


//--------------------- .text._ZN10layer_norm31ln_parallel_residual_bwd_kernelINS_13Kernel_traitsIf13__nv_bfloat16S2_S2_fjLj6144ELj1ELj1ELj8ELj16ENS_18Kernel_traits_baseILj6144EfS2_S2_S2_fjLj256EEEEELb0ELb0ELb0EEEvNS_9BwdParamsE --------------------------
	.section	.text._ZN10layer_norm31ln_parallel_residual_bwd_kernelINS_13Kernel_traitsIf13__nv_bfloat16S2_S2_fjLj6144ELj1ELj1ELj8ELj16ENS_18Kernel_traits_baseILj6144EfS2_S2_S2_fjLj256EEEEELb0ELb0ELb0EEEvNS_9BwdParamsE,"ax",@progbits
	.align	128
        .global         _ZN10layer_norm31ln_parallel_residual_bwd_kernelINS_13Kernel_traitsIf13__nv_bfloat16S2_S2_fjLj6144ELj1ELj1ELj8ELj16ENS_18Kernel_traits_baseILj6144EfS2_S2_S2_fjLj256EEEEELb0ELb0ELb0EEEvNS_9BwdParamsE
        .type           _ZN10layer_norm31ln_parallel_residual_bwd_kernelINS_13Kernel_traitsIf13__nv_bfloat16S2_S2_fjLj6144ELj1ELj1ELj8ELj16ENS_18Kernel_traits_baseILj6144EfS2_S2_S2_fjLj256EEEEELb0ELb0ELb0EEEvNS_9BwdParamsE,@function
        .size           _ZN10layer_norm31ln_parallel_residual_bwd_kernelINS_13Kernel_traitsIf13__nv_bfloat16S2_S2_fjLj6144ELj1ELj1ELj8ELj16ENS_18Kernel_traits_baseILj6144EfS2_S2_S2_fjLj256EEEEELb0ELb0ELb0EEEvNS_9BwdParamsE,(.L_x_3796 - _ZN10layer_norm31ln_parallel_residual_bwd_kernelINS_13Kernel_traitsIf13__nv_bfloat16S2_S2_fjLj6144ELj1ELj1ELj8ELj16ENS_18Kernel_traits_baseILj6144EfS2_S2_S2_fjLj256EEEEELb0ELb0ELb0EEEvNS_9BwdParamsE)
        .other          _ZN10layer_norm31ln_parallel_residual_bwd_kernelINS_13Kernel_traitsIf13__nv_bfloat16S2_S2_fjLj6144ELj1ELj1ELj8ELj16ENS_18Kernel_traits_baseILj6144EfS2_S2_S2_fjLj256EEEEELb0ELb0ELb0EEEvNS_9BwdParamsE,@"STO_CUDA_ENTRY STV_DEFAULT"
_ZN10layer_norm31ln_parallel_residual_bwd_kernelINS_13Kernel_traitsIf13__nv_bfloat16S2_S2_fjLj6144ELj1ELj1ELj8ELj16ENS_18Kernel_traits_baseILj6144EfS2_S2_S2_fjLj256EEEEELb0ELb0ELb0EEEvNS_9BwdParamsE:
.text._ZN10layer_norm31ln_parallel_residual_bwd_kernelINS_13Kernel_traitsIf13__nv_bfloat16S2_S2_fjLj6144ELj1ELj1ELj8ELj16ENS_18Kernel_traits_baseILj6144EfS2_S2_S2_fjLj256EEEEELb0ELb0ELb0EEEvNS_9BwdParamsE:
        /* <DEDUP_REMOVED lines=33> */
[----:B------:R2:W5:Y:S04]  /*0210*/  @P5 LDG.E.128 R148, desc[UR12][R12.64+0x10] ;  /* 0x0000100c0c945981 */ /* 0x000568000c1e1d00 */
[----:B------:R2:W5:Y:S04]  /*0220*/  @P5 LDG.E.128 R144, desc[UR12][R14.64] ;  /* 0x0000000c0e905981 */ /* 0x000568000c1e1d00 */
[----:B------:R2:W5:Y:S04]  /*0230*/  @P5 LDG.E.128 R140, desc[UR12][R14.64+0x10] ;  /* 0x0000100c0e8c5981 */ /* 0x000568000c1e1d00 */
[----:B------:R2:W5:Y:S04]  /*0240*/  @P4 LDG.E.128 R136, desc[UR12][R8.64] ;  /* 0x0000000c08884981 */ /* 0x000568000c1e1d00 */
[----:B------:R2:W5:Y:S04]  /*0250*/  @P4 LDG.E.128 R132, desc[UR12][R8.64+0x10] ;  /* 0x0000100c08844981 */ /* 0x000568000c1e1d00 */
        /* <DEDUP_REMOVED lines=110> */
.L_x_683:
[----:B----45:R-:W4:Y:S08]  /*0940*/  LDC.64 R4, c[0x0][0x3c0] ;  /* 0x0000f000ff047b82 */ /* 0x030f300000000a00 */
[----:B0-----:R-:W0:Y:S08]  /*0950*/  LDC R0, c[0x0][0x388] ;  /* 0x0000e200ff007b82 */ /* 0x001e300000000800 */
[----:B---3--:R-:W1:Y:S01]  /*0960*/  LDC.64 R184, c[0x0][0x3c8] ;  /* 0x0000f200ffb87b82 */ /* 0x008e620000000a00 */
[----:B----4-:R-:W-:-:S06]  /*0970*/  IMAD.WIDE R186, R3, 0x4, R4 ;  /* 0x0000000403ba7825 */ /* 0x010fcc00078e0204 */
[----:B------:R-:W4:Y:S01]  /*0980*/  LDG.E R186, desc[UR12][R186.64] ;  /* 0x0000000cbaba7981 */ /* 0x000f22000c1e1900 */
[C---:B------:R-:W-:Y:S01]  /*0990*/  ISETP.GE.U32.AND P5, PT, R2.reuse, 0x200, PT ;  /* 0x000002000200780c */ /* 0x040fe20003fa6070 */
[----:B0-----:R-:W-:Y:S01]  /*09a0*/  IMAD R4, R3, R0, RZ ;  /* 0x0000000003047224 */ /* 0x001fe200078e02ff */
[----:B------:R-:W-:-:S04]  /*09b0*/  ISETP.GE.U32.AND P4, PT, R2, 0x300, PT ;  /* 0x000003000200780c */ /* 0x000fc80003f86070 */
[----:B------:R-:W-:Y:S01]  /*09c0*/  SHF.R.S32.HI R5, RZ, 0x1f, R4 ;  /* 0x0000001fff057819 */ /* 0x000fe20000011404 */
[----:B-1----:R-:W-:-:S03]  /*09d0*/  IMAD.WIDE R184, R3, 0x4, R184 ;  /* 0x0000000403b87825 */ /* 0x002fc600078e02b8 */
[----:B------:R-:W-:-:S04]  /*09e0*/  LEA.HI R5, R5, R4, RZ, 0x3 ;  /* 0x0000000405057211 */ /* 0x000fc800078f18ff */
[----:B------:R-:W-:Y:S02]  /*09f0*/  LEA.HI.SX32 R4, R5, R234, 0x1d ;  /* 0x000000ea05047211 */ /* 0x000fe400078feaff */
[----:B-----5:R0:W5:Y:S01]  /*0a00*/  LDG.E R5, desc[UR12][R184.64] ;  /* 0x0000000cb8057981 */ /* 0x020162000c1e1900 */
[----:B------:R-:W-:Y:S01]  /*0a10*/  BSSY.RECONVERGENT B0, `(.L_x_645) ;  /* 0x0000089000007945 */ /* 0x000fe20003800200 */
[----:B------:R-:W-:Y:S01]  /*0a20*/  HFMA2 R235, -RZ, RZ, 0, 0 ;  /* 0x00000000ffeb7431 */ /* 0x000fe200000001ff */
[----:B------:R-:W-:Y:S02]  /*0a30*/  MOV R197, RZ ;  /* 0x000000ff00c57202 */ /* 0x000fe40000000f00 */
        /* <DEDUP_REMOVED lines=14> */
[----:B------:R-:W0:Y:S02]  /*0b20*/  @P0 LDC.64 R198, c[0x0][0x438] ;  /* 0x00010e00ffc60b82 */ /* 0x000e240000000a00 */
[----:B0-----:R-:W-:-:S05]  /*0b30*/  @P0 IMAD.WIDE.U32 R198, R4, 0x10, R198 ;  /* 0x0000001004c60825 */ /* 0x001fca00078e00c6 */
[----:B------:R0:W5:Y:S01]  /*0b40*/  @P0 LDG.E.128 R24, desc[UR12][R198.64] ;  /* 0x0000000cc6180981 */ /* 0x000162000c1e1d00 */
[C---:B---3--:R-:W-:Y:S02]  /*0b50*/  SHF.L.U32 R219, R184.reuse, 0x10, RZ ;  /* 0x00000010b8db7819 */ /* 0x048fe400000006ff */
[C---:B------:R-:W-:Y:S02]  /*0b60*/  SHF.L.U32 R223, R185.reuse, 0x10, RZ ;  /* 0x00000010b9df7819 */ /* 0x040fe400000006ff */
[----:B------:R-:W-:Y:S02]  /*0b70*/  PRMT R197, R184, 0x7632, R197 ;  /* 0x00007632b8c57816 */ /* 0x000fe400000000c5 */
[----:B------:R-:W-:Y:S02]  /*0b80*/  PRMT R217, R185, 0x7632, R217 ;  /* 0x00007632b9d97816 */ /* 0x000fe400000000d9 */
[C---:B------:R-:W-:Y:S02]  /*0b90*/  PRMT R184, R186.reuse, 0x7632, R184 ;  /* 0x00007632bab87816 */ /* 0x040fe400000000b8 */
[----:B------:R-:W-:-:S02]  /*0ba0*/  SHF.L.U32 R235, R186, 0x10, RZ ;  /* 0x00000010baeb7819 */ /* 0x000fc400000006ff */
[C---:B------:R-:W-:Y:S02]  /*0bb0*/  PRMT R185, R187.reuse, 0x7632, R185 ;  /* 0x00007632bbb97816 */ /* 0x040fe400000000b9 */
[----:B------:R-:W-:Y:S02]  /*0bc0*/  SHF.L.U32 R239, R187, 0x10, RZ ;  /* 0x00000010bbef7819 */ /* 0x000fe400000006ff */
[C---:B0-----:R-:W-:Y:S02]  /*0bd0*/  PRMT R198, R189.reuse, 0x7632, R198 ;  /* 0x00007632bdc67816 */ /* 0x041fe400000000c6 */
[----:B------:R-:W-:Y:S02]  /*0be0*/  SHF.L.U32 R225, R189, 0x10, RZ ;  /* 0x00000010bde17819 */ /* 0x000fe400000006ff */
[C---:B------:R-:W-:Y:S02]  /*0bf0*/  PRMT R186, R190.reuse, 0x7632, R186 ;  /* 0x00007632beba7816 */ /* 0x040fe400000000ba */
[----:B------:R-:W-:Y:S01]  /*0c00*/  SHF.L.U32 R237, R190, 0x10, RZ ;  /* 0x00000010beed7819 */ /* 0x000fe200000006ff */
[----:B------:R-:W-:Y:S01]  /*0c10*/  FADD.FTZ R98, R98, R225 ;  /* 0x000000e162627221 */ /* 0x000fe20000010000 */
[----:B----4-:R-:W-:-:S02]  /*0c20*/  PRMT R222, R193, 0x7632, R222 ;  /* 0x00007632c1de7816 */ /* 0x010fc400000000de */
[----:B------:R-:W-:Y:S01]  /*0c30*/  PRMT R199, R192, 0x7632, R199 ;  /* 0x00007632c0c77816 */ /* 0x000fe200000000c7 */
[----:B------:R-:W-:Y:S01]  /*0c40*/  FADD.FTZ R92, R92, R237 ;  /* 0x000000ed5c5c7221 */ /* 0x000fe20000010000 */
[----:B------:R-:W-:Y:S01]  /*0c50*/  SHF.L.U32 R189, R192, 0x10, RZ ;  /* 0x00000010c0bd7819 */ /* 0x000fe200000006ff */
[----:B------:R-:W-:Y:S01]  /*0c60*/  FADD.FTZ R192, -R196, R219 ;  /* 0x000000dbc4c07221 */ /* 0x000fe20000010100 */
[----:B------:R-:W-:Y:S02]  /*0c70*/  SHF.L.U32 R193, R193, 0x10, RZ ;  /* 0x00000010c1c17819 */ /* 0x000fe400000006ff */
[C---:B------:R-:W-:Y:S01]  /*0c80*/  PRMT R190, R194.reuse, 0x7632, R190 ;  /* 0x00007632c2be7816 */ /* 0x040fe200000000be */
[----:B-----5:R-:W-:Y:S01]  /*0c90*/  FMUL.FTZ R233, R5, R192 ;  /* 0x000000c005e97220 */ /* 0x020fe20000410000 */
[----:B------:R-:W-:Y:S01]  /*0ca0*/  SHF.L.U32 R187, R194, 0x10, RZ ;  /* 0x00000010c2bb7819 */ /* 0x000fe200000006ff */
[----:B------:R-:W-:Y:S01]  /*0cb0*/  FADD.FTZ R194, -R196, R223 ;  /* 0x000000dfc4c27221 */ /* 0x000fe20000010100 */
[----:B------:R-:W-:Y:S01]  /*0cc0*/  FMUL.FTZ R227, R162, R193 ;  /* 0x000000c1a2e37220 */ /* 0x000fe20000410000 */
[----:B------:R-:W-:Y:S01]  /*0cd0*/  FADD.FTZ R192, -R196, R235 ;  /* 0x000000ebc4c07221 */ /* 0x000fe20000010100 */
[----:B------:R-:W-:Y:S01]  /*0ce0*/  SHF.L.U32 R217, R217, 0x10, RZ ;  /* 0x00000010d9d97819 */ /* 0x000fe200000006ff */
[----:B------:R-:W-:Y:S01]  /*0cf0*/  FMUL.FTZ R229, R5, R194 ;  /* 0x000000c205e57220 */ /* 0x000fe20000410000 */
[----:B------:R-:W-:Y:S01]  /*0d00*/  SHF.L.U32 R221, R188, 0x10, RZ ;  /* 0x00000010bcdd7819 */ /* 0x000fe200000006ff */
[----:B------:R-:W-:Y:S01]  /*0d10*/  FFMA.FTZ R227, R170, R225, R227 ;  /* 0x000000e1aae37223 */ /* 0x000fe200000100e3 */
[----:B------:R-:W-:Y:S01]  /*0d20*/  FMUL.FTZ R231, R160, R189 ;  /* 0x000000bda0e77220 */ /* 0x000fe20000410000 */
[----:B------:R-:W-:Y:S01]  /*0d30*/  FFMA.FTZ R122, R229, R225, R122 ;  /* 0x000000e1e57a7223 */ /* 0x000fe2000001007a */
[----:B------:R-:W-:Y:S01]  /*0d40*/  FMUL.FTZ R225, R5, R192 ;  /* 0x000000c005e17220 */ /* 0x000fe20000410000 */
[C---:B------:R-:W-:Y:S01]  /*0d50*/  FADD.FTZ R194, -R196.reuse, R239 ;  /* 0x000000efc4c27221 */ /* 0x040fe20000010100 */
[----:B------:R-:W-:Y:S01]  /*0d60*/  SHF.L.U32 R197, R197, 0x10, RZ ;  /* 0x00000010c5c57819 */ /* 0x000fe200000006ff */
[----:B------:R-:W-:Y:S01]  /*0d70*/  FADD.FTZ R228, -R196, R217 ;  /* 0x000000d9c4e47221 */ /* 0x000fe20000010100 */
[----:B------:R-:W-:Y:S01]  /*0d80*/  SHF.L.U32 R192, R222, 0x10, RZ ;  /* 0x00000010dec07819 */ /* 0x000fe200000006ff */
[----:B------:R-:W-:Y:S01]  /*0d90*/  FADD.FTZ R96, R96, R221 ;  /* 0x000000dd60607221 */ /* 0x000fe20000010000 */
[-C--:B------:R-:W-:Y:S01]  /*0da0*/  FFMA.FTZ R231, R168, R221.reuse, R231 ;  /* 0x000000dda8e77223 */ /* 0x080fe200000100e7 */
[----:B------:R-:W-:Y:S01]  /*0db0*/  FFMA.FTZ R120, R233, R221, R120 ;  /* 0x000000dde9787223 */ /* 0x000fe20000010078 */
[----:B------:R-:W-:Y:S01]  /*0dc0*/  PRMT R220, R188, 0x7632, R220 ;  /* 0x00007632bcdc7816 */ /* 0x000fe200000000dc */
[----:B------:R-:W-:Y:S01]  /*0dd0*/  FMUL.FTZ R221, R5, R194 ;  /* 0x000000c205dd7220 */ /* 0x000fe20000410000 */
[----:B------:R-:W-:Y:S01]  /*0de0*/  SHF.L.U32 R198, R198, 0x10, RZ ;  /* 0x00000010c6c67819 */ /* 0x000fe200000006ff */
[----:B------:R-:W-:Y:S01]  /*0df0*/  FADD.FTZ R232, -R196, R197 ;  /* 0x000000c5c4e87221 */ /* 0x000fe20000010100 */
[----:B------:R-:W-:Y:S01]  /*0e00*/  PRMT R188, R191, 0x7632, R188 ;  /* 0x00007632bfbc7816 */ /* 0x000fe200000000bc */
[----:B------:R-:W-:Y:S01]  /*0e10*/  FMUL.FTZ R226, R163, R192 ;  /* 0x000000c0a3e27220 */ /* 0x000fe20000410000 */
[----:B------:R-:W-:Y:S01]  /*0e20*/  SHF.L.U32 R241, R191, 0x10, RZ ;  /* 0x00000010bff17819 */ /* 0x000fe200000006ff */
[----:B------:R-:W-:Y:S01]  /*0e30*/  FMUL.FTZ R228, R5, R228 ;  /* 0x000000e405e47220 */ /* 0x000fe20000410000 */
[----:B------:R-:W-:Y:S01]  /*0e40*/  SHF.L.U32 R194, R199, 0x10, RZ ;  /* 0x00000010c7c27819 */ /* 0x000fe200000006ff */
[----:B------:R-:W-:Y:S01]  /*0e50*/  FADD.FTZ R99, R99, R198 ;  /* 0x000000c663637221 */ /* 0x000fe20000010000 */
[----:B------:R-:W-:Y:S01]  /*0e60*/  PRMT R191, R195, 0x7632, R191 ;  /* 0x00007632c3bf7816 */ /* 0x000fe200000000bf */
[-C--:B------:R-:W-:Y:S01]  /*0e70*/  FFMA.FTZ R226, R171, R198.reuse, R226 ;  /* 0x000000c6abe27223 */ /* 0x080fe200000100e2 */
[----:B------:R-:W-:Y:S01]  /*0e80*/  SHF.L.U32 R197, R184, 0x10, RZ ;  /* 0x00000010b8c57819 */ /* 0x000fe200000006ff */
[----:B------:R-:W-:Y:S01]  /*0e90*/  FFMA.FTZ R123, R228, R198, R123 ;  /* 0x000000c6e47b7223 */ /* 0x000fe2000001007b */
[----:B------:R-:W-:Y:S01]  /*0ea0*/  SHF.L.U32 R220, R220, 0x10, RZ ;  /* 0x00000010dcdc7819 */ /* 0x000fe200000006ff */
[----:B------:R-:W-:Y:S01]  /*0eb0*/  FMUL.FTZ R230, R161, R194 ;  /* 0x000000c2a1e67220 */ /* 0x000fe20000410000 */
[----:B------:R-:W-:Y:S01]  /*0ec0*/  FMUL.FTZ R232, R5, R232 ;  /* 0x000000e805e87220 */ /* 0x000fe20000410000 */
[----:B------:R-:W-:Y:S01]  /*0ed0*/  SHF.L.U32 R185, R185, 0x10, RZ ;  /* 0x00000010b9b97819 */ /* 0x000fe200000006ff */
[----:B------:R-:W-:Y:S01]  /*0ee0*/  FADD.FTZ R224, -R196, R197 ;  /* 0x000000c5c4e07221 */ /* 0x000fe20000010100 */
[----:B------:R-:W-:Y:S01]  /*0ef0*/  SHF.L.U32 R190, R190, 0x10, RZ ;  /* 0x00000010bebe7819 */ /* 0x000fe200000006ff */
[----:B------:R-:W-:Y:S01]  /*0f00*/  FADD.FTZ R97, R97, R220 ;  /* 0x000000dc61617221 */ /* 0x000fe20000010000 */
[----:B------:R-:W-:Y:S01]  /*0f10*/  SHF.L.U32 R198, R191, 0x10, RZ ;  /* 0x00000010bfc67819 */ /* 0x000fe200000006ff */
[-C--:B------:R-:W-:Y:S01]  /*0f20*/  FFMA.FTZ R230, R169, R220.reuse, R230 ;  /* 0x000000dca9e67223 */ /* 0x080fe200000100e6 */
[----:B------:R-:W-:Y:S01]  /*0f30*/  FFMA.FTZ R121, R232, R220, R121 ;  /* 0x000000dce8797223 */ /* 0x000fe20000010079 */
[----:B------:R-:W-:Y:S01]  /*0f40*/  SHF.L.U32 R186, R186, 0x10, RZ ;  /* 0x00000010baba7819 */ /* 0x000fe200000006ff */
[----:B------:R-:W-:Y:S01]  /*0f50*/  FADD.FTZ R220, -R196, R185 ;  /* 0x000000b9c4dc7221 */ /* 0x000fe20000010100 */
[----:B------:R-:W-:Y:S01]  /*0f60*/  SHF.L.U32 R188, R188, 0x10, RZ ;  /* 0x00000010bcbc7819 */ /* 0x000fe200000006ff */
[----:B------:R-:W-:Y:S01]  /*0f70*/  FMUL.FTZ R222, R157, R190 ;  /* 0x000000be9dde7220 */ /* 0x000fe20000410000 */
[----:B------:R-:W-:Y:S01]  /*0f80*/  FMUL.FTZ R184, R159, R198 ;  /* 0x000000c69fb87220 */ /* 0x000fe20000410000 */
[----:B------:R-:W-:Y:S01]  /*0f90*/  FMUL.FTZ R224, R5, R224 ;  /* 0x000000e005e07220 */ /* 0x000fe20000410000 */
[----:B------:R-:W-:Y:S01]  /*0fa0*/  FADD.FTZ R48, R48, R189 ;  /* 0x000000bd30307221 */ /* 0x000fe20000010000 */
[C---:B------:R-:W-:Y:S01]  /*0fb0*/  FFMA.FTZ R72, R233.reuse, R189, R72 ;  /* 0x000000bde9487223 */ /* 0x040fe20000010048 */
[----:B------:R-:W-:Y:S01]  /*0fc0*/  FADD.FTZ R185, RZ, R231 ;  /* 0x000000e7ffb97221 */ /* 0x000fe20000010000 */
[----:B------:R-:W-:Y:S01]  /*0fd0*/  FFMA.FTZ R189, R233, R231, RZ ;  /* 0x000000e7e9bd7223 */ /* 0x000fe200000100ff */
[----:B------:R-:W-:Y:S01]  /*0fe0*/  FADD.FTZ R93, R93, R186 ;  /* 0x000000ba5d5d7221 */ /* 0x000fe20000010000 */
[-C--:B------:R-:W-:Y:S01]  /*0ff0*/  FFMA.FTZ R222, R165, R186.reuse, R222 ;  /* 0x000000baa5de7223 */ /* 0x080fe200000100de */
[----:B------:R-:W-:Y:S01]  /*1000*/  FFMA.FTZ R117, R224, R186, R117 ;  /* 0x000000bae0757223 */ /* 0x000fe20000010075 */
[----:B------:R-:W-:Y:S01]  /*1010*/  FFMA.FTZ R217, R167, R188, R184 ;  /* 0x000000bca7d97223 */ /* 0x000fe200000100b8 */
[----:B------:R-:W-:Y:S01]  /*1020*/  FADD.FTZ R184, R185, R230 ;  /* 0x000000e6b9b87221 */ /* 0x000fe20000010000 */
[----:B------:R-:W-:Y:S01]  /*1030*/  FFMA.FTZ R186, R232, R230, R189 ;  /* 0x000000e6e8ba7223 */ /* 0x000fe200000100bd */
[-C--:B------:R-:W-:Y:S01]  /*1040*/  FMUL.FTZ R223, R156, R187.reuse ;  /* 0x000000bb9cdf7220 */ /* 0x080fe20000410000 */
[----:B------:R-:W-:Y:S01]  /*1050*/  FADD.FTZ R44, R44, R187 ;  /* 0x000000bb2c2c7221 */ /* 0x000fe20000010000 */
[----:B------:R-:W-:Y:S01]  /*1060*/  FFMA.FTZ R68, R225, R187, R68 ;  /* 0x000000bbe1447223 */ /* 0x000fe20000010044 */
[----:B------:R-:W-:Y:S01]  /*1070*/  FADD.FTZ R185, R184, R227 ;  /* 0x000000e3b8b97221 */ /* 0x000fe20000010000 */
[----:B------:R-:W-:Y:S01]  /*1080*/  FFMA.FTZ R187, R229, R227, R186 ;  /* 0x000000e3e5bb7223 */ /* 0x000fe200000100ba */
[----:B------:R-:W-:Y:S01]  /*1090*/  SHF.L.U32 R195, R195, 0x10, RZ ;  /* 0x00000010c3c37819 */ /* 0x000fe200000006ff */
[----:B------:R-:W-:Y:S01]  /*10a0*/  FFMA.FTZ R223, R164, R237, R223 ;  /* 0x000000eda4df7223 */ /* 0x000fe200000100df */
[----:B------:R-:W-:Y:S01]  /*10b0*/  FADD.FTZ R184, R185, R226 ;  /* 0x000000e2b9b87221 */ /* 0x000fe20000010000 */
[----:B------:R-:W-:Y:S01]  /*10c0*/  FFMA.FTZ R186, R228, R226, R187 ;  /* 0x000000e2e4ba7223 */ /* 0x000fe200000100bb */
[----:B------:R-:W-:Y:S01]  /*10d0*/  FMUL.FTZ R220, R5, R220 ;  /* 0x000000dc05dc7220 */ /* 0x000fe20000410000 */
[----:B------:R-:W-:Y:S01]  /*10e0*/  FMUL.FTZ R219, R158, R195 ;  /* 0x000000c39edb7220 */ /* 0x000fe20000410000 */
[----:B------:R-:W-:Y:S01]  /*10f0*/  FADD.FTZ R185, R184, R223 ;  /* 0x000000dfb8b97221 */ /* 0x000fe20000010000 */
[C---:B------:R-:W-:Y:S01]  /*1100*/  FFMA.FTZ R187, R225.reuse, R223, R186 ;  /* 0x000000dfe1bb7223 */ /* 0x040fe200000100ba */
[----:B------:R-:W-:Y:S01]  /*1110*/  FFMA.FTZ R116, R225, R237, R116 ;  /* 0x000000ede1747223 */ /* 0x000fe20000010074 */
[-C--:B------:R-:W-:Y:S01]  /*1120*/  FFMA.FTZ R219, R166, R241.reuse, R219 ;  /* 0x000000f1a6db7223 */ /* 0x080fe200000100db */
        /* <DEDUP_REMOVED lines=23> */
.L_x_646:
[----:B--23--:R-:W-:Y:S05]  /*12a0*/  BSYNC.RECONVERGENT B0 ;  /* 0x0000000000007941 */ /* 0x00cfea0003800200 */
.L_x_645:
[----:B------:R-:W-:Y:S04]  /*12b0*/  BSSY.RECONVERGENT B0, `(.L_x_647) ;  /* 0x0000085000007945 */ /* 0x000fe80003800200 */
[----:B------:R-:W-:Y:S05]  /*12c0*/  @!P5 BRA `(.L_x_648) ;  /* 0x00000008000cd947 */ /* 0x000fea0003800000 */
[----:B------:R-:W0:Y:S08]  /*12d0*/  LDC.64 R8, c[0x0][0x430] ;  /* 0x00010c00ff087b82 */ /* 0x000e300000000a00 */
[----:B------:R-:W1:Y:S08]  /*12e0*/  LDC.64 R6, c[0x0][0x3a8] ;  /* 0x0000ea00ff067b82 */ /* 0x000e700000000a00 */
[----:B------:R-:W2:Y:S01]  /*12f0*/  LDC.64 R10, c[0x0][0x428] ;  /* 0x00010a00ff0a7b82 */ /* 0x000ea20000000a00 */
[----:B0-----:R-:W-:-:S06]  /*1300*/  IMAD.WIDE.U32 R16, R237, 0x10, R8 ;  /* 0x00000010ed107825 */ /* 0x001fcc00078e0008 */
[----:B------:R-:W3:Y:S01]  /*1310*/  LDG.E.128 R16, desc[UR12][R16.64] ;  /* 0x0000000c10107981 */ /* 0x000ee2000c1e1d00 */
[----:B-1----:R-:W-:-:S04]  /*1320*/  IMAD.WIDE.U32 R8, R237, 0x10, R6 ;  /* 0x00000010ed087825 */ /* 0x002fc800078e0006 */
[----:B--2---:R-:W-:Y:S02]  /*1330*/  IMAD.WIDE.U32 R12, R237, 0x10, R10 ;  /* 0x00000010ed0c7825 */ /* 0x004fe400078e000a */
[----:B------:R-:W2:Y:S04]  /*1340*/  LDG.E.128 R8, desc[UR12][R8.64] ;  /* 0x0000000c08087981 */ /* 0x000ea8000c1e1d00 */
[----:B------:R-:W4:Y:S01]  /*1350*/  LDG.E.128 R12, desc[UR12][R12.64] ;  /* 0x0000000c0c0c7981 */ /* 0x000f22000c1e1d00 */
[----:B------:R-:W-:-:S04]  /*1360*/  ISETP.NE.U32.AND P0, PT, RZ, UR14, PT ;  /* 0x0000000eff007c0c */ /* 0x000fc8000bf05070 */
[----:B------:R-:W-:-:S13]  /*1370*/  ISETP.NE.AND.EX P0, PT, RZ, UR15, PT, P0 ;  /* 0x0000000fff007c0c */ /* 0x000fda000bf05300 */
[----:B------:R-:W0:Y:S02]  /*1380*/  @P0 LDC.64 R6, c[0x0][0x438] ;  /* 0x00010e00ff060b82 */ /* 0x000e240000000a00 */
[----:B0-----:R-:W-:-:S05]  /*1390*/  @P0 IMAD.WIDE.U32 R6, R237, 0x10, R6 ;  /* 0x00000010ed060825 */ /* 0x001fca00078e0006 */
[----:B------:R2:W5:Y:S01]  /*13a0*/  @P0 LDG.E.128 R20, desc[UR12][R6.64] ;  /* 0x0000000c06140981 */ /* 0x000562000c1e1d00 */
[----:B------:R-:W-:Y:S02]  /*13b0*/  IADD3 R237, PT, PT, R237, 0x100, RZ ;  /* 0x00000100eded7810 */ /* 0x000fe40007ffe0ff */
[----:B---3--:R-:W-:Y:S02]  /*13c0*/  SHF.L.U32 R239, R17, 0x10, RZ ;  /* 0x0000001011ef7819 */ /* 0x008fe400000006ff */
[----:B--2---:R-:W-:Y:S02]  /*13d0*/  SHF.L.U32 R7, R8, 0x10, RZ ;  /* 0x0000001008077819 */ /* 0x004fe400000006ff */
[C---:B----4-:R-:W-:Y:S02]  /*13e0*/  PRMT R186, R13.reuse, 0x7632, R186 ;  /* 0x000076320dba7816 */ /* 0x050fe400000000ba */
[----:B------:R-:W-:Y:S01]  /*13f0*/  SHF.L.U32 R199, R13, 0x10, RZ ;  /* 0x000000100dc77819 */ /* 0x000fe200000006ff */
[----:B------:R-:W-:Y:S01]  /*1400*/  FADD.FTZ R6, -R196, R7 ;  /* 0x00000007c4067221 */ /* 0x000fe20000010100 */
[----:B------:R-:W-:-:S02]  /*1410*/  SHF.L.U32 R13, R16, 0x10, RZ ;  /* 0x00000010100d7819 */ /* 0x000fc400000006ff */
[C---:B------:R-:W-:Y:S02]  /*1420*/  PRMT R185, R14.reuse, 0x7632, R185 ;  /* 0x000076320eb97816 */ /* 0x040fe400000000b9 */
[----:B------:R-:W-:Y:S02]  /*1430*/  SHF.L.U32 R243, R14, 0x10, RZ ;  /* 0x000000100ef37819 */ /* 0x000fe400000006ff */
[----:B------:R-:W-:Y:S01]  /*1440*/  PRMT R14, R17, 0x7632, R14 ;  /* 0x00007632110e7816 */ /* 0x000fe2000000000e */
[----:B-----5:R-:W-:Y:S01]  /*1450*/  FMUL.FTZ R7, R5, R6 ;  /* 0x0000000605077220 */ /* 0x020fe20000410000 */
[----:B------:R-:W-:Y:S02]  /*1460*/  SHF.L.U32 R193, R12, 0x10, RZ ;  /* 0x000000100cc17819 */ /* 0x000fe400000006ff */
[C---:B------:R-:W-:Y:S02]  /*1470*/  PRMT R17, R9.reuse, 0x7632, R17 ;  /* 0x0000763209117816 */ /* 0x040fe40000000011 */
[----:B------:R-:W-:Y:S01]  /*1480*/  SHF.L.U32 R195, R9, 0x10, RZ ;  /* 0x0000001009c37819 */ /* 0x000fe200000006ff */
[----:B------:R-:W-:Y:S01]  /*1490*/  FMUL.FTZ R9, R144, R13 ;  /* 0x0000000d90097220 */ /* 0x000fe20000410000 */
[----:B------:R-:W-:Y:S01]  /*14a0*/  PRMT R188, R8, 0x7632, R188 ;  /* 0x0000763208bc7816 */ /* 0x000fe200000000bc */
[----:B------:R-:W-:Y:S01]  /*14b0*/  FADD.FTZ R88, R88, R193 ;  /* 0x000000c158587221 */ /* 0x000fe20000010000 */
[----:B------:R-:W-:Y:S01]  /*14c0*/  PRMT R187, R12, 0x7632, R187 ;  /* 0x000076320cbb7816 */ /* 0x000fe200000000bb */
[-C--:B------:R-:W-:Y:S01]  /*14d0*/  FFMA.FTZ R218, R152, R193.reuse, R9 ;  /* 0x000000c198da7223 */ /* 0x080fe20000010009 */
[----:B------:R-:W-:Y:S01]  /*14e0*/  FFMA.FTZ R112, R7, R193, R112 ;  /* 0x000000c107707223 */ /* 0x000fe20000010070 */
[----:B------:R-:W-:-:S02]  /*14f0*/  PRMT R12, R16, 0x7632, R12 ;  /* 0x00007632100c7816 */ /* 0x000fc4000000000c */
[----:B------:R-:W-:Y:S02]  /*1500*/  SHF.L.U32 R193, R188, 0x10, RZ ;  /* 0x00000010bcc17819 */ /* 0x000fe400000006ff */
[----:B------:R-:W-:-:S03]  /*1510*/  SHF.L.U32 R190, R12, 0x10, RZ ;  /* 0x000000100cbe7819 */ /* 0x000fc600000006ff */
[----:B------:R-:W-:Y:S01]  /*1520*/  FADD.FTZ R216, -R196, R193 ;  /* 0x000000c1c4d87221 */ /* 0x000fe20000010100 */
[----:B------:R-:W-:Y:S01]  /*1530*/  SHF.L.U32 R188, R187, 0x10, RZ ;  /* 0x00000010bbbc7819 */ /* 0x000fe200000006ff */
[----:B------:R-:W-:Y:S02]  /*1540*/  FMUL.FTZ R12, R145, R190 ;  /* 0x000000be910c7220 */ /* 0x000fe40000410000 */
[----:B------:R-:W-:Y:S01]  /*1550*/  FMUL.FTZ R216, R5, R216 ;  /* 0x000000d805d87220 */ /* 0x000fe20000410000 */
[----:B------:R-:W-:Y:S01]  /*1560*/  SHF.L.U32 R17, R17, 0x10, RZ ;  /* 0x0000001011117819 */ /* 0x000fe200000006ff */
[----:B------:R-:W-:Y:S01]  /*1570*/  FADD.FTZ R89, R89, R188 ;  /* 0x000000bc59597221 */ /* 0x000fe20000010000 */
[-C--:B------:R-:W-:Y:S01]  /*1580*/  FFMA.FTZ R12, R153, R188.reuse, R12 ;  /* 0x000000bc990c7223 */ /* 0x080fe2000001000c */
[----:B------:R-:W-:Y:S01]  /*1590*/  FFMA.FTZ R113, R216, R188, R113 ;  /* 0x000000bcd8717223 */ /* 0x000fe20000010071 */
[----:B------:R-:W-:Y:S02]  /*15a0*/  PRMT R16, R10, 0x7632, R16 ;  /* 0x000076320a107816 */ /* 0x000fe40000000010 */
[----:B------:R-:W-:Y:S01]  /*15b0*/  SHF.L.U32 R188, R14, 0x10, RZ ;  /* 0x000000100ebc7819 */ /* 0x000fe200000006ff */
[----:B------:R-:W-:Y:S01]  /*15c0*/  FADD.FTZ R14, -R196, R17 ;  /* 0x00000011c40e7221 */ /* 0x000fe20000010100 */
[----:B------:R-:W-:-:S02]  /*15d0*/  PRMT R184, R15, 0x7632, R184 ;  /* 0x000076320fb87816 */ /* 0x000fc400000000b8 */
[----:B------:R-:W-:Y:S02]  /*15e0*/  SHF.L.U32 R189, R15, 0x10, RZ ;  /* 0x000000100fbd7819 */ /* 0x000fe400000006ff */
[----:B------:R-:W-:Y:S02]  /*15f0*/  PRMT R15, R18, 0x7632, R15 ;  /* 0x00007632120f7816 */ /* 0x000fe4000000000f */
[----:B------:R-:W-:Y:S02]  /*1600*/  SHF.L.U32 R186, R186, 0x10, RZ ;  /* 0x00000010baba7819 */ /* 0x000fe400000006ff */
[----:B------:R-:W-:Y:S01]  /*1610*/  SHF.L.U32 R17, R16, 0x10, RZ ;  /* 0x0000001010117819 */ /* 0x000fe200000006ff */
[----:B------:R-:W-:Y:S01]  /*1620*/  FMUL.FTZ R16, R147, R188 ;  /* 0x000000bc93107220 */ /* 0x000fe20000410000 */
[----:B------:R-:W-:Y:S01]  /*1630*/  FADD.FTZ R41, R41, R190 ;  /* 0x000000be29297221 */ /* 0x000fe20000010000 */
[----:B------:R-:W-:Y:S01]  /*1640*/  FFMA.FTZ R65, R216, R190, R65 ;  /* 0x000000bed8417223 */ /* 0x000fe20000010041 */
[----:B------:R-:W-:Y:S01]  /*1650*/  FMUL.FTZ R14, R5, R14 ;  /* 0x0000000e050e7220 */ /* 0x000fe20000410000 */
[----:B------:R-:W-:Y:S01]  /*1660*/  SHF.L.U32 R190, R15, 0x10, RZ ;  /* 0x000000100fbe7819 */ /* 0x000fe200000006ff */
[-C--:B------:R-:W-:Y:S01]  /*1670*/  FFMA.FTZ R15, R155, R186.reuse, R16 ;  /* 0x000000ba9b0f7223 */ /* 0x080fe20000010010 */
[----:B------:R-:W-:Y:S01]  /*1680*/  FADD.FTZ R16, -R196, R17 ;  /* 0x00000011c4107221 */ /* 0x000fe20000010100 */
[----:B------:R-:W-:Y:S01]  /*1690*/  SHF.L.U32 R245, R18, 0x10, RZ ;  /* 0x0000001012f57819 */ /* 0x000fe200000006ff */
[----:B------:R-:W-:Y:S01]  /*16a0*/  FADD.FTZ R91, R91, R186 ;  /* 0x000000ba5b5b7221 */ /* 0x000fe20000010000 */
[C---:B------:R-:W-:Y:S01]  /*16b0*/  PRMT R18, R19.reuse, 0x7632, R18 ;  /* 0x0000763213127816 */ /* 0x040fe20000000012 */
[----:B------:R-:W-:Y:S01]  /*16c0*/  FFMA.FTZ R115, R14, R186, R115 ;  /* 0x000000ba0e737223 */ /* 0x000fe20000010073 */
[----:B------:R-:W-:Y:S01]  /*16d0*/  SHF.L.U32 R191, R19, 0x10, RZ ;  /* 0x0000001013bf7819 */ /* 0x000fe200000006ff */
[----:B------:R-:W-:Y:S01]  /*16e0*/  FADD.FTZ R6, -R196, R195 ;  /* 0x000000c3c4067221 */ /* 0x000fe20000010100 */
[----:B------:R-:W-:Y:S01]  /*16f0*/  PRMT R19, R11, 0x7632, R19 ;  /* 0x000076320b137816 */ /* 0x000fe20000000013 */
[----:B------:R-:W-:Y:S01]  /*1700*/  FMUL.FTZ R192, R141, R190 ;  /* 0x000000be8dc07220 */ /* 0x000fe20000410000 */
[----:B------:R-:W-:Y:S01]  /*1710*/  SHF.L.U32 R247, R11, 0x10, RZ ;  /* 0x000000100bf77819 */ /* 0x000fe200000006ff */
[----:B------:R-:W-:Y:S01]  /*1720*/  FMUL.FTZ R11, R146, R239 ;  /* 0x000000ef920b7220 */ /* 0x000fe20000410000 */
[----:B------:R-:W-:Y:S01]  /*1730*/  SHF.L.U32 R186, R185, 0x10, RZ ;  /* 0x00000010b9ba7819 */ /* 0x000fe200000006ff */
[----:B------:R-:W-:Y:S01]  /*1740*/  FMUL.FTZ R16, R5, R16 ;  /* 0x0000001005107220 */ /* 0x000fe20000410000 */
[----:B------:R-:W-:Y:S01]  /*1750*/  FADD.FTZ R235, R235, R218 ;  /* 0x000000daebeb7221 */ /* 0x000fe20000010000 */
[----:B------:R-:W-:Y:S01]  /*1760*/  FFMA.FTZ R197, R7, R218, R197 ;  /* 0x000000da07c57223 */ /* 0x000fe200000100c5 */
[----:B------:R-:W-:Y:S01]  /*1770*/  SHF.L.U32 R241, R10, 0x10, RZ ;  /* 0x000000100af17819 */ /* 0x000fe200000006ff */
[----:B------:R-:W-:Y:S01]  /*1780*/  FMUL.FTZ R9, R5, R6 ;  /* 0x0000000605097220 */ /* 0x000fe20000410000 */
[----:B------:R-:W-:Y:S01]  /*1790*/  FFMA.FTZ R6, R154, R199, R11 ;  /* 0x000000c79a067223 */ /* 0x000fe2000001000b */
        /* <DEDUP_REMOVED lines=9> */
[----:B------:R-:W-:Y:S01]  /*1830*/  FADD.FTZ R8, -R196, R241 ;  /* 0x000000f1c4087221 */ /* 0x000fe20000010100 */
[----:B------:R-:W-:Y:S01]  /*1840*/  SHF.L.U32 R190, R18, 0x10, RZ ;  /* 0x0000001012be7819 */ /* 0x000fe200000006ff */
[----:B------:R-:W-:Y:S01]  /*1850*/  FMUL.FTZ R13, R140, R245 ;  /* 0x000000f58c0d7220 */ /* 0x000fe20000410000 */
[----:B------:R-:W-:Y:S01]  /*1860*/  SHF.L.U32 R187, R19, 0x10, RZ ;  /* 0x0000001013bb7819 */ /* 0x000fe200000006ff */
[----:B------:R-:W-:Y:S01]  /*1870*/  FADD.FTZ R18, R235, R6 ;  /* 0x00000006eb127221 */ /* 0x000fe20000010000 */
[----:B------:R-:W-:Y:S01]  /*1880*/  FFMA.FTZ R19, R9, R6, R186 ;  /* 0x0000000609137223 */ /* 0x000fe200000100ba */
[----:B------:R-:W-:Y:S01]  /*1890*/  FMUL.FTZ R11, R5, R8 ;  /* 0x00000008050b7220 */ /* 0x000fe20000410000 */
[----:B------:R-:W-:Y:S01]  /*18a0*/  FFMA.FTZ R8, R148, R243, R13 ;  /* 0x000000f394087223 */ /* 0x000fe2000001000d */
[----:B------:R-:W-:Y:S01]  /*18b0*/  FADD.FTZ R185, R18, R15 ;  /* 0x0000000f12b97221 */ /* 0x000fe20000010000 */
[C---:B------:R-:W-:Y:S01]  /*18c0*/  FFMA.FTZ R18, R14.reuse, R15, R19 ;  /* 0x0000000f0e127223 */ /* 0x040fe20000010013 */
[----:B------:R-:W-:Y:S01]  /*18d0*/  FADD.FTZ R43, R43, R188 ;  /* 0x000000bc2b2b7221 */ /* 0x000fe20000010000 */
[----:B------:R-:W-:Y:S01]  /*18e0*/  FFMA.FTZ R67, R14, R188, R67 ;  /* 0x000000bc0e437223 */ /* 0x000fe20000010043 */
[----:B------:R-:W-:Y:S01]  /*18f0*/  SHF.L.U32 R188, R184, 0x10, RZ ;  /* 0x00000010b8bc7819 */ /* 0x000fe200000006ff */
[----:B------:R-:W-:Y:S01]  /*1900*/  FADD.FTZ R10, -R196, R247 ;  /* 0x000000f7c40a7221 */ /* 0x000fe20000010100 */
[----:B------:R-:W-:Y:S01]  /*1910*/  FADD.FTZ R184, R185, R8 ;  /* 0x00000008b9b87221 */ /* 0x000fe20000010000 */
[----:B------:R-:W-:Y:S01]  /*1920*/  FMUL.FTZ R195, R142, R191 ;  /* 0x000000bf8ec37220 */ /* 0x000fe20000410000 */
[----:B------:R-:W-:Y:S01]  /*1930*/  FFMA.FTZ R185, R11, R8, R18 ;  /* 0x000000080bb97223 */ /* 0x000fe20000010012 */
[----:B------:R-:W-:Y:S01]  /*1940*/  FADD.FTZ R186, -R196, R187 ;  /* 0x000000bbc4ba7221 */ /* 0x000fe20000010100 */
[----:B------:R-:W-:Y:S01]  /*1950*/  FMUL.FTZ R13, R5, R10 ;  /* 0x0000000a050d7220 */ /* 0x000fe20000410000 */
[----:B------:R-:W-:Y:S01]  /*1960*/  FADD.FTZ R187, R184, R17 ;  /* 0x00000011b8bb7221 */ /* 0x000fe20000010000 */
[----:B------:R-:W-:Y:S01]  /*1970*/  FFMA.FTZ R10, R150, R189, R195 ;  /* 0x000000bd960a7223 */ /* 0x000fe200000100c3 */
[----:B------:R-:W-:Y:S01]  /*1980*/  FMUL.FTZ R192, R143, R190 ;  /* 0x000000be8fc07220 */ /* 0x000fe20000410000 */
[----:B------:R-:W-:Y:S01]  /*1990*/  FFMA.FTZ R184, R16, R17, R185 ;  /* 0x0000001110b87223 */ /* 0x000fe200000100b9 */
[----:B------:R-:W-:Y:S01]  /*19a0*/  FMUL.FTZ R18, R5, R186 ;  /* 0x000000ba05127220 */ /* 0x000fe20000410000 */
[----:B------:R-:W-:Y:S01]  /*19b0*/  FADD.FTZ R186, R187, R10 ;  /* 0x0000000abbba7221 */ /* 0x000fe20000010000 */
[----:B------:R-:W-:Y:S01]  /*19c0*/  FFMA.FTZ R19, R151, R188, R192 ;  /* 0x000000bc97137223 */ /* 0x000fe200000100c0 */
        /* <DEDUP_REMOVED lines=19> */
.L_x_648:
[----:B------:R-:W-:Y:S05]  /*1b00*/  BSYNC.RECONVERGENT B0 ;  /* 0x0000000000007941 */ /* 0x000fea0003800200 */
.L_x_647:
        /* <DEDUP_REMOVED lines=13> */
[----:B------:R-:W0:Y:S02]  /*1be0*/  @P0 LDC.64 R198, c[0x0][0x438] ;  /* 0x00010e00ffc60b82 */ /* 0x000e240000000a00 */
[----:B0-----:R-:W-:-:S05]  /*1bf0*/  @P0 IMAD.WIDE.U32 R198, R237, 0x10, R198 ;  /* 0x00000010edc60825 */ /* 0x001fca00078e00c6 */
[----:B------:R0:W5:Y:S01]  /*1c00*/  @P0 LDG.E.128 R172, desc[UR12][R198.64] ;  /* 0x0000000cc6ac0981 */ /* 0x000162000c1e1d00 */
[C---:B---3--:R-:W-:Y:S02]  /*1c10*/  PRMT R200, R184.reuse, 0x7632, R200 ;  /* 0x00007632b8c87816 */ /* 0x048fe400000000c8 */
[----:B------:R-:W-:Y:S02]  /*1c20*/  SHF.L.U32 R201, R184, 0x10, RZ ;  /* 0x00000010b8c97819 */ /* 0x000fe400000006ff */
[----:B------:R-:W-:Y:S02]  /*1c30*/  PRMT R184, R185, 0x7632, R184 ;  /* 0x00007632b9b87816 */ /* 0x000fe400000000b8 */
[C---:B------:R-:W-:Y:S02]  /*1c40*/  PRMT R204, R186.reuse, 0x7632, R204 ;  /* 0x00007632bacc7816 */ /* 0x040fe400000000cc */
[----:B------:R-:W-:Y:S02]  /*1c50*/  SHF.L.U32 R205, R186, 0x10, RZ ;  /* 0x00000010bacd7819 */ /* 0x000fe400000006ff */
[C---:B------:R-:W-:Y:S01]  /*1c60*/  PRMT R186, R187.reuse, 0x7632, R186 ;  /* 0x00007632bbba7816 */ /* 0x040fe200000000ba */
[----:B------:R-:W-:Y:S01]  /*1c70*/  FADD.FTZ R202, -R196, R201 ;  /* 0x000000c9c4ca7221 */ /* 0x000fe20000010100 */
[----:B------:R-:W-:-:S02]  /*1c80*/  SHF.L.U32 R207, R187, 0x10, RZ ;  /* 0x00000010bbcf7819 */ /* 0x000fc400000006ff */
[----:B------:R-:W-:Y:S02]  /*1c90*/  SHF.L.U32 R203, R185, 0x10, RZ ;  /* 0x00000010b9cb7819 */ /* 0x000fe400000006ff */
[----:B------:R-:W-:Y:S02]  /*1ca0*/  SHF.L.U32 R187, R184, 0x10, RZ ;  /* 0x00000010b8bb7819 */ /* 0x000fe400000006ff */
[----:B------:R-:W-:Y:S02]  /*1cb0*/  SHF.L.U32 R185, R200, 0x10, RZ ;  /* 0x00000010c8b97819 */ /* 0x000fe400000006ff */
[----:B0-----:R-:W-:Y:S02]  /*1cc0*/  SHF.L.U32 R199, R204, 0x10, RZ ;  /* 0x00000010ccc77819 */ /* 0x001fe400000006ff */
[----:B------:R-:W-:Y:S01]  /*1cd0*/  SHF.L.U32 R201, R186, 0x10, RZ ;  /* 0x00000010bac97819 */ /* 0x000fe200000006ff */
[C---:B------:R-:W-:Y:S01]  /*1ce0*/  FADD.FTZ R210, -R196.reuse, R187 ;  /* 0x000000bbc4d27221 */ /* 0x040fe20000010100 */
[C---:B------:R-:W-:Y:S01]  /*1cf0*/  FADD.FTZ R198, -R196.reuse, R203 ;  /* 0x000000cbc4c67221 */ /* 0x040fe20000010100 */
[C---:B------:R-:W-:Y:S01]  /*1d00*/  FADD.FTZ R206, -R196.reuse, R205 ;  /* 0x000000cdc4ce7221 */ /* 0x040fe20000010100 */
[C---:B------:R-:W-:Y:S01]  /*1d10*/  FADD.FTZ R234, -R196.reuse, R207 ;  /* 0x000000cfc4ea7221 */ /* 0x040fe20000010100 */
[C---:B------:R-:W-:Y:S01]  /*1d20*/  FADD.FTZ R208, -R196.reuse, R185 ;  /* 0x000000b9c4d07221 */ /* 0x040fe20000010100 */
[C---:B------:R-:W-:Y:S01]  /*1d30*/  FADD.FTZ R212, -R196.reuse, R199 ;  /* 0x000000c7c4d47221 */ /* 0x040fe20000010100 */
[----:B------:R-:W-:Y:S01]  /*1d40*/  FADD.FTZ R214, -R196, R201 ;  /* 0x000000c9c4d67221 */ /* 0x000fe20000010100 */
[----:B----4-:R-:W-:-:S02]  /*1d50*/  SHF.L.U32 R187, R192, 0x10, RZ ;  /* 0x00000010c0bb7819 */ /* 0x010fc400000006ff */
[C---:B--2---:R-:W-:Y:S02]  /*1d60*/  PRMT R196, R188.reuse, 0x7632, R196 ;  /* 0x00007632bcc47816 */ /* 0x044fe400000000c4 */
[----:B------:R-:W-:Y:S02]  /*1d70*/  SHF.L.U32 R199, R188, 0x10, RZ ;  /* 0x00000010bcc77819 */ /* 0x000fe400000006ff */
[----:B------:R-:W-:Y:S01]  /*1d80*/  PRMT R188, R192, 0x7632, R188 ;  /* 0x00007632c0bc7816 */ /* 0x000fe200000000bc */
[----:B-----5:R-:W-:Y:S01]  /*1d90*/  FMUL.FTZ R201, R5, R202 ;  /* 0x000000ca05c97220 */ /* 0x020fe20000410000 */
[C---:B------:R-:W-:Y:S02]  /*1da0*/  PRMT R211, R189.reuse, 0x7632, R211 ;  /* 0x00007632bdd37816 */ /* 0x040fe400000000d3 */
[----:B------:R-:W-:Y:S01]  /*1db0*/  SHF.L.U32 R207, R189, 0x10, RZ ;  /* 0x00000010bdcf7819 */ /* 0x000fe200000006ff */
[----:B------:R-:W-:Y:S01]  /*1dc0*/  FMUL.FTZ R189, R128, R187 ;  /* 0x000000bb80bd7220 */ /* 0x000fe20000410000 */
[----:B------:R-:W-:-:S02]  /*1dd0*/  SHF.L.U32 R185, R194, 0x10, RZ ;  /* 0x00000010c2b97819 */ /* 0x000fc400000006ff */
[----:B------:R-:W-:Y:S02]  /*1de0*/  SHF.L.U32 R188, R188, 0x10, RZ ;  /* 0x00000010bcbc7819 */ /* 0x000fe400000006ff */
[C---:B------:R-:W-:Y:S02]  /*1df0*/  PRMT R184, R190.reuse, 0x7632, R184 ;  /* 0x00007632beb87816 */ /* 0x040fe400000000b8 */
[----:B------:R-:W-:Y:S01]  /*1e00*/  SHF.L.U32 R209, R190, 0x10, RZ ;  /* 0x00000010bed17819 */ /* 0x000fe200000006ff */
[----:B------:R-:W-:Y:S01]  /*1e10*/  FADD.FTZ R80, R80, R199 ;  /* 0x000000c750507221 */ /* 0x000fe20000010000 */
[----:B------:R-:W-:Y:S01]  /*1e20*/  PRMT R190, R193, 0x7632, R190 ;  /* 0x00007632c1be7816 */ /* 0x000fe200000000be */
[-C--:B------:R-:W-:Y:S01]  /*1e30*/  FFMA.FTZ R200, R136, R199.reuse, R189 ;  /* 0x000000c788c87223 */ /* 0x080fe200000100bd */
[----:B------:R-:W-:Y:S01]  /*1e40*/  FFMA.FTZ R104, R201, R199, R104 ;  /* 0x000000c7c9687223 */ /* 0x000fe20000010068 */
[----:B------:R-:W-:Y:S01]  /*1e50*/  FMUL.FTZ R199, R124, R185 ;  /* 0x000000b97cc77220 */ /* 0x000fe20000410000 */
[----:B------:R-:W-:Y:S01]  /*1e60*/  FMUL.FTZ R205, R5, R206 ;  /* 0x000000ce05cd7220 */ /* 0x000fe20000410000 */
[----:B------:R-:W-:Y:S01]  /*1e70*/  SHF.L.U32 R196, R196, 0x10, RZ ;  /* 0x00000010c4c47819 */ /* 0x000fe200000006ff */
[----:B------:R-:W-:Y:S01]  /*1e80*/  FMUL.FTZ R192, R129, R188 ;  /* 0x000000bc81c07220 */ /* 0x000fe20000410000 */
[----:B------:R-:W-:Y:S01]  /*1e90*/  SHF.L.U32 R193, R193, 0x10, RZ ;  /* 0x00000010c1c17819 */ /* 0x000fe200000006ff */
[----:B------:R-:W-:Y:S01]  /*1ea0*/  FMUL.FTZ R208, R5, R208 ;  /* 0x000000d005d07220 */ /* 0x000fe20000410000 */
[----:B------:R-:W-:Y:S01]  /*1eb0*/  SHF.L.U32 R190, R190, 0x10, RZ ;  /* 0x00000010bebe7819 */ /* 0x000fe200000006ff */
[----:B------:R-:W-:Y:S01]  /*1ec0*/  FADD.FTZ R76, R76, R209 ;  /* 0x000000d14c4c7221 */ /* 0x000fe20000010000 */
[C---:B------:R-:W-:Y:S01]  /*1ed0*/  PRMT R186, R191.reuse, 0x7632, R186 ;  /* 0x00007632bfba7816 */ /* 0x040fe200000000ba */
[-C--:B------:R-:W-:Y:S01]  /*1ee0*/  FFMA.FTZ R204, R132, R209.reuse, R199 ;  /* 0x000000d184cc7223 */ /* 0x080fe200000100c7 */
[----:B------:R-:W-:Y:S01]  /*1ef0*/  SHF.L.U32 R213, R191, 0x10, RZ ;  /* 0x00000010bfd57819 */ /* 0x000fe200000006ff */
[----:B------:R-:W-:Y:S01]  /*1f00*/  FFMA.FTZ R100, R205, R209, R100 ;  /* 0x000000d1cd647223 */ /* 0x000fe20000010064 */
[----:B------:R-:W-:Y:S01]  /*1f10*/  PRMT R191, R194, 0x7632, R191 ;  /* 0x00007632c2bf7816 */ /* 0x000fe200000000bf */
[----:B------:R-:W-:Y:S01]  /*1f20*/  FFMA.FTZ R209, R137, R196, R192 ;  /* 0x000000c489d17223 */ /* 0x000fe200000100c0 */
[----:B------:R-:W-:Y:S01]  /*1f30*/  PRMT R215, R195, 0x7632, R215 ;  /* 0x00007632c3d77816 */ /* 0x000fe200000000d7 */
[----:B------:R-:W-:Y:S01]  /*1f40*/  FMUL.FTZ R189, R130, R193 ;  /* 0x000000c182bd7220 */ /* 0x000fe20000410000 */
[----:B------:R-:W-:Y:S01]  /*1f50*/  SHF.L.U32 R192, R211, 0x10, RZ ;  /* 0x00000010d3c07819 */ /* 0x000fe200000006ff */
[----:B------:R-:W-:Y:S01]  /*1f60*/  FMUL.FTZ R203, R5, R198 ;  /* 0x000000c605cb7220 */ /* 0x000fe20000410000 */
[----:B------:R-:W-:Y:S01]  /*1f70*/  SHF.L.U32 R195, R195, 0x10, RZ ;  /* 0x00000010c3c37819 */ /* 0x000fe200000006ff */
[----:B------:R-:W-:Y:S01]  /*1f80*/  FADD.FTZ R81, R81, R196 ;  /* 0x000000c451517221 */ /* 0x000fe20000010000 */
[----:B------:R-:W-:Y:S01]  /*1f90*/  FFMA.FTZ R105, R208, R196, R105 ;  /* 0x000000c4d0697223 */ /* 0x000fe20000010069 */
[----:B------:R-:W-:Y:S01]  /*1fa0*/  FMUL.FTZ R194, R131, R190 ;  /* 0x000000be83c27220 */ /* 0x000fe20000410000 */
[----:B------:R-:W-:Y:S01]  /*1fb0*/  FMUL.FTZ R210, R5, R210 ;  /* 0x000000d205d27220 */ /* 0x000fe20000410000 */
[----:B------:R-:W-:Y:S01]  /*1fc0*/  SHF.L.U32 R196, R191, 0x10, RZ ;  /* 0x00000010bfc47819 */ /* 0x000fe200000006ff */
[----:B------:R-:W-:Y:S01]  /*1fd0*/  FADD.FTZ R82, R82, R207 ;  /* 0x000000cf52527221 */ /* 0x000fe20000010000 */
[-C--:B------:R-:W-:Y:S01]  /*1fe0*/  FFMA.FTZ R202, R138, R207.reuse, R189 ;  /* 0x000000cf8aca7223 */ /* 0x080fe200000100bd */
[----:B------:R-:W-:Y:S01]  /*1ff0*/  FFMA.FTZ R106, R203, R207, R106 ;  /* 0x000000cfcb6a7223 */ /* 0x000fe2000001006a */
[----:B------:R-:W-:Y:S01]  /*2000*/  FADD.FTZ R83, R83, R192 ;  /* 0x000000c053537221 */ /* 0x000fe20000010000 */
[-C--:B------:R-:W-:Y:S01]  /*2010*/  FFMA.FTZ R211, R139, R192.reuse, R194 ;  /* 0x000000c08bd37223 */ /* 0x080fe200000100c2 */
[----:B------:R-:W-:Y:S01]  /*2020*/  FFMA.FTZ R107, R210, R192, R107 ;  /* 0x000000c0d26b7223 */ /* 0x000fe2000001006b */
[----:B------:R-:W-:Y:S01]  /*2030*/  FMUL.FTZ R189, R126, R195 ;  /* 0x000000c37ebd7220 */ /* 0x000fe20000410000 */
[C---:B------:R-:W-:Y:S01]  /*2040*/  FMUL.FTZ R207, R5.reuse, R234 ;  /* 0x000000ea05cf7220 */ /* 0x040fe20000410000 */
[----:B------:R-:W-:Y:S01]  /*2050*/  SHF.L.U32 R184, R184, 0x10, RZ ;  /* 0x00000010b8b87819 */ /* 0x000fe200000006ff */
[----:B------:R-:W-:Y:S01]  /*2060*/  FMUL.FTZ R212, R5, R212 ;  /* 0x000000d405d47220 */ /* 0x000fe20000410000 */
[----:B------:R-:W-:Y:S01]  /*2070*/  SHF.L.U32 R192, R186, 0x10, RZ ;  /* 0x00000010bac07819 */ /* 0x000fe200000006ff */
[----:B------:R-:W-:Y:S01]  /*2080*/  FMUL.FTZ R186, R125, R196 ;  /* 0x000000c47dba7220 */ /* 0x000fe20000410000 */
[----:B------:R-:W-:Y:S01]  /*2090*/  FADD.FTZ R78, R78, R213 ;  /* 0x000000d54e4e7221 */ /* 0x000fe20000010000 */
[-C--:B------:R-:W-:Y:S01]  /*20a0*/  FFMA.FTZ R206, R134, R213.reuse, R189 ;  /* 0x000000d586ce7223 */ /* 0x080fe200000100bd */
[----:B------:R-:W-:Y:S01]  /*20b0*/  FFMA.FTZ R102, R207, R213, R102 ;  /* 0x000000d5cf667223 */ /* 0x000fe20000010066 */
[----:B------:R-:W-:Y:S01]  /*20c0*/  FADD.FTZ R77, R77, R184 ;  /* 0x000000b84d4d7221 */ /* 0x000fe20000010000 */
[-C--:B------:R-:W-:Y:S01]  /*20d0*/  FFMA.FTZ R213, R133, R184.reuse, R186 ;  /* 0x000000b885d57223 */ /* 0x080fe200000100ba */
        /* <DEDUP_REMOVED lines=10> */
[----:B------:R-:W-:-:S03]  /*2180*/  FFMA.FTZ R185, R203, R202, R184 ;  /* 0x000000cacbb97223 */ /* 0x000fc600000100b8 */
[----:B------:R-:W-:Y:S01]  /*2190*/  FADD.FTZ R187, R186, R211 ;  /* 0x000000d3babb7221 */ /* 0x000fe20000010000 */
[----:B------:R-:W-:Y:S01]  /*21a0*/  FFMA.FTZ R184, R210, R211, R185 ;  /* 0x000000d3d2b87223 */ /* 0x000fe200000100b9 */
[----:B------:R-:W-:Y:S02]  /*21b0*/  SHF.L.U32 R198, R215, 0x10, RZ ;  /* 0x00000010d7c67819 */ /* 0x000fe400000006ff */
[----:B------:R-:W-:Y:S01]  /*21c0*/  FADD.FTZ R186, R187, R204 ;  /* 0x000000ccbbba7221 */ /* 0x000fe20000010000 */
[----:B------:R-:W-:Y:S02]  /*21d0*/  FFMA.FTZ R185, R205, R204, R184 ;  /* 0x000000cccdb97223 */ /* 0x000fe400000100b8 */
[----:B------:R-:W-:Y:S01]  /*21e0*/  FMUL.FTZ R194, R127, R198 ;  /* 0x000000c67fc27220 */ /* 0x000fe20000410000 */
[----:B------:R-:W-:Y:S01]  /*21f0*/  FADD.FTZ R187, R186, R213 ;  /* 0x000000d5babb7221 */ /* 0x000fe20000010000 */
[----:B------:R-:W-:Y:S01]  /*2200*/  FFMA.FTZ R184, R212, R213, R185 ;  /* 0x000000d5d4b87223 */ /* 0x000fe200000100b9 */
[----:B------:R-:W-:Y:S01]  /*2210*/  FMUL.FTZ R214, R5, R214 ;  /* 0x000000d605d67220 */ /* 0x000fe20000410000 */
        /* <DEDUP_REMOVED lines=19> */
.L_x_650:
[----:B------:R-:W-:Y:S05]  /*2350*/  BSYNC.RECONVERGENT B0 ;  /* 0x0000000000007941 */ /* 0x000fea0003800200 */
.L_x_649:
        /* <DEDUP_REMOVED lines=32> */
.L_x_652:
[----:B------:R-:W-:Y:S05]  /*2560*/  BSYNC.RECONVERGENT B0 ;  /* 0x0000000000007941 */ /* 0x000fea0003800200 */
.L_x_651:
        /* <DEDUP_REMOVED lines=83> */
.L_x_657:
        /* <DEDUP_REMOVED lines=33> */
.L_x_656:
        /* <DEDUP_REMOVED lines=36> */
.L_x_659:
        /* <DEDUP_REMOVED lines=37> */
.L_x_655:
        /* <DEDUP_REMOVED lines=8> */
[-C--:B------:R-:W-:Y:S01]  /*31c0*/  FFMA.FTZ R190, R221, R194.reuse, R195 ;  /* 0x000000c2ddbe7223 */ /* 0x080fe200000100c3 */
[C---:B------:R-:W-:Y:S01]  /*31d0*/  PRMT R185, R27.reuse, 0x7632, R185 ;  /* 0x000076321bb97816 */ /* 0x040fe200000000b9 */
[-CC-:B------:R-:W-:Y:S01]  /*31e0*/  FFMA.FTZ R187, R224, R194.reuse, R195.reuse ;  /* 0x000000c2e0bb7223 */ /* 0x180fe200000100c3 */
[----:B------:R-:W-:Y:S01]  /*31f0*/  PRMT R184, R26, 0x7632, R184 ;  /* 0x000076321ab87816 */ /* 0x000fe200000000b8 */
        /* <DEDUP_REMOVED lines=8> */
[----:B------:R-:W-:Y:S01]  /*3280*/  SHF.L.U32 R186, R26, 0x10, RZ ;  /* 0x000000101aba7819 */ /* 0x000fe200000006ff */
[----:B-----5:R-:W-:Y:S01]  /*3290*/  FFMA.FTZ R187, R5, R189, R188 ;  /* 0x000000bd05bb7223 */ /* 0x020fe200000100bc */
[----:B------:R-:W-:Y:S01]  /*32a0*/  FADD.FTZ R191, R223, -R192 ;  /* 0x800000c0dfbf7221 */ /* 0x000fe20000010000 */
[-CC-:B------:R-:W-:Y:S01]  /*32b0*/  FFMA.FTZ R189, R228, R194.reuse, R195.reuse ;  /* 0x000000c2e4bd7223 */ /* 0x180fe200000100c3 */
[----:B------:R-:W-:Y:S01]  /*32c0*/  FFMA.FTZ R196, R5, R185, R184 ;  /* 0x000000b905c47223 */ /* 0x000fe200000100b8 */
[-CC-:B------:R-:W-:Y:S01]  /*32d0*/  FFMA.FTZ R192, R229, R194.reuse, R195.reuse ;  /* 0x000000c2e5c07223 */ /* 0x180fe200000100c3 */
[-C--:B------:R-:W-:Y:S01]  /*32e0*/  FFMA.FTZ R188, R233, R194.reuse, R195 ;  /* 0x000000c2e9bc7223 */ /* 0x080fe200000100c3 */
[----:B------:R-:W-:Y:S01]  /*32f0*/  FFMA.FTZ R198, R5, R193, R190 ;  /* 0x000000c105c67223 */ /* 0x000fe200000100be */
[----:B------:R-:W-:Y:S01]  /*3300*/  PRMT R185, R25, 0x7632, R185 ;  /* 0x0000763219b97816 */ /* 0x000fe200000000b9 */
[----:B------:R-:W-:Y:S01]  /*3310*/  FFMA.FTZ R193, R232, R194, R195 ;  /* 0x000000c2e8c17223 */ /* 0x000fe200000100c3 */
[----:B------:R-:W-:Y:S01]  /*3320*/  PRMT R184, R24, 0x7632, R184 ;  /* 0x0000763218b87816 */ /* 0x000fe200000000b8 */
[----:B------:R-:W-:Y:S01]  /*3330*/  FFMA.FTZ R191, R5, R191, R186 ;  /* 0x000000bf05bf7223 */ /* 0x000fe200000100ba */
[----:B------:R-:W-:Y:S01]  /*3340*/  FADD.FTZ R199, R226, -R189 ;  /* 0x800000bde2c77221 */ /* 0x000fe20000010000 */
[----:B------:R-:W-:Y:S01]  /*3350*/  SHF.L.U32 R186, R24, 0x10, RZ ;  /* 0x0000001018ba7819 */ /* 0x000fe200000006ff */
[----:B------:R-:W-:Y:S01]  /*3360*/  FADD.FTZ R197, R227, -R192 ;  /* 0x800000c0e3c57221 */ /* 0x000fe20000010000 */
[----:B------:R-:W-:Y:S01]  /*3370*/  FADD.FTZ R189, R231, -R188 ;  /* 0x800000bce7bd7221 */ /* 0x000fe20000010000 */
[----:B------:R-:W-:Y:S01]  /*3380*/  SHF.L.U32 R190, R25, 0x10, RZ ;  /* 0x0000001019be7819 */ /* 0x000fe200000006ff */
[----:B------:R-:W-:Y:S01]  /*3390*/  FADD.FTZ R193, R230, -R193 ;  /* 0x800000c1e6c17221 */ /* 0x000fe20000010000 */
[----:B------:R-:W-:-:S02]  /*33a0*/  SHF.L.U32 R192, R185, 0x10, RZ ;  /* 0x00000010b9c07819 */ /* 0x000fc400000006ff */
[----:B------:R-:W-:Y:S01]  /*33b0*/  SHF.L.U32 R188, R184, 0x10, RZ ;  /* 0x00000010b8bc7819 */ /* 0x000fe200000006ff */
[C---:B------:R-:W-:Y:S01]  /*33c0*/  FFMA.FTZ R184, R5.reuse, R189, R186 ;  /* 0x000000bd05b87223 */ /* 0x040fe200000100ba */
[C---:B------:R-:W-:Y:S01]  /*33d0*/  FFMA.FTZ R185, R5.reuse, R197, R190 ;  /* 0x000000c505b97223 */ /* 0x040fe200000100be */
[C---:B------:R-:W-:Y:S01]  /*33e0*/  FFMA.FTZ R192, R5.reuse, R199, R192 ;  /* 0x000000c705c07223 */ /* 0x040fe200000100c0 */
[----:B------:R-:W-:Y:S01]  /*33f0*/  F2FP.BF16.F32.PACK_AB R187, R198, R187 ;  /* 0x000000bbc6bb723e */ /* 0x000fe200000010ff */
[----:B------:R-:W-:Y:S01]  /*3400*/  FFMA.FTZ R189, R5, R193, R188 ;  /* 0x000000c105bd7223 */ /* 0x000fe200000100bc */
[----:B------:R-:W-:Y:S02]  /*3410*/  F2FP.BF16.F32.PACK_AB R186, R196, R191 ;  /* 0x000000bfc4ba723e */ /* 0x000fe400000010ff */
[----:B------:R-:W-:Y:S02]  /*3420*/  F2FP.BF16.F32.PACK_AB R185, R192, R185 ;  /* 0x000000b9c0b9723e */ /* 0x000fe400000010ff */
[----:B------:R-:W-:Y:S01]  /*3430*/  F2FP.BF16.F32.PACK_AB R184, R189, R184 ;  /* 0x000000b8bdb8723e */ /* 0x000fe200000010ff */
[----:B------:R-:W-:Y:S06]  /*3440*/  BRA `(.L_x_658) ;  /* 0x0000000800347947 */ /* 0x000fec0003800000 */
.L_x_661:
        /* <DEDUP_REMOVED lines=16> */
[----:B------:R-:W-:Y:S01]  /*3550*/  PRMT R184, R25, 0x7632, R184 ;  /* 0x0000763219b87816 */ /* 0x000fe200000000b8 */
[-CC-:B------:R-:W-:Y:S01]  /*3560*/  FFMA.FTZ R187, R228, R194.reuse, R195.reuse ;  /* 0x000000c2e4bb7223 */ /* 0x180fe200000100c3 */
        /* <DEDUP_REMOVED lines=27> */
.L_x_660:
[----:B------:R-:W-:-:S04]  /*3720*/  UISETP.NE.U32.AND UP0, UPT, UR6, URZ, UPT ;  /* 0x000000ff0600728c */ /* 0x000fc8000bf05070 */
[----:B------:R-:W-:-:S09]  /*3730*/  UISETP.NE.AND.EX UP0, UPT, UR7, URZ, UPT, UP0 ;  /* 0x000000ff0700728c */ /* 0x000fd2000bf05300 */
[----:B------:R-:W-:Y:S05]  /*3740*/  BRA.U UP0, `(.L_x_662) ;  /* 0x0000000100b47547 */ /* 0x000fea000b800000 */
        /* <DEDUP_REMOVED lines=45> */
.L_x_662:
        /* <DEDUP_REMOVED lines=48> */
.L_x_658:
        /* <DEDUP_REMOVED lines=14> */
.L_x_654:
[----:B------:R-:W-:Y:S05]  /*3e00*/  BSYNC.RECONVERGENT B0 ;  /* 0x0000000000007941 */ /* 0x000fea0003800200 */
.L_x_653:
        /* <DEDUP_REMOVED lines=62> */
.L_x_667:
        /* <DEDUP_REMOVED lines=45> */
.L_x_666:
        /* <DEDUP_REMOVED lines=49> */
.L_x_669:
[-CC-:B------:R-:W-:Y:S01]  /*47d0*/  FFMA.FTZ R189, R13, R194.reuse, R195.reuse ;  /* 0x000000c20dbd7223 */ /* 0x180fe200000100c3 */
[----:B------:R-:W-:Y:S01]  /*47e0*/  PRMT R184, R23, 0x7632, R184 ;  /* 0x0000763217b87816 */ /* 0x000fe200000000b8 */
[-CC-:B------:R-:W-:Y:S01]  /*47f0*/  FFMA.FTZ R185, R11, R194.reuse, R195.reuse ;  /* 0x000000c20bb97223 */ /* 0x180fe200000100c3 */
[-CC-:B------:R-:W-:Y:S01]  /*4800*/  FFMA.FTZ R196, R18, R194.reuse, R195.reuse ;  /* 0x000000c212c47223 */ /* 0x180fe200000100c3 */
[----:B------:R-:W-:Y:S01]  /*4810*/  PRMT R186, R22, 0x7632, R186 ;  /* 0x0000763216ba7816 */ /* 0x000fe200000000ba */
        /* <DEDUP_REMOVED lines=9> */
[C---:B-----5:R-:W-:Y:S01]  /*48b0*/  FFMA.FTZ R198, R5.reuse, R196, R189 ;  /* 0x000000c405c67223 */ /* 0x060fe200000100bd */
[----:B------:R-:W-:Y:S01]  /*48c0*/  FFMA.FTZ R193, R5, R184, R187 ;  /* 0x000000b805c17223 */ /* 0x000fe200000100bb */
[----:B------:R-:W-:Y:S01]  /*48d0*/  FFMA.FTZ R191, R9, R194, R195 ;  /* 0x000000c209bf7223 */ /* 0x000fe200000100c3 */
[----:B------:R-:W-:Y:S01]  /*48e0*/  FFMA.FTZ R196, R5, R188, R185 ;  /* 0x000000bc05c47223 */ /* 0x000fe200000100b9 */
[----:B------:R-:W-:Y:S01]  /*48f0*/  PRMT R184, R21, 0x7632, R184 ;  /* 0x0000763215b87816 */ /* 0x000fe200000000b8 */
[--C-:B------:R-:W-:Y:S01]  /*4900*/  FFMA.FTZ R185, R7, R194, R195.reuse ;  /* 0x000000c207b97223 */ /* 0x100fe200000100c3 */
[----:B------:R-:W-:Y:S01]  /*4910*/  FFMA.FTZ R197, R5, R190, R192 ;  /* 0x000000be05c57223 */ /* 0x000fe200000100c0 */
[----:B------:R-:W-:Y:S01]  /*4920*/  PRMT R186, R20, 0x7632, R186 ;  /* 0x0000763214ba7816 */ /* 0x000fe200000000ba */
[-CC-:B------:R-:W-:Y:S01]  /*4930*/  FFMA.FTZ R192, R14, R194.reuse, R195.reuse ;  /* 0x000000c20ec07223 */ /* 0x180fe200000100c3 */
[----:B------:R-:W-:Y:S01]  /*4940*/  FFMA.FTZ R189, R216, R194, R195 ;  /* 0x000000c2d8bd7223 */ /* 0x000fe200000100c3 */
[----:B------:R-:W-:Y:S01]  /*4950*/  FADD.FTZ R188, R6, -R191 ;  /* 0x800000bf06bc7221 */ /* 0x000fe20000010000 */
[----:B------:R-:W-:Y:S01]  /*4960*/  SHF.L.U32 R191, R184, 0x10, RZ ;  /* 0x00000010b8bf7819 */ /* 0x000fe200000006ff */
[----:B------:R-:W-:Y:S01]  /*4970*/  FADD.FTZ R184, R218, -R185 ;  /* 0x800000b9dab87221 */ /* 0x000fe20000010000 */
[----:B------:R-:W-:Y:S01]  /*4980*/  SHF.L.U32 R190, R21, 0x10, RZ ;  /* 0x0000001015be7819 */ /* 0x000fe200000006ff */
[----:B------:R-:W-:Y:S01]  /*4990*/  FADD.FTZ R192, R15, -R192 ;  /* 0x800000c00fc07221 */ /* 0x000fe20000010000 */
[----:B------:R-:W-:-:S02]  /*49a0*/  SHF.L.U32 R187, R20, 0x10, RZ ;  /* 0x0000001014bb7819 */ /* 0x000fc400000006ff */
[----:B------:R-:W-:Y:S01]  /*49b0*/  SHF.L.U32 R185, R186, 0x10, RZ ;  /* 0x00000010bab97819 */ /* 0x000fe200000006ff */
[----:B------:R-:W-:Y:S01]  /*49c0*/  FADD.FTZ R186, R12, -R189 ;  /* 0x800000bd0cba7221 */ /* 0x000fe20000010000 */
[C---:B------:R-:W-:Y:S01]  /*49d0*/  FFMA.FTZ R188, R5.reuse, R188, R190 ;  /* 0x000000bc05bc7223 */ /* 0x040fe200000100be */
[C---:B------:R-:W-:Y:S01]  /*49e0*/  FFMA.FTZ R191, R5.reuse, R192, R191 ;  /* 0x000000c005bf7223 */ /* 0x040fe200000100bf */
[C---:B------:R-:W-:Y:S01]  /*49f0*/  FFMA.FTZ R184, R5.reuse, R184, R187 ;  /* 0x000000b805b87223 */ /* 0x040fe200000100bb */
[----:B------:R-:W-:Y:S01]  /*4a00*/  FFMA.FTZ R189, R5, R186, R185 ;  /* 0x000000ba05bd7223 */ /* 0x000fe200000100b9 */
[----:B------:R-:W-:Y:S02]  /*4a10*/  F2FP.BF16.F32.PACK_AB R187, R198, R197 ;  /* 0x000000c5c6bb723e */ /* 0x000fe400000010ff */
[----:B------:R-:W-:Y:S02]  /*4a20*/  F2FP.BF16.F32.PACK_AB R186, R196, R193 ;  /* 0x000000c1c4ba723e */ /* 0x000fe400000010ff */
[----:B------:R-:W-:-:S02]  /*4a30*/  F2FP.BF16.F32.PACK_AB R185, R191, R188 ;  /* 0x000000bcbfb9723e */ /* 0x000fc400000010ff */
[----:B------:R-:W-:Y:S01]  /*4a40*/  F2FP.BF16.F32.PACK_AB R184, R189, R184 ;  /* 0x000000b8bdb8723e */ /* 0x000fe200000010ff */
[----:B------:R-:W-:Y:S06]  /*4a50*/  BRA `(.L_x_668) ;  /* 0x00000008003c7947 */ /* 0x000fec0003800000 */
.L_x_665:
        /* <DEDUP_REMOVED lines=45> */
.L_x_671:
        /* <DEDUP_REMOVED lines=33> */
.L_x_670:
        /* <DEDUP_REMOVED lines=37> */
.L_x_672:
        /* <DEDUP_REMOVED lines=28> */
.L_x_668:
        /* <DEDUP_REMOVED lines=10> */
.L_x_664:
[----:B------:R-:W-:Y:S05]  /*53f0*/  BSYNC.RECONVERGENT B0 ;  /* 0x0000000000007941 */ /* 0x000fea0003800200 */
.L_x_663:
        /* <DEDUP_REMOVED lines=19> */
[----:B------:R-:W-:Y:S01]  /*5530*/  PRMT R187, R175, 0x7632, R187 ;  /* 0x00007632afbb7816 */ /* 0x000fe200000000bb */
[----:B------:R-:W-:Y:S01]  /*5540*/  FADD.FTZ R182, R202, -R179 ;  /* 0x800000b3cab67221 */ /* 0x000fe20000010000 */
[----:B------:R-:W-:Y:S01]  /*5550*/  FFMA.FTZ R183, R205, R194, R195 ;  /* 0x000000c2cdb77223 */ /* 0x000fe200000100c3 */
[----:B------:R-:W-:Y:S01]  /*5560*/  FADD.FTZ R190, R215, -R190 ;  /* 0x800000bed7be7221 */ /* 0x000fe20000010000 */
[----:B------:R-:W-:Y:S01]  /*5570*/  SHF.L.U32 R187, R187, 0x10, RZ ;  /* 0x00000010bbbb7819 */ /* 0x000fe200000006ff */
[C---:B-----5:R-:W-:Y:S01]  /*5580*/  FFMA.FTZ R178, R5.reuse, R176, R178 ;  /* 0x000000b005b27223 */ /* 0x060fe200000100b2 */
[----:B------:R-:W-:Y:S01]  /*5590*/  FFMA.FTZ R181, R5, R182, R181 ;  /* 0x000000b605b57223 */ /* 0x000fe200000100b5 */
[----:B------:R-:W-:Y:S01]  /*55a0*/  PRMT R179, R173, 0x7632, R179 ;  /* 0x00007632adb37816 */ /* 0x000fe200000000b3 */
[-CC-:B------:R-:W-:Y:S01]  /*55b0*/  FFMA.FTZ R180, R208, R194.reuse, R195.reuse ;  /* 0x000000c2d0b47223 */ /* 0x180fe200000100c3 */
[-CC-:B------:R-:W-:Y:S01]  /*55c0*/  FFMA.FTZ R184, R210, R194.reuse, R195.reuse ;  /* 0x000000c2d2b87223 */ /* 0x180fe200000100c3 */
[-CC-:B------:R-:W-:Y:S01]  /*55d0*/  FFMA.FTZ R188, R212, R194.reuse, R195.reuse ;  /* 0x000000c2d4bc7223 */ /* 0x180fe200000100c3 */
[----:B------:R-:W-:Y:S01]  /*55e0*/  PRMT R176, R172, 0x7632, R176 ;  /* 0x00007632acb07816 */ /* 0x000fe200000000b0 */
[----:B------:R-:W-:Y:S01]  /*55f0*/  FFMA.FTZ R195, R207, R194, R195 ;  /* 0x000000c2cfc37223 */ /* 0x000fe200000100c3 */
[----:B------:R-:W-:Y:S01]  /*5600*/  PRMT R182, R174, 0x7632, R182 ;  /* 0x00007632aeb67816 */ /* 0x000fe200000000b6 */
        /* <DEDUP_REMOVED lines=29> */
.L_x_677:
[-CC-:B0--3--:R-:W-:Y:S01]  /*57e0*/  FFMA.FTZ R181, R201, R194.reuse, R195.reuse ;  /* 0x000000c2c9b57223 */ /* 0x189fe200000100c3 */
        /* <DEDUP_REMOVED lines=44> */
.L_x_676:
[----:B0--3--:R-:W0:Y:S02]  /*5ab0*/  LDC.64 R184, c[0x0][0x470] ;  /* 0x00011c00ffb87b82 */ /* 0x009e240000000a00 */
        /* <DEDUP_REMOVED lines=48> */
.L_x_679:
[----:B------:R-:W-:Y:S01]  /*5dc0*/  PRMT R184, R175, 0x7632, R184 ;  /* 0x00007632afb87816 */ /* 0x000fe200000000b8 */
[-CC-:B------:R-:W-:Y:S01]  /*5dd0*/  FFMA.FTZ R187, R205, R194.reuse, R195.reuse ;  /* 0x000000c2cdbb7223 */ /* 0x180fe200000100c3 */
[-CC-:B------:R-:W-:Y:S01]  /*5de0*/  FFMA.FTZ R190, R214, R194.reuse, R195.reuse ;  /* 0x000000c2d6be7223 */ /* 0x180fe200000100c3 */
[----:B------:R-:W-:Y:S01]  /*5df0*/  PRMT R186, R174, 0x7632, R186 ;  /* 0x00007632aeba7816 */ /* 0x000fe200000000ba */
        /* <DEDUP_REMOVED lines=8> */
[----:B------:R-:W-:Y:S01]  /*5e80*/  FADD.FTZ R196, R215, -R190 ;  /* 0x800000bed7c47221 */ /* 0x000fe20000010000 */
[----:B------:R-:W-:Y:S01]  /*5e90*/  SHF.L.U32 R187, R186, 0x10, RZ ;  /* 0x00000010babb7819 */ /* 0x000fe200000006ff */
[----:B------:R-:W-:Y:S01]  /*5ea0*/  FFMA.FTZ R194, R208, R194, R195 ;  /* 0x000000c2d0c27223 */ /* 0x000fe200000100c3 */
[----:B------:R-:W-:Y:S01]  /*5eb0*/  FADD.FTZ R188, R213, -R188 ;  /* 0x800000bcd5bc7221 */ /* 0x000fe20000010000 */
[----:B------:R-:W-:Y:S01]  /*5ec0*/  SHF.L.U32 R195, R175, 0x10, RZ ;  /* 0x00000010afc37819 */ /* 0x000fe200000006ff */
[----:B-----5:R-:W-:Y:S01]  /*5ed0*/  FFMA.FTZ R191, R5, R184, R191 ;  /* 0x000000b805bf7223 */ /* 0x020fe200000100bf */
[----:B------:R-:W-:Y:S01]  /*5ee0*/  FADD.FTZ R190, R206, -R193 ;  /* 0x800000c1cebe7221 */ /* 0x000fe20000010000 */
[----:B------:R-:W-:Y:S01]  /*5ef0*/  PRMT R184, R173, 0x7632, R184 ;  /* 0x00007632adb87816 */ /* 0x000fe200000000b8 */
[C---:B------:R-:W-:Y:S01]  /*5f00*/  FFMA.FTZ R198, R5.reuse, R196, R198 ;  /* 0x000000c405c67223 */ /* 0x040fe200000100c6 */
[C---:B------:R-:W-:Y:S01]  /*5f10*/  FFMA.FTZ R196, R5.reuse, R188, R187 ;  /* 0x000000bc05c47223 */ /* 0x040fe200000100bb */
        /* <DEDUP_REMOVED lines=13> */
[----:B------:R-:W-:Y:S01]  /*5ff0*/  F2FP.BF16.F32.PACK_AB R187, R198, R195 ;  /* 0x000000c3c6bb723e */ /* 0x000fe200000010ff */
[----:B------:R-:W-:Y:S01]  /*6000*/  FFMA.FTZ R5, R5, R194, R185 ;  /* 0x000000c205057223 */ /* 0x000fe200000100b9 */
[----:B------:R-:W-:-:S02]  /*6010*/  F2FP.BF16.F32.PACK_AB R186, R196, R191 ;  /* 0x000000bfc4ba723e */ /* 0x000fc400000010ff */
[----:B------:R-:W-:Y:S02]  /*6020*/  F2FP.BF16.F32.PACK_AB R185, R189, R188 ;  /* 0x000000bcbdb9723e */ /* 0x000fe400000010ff */
[----:B------:R-:W-:Y:S01]  /*6030*/  F2FP.BF16.F32.PACK_AB R184, R5, R184 ;  /* 0x000000b805b8723e */ /* 0x000fe200000010ff */
[----:B------:R-:W-:Y:S06]  /*6040*/  BRA `(.L_x_678) ;  /* 0x00000008003c7947 */ /* 0x000fec0003800000 */
.L_x_675:
        /* <DEDUP_REMOVED lines=45> */
.L_x_681:
        /* <DEDUP_REMOVED lines=33> */
.L_x_680:
        /* <DEDUP_REMOVED lines=37> */
.L_x_682:
        /* <DEDUP_REMOVED lines=28> */
.L_x_678:
        /* <DEDUP_REMOVED lines=9> */
.L_x_674:
[----:B------:R-:W-:Y:S05]  /*69d0*/  BSYNC.RECONVERGENT B0 ;  /* 0x0000000000007941 */ /* 0x000fea0003800200 */
.L_x_673:
[----:B------:R-:W-:Y:S01]  /*69e0*/  UPLOP3.LUT UP1, UPT, UPT, UPT, UP1, 0x40, 0x4 ;  /* 0x000000000004789c */ /* 0x000fe20003f2e810 */
[----:B------:R-:W-:Y:S10]  /*69f0*/  @!P2 BRA `(.L_x_683) ;  /* 0xffffff9c00d0a947 */ /* 0x000ff4000383ffff */
.L_x_644:
[----:B------:R-:W1:Y:S01]  /*6a00*/  S2UR UR4, SR_CTAID.X ;  /* 0x00000000000479c3 */ /* 0x000e620000002500 */
[----:B------:R-:W-:Y:S01]  /*6a10*/  BSSY.RECONVERGENT B0, `(.L_x_684) ;  /* 0x0000015000007945 */ /* 0x000fe20003800200 */
[----:B-1----:R-:W-:-:S05]  /*6a20*/  IMAD R3, R0, UR4, RZ ;  /* 0x0000000400037c24 */ /* 0x002fca000f8e02ff */
[----:B------:R-:W-:Y:S01]  /*6a30*/  LEA.HI R11, R3, R234, RZ, 0x1d ;  /* 0x000000ea030b7211 */ /* 0x000fe200078fe8ff */
[----:B------:R-:W-:Y:S06]  /*6a40*/  @!P6 BRA `(.L_x_685) ;  /* 0x000000000044e947 */ /* 0x000fec0003800000 */
[----:B------:R-:W1:Y:S08]  /*6a50*/  LDC.64 R2, c[0x0][0x440] ;  /* 0x00011000ff027b82 */ /* 0x000e700000000a00 */
[----:B-----5:R-:W2:Y:S08]  /*6a60*/  LDC.64 R4, c[0x0][0x448] ;  /* 0x00011200ff047b82 */ /* 0x020eb00000000a00 */
        /* <DEDUP_REMOVED lines=15> */
.L_x_685:
[----:B------:R-:W-:Y:S05]  /*6b60*/  BSYNC.RECONVERGENT B0 ;  /* 0x0000000000007941 */ /* 0x000fea0003800200 */
.L_x_684:
[----:B------:R-:W-:Y:S04]  /*6b70*/  BSSY.RECONVERGENT B0, `(.L_x_686) ;  /* 0x0000013000007945 */ /* 0x000fe80003800200 */
[----:B------:R-:W-:Y:S05]  /*6b80*/  @!P5 BRA `(.L_x_687) ;  /* 0x000000000044d947 */ /* 0x000fea0003800000 */
[----:B-1----:R-:W1:Y:S08]  /*6b90*/  LDC.64 R2, c[0x0][0x440] ;  /* 0x00011000ff027b82 */ /* 0x002e700000000a00 */
        /* <DEDUP_REMOVED lines=16> */
.L_x_687:
[----:B------:R-:W-:Y:S05]  /*6ca0*/  BSYNC.RECONVERGENT B0 ;  /* 0x0000000000007941 */ /* 0x000fea0003800200 */
.L_x_686:
[----:B------:R-:W-:Y:S05]  /*6cb0*/  @!P4 EXIT ;  /* 0x000000000000c94d */ /* 0x000fea0003800000 */
[----:B-1----:R-:W1:Y:S08]  /*6cc0*/  LDC.64 R2, c[0x0][0x440] ;  /* 0x00011000ff027b82 */ /* 0x002e700000000a00 */
[----:B-----5:R-:W2:Y:S08]  /*6cd0*/  LDC.64 R4, c[0x0][0x448] ;  /* 0x00011200ff047b82 */ /* 0x020eb00000000a00 */
        /* <DEDUP_REMOVED lines=15> */
.L_x_688:
        /* <DEDUP_REMOVED lines=11> */
.L_x_3796:


//--------------------- .text._ZN10layer_norm31ln_parallel_residual_bwd_kernelINS_13Kernel_traitsIf13__nv_bfloat16S2_S2_fjLj6144ELj1ELj1ELj8ELj16ENS_18Kernel_traits_baseILj6144EfS2_S2_S2_fjLj256EEEEELb0ELb0ELb1EEEvNS_9BwdParamsE --------------------------
	.section	.text._ZN10layer_norm31ln_parallel_residual_bwd_kernelINS_13Kernel_traitsIf13__nv_bfloat16S2_S2_fjLj6144ELj1ELj1ELj8ELj16ENS_18Kernel_traits_baseILj6144EfS2_S2_S2_fjLj256EEEEELb0ELb0ELb1EEEvNS_9BwdParamsE,"ax",@progbits
	.align	128
        .global         _ZN10layer_norm31ln_parallel_residual_bwd_kernelINS_13Kernel_traitsIf13__nv_bfloat16S2_S2_fjLj6144ELj1ELj1ELj8ELj16ENS_18Kernel_traits_baseILj6144EfS2_S2_S2_fjLj256EEEEELb0ELb0ELb1EEEvNS_9BwdParamsE
        .type           _ZN10layer_norm31ln_parallel_residual_bwd_kernelINS_13Kernel_traitsIf13__nv_bfloat16S2_S2_fjLj6144ELj1ELj1ELj8ELj16ENS_18Kernel_traits_baseILj6144EfS2_S2_S2_fjLj256EEEEELb0ELb0ELb1EEEvNS_9BwdParamsE,@function
        .size           _ZN10layer_norm31ln_parallel_residual_bwd_kernelINS_13Kernel_traitsIf13__nv_bfloat16S2_S2_fjLj6144ELj1ELj1ELj8ELj16ENS_18Kernel_traits_baseILj6144EfS2_S2_S2_fjLj256EEEEELb0ELb0ELb1EEEvNS_9BwdParamsE,(.L_x_3797 - _ZN10layer_norm31ln_parallel_residual_bwd_kernelINS_13Kernel_traitsIf13__nv_bfloat16S2_S2_fjLj6144ELj1ELj1ELj8ELj16ENS_18Kernel_traits_baseILj6144EfS2_S2_S2_fjLj256EEEEELb0ELb0ELb1EEEvNS_9BwdParamsE)
        .other          _ZN10layer_norm31ln_parallel_residual_bwd_kernelINS_13Kernel_traitsIf13__nv_bfloat16S2_S2_fjLj6144ELj1ELj1ELj8ELj16ENS_18Kernel_traits_baseILj6144EfS2_S2_S2_fjLj256EEEEELb0ELb0ELb1EEEvNS_9BwdParamsE,@"STO_CUDA_ENTRY STV_DEFAULT"
_ZN10layer_norm31ln_parallel_residual_bwd_kernelINS_13Kernel_traitsIf13__nv_bfloat16S2_S2_fjLj6144ELj1ELj1ELj8ELj16ENS_18Kernel_traits_baseILj6144EfS2_S2_S2_fjLj256EEEEELb0ELb0ELb1EEEvNS_9BwdParamsE:
.text._ZN10layer_norm31ln_parallel_residual_bwd_kernelINS_13Kernel_traitsIf13__nv_bfloat16S2_S2_fjLj6144ELj1ELj1ELj8ELj16ENS_18Kernel_traits_baseILj6144EfS2_S2_S2_fjLj256EEEEELb0ELb0ELb1EEEvNS_9BwdParamsE:
        /* <DEDUP_REMOVED lines=77> */
[----:B0-----:R-:W5:Y:S01]  /*04d0*/  LDG.E.128 R40, desc[UR12][R2.64] ;  /* 0x0000000c02287981 */ /* 0x001f62000c1e1d00 */
[----:B------:R-:W-:-:S02]  /*04e0*/  CS2R R198, SRZ ;  /* 0x0000000000c67805 */ /* 0x000fc4000001ff00 */
[----:B------:R-:W-:Y:S01]  /*04f0*/  CS2R R36, SRZ ;  /* 0x0000000000247805 */ /* 0x000fe2000001ff00 */
[----:B--2---:R-:W-:Y:S01]  /*0500*/  IMAD.WIDE.U32 R4, R124, 0x20, R4 ;  /* 0x000000207c047825 */ /* 0x004fe200078e0004 */
[----:B------:R-:W5:Y:S01]  /*0510*/  LDG.E.128 R44, desc[UR12][R2.64+0x10] ;  /* 0x0000100c022c7981 */ /* 0x000f62000c1e1d00 */
[----:B------:R-:W-:Y:S02]  /*0520*/  CS2R R34, SRZ ;  /* 0x0000000000227805 */ /* 0x000fe4000001ff00 */
[----:B------:R-:W-:Y:S02]  /*0530*/  CS2R R32, SRZ ;  /* 0x0000000000207805 */ /* 0x000fe4000001ff00 */
[----:B------:R-:W-:Y:S01]  /*0540*/  CS2R R30, SRZ ;  /* 0x00000000001e7805 */ /* 0x000fe2000001ff00 */
[----:B------:R-:W5:Y:S01]  /*0550*/  LDG.E.128 R48, desc[UR12][R2.64+0x2000] ;  /* 0x0020000c02307981 */ /* 0x000f62000c1e1d00 */
[----:B------:R-:W-:Y:S02]  /*0560*/  CS2R R28, SRZ ;  /* 0x00000000001c7805 */ /* 0x000fe4000001ff00 */
[----:B------:R-:W-:-:S02]  /*0570*/  CS2R R26, SRZ ;  /* 0x00000000001a7805 */ /* 0x000fc4000001ff00 */
[----:B------:R-:W-:Y:S01]  /*0580*/  CS2R R24, SRZ ;  /* 0x0000000000187805 */ /* 0x000fe2000001ff00 */
        /* <DEDUP_REMOVED lines=8> */
[----:B------:R0:W5:Y:S01]  /*0610*/  LDG.E.128 R60, desc[UR12][R2.64+0x4010] ;  /* 0x0040100c023c7981 */ /* 0x000162000c1e1d00 */
        /* <DEDUP_REMOVED lines=18> */
[----:B0-----:R-:W-:Y:S01]  /*0740*/  CS2R R2, SRZ ;  /* 0x0000000000027805 */ /* 0x001fe2000001ff00 */
[----:B------:R-:W5:Y:S01]  /*0750*/  LDG.E.128 R80, desc[UR12][R4.64+0x4000] ;  /* 0x0040000c04507981 */ /* 0x000f62000c1e1d00 */
[----:B------:R-:W-:Y:S01]  /*0760*/  MOV R203, RZ ;  /* 0x000000ff00cb7202 */ /* 0x000fe20000000f00 */
[----:B------:R-:W-:Y:S02]  /*0770*/  UPLOP3.LUT UP1, UPT, UPT, UPT, UPT, 0x40, 0x4 ;  /* 0x000000000004789c */ /* 0x000fe40003f2e870 */
[----:B------:R0:W5:Y:S01]  /*0780*/  LDG.E.128 R84, desc[UR12][R4.64+0x4010] ;  /* 0x0040100c04547981 */ /* 0x000162000c1e1d00 */
[----:B------:R-:W1:Y:S01]  /*0790*/  LDCU UR16, c[0x0][0x388] ;  /* 0x00007100ff1077ac */ /* 0x000e620008000800 */
[----:B------:R-:W2:Y:S01]  /*07a0*/  LDCU.U8 UR11, c[0x0][0x410] ;  /* 0x00008200ff0b77ac */ /* 0x000ea20008000000 */
[----:B------:R-:W3:Y:S01]  /*07b0*/  LDCU UR17, c[0x0][0x400] ;  /* 0x00008000ff1177ac */ /* 0x000ee20008000800 */
[----:B0-----:R-:W-:Y:S01]  /*07c0*/  CS2R R4, SRZ ;  /* 0x0000000000047805 */ /* 0x001fe2000001ff00 */
[----:B------:R-:W0:Y:S01]  /*07d0*/  LDCU.64 UR6, c[0x0][0x470] ;  /* 0x00008e00ff0677ac */ /* 0x000e220008000a00 */
[----:B------:R-:W4:Y:S01]  /*07e0*/  LDCU.64 UR8, c[0x0][0x478] ;  /* 0x00008f00ff0877ac */ /* 0x000f220008000a00 */
[----:B------:R-:W0:Y:S04]  /*07f0*/  LDCU.64 UR14, c[0x0][0x438] ;  /* 0x00008700ff0e77ac */ /* 0x000e280008000a00 */
.L_x_716:
[----:B-1----:R-:W-:Y:S01]  /*0800*/  IMAD R0, R202, UR16, RZ ;  /* 0x00000010ca007c24 */ /* 0x002fe2000f8e02ff */
[----:B------:R-:W1:Y:S04]  /*0810*/  LDC.64 R120, c[0x0][0x3a8] ;  /* 0x0000ea00ff787b82 */ /* 0x000e680000000a00 */
[----:B0-----:R-:W-:-:S04]  /*0820*/  SHF.R.S32.HI R109, RZ, 0x1f, R0 ;  /* 0x0000001fff6d7819 */ /* 0x001fc80000011400 */
[----:B------:R-:W2:Y:S01]  /*0830*/  LDC.64 R110, c[0x0][0x3c0] ;  /* 0x0000f000ff6e7b82 */ /* 0x000ea20000000a00 */
[----:B------:R-:W-:-:S04]  /*0840*/  LEA.HI R109, R109, R0, RZ, 0x3 ;  /* 0x000000006d6d7211 */ /* 0x000fc800078f18ff */
[----:B------:R-:W-:-:S03]  /*0850*/  LEA.HI.SX32 R206, R109, R124, 0x1d ;  /* 0x0000007c6dce7211 */ /* 0x000fc600078feaff */
[----:B------:R-:W3:Y:S08]  /*0860*/  LDC.64 R128, c[0x0][0x430] ;  /* 0x00010c00ff807b82 */ /* 0x000ef00000000a00 */
[----:B------:R-:W4:Y:S01]  /*0870*/  LDC.64 R126, c[0x0][0x428] ;  /* 0x00010a00ff7e7b82 */ /* 0x000f220000000a00 */
[----:B-1----:R-:W-:-:S06]  /*0880*/  IMAD.WIDE.U32 R132, R206, 0x10, R120 ;  /* 0x00000010ce847825 */ /* 0x002fcc00078e0078 */
[----:B------:R-:W4:Y:S01]  /*0890*/  LDG.E.128 R132, desc[UR12][R132.64] ;  /* 0x0000000c84847981 */ /* 0x000f22000c1e1d00 */
[----:B------:R-:W1:Y:S01]  /*08a0*/  LDC.64 R108, c[0x0][0x3c8] ;  /* 0x0000f200ff6c7b82 */ /* 0x000e620000000a00 */
[----:B--2---:R-:W-:-:S05]  /*08b0*/  IMAD.WIDE R122, R202, 0x4, R110 ;  /* 0x00000004ca7a7825 */ /* 0x004fca00078e026e */
[----:B------:R-:W2:Y:S01]  /*08c0*/  LDG.E R224, desc[UR12][R122.64] ;  /* 0x0000000c7ae07981 */ /* 0x000ea2000c1e1900 */
[----:B---3--:R-:W-:-:S06]  /*08d0*/  IMAD.WIDE.U32 R140, R206, 0x10, R128 ;  /* 0x00000010ce8c7825 */ /* 0x008fcc00078e0080 */
[----:B------:R-:W3:Y:S01]  /*08e0*/  LDG.E.128 R140, desc[UR12][R140.64] ;  /* 0x0000000c8c8c7981 */ /* 0x000ee2000c1e1d00 */
[----:B----4-:R-:W-:-:S06]  /*08f0*/  IMAD.WIDE.U32 R136, R206, 0x10, R126 ;  /* 0x00000010ce887825 */ /* 0x010fcc00078e007e */
[----:B------:R-:W4:Y:S01]  /*0900*/  LDG.E.128 R136, desc[UR12][R136.64] ;  /* 0x0000000c88887981 */ /* 0x000f22000c1e1d00 */
[----:B-1----:R-:W-:-:S05]  /*0910*/  IMAD.WIDE R124, R202, 0x4, R108 ;  /* 0x00000004ca7c7825 */ /* 0x002fca00078e026c */
[----:B------:R-:W4:Y:S01]  /*0920*/  LDG.E R205, desc[UR12][R124.64] ;  /* 0x0000000c7ccd7981 */ /* 0x000f22000c1e1900 */
[----:B------:R-:W-:-:S05]  /*0930*/  IADD3 R204, PT, PT, R206, 0x100, RZ ;  /* 0x00000100cecc7810 */ /* 0x000fca0007ffe0ff */
[----:B------:R-:W-:-:S04]  /*0940*/  IMAD.WIDE.U32 R108, R204, 0x10, R120 ;  /* 0x00000010cc6c7825 */ /* 0x000fc800078e0078 */
[C---:B------:R-:W-:Y:S02]  /*0950*/  IMAD.WIDE.U32 R116, R204.reuse, 0x10, R128 ;  /* 0x00000010cc747825 */ /* 0x040fe400078e0080 */
[----:B------:R-:W4:Y:S02]  /*0960*/  LDG.E.128 R108, desc[UR12][R108.64] ;  /* 0x0000000c6c6c7981 */ /* 0x000f24000c1e1d00 */
[----:B------:R-:W-:Y:S02]  /*0970*/  IMAD.WIDE.U32 R112, R204, 0x10, R126 ;  /* 0x00000010cc707825 */ /* 0x000fe400078e007e */
[----:B------:R-:W4:Y:S01]  /*0980*/  LDG.E.128 R116, desc[UR12][R116.64] ;  /* 0x0000000c74747981 */ /* 0x000f22000c1e1d00 */
[----:B------:R-:W-:-:S03]  /*0990*/  IADD3 R201, PT, PT, R206, 0x200, RZ ;  /* 0x00000200cec97810 */ /* 0x000fc60007ffe0ff */
[----:B------:R-:W4:Y:S02]  /*09a0*/  LDG.E.128 R112, desc[UR12][R112.64] ;  /* 0x0000000c70707981 */ /* 0x000f24000c1e1d00 */
[----:B------:R-:W-:-:S06]  /*09b0*/  IMAD.WIDE.U32 R120, R201, 0x10, R120 ;  /* 0x00000010c9787825 */ /* 0x000fcc00078e0078 */
[----:B------:R-:W4:Y:S01]  /*09c0*/  LDG.E.128 R120, desc[UR12][R120.64] ;  /* 0x0000000c78787981 */ /* 0x000f22000c1e1d00 */
[----:B------:R-:W-:-:S06]  /*09d0*/  IMAD.WIDE.U32 R126, R201, 0x10, R126 ;  /* 0x00000010c97e7825 */ /* 0x000fcc00078e007e */
[----:B------:R-:W4:Y:S01]  /*09e0*/  LDG.E.128 R124, desc[UR12][R126.64] ;  /* 0x0000000c7e7c7981 */ /* 0x000f22000c1e1d00 */
[----:B------:R-:W-:-:S06]  /*09f0*/  IMAD.WIDE.U32 R128, R201, 0x10, R128 ;  /* 0x00000010c9807825 */ /* 0x000fcc00078e0080 */
[----:B------:R-:W4:Y:S01]  /*0a00*/  LDG.E.128 R128, desc[UR12][R128.64] ;  /* 0x0000000c80807981 */ /* 0x000f22000c1e1d00 */
[----:B------:R-:W-:Y:S02]  /*0a10*/  ISETP.NE.AND P0, PT, RZ, UR11, PT ;  /* 0x0000000bff007c0c */ /* 0x000fe4000bf05270 */
[----:B0-----:R-:W-:-:S04]  /*0a20*/  ISETP.NE.U32.AND P1, PT, RZ, UR14, PT ;  /* 0x0000000eff007c0c */ /* 0x001fc8000bf25070 */
[----:B------:R-:W-:-:S13]  /*0a30*/  ISETP.NE.AND.EX P1, PT, RZ, UR15, PT, P1 ;  /* 0x0000000fff007c0c */ /* 0x000fda000bf25310 */
[----:B------:R-:W0:Y:S02]  /*0a40*/  @P1 LDC.64 R238, c[0x0][0x438] ;  /* 0x00010e00ffee1b82 */ /* 0x000e240000000a00 */
[----:B0-----:R-:W-:-:S05]  /*0a50*/  @P1 IMAD.WIDE.U32 R238, R206, 0x10, R238 ;  /* 0x00000010ceee1825 */ /* 0x001fca00078e00ee */
[----:B-----5:R-:W5:Y:S01]  /*0a60*/  @P1 LDG.E.128 R100, desc[UR12][R238.64] ;  /* 0x0000000cee641981 */ /* 0x020f62000c1e1d00 */
[----:B------:R-:W-:Y:S02]  /*0a70*/  SHF.L.U32 R207, R132, 0x10, RZ ;  /* 0x0000001084cf7819 */ /* 0x000fe400000006ff */
[----:B--2---:R-:W-:-:S05]  /*0a80*/  FSEL R224, R224, RZ, !P0 ;  /* 0x000000ffe0e07208 */ /* 0x004fca0004000000 */
[----:B------:R-:W-:Y:S01]  /*0a90*/  FADD.FTZ R0, -R224, R207 ;  /* 0x000000cfe0007221 */ /* 0x000fe20000010100 */
[----:B---3--:R-:W-:Y:S02]  /*0aa0*/  SHF.L.U32 R215, R140, 0x10, RZ ;  /* 0x000000108cd77819 */ /* 0x008fe400000006ff */
[----:B------:R-:W-:-:S03]  /*0ab0*/  PRMT R212, R132, 0x7632, R212 ;  /* 0x0000763284d47816 */ /* 0x000fc600000000d4 */
[----:B------:R-:W-:Y:S01]  /*0ac0*/  FMUL.FTZ R207, R64, R215 ;  /* 0x000000d740cf7220 */ /* 0x000fe20000410000 */
[----:B----4-:R-:W-:Y:S02]  /*0ad0*/  SHF.L.U32 R213, R136, 0x10, RZ ;  /* 0x0000001088d57819 */ /* 0x010fe400000006ff */
[C---:B------:R-:W-:Y:S02]  /*0ae0*/  PRMT R216, R137.reuse, 0x7632, R216 ;  /* 0x0000763289d87816 */ /* 0x040fe400000000d8 */
[----:B------:R-:W-:Y:S01]  /*0af0*/  SHF.L.U32 R219, R137, 0x10, RZ ;  /* 0x0000001089db7819 */ /* 0x000fe200000006ff */
[----:B------:R-:W-:Y:S01]  /*0b00*/  FMUL.FTZ R0, R205, R0 ;  /* 0x00000000cd007220 */ /* 0x000fe20000410000 */
[----:B------:R-:W-:Y:S01]  /*0b10*/  PRMT R137, R140, 0x7632, R137 ;  /* 0x000076328c897816 */ /* 0x000fe20000000089 */
[----:B------:R-:W-:Y:S01]  /*0b20*/  FADD.FTZ R200, R213, R200 ;  /* 0x000000c8d5c87221 */ /* 0x000fe20000010000 */
[C---:B------:R-:W-:Y:S01]  /*0b30*/  PRMT R214, R133.reuse, 0x7632, R214 ;  /* 0x0000763285d67816 */ /* 0x040fe200000000d6 */
[-C--:B------:R-:W-:Y:S01]  /*0b40*/  FFMA.FTZ R203, R0, R213.reuse, R203 ;  /* 0x000000d500cb7223 */ /* 0x080fe200000100cb */
[----:B------:R-:W-:Y:S01]  /*0b50*/  SHF.L.U32 R217, R133, 0x10, RZ ;  /* 0x0000001085d97819 */ /* 0x000fe200000006ff */
[----:B------:R-:W-:Y:S01]  /*0b60*/  FFMA.FTZ R207, R40, R213, R207 ;  /* 0x000000d528cf7223 */ /* 0x000fe200000100cf */
[----:B------:R-:W-:-:S02]  /*0b70*/  PRMT R133, R135, 0x7632, R133 ;  /* 0x0000763287857816 */ /* 0x000fc40000000085 */
[----:B------:R-:W-:Y:S02]  /*0b80*/  SHF.L.U32 R229, R135, 0x10, RZ ;  /* 0x0000001087e57819 */ /* 0x000fe400000006ff */
[----:B------:R-:W-:Y:S02]  /*0b90*/  SHF.L.U32 R213, R212, 0x10, RZ ;  /* 0x00000010d4d57819 */ /* 0x000fe400000006ff */
[----:B------:R-:W-:Y:S02]  /*0ba0*/  PRMT R135, R136, 0x7632, R135 ;  /* 0x0000763288877816 */ /* 0x000fe40000000087 */
[----:B------:R-:W-:Y:S01]  /*0bb0*/  SHF.L.U32 R212, R137, 0x10, RZ ;  /* 0x0000001089d47819 */ /* 0x000fe200000006ff */
[----:B------:R-:W-:Y:S01]  /*0bc0*/  FADD.FTZ R140, -R224, R213 ;  /* 0x000000d5e08c7221 */ /* 0x000fe20000010100 */
[C---:B------:R-:W-:Y:S02]  /*0bd0*/  PRMT R136, R138.reuse, 0x7632, R136 ;  /* 0x000076328a887816 */ /* 0x040fe40000000088 */
[----:B------:R-:W-:Y:S01]  /*0be0*/  SHF.L.U32 R225, R138, 0x10, RZ ;  /* 0x000000108ae17819 */ /* 0x000fe200000006ff */
[----:B------:R-:W-:Y:S01]  /*0bf0*/  FMUL.FTZ R138, R65, R212 ;  /* 0x000000d4418a7220 */ /* 0x000fe20000410000 */
[----:B------:R-:W-:-:S02]  /*0c00*/  SHF.L.U32 R135, R135, 0x10, RZ ;  /* 0x0000001087877819 */ /* 0x000fc400000006ff */
[----:B------:R-:W-:Y:S02]  /*0c10*/  SHF.L.U32 R213, R214, 0x10, RZ ;  /* 0x00000010d6d57819 */ /* 0x000fe400000006ff */
[----:B------:R-:W-:Y:S01]  /*0c20*/  PRMT R132, R134, 0x7632, R132 ;  /* 0x0000763286847816 */ /* 0x000fe20000000084 */
[----:B------:R-:W-:Y:S01]  /*0c30*/  FFMA.FTZ R137, R41, R135, R138 ;  /* 0x0000008729897223 */ /* 0x000fe2000001008a */
[----:B------:R-:W-:Y:S01]  /*0c40*/  PRMT R218, R141, 0x7632, R218 ;  /* 0x000076328dda7816 */ /* 0x000fe200000000da */
[----:B------:R-:W-:Y:S01]  /*0c50*/  FADD.FTZ R138, -R224, R213 ;  /* 0x000000d5e08a7221 */ /* 0x000fe20000010100 */
[----:B------:R-:W-:Y:S02]  /*0c60*/  SHF.L.U32 R213, R132, 0x10, RZ ;  /* 0x0000001084d57819 */ /* 0x000fe400000006ff */
[----:B------:R-:W-:Y:S02]  /*0c70*/  PRMT R220, R142, 0x7632, R220 ;  /* 0x000076328edc7816 */ /* 0x000fe400000000dc */
[----:B------:R-:W-:-:S02]  /*0c80*/  SHF.L.U32 R223, R134, 0x10, RZ ;  /* 0x0000001086df7819 */ /* 0x000fc400000006ff */
[----:B------:R-:W-:Y:S02]  /*0c90*/  SHF.L.U32 R218, R218, 0x10, RZ ;  /* 0x00000010dada7819 */ /* 0x000fe400000006ff */
[----:B------:R-:W-:Y:S01]  /*0ca0*/  SHF.L.U32 R227, R142, 0x10, RZ ;  /* 0x000000108ee37819 */ /* 0x000fe200000006ff */
[C---:B------:R-:W-:Y:S01]  /*0cb0*/  FADD.FTZ R142, -R224.reuse, R229 ;  /* 0x000000e5e08e7221 */ /* 0x040fe20000010100 */
[----:B------:R-:W-:Y:S01]  /*0cc0*/  SHF.L.U32 R209, R143, 0x10, RZ ;  /* 0x000000108fd17819 */ /* 0x000fe200000006ff */
[----:B------:R-:W-:Y:S01]  /*0cd0*/  FADD.FTZ R132, -R224, R213 ;  /* 0x000000d5e0847221 */ /* 0x000fe20000010100 */
[----:B------:R-:W-:Y:S01]  /*0ce0*/  SHF.L.U32 R220, R220, 0x10, RZ ;  /* 0x00000010dcdc7819 */ /* 0x000fe200000006ff */
[----:B------:R-:W-:Y:S01]  /*0cf0*/  FMUL.FTZ R140, R205, R140 ;  /* 0x0000008ccd8c7220 */ /* 0x000fe20000410000 */
[----:B------:R-:W-:Y:S01]  /*0d00*/  SHF.L.U32 R216, R216, 0x10, RZ ;  /* 0x00000010d8d87819 */ /* 0x000fe200000006ff */
[C---:B------:R-:W-:Y:S01]  /*0d10*/  FADD.FTZ R208, -R224.reuse, R223 ;  /* 0x000000dfe0d07221 */ /* 0x040fe20000010100 */
[----:B------:R-:W-:Y:S01]  /*0d20*/  PRMT R134, R139, 0x7632, R134 ;  /* 0x000076328b867816 */ /* 0x000fe20000000086 */
[----:B------:R-:W-:Y:S01]  /*0d30*/  FMUL.FTZ R214, R67, R218 ;  /* 0x000000da43d67220 */ /* 0x000fe20000410000 */
[----:B------:R-:W-:Y:S01]  /*0d40*/  SHF.L.U32 R213, R133, 0x10, RZ ;  /* 0x0000001085d57819 */ /* 0x000fe200000006ff */
[----:B------:R-:W-:Y:S01]  /*0d50*/  FMUL.FTZ R142, R205, R142 ;  /* 0x0000008ecd8e7220 */ /* 0x000fe20000410000 */
[----:B------:R-:W-:Y:S01]  /*0d60*/  SHF.L.U32 R139, R139, 0x10, RZ ;  /* 0x000000108b8b7819 */ /* 0x000fe200000006ff */
[----:B------:R-:W-:Y:S01]  /*0d70*/  FADD.FTZ R210, -R224, R217 ;  /* 0x000000d9e0d27221 */ /* 0x000fe20000010100 */
[----:B------:R-:W-:Y:S01]  /*0d80*/  SHF.L.U32 R133, R136, 0x10, RZ ;  /* 0x0000001088857819 */ /* 0x000fe200000006ff */
[----:B------:R-:W-:Y:S01]  /*0d90*/  FMUL.FTZ R136, R205, R132 ;  /* 0x00000084cd887220 */ /* 0x000fe20000410000 */
[----:B------:R-:W-:Y:S01]  /*0da0*/  SHF.L.U32 R221, R141, 0x10, RZ ;  /* 0x000000108ddd7819 */ /* 0x000fe200000006ff */
[----:B------:R-:W-:Y:S01]  /*0db0*/  FMUL.FTZ R217, R70, R209 ;  /* 0x000000d146d97220 */ /* 0x000fe20000410000 */
[----:B------:R-:W-:Y:S01]  /*0dc0*/  FADD.FTZ R196, R135, R196 ;  /* 0x000000c487c47221 */ /* 0x000fe20000010000 */
[----:B------:R-:W-:Y:S01]  /*0dd0*/  FFMA.FTZ R197, R140, R135, R197 ;  /* 0x000000878cc57223 */ /* 0x000fe200000100c5 */
[----:B------:R-:W-:Y:S01]  /*0de0*/  FMUL.FTZ R132, R69, R220 ;  /* 0x000000dc45847220 */ /* 0x000fe20000410000 */
[----:B------:R-:W-:Y:S01]  /*0df0*/  PRMT R211, R143, 0x7632, R211 ;  /* 0x000076328fd37816 */ /* 0x000fe200000000d3 */
[----:B------:R-:W-:Y:S01]  /*0e00*/  FMUL.FTZ R208, R205, R208 ;  /* 0x000000d0cdd07220 */ /* 0x000fe20000410000 */
[----:B------:R-:W-:Y:S01]  /*0e10*/  FMUL.FTZ R141, R68, R227 ;  /* 0x000000e3448d7220 */ /* 0x000fe20000410000 */
[----:B------:R-:W-:Y:S01]  /*0e20*/  FFMA.FTZ R135, R43, R216, R214 ;  /* 0x000000d82b877223 */ /* 0x000fe200000100d6 */
[----:B------:R-:W-:Y:S01]  /*0e30*/  FADD.FTZ R214, -R224, R213 ;  /* 0x000000d5e0d67221 */ /* 0x000fe20000010100 */
[----:B------:R-:W-:Y:S01]  /*0e40*/  FADD.FTZ R174, R209, R174 ;  /* 0x000000aed1ae7221 */ /* 0x000fe20000010000 */
[C---:B------:R-:W-:Y:S01]  /*0e50*/  FFMA.FTZ R175, R142.reuse, R209, R175 ;  /* 0x000000d18eaf7223 */ /* 0x040fe200000100af */
[----:B------:R-:W-:Y:S01]  /*0e60*/  FADD.FTZ R176, R139, R176 ;  /* 0x000000b08bb07221 */ /* 0x000fe20000010000 */
[----:B------:R-:W-:Y:S01]  /*0e70*/  FFMA.FTZ R177, R142, R139, R177 ;  /* 0x0000008b8eb17223 */ /* 0x000fe200000100b1 */
[----:B------:R-:W-:Y:S01]  /*0e80*/  FMUL.FTZ R138, R205, R138 ;  /* 0x0000008acd8a7220 */ /* 0x000fe20000410000 */
[----:B------:R-:W-:Y:S01]  /*0e90*/  FADD.FTZ R180, R133, R180 ;  /* 0x000000b485b47221 */ /* 0x000fe20000010000 */
[----:B------:R-:W-:Y:S01]  /*0ea0*/  FFMA.FTZ R181, R136, R133, R181 ;  /* 0x0000008588b57223 */ /* 0x000fe200000100b5 */
[----:B------:R-:W-:Y:S01]  /*0eb0*/  SHF.L.U32 R209, R108, 0x10, RZ ;  /* 0x000000106cd17819 */ /* 0x000fe200000006ff */
[----:B------:R-:W-:Y:S01]  /*0ec0*/  FFMA.FTZ R139, R46, R139, R217 ;  /* 0x0000008b2e8b7223 */ /* 0x000fe200000100d9 */
[----:B------:R-:W-:Y:S01]  /*0ed0*/  FFMA.FTZ R133, R45, R133, R132 ;  /* 0x000000852d857223 */ /* 0x000fe20000010084 */
[----:B------:R-:W-:Y:S01]  /*0ee0*/  FADD.FTZ R184, R225, R184 ;  /* 0x000000b8e1b87221 */ /* 0x000fe20000010000 */
[-C--:B------:R-:W-:Y:S01]  /*0ef0*/  FFMA.FTZ R185, R208, R225.reuse, R185 ;  /* 0x000000e1d0b97223 */ /* 0x080fe200000100b9 */
[----:B------:R-:W-:Y:S01]  /*0f00*/  FFMA.FTZ R141, R44, R225, R141 ;  /* 0x000000e12c8d7223 */ /* 0x000fe2000001008d */
[----:B------:R-:W-:Y:S01]  /*0f10*/  SHF.L.U32 R211, R211, 0x10, RZ ;  /* 0x00000010d3d37819 */ /* 0x000fe200000006ff */
[----:B------:R-:W-:Y:S01]  /*0f20*/  FADD.FTZ R194, R212, R194 ;  /* 0x000000c2d4c27221 */ /* 0x000fe20000010000 */
[----:B------:R-:W-:Y:S01]  /*0f30*/  SHF.L.U32 R132, R134, 0x10, RZ ;  /* 0x0000001086847819 */ /* 0x000fe200000006ff */
[----:B------:R-:W-:Y:S01]  /*0f40*/  FMUL.FTZ R134, R205, R214 ;  /* 0x000000d6cd867220 */ /* 0x000fe20000410000 */
[----:B------:R-:W-:-:S02]  /*0f50*/  PRMT R217, R109, 0x7632, R217 ;  /* 0x000076326dd97816 */ /* 0x000fc400000000d9 */
[----:B------:R-:W-:Y:S01]  /*0f60*/  PRMT R246, R117, 0x7632, R246 ;  /* 0x0000763275f67816 */ /* 0x000fe200000000f6 */
[----:B------:R-:W-:Y:S01]  /*0f70*/  FADD.FTZ R198, R215, R198 ;  /* 0x000000c6d7c67221 */ /* 0x000fe20000010000 */
[----:B------:R-:W-:Y:S01]  /*0f80*/  SHF.L.U32 R213, R109, 0x10, RZ ;  /* 0x000000106dd57819 */ /* 0x000fe200000006ff */
[----:B------:R-:W-:Y:S01]  /*0f90*/  FMUL.FTZ R210, R205, R210 ;  /* 0x000000d2cdd27220 */ /* 0x000fe20000410000 */
[C---:B------:R-:W-:Y:S01]  /*0fa0*/  PRMT R109, R111.reuse, 0x7632, R109 ;  /* 0x000076326f6d7816 */ /* 0x040fe2000000006d */
[----:B------:R-:W-:Y:S01]  /*0fb0*/  FADD.FTZ R188, R216, R188 ;  /* 0x000000bcd8bc7221 */ /* 0x000fe20000010000 */
[----:B------:R-:W-:Y:S01]  /*0fc0*/  SHF.L.U32 R225, R111, 0x10, RZ ;  /* 0x000000106fe17819 */ /* 0x000fe200000006ff */
[----:B------:R-:W-:Y:S01]  /*0fd0*/  FFMA.FTZ R189, R138, R216, R189 ;  /* 0x000000d88abd7223 */ /* 0x000fe200000100bd */
[----:B------:R-:W-:Y:S01]  /*0fe0*/  SHF.L.U32 R111, R116, 0x10, RZ ;  /* 0x00000010746f7819 */ /* 0x000fe200000006ff */
[----:B------:R-:W-:Y:S01]  /*0ff0*/  FADD.FTZ R216, -R224, R209 ;  /* 0x000000d1e0d87221 */ /* 0x000fe20000010100 */
[-C--:B------:R-:W-:Y:S01]  /*1000*/  FMUL.FTZ R214, R71, R211.reuse ;  /* 0x000000d347d67220 */ /* 0x080fe20000410000 */
[----:B------:R-:W-:Y:S01]  /*1010*/  FADD.FTZ R170, R211, R170 ;  /* 0x000000aad3aa7221 */ /* 0x000fe20000010000 */
[----:B------:R-:W-:Y:S01]  /*1020*/  FFMA.FTZ R171, R134, R211, R171 ;  /* 0x000000d386ab7223 */ /* 0x000fe200000100ab */
[-C--:B------:R-:W-:Y:S01]  /*1030*/  FMUL.FTZ R143, R66, R221.reuse ;  /* 0x000000dd428f7220 */ /* 0x080fe20000410000 */
[----:B------:R-:W-:Y:S01]  /*1040*/  FADD.FTZ R190, R221, R190 ;  /* 0x000000beddbe7221 */ /* 0x000fe20000010000 */
[----:B------:R-:W-:Y:S01]  /*1050*/  FFMA.FTZ R191, R210, R221, R191 ;  /* 0x000000ddd2bf7223 */ /* 0x000fe200000100bf */
[----:B------:R-:W-:Y:S01]  /*1060*/  SHF.L.U32 R211, R112, 0x10, RZ ;  /* 0x0000001070d37819 */ /* 0x000fe200000006ff */
[----:B------:R-:W-:Y:S01]  /*1070*/  FFMA.FTZ R195, R140, R212, R195 ;  /* 0x000000d48cc37223 */ /* 0x000fe200000100c3 */
[----:B------:R-:W-:Y:S01]  /*1080*/  SHF.L.U32 R221, R110, 0x10, RZ ;  /* 0x000000106edd7819 */ /* 0x000fe200000006ff */
[----:B------:R-:W-:Y:S01]  /*1090*/  FMUL.FTZ R216, R205, R216 ;  /* 0x000000d8cdd87220 */ /* 0x000fe20000410000 */
[----:B------:R-:W-:Y:S01]  /*10a0*/  SHF.L.U32 R117, R117, 0x10, RZ ;  /* 0x0000001075757819 */ /* 0x000fe200000006ff */
[----:B------:R-:W-:Y:S01]  /*10b0*/  FMUL.FTZ R209, R72, R111 ;  /* 0x0000006f48d17220 */ /* 0x000fe20000410000 */
[----:B------:R-:W-:Y:S01]  /*10c0*/  FADD.FTZ R212, -R224, R213 ;  /* 0x000000d5e0d47221 */ /* 0x000fe20000010100 */
[----:B------:R-:W-:Y:S01]  /*10d0*/  FFMA.FTZ R199, R0, R215, R199 ;  /* 0x000000d700c77223 */ /* 0x000fe200000100c7 */
[----:B------:R-:W-:Y:S01]  /*10e0*/  FADD.FTZ R172, R132, R172 ;  /* 0x000000ac84ac7221 */ /* 0x000fe20000010000 */
[-C--:B------:R-:W-:Y:S01]  /*10f0*/  FFMA.FTZ R173, R134, R132.reuse, R173 ;  /* 0x0000008486ad7223 */ /* 0x080fe200000100ad */
[----:B------:R-:W-:Y:S01]  /*1100*/  FADD.FTZ R192, R219, R192 ;  /* 0x000000c0dbc07221 */ /* 0x000fe20000010000 */
[-C--:B------:R-:W-:Y:S01]  /*1110*/  FFMA.FTZ R193, R210, R219.reuse, R193 ;  /* 0x000000dbd2c17223 */ /* 0x080fe200000100c1 */
[----:B------:R-:W-:Y:S01]  /*1120*/  FFMA.FTZ R143, R42, R219, R143 ;  /* 0x000000db2a8f7223 */ /* 0x000fe2000001008f */
[----:B------:R-:W-:Y:S01]  /*1130*/  FFMA.FTZ R132, R47, R132, R214 ;  /* 0x000000842f847223 */ /* 0x000fe200000100d6 */
[----:B------:R-:W-:Y:S01]  /*1140*/  PRMT R215, R108, 0x7632, R215 ;  /* 0x000076326cd77816 */ /* 0x000fe200000000d7 */
[----:B------:R-:W-:Y:S01]  /*1150*/  FADD.FTZ R168, R211, R168 ;  /* 0x000000a8d3a87221 */ /* 0x000fe20000010000 */
[----:B------:R-:W-:Y:S01]  /*1160*/  PRMT R108, R110, 0x7632, R108 ;  /* 0x000076326e6c7816 */ /* 0x000fe2000000006c */
[-C--:B------:R-:W-:Y:S01]  /*1170*/  FFMA.FTZ R169, R216, R211.reuse, R169 ;  /* 0x000000d3d8a97223 */ /* 0x080fe200000100a9 */
[----:B------:R-:W-:Y:S01]  /*1180*/  SHF.L.U32 R219, R113, 0x10, RZ ;  /* 0x0000001071db7819 */ /* 0x000fe200000006ff */
[----:B------:R-:W-:Y:S01]  /*1190*/  FFMA.FTZ R214, R48, R211, R209 ;  /* 0x000000d330d67223 */ /* 0x000fe200000100d1 */
[----:B------:R-:W-:Y:S01]  /*11a0*/  FADD.FTZ R110, -R224, R221 ;  /* 0x000000dde06e7221 */ /* 0x000fe20000010100 */
[----:B------:R-:W-:Y:S01]  /*11b0*/  FMUL.FTZ R212, R205, R212 ;  /* 0x000000d4cdd47220 */ /* 0x000fe20000410000 */
[----:B------:R-:W-:Y:S01]  /*11c0*/  FMUL.FTZ R211, R74, R117 ;  /* 0x000000754ad37220 */ /* 0x000fe20000410000 */
[----:B------:R-:W-:Y:S01]  /*11d0*/  PRMT R245, R113, 0x7632, R245 ;  /* 0x0000763271f57816 */ /* 0x000fe200000000f5 */
[----:B------:R-:W-:Y:S01]  /*11e0*/  FADD.FTZ R160, R219, R160 ;  /* 0x000000a0dba07221 */ /* 0x000fe20000010000 */
[----:B------:R-:W-:Y:S01]  /*11f0*/  SHF.L.U32 R113, R118, 0x10, RZ ;  /* 0x0000001076717819 */ /* 0x000fe200000006ff */
[----:B------:R-:W-:Y:S01]  /*1200*/  FMUL.FTZ R213, R205, R110 ;  /* 0x0000006ecdd57220 */ /* 0x000fe20000410000 */
[-C--:B------:R-:W-:Y:S01]  /*1210*/  FFMA.FTZ R161, R212, R219.reuse, R161 ;  /* 0x000000dbd4a17223 */ /* 0x080fe200000100a1 */
[----:B------:R-:W-:Y:S01]  /*1220*/  FFMA.FTZ R211, R50, R219, R211 ;  /* 0x000000db32d37223 */ /* 0x000fe200000100d3 */
[----:B------:R-:W-:-:S02]  /*1230*/  SHF.L.U32 R231, R123, 0x10, RZ ;  /* 0x000000107be77819 */ /* 0x000fc400000006ff */
[----:B------:R-:W-:Y:S01]  /*1240*/  PRMT R247, R116, 0x7632, R247 ;  /* 0x0000763274f77816 */ /* 0x000fe200000000f7 */
[----:B------:R-:W-:Y:S01]  /*1250*/  FADD.FTZ R182, R227, R182 ;  /* 0x000000b6e3b67221 */ /* 0x000fe20000010000 */
[C---:B------:R-:W-:Y:S01]  /*1260*/  PRMT R110, R120.reuse, 0x7632, R110 ;  /* 0x00007632786e7816 */ /* 0x040fe2000000006e */
[----:B------:R-:W0:Y:S01]  /*1270*/  @P1 LDC.64 R228, c[0x0][0x438] ;  /* 0x00010e00ffe41b82 */ /* 0x000e220000000a00 */
[----:B------:R-:W-:Y:S02]  /*1280*/  SHF.L.U32 R219, R120, 0x10, RZ ;  /* 0x0000001078db7819 */ /* 0x000fe400000006ff */
[----:B------:R-:W-:Y:S01]  /*1290*/  PRMT R120, R123, 0x7632, R120 ;  /* 0x000076327b787816 */ /* 0x000fe20000000078 */
[----:B------:R-:W-:Y:S01]  /*12a0*/  FFMA.FTZ R183, R208, R227, R183 ;  /* 0x000000e3d0b77223 */ /* 0x000fe200000100b7 */
[----:B------:R-:W-:Y:S01]  /*12b0*/  SHF.L.U32 R223, R114, 0x10, RZ ;  /* 0x0000001072df7819 */ /* 0x000fe200000006ff */
[----:B------:R-:W-:Y:S01]  /*12c0*/  FMUL.FTZ R209, R76, R113 ;  /* 0x000000714cd17220 */ /* 0x000fe20000410000 */
[C---:B------:R-:W-:Y:S01]  /*12d0*/  PRMT R116, R121.reuse, 0x7632, R116 ;  /* 0x0000763279747816 */ /* 0x040fe20000000074 */
[----:B------:R-:W1:Y:S01]  /*12e0*/  @P1 LDC.64 R226, c[0x0][0x438] ;  /* 0x00010e00ffe21b82 */ /* 0x000e620000000a00 */
[----:B------:R-:W-:-:S02]  /*12f0*/  SHF.L.U32 R221, R121, 0x10, RZ ;  /* 0x0000001079dd7819 */ /* 0x000fc400000006ff */
[----:B------:R-:W-:Y:S01]  /*1300*/  SHF.L.U32 R121, R108, 0x10, RZ ;  /* 0x000000106c797819 */ /* 0x000fe200000006ff */
[----:B------:R-:W-:Y:S01]  /*1310*/  FADD.FTZ R108, -R224, R231 ;  /* 0x000000e7e06c7221 */ /* 0x000fe20000010100 */
[----:B------:R-:W-:Y:S02]  /*1320*/  PRMT R249, R112, 0x7632, R249 ;  /* 0x0000763270f97816 */ /* 0x000fe400000000f9 */
[----:B------:R-:W-:Y:S02]  /*1330*/  PRMT R112, R114, 0x7632, R112 ;  /* 0x0000763272707816 */ /* 0x000fe40000000070 */
[----:B------:R-:W-:Y:S01]  /*1340*/  SHF.L.U32 R231, R120, 0x10, RZ ;  /* 0x0000001078e77819 */ /* 0x000fe200000006ff */
[----:B------:R-:W-:Y:S01]  /*1350*/  FADD.FTZ R120, RZ, R207 ;  /* 0x000000cfff787221 */ /* 0x000fe20000010000 */
[----:B------:R-:W-:Y:S01]  /*1360*/  PRMT R248, R118, 0x7632, R248 ;  /* 0x0000763276f87816 */ /* 0x000fe200000000f8 */
[----:B------:R-:W-:Y:S01]  /*1370*/  FADD.FTZ R14, R223, R14 ;  /* 0x0000000edf0e7221 */ /* 0x000fe20000010000 */
[-C--:B------:R-:W-:Y:S01]  /*1380*/  FFMA.FTZ R2, R213, R223.reuse, R2 ;  /* 0x000000dfd5027223 */ /* 0x080fe20000010002 */
[----:B------:R-:W-:Y:S01]  /*1390*/  FFMA.FTZ R209, R52, R223, R209 ;  /* 0x000000df34d17223 */ /* 0x000fe200000100d1 */
[----:B------:R-:W-:-:S02]  /*13a0*/  PRMT R118, R122, 0x7632, R118 ;  /* 0x000076327a767816 */ /* 0x000fc40000000076 */
[----:B------:R-:W-:Y:S02]  /*13b0*/  SHF.L.U32 R223, R122, 0x10, RZ ;  /* 0x000000107adf7819 */ /* 0x000fe400000006ff */
[----:B------:R-:W-:Y:S02]  /*13c0*/  PRMT R114, R115, 0x7632, R114 ;  /* 0x0000763273727816 */ /* 0x000fe40000000072 */
[----:B------:R-:W-:Y:S01]  /*13d0*/  SHF.L.U32 R122, R112, 0x10, RZ ;  /* 0x00000010707a7819 */ /* 0x000fe200000006ff */
[----:B------:R-:W-:Y:S01]  /*13e0*/  FADD.FTZ R112, R137, R120 ;  /* 0x0000007889707221 */ /* 0x000fe20000010000 */
[----:B------:R-:W-:Y:S01]  /*13f0*/  SHF.L.U32 R123, R109, 0x10, RZ ;  /* 0x000000106d7b7819 */ /* 0x000fe200000006ff */
[----:B------:R-:W-:Y:S01]  /*1400*/  FADD.FTZ R109, -R224, R219 ;  /* 0x000000dbe06d7221 */ /* 0x000fe20000010100 */
[----:B------:R-:W-:Y:S01]  /*1410*/  SHF.L.U32 R120, R114, 0x10, RZ ;  /* 0x0000001072787819 */ /* 0x000fe200000006ff */
[----:B------:R-:W-:Y:S01]  /*1420*/  FADD.FTZ R114, R143, R112 ;  /* 0x000000708f727221 */ /* 0x000fe20000010000 */
[----:B------:R-:W-:Y:S01]  /*1430*/  SHF.L.U32 R219, R110, 0x10, RZ ;  /* 0x000000106edb7819 */ /* 0x000fe200000006ff */
[----:B------:R-:W-:Y:S01]  /*1440*/  FADD.FTZ R110, -R224, R223 ;  /* 0x000000dfe06e7221 */ /* 0x000fe20000010100 */
[----:B------:R-:W-:-:S02]  /*1450*/  SHF.L.U32 R223, R118, 0x10, RZ ;  /* 0x0000001076df7819 */ /* 0x000fc400000006ff */
[C---:B------:R-:W-:Y:S02]  /*1460*/  PRMT R118, R126.reuse, 0x7632, R118 ;  /* 0x000076327e767816 */ /* 0x040fe40000000076 */
[----:B------:R-:W-:Y:S01]  /*1470*/  SHF.L.U32 R243, R126, 0x10, RZ ;  /* 0x000000107ef37819 */ /* 0x000fe200000006ff */
[----:B------:R-:W-:Y:S01]  /*1480*/  FADD.FTZ R126, R135, R114 ;  /* 0x00000072877e7221 */ /* 0x000fe20000010000 */
[----:B------:R-:W-:-:S03]  /*1490*/  SHF.L.U32 R215, R215, 0x10, RZ ;  /* 0x00000010d7d77819 */ /* 0x000fc600000006ff */
[----:B------:R-:W-:Y:S01]  /*14a0*/  FADD.FTZ R126, R141, R126 ;  /* 0x0000007e8d7e7221 */ /* 0x000fe20000010000 */
[----:B------:R-:W-:Y:S01]  /*14b0*/  FADD.FTZ R252, -R224, R221 ;  /* 0x000000dde0fc7221 */ /* 0x000fe20000010100 */
[----:B------:R-:W-:Y:S01]  /*14c0*/  SHF.L.U32 R221, R116, 0x10, RZ ;  /* 0x0000001074dd7819 */ /* 0x000fe200000006ff */
[C---:B------:R-:W-:Y:S01]  /*14d0*/  FADD.FTZ R236, -R224.reuse, R123 ;  /* 0x0000007be0ec7221 */ /* 0x040fe20000010100 */
[----:B------:R-:W-:Y:S01]  /*14e0*/  FADD.FTZ R126, R133, R126 ;  /* 0x0000007e857e7221 */ /* 0x000fe20000010000 */
[C---:B------:R-:W-:Y:S01]  /*14f0*/  FADD.FTZ R230, -R224.reuse, R215 ;  /* 0x000000d7e0e67221 */ /* 0x040fe20000010100 */
[----:B------:R-:W-:Y:S01]  /*1500*/  FADD.FTZ R234, -R224, R121 ;  /* 0x00000079e0ea7221 */ /* 0x000fe20000010100 */
[----:B-1----:R-:W-:Y:S01]  /*1510*/  @P1 IMAD.WIDE.U32 R226, R201, 0x10, R226 ;  /* 0x00000010c9e21825 */ /* 0x002fe200078e00e2 */
[C---:B------:R-:W-:Y:S02]  /*1520*/  PRMT R116, R124.reuse, 0x7632, R116 ;  /* 0x000076327c747816 */ /* 0x040fe40000000074 */
[----:B------:R-:W-:-:S02]  /*1530*/  SHF.L.U32 R123, R124, 0x10, RZ ;  /* 0x000000107c7b7819 */ /* 0x000fc400000006ff */
[C---:B------:R-:W-:Y:S01]  /*1540*/  PRMT R215, R125.reuse, 0x7632, R215 ;  /* 0x000076327dd77816 */ /* 0x040fe200000000d7 */
[----:B------:R1:W5:Y:S01]  /*1550*/  @P1 LDG.E.128 R88, desc[UR12][R226.64] ;  /* 0x0000000ce2581981 */ /* 0x000362000c1e1d00 */
[----:B------:R-:W-:Y:S01]  /*1560*/  SHF.L.U32 R241, R125, 0x10, RZ ;  /* 0x000000107df17819 */ /* 0x000fe200000006ff */
[----:B------:R-:W-:Y:S01]  /*1570*/  FFMA.FTZ R125, R0, R207, RZ ;  /* 0x000000cf007d7223 */ /* 0x000fe200000100ff */
[C---:B------:R-:W-:Y:S02]  /*1580*/  PRMT R124, R127.reuse, 0x7632, R124 ;  /* 0x000076327f7c7816 */ /* 0x040fe4000000007c */
[----:B------:R-:W-:Y:S01]  /*1590*/  SHF.L.U32 R121, R127, 0x10, RZ ;  /* 0x000000107f797819 */ /* 0x000fe200000006ff */
[----:B------:R-:W-:Y:S01]  /*15a0*/  FADD.FTZ R127, R139, R126 ;  /* 0x0000007e8b7f7221 */ /* 0x000fe20000010000 */
[----:B------:R-:W-:Y:S02]  /*15b0*/  SHF.L.U32 R247, R247, 0x10, RZ ;  /* 0x00000010f7f77819 */ /* 0x000fe400000006ff */
[----:B------:R-:W-:Y:S01]  /*15c0*/  SHF.L.U32 R246, R246, 0x10, RZ ;  /* 0x00000010f6f67819 */ /* 0x000fe200000006ff */
[----:B------:R-:W-:Y:S01]  /*15d0*/  FFMA.FTZ R125, R140, R137, R125 ;  /* 0x000000898c7d7223 */ /* 0x000fe2000001007d */
[----:B------:R-:W-:Y:S01]  /*15e0*/  SHF.L.U32 R249, R249, 0x10, RZ ;  /* 0x00000010f9f97819 */ /* 0x000fe200000006ff */
[----:B-1----:R-:W-:Y:S01]  /*15f0*/  FMUL.FTZ R226, R73, R247 ;  /* 0x000000f749e27220 */ /* 0x002fe20000410000 */
[----:B------:R-:W-:Y:S01]  /*1600*/  FADD.FTZ R127, R132, R127 ;  /* 0x0000007f847f7221 */ /* 0x000fe20000010000 */
[----:B------:R-:W-:-:S02]  /*1610*/  PRMT R250, R119, 0x7632, R250 ;  /* 0x0000763277fa7816 */ /* 0x000fc400000000fa */
[----:B------:R-:W-:Y:S02]  /*1620*/  SHF.L.U32 R112, R116, 0x10, RZ ;  /* 0x0000001074707819 */ /* 0x000fe400000006ff */
[----:B------:R-:W-:Y:S02]  /*1630*/  SHF.L.U32 R119, R119, 0x10, RZ ;  /* 0x0000001077777819 */ /* 0x000fe400000006ff */
[----:B------:R-:W-:Y:S02]  /*1640*/  SHF.L.U32 R245, R245, 0x10, RZ ;  /* 0x00000010f5f57819 */ /* 0x000fe400000006ff */
[----:B------:R-:W-:Y:S01]  /*1650*/  SHF.L.U32 R116, R124, 0x10, RZ ;  /* 0x000000107c747819 */ /* 0x000fe200000006ff */
[----:B------:R-:W-:Y:S01]  /*1660*/  FMUL.FTZ R124, R75, R246 ;  /* 0x000000f64b7c7220 */ /* 0x000fe20000410000 */
[----:B------:R-:W-:Y:S01]  /*1670*/  PRMT R240, R129, 0x7632, R240 ;  /* 0x0000763281f07816 */ /* 0x000fe200000000f0 */
[----:B------:R-:W-:Y:S01]  /*1680*/  FFMA.FTZ R226, R49, R249, R226 ;  /* 0x000000f931e27223 */ /* 0x000fe200000100e2 */
[----:B------:R-:W-:Y:S01]  /*1690*/  SHF.L.U32 R239, R129, 0x10, RZ ;  /* 0x0000001081ef7819 */ /* 0x000fe200000006ff */
[----:B------:R-:W-:Y:S01]  /*16a0*/  FFMA.FTZ R125, R210, R143, R125 ;  /* 0x0000008fd27d7223 */ /* 0x000fe2000001007d */
[----:B------:R-:W-:Y:S01]  /*16b0*/  FADD.FTZ R129, R214, R127 ;  /* 0x0000007fd6817221 */ /* 0x000fe20000010000 */
[----:B0-----:R-:W-:Y:S01]  /*16c0*/  @P1 IMAD.WIDE.U32 R228, R204, 0x10, R228 ;  /* 0x00000010cce41825 */ /* 0x001fe200078e00e4 */
[----:B------:R-:W-:-:S03]  /*16d0*/  SHF.L.U32 R115, R115, 0x10, RZ ;  /* 0x0000001073737819 */ /* 0x000fc600000006ff */
[----:B------:R-:W-:Y:S01]  /*16e0*/  FMUL.FTZ R127, R78, R119 ;  /* 0x000000774e7f7220 */ /* 0x000fe20000410000 */
[----:B------:R-:W-:Y:S01]  /*16f0*/  FFMA.FTZ R227, R51, R245, R124 ;  /* 0x000000f533e37223 */ /* 0x000fe2000001007c */
[----:B------:R-:W-:Y:S01]  /*1700*/  FFMA.FTZ R125, R138, R135, R125 ;  /* 0x000000878a7d7223 */ /* 0x000fe2000001007d */
[----:B------:R-:W-:Y:S01]  /*1710*/  FADD.FTZ R124, R226, R129 ;  /* 0x00000081e27c7221 */ /* 0x000fe20000010000 */
[----:B------:R0:W5:Y:S01]  /*1720*/  @P1 LDG.E.128 R96, desc[UR12][R228.64] ;  /* 0x0000000ce4601981 */ /* 0x000162000c1e1d00 */
[----:B------:R-:W-:Y:S02]  /*1730*/  SHF.L.U32 R235, R128, 0x10, RZ ;  /* 0x0000001080eb7819 */ /* 0x000fe400000006ff */
[----:B------:R-:W-:Y:S01]  /*1740*/  SHF.L.U32 R248, R248, 0x10, RZ ;  /* 0x00000010f8f87819 */ /* 0x000fe200000006ff */
[----:B------:R-:W-:Y:S01]  /*1750*/  FADD.FTZ R124, R211, R124 ;  /* 0x0000007cd37c7221 */ /* 0x000fe20000010000 */
[----:B------:R-:W-:Y:S01]  /*1760*/  PRMT R238, R128, 0x7632, R238 ;  /* 0x0000763280ee7816 */ /* 0x000fe200000000ee */
[----:B------:R-:W-:Y:S01]  /*1770*/  FMUL.FTZ R129, R80, R235 ;  /* 0x000000eb50817220 */ /* 0x000fe20000410000 */
[----:B0-----:R-:W-:Y:S01]  /*1780*/  FFMA.FTZ R228, R54, R115, R127 ;  /* 0x0000007336e47223 */ /* 0x001fe2000001007f */
[----:B------:R-:W-:Y:S01]  /*1790*/  FFMA.FTZ R127, R208, R141, R125 ;  /* 0x0000008dd07f7223 */ /* 0x000fe2000001007d */
[----:B------:R-:W-:Y:S01]  /*17a0*/  FADD.FTZ R128, R227, R124 ;  /* 0x0000007ce3807221 */ /* 0x000fe20000010000 */
[----:B------:R-:W-:-:S02]  /*17b0*/  FMUL.FTZ R124, R77, R248 ;  /* 0x000000f84d7c7220 */ /* 0x000fc40000410000 */
[----:B------:R-:W-:Y:S01]  /*17c0*/  FFMA.FTZ R127, R136, R133, R127 ;  /* 0x00000085887f7223 */ /* 0x000fe2000001007f */
[----:B------:R-:W-:Y:S01]  /*17d0*/  SHF.L.U32 R250, R250, 0x10, RZ ;  /* 0x00000010fafa7819 */ /* 0x000fe200000006ff */
[----:B------:R-:W-:Y:S01]  /*17e0*/  FMUL.FTZ R125, R205, R109 ;  /* 0x0000006dcd7d7220 */ /* 0x000fe20000410000 */
[----:B------:R-:W-:Y:S01]  /*17f0*/  FFMA.FTZ R126, R56, R123, R129 ;  /* 0x0000007b387e7223 */ /* 0x000fe20000010081 */
[----:B------:R-:W-:Y:S01]  /*1800*/  FMUL.FTZ R129, R82, R239 ;  /* 0x000000ef52817220 */ /* 0x000fe20000410000 */
[----:B------:R-:W-:Y:S01]  /*1810*/  FFMA.FTZ R109, R142, R139, R127 ;  /* 0x0000008b8e6d7223 */ /* 0x000fe2000001007f */
[----:B------:R-:W-:Y:S01]  /*1820*/  SHF.L.U32 R217, R217, 0x10, RZ ;  /* 0x00000010d9d97819 */ /* 0x000fe200000006ff */
[----:B------:R-:W-:Y:S01]  /*1830*/  FFMA.FTZ R229, R53, R122, R124 ;  /* 0x0000007a35e57223 */ /* 0x000fe2000001007c */
[----:B------:R-:W-:Y:S01]  /*1840*/  FADD.FTZ R128, R209, R128 ;  /* 0x00000080d1807221 */ /* 0x000fe20000010000 */
[----:B------:R-:W-:Y:S01]  /*1850*/  FFMA.FTZ R127, R58, R241, R129 ;  /* 0x000000f13a7f7223 */ /* 0x000fe20000010081 */
[----:B------:R-:W-:Y:S01]  /*1860*/  FFMA.FTZ R109, R134, R132, R109 ;  /* 0x00000084866d7223 */ /* 0x000fe2000001006d */
[----:B------:R-:W-:Y:S01]  /*1870*/  FMUL.FTZ R124, R79, R250 ;  /* 0x000000fa4f7c7220 */ /* 0x000fe20000410000 */
[----:B------:R-:W-:Y:S01]  /*1880*/  FADD.FTZ R186, R218, R186 ;  /* 0x000000badaba7221 */ /* 0x000fe20000010000 */
[----:B------:R-:W-:Y:S01]  /*1890*/  FFMA.FTZ R187, R138, R218, R187 ;  /* 0x000000da8abb7223 */ /* 0x000fe200000100bb */
[----:B------:R-:W-:Y:S01]  /*18a0*/  FADD.FTZ R178, R220, R178 ;  /* 0x000000b2dcb27221 */ /* 0x000fe20000010000 */
[----:B------:R-:W-:Y:S01]  /*18b0*/  FFMA.FTZ R179, R136, R220, R179 ;  /* 0x000000dc88b37223 */ /* 0x000fe200000100b3 */
[----:B------:R-:W-:Y:S01]  /*18c0*/  FADD.FTZ R129, R229, R128 ;  /* 0x00000080e5817221 */ /* 0x000fe20000010000 */
[C---:B------:R-:W-:Y:S01]  /*18d0*/  FADD.FTZ R225, -R224.reuse, R225 ;  /* 0x000000e1e0e17221 */ /* 0x040fe20000010100 */
[C---:B------:R-:W-:Y:S01]  /*18e0*/  FADD.FTZ R232, -R224.reuse, R217 ;  /* 0x000000d9e0e87221 */ /* 0x040fe20000010100 */
[C---:B------:R-:W-:Y:S01]  /*18f0*/  FADD.FTZ R218, -R224.reuse, R219 ;  /* 0x000000dbe0da7221 */ /* 0x040fe20000010100 */
[C---:B------:R-:W-:Y:S01]  /*1900*/  FADD.FTZ R220, -R224.reuse, R221 ;  /* 0x000000dde0dc7221 */ /* 0x040fe20000010100 */
[C---:B------:R-:W-:Y:S01]  /*1910*/  FADD.FTZ R222, -R224.reuse, R223 ;  /* 0x000000dfe0de7221 */ /* 0x040fe20000010100 */
[----:B------:R-:W-:Y:S01]  /*1920*/  FADD.FTZ R224, -R224, R231 ;  /* 0x000000e7e0e07221 */ /* 0x000fe20000010100 */
[----:B------:R-:W-:Y:S01]  /*1930*/  SHF.L.U32 R238, R238, 0x10, RZ ;  /* 0x00000010eeee7819 */ /* 0x000fe200000006ff */
[----:B------:R-:W-:Y:S01]  /*1940*/  FMUL.FTZ R230, R205, R230 ;  /* 0x000000e6cde67220 */ /* 0x000fe20000410000 */
[----:B------:R-:W-:Y:S01]  /*1950*/  FFMA.FTZ R231, R55, R120, R124 ;  /* 0x0000007837e77223 */ /* 0x000fe2000001007c */
[----:B------:R-:W-:Y:S01]  /*1960*/  FFMA.FTZ R109, R216, R214, R109 ;  /* 0x000000d6d86d7223 */ /* 0x000fe2000001006d */
[----:B------:R-:W-:Y:S01]  /*1970*/  FADD.FTZ R124, R228, R129 ;  /* 0x00000081e47c7221 */ /* 0x000fe20000010000 */
[----:B------:R-:W-:Y:S01]  /*1980*/  SHF.L.U32 R240, R240, 0x10, RZ ;  /* 0x00000010f0f07819 */ /* 0x000fe200000006ff */
[----:B------:R-:W-:Y:S01]  /*1990*/  FMUL.FTZ R128, R81, R238 ;  /* 0x000000ee51807220 */ /* 0x000fe20000410000 */
[----:B------:R-:W-:Y:S01]  /*19a0*/  FFMA.FTZ R109, R230, R226, R109 ;  /* 0x000000e2e66d7223 */ /* 0x000fe2000001006d */
[----:B------:R-:W-:Y:S01]  /*19b0*/  FADD.FTZ R129, R231, R124 ;  /* 0x0000007ce7817221 */ /* 0x000fe20000010000 */
[----:B------:R-:W-:Y:S01]  /*19c0*/  SHF.L.U32 R114, R215, 0x10, RZ ;  /* 0x00000010d7727819 */ /* 0x000fe200000006ff */
[----:B------:R-:W-:Y:S01]  /*19d0*/  FMUL.FTZ R124, R83, R240 ;  /* 0x000000f0537c7220 */ /* 0x000fe20000410000 */
[----:B------:R-:W-:Y:S01]  /*19e0*/  PRMT R244, R131, 0x7632, R244 ;  /* 0x0000763283f47816 */ /* 0x000fe200000000f4 */
[----:B------:R-:W-:Y:S01]  /*19f0*/  FMUL.FTZ R232, R205, R232 ;  /* 0x000000e8cde87220 */ /* 0x000fe20000410000 */
[----:B------:R-:W-:Y:S01]  /*1a00*/  SHF.L.U32 R237, R131, 0x10, RZ ;  /* 0x0000001083ed7819 */ /* 0x000fe200000006ff */
[----:B------:R-:W-:Y:S01]  /*1a10*/  FFMA.FTZ R109, R212, R211, R109 ;  /* 0x000000d3d46d7223 */ /* 0x000fe2000001006d */
[----:B------:R-:W-:Y:S01]  /*1a20*/  FFMA.FTZ R128, R57, R112, R128 ;  /* 0x0000007039807223 */ /* 0x000fe20000010080 */
[----:B------:R-:W-:Y:S01]  /*1a30*/  FADD.FTZ R131, R126, R129 ;  /* 0x000000817e837221 */ /* 0x000fe20000010000 */
[C---:B------:R-:W-:Y:S01]  /*1a40*/  SHF.L.U32 R233, R130.reuse, 0x10, RZ ;  /* 0x0000001082e97819 */ /* 0x040fe200000006ff */
[----:B------:R-:W-:Y:S01]  /*1a50*/  FFMA.FTZ R129, R59, R114, R124 ;  /* 0x000000723b817223 */ /* 0x000fe2000001007c */
[----:B------:R-:W-:Y:S01]  /*1a60*/  PRMT R242, R130, 0x7632, R242 ;  /* 0x0000763282f27816 */ /* 0x000fe200000000f2 */
[----:B------:R-:W-:Y:S01]  /*1a70*/  FFMA.FTZ R124, R232, R227, R109 ;  /* 0x000000e3e87c7223 */ /* 0x000fe2000001006d */
[----:B------:R-:W-:Y:S01]  /*1a80*/  FADD.FTZ R130, R131, R128 ;  /* 0x0000008083827221 */ /* 0x000fe20000010000 */
[----:B------:R-:W-:Y:S01]  /*1a90*/  FMUL.FTZ R234, R205, R234 ;  /* 0x000000eacdea7220 */ /* 0x000fe20000410000 */
[----:B------:R-:W-:Y:S01]  /*1aa0*/  SHF.L.U32 R242, R242, 0x10, RZ ;  /* 0x00000010f2f27819 */ /* 0x000fe200000006ff */
[----:B------:R-:W-:Y:S01]  /*1ab0*/  FMUL.FTZ R215, R84, R233 ;  /* 0x000000e954d77220 */ /* 0x000fe20000410000 */
[----:B------:R-:W-:Y:S01]  /*1ac0*/  FFMA.FTZ R109, R213, R209, R124 ;  /* 0x000000d1d56d7223 */ /* 0x000fe2000001007c */
[----:B------:R-:W-:Y:S01]  /*1ad0*/  FADD.FTZ R131, R130, R127 ;  /* 0x0000007f82837221 */ /* 0x000fe20000010000 */
[----:B------:R-:W-:Y:S01]  /*1ae0*/  SHF.L.U32 R118, R118, 0x10, RZ ;  /* 0x0000001076767819 */ /* 0x000fe200000006ff */
[----:B------:R-:W-:Y:S01]  /*1af0*/  FMUL.FTZ R225, R205, R225 ;  /* 0x000000e1cde17220 */ /* 0x000fe20000410000 */
[----:B------:R-:W-:Y:S01]  /*1b00*/  FFMA.FTZ R130, R60, R243, R215 ;  /* 0x000000f33c827223 */ /* 0x000fe200000100d7 */
[----:B------:R-:W-:Y:S01]  /*1b10*/  FFMA.FTZ R124, R234, R229, R109 ;  /* 0x000000e5ea7c7223 */ /* 0x000fe2000001006d */
[----:B------:R-:W-:Y:S01]  /*1b20*/  FADD.FTZ R217, R131, R129 ;  /* 0x0000008183d97221 */ /* 0x000fe20000010000 */
[----:B------:R-:W-:Y:S01]  /*1b30*/  FMUL.FTZ R215, R85, R242 ;  /* 0x000000f255d77220 */ /* 0x000fe20000410000 */
[----:B------:R-:W-:Y:S01]  /*1b40*/  SHF.L.U32 R244, R244, 0x10, RZ ;  /* 0x00000010f4f47819 */ /* 0x000fe200000006ff */
[----:B------:R-:W-:Y:S01]  /*1b50*/  FMUL.FTZ R236, R205, R236 ;  /* 0x000000eccdec7220 */ /* 0x000fe20000410000 */
[----:B------:R-:W-:Y:S01]  /*1b60*/  FFMA.FTZ R109, R225, R228, R124 ;  /* 0x000000e4e16d7223 */ /* 0x000fe2000001007c */
[----:B------:R-:W-:Y:S01]  /*1b70*/  FMUL.FTZ R131, R86, R237 ;  /* 0x000000ed56837220 */ /* 0x000fe20000410000 */
        /* <DEDUP_REMOVED lines=58> */
.L_x_691:
[----:B------:R-:W-:Y:S05]  /*1f20*/  BSYNC.RECONVERGENT B0 ;  /* 0x0000000000007941 */ /* 0x000fea0003800200 */
.L_x_690:
        /* <DEDUP_REMOVED lines=134> */
.L_x_694:
        /* <DEDUP_REMOVED lines=33> */
.L_x_693:
        /* <DEDUP_REMOVED lines=36> */
.L_x_696:
        /* <DEDUP_REMOVED lines=37> */
.L_x_692:
        /* <DEDUP_REMOVED lines=49> */
.L_x_698:
        /* <DEDUP_REMOVED lines=45> */
.L_x_697:
        /* <DEDUP_REMOVED lines=48> */
.L_x_699:
        /* <DEDUP_REMOVED lines=48> */
.L_x_695:
        /* <DEDUP_REMOVED lines=22> */
[----:B------:R-:W-:Y:S01]  /*3b70*/  FADD.FTZ R92, R209, -R0 ;  /* 0x80000000d15c7221 */ /* 0x000fe20000010000 */
[----:B-----5:R-:W-:Y:S01]  /*3b80*/  SHF.L.U32 R93, R97, 0x10, RZ ;  /* 0x00000010615d7819 */ /* 0x020fe200000006ff */
[----:B------:R-:W-:Y:S01]  /*3b90*/  FADD.FTZ R212, R211, -R212 ;  /* 0x800000d4d3d47221 */ /* 0x000fe20000010000 */
[----:B------:R-:W-:Y:S01]  /*3ba0*/  SHF.L.U32 R0, R96, 0x10, RZ ;  /* 0x0000001060007819 */ /* 0x000fe200000006ff */
[-C--:B------:R-:W-:Y:S01]  /*3bb0*/  FFMA.FTZ R232, R232, R121.reuse, R123 ;  /* 0x00000079e8e87223 */ /* 0x080fe2000001007b */
        /* <DEDUP_REMOVED lines=38> */
.L_x_702:
        /* <DEDUP_REMOVED lines=12> */
[--C-:B------:R-:W-:Y:S01]  /*3ee0*/  FFMA.FTZ R109, R205, R212, R93.reuse ;  /* 0x000000d4cd6d7223 */ /* 0x100fe2000001005d */
        /* <DEDUP_REMOVED lines=32> */
.L_x_701:
        /* <DEDUP_REMOVED lines=46> */
.L_x_704:
[-CC-:B0-----:R-:W-:Y:S01]  /*43d0*/  FFMA.FTZ R109, R216, R121.reuse, R123.reuse ;  /* 0x00000079d86d7223 */ /* 0x181fe2000001007b */
[-CC-:B------:R-:W-:Y:S01]  /*43e0*/  FFMA.FTZ R111, R230, R121.reuse, R123.reuse ;  /* 0x00000079e66f7223 */ /* 0x180fe2000001007b */
[----:B-----5:R-:W-:Y:S01]  /*43f0*/  PRMT R108, R99, 0x7632, R108 ;  /* 0x00007632636c7816 */ /* 0x020fe2000000006c */
[-CC-:B------:R-:W-:Y:S01]  /*4400*/  FFMA.FTZ R225, R225, R121.reuse, R123.reuse ;  /* 0x00000079e1e17223 */ /* 0x180fe2000001007b */
[-CC-:B------:R-:W-:Y:S01]  /*4410*/  FFMA.FTZ R236, R236, R121.reuse, R123.reuse ;  /* 0x00000079ecec7223 */ /* 0x180fe2000001007b */
[-C--:B------:R-:W-:Y:S01]  /*4420*/  FFMA.FTZ R0, R213, R121.reuse, R123 ;  /* 0x00000079d5007223 */ /* 0x080fe2000001007b */
[----:B------:R-:W-:Y:S01]  /*4430*/  FADD.FTZ R214, R214, -R109 ;  /* 0x8000006dd6d67221 */ /* 0x000fe20000010000 */
        /* <DEDUP_REMOVED lines=32> */
[----:B------:R-:W-:Y:S01]  /*4640*/  F2FP.BF16.F32.PACK_AB R108, R115, R108 ;  /* 0x0000006c736c723e */ /* 0x000fe200000010ff */
[----:B------:R-:W-:Y:S06]  /*4650*/  BRA `(.L_x_703) ;  /* 0x0000000800187947 */ /* 0x000fec0003800000 */
.L_x_700:
        /* <DEDUP_REMOVED lines=39> */
.L_x_706:
        /* <DEDUP_REMOVED lines=33> */
.L_x_705:
        /* <DEDUP_REMOVED lines=34> */
.L_x_707:
        /* <DEDUP_REMOVED lines=28> */
.L_x_703:
        /* <DEDUP_REMOVED lines=21> */
[----:B------:R-:W-:Y:S01]  /*5010*/  SHF.L.U32 R0, R88, 0x10, RZ ;  /* 0x0000001058007819 */ /* 0x000fe200000006ff */
[C-C-:B------:R-:W-:Y:S01]  /*5020*/  FFMA.FTZ R109, R205.reuse, R92, R93.reuse ;  /* 0x0000005ccd6d7223 */ /* 0x140fe2000001005d */
[----:B------:R-:W-:Y:S01]  /*5030*/  PRMT R93, R90, 0x7632, R93 ;  /* 0x000076325a5d7816 */ /* 0x000fe2000000005d */
[--C-:B------:R-:W-:Y:S01]  /*5040*/  FFMA.FTZ R110, R205, R130, R95.reuse ;  /* 0x00000082cd6e7223 */ /* 0x100fe2000001005f */
[----:B------:R-:W-:Y:S01]  /*5050*/  PRMT R95, R91, 0x7632, R95 ;  /* 0x000076325b5f7816 */ /* 0x000fe2000000005f */
[--C-:B------:R-:W-:Y:S01]  /*5060*/  FFMA.FTZ R108, R205, R126, R0.reuse ;  /* 0x0000007ecd6c7223 */ /* 0x100fe20000010000 */
        /* <DEDUP_REMOVED lines=33> */
.L_x_710:
        /* <DEDUP_REMOVED lines=45> */
.L_x_709:
        /* <DEDUP_REMOVED lines=46> */
.L_x_712:
[-CC-:B------:R-:W-:Y:S01]  /*5830*/  FFMA.FTZ R0, R219, R121.reuse, R123.reuse ;  /* 0x00000079db007223 */ /* 0x180fe2000001007b */
[-CC-:B0-----:R-:W-:Y:S01]  /*5840*/  FFMA.FTZ R109, R218, R121.reuse, R123.reuse ;  /* 0x00000079da6d7223 */ /* 0x181fe2000001007b */
[-CC-:B------:R-:W-:Y:S01]  /*5850*/  FFMA.FTZ R221, R221, R121.reuse, R123.reuse ;  /* 0x00000079dddd7223 */ /* 0x180fe2000001007b */
[-CC-:B------:R-:W-:Y:S01]  /*5860*/  FFMA.FTZ R110, R223, R121.reuse, R123.reuse ;  /* 0x00000079df6e7223 */ /* 0x180fe2000001007b */
[--C-:B------:R-:W-:Y:S01]  /*5870*/  FADD.FTZ R108, R127, -R0.reuse ;  /* 0x800000007f6c7221 */ /* 0x100fe20000010000 */
[C---:B-----5:R-:W-:Y:S01]  /*5880*/  PRMT R0, R91.reuse, 0x7632, R0 ;  /* 0x000076325b007816 */ /* 0x060fe20000000000 */
        /* <DEDUP_REMOVED lines=8> */
[----:B------:R-:W-:Y:S01]  /*5910*/  FFMA.FTZ R130, R205, R130, R109 ;  /* 0x00000082cd827223 */ /* 0x000fe2000001006d */
[-CC-:B------:R-:W-:Y:S01]  /*5920*/  FFMA.FTZ R125, R125, R121.reuse, R123.reuse ;  /* 0x000000797d7d7223 */ /* 0x180fe2000001007b */
[-CC-:B------:R-:W-:Y:S01]  /*5930*/  FFMA.FTZ R220, R220, R121.reuse, R123.reuse ;  /* 0x00000079dcdc7223 */ /* 0x180fe2000001007b */
[----:B------:R-:W-:Y:S01]  /*5940*/  FFMA.FTZ R222, R222, R121, R123 ;  /* 0x00000079dede7223 */ /* 0x000fe2000001007b */
        /* <DEDUP_REMOVED lines=9> */
[----:B------:R-:W-:-:S02]  /*59e0*/  SHF.L.U32 R117, R109, 0x10, RZ ;  /* 0x000000106d757819 */ /* 0x000fc400000006ff */
[----:B------:R-:W-:Y:S01]  /*59f0*/  SHF.L.U32 R110, R110, 0x10, RZ ;  /* 0x000000106e6e7819 */ /* 0x000fe200000006ff */
[C---:B------:R-:W-:Y:S01]  /*5a00*/  FFMA.FTZ R115, R205.reuse, R108, R115 ;  /* 0x0000006ccd737223 */ /* 0x040fe20000010073 */
[----:B------:R-:W-:Y:S01]  /*5a10*/  SHF.L.U32 R109, R88, 0x10, RZ ;  /* 0x00000010586d7819 */ /* 0x000fe200000006ff */
[C---:B------:R-:W-:Y:S01]  /*5a20*/  FFMA.FTZ R220, R205.reuse, R220, R117 ;  /* 0x000000dccddc7223 */ /* 0x040fe20000010075 */
[----:B------:R-:W-:Y:S01]  /*5a30*/  SHF.L.U32 R111, R0, 0x10, RZ ;  /* 0x00000010006f7819 */ /* 0x000fe200000006ff */
[C---:B------:R-:W-:Y:S02]  /*5a40*/  FFMA.FTZ R119, R205.reuse, R222, R110 ;  /* 0x000000decd777223 */ /* 0x040fe4000001006e */
[C---:B------:R-:W-:Y:S01]  /*5a50*/  FFMA.FTZ R108, R205.reuse, R126, R109 ;  /* 0x0000007ecd6c7223 */ /* 0x040fe2000001006d */
[----:B------:R-:W-:Y:S01]  /*5a60*/  F2FP.BF16.F32.PACK_AB R109, R220, R115 ;  /* 0x00000073dc6d723e */ /* 0x000fe200000010ff */
[----:B------:R-:W-:Y:S01]  /*5a70*/  FFMA.FTZ R205, R205, R128, R111 ;  /* 0x00000080cdcd7223 */ /* 0x000fe2000001006f */
[----:B------:R-:W-:-:S02]  /*5a80*/  F2FP.BF16.F32.PACK_AB R111, R121, R114 ;  /* 0x00000072796f723e */ /* 0x000fc400000010ff */
[----:B------:R-:W-:Y:S02]  /*5a90*/  F2FP.BF16.F32.PACK_AB R110, R119, R130 ;  /* 0x00000082776e723e */ /* 0x000fe400000010ff */
[----:B------:R-:W-:Y:S01]  /*5aa0*/  F2FP.BF16.F32.PACK_AB R108, R205, R108 ;  /* 0x0000006ccd6c723e */ /* 0x000fe200000010ff */
[----:B------:R-:W-:Y:S06]  /*5ab0*/  BRA `(.L_x_711) ;  /* 0x0000000800187947 */ /* 0x000fec0003800000 */
.L_x_708:
        /* <DEDUP_REMOVED lines=39> */
.L_x_714:
[-CC-:B------:R-:W-:Y:S01]  /*5d30*/  FFMA.FTZ R125, R125, R121.reuse, R123.reuse ;  /* 0x000000797d7d7223 */ /* 0x180fe2000001007b */
[-CC-:B------:R-:W-:Y:S01]  /*5d40*/  FFMA.FTZ R0, R219, R121.reuse, R123.reuse ;  /* 0x00000079db007223 */ /* 0x180fe2000001007b */
[-CC-:B------:R-:W-:Y:S01]  /*5d50*/  FFMA.FTZ R220, R220, R121.reuse, R123.reuse ;  /* 0x00000079dcdc7223 */ /* 0x180fe2000001007b */
[-CC-:B------:R-:W-:Y:S01]  /*5d60*/  FFMA.FTZ R221, R221, R121.reuse, R123.reuse ;  /* 0x00000079dddd7223 */ /* 0x180fe2000001007b */
[-CC-:B------:R-:W-:Y:S01]  /*5d70*/  FFMA.FTZ R222, R222, R121.reuse, R123.reuse ;  /* 0x00000079dede7223 */ /* 0x180fe2000001007b */
[-CC-:B0-----:R-:W-:Y:S01]  /*5d80*/  FFMA.FTZ R92, R223, R121.reuse, R123.reuse ;  /* 0x00000079df5c7223 */ /* 0x181fe2000001007b */
        /* <DEDUP_REMOVED lines=27> */
.L_x_713:
[----:B------:R-:W-:Y:S05]  /*5f40*/  @!P2 BRA `(.L_x_715) ;  /* 0x000000000084a947 */ /* 0x000fea0003800000 */
        /* <DEDUP_REMOVED lines=33> */
.L_x_715:
        /* <DEDUP_REMOVED lines=28> */
.L_x_711:
        /* <DEDUP_REMOVED lines=10> */
[----:B-----5:R-:W-:Y:S02]  /*63c0*/  MOV R98, R28 ;  /* 0x0000001c00627202 */ /* 0x020fe40000000f00 */
        /* <DEDUP_REMOVED lines=95> */
.L_x_689:
        /* <DEDUP_REMOVED lines=37> */
.L_x_717:
        /* <DEDUP_REMOVED lines=15> */
.L_x_3797:


//--------------------- .text._ZN10layer_norm31ln_parallel_residual_bwd_kernelINS_13Kernel_traitsIf13__nv_bfloat16S2_S2_fjLj6144ELj1ELj1ELj8ELj16ENS_18Kernel_traits_baseILj6144EfS2_S2_S2_fjLj256EEEEELb0ELb1ELb0EEEvNS_9BwdParamsE --------------------------
	.section	.text._ZN10layer_norm31ln_parallel_residual_bwd_kernelINS_13Kernel_traitsIf13__nv_bfloat16S2_S2_fjLj6144ELj1ELj1ELj8ELj16ENS_18Kernel_traits_baseILj6144EfS2_S2_S2_fjLj256EEEEELb0ELb1ELb0EEEvNS_9BwdParamsE,"ax",@progbits
	.align	128
        .global         _ZN10layer_norm31ln_parallel_residual_bwd_kernelINS_13Kernel_traitsIf13__nv_bfloat16S2_S2_fjLj6144ELj1ELj1ELj8ELj16ENS_18Kernel_traits_baseILj6144EfS2_S2_S2_fjLj256EEEEELb0ELb1ELb0EEEvNS_9BwdParamsE
        .type           _ZN10layer_norm31ln_parallel_residual_bwd_kernelINS_13Kernel_traitsIf13__nv_bfloat16S2_S2_fjLj6144ELj1ELj1ELj8ELj16ENS_18Kernel_traits_baseILj6144EfS2_S2_S2_fjLj256EEEEELb0ELb1ELb0EEEvNS_9BwdParamsE,@function
        .size           _ZN10layer_norm31ln_parallel_residual_bwd_kernelINS_13Kernel_traitsIf13__nv_bfloat16S2_S2_fjLj6144ELj1ELj1ELj8ELj16ENS_18Kernel_traits_baseILj6144EfS2_S2_S2_fjLj256EEEEELb0ELb1ELb0EEEvNS_9BwdParamsE,(.L_x_3798 - _ZN10layer_norm31ln_parallel_residual_bwd_kernelINS_13Kernel_traitsIf13__nv_bfloat16S2_S2_fjLj6144ELj1ELj1ELj8ELj16ENS_18Kernel_traits_baseILj6144EfS2_S2_S2_fjLj256EEEEELb0ELb1ELb0EEEvNS_9BwdParamsE)
        .other          _ZN10layer_norm31ln_parallel_residual_bwd_kernelINS_13Kernel_traitsIf13__nv_bfloat16S2_S2_fjLj6144ELj1ELj1ELj8ELj16ENS_18Kernel_traits_baseILj6144EfS2_S2_S2_fjLj256EEEEELb0ELb1ELb0EEEvNS_9BwdParamsE,@"STO_CUDA_ENTRY STV_DEFAULT"
_ZN10layer_norm31ln_parallel_residual_bwd_kernelINS_13Kernel_traitsIf13__nv_bfloat16S2_S2_fjLj6144ELj1ELj1ELj8ELj16ENS_18Kernel_traits_baseILj6144EfS2_S2_S2_fjLj256EEEEELb0ELb1ELb0EEEvNS_9BwdParamsE:
.text._ZN10layer_norm31ln_parallel_residual_bwd_kernelINS_13Kernel_traitsIf13__nv_bfloat16S2_S2_fjLj6144ELj1ELj1ELj8ELj16ENS_18Kernel_traits_baseILj6144EfS2_S2_S2_fjLj256EEEEELb0ELb1ELb0EEEvNS_9BwdParamsE:
        /* <DEDUP_REMOVED lines=21> */
[----:B--2---:R-:W5:Y:S01]  /*0150*/  @P0 LDG.E.128 R76, desc[UR8][R6.64] ;  /* 0x00000008064c0981 */ /* 0x004f62000c1e1d00 */
[----:B---3--:R-:W-:-:S03]  /*0160*/  @P2 IMAD.WIDE.U32 R4, R0, 0x20, R4 ;  /* 0x0000002000042825 */ /* 0x008fc600078e0004 */
[----:B------:R-:W5:Y:S04]  /*0170*/  @P0 LDG.E.128 R72, desc[UR8][R6.64+0x10] ;  /* 0x0000100806480981 */ /* 0x000f68000c1e1d00 */
[----:B------:R-:W5:Y:S01]  /*0180*/  @P2 LDG.E.128 R60, desc[UR8][R4.64] ;  /* 0x00000008043c2981 */ /* 0x000f62000c1e1d00 */
[----:B-1----:R-:W-:Y:S01]  /*0190*/  UISETP.GE.AND UP0, UPT, UR10, UR4, UPT ;  /* 0x000000040a00728c */ /* 0x002fe2000bf06270 */
[----:B----4-:R-:W-:Y:S02]  /*01a0*/  @P1 IMAD.WIDE.U32 R8, R3, 0x20, R8 ;  /* 0x0000002003081825 */ /* 0x010fe400078e0008 */
[----:B------:R-:W5:Y:S01]  /*01b0*/  @P2 LDG.E.128 R56, desc[UR8][R4.64+0x10] ;  /* 0x0000100804382981 */ /* 0x000f62000c1e1d00 */
[----:B------:R-:W-:Y:S02]  /*01c0*/  CS2R R52, SRZ ;  /* 0x0000000000347805 */ /* 0x000fe4000001ff00 */
[----:B------:R-:W-:-:S02]  /*01d0*/  CS2R R54, SRZ ;  /* 0x0000000000367805 */ /* 0x000fc4000001ff00 */
[----:B------:R-:W-:Y:S01]  /*01e0*/  CS2R R48, SRZ ;  /* 0x0000000000307805 */ /* 0x000fe2000001ff00 */
[----:B------:R-:W5:Y:S01]  /*01f0*/  @P1 LDG.E.128 R68, desc[UR8][R8.64] ;  /* 0x0000000808441981 */ /* 0x000f62000c1e1d00 */
[----:B------:R-:W-:Y:S02]  /*0200*/  CS2R R50, SRZ ;  /* 0x0000000000327805 */ /* 0x000fe4000001ff00 */
[----:B------:R-:W-:Y:S02]  /*0210*/  CS2R R44, SRZ ;  /* 0x00000000002c7805 */ /* 0x000fe4000001ff00 */
[----:B------:R-:W-:Y:S01]  /*0220*/  CS2R R46, SRZ ;  /* 0x00000000002e7805 */ /* 0x000fe2000001ff00 */
[----:B------:R0:W5:Y:S01]  /*0230*/  @P1 LDG.E.128 R64, desc[UR8][R8.64+0x10] ;  /* 0x0000100808401981 */ /* 0x000162000c1e1d00 */
        /* <DEDUP_REMOVED lines=16> */
[----:B0-----:R-:W-:Y:S02]  /*0340*/  CS2R R8, SRZ ;  /* 0x0000000000087805 */ /* 0x001fe4000001ff00 */
[----:B------:R-:W-:Y:S01]  /*0350*/  CS2R R10, SRZ ;  /* 0x00000000000a7805 */ /* 0x000fe2000001ff00 */
[----:B------:R-:W-:Y:S06]  /*0360*/  BRA.U UP0, `(.L_x_718) ;  /* 0x0000005900587547 */ /* 0x000fec000b800000 */
        /* <DEDUP_REMOVED lines=35> */
.L_x_755:
        /* <DEDUP_REMOVED lines=27> */
[----:B------:R-:W-:-:S13]  /*0750*/  ISETP.NE.AND.EX P2, PT, RZ, UR13, PT, P2 ;  /* 0x0000000dff007c0c */ /* 0x000fda000bf45320 */
[----:B------:R-:W0:Y:S02]  /*0760*/  @P2 LDC.64 R106, c[0x0][0x438] ;  /* 0x00010e00ff6a2b82 */ /* 0x000e240000000a00 */
[----:B0-----:R-:W-:-:S05]  /*0770*/  @P2 IMAD.WIDE.U32 R106, R114, 0x10, R106 ;  /* 0x00000010726a2825 */ /* 0x001fca00078e006a */
[----:B------:R0:W5:Y:S01]  /*0780*/  @P2 LDG.E.128 R4, desc[UR8][R106.64] ;  /* 0x000000086a042981 */ /* 0x000162000c1e1d00 */
[C---:B----4-:R-:W-:Y:S02]  /*0790*/  PRMT R3, R96.reuse, 0x7632, R3 ;  /* 0x0000763260037816 */ /* 0x050fe40000000003 */
[----:B------:R-:W-:Y:S02]  /*07a0*/  SHF.L.U32 R105, R96, 0x10, RZ ;  /* 0x0000001060697819 */ /* 0x000fe400000006ff */
[----:B------:R-:W-:Y:S02]  /*07b0*/  SHF.L.U32 R109, R97, 0x10, RZ ;  /* 0x00000010616d7819 */ /* 0x000fe400000006ff */
[C---:B------:R-:W-:Y:S01]  /*07c0*/  PRMT R133, R99.reuse, 0x7632, R133 ;  /* 0x0000763263857816 */ /* 0x040fe20000000085 */
[C---:B------:R-:W-:Y:S01]  /*07d0*/  FADD.FTZ R105, -R104.reuse, R105 ;  /* 0x0000006968697221 */ /* 0x040fe20000010100 */
[----:B------:R-:W-:Y:S01]  /*07e0*/  SHF.L.U32 R135, R99, 0x10, RZ ;  /* 0x0000001063877819 */ /* 0x000fe200000006ff */
[----:B------:R-:W-:Y:S01]  /*07f0*/  FADD.FTZ R109, -R104, R109 ;  /* 0x0000006d686d7221 */ /* 0x000fe20000010100 */
[----:B------:R-:W-:Y:S01]  /*0800*/  SHF.L.U32 R99, R3, 0x10, RZ ;  /* 0x0000001003637819 */ /* 0x000fe200000006ff */
[----:B-----5:R-:W-:Y:S01]  /*0810*/  FMUL.FTZ R3, R132, R105 ;  /* 0x0000006984037220 */ /* 0x020fe20000410000 */
[----:B------:R-:W-:Y:S01]  /*0820*/  PRMT R110, R98, 0x7632, R110 ;  /* 0x00007632626e7816 */ /* 0x000fe2000000006e */
[C---:B------:R-:W-:Y:S01]  /*0830*/  FADD.FTZ R137, -R104.reuse, R135 ;  /* 0x0000008768897221 */ /* 0x040fe20000010100 */
[----:B------:R-:W-:Y:S01]  /*0840*/  PRMT R108, R97, 0x7632, R108 ;  /* 0x00007632616c7816 */ /* 0x000fe2000000006c */
[----:B------:R-:W-:Y:S01]  /*0850*/  FADD.FTZ R99, -R104, R99 ;  /* 0x0000006368637221 */ /* 0x000fe20000010100 */
[----:B------:R-:W-:Y:S01]  /*0860*/  SHF.L.U32 R111, R98, 0x10, RZ ;  /* 0x00000010626f7819 */ /* 0x000fe200000006ff */
[----:B------:R-:W-:Y:S01]  /*0870*/  FMUL.FTZ R137, R132, R137 ;  /* 0x0000008984897220 */ /* 0x000fe20000410000 */
[----:B---3--:R-:W-:Y:S01]  /*0880*/  PRMT R96, R100, 0x7632, R96 ;  /* 0x0000763264607816 */ /* 0x008fe20000000060 */
[----:B------:R-:W-:Y:S01]  /*0890*/  FMUL.FTZ R142, R132, R99 ;  /* 0x00000063848e7220 */ /* 0x000fe20000410000 */
[----:B------:R-:W-:Y:S01]  /*08a0*/  SHF.L.U32 R97, R100, 0x10, RZ ;  /* 0x0000001064617819 */ /* 0x000fe200000006ff */
[----:B------:R-:W-:Y:S01]  /*08b0*/  FADD.FTZ R111, -R104, R111 ;  /* 0x0000006f686f7221 */ /* 0x000fe20000010100 */
[----:B------:R-:W-:-:S02]  /*08c0*/  PRMT R98, R101, 0x7632, R98 ;  /* 0x0000763265627816 */ /* 0x000fc40000000062 */
[----:B------:R-:W-:Y:S01]  /*08d0*/  SHF.L.U32 R101, R101, 0x10, RZ ;  /* 0x0000001065657819 */ /* 0x000fe200000006ff */
[----:B------:R-:W-:Y:S01]  /*08e0*/  FMUL.FTZ R134, R60, R97 ;  /* 0x000000613c867220 */ /* 0x000fe20000410000 */
[----:B------:R-:W-:Y:S01]  /*08f0*/  SHF.L.U32 R105, R133, 0x10, RZ ;  /* 0x0000001085697819 */ /* 0x000fe200000006ff */
[----:B------:R-:W-:Y:S01]  /*0900*/  FMUL.FTZ R133, R132, R109 ;  /* 0x0000006d84857220 */ /* 0x000fe20000410000 */
[----:B------:R-:W-:Y:S01]  /*0910*/  PRMT R100, R102, 0x7632, R100 ;  /* 0x0000763266647816 */ /* 0x000fe20000000064 */
[----:B------:R-:W-:Y:S01]  /*0920*/  FADD.FTZ R30, R30, R101 ;  /* 0x000000651e1e7221 */ /* 0x000fe20000010000 */
[----:B0-----:R-:W-:Y:S01]  /*0930*/  SHF.L.U32 R107, R102, 0x10, RZ ;  /* 0x00000010666b7819 */ /* 0x001fe200000006ff */
[-C--:B------:R-:W-:Y:S01]  /*0940*/  FFMA.FTZ R54, R133, R101.reuse, R54 ;  /* 0x0000006585367223 */ /* 0x080fe20000010036 */
[----:B------:R-:W-:Y:S01]  /*0950*/  SHF.L.U32 R139, R110, 0x10, RZ ;  /* 0x000000106e8b7819 */ /* 0x000fe200000006ff */
[----:B------:R-:W-:Y:S01]  /*0960*/  FMUL.FTZ R136, R62, R101 ;  /* 0x000000653e887220 */ /* 0x000fe20000410000 */
[C---:B------:R-:W-:Y:S01]  /*0970*/  PRMT R102, R103.reuse, 0x7632, R102 ;  /* 0x0000763267667816 */ /* 0x040fe20000000066 */
[----:B------:R-:W-:Y:S01]  /*0980*/  FADD.FTZ R28, R28, R97 ;  /* 0x000000611c1c7221 */ /* 0x000fe20000010000 */
[----:B------:R-:W-:Y:S01]  /*0990*/  SHF.L.U32 R141, R103, 0x10, RZ ;  /* 0x00000010678d7819 */ /* 0x000fe200000006ff */
[----:B------:R-:W-:Y:S01]  /*09a0*/  FADD.FTZ R101, -R104, R139 ;  /* 0x0000008b68657221 */ /* 0x000fe20000010100 */
[----:B------:R-:W-:Y:S01]  /*09b0*/  SHF.L.U32 R96, R96, 0x10, RZ ;  /* 0x0000001060607819 */ /* 0x000fe200000006ff */
[C---:B------:R-:W-:Y:S01]  /*09c0*/  FFMA.FTZ R52, R3.reuse, R97, R52 ;  /* 0x0000006103347223 */ /* 0x040fe20000010034 */
[----:B------:R-:W-:Y:S01]  /*09d0*/  SHF.L.U32 R103, R108, 0x10, RZ ;  /* 0x000000106c677819 */ /* 0x000fe200000006ff */
[----:B------:R-:W-:Y:S01]  /*09e0*/  FFMA.FTZ R97, R3, R134, RZ ;  /* 0x0000008603617223 */ /* 0x000fe200000100ff */
[----:B------:R-:W-:Y:S01]  /*09f0*/  SHF.L.U32 R98, R98, 0x10, RZ ;  /* 0x0000001062627819 */ /* 0x000fe200000006ff */
[----:B------:R-:W-:Y:S01]  /*0a00*/  FADD.FTZ R29, R29, R96 ;  /* 0x000000601d1d7221 */ /* 0x000fe20000010000 */
[-C--:B------:R-:W-:Y:S01]  /*0a10*/  FFMA.FTZ R53, R142, R96.reuse, R53 ;  /* 0x000000608e357223 */ /* 0x080fe20000010035 */
[----:B------:R-:W-:Y:S01]  /*0a20*/  FMUL.FTZ R139, R61, R96 ;  /* 0x000000603d8b7220 */ /* 0x000fe20000410000 */
[----:B------:R-:W-:Y:S01]  /*0a30*/  FADD.FTZ R103, -R104, R103 ;  /* 0x0000006768677221 */ /* 0x000fe20000010100 */
[----:B------:R-:W-:Y:S01]  /*0a40*/  FADD.FTZ R96, RZ, R134 ;  /* 0x00000086ff607221 */ /* 0x000fe20000010000 */
[----:B------:R-:W-:Y:S01]  /*0a50*/  FADD.FTZ R26, R26, R141 ;  /* 0x0000008d1a1a7221 */ /* 0x000fe20000010000 */
[----:B------:R-:W-:Y:S01]  /*0a60*/  FFMA.FTZ R50, R137, R141, R50 ;  /* 0x0000008d89327223 */ /* 0x000fe20000010032 */
[----:B------:R-:W-:Y:S01]  /*0a70*/  FMUL.FTZ R144, R132, R103 ;  /* 0x0000006784907220 */ /* 0x000fe20000410000 */
[----:B------:R-:W-:Y:S01]  /*0a80*/  FADD.FTZ R99, R96, R139 ;  /* 0x0000008b60637221 */ /* 0x000fe20000010000 */
[----:B------:R-:W-:Y:S01]  /*0a90*/  FFMA.FTZ R96, R142, R139, R97 ;  /* 0x0000008b8e607223 */ /* 0x000fe20000010061 */
[----:B------:R-:W-:Y:S01]  /*0aa0*/  FMUL.FTZ R140, R58, R141 ;  /* 0x0000008d3a8c7220 */ /* 0x000fe20000410000 */
[----:B------:R-:W-:Y:S01]  /*0ab0*/  FADD.FTZ R31, R31, R98 ;  /* 0x000000621f1f7221 */ /* 0x000fe20000010000 */
[-C--:B------:R-:W-:Y:S01]  /*0ac0*/  FFMA.FTZ R55, R144, R98.reuse, R55 ;  /* 0x0000006290377223 */ /* 0x080fe20000010037 */
        /* <DEDUP_REMOVED lines=12> */
[----:B------:R-:W-:Y:S01]  /*0b90*/  SHF.L.U32 R102, R102, 0x10, RZ ;  /* 0x0000001066667819 */ /* 0x000fe200000006ff */
[----:B------:R-:W-:Y:S01]  /*0ba0*/  FADD.FTZ R105, -R104, R105 ;  /* 0x0000006968697221 */ /* 0x000fe20000010100 */
[----:B------:R-:W-:Y:S01]  /*0bb0*/  FADD.FTZ R99, R98, R143 ;  /* 0x0000008f62637221 */ /* 0x000fe20000010000 */
[----:B------:R-:W-:Y:S01]  /*0bc0*/  FFMA.FTZ R96, R146, R143, R97 ;  /* 0x0000008f92607223 */ /* 0x000fe20000010061 */
[----:B------:R-:W-:Y:S01]  /*0bd0*/  FADD.FTZ R24, R24, R107 ;  /* 0x0000006b18187221 */ /* 0x000fe20000010000 */
[----:B------:R-:W-:Y:S01]  /*0be0*/  FMUL.FTZ R145, R59, R102 ;  /* 0x000000663b917220 */ /* 0x000fe20000410000 */
        /* <DEDUP_REMOVED lines=11> */
.L_x_720:
[----:B--23--:R-:W-:Y:S05]  /*0ca0*/  BSYNC.RECONVERGENT B0 ;  /* 0x0000000000007941 */ /* 0x00cfea0003800200 */
.L_x_719:
        /* <DEDUP_REMOVED lines=10> */
[----:B------:R-:W0:Y:S02]  /*0d50*/  @P2 LDC.64 R108, c[0x0][0x438] ;  /* 0x00010e00ff6c2b82 */ /* 0x000e240000000a00 */
[----:B0-----:R-:W-:-:S05]  /*0d60*/  @P2 IMAD.WIDE.U32 R108, R107, 0x10, R108 ;  /* 0x000000106b6c2825 */ /* 0x001fca00078e006c */
[----:B------:R3:W5:Y:S01]  /*0d70*/  @P2 LDG.E.128 R80, desc[UR8][R108.64] ;  /* 0x000000086c502981 */ /* 0x000762000c1e1d00 */
[----:B------:R-:W-:Y:S02]  /*0d80*/  IADD3 R107, PT, PT, R107, 0x100, RZ ;  /* 0x000001006b6b7810 */ /* 0x000fe40007ffe0ff */
[C---:B--2---:R-:W-:Y:S02]  /*0d90*/  SHF.L.U32 R111, R96.reuse, 0x10, RZ ;  /* 0x00000010606f7819 */ /* 0x044fe400000006ff */
[C---:B------:R-:W-:Y:S02]  /*0da0*/  SHF.L.U32 R149, R97.reuse, 0x10, RZ ;  /* 0x0000001061957819 */ /* 0x040fe400000006ff */
[----:B------:R-:W-:Y:S01]  /*0db0*/  PRMT R110, R96, 0x7632, R110 ;  /* 0x00007632606e7816 */ /* 0x000fe2000000006e */
[C---:B------:R-:W-:Y:S01]  /*0dc0*/  FADD.FTZ R111, -R104.reuse, R111 ;  /* 0x0000006f686f7221 */ /* 0x040fe20000010100 */
[----:B------:R-:W-:Y:S01]  /*0dd0*/  PRMT R147, R97, 0x7632, R147 ;  /* 0x0000763261937816 */ /* 0x000fe20000000093 */
[----:B------:R-:W-:Y:S01]  /*0de0*/  FADD.FTZ R149, -R104, R149 ;  /* 0x0000009568957221 */ /* 0x000fe20000010100 */
[----:B------:R-:W-:-:S02]  /*0df0*/  PRMT R150, R98, 0x7632, R150 ;  /* 0x0000763262967816 */ /* 0x000fc40000000096 */
[----:B------:R-:W-:Y:S01]  /*0e00*/  SHF.L.U32 R151, R98, 0x10, RZ ;  /* 0x0000001062977819 */ /* 0x000fe200000006ff */
[----:B-----5:R-:W-:Y:S01]  /*0e10*/  FMUL.FTZ R149, R132, R149 ;  /* 0x0000009584957220 */ /* 0x020fe20000410000 */
[C---:B------:R-:W-:Y:S02]  /*0e20*/  PRMT R98, R99.reuse, 0x7632, R98 ;  /* 0x0000763263627816 */ /* 0x040fe40000000062 */
[----:B---3--:R-:W-:Y:S01]  /*0e30*/  PRMT R108, R102, 0x7632, R108 ;  /* 0x00007632666c7816 */ /* 0x008fe2000000006c */
[----:B------:R-:W-:Y:S01]  /*0e40*/  FADD.FTZ R151, -R104, R151 ;  /* 0x0000009768977221 */ /* 0x000fe20000010100 */
[----:B------:R-:W-:Y:S02]  /*0e50*/  SHF.L.U32 R109, R102, 0x10, RZ ;  /* 0x00000010666d7819 */ /* 0x000fe400000006ff */
[----:B------:R-:W-:Y:S01]  /*0e60*/  SHF.L.U32 R153, R99, 0x10, RZ ;  /* 0x0000001063997819 */ /* 0x000fe200000006ff */
[----:B------:R-:W-:Y:S01]  /*0e70*/  FMUL.FTZ R151, R132, R151 ;  /* 0x0000009784977220 */ /* 0x000fe20000410000 */
[----:B------:R-:W-:Y:S01]  /*0e80*/  PRMT R96, R100, 0x7632, R96 ;  /* 0x0000763264607816 */ /* 0x000fe20000000060 */
[----:B------:R-:W-:Y:S01]  /*0e90*/  FMUL.FTZ R154, R72, R109 ;  /* 0x0000006d489a7220 */ /* 0x000fe20000410000 */
[----:B------:R-:W-:Y:S01]  /*0ea0*/  SHF.L.U32 R97, R100, 0x10, RZ ;  /* 0x0000001064617819 */ /* 0x000fe200000006ff */
[----:B------:R-:W-:Y:S01]  /*0eb0*/  FADD.FTZ R153, -R104, R153 ;  /* 0x0000009968997221 */ /* 0x000fe20000010100 */
[C---:B------:R-:W-:Y:S01]  /*0ec0*/  PRMT R102, R103.reuse, 0x7632, R102 ;  /* 0x0000763267667816 */ /* 0x040fe20000000066 */
[----:B------:R-:W-:Y:S01]  /*0ed0*/  FADD.FTZ R16, R16, R109 ;  /* 0x0000006d10107221 */ /* 0x000fe20000010000 */
[----:B------:R-:W-:Y:S01]  /*0ee0*/  SHF.L.U32 R157, R103, 0x10, RZ ;  /* 0x00000010679d7819 */ /* 0x000fe200000006ff */
[----:B------:R-:W-:Y:S01]  /*0ef0*/  FADD.FTZ R20, R20, R97 ;  /* 0x0000006114147221 */ /* 0x000fe20000010000 */
[----:B------:R-:W-:Y:S01]  /*0f00*/  PRMT R100, R101, 0x7632, R100 ;  /* 0x0000763265647816 */ /* 0x000fe20000000064 */
[----:B------:R-:W-:Y:S01]  /*0f10*/  FMUL.FTZ R153, R132, R153 ;  /* 0x0000009984997220 */ /* 0x000fe20000410000 */
[----:B------:R-:W-:Y:S01]  /*0f20*/  SHF.L.U32 R99, R110, 0x10, RZ ;  /* 0x000000106e637819 */ /* 0x000fe200000006ff */
[----:B------:R-:W-:Y:S01]  /*0f30*/  FADD.FTZ R18, R18, R157 ;  /* 0x0000009d12127221 */ /* 0x000fe20000010000 */
[----:B------:R-:W-:Y:S01]  /*0f40*/  SHF.L.U32 R103, R147, 0x10, RZ ;  /* 0x0000001093677819 */ /* 0x000fe200000006ff */
[----:B------:R-:W-:Y:S01]  /*0f50*/  FMUL.FTZ R147, R132, R111 ;  /* 0x0000006f84937220 */ /* 0x000fe20000410000 */
[----:B------:R-:W-:Y:S01]  /*0f60*/  SHF.L.U32 R101, R101, 0x10, RZ ;  /* 0x0000001065657819 */ /* 0x000fe200000006ff */
[----:B------:R-:W-:Y:S01]  /*0f70*/  FADD.FTZ R99, -R104, R99 ;  /* 0x0000006368637221 */ /* 0x000fe20000010100 */
[----:B------:R-:W-:Y:S01]  /*0f80*/  SHF.L.U32 R155, R150, 0x10, RZ ;  /* 0x00000010969b7819 */ /* 0x000fe200000006ff */
[----:B------:R-:W-:Y:S01]  /*0f90*/  FMUL.FTZ R150, R76, R97 ;  /* 0x000000614c967220 */ /* 0x000fe20000410000 */
[----:B------:R-:W-:Y:S01]  /*0fa0*/  SHF.L.U32 R111, R98, 0x10, RZ ;  /* 0x00000010626f7819 */ /* 0x000fe200000006ff */
[----:B------:R-:W-:Y:S01]  /*0fb0*/  FADD.FTZ R22, R22, R101 ;  /* 0x0000006516167221 */ /* 0x000fe20000010000 */
[----:B------:R-:W-:Y:S01]  /*0fc0*/  SHF.L.U32 R98, R96, 0x10, RZ ;  /* 0x0000001060627819 */ /* 0x000fe200000006ff */
[-C--:B------:R-:W-:Y:S01]  /*0fd0*/  FFMA.FTZ R46, R149, R101.reuse, R46 ;  /* 0x00000065952e7223 */ /* 0x080fe2000001002e */
[----:B------:R-:W-:Y:S01]  /*0fe0*/  FMUL.FTZ R152, R78, R101 ;  /* 0x000000654e987220 */ /* 0x000fe20000410000 */
[----:B------:R-:W-:Y:S01]  /*0ff0*/  FADD.FTZ R101, -R104, R155 ;  /* 0x0000009b68657221 */ /* 0x000fe20000010100 */
[----:B------:R-:W-:Y:S01]  /*1000*/  FFMA.FTZ R44, R147, R97, R44 ;  /* 0x00000061932c7223 */ /* 0x000fe2000001002c */
[----:B------:R-:W-:Y:S01]  /*1010*/  FADD.FTZ R96, R105, R150 ;  /* 0x0000009669607221 */ /* 0x000fe20000010000 */
[----:B------:R-:W-:Y:S01]  /*1020*/  FMUL.FTZ R155, R77, R98 ;  /* 0x000000624d9b7220 */ /* 0x000fe20000410000 */
[----:B------:R-:W-:Y:S01]  /*1030*/  FMUL.FTZ R158, R132, R99 ;  /* 0x00000063849e7220 */ /* 0x000fe20000410000 */
[----:B------:R-:W-:Y:S01]  /*1040*/  FFMA.FTZ R97, R147, R150, R106 ;  /* 0x0000009693617223 */ /* 0x000fe2000001006a */
[----:B------:R-:W-:Y:S01]  /*1050*/  SHF.L.U32 R100, R100, 0x10, RZ ;  /* 0x0000001064647819 */ /* 0x000fe200000006ff */
[----:B------:R-:W-:Y:S01]  /*1060*/  FADD.FTZ R99, R96, R155 ;  /* 0x0000009b60637221 */ /* 0x000fe20000010000 */
[----:B------:R-:W-:Y:S01]  /*1070*/  FADD.FTZ R103, -R104, R103 ;  /* 0x0000006768677221 */ /* 0x000fe20000010100 */
[----:B------:R-:W-:Y:S01]  /*1080*/  FFMA.FTZ R96, R158, R155, R97 ;  /* 0x0000009b9e607223 */ /* 0x000fe20000010061 */
[-C--:B------:R-:W-:Y:S01]  /*1090*/  FFMA.FTZ R42, R153, R157.reuse, R42 ;  /* 0x0000009d992a7223 */ /* 0x080fe2000001002a */
        /* <DEDUP_REMOVED lines=8> */
[----:B------:R-:W-:Y:S01]  /*1120*/  FMUL.FTZ R162, R132, R101 ;  /* 0x0000006584a27220 */ /* 0x000fe20000410000 */
[----:B------:R-:W-:Y:S01]  /*1130*/  FADD.FTZ R99, R98, R157 ;  /* 0x0000009d62637221 */ /* 0x000fe20000010000 */
[----:B------:R-:W-:Y:S01]  /*1140*/  FFMA.FTZ R96, R160, R157, R97 ;  /* 0x0000009da0607223 */ /* 0x000fe20000010061 */
        /* <DEDUP_REMOVED lines=20> */
.L_x_722:
[----:B------:R-:W-:Y:S05]  /*1290*/  BSYNC.RECONVERGENT B0 ;  /* 0x0000000000007941 */ /* 0x000fea0003800200 */
.L_x_721:
        /* <DEDUP_REMOVED lines=13> */
[C---:B--2---:R-:W-:Y:S02]  /*1370*/  PRMT R110, R101.reuse, 0x7632, R110 ;  /* 0x00007632656e7816 */ /* 0x044fe4000000006e */
[----:B------:R-:W-:Y:S02]  /*1380*/  SHF.L.U32 R101, R101, 0x10, RZ ;  /* 0x0000001065657819 */ /* 0x000fe400000006ff */
[C---:B------:R-:W-:Y:S02]  /*1390*/  PRMT R107, R100.reuse, 0x7632, R107 ;  /* 0x00007632646b7816 */ /* 0x040fe4000000006b */
[----:B------:R-:W-:Y:S01]  /*13a0*/  SHF.L.U32 R111, R100, 0x10, RZ ;  /* 0x00000010646f7819 */ /* 0x000fe200000006ff */
[----:B------:R-:W-:Y:S01]  /*13b0*/  FADD.FTZ R125, -R104, R101 ;  /* 0x00000065687d7221 */ /* 0x000fe20000010100 */
[C---:B------:R-:W-:Y:S02]  /*13c0*/  PRMT R100, R102.reuse, 0x7632, R100 ;  /* 0x0000763266647816 */ /* 0x040fe40000000064 */
[----:B------:R-:W-:Y:S01]  /*13d0*/  SHF.L.U32 R117, R102, 0x10, RZ ;  /* 0x0000001066757819 */ /* 0x000fe200000006ff */
[----:B------:R-:W-:Y:S01]  /*13e0*/  FADD.FTZ R111, -R104, R111 ;  /* 0x0000006f686f7221 */ /* 0x000fe20000010100 */
[C---:B------:R-:W-:Y:S01]  /*13f0*/  PRMT R102, R103.reuse, 0x7632, R102 ;  /* 0x0000763267667816 */ /* 0x040fe20000000066 */
[----:B-----5:R-:W-:Y:S01]  /*1400*/  FMUL.FTZ R125, R132, R125 ;  /* 0x0000007d847d7220 */ /* 0x020fe20000410000 */
[----:B------:R-:W-:Y:S01]  /*1410*/  SHF.L.U32 R103, R103, 0x10, RZ ;  /* 0x0000001067677819 */ /* 0x000fe200000006ff */
[----:B------:R-:W-:Y:S01]  /*1420*/  FADD.FTZ R127, -R104, R117 ;  /* 0x00000075687f7221 */ /* 0x000fe20000010100 */
[----:B------:R-:W-:-:S02]  /*1430*/  SHF.L.U32 R101, R110, 0x10, RZ ;  /* 0x000000106e657819 */ /* 0x000fc400000006ff */
[----:B0-----:R-:W-:Y:S01]  /*1440*/  SHF.L.U32 R109, R100, 0x10, RZ ;  /* 0x00000010646d7819 */ /* 0x001fe200000006ff */
[----:B------:R-:W-:Y:S01]  /*1450*/  FADD.FTZ R129, -R104, R103 ;  /* 0x0000006768817221 */ /* 0x000fe20000010100 */
[----:B------:R-:W-:Y:S01]  /*1460*/  SHF.L.U32 R117, R102, 0x10, RZ ;  /* 0x0000001066757819 */ /* 0x000fe200000006ff */
[----:B------:R-:W-:Y:S01]  /*1470*/  FADD.FTZ R103, -R104, R101 ;  /* 0x0000006568677221 */ /* 0x000fe20000010100 */
[----:B---3--:R-:W-:Y:S01]  /*1480*/  PRMT R100, R96, 0x7632, R100 ;  /* 0x0000763260647816 */ /* 0x008fe20000000064 */
[----:B------:R-:W-:Y:S01]  /*1490*/  FADD.FTZ R119, -R104, R109 ;  /* 0x0000006d68777221 */ /* 0x000fe20000010100 */
[----:B------:R-:W-:Y:S01]  /*14a0*/  SHF.L.U32 R101, R96, 0x10, RZ ;  /* 0x0000001060657819 */ /* 0x000fe200000006ff */
[----:B------:R-:W-:Y:S01]  /*14b0*/  FADD.FTZ R163, -R104, R117 ;  /* 0x0000007568a37221 */ /* 0x000fe20000010100 */
[----:B------:R-:W-:Y:S01]  /*14c0*/  SHF.L.U32 R107, R107, 0x10, RZ ;  /* 0x000000106b6b7819 */ /* 0x000fe200000006ff */
[----:B------:R-:W-:Y:S01]  /*14d0*/  FMUL.FTZ R117, R132, R111 ;  /* 0x0000006f84757220 */ /* 0x000fe20000410000 */
[C---:B------:R-:W-:Y:S01]  /*14e0*/  PRMT R96, R97.reuse, 0x7632, R96 ;  /* 0x0000763261607816 */ /* 0x040fe20000000060 */
[----:B------:R-:W-:Y:S01]  /*14f0*/  FMUL.FTZ R124, R68, R101 ;  /* 0x00000065447c7220 */ /* 0x000fe20000410000 */
[----:B------:R-:W-:Y:S01]  /*1500*/  SHF.L.U32 R97, R97, 0x10, RZ ;  /* 0x0000001061617819 */ /* 0x000fe200000006ff */
[----:B------:R-:W-:Y:S01]  /*1510*/  FADD.FTZ R107, -R104, R107 ;  /* 0x0000006b686b7221 */ /* 0x000fe20000010100 */
[----:B------:R-:W-:Y:S01]  /*1520*/  SHF.L.U32 R100, R100, 0x10, RZ ;  /* 0x0000001064647819 */ /* 0x000fe200000006ff */
[----:B------:R-:W-:Y:S01]  /*1530*/  FMUL.FTZ R120, R132, R103 ;  /* 0x0000006784787220 */ /* 0x000fe20000410000 */
[----:B------:R-:W-:Y:S01]  /*1540*/  SHF.L.U32 R116, R96, 0x10, RZ ;  /* 0x0000001060747819 */ /* 0x000fe200000006ff */
[----:B------:R-:W-:Y:S01]  /*1550*/  FADD.FTZ R14, R14, R97 ;  /* 0x000000610e0e7221 */ /* 0x000fe20000010000 */
[-C--:B------:R-:W-:Y:S01]  /*1560*/  FFMA.FTZ R38, R125, R97.reuse, R38 ;  /* 0x000000617d267223 */ /* 0x080fe20000010026 */
[----:B------:R-:W-:Y:S01]  /*1570*/  FMUL.FTZ R126, R70, R97 ;  /* 0x00000061467e7220 */ /* 0x000fe20000410000 */
[----:B------:R-:W-:Y:S01]  /*1580*/  FADD.FTZ R96, R105, R124 ;  /* 0x0000007c69607221 */ /* 0x000fe20000010000 */
[----:B------:R-:W-:Y:S01]  /*1590*/  FMUL.FTZ R131, R69, R100 ;  /* 0x0000006445837220 */ /* 0x000fe20000410000 */
[----:B------:R-:W-:Y:S01]  /*15a0*/  FMUL.FTZ R130, R132, R107 ;  /* 0x0000006b84827220 */ /* 0x000fe20000410000 */
[----:B------:R-:W-:Y:S01]  /*15b0*/  FFMA.FTZ R97, R117, R124, R106 ;  /* 0x0000007c75617223 */ /* 0x000fe2000001006a */
[C---:B------:R-:W-:Y:S01]  /*15c0*/  PRMT R102, R98.reuse, 0x7632, R102 ;  /* 0x0000763262667816 */ /* 0x040fe20000000066 */
[----:B------:R-:W-:Y:S01]  /*15d0*/  FADD.FTZ R15, R15, R116 ;  /* 0x000000740f0f7221 */ /* 0x000fe20000010000 */
[----:B------:R-:W-:Y:S01]  /*15e0*/  SHF.L.U32 R109, R98, 0x10, RZ ;  /* 0x00000010626d7819 */ /* 0x000fe200000006ff */
[-C--:B------:R-:W-:Y:S01]  /*15f0*/  FFMA.FTZ R39, R120, R116.reuse, R39 ;  /* 0x0000007478277223 */ /* 0x080fe20000010027 */
[----:B------:R-:W-:Y:S01]  /*1600*/  PRMT R98, R99, 0x7632, R98 ;  /* 0x0000763263627816 */ /* 0x000fe20000000062 */
[----:B------:R-:W-:Y:S01]  /*1610*/  FMUL.FTZ R116, R71, R116 ;  /* 0x0000007447747220 */ /* 0x000fe20000410000 */
[----:B------:R-:W-:Y:S01]  /*1620*/  SHF.L.U32 R121, R99, 0x10, RZ ;  /* 0x0000001063797819 */ /* 0x000fe200000006ff */
[----:B------:R-:W-:Y:S01]  /*1630*/  FADD.FTZ R99, R96, R131 ;  /* 0x0000008360637221 */ /* 0x000fe20000010000 */
[----:B------:R-:W-:Y:S01]  /*1640*/  FFMA.FTZ R96, R130, R131, R97 ;  /* 0x0000008382607223 */ /* 0x000fe20000010061 */
[----:B------:R-:W-:Y:S01]  /*1650*/  SHF.L.U32 R102, R102, 0x10, RZ ;  /* 0x0000001066667819 */ /* 0x000fe200000006ff */
[----:B------:R-:W-:Y:S01]  /*1660*/  FMUL.FTZ R127, R132, R127 ;  /* 0x0000007f847f7220 */ /* 0x000fe20000410000 */
[----:B------:R-:W-:Y:S01]  /*1670*/  FADD.FTZ R99, R99, R126 ;  /* 0x0000007e63637221 */ /* 0x000fe20000010000 */
[----:B------:R-:W-:Y:S01]  /*1680*/  FFMA.FTZ R97, R125, R126, R96 ;  /* 0x0000007e7d617223 */ /* 0x000fe20000010060 */
[----:B------:R-:W-:Y:S01]  /*1690*/  FMUL.FTZ R128, R64, R109 ;  /* 0x0000006d40807220 */ /* 0x000fe20000410000 */
[----:B------:R-:W-:Y:S01]  /*16a0*/  SHF.L.U32 R104, R98, 0x10, RZ ;  /* 0x0000001062687819 */ /* 0x000fe200000006ff */
[----:B------:R-:W-:Y:S01]  /*16b0*/  FADD.FTZ R99, R99, R116 ;  /* 0x0000007463637221 */ /* 0x000fe20000010000 */
[----:B------:R-:W-:Y:S01]  /*16c0*/  FFMA.FTZ R96, R120, R116, R97 ;  /* 0x0000007478607223 */ /* 0x000fe20000010061 */
[C---:B------:R-:W-:Y:S01]  /*16d0*/  FMUL.FTZ R129, R132.reuse, R129 ;  /* 0x0000008184817220 */ /* 0x040fe20000410000 */
[----:B------:R-:W-:Y:S01]  /*16e0*/  FMUL.FTZ R122, R132, R119 ;  /* 0x00000077847a7220 */ /* 0x000fe20000410000 */
[----:B------:R-:W-:Y:S01]  /*16f0*/  FMUL.FTZ R123, R65, R102 ;  /* 0x00000066417b7220 */ /* 0x000fe20000410000 */
[----:B------:R-:W-:Y:S01]  /*1700*/  FADD.FTZ R98, R99, R128 ;  /* 0x0000008063627221 */ /* 0x000fe20000010000 */
[----:B------:R-:W-:Y:S01]  /*1710*/  FFMA.FTZ R97, R127, R128, R96 ;  /* 0x000000807f617223 */ /* 0x000fe20000010060 */
[----:B------:R-:W-:Y:S01]  /*1720*/  FADD.FTZ R10, R10, R121 ;  /* 0x000000790a0a7221 */ /* 0x000fe20000010000 */
        /* <DEDUP_REMOVED lines=20> */
.L_x_724:
[----:B------:R-:W-:Y:S05]  /*1870*/  BSYNC.RECONVERGENT B0 ;  /* 0x0000000000007941 */ /* 0x000fea0003800200 */
.L_x_723:
        /* <DEDUP_REMOVED lines=52> */
[C---:B------:R-:W-:Y:S01]  /*1bc0*/  PRMT R166, R6.reuse, 0x7632, R166 ;  /* 0x0000763206a67816 */ /* 0x040fe200000000a6 */
        /* <DEDUP_REMOVED lines=22> */
[----:B------:R-:W-:Y:S02]  /*1d30*/  PRMT R107, R82, 0x7632, R107 ;  /* 0x00007632526b7816 */ /* 0x000fe4000000006b */
[----:B------:R-:W-:Y:S01]  /*1d40*/  FADD.FTZ R101, R110, R163 ;  /* 0x000000a36e657221 */ /* 0x000fe20000010000 */
[----:B------:R-:W-:Y:S01]  /*1d50*/  FADD.FTZ R104, R111, R96 ;  /* 0x000000606f687221 */ /* 0x000fe20000010000 */
[----:B------:R-:W-:Y:S02]  /*1d60*/  P2R R96, PR, RZ, 0x40 ;  /* 0x00000040ff607803 */ /* 0x000fe40000000000 */
[----:B------:R-:W-:Y:S01]  /*1d70*/  FMUL.FTZ R105, R101, UR14 ;  /* 0x0000000e65697c20 */ /* 0x000fe20008410000 */
[----:B------:R-:W-:Y:S01]  /*1d80*/  PRMT R110, R83, 0x7632, R110 ;  /* 0x00007632536e7816 */ /* 0x000fe2000000006e */
[----:B------:R-:W-:Y:S01]  /*1d90*/  FMUL.FTZ R104, R104, UR14 ;  /* 0x0000000e68687c20 */ /* 0x000fe20008410000 */
[----:B------:R-:W-:-:S02]  /*1da0*/  PRMT R96, R7, 0x7632, R96 ;  /* 0x0000763207607816 */ /* 0x000fc40000000060 */
[----:B------:R-:W-:Y:S02]  /*1db0*/  PRMT R111, R82, 0x7632, R111 ;  /* 0x00007632526f7816 */ /* 0x000fe4000000006f */
[C---:B------:R-:W-:Y:S02]  /*1dc0*/  PRMT R108, R81.reuse, 0x7632, R108 ;  /* 0x00007632516c7816 */ /* 0x040fe4000000006c */
[----:B------:R-:W-:Y:S02]  /*1dd0*/  PRMT R163, R81, 0x7632, R163 ;  /* 0x0000763251a37816 */ /* 0x000fe400000000a3 */
[----:B------:R-:W-:Y:S02]  /*1de0*/  PRMT R109, R80, 0x7632, R109 ;  /* 0x00007632506d7816 */ /* 0x000fe4000000006d */
[----:B------:R-:W-:Y:S02]  /*1df0*/  PRMT R101, R86, 0x7632, R101 ;  /* 0x0000763256657816 */ /* 0x000fe40000000065 */
[----:B------:R-:W-:-:S02]  /*1e00*/  PRMT R103, R84, 0x7632, R103 ;  /* 0x0000763254677816 */ /* 0x000fc40000000067 */
        /* <DEDUP_REMOVED lines=40> */
.L_x_729:
        /* <DEDUP_REMOVED lines=33> */
.L_x_728:
        /* <DEDUP_REMOVED lines=36> */
.L_x_731:
        /* <DEDUP_REMOVED lines=37> */
.L_x_727:
        /* <DEDUP_REMOVED lines=8> */
[----:B------:R-:W-:Y:S01]  /*27b0*/  SHF.L.U32 R99, R166, 0x10, RZ ;  /* 0x00000010a6637819 */ /* 0x000fe200000006ff */
[-CC-:B------:R-:W-:Y:S01]  /*27c0*/  FFMA.FTZ R173, R137, R104.reuse, R105.reuse ;  /* 0x0000006889ad7223 */ /* 0x180fe20000010069 */
[----:B------:R-:W-:Y:S01]  /*27d0*/  FFMA.FTZ R171, R135, R104, R105 ;  /* 0x0000006887ab7223 */ /* 0x000fe20000010069 */
[----:B------:R-:W-:Y:S01]  /*27e0*/  SHF.L.U32 R169, R169, 0x10, RZ ;  /* 0x00000010a9a97819 */ /* 0x000fe200000006ff */
[----:B------:R-:W-:Y:S01]  /*27f0*/  FADD.FTZ R96, R143, -R96 ;  /* 0x800000608f607221 */ /* 0x000fe20000010000 */
[----:B------:R-:W-:Y:S01]  /*2800*/  FADD.FTZ R166, R145, -R98 ;  /* 0x8000006291a67221 */ /* 0x000fe20000010000 */
[----:B------:R-:W-:Y:S01]  /*2810*/  SHF.L.U32 R167, R7, 0x10, RZ ;  /* 0x0000001007a77819 */ /* 0x000fe200000006ff */
        /* <DEDUP_REMOVED lines=28> */
.L_x_733:
        /* <DEDUP_REMOVED lines=8> */
[-C--:B------:R-:W-:Y:S01]  /*2a60*/  FFMA.FTZ R167, R135, R104.reuse, R105 ;  /* 0x0000006887a77223 */ /* 0x080fe20000010069 */
[----:B------:R-:W-:Y:S01]  /*2a70*/  FADD.FTZ R99, R136, -R99 ;  /* 0x8000006388637221 */ /* 0x000fe20000010000 */
[----:B------:R-:W-:Y:S01]  /*2a80*/  SHF.L.U32 R98, R6, 0x10, RZ ;  /* 0x0000001006627819 */ /* 0x000fe200000006ff */
[C---:B-----5:R-:W-:Y:S01]  /*2a90*/  FFMA.FTZ R91, R132.reuse, R89, R91 ;  /* 0x00000059845b7223 */ /* 0x060fe2000001005b */
[----:B------:R-:W-:Y:S01]  /*2aa0*/  FFMA.FTZ R168, R132, R169, R166 ;  /* 0x000000a984a87223 */ /* 0x000fe200000100a6 */
[----:B------:R-:W-:Y:S01]  /*2ab0*/  FADD.FTZ R167, R138, -R167 ;  /* 0x800000a78aa77221 */ /* 0x000fe20000010000 */
[----:B------:R-:W-:Y:S01]  /*2ac0*/  FFMA.FTZ R90, R132, R99, R88 ;  /* 0x00000063845a7223 */ /* 0x000fe20000010058 */
[----:B------:R-:W-:Y:S01]  /*2ad0*/  SHF.L.U32 R89, R96, 0x10, RZ ;  /* 0x0000001060597819 */ /* 0x000fe200000006ff */
        /* <DEDUP_REMOVED lines=11> */
[----:B------:R-:W-:Y:S01]  /*2b90*/  FADD.FTZ R99, R139, -R88 ;  /* 0x800000588b637221 */ /* 0x000fe20000010000 */
        /* <DEDUP_REMOVED lines=13> */
.L_x_732:
[----:B------:R-:W-:-:S04]  /*2c70*/  UISETP.NE.U32.AND UP0, UPT, UR6, URZ, UPT ;  /* 0x000000ff0600728c */ /* 0x000fc8000bf05070 */
[----:B------:R-:W-:-:S09]  /*2c80*/  UISETP.NE.AND.EX UP0, UPT, UR7, URZ, UPT, UP0 ;  /* 0x000000ff0700728c */ /* 0x000fd2000bf05300 */
[----:B------:R-:W-:Y:S05]  /*2c90*/  BRA.U UP0, `(.L_x_734) ;  /* 0x0000000100a47547 */ /* 0x000fea000b800000 */
        /* <DEDUP_REMOVED lines=15> */
[-CC-:B------:R-:W-:Y:S01]  /*2d90*/  FFMA.FTZ R170, R148, R104.reuse, R105.reuse ;  /* 0x0000006894aa7223 */ /* 0x180fe20000010069 */
[----:B------:R-:W-:Y:S01]  /*2da0*/  SHF.L.U32 R169, R96, 0x10, RZ ;  /* 0x0000001060a97819 */ /* 0x000fe200000006ff */
[----:B------:R-:W-:Y:S01]  /*2db0*/  FFMA.FTZ R94, R132, R167, R92 ;  /* 0x000000a7845e7223 */ /* 0x000fe2000001005c */
[-CC-:B------:R-:W-:Y:S01]  /*2dc0*/  FFMA.FTZ R98, R146, R104.reuse, R105.reuse ;  /* 0x0000006892627223 */ /* 0x180fe20000010069 */
[-CC-:B------:R-:W-:Y:S01]  /*2dd0*/  FFMA.FTZ R96, R144, R104.reuse, R105.reuse ;  /* 0x0000006890607223 */ /* 0x180fe20000010069 */
[----:B------:R-:W-:Y:S01]  /*2de0*/  FFMA.FTZ R92, R142, R104, R105 ;  /* 0x000000688e5c7223 */ /* 0x000fe20000010069 */
[C---:B------:R-:W-:Y:S01]  /*2df0*/  FFMA.FTZ R171, R132.reuse, R171, R168 ;  /* 0x000000ab84ab7223 */ /* 0x040fe200000100a8 */
        /* <DEDUP_REMOVED lines=19> */
.L_x_734:
[-CC-:B------:R-:W-:Y:S01]  /*2f30*/  FFMA.FTZ R93, R133, R104.reuse, R105.reuse ;  /* 0x00000068855d7223 */ /* 0x180fe20000010069 */
[-CC-:B------:R-:W-:Y:S01]  /*2f40*/  FFMA.FTZ R167, R137, R104.reuse, R105.reuse ;  /* 0x0000006889a77223 */ /* 0x180fe20000010069 */
[----:B------:R-:W-:Y:S01]  /*2f50*/  SHF.L.U32 R88, R5, 0x10, RZ ;  /* 0x0000001005587819 */ /* 0x000fe200000006ff */
[-CC-:B------:R-:W-:Y:S01]  /*2f60*/  FFMA.FTZ R95, R135, R104.reuse, R105.reuse ;  /* 0x00000068875f7223 */ /* 0x180fe20000010069 */
[----:B------:R-:W-:Y:S01]  /*2f70*/  SHF.L.U32 R92, R7, 0x10, RZ ;  /* 0x00000010075c7819 */ /* 0x000fe200000006ff */
[-C--:B------:R-:W-:Y:S01]  /*2f80*/  FFMA.FTZ R89, R3, R104.reuse, R105 ;  /* 0x0000006803597223 */ /* 0x080fe20000010069 */
[----:B------:R-:W-:Y:S01]  /*2f90*/  FADD.FTZ R93, R136, -R93 ;  /* 0x8000005d885d7221 */ /* 0x000fe20000010000 */
        /* <DEDUP_REMOVED lines=8> */
[-CC-:B------:R-:W-:Y:S01]  /*3020*/  FFMA.FTZ R96, R146, R104.reuse, R105.reuse ;  /* 0x0000006892607223 */ /* 0x180fe20000010069 */
[-CC-:B------:R-:W-:Y:S01]  /*3030*/  FFMA.FTZ R168, R148, R104.reuse, R105.reuse ;  /* 0x0000006894a87223 */ /* 0x180fe20000010069 */
[-CC-:B------:R-:W-:Y:S01]  /*3040*/  FFMA.FTZ R92, R144, R104.reuse, R105.reuse ;  /* 0x00000068905c7223 */ /* 0x180fe20000010069 */
[----:B------:R-:W-:Y:S01]  /*3050*/  FFMA.FTZ R88, R142, R104, R105 ;  /* 0x000000688e587223 */ /* 0x000fe20000010069 */
[C---:B------:R-:W-:Y:S01]  /*3060*/  FFMA.FTZ R94, R132.reuse, R95, R90 ;  /* 0x0000005f845e7223 */ /* 0x040fe2000001005a */
        /* <DEDUP_REMOVED lines=24> */
.L_x_730:
        /* <DEDUP_REMOVED lines=14> */
.L_x_726:
[----:B------:R-:W-:Y:S05]  /*32d0*/  BSYNC.RECONVERGENT B0 ;  /* 0x0000000000007941 */ /* 0x000fea0003800200 */
.L_x_725:
        /* <DEDUP_REMOVED lines=15> */
[-C--:B------:R-:W-:Y:S01]  /*33d0*/  FFMA.FTZ R97, R153, R104.reuse, R105 ;  /* 0x0000006899617223 */ /* 0x080fe20000010069 */
[----:B------:R-:W-:Y:S01]  /*33e0*/  SHF.L.U32 R90, R82, 0x10, RZ ;  /* 0x00000010525a7819 */ /* 0x000fe200000006ff */
[----:B------:R-:W-:Y:S01]  /*33f0*/  FADD.FTZ R95, R154, -R95 ;  /* 0x8000005f9a5f7221 */ /* 0x000fe20000010000 */
[----:B------:R-:W-:Y:S01]  /*3400*/  SHF.L.U32 R88, R81, 0x10, RZ ;  /* 0x0000001051587819 */ /* 0x000fe200000006ff */
[-C--:B------:R-:W-:Y:S01]  /*3410*/  FFMA.FTZ R89, R147, R104.reuse, R105 ;  /* 0x0000006893597223 */ /* 0x080fe20000010069 */
[----:B------:R-:W-:Y:S01]  /*3420*/  SHF.L.U32 R92, R83, 0x10, RZ ;  /* 0x00000010535c7819 */ /* 0x000fe200000006ff */
[----:B------:R-:W-:Y:S01]  /*3430*/  FADD.FTZ R93, R152, -R93 ;  /* 0x8000005d985d7221 */ /* 0x000fe20000010000 */
[----:B------:R-:W-:Y:S01]  /*3440*/  FADD.FTZ R97, R156, -R97 ;  /* 0x800000619c617221 */ /* 0x000fe20000010000 */
[----:B-----5:R-:W-:Y:S01]  /*3450*/  FFMA.FTZ R98, R132, R95, R90 ;  /* 0x0000005f84627223 */ /* 0x020fe2000001005a */
[----:B------:R-:W-:Y:S01]  /*3460*/  SHF.L.U32 R91, R80, 0x10, RZ ;  /* 0x00000010505b7819 */ /* 0x000fe200000006ff */
[----:B------:R-:W-:Y:S01]  /*3470*/  FADD.FTZ R89, R150, -R89 ;  /* 0x8000005996597221 */ /* 0x000fe20000010000 */
[----:B------:R-:W-:Y:S01]  /*3480*/  SHF.L.U32 R90, R109, 0x10, RZ ;  /* 0x000000106d5a7819 */ /* 0x000fe200000006ff */
        /* <DEDUP_REMOVED lines=31> */
.L_x_739:
[-CC-:B------:R-:W-:Y:S01]  /*3680*/  FFMA.FTZ R107, R153, R104.reuse, R105.reuse ;  /* 0x00000068996b7223 */ /* 0x180fe20000010069 */
[-CC-:B0-----:R-:W-:Y:S01]  /*3690*/  FFMA.FTZ R97, R149, R104.reuse, R105.reuse ;  /* 0x0000006895617223 */ /* 0x181fe20000010069 */
[-CC-:B------:R-:W-:Y:S01]  /*36a0*/  FFMA.FTZ R93, R147, R104.reuse, R105.reuse ;  /* 0x00000068935d7223 */ /* 0x180fe20000010069 */
[----:B------:R-:W-:Y:S01]  /*36b0*/  SHF.L.U32 R98, R83, 0x10, RZ ;  /* 0x0000001053627819 */ /* 0x000fe200000006ff */
[-C--:B------:R-:W-:Y:S01]  /*36c0*/  FFMA.FTZ R99, R151, R104.reuse, R105 ;  /* 0x0000006897637223 */ /* 0x080fe20000010069 */
[----:B------:R-:W-:Y:S01]  /*36d0*/  SHF.L.U32 R92, R81, 0x10, RZ ;  /* 0x00000010515c7819 */ /* 0x000fe200000006ff */
[----:B------:R-:W-:Y:S01]  /*36e0*/  FADD.FTZ R165, R156, -R107 ;  /* 0x8000006b9ca57221 */ /* 0x000fe20000010000 */
[----:B------:R-:W-:Y:S01]  /*36f0*/  SHF.L.U32 R95, R80, 0x10, RZ ;  /* 0x00000010505f7819 */ /* 0x000fe200000006ff */
[----:B------:R-:W-:Y:S01]  /*3700*/  FADD.FTZ R97, R152, -R97 ;  /* 0x8000006198617221 */ /* 0x000fe20000010000 */
[----:B------:R-:W-:Y:S01]  /*3710*/  FADD.FTZ R93, R150, -R93 ;  /* 0x8000005d965d7221 */ /* 0x000fe20000010000 */
[----:B------:R-:W-:Y:S01]  /*3720*/  SHF.L.U32 R94, R82, 0x10, RZ ;  /* 0x00000010525e7819 */ /* 0x000fe200000006ff */
[-C--:B------:R-:W-:Y:S01]  /*3730*/  FFMA.FTZ R108, R164, R104.reuse, R105 ;  /* 0x00000068a46c7223 */ /* 0x080fe20000010069 */
[----:B------:R-:W-:Y:S01]  /*3740*/  FADD.FTZ R99, R154, -R99 ;  /* 0x800000639a637221 */ /* 0x000fe20000010000 */
[----:B-----5:R-:W-:Y:S01]  /*3750*/  FFMA.FTZ R166, R132, R165, R98 ;  /* 0x000000a584a67223 */ /* 0x020fe20000010062 */
[-CC-:B------:R-:W-:Y:S01]  /*3760*/  FFMA.FTZ R106, R162, R104.reuse, R105.reuse ;  /* 0x00000068a26a7223 */ /* 0x180fe20000010069 */
[----:B------:R-:W-:Y:S01]  /*3770*/  FFMA.FTZ R96, R132, R97, R92 ;  /* 0x0000006184607223 */ /* 0x000fe2000001005c */
[-C--:B------:R-:W-:Y:S01]  /*3780*/  FFMA.FTZ R98, R160, R104.reuse, R105 ;  /* 0x00000068a0627223 */ /* 0x080fe20000010069 */
[----:B------:R-:W-:Y:S01]  /*3790*/  FFMA.FTZ R95, R132, R93, R95 ;  /* 0x0000005d845f7223 */ /* 0x000fe2000001005f */
[----:B------:R-:W-:Y:S01]  /*37a0*/  FFMA.FTZ R92, R158, R104, R105 ;  /* 0x000000689e5c7223 */ /* 0x000fe20000010069 */
[----:B------:R-:W-:Y:S01]  /*37b0*/  SHF.L.U32 R93, R110, 0x10, RZ ;  /* 0x000000106e5d7819 */ /* 0x000fe200000006ff */
[----:B------:R-:W-:Y:S01]  /*37c0*/  FADD.FTZ R97, R161, -R108 ;  /* 0x8000006ca1617221 */ /* 0x000fe20000010000 */
[C---:B------:R-:W-:Y:S01]  /*37d0*/  FFMA.FTZ R107, R132.reuse, R99, R94 ;  /* 0x00000063846b7223 */ /* 0x040fe2000001005e */
        /* <DEDUP_REMOVED lines=19> */
.L_x_738:
[----:B0-----:R-:W0:Y:S02]  /*3910*/  LDC.64 R96, c[0x0][0x470] ;  /* 0x00011c00ff607b82 */ /* 0x001e240000000a00 */
[----:B0-----:R-:W-:-:S04]  /*3920*/  ISETP.NE.U32.AND P5, PT, R96, RZ, PT ;  /* 0x000000ff6000720c */ /* 0x001fc80003fa5070 */
[----:B------:R-:W-:-:S13]  /*3930*/  ISETP.NE.AND.EX P5, PT, R97, RZ, PT, P5 ;  /* 0x000000ff6100720c */ /* 0x000fda0003fa5350 */
[----:B------:R-:W-:Y:S05]  /*3940*/  @!P5 BRA `(.L_x_741) ;  /* 0x0000000000a4d947 */ /* 0x000fea0003800000 */
[-CC-:B------:R-:W-:Y:S01]  /*3950*/  FFMA.FTZ R99, R151, R104.reuse, R105.reuse ;  /* 0x0000006897637223 */ /* 0x180fe20000010069 */
[-CC-:B------:R-:W-:Y:S01]  /*3960*/  FFMA.FTZ R97, R149, R104.reuse, R105.reuse ;  /* 0x0000006895617223 */ /* 0x180fe20000010069 */
[----:B------:R-:W-:Y:S01]  /*3970*/  SHF.L.U32 R90, R82, 0x10, RZ ;  /* 0x00000010525a7819 */ /* 0x000fe200000006ff */
        /* <DEDUP_REMOVED lines=12> */
[----:B------:R-:W-:Y:S01]  /*3a40*/  FFMA.FTZ R97, R132, R97, R88 ;  /* 0x0000006184617223 */ /* 0x000fe20000010058 */
[-CC-:B------:R-:W-:Y:S01]  /*3a50*/  FFMA.FTZ R110, R164, R104.reuse, R105.reuse ;  /* 0x00000068a46e7223 */ /* 0x180fe20000010069 */
[-CC-:B------:R-:W-:Y:S01]  /*3a60*/  FFMA.FTZ R90, R160, R104.reuse, R105.reuse ;  /* 0x00000068a05a7223 */ /* 0x180fe20000010069 */
[-CC-:B------:R-:W-:Y:S01]  /*3a70*/  FFMA.FTZ R106, R162, R104.reuse, R105.reuse ;  /* 0x00000068a26a7223 */ /* 0x180fe20000010069 */
[----:B------:R-:W-:Y:S01]  /*3a80*/  FFMA.FTZ R88, R158, R104, R105 ;  /* 0x000000689e587223 */ /* 0x000fe20000010069 */
[C---:B------:R-:W-:Y:S01]  /*3a90*/  FFMA.FTZ R109, R132.reuse, R107, R96 ;  /* 0x0000006b846d7223 */ /* 0x040fe20000010060 */
        /* <DEDUP_REMOVED lines=20> */
.L_x_741:
[-CC-:B------:R-:W-:Y:S01]  /*3be0*/  FFMA.FTZ R99, R153, R104.reuse, R105.reuse ;  /* 0x0000006899637223 */ /* 0x180fe20000010069 */
[-CC-:B------:R-:W-:Y:S01]  /*3bf0*/  FFMA.FTZ R98, R162, R104.reuse, R105.reuse ;  /* 0x00000068a2627223 */ /* 0x180fe20000010069 */
[-C--:B------:R-:W-:Y:S01]  /*3c00*/  FFMA.FTZ R97, R151, R104.reuse, R105 ;  /* 0x0000006897617223 */ /* 0x080fe20000010069 */
[----:B------:R-:W-:Y:S01]  /*3c10*/  SHF.L.U32 R106, R111, 0x10, RZ ;  /* 0x000000106f6a7819 */ /* 0x000fe200000006ff */
[----:B------:R-:W-:Y:S01]  /*3c20*/  FADD.FTZ R107, R156, -R99 ;  /* 0x800000639c6b7221 */ /* 0x000fe20000010000 */
[-C--:B------:R-:W-:Y:S01]  /*3c30*/  FFMA.FTZ R108, R164, R104.reuse, R105 ;  /* 0x00000068a46c7223 */ /* 0x080fe20000010069 */
[----:B------:R-:W-:Y:S01]  /*3c40*/  SHF.L.U32 R96, R82, 0x10, RZ ;  /* 0x0000001052607819 */ /* 0x000fe200000006ff */
[----:B------:R-:W-:Y:S01]  /*3c50*/  FADD.FTZ R99, R159, -R98 ;  /* 0x800000629f637221 */ /* 0x000fe20000010000 */
        /* <DEDUP_REMOVED lines=29> */
.L_x_737:
        /* <DEDUP_REMOVED lines=45> */
.L_x_743:
        /* <DEDUP_REMOVED lines=33> */
.L_x_742:
        /* <DEDUP_REMOVED lines=37> */
.L_x_744:
        /* <DEDUP_REMOVED lines=28> */
.L_x_740:
        /* <DEDUP_REMOVED lines=10> */
.L_x_736:
[----:B------:R-:W-:Y:S05]  /*47c0*/  BSYNC.RECONVERGENT B0 ;  /* 0x0000000000007941 */ /* 0x000fea0003800200 */
.L_x_735:
        /* <DEDUP_REMOVED lines=23> */
[----:B------:R-:W-:Y:S01]  /*4940*/  SHF.L.U32 R91, R84, 0x10, RZ ;  /* 0x00000010545b7819 */ /* 0x000fe200000006ff */
[-CC-:B------:R-:W-:Y:S01]  /*4950*/  FFMA.FTZ R95, R120, R104.reuse, R105.reuse ;  /* 0x00000068785f7223 */ /* 0x180fe20000010069 */
[-C--:B------:R-:W-:Y:S01]  /*4960*/  FFMA.FTZ R94, R122, R104.reuse, R105 ;  /* 0x000000687a5e7223 */ /* 0x080fe20000010069 */
[----:B------:R-:W-:Y:S01]  /*4970*/  FADD.FTZ R89, R124, -R89 ;  /* 0x800000597c597221 */ /* 0x000fe20000010000 */
[----:B------:R-:W-:Y:S01]  /*4980*/  FADD.FTZ R99, R119, -R96 ;  /* 0x8000006077637221 */ /* 0x000fe20000010000 */
[----:B------:R-:W-:Y:S01]  /*4990*/  FFMA.FTZ R104, R129, R104, R105 ;  /* 0x0000006881687223 */ /* 0x000fe20000010069 */
[C---:B-----5:R-:W-:Y:S01]  /*49a0*/  FFMA.FTZ R93, R132.reuse, R93, R90 ;  /* 0x0000005d845d7223 */ /* 0x060fe2000001005a */
[C---:B------:R-:W-:Y:S01]  /*49b0*/  FFMA.FTZ R92, R132.reuse, R97, R92 ;  /* 0x00000061845c7223 */ /* 0x040fe2000001005c */
        /* <DEDUP_REMOVED lines=27> */
.L_x_749:
[-CC-:B---3--:R-:W-:Y:S01]  /*4b70*/  FFMA.FTZ R106, R118, R104.reuse, R105.reuse ;  /* 0x00000068766a7223 */ /* 0x188fe20000010069 */
[-CC-:B0-----:R-:W-:Y:S01]  /*4b80*/  FFMA.FTZ R97, R125, R104.reuse, R105.reuse ;  /* 0x000000687d617223 */ /* 0x181fe20000010069 */
        /* <DEDUP_REMOVED lines=12> */
[----:B-----5:R-:W-:Y:S01]  /*4c50*/  FFMA.FTZ R106, R132, R105, R100 ;  /* 0x00000069846a7223 */ /* 0x020fe20000010064 */
[----:B------:R-:W-:Y:S01]  /*4c60*/  SHF.L.U32 R96, R86, 0x10, RZ ;  /* 0x0000001056607819 */ /* 0x000fe200000006ff */
        /* <DEDUP_REMOVED lines=25> */
.L_x_748:
[----:B0--3--:R-:W0:Y:S02]  /*4e00*/  LDC.64 R96, c[0x0][0x470] ;  /* 0x00011c00ff607b82 */ /* 0x009e240000000a00 */
        /* <DEDUP_REMOVED lines=44> */
.L_x_751:
[-CC-:B------:R-:W-:Y:S01]  /*50d0*/  FFMA.FTZ R109, R127, R104.reuse, R105.reuse ;  /* 0x000000687f6d7223 */ /* 0x180fe20000010069 */
[-CC-:B------:R-:W-:Y:S01]  /*50e0*/  FFMA.FTZ R98, R122, R104.reuse, R105.reuse ;  /* 0x000000687a627223 */ /* 0x180fe20000010069 */
[----:B------:R-:W-:Y:S01]  /*50f0*/  SHF.L.U32 R106, R101, 0x10, RZ ;  /* 0x00000010656a7819 */ /* 0x000fe200000006ff */
[-C--:B------:R-:W-:Y:S01]  /*5100*/  FFMA.FTZ R110, R118, R104.reuse, R105 ;  /* 0x00000068766e7223 */ /* 0x080fe20000010069 */
        /* <DEDUP_REMOVED lines=8> */
[----:B------:R-:W-:Y:S01]  /*5190*/  SHF.L.U32 R98, R103, 0x10, RZ ;  /* 0x0000001067627819 */ /* 0x000fe200000006ff */
[----:B-----5:R-:W-:Y:S01]  /*51a0*/  FFMA.FTZ R109, R132, R109, R96 ;  /* 0x0000006d846d7223 */ /* 0x020fe20000010060 */
        /* <DEDUP_REMOVED lines=23> */
.L_x_747:
        /* <DEDUP_REMOVED lines=45> */
.L_x_753:
        /* <DEDUP_REMOVED lines=33> */
.L_x_752:
        /* <DEDUP_REMOVED lines=37> */
.L_x_754:
        /* <DEDUP_REMOVED lines=28> */
.L_x_750:
        /* <DEDUP_REMOVED lines=9> */
.L_x_746:
[----:B------:R-:W-:Y:S05]  /*5ca0*/  BSYNC.RECONVERGENT B0 ;  /* 0x0000000000007941 */ /* 0x000fea0003800200 */
.L_x_745:
[----:B------:R-:W-:Y:S01]  /*5cb0*/  PLOP3.LUT P3, PT, P3, PT, PT, 0x8, 0x80 ;  /* 0x000000000080781c */ /* 0x000fe20001f6e170 */
[----:B------:R-:W-:-:S12]  /*5cc0*/  @!P6 BRA `(.L_x_755) ;  /* 0xffffffa80034e947 */ /* 0x000fd8000383ffff */
.L_x_718:
[----:B------:R-:W1:Y:S01]  /*5cd0*/  LDC.64 R2, c[0x0][0x440] ;  /* 0x00011000ff027b82 */ /* 0x000e620000000a00 */
[----:B-----5:R-:W-:-:S05]  /*5ce0*/  IMAD R59, R112, UR10, RZ ;  /* 0x0000000a703b7c24 */ /* 0x020fca000f8e02ff */
        /* <DEDUP_REMOVED lines=28> */
.L_x_756:
        /* <DEDUP_REMOVED lines=13> */
.L_x_3798:


//--------------------- .text._ZN10layer_norm31ln_parallel_residual_bwd_kernelINS_13Kernel_traitsIf13__nv_bfloat16S2_S2_fjLj6144ELj1ELj1ELj8ELj16ENS_18Kernel_traits_baseILj6144EfS2_S2_S2_fjLj256EEEEELb0ELb1ELb1EEEvNS_9BwdParamsE --------------------------
	.section	.text._ZN10layer_norm31ln_parallel_residual_bwd_kernelINS_13Kernel_traitsIf13__nv_bfloat16S2_S2_fjLj6144ELj1ELj1ELj8ELj16ENS_18Kernel_traits_baseILj6144EfS2_S2_S2_fjLj256EEEEELb0ELb1ELb1EEEvNS_9BwdParamsE,"ax",@progbits
	.align	128
        .global         _ZN10layer_norm31ln_parallel_residual_bwd_kernelINS_13Kernel_traitsIf13__nv_bfloat16S2_S2_fjLj6144ELj1ELj1ELj8ELj16ENS_18Kernel_traits_baseILj6144EfS2_S2_S2_fjLj256EEEEELb0ELb1ELb1EEEvNS_9BwdParamsE
        .type           _ZN10layer_norm31ln_parallel_residual_bwd_kernelINS_13Kernel_traitsIf13__nv_bfloat16S2_S2_fjLj6144ELj1ELj1ELj8ELj16ENS_18Kernel_traits_baseILj6144EfS2_S2_S2_fjLj256EEEEELb0ELb1ELb1EEEvNS_9BwdParamsE,@function
        .size           _ZN10layer_norm31ln_parallel_residual_bwd_kernelINS_13Kernel_traitsIf13__nv_bfloat16S2_S2_fjLj6144ELj1ELj1ELj8ELj16ENS_18Kernel_traits_baseILj6144EfS2_S2_S2_fjLj256EEEEELb0ELb1ELb1EEEvNS_9BwdParamsE,(.L_x_3799 - _ZN10layer_norm31ln_parallel_residual_bwd_kernelINS_13Kernel_traitsIf13__nv_bfloat16S2_S2_fjLj6144ELj1ELj1ELj8ELj16ENS_18Kernel_traits_baseILj6144EfS2_S2_S2_fjLj256EEEEELb0ELb1ELb1EEEvNS_9BwdParamsE)
        .other          _ZN10layer_norm31ln_parallel_residual_bwd_kernelINS_13Kernel_traitsIf13__nv_bfloat16S2_S2_fjLj6144ELj1ELj1ELj8ELj16ENS_18Kernel_traits_baseILj6144EfS2_S2_S2_fjLj256EEEEELb0ELb1ELb1EEEvNS_9BwdParamsE,@"STO_CUDA_ENTRY STV_DEFAULT"
_ZN10layer_norm31ln_parallel_residual_bwd_kernelINS_13Kernel_traitsIf13__nv_bfloat16S2_S2_fjLj6144ELj1ELj1ELj8ELj16ENS_18Kernel_traits_baseILj6144EfS2_S2_S2_fjLj256EEEEELb0ELb1ELb1EEEvNS_9BwdParamsE:
.text._ZN10layer_norm31ln_parallel_residual_bwd_kernelINS_13Kernel_traitsIf13__nv_bfloat16S2_S2_fjLj6144ELj1ELj1ELj8ELj16ENS_18Kernel_traits_baseILj6144EfS2_S2_S2_fjLj256EEEEELb0ELb1ELb1EEEvNS_9BwdParamsE:
        /* <DEDUP_REMOVED lines=57> */
[----:B0-----:R0:W5:Y:S01]  /*0390*/  LDG.E.128 R24, desc[UR8][R2.64] ;  /* 0x0000000802187981 */ /* 0x001162000c1e1d00 */
[----:B------:R-:W1:Y:S03]  /*03a0*/  LDCU UR12, c[0x0][0x388] ;  /* 0x00007100ff0c77ac */ /* 0x000e660008000800 */
[----:B------:R0:W5:Y:S01]  /*03b0*/  LDG.E.128 R20, desc[UR8][R2.64+0x10] ;  /* 0x0000100802147981 */ /* 0x000162000c1e1d00 */
[----:B------:R-:W4:Y:S03]  /*03c0*/  LDCU UR13, c[0x0][0x400] ;  /* 0x00008000ff0d77ac */ /* 0x000f260008000800 */
[----:B------:R0:W5:Y:S01]  /*03d0*/  LDG.E.128 R16, desc[UR8][R2.64+0x2000] ;  /* 0x0020000802107981 */ /* 0x000162000c1e1d00 */
[----:B------:R-:W0:Y:S03]  /*03e0*/  LDCU.64 UR6, c[0x0][0x470] ;  /* 0x00008e00ff0677ac */ /* 0x000e260008000a00 */
[----:B------:R0:W5:Y:S04]  /*03f0*/  LDG.E.128 R12, desc[UR8][R2.64+0x2010] ;  /* 0x00201008020c7981 */ /* 0x000168000c1e1d00 */
[----:B------:R0:W5:Y:S04]  /*0400*/  LDG.E.128 R8, desc[UR8][R2.64+0x4000] ;  /* 0x0040000802087981 */ /* 0x000168000c1e1d00 */
[----:B------:R0:W5:Y:S01]  /*0410*/  LDG.E.128 R4, desc[UR8][R2.64+0x4010] ;  /* 0x0040100802047981 */ /* 0x000162000c1e1d00 */
[----:B--2---:R-:W-:Y:S01]  /*0420*/  UISETP.NE.U32.AND UP0, UPT, UR4, URZ, UPT ;  /* 0x000000ff0400728c */ /* 0x004fe2000bf05070 */
[----:B------:R-:W-:Y:S01]  /*0430*/  CS2R R74, SRZ ;  /* 0x00000000004a7805 */ /* 0x000fe2000001ff00 */
[----:B---3--:R-:W-:Y:S01]  /*0440*/  UISETP.NE.AND UP1, UPT, UR11, URZ, UPT ;  /* 0x000000ff0b00728c */ /* 0x008fe2000bf25270 */
[----:B------:R-:W-:Y:S01]  /*0450*/  CS2R R72, SRZ ;  /* 0x0000000000487805 */ /* 0x000fe2000001ff00 */
[----:B------:R-:W-:Y:S01]  /*0460*/  UISETP.NE.AND.EX UP0, UPT, UR5, URZ, UPT, UP0 ;  /* 0x000000ff0500728c */ /* 0x000fe2000bf05300 */
[----:B------:R-:W-:-:S02]  /*0470*/  CS2R R70, SRZ ;  /* 0x0000000000467805 */ /* 0x000fc4000001ff00 */
[----:B------:R-:W-:Y:S02]  /*0480*/  CS2R R68, SRZ ;  /* 0x0000000000447805 */ /* 0x000fe4000001ff00 */
[----:B------:R-:W-:Y:S01]  /*0490*/  MOV R123, RZ ;  /* 0x000000ff007b7202 */ /* 0x000fe20000000f00 */
[----:B------:R-:W2:Y:S01]  /*04a0*/  LDCU.64 UR4, c[0x0][0x478] ;  /* 0x00008f00ff0477ac */ /* 0x000ea20008000a00 */
[----:B------:R-:W-:Y:S02]  /*04b0*/  PLOP3.LUT P4, PT, PT, PT, UP1, 0x80, 0x8 ;  /* 0x000000000008781c */ /* 0x000fe40003f8f018 */
[----:B------:R-:W-:Y:S02]  /*04c0*/  PLOP3.LUT P2, PT, PT, PT, UP0, 0x80, 0x8 ;  /* 0x000000000008781c */ /* 0x000fe40003f4f008 */
[----:B01--4-:R-:W-:-:S11]  /*04d0*/  MOV R121, UR10 ;  /* 0x0000000a00797c02 */ /* 0x013fd60008000f00 */
.L_x_782:
[----:B------:R-:W-:Y:S01]  /*04e0*/  IMAD R0, R121, UR12, RZ ;  /* 0x0000000c79007c24 */ /* 0x000fe2000f8e02ff */
[----:B0-----:R-:W0:Y:S04]  /*04f0*/  LDC.64 R60, c[0x0][0x3a8] ;  /* 0x0000ea00ff3c7b82 */ /* 0x001e280000000a00 */
[----:B------:R-:W-:-:S04]  /*0500*/  SHF.R.S32.HI R3, RZ, 0x1f, R0 ;  /* 0x0000001fff037819 */ /* 0x000fc80000011400 */
[----:B------:R-:W-:Y:S01]  /*0510*/  LEA.HI R3, R3, R0, RZ, 0x3 ;  /* 0x0000000003037211 */ /* 0x000fe200078f18ff */
[----:B------:R-:W1:Y:S03]  /*0520*/  LDC.64 R64, c[0x0][0x428] ;  /* 0x00010a00ff407b82 */ /* 0x000e660000000a00 */
[----:B------:R-:W-:-:S05]  /*0530*/  LEA.HI.SX32 R127, R3, R112, 0x1d ;  /* 0x00000070037f7211 */ /* 0x000fca00078feaff */
[----:B------:R-:W3:Y:S01]  /*0540*/  LDC.64 R2, c[0x0][0x3c0] ;  /* 0x0000f000ff027b82 */ /* 0x000ee20000000a00 */
[----:B------:R-:W-:-:S07]  /*0550*/  IADD3 R124, PT, PT, R127, 0x100, RZ ;  /* 0x000001007f7c7810 */ /* 0x000fce0007ffe0ff */
[----:B------:R-:W4:Y:S01]  /*0560*/  LDC.64 R128, c[0x0][0x3c8] ;  /* 0x0000f200ff807b82 */ /* 0x000f220000000a00 */
[C---:B------:R-:W-:Y:S01]  /*0570*/  IADD3 R120, PT, PT, R127.reuse, 0x200, RZ ;  /* 0x000002007f787810 */ /* 0x040fe20007ffe0ff */
[----:B0-----:R-:W-:-:S04]  /*0580*/  IMAD.WIDE.U32 R44, R127, 0x10, R60 ;  /* 0x000000107f2c7825 */ /* 0x001fc800078e003c */
[----:B---3--:R-:W-:Y:S02]  /*0590*/  IMAD.WIDE R2, R121, 0x4, R2 ;  /* 0x0000000479027825 */ /* 0x008fe400078e0202 */
[----:B------:R-:W3:Y:S02]  /*05a0*/  LDG.E.128 R44, desc[UR8][R44.64] ;  /* 0x000000082c2c7981 */ /* 0x000ee4000c1e1d00 */
[----:B-1----:R-:W-:Y:S02]  /*05b0*/  IMAD.WIDE.U32 R48, R127, 0x10, R64 ;  /* 0x000000107f307825 */ /* 0x002fe400078e0040 */
[----:B------:R-:W2:Y:S02]  /*05c0*/  LDG.E R2, desc[UR8][R2.64] ;  /* 0x0000000802027981 */ /* 0x000ea4000c1e1900 */
[C---:B------:R-:W-:Y:S02]  /*05d0*/  IMAD.WIDE.U32 R52, R124.reuse, 0x10, R60 ;  /* 0x000000107c347825 */ /* 0x040fe400078e003c */
[----:B------:R-:W3:Y:S02]  /*05e0*/  LDG.E.128 R48, desc[UR8][R48.64] ;  /* 0x0000000830307981 */ /* 0x000ee4000c1e1d00 */
[----:B------:R-:W-:-:S02]  /*05f0*/  IMAD.WIDE.U32 R56, R124, 0x10, R64 ;  /* 0x000000107c387825 */ /* 0x000fc400078e0040 */
[----:B------:R-:W3:Y:S02]  /*0600*/  LDG.E.128 R52, desc[UR8][R52.64] ;  /* 0x0000000834347981 */ /* 0x000ee4000c1e1d00 */
[----:B------:R-:W-:Y:S02]  /*0610*/  IMAD.WIDE.U32 R60, R120, 0x10, R60 ;  /* 0x00000010783c7825 */ /* 0x000fe400078e003c */
[----:B------:R-:W3:Y:S04]  /*0620*/  LDG.E.128 R56, desc[UR8][R56.64] ;  /* 0x0000000838387981 */ /* 0x000ee8000c1e1d00 */
[----:B------:R-:W3:Y:S01]  /*0630*/  LDG.E.128 R60, desc[UR8][R60.64] ;  /* 0x000000083c3c7981 */ /* 0x000ee2000c1e1d00 */
[----:B----4-:R-:W-:-:S04]  /*0640*/  IMAD.WIDE R128, R121, 0x4, R128 ;  /* 0x0000000479807825 */ /* 0x010fc800078e0280 */
[----:B------:R-:W-:Y:S01]  /*0650*/  IMAD.WIDE.U32 R64, R120, 0x10, R64 ;  /* 0x0000001078407825 */ /* 0x000fe200078e0040 */
[----:B------:R-:W4:Y:S05]  /*0660*/  LDG.E R125, desc[UR8][R128.64] ;  /* 0x00000008807d7981 */ /* 0x000f2a000c1e1900 */
[----:B------:R-:W4:Y:S01]  /*0670*/  LDG.E.128 R64, desc[UR8][R64.64] ;  /* 0x0000000840407981 */ /* 0x000f22000c1e1d00 */
[----:B------:R-:W-:Y:S02]  /*0680*/  LOP3.LUT P1, RZ, R112, 0x1f, RZ, 0xc0, !PT ;  /* 0x0000001f70ff7812 */ /* 0x000fe4000782c0ff */
[----:B------:R-:W-:-:S11]  /*0690*/  PLOP3.LUT P0, PT, PT, PT, PT, 0x80, 0x8 ;  /* 0x000000000008781c */ /* 0x000fd60003f0f070 */
[----:B------:R-:W-:Y:S02]  /*06a0*/  @!P1 PLOP3.LUT P0, PT, P3, PT, PT, 0x80, 0x8 ;  /* 0x000000000008981c */ /* 0x000fe40001f0f070 */
[----:B--2---:R-:W-:Y:S02]  /*06b0*/  FSEL R145, R2, RZ, !P4 ;  /* 0x000000ff02917208 */ /* 0x004fe40006000000 */
[----:B------:R-:W0:Y:S01]  /*06c0*/  @P2 LDC.64 R2, c[0x0][0x438] ;  /* 0x00010e00ff022b82 */ /* 0x000e220000000a00 */
[C---:B---3--:R-:W-:Y:S02]  /*06d0*/  PRMT R0, R44.reuse, 0x7632, R0 ;  /* 0x000076322c007816 */ /* 0x048fe40000000000 */
[----:B------:R-:W-:Y:S02]  /*06e0*/  SHF.L.U32 R126, R44, 0x10, RZ ;  /* 0x000000102c7e7819 */ /* 0x000fe400000006ff */
[C---:B------:R-:W-:Y:S02]  /*06f0*/  PRMT R132, R45.reuse, 0x7632, R132 ;  /* 0x000076322d847816 */ /* 0x040fe40000000084 */
[----:B------:R-:W-:-:S02]  /*0700*/  SHF.L.U32 R134, R45, 0x10, RZ ;  /* 0x000000102d867819 */ /* 0x000fc400000006ff */
[----:B------:R-:W1:Y:S01]  /*0710*/  @P2 LDC.64 R44, c[0x0][0x438] ;  /* 0x00010e00ff2c2b82 */ /* 0x000e620000000a00 */
[C---:B------:R-:W-:Y:S02]  /*0720*/  PRMT R176, R58.reuse, 0x7632, R176 ;  /* 0x000076323ab07816 */ /* 0x040fe400000000b0 */
[----:B------:R-:W-:Y:S02]  /*0730*/  SHF.L.U32 R135, R58, 0x10, RZ ;  /* 0x000000103a877819 */ /* 0x000fe400000006ff */
[----:B------:R-:W-:Y:S02]  /*0740*/  PRMT R58, R61, 0x7632, R58 ;  /* 0x000076323d3a7816 */ /* 0x000fe4000000003a */
[C---:B------:R-:W-:Y:S02]  /*0750*/  PRMT R140, R52.reuse, 0x7632, R140 ;  /* 0x00007632348c7816 */ /* 0x040fe4000000008c */
[----:B------:R-:W-:Y:S02]  /*0760*/  SHF.L.U32 R52, R52, 0x10, RZ ;  /* 0x0000001034347819 */ /* 0x000fe400000006ff */
[----:B------:R-:W-:-:S02]  /*0770*/  SHF.L.U32 R58, R58, 0x10, RZ ;  /* 0x000000103a3a7819 */ /* 0x000fc400000006ff */
[C---:B------:R-:W-:Y:S02]  /*0780*/  PRMT R130, R48.reuse, 0x7632, R130 ;  /* 0x0000763230827816 */ /* 0x040fe40000000082 */
[----:B------:R-:W-:Y:S02]  /*0790*/  SHF.L.U32 R162, R61, 0x10, RZ ;  /* 0x000000103da27819 */ /* 0x000fe400000006ff */
[----:B------:R-:W-:Y:S02]  /*07a0*/  SHF.L.U32 R48, R48, 0x10, RZ ;  /* 0x0000001030307819 */ /* 0x000fe400000006ff */
[----:B------:R-:W-:Y:S02]  /*07b0*/  PRMT R141, R53, 0x7632, R141 ;  /* 0x00007632358d7816 */ /* 0x000fe4000000008d */
[----:B------:R-:W-:Y:S02]  /*07c0*/  PRMT R61, R63, 0x7632, R61 ;  /* 0x000076323f3d7816 */ /* 0x000fe4000000003d */
[----:B------:R-:W-:Y:S01]  /*07d0*/  SHF.L.U32 R0, R0, 0x10, RZ ;  /* 0x0000001000007819 */ /* 0x000fe200000006ff */
[C---:B------:R-:W-:Y:S01]  /*07e0*/  FADD.FTZ R126, -R145.reuse, R126 ;  /* 0x0000007e917e7221 */ /* 0x040fe20000010100 */
[----:B------:R-:W-:Y:S01]  /*07f0*/  PRMT R143, R54, 0x7632, R143 ;  /* 0x00007632368f7816 */ /* 0x000fe2000000008f */
[C---:B------:R-:W-:Y:S01]  /*0800*/  FADD.FTZ R142, -R145.reuse, R52 ;  /* 0x00000034918e7221 */ /* 0x040fe20000010100 */
[C---:B------:R-:W-:Y:S01]  /*0810*/  PRMT R166, R56.reuse, 0x7632, R166 ;  /* 0x0000763238a67816 */ /* 0x040fe200000000a6 */
[----:B------:R-:W-:Y:S01]  /*0820*/  FADD.FTZ R164, -R145, R58 ;  /* 0x0000003a91a47221 */ /* 0x000fe20000010100 */
[----:B------:R-:W-:Y:S01]  /*0830*/  SHF.L.U32 R131, R56, 0x10, RZ ;  /* 0x0000001038837819 */ /* 0x000fe200000006ff */
[----:B0-----:R-:W-:Y:S01]  /*0840*/  @P2 IMAD.WIDE.U32 R2, R120, 0x10, R2 ;  /* 0x0000001078022825 */ /* 0x001fe200078e0002 */
[----:B------:R-:W-:-:S02]  /*0850*/  PRMT R56, R60, 0x7632, R56 ;  /* 0x000076323c387816 */ /* 0x000fc40000000038 */
[----:B------:R-:W-:Y:S01]  /*0860*/  SHF.L.U32 R148, R60, 0x10, RZ ;  /* 0x000000103c947819 */ /* 0x000fe200000006ff */
[----:B------:R-:W-:Y:S01]  /*0870*/  FADD.FTZ R60, -R145, R0 ;  /* 0x00000000913c7221 */ /* 0x000fe20000010100 */
[----:B------:R-:W-:Y:S02]  /*0880*/  SHF.L.U32 R141, R141, 0x10, RZ ;  /* 0x000000108d8d7819 */ /* 0x000fe400000006ff */
[----:B------:R-:W-:Y:S01]  /*0890*/  SHF.L.U32 R52, R61, 0x10, RZ ;  /* 0x000000103d347819 */ /* 0x000fe200000006ff */
[----:B-----5:R-:W-:Y:S01]  /*08a0*/  FMUL.FTZ R61, R24, R48 ;  /* 0x00000030183d7220 */ /* 0x020fe20000410000 */
[----:B------:R-:W-:Y:S01]  /*08b0*/  SHF.L.U32 R58, R130, 0x10, RZ ;  /* 0x00000010823a7819 */ /* 0x000fe200000006ff */
[----:B----4-:R-:W-:Y:S01]  /*08c0*/  FMUL.FTZ R0, R125, R126 ;  /* 0x0000007e7d007220 */ /* 0x010fe20000410000 */
[C---:B------:R-:W-:Y:S01]  /*08d0*/  PRMT R180, R59.reuse, 0x7632, R180 ;  /* 0x000076323bb47816 */ /* 0x040fe200000000b4 */
[----:B------:R0:W2:Y:S01]  /*08e0*/  @P2 LDG.E.128 R32, desc[UR8][R2.64] ;  /* 0x0000000802202981 */ /* 0x0000a2000c1e1d00 */
[----:B------:R-:W-:-:S02]  /*08f0*/  SHF.L.U32 R129, R59, 0x10, RZ ;  /* 0x000000103b817819 */ /* 0x000fc400000006ff */
[----:B------:R-:W-:Y:S02]  /*0900*/  SHF.L.U32 R54, R54, 0x10, RZ ;  /* 0x0000001036367819 */ /* 0x000fe400000006ff */
[----:B------:R-:W-:Y:S02]  /*0910*/  PRMT R59, R62, 0x7632, R59 ;  /* 0x000076323e3b7816 */ /* 0x000fe4000000003b */
[----:B------:R-:W-:Y:S02]  /*0920*/  SHF.L.U32 R137, R46, 0x10, RZ ;  /* 0x000000102e897819 */ /* 0x000fe400000006ff */
[----:B------:R-:W-:Y:S02]  /*0930*/  PRMT R160, R49, 0x7632, R160 ;  /* 0x0000763231a07816 */ /* 0x000fe400000000a0 */
[----:B------:R-:W-:Y:S02]  /*0940*/  SHF.L.U32 R62, R62, 0x10, RZ ;  /* 0x000000103e3e7819 */ /* 0x000fe400000006ff */
[----:B------:R-:W-:Y:S01]  /*0950*/  SHF.L.U32 R143, R143, 0x10, RZ ;  /* 0x000000108f8f7819 */ /* 0x000fe200000006ff */
[----:B------:R-:W-:Y:S01]  /*0960*/  FADD.FTZ R150, -R145, R141 ;  /* 0x0000008d91967221 */ /* 0x000fe20000010100 */
[----:B------:R-:W-:Y:S01]  /*0970*/  SHF.L.U32 R49, R49, 0x10, RZ ;  /* 0x0000001031317819 */ /* 0x000fe200000006ff */
[----:B------:R-:W-:Y:S01]  /*0980*/  FMUL.FTZ R126, R25, R58 ;  /* 0x0000003a197e7220 */ /* 0x000fe20000410000 */
[----:B------:R-:W-:Y:S01]  /*0990*/  SHF.L.U32 R132, R132, 0x10, RZ ;  /* 0x0000001084847819 */ /* 0x000fe200000006ff */
[----:B0-----:R-:W-:Y:S01]  /*09a0*/  FADD.FTZ R3, RZ, R61 ;  /* 0x0000003dff037221 */ /* 0x001fe20000010000 */
[----:B------:R-:W-:Y:S01]  /*09b0*/  PRMT R138, R47, 0x7632, R138 ;  /* 0x000076322f8a7816 */ /* 0x000fe2000000008a */
[----:B------:R-:W-:Y:S01]  /*09c0*/  FADD.FTZ R134, -R145, R134 ;  /* 0x0000008691867221 */ /* 0x000fe20000010100 */
[----:B------:R-:W-:Y:S01]  /*09d0*/  FMUL.FTZ R141, R125, R60 ;  /* 0x0000003c7d8d7220 */ /* 0x000fe20000410000 */
[----:B------:R-:W-:Y:S01]  /*09e0*/  FFMA.FTZ R2, R0, R61, RZ ;  /* 0x0000003d00027223 */ /* 0x000fe200000100ff */
[C---:B------:R-:W-:Y:S01]  /*09f0*/  FADD.FTZ R152, -R145.reuse, R54 ;  /* 0x0000003691987221 */ /* 0x040fe20000010100 */
[C---:B------:R-:W-:Y:S01]  /*0a00*/  FADD.FTZ R128, -R145.reuse, R137 ;  /* 0x0000008991807221 */ /* 0x040fe20000010100 */
[C---:B------:R-:W-:Y:S01]  /*0a10*/  FADD.FTZ R54, -R145.reuse, R62 ;  /* 0x0000003e91367221 */ /* 0x040fe20000010100 */
[----:B------:R-:W-:Y:S01]  /*0a20*/  FADD.FTZ R158, -R145, R143 ;  /* 0x0000008f919e7221 */ /* 0x000fe20000010100 */
[----:B------:R-:W-:Y:S01]  /*0a30*/  SHF.L.U32 R160, R160, 0x10, RZ ;  /* 0x00000010a0a07819 */ /* 0x000fe200000006ff */
[----:B------:R-:W-:Y:S01]  /*0a40*/  FMUL.FTZ R62, R26, R49 ;  /* 0x000000311a3e7220 */ /* 0x000fe20000410000 */
[----:B------:R-:W-:Y:S01]  /*0a50*/  PRMT R136, R46, 0x7632, R136 ;  /* 0x000076322e887816 */ /* 0x000fe20000000088 */
[----:B------:R-:W-:Y:S01]  /*0a60*/  FADD.FTZ R3, R3, R126 ;  /* 0x0000007e03037221 */ /* 0x000fe20000010000 */
[C---:B------:R-:W-:Y:S01]  /*0a70*/  PRMT R168, R50.reuse, 0x7632, R168 ;  /* 0x0000763232a87816 */ /* 0x040fe200000000a8 */
[----:B------:R-:W-:Y:S01]  /*0a80*/  FADD.FTZ R132, -R145, R132 ;  /* 0x0000008491847221 */ /* 0x000fe20000010100 */
[----:B------:R-:W-:Y:S01]  /*0a90*/  SHF.L.U32 R133, R50, 0x10, RZ ;  /* 0x0000001032857819 */ /* 0x000fe200000006ff */
[----:B------:R-:W-:Y:S01]  /*0aa0*/  FFMA.FTZ R2, R141, R126, R2 ;  /* 0x0000007e8d027223 */ /* 0x000fe20000010002 */
[----:B------:R-:W-:-:S02]  /*0ab0*/  PRMT R190, R67, 0x7632, R190 ;  /* 0x0000763243be7816 */ /* 0x000fc400000000be */
[----:B------:R-:W-:Y:S01]  /*0ac0*/  SHF.L.U32 R143, R67, 0x10, RZ ;  /* 0x00000010438f7819 */ /* 0x000fe200000006ff */
[----:B------:R-:W-:Y:S01]  /*0ad0*/  FMUL.FTZ R67, R125, R134 ;  /* 0x000000867d437220 */ /* 0x000fe20000410000 */
[----:B------:R-:W-:Y:S01]  /*0ae0*/  SHF.L.U32 R50, R138, 0x10, RZ ;  /* 0x000000108a327819 */ /* 0x000fe200000006ff */
[----:B-1----:R-:W-:Y:S01]  /*0af0*/  @P2 IMAD.WIDE.U32 R44, R124, 0x10, R44 ;  /* 0x000000107c2c2825 */ /* 0x002fe200078e002c */
[----:B------:R-:W-:-:S03]  /*0b00*/  SHF.L.U32 R63, R63, 0x10, RZ ;  /* 0x000000103f3f7819 */ /* 0x000fc600000006ff */
[----:B------:R-:W-:Y:S01]  /*0b10*/  FMUL.FTZ R137, R125, R128 ;  /* 0x000000807d897220 */ /* 0x000fe20000410000 */
[----:B------:R-:W-:Y:S01]  /*0b20*/  PRMT R144, R55, 0x7632, R144 ;  /* 0x0000763237907816 */ /* 0x000fe20000000090 */
[----:B------:R-:W-:Y:S01]  /*0b30*/  FMUL.FTZ R128, R27, R160 ;  /* 0x000000a01b807220 */ /* 0x000fe20000410000 */
[----:B------:R-:W-:Y:S01]  /*0b40*/  SHF.L.U32 R136, R136, 0x10, RZ ;  /* 0x0000001088887819 */ /* 0x000fe200000006ff */
[----:B------:R-:W-:Y:S01]  /*0b50*/  FADD.FTZ R3, R3, R62 ;  /* 0x0000003e03037221 */ /* 0x000fe20000010000 */
[----:B------:R-:W-:Y:S01]  /*0b60*/  FMUL.FTZ R153, R125, R132 ;  /* 0x000000847d997220 */ /* 0x000fe20000410000 */
[----:B------:R-:W-:Y:S01]  /*0b70*/  FFMA.FTZ R2, R67, R62, R2 ;  /* 0x0000003e43027223 */ /* 0x000fe20000010002 */
[C---:B------:R-:W-:Y:S01]  /*0b80*/  FADD.FTZ R154, -R145.reuse, R50 ;  /* 0x00000032919a7221 */ /* 0x040fe20000010100 */
[----:B------:R-:W-:Y:S01]  /*0b90*/  SHF.L.U32 R144, R144, 0x10, RZ ;  /* 0x0000001090907819 */ /* 0x000fe200000006ff */
[----:B------:R-:W-:Y:S01]  /*0ba0*/  FADD.FTZ R50, -R145, R63 ;  /* 0x0000003f91327221 */ /* 0x000fe20000010100 */
[----:B------:R0:W3:Y:S01]  /*0bb0*/  @P2 LDG.E.128 R28, desc[UR8][R44.64] ;  /* 0x000000082c1c2981 */ /* 0x0000e2000c1e1d00 */
[----:B------:R-:W-:Y:S01]  /*0bc0*/  SHF.L.U32 R168, R168, 0x10, RZ ;  /* 0x00000010a8a87819 */ /* 0x000fe200000006ff */
[----:B------:R-:W-:Y:S01]  /*0bd0*/  FMUL.FTZ R63, R20, R133 ;  /* 0x00000085143f7220 */ /* 0x000fe20000410000 */
[----:B------:R-:W-:Y:S01]  /*0be0*/  SHF.L.U32 R139, R47, 0x10, RZ ;  /* 0x000000102f8b7819 */ /* 0x000fe200000006ff */
[----:B------:R-:W-:Y:S01]  /*0bf0*/  FADD.FTZ R136, -R145, R136 ;  /* 0x0000008891887221 */ /* 0x000fe20000010100 */
[----:B------:R-:W-:Y:S01]  /*0c00*/  SHF.L.U32 R56, R56, 0x10, RZ ;  /* 0x0000001038387819 */ /* 0x000fe200000006ff */
[----:B------:R-:W-:Y:S01]  /*0c10*/  FFMA.FTZ R2, R153, R128, R2 ;  /* 0x0000008099027223 */ /* 0x000fe20000010002 */
[----:B------:R-:W-:Y:S01]  /*0c20*/  SHF.L.U32 R53, R53, 0x10, RZ ;  /* 0x0000001035357819 */ /* 0x000fe200000006ff */
[----:B------:R-:W1:Y:S01]  /*0c30*/  @P2 LDC.64 R46, c[0x0][0x438] ;  /* 0x00010e00ff2e2b82 */ /* 0x000e620000000a00 */
[----:B------:R-:W-:Y:S01]  /*0c40*/  SHF.L.U32 R55, R55, 0x10, RZ ;  /* 0x0000001037377819 */ /* 0x000fe200000006ff */
[----:B0-----:R-:W-:Y:S01]  /*0c50*/  FADD.FTZ R44, R3, R128 ;  /* 0x00000080032c7221 */ /* 0x001fe20000010000 */
[----:B------:R-:W-:-:S02]  /*0c60*/  SHF.L.U32 R140, R140, 0x10, RZ ;  /* 0x000000108c8c7819 */ /* 0x000fc400000006ff */
[----:B------:R-:W-:Y:S02]  /*0c70*/  SHF.L.U32 R59, R59, 0x10, RZ ;  /* 0x000000103b3b7819 */ /* 0x000fe400000006ff */
[----:B------:R-:W-:Y:S01]  /*0c80*/  PRMT R170, R51, 0x7632, R170 ;  /* 0x0000763233aa7816 */ /* 0x000fe200000000aa */
[----:B------:R-:W-:Y:S01]  /*0c90*/  FADD.FTZ R178, -R145, R144 ;  /* 0x0000009091b27221 */ /* 0x000fe20000010100 */
[----:B------:R-:W-:Y:S01]  /*0ca0*/  SHF.L.U32 R51, R51, 0x10, RZ ;  /* 0x0000001033337819 */ /* 0x000fe200000006ff */
[----:B------:R-:W-:Y:S01]  /*0cb0*/  FMUL.FTZ R130, R21, R168 ;  /* 0x000000a815827220 */ /* 0x000fe20000410000 */
[----:B------:R-:W-:Y:S01]  /*0cc0*/  FADD.FTZ R3, R44, R63 ;  /* 0x0000003f2c037221 */ /* 0x000fe20000010000 */
[C---:B------:R-:W-:Y:S01]  /*0cd0*/  FADD.FTZ R138, -R145.reuse, R139 ;  /* 0x0000008b918a7221 */ /* 0x040fe20000010100 */
[----:B------:R-:W-:Y:S01]  /*0ce0*/  FADD.FTZ R182, -R145, R56 ;  /* 0x0000003891b67221 */ /* 0x000fe20000010100 */
[----:B------:R-:W-:Y:S01]  /*0cf0*/  FMUL.FTZ R144, R125, R136 ;  /* 0x000000887d907220 */ /* 0x000fe20000410000 */
[----:B------:R-:W-:Y:S01]  /*0d00*/  FFMA.FTZ R45, R137, R63, R2 ;  /* 0x0000003f892d7223 */ /* 0x000fe20000010002 */
[C---:B------:R-:W-:Y:S01]  /*0d10*/  FADD.FTZ R146, -R145.reuse, R53 ;  /* 0x0000003591927221 */ /* 0x040fe20000010100 */
[C---:B------:R-:W-:Y:S01]  /*0d20*/  FADD.FTZ R174, -R145.reuse, R55 ;  /* 0x0000003791ae7221 */ /* 0x040fe20000010100 */
[C---:B------:R-:W-:Y:S01]  /*0d30*/  FADD.FTZ R148, -R145.reuse, R148 ;  /* 0x0000009491947221 */ /* 0x040fe20000010100 */
        /* <DEDUP_REMOVED lines=20> */
[----:B------:R-:W-:Y:S01]  /*0e80*/  PRMT R172, R57, 0x7632, R172 ;  /* 0x0000763239ac7816 */ /* 0x000fe200000000ac */
[----:B------:R-:W-:Y:S01]  /*0e90*/  FMUL.FTZ R136, R17, R166 ;  /* 0x000000a611887220 */ /* 0x000fe20000410000 */
[----:B------:R-:W-:Y:S01]  /*0ea0*/  SHF.L.U32 R57, R57, 0x10, RZ ;  /* 0x0000001039397819 */ /* 0x000fe200000006ff */
[----:B------:R-:W-:Y:S01]  /*0eb0*/  FADD.FTZ R3, R3, R60 ;  /* 0x0000003c03037221 */ /* 0x000fe20000010000 */
[----:B------:R-:W-:Y:S01]  /*0ec0*/  FMUL.FTZ R138, R125, R140 ;  /* 0x0000008c7d8a7220 */ /* 0x000fe20000410000 */
[----:B------:R-:W-:Y:S01]  /*0ed0*/  FFMA.FTZ R45, R149, R60, R2 ;  /* 0x0000003c952d7223 */ /* 0x000fe20000010002 */
[----:B------:R-:W-:Y:S01]  /*0ee0*/  PRMT R186, R65, 0x7632, R186 ;  /* 0x0000763241ba7816 */ /* 0x000fe200000000ba */
[----:B------:R-:W-:Y:S01]  /*0ef0*/  FADD.FTZ R2, R3, R136 ;  /* 0x0000008803027221 */ /* 0x000fe20000010000 */
[----:B------:R-:W-:Y:S01]  /*0f00*/  SHF.L.U32 R147, R65, 0x10, RZ ;  /* 0x0000001041937819 */ /* 0x000fe200000006ff */
[----:B------:R-:W-:Y:S01]  /*0f10*/  FMUL.FTZ R65, R18, R57 ;  /* 0x0000003912417220 */ /* 0x000fe20000410000 */
[----:B------:R-:W-:Y:S01]  /*0f20*/  SHF.L.U32 R172, R172, 0x10, RZ ;  /* 0x00000010acac7819 */ /* 0x000fe200000006ff */
[----:B------:R-:W-:Y:S01]  /*0f30*/  FMUL.FTZ R155, R125, R146 ;  /* 0x000000927d9b7220 */ /* 0x000fe20000410000 */
[----:B------:R-:W-:Y:S01]  /*0f40*/  FFMA.FTZ R44, R138, R136, R45 ;  /* 0x000000888a2c7223 */ /* 0x000fe2000001002d */
[----:B-1----:R-:W-:-:S04]  /*0f50*/  @P2 IMAD.WIDE.U32 R46, R127, 0x10, R46 ;  /* 0x000000107f2e2825 */ /* 0x002fc800078e002e */
[----:B------:R-:W-:Y:S01]  /*0f60*/  FADD.FTZ R3, R2, R65 ;  /* 0x0000004102037221 */ /* 0x000fe20000010000 */
[----:B------:R-:W-:Y:S01]  /*0f70*/  FMUL.FTZ R140, R19, R172 ;  /* 0x000000ac138c7220 */ /* 0x000fe20000410000 */
[----:B------:R-:W-:Y:S01]  /*0f80*/  FMUL.FTZ R146, R125, R150 ;  /* 0x000000967d927220 */ /* 0x000fe20000410000 */
[----:B------:R-:W-:Y:S01]  /*0f90*/  FFMA.FTZ R45, R155, R65, R44 ;  /* 0x000000419b2d7223 */ /* 0x000fe2000001002c */
        /* <DEDUP_REMOVED lines=59> */
[----:B------:R-:W1:Y:S04]  /*1350*/  SHFL.DOWN PT, R45, R2, 0x10, 0x1f ;  /* 0x0a001f00022d7f89 */ /* 0x000e6800000e0000 */
[----:B------:R-:W0:Y:S01]  /*1360*/  SHFL.DOWN PT, R44, R3, 0x10, 0x1f ;  /* 0x0a001f00032c7f89 */ /* 0x000e2200000e0000 */
[----:B-1----:R-:W-:Y:S01]  /*1370*/  FADD.FTZ R45, R2, R45 ;  /* 0x0000002d022d7221 */ /* 0x002fe20000010000 */
[----:B0-----:R-:W-:-:S04]  /*1380*/  FADD.FTZ R44, R3, R44 ;  /* 0x0000002c032c7221 */ /* 0x001fc80000010000 */
[----:B------:R-:W0:Y:S04]  /*1390*/  SHFL.DOWN PT, R46, R45, 0x8, 0x1f ;  /* 0x09001f002d2e7f89 */ /* 0x000e2800000e0000 */
[----:B------:R-:W1:Y:S01]  /*13a0*/  SHFL.DOWN PT, R47, R44, 0x8, 0x1f ;  /* 0x09001f002c2f7f89 */ /* 0x000e6200000e0000 */
[----:B0-----:R-:W-:Y:S01]  /*13b0*/  FADD.FTZ R46, R45, R46 ;  /* 0x0000002e2d2e7221 */ /* 0x001fe20000010000 */
[----:B-1----:R-:W-:-:S04]  /*13c0*/  FADD.FTZ R47, R44, R47 ;  /* 0x0000002f2c2f7221 */ /* 0x002fc80000010000 */
[----:B------:R-:W0:Y:S04]  /*13d0*/  SHFL.DOWN PT, R53, R46, 0x4, 0x1f ;  /* 0x08801f002e357f89 */ /* 0x000e2800000e0000 */
[----:B------:R-:W1:Y:S01]  /*13e0*/  SHFL.DOWN PT, R50, R47, 0x4, 0x1f ;  /* 0x08801f002f327f89 */ /* 0x000e6200000e0000 */
[----:B------:R-:W2:Y:S01]  /*13f0*/  S2R R55, SR_CgaCtaId ;  /* 0x0000000000377919 */ /* 0x000ea20000008800 */
[----:B0-----:R-:W-:Y:S01]  /*1400*/  FADD.FTZ R53, R46, R53 ;  /* 0x000000352e357221 */ /* 0x001fe20000010000 */
[----:B-1----:R-:W-:-:S04]  /*1410*/  FADD.FTZ R50, R47, R50 ;  /* 0x000000322f327221 */ /* 0x002fc80000010000 */
[----:B------:R-:W0:Y:S04]  /*1420*/  SHFL.DOWN PT, R2, R53, 0x2, 0x1f ;  /* 0x08401f0035027f89 */ /* 0x000e2800000e0000 */
[----:B------:R-:W1:Y:S01]  /*1430*/  SHFL.DOWN PT, R3, R50, 0x2, 0x1f ;  /* 0x08401f0032037f89 */ /* 0x000e6200000e0000 */
[----:B------:R-:W-:Y:S01]  /*1440*/  MOV R46, 0x400 ;  /* 0x00000400002e7802 */ /* 0x000fe20000000f00 */
[----:B0-----:R-:W-:Y:S01]  /*1450*/  FADD.FTZ R45, R53, R2 ;  /* 0x00000002352d7221 */ /* 0x001fe20000010000 */
[----:B-1----:R-:W-:-:S04]  /*1460*/  FADD.FTZ R44, R50, R3 ;  /* 0x00000003322c7221 */ /* 0x002fc80000010000 */
[----:B------:R-:W0:Y:S04]  /*1470*/  SHFL.DOWN PT, R2, R45, 0x1, 0x1f ;  /* 0x08201f002d027f89 */ /* 0x000e2800000e0000 */
[----:B------:R-:W1:Y:S01]  /*1480*/  SHFL.DOWN PT, R3, R44, 0x1, 0x1f ;  /* 0x08201f002c037f89 */ /* 0x000e6200000e0000 */
[----:B--2---:R-:W-:-:S04]  /*1490*/  LEA R46, R55, R46, 0x18 ;  /* 0x0000002e372e7211 */ /* 0x004fc800078ec0ff */
        /* <DEDUP_REMOVED lines=29> */
[----:B------:R-:W-:-:S07]  /*1670*/  FFMA.FTZ R78, R165, R129, R78 ;  /* 0x00000081a54e7223 */ /* 0x000fce000001004e */
[----:B0-----:R-:W0:Y:S01]  /*1680*/  LDC.64 R2, c[0x0][0x380] ;  /* 0x0000e000ff027b82 */ /* 0x001e220000000a00 */
[----:B------:R-:W2:Y:S04]  /*1690*/  LDS.128 R44, [R53] ;  /* 0x00000000352c7984 */ /* 0x000ea80000000c00 */
[----:B------:R-:W3:Y:S04]  /*16a0*/  LDS.128 R48, [R50] ;  /* 0x0000000032307984 */ /* 0x000ee80000000c00 */
[----:B------:R-:W0:Y:S04]  /*16b0*/  LDS.128 R52, [R54] ;  /* 0x0000000036347984 */ /* 0x000e280000000c00 */
[----:B------:R-:W4:Y:S01]  /*16c0*/  LDS.128 R56, [R56] ;  /* 0x0000000038387984 */ /* 0x000f220000000c00 */
[----:B-1----:R-:W-:-:S04]  /*16d0*/  ISETP.NE.U32.AND P0, PT, R160, RZ, PT ;  /* 0x000000ffa000720c */ /* 0x002fc80003f05070 */
[----:B------:R-:W-:Y:S01]  /*16e0*/  ISETP.NE.AND.EX P0, PT, R161, RZ, PT, P0 ;  /* 0x000000ffa100720c */ /* 0x000fe20003f05300 */
[----:B--2---:R-:W-:Y:S01]  /*16f0*/  FADD.FTZ R129, RZ, R44 ;  /* 0x0000002cff817221 */ /* 0x004fe20000010000 */
[----:B------:R-:W-:-:S03]  /*1700*/  FADD.FTZ R44, RZ, R45 ;  /* 0x0000002dff2c7221 */ /* 0x000fc60000010000 */
[----:B------:R-:W-:Y:S01]  /*1710*/  FADD.FTZ R129, R46, R129 ;  /* 0x000000812e817221 */ /* 0x000fe20000010000 */
[----:B------:R-:W-:-:S03]  /*1720*/  FADD.FTZ R44, R47, R44 ;  /* 0x0000002c2f2c7221 */ /* 0x000fc60000010000 */
[----:B---3--:R-:W-:Y:S01]  /*1730*/  FADD.FTZ R129, R129, R48 ;  /* 0x0000003081817221 */ /* 0x008fe20000010000 */
[----:B------:R-:W-:-:S03]  /*1740*/  FADD.FTZ R44, R44, R49 ;  /* 0x000000312c2c7221 */ /* 0x000fc60000010000 */
[----:B------:R-:W-:Y:S01]  /*1750*/  FADD.FTZ R129, R50, R129 ;  /* 0x0000008132817221 */ /* 0x000fe20000010000 */
[----:B------:R-:W-:-:S03]  /*1760*/  FADD.FTZ R44, R51, R44 ;  /* 0x0000002c332c7221 */ /* 0x000fc60000010000 */
[----:B0-----:R-:W-:Y:S01]  /*1770*/  FADD.FTZ R129, R129, R52 ;  /* 0x0000003481817221 */ /* 0x001fe20000010000 */
[----:B------:R-:W-:-:S03]  /*1780*/  FADD.FTZ R44, R44, R53 ;  /* 0x000000352c2c7221 */ /* 0x000fc60000010000 */
[----:B------:R-:W-:Y:S01]  /*1790*/  FADD.FTZ R129, R54, R129 ;  /* 0x0000008136817221 */ /* 0x000fe20000010000 */
[----:B------:R-:W-:-:S03]  /*17a0*/  FADD.FTZ R44, R55, R44 ;  /* 0x0000002c372c7221 */ /* 0x000fc60000010000 */
[----:B----4-:R-:W-:Y:S01]  /*17b0*/  FADD.FTZ R129, R129, R56 ;  /* 0x0000003881817221 */ /* 0x010fe20000010000 */
[----:B------:R-:W-:-:S03]  /*17c0*/  FADD.FTZ R44, R44, R57 ;  /* 0x000000392c2c7221 */ /* 0x000fc60000010000 */
[----:B------:R-:W-:Y:S01]  /*17d0*/  FADD.FTZ R58, R58, R129 ;  /* 0x000000813a3a7221 */ /* 0x000fe20000010000 */
[----:B------:R-:W-:Y:S01]  /*17e0*/  IADD3 R121, PT, PT, R121, R2, RZ ;  /* 0x0000000279797210 */ /* 0x000fe20007ffe0ff */
        /* <DEDUP_REMOVED lines=54> */
[----:B------:R-:W-:Y:S02]  /*1b50*/  PRMT R54, R35, 0x7632, R54 ;  /* 0x0000763223367816 */ /* 0x000fe40000000036 */
[----:B------:R-:W-:Y:S02]  /*1b60*/  PRMT R55, R34, 0x7632, R55 ;  /* 0x0000763222377816 */ /* 0x000fe40000000037 */
[----:B------:R-:W-:Y:S02]  /*1b70*/  PRMT R56, R33, 0x7632, R56 ;  /* 0x0000763221387816 */ /* 0x000fe40000000038 */
[----:B------:R-:W-:-:S02]  /*1b80*/  PRMT R57, R32, 0x7632, R57 ;  /* 0x0000763220397816 */ /* 0x000fc40000000039 */
        /* <DEDUP_REMOVED lines=37> */
.L_x_760:
        /* <DEDUP_REMOVED lines=33> */
.L_x_759:
        /* <DEDUP_REMOVED lines=36> */
.L_x_762:
        /* <DEDUP_REMOVED lines=37> */
.L_x_758:
        /* <DEDUP_REMOVED lines=27> */
[C---:B------:R-:W-:Y:S01]  /*2630*/  FFMA.FTZ R3, R125.reuse, R3, R0 ;  /* 0x000000037d037223 */ /* 0x040fe20000010000 */
[----:B------:R-:W-:Y:S01]  /*2640*/  FFMA.FTZ R45, R125, R45, R2 ;  /* 0x0000002d7d2d7223 */ /* 0x000fe20000010002 */
        /* <DEDUP_REMOVED lines=14> */
.L_x_764:
[-CC-:B------:R-:W-:Y:S01]  /*2730*/  FFMA.FTZ R153, R153, R58.reuse, R59.reuse ;  /* 0x0000003a99997223 */ /* 0x180fe2000001003b */
[-CC-:B------:R-:W-:Y:S01]  /*2740*/  FFMA.FTZ R3, R144, R58.reuse, R59.reuse ;  /* 0x0000003a90037223 */ /* 0x180fe2000001003b */
[----:B------:R-:W-:Y:S01]  /*2750*/  SHF.L.U32 R49, R49, 0x10, RZ ;  /* 0x0000001031317819 */ /* 0x000fe200000006ff */
[-C--:B------:R-:W-:Y:S01]  /*2760*/  FFMA.FTZ R0, R0, R58.reuse, R59 ;  /* 0x0000003a00007223 */ /* 0x080fe2000001003b */
[----:B------:R-:W-:Y:S01]  /*2770*/  FADD.FTZ R128, R128, -R153 ;  /* 0x8000009980807221 */ /* 0x000fe20000010000 */
[----:B------:R-:W-:Y:S01]  /*2780*/  FADD.FTZ R130, R130, -R3 ;  /* 0x8000000382827221 */ /* 0x000fe20000010000 */
[----:B------:R-:W-:Y:S01]  /*2790*/  SHF.L.U32 R47, R47, 0x10, RZ ;  /* 0x000000102f2f7819 */ /* 0x000fe200000006ff */
[-CC-:B------:R-:W-:Y:S01]  /*27a0*/  FFMA.FTZ R3, R154, R58.reuse, R59.reuse ;  /* 0x0000003a9a037223 */ /* 0x180fe2000001003b */
[-CC-:B------:R-:W-:Y:S01]  /*27b0*/  FFMA.FTZ R141, R141, R58.reuse, R59.reuse ;  /* 0x0000003a8d8d7223 */ /* 0x180fe2000001003b */
[-CC-:B------:R-:W-:Y:S01]  /*27c0*/  FFMA.FTZ R67, R67, R58.reuse, R59.reuse ;  /* 0x0000003a43437223 */ /* 0x180fe2000001003b */
[-CC-:B------:R-:W-:Y:S01]  /*27d0*/  FFMA.FTZ R2, R137, R58.reuse, R59.reuse ;  /* 0x0000003a89027223 */ /* 0x180fe2000001003b */
[----:B------:R-:W-:Y:S01]  /*27e0*/  FFMA.FTZ R139, R139, R58, R59 ;  /* 0x0000003a8b8b7223 */ /* 0x000fe2000001003b */
[C---:B------:R-:W-:Y:S01]  /*27f0*/  FFMA.FTZ R128, R125.reuse, R128, R49 ;  /* 0x000000807d807223 */ /* 0x040fe20000010031 */
        /* <DEDUP_REMOVED lines=28> */
.L_x_763:
[----:B------:R-:W-:-:S04]  /*29c0*/  UISETP.NE.U32.AND UP0, UPT, UR6, URZ, UPT ;  /* 0x000000ff0600728c */ /* 0x000fc8000bf05070 */
[----:B------:R-:W-:-:S09]  /*29d0*/  UISETP.NE.AND.EX UP0, UPT, UR7, URZ, UPT, UP0 ;  /* 0x000000ff0700728c */ /* 0x000fd2000bf05300 */
[----:B------:R-:W-:Y:S05]  /*29e0*/  BRA.U UP0, `(.L_x_765) ;  /* 0x0000000100a47547 */ /* 0x000fea000b800000 */
[-CC-:B------:R-:W-:Y:S01]  /*29f0*/  FFMA.FTZ R0, R0, R58.reuse, R59.reuse ;  /* 0x0000003a00007223 */ /* 0x180fe2000001003b */
[-CC-:B------:R-:W-:Y:S01]  /*2a00*/  FFMA.FTZ R41, R144, R58.reuse, R59.reuse ;  /* 0x0000003a90297223 */ /* 0x180fe2000001003b */
[----:B------:R-:W-:Y:S01]  /*2a10*/  SHF.L.U32 R40, R3, 0x10, RZ ;  /* 0x0000001003287819 */ /* 0x000fe200000006ff */
[-CC-:B------:R-:W-:Y:S01]  /*2a20*/  FFMA.FTZ R139, R139, R58.reuse, R59.reuse ;  /* 0x0000003a8b8b7223 */ /* 0x180fe2000001003b */
[----:B------:R-:W-:Y:S01]  /*2a30*/  FADD.FTZ R42, R61, -R0 ;  /* 0x800000003d2a7221 */ /* 0x000fe20000010000 */
[-C--:B------:R-:W-:Y:S01]  /*2a40*/  FFMA.FTZ R0, R137, R58.reuse, R59 ;  /* 0x0000003a89007223 */ /* 0x080fe2000001003b */
[----:B------:R-:W-:Y:S01]  /*2a50*/  FADD.FTZ R41, R130, -R41 ;  /* 0x8000002982297221 */ /* 0x000fe20000010000 */
[-CC-:B------:R-:W-:Y:S01]  /*2a60*/  FFMA.FTZ R43, R154, R58.reuse, R59.reuse ;  /* 0x0000003a9a2b7223 */ /* 0x180fe2000001003b */
[-CC-:B------:R-:W-:Y:S01]  /*2a70*/  FFMA.FTZ R67, R67, R58.reuse, R59.reuse ;  /* 0x0000003a43437223 */ /* 0x180fe2000001003b */
[-CC-:B------:R-:W-:Y:S01]  /*2a80*/  FFMA.FTZ R153, R153, R58.reuse, R59.reuse ;  /* 0x0000003a99997223 */ /* 0x180fe2000001003b */
[----:B------:R-:W-:Y:S01]  /*2a90*/  FADD.FTZ R46, R63, -R0 ;  /* 0x800000003f2e7221 */ /* 0x000fe20000010000 */
        /* <DEDUP_REMOVED lines=30> */
.L_x_765:
[-CC-:B------:R-:W-:Y:S01]  /*2c80*/  FFMA.FTZ R153, R153, R58.reuse, R59.reuse ;  /* 0x0000003a99997223 */ /* 0x180fe2000001003b */
[-CC-:B------:R-:W-:Y:S01]  /*2c90*/  FFMA.FTZ R37, R144, R58.reuse, R59.reuse ;  /* 0x0000003a90257223 */ /* 0x180fe2000001003b */
[-C--:B------:R-:W-:Y:S01]  /*2ca0*/  FFMA.FTZ R36, R137, R58.reuse, R59 ;  /* 0x0000003a89247223 */ /* 0x080fe2000001003b */
[----:B------:R-:W-:Y:S01]  /*2cb0*/  SHF.L.U32 R39, R44, 0x10, RZ ;  /* 0x000000102c277819 */ /* 0x000fe200000006ff */
[----:B------:R-:W-:Y:S01]  /*2cc0*/  FADD.FTZ R128, R128, -R153 ;  /* 0x8000009980807221 */ /* 0x000fe20000010000 */
[----:B------:R-:W-:Y:S01]  /*2cd0*/  SHF.L.U32 R3, R3, 0x10, RZ ;  /* 0x0000001003037819 */ /* 0x000fe200000006ff */
[----:B------:R-:W-:Y:S01]  /*2ce0*/  FADD.FTZ R130, R130, -R37 ;  /* 0x8000002582827221 */ /* 0x000fe20000010000 */
[-CC-:B------:R-:W-:Y:S01]  /*2cf0*/  FFMA.FTZ R139, R139, R58.reuse, R59.reuse ;  /* 0x0000003a8b8b7223 */ /* 0x180fe2000001003b */
[-CC-:B------:R-:W-:Y:S01]  /*2d00*/  FFMA.FTZ R37, R154, R58.reuse, R59.reuse ;  /* 0x0000003a9a257223 */ /* 0x180fe2000001003b */
[-CC-:B------:R-:W-:Y:S01]  /*2d10*/  FFMA.FTZ R0, R0, R58.reuse, R59.reuse ;  /* 0x0000003a00007223 */ /* 0x180fe2000001003b */
[-CC-:B------:R-:W-:Y:S01]  /*2d20*/  FFMA.FTZ R141, R141, R58.reuse, R59.reuse ;  /* 0x0000003a8d8d7223 */ /* 0x180fe2000001003b */
[----:B------:R-:W-:Y:S01]  /*2d30*/  FFMA.FTZ R67, R67, R58, R59 ;  /* 0x0000003a43437223 */ /* 0x000fe2000001003b */
[----:B------:R-:W-:Y:S01]  /*2d40*/  FADD.FTZ R38, R63, -R36 ;  /* 0x800000243f267221 */ /* 0x000fe20000010000 */
        /* <DEDUP_REMOVED lines=31> */
.L_x_761:
        /* <DEDUP_REMOVED lines=43> */
[C---:B------:R-:W-:Y:S01]  /*31f0*/  FFMA.FTZ R46, R125.reuse, R156, R131 ;  /* 0x0000009c7d2e7223 */ /* 0x040fe20000010083 */
        /* <DEDUP_REMOVED lines=19> */
.L_x_768:
[-CC-:B0-----:R-:W-:Y:S01]  /*3330*/  FFMA.FTZ R41, R138, R58.reuse, R59.reuse ;  /* 0x0000003a8a297223 */ /* 0x181fe2000001003b */
[-CC-:B------:R-:W-:Y:S01]  /*3340*/  FFMA.FTZ R0, R155, R58.reuse, R59.reuse ;  /* 0x0000003a9b007223 */ /* 0x180fe2000001003b */
[-CC-:B------:R-:W-:Y:S01]  /*3350*/  FFMA.FTZ R43, R158, R58.reuse, R59.reuse ;  /* 0x0000003a9e2b7223 */ /* 0x180fe2000001003b */
[-C--:B------:R-:W-:Y:S01]  /*3360*/  FFMA.FTZ R159, R159, R58.reuse, R59 ;  /* 0x0000003a9f9f7223 */ /* 0x080fe2000001003b */
[----:B------:R-:W-:Y:S01]  /*3370*/  FADD.FTZ R136, R136, -R41 ;  /* 0x8000002988887221 */ /* 0x000fe20000010000 */
[-CC-:B------:R-:W-:Y:S01]  /*3380*/  FFMA.FTZ R41, R146, R58.reuse, R59.reuse ;  /* 0x0000003a92297223 */ /* 0x180fe2000001003b */
[----:B------:R-:W-:Y:S01]  /*3390*/  FADD.FTZ R42, R65, -R0 ;  /* 0x80000000412a7221 */ /* 0x000fe20000010000 */
[----:B------:R-:W-:Y:S01]  /*33a0*/  SHF.L.U32 R0, R147, 0x10, RZ ;  /* 0x0000001093007819 */ /* 0x000fe200000006ff */
[-C--:B------:R-:W-:Y:S01]  /*33b0*/  FFMA.FTZ R165, R165, R58.reuse, R59 ;  /* 0x0000003aa5a57223 */ /* 0x080fe2000001003b */
[----:B------:R-:W-:Y:S01]  /*33c0*/  FADD.FTZ R41, R140, -R41 ;  /* 0x800000298c297221 */ /* 0x000fe20000010000 */
        /* <DEDUP_REMOVED lines=31> */
.L_x_767:
        /* <DEDUP_REMOVED lines=42> */
.L_x_770:
[-CC-:B------:R-:W-:Y:S01]  /*3860*/  FFMA.FTZ R0, R155, R58.reuse, R59.reuse ;  /* 0x0000003a9b007223 */ /* 0x180fe2000001003b */
[-CC-:B0-----:R-:W-:Y:S01]  /*3870*/  FFMA.FTZ R45, R138, R58.reuse, R59.reuse ;  /* 0x0000003a8a2d7223 */ /* 0x181fe2000001003b */
[-C--:B------:R-:W-:Y:S01]  /*3880*/  FFMA.FTZ R47, R158, R58.reuse, R59 ;  /* 0x0000003a9e2f7223 */ /* 0x080fe2000001003b */
[----:B------:R-:W-:Y:S01]  /*3890*/  SHF.L.U32 R44, R135, 0x10, RZ ;  /* 0x00000010872c7819 */ /* 0x000fe200000006ff */
[----:B------:R-:W-:Y:S01]  /*38a0*/  FADD.FTZ R46, R65, -R0 ;  /* 0x80000000412e7221 */ /* 0x000fe20000010000 */
[----:B------:R-:W-:Y:S01]  /*38b0*/  FADD.FTZ R136, R136, -R45 ;  /* 0x8000002d88887221 */ /* 0x000fe20000010000 */
[----:B------:R-:W-:Y:S01]  /*38c0*/  SHF.L.U32 R0, R145, 0x10, RZ ;  /* 0x0000001091007819 */ /* 0x000fe200000006ff */
[-C--:B------:R-:W-:Y:S01]  /*38d0*/  FFMA.FTZ R45, R146, R58.reuse, R59 ;  /* 0x0000003a922d7223 */ /* 0x080fe2000001003b */
[----:B------:R-:W-:Y:S01]  /*38e0*/  FADD.FTZ R47, R156, -R47 ;  /* 0x8000002f9c2f7221 */ /* 0x000fe20000010000 */
        /* <DEDUP_REMOVED lines=28> */
.L_x_766:
        /* <DEDUP_REMOVED lines=39> */
.L_x_772:
        /* <DEDUP_REMOVED lines=33> */
.L_x_771:
        /* <DEDUP_REMOVED lines=34> */
.L_x_773:
        /* <DEDUP_REMOVED lines=28> */
.L_x_769:
        /* <DEDUP_REMOVED lines=16> */
[----:B------:R-:W-:Y:S01]  /*4410*/  SHF.L.U32 R37, R56, 0x10, RZ ;  /* 0x0000001038257819 */ /* 0x000fe200000006ff */
[----:B------:R-:W-:Y:S01]  /*4420*/  FADD.FTZ R162, R162, -R39 ;  /* 0x80000027a2a27221 */ /* 0x000fe20000010000 */
        /* <DEDUP_REMOVED lines=38> */
.L_x_776:
        /* <DEDUP_REMOVED lines=41> */
.L_x_775:
        /* <DEDUP_REMOVED lines=42> */
.L_x_778:
        /* <DEDUP_REMOVED lines=10> */
[----:B------:R-:W-:Y:S01]  /*4c60*/  FADD.FTZ R44, R167, -R0 ;  /* 0x80000000a72c7221 */ /* 0x000fe20000010000 */
        /* <DEDUP_REMOVED lines=26> */
.L_x_774:
        /* <DEDUP_REMOVED lines=39> */
.L_x_780:
        /* <DEDUP_REMOVED lines=33> */
.L_x_779:
        /* <DEDUP_REMOVED lines=34> */
.L_x_781:
        /* <DEDUP_REMOVED lines=28> */
.L_x_777:
        /* <DEDUP_REMOVED lines=18> */
.L_x_757:
[----:B------:R-:W1:Y:S08]  /*5790*/  LDC R15, c[0x0][0x388] ;  /* 0x0000e200ff0f7b82 */ /* 0x000e700000000800 */
[----:B0-----:R-:W0:Y:S08]  /*57a0*/  LDC.64 R2, c[0x0][0x440] ;  /* 0x00011000ff027b82 */ /* 0x001e300000000a00 */
[----:B------:R-:W2:Y:S01]  /*57b0*/  LDC.64 R12, c[0x0][0x448] ;  /* 0x00011200ff0c7b82 */ /* 0x000ea20000000a00 */
[----:B-1----:R-:W-:-:S05]  /*57c0*/  IMAD R15, R15, UR10, RZ ;  /* 0x0000000a0f0f7c24 */ /* 0x002fca000f8e02ff */
[----:B------:R-:W-:-:S05]  /*57d0*/  LEA.HI R15, R15, R112, RZ, 0x1d ;  /* 0x000000700f0f7211 */ /* 0x000fca00078fe8ff */
[----:B0-----:R-:W-:-:S05]  /*57e0*/  IMAD.WIDE.U32 R2, R15, 0x20, R2 ;  /* 0x000000200f027825 */ /* 0x001fca00078e0002 */
        /* <DEDUP_REMOVED lines=14> */
.L_x_783:
        /* <DEDUP_REMOVED lines=11> */
.L_x_3799:


//--------------------- .text._ZN10layer_norm31ln_parallel_residual_bwd_kernelINS_13Kernel_traitsIf13__nv_bfloat16S2_S2_fjLj6144ELj1ELj1ELj8ELj16ENS_18Kernel_traits_baseILj6144EfS2_S2_S2_fjLj256EEEEELb1ELb0ELb0EEEvNS_9BwdParamsE --------------------------
	.section	.text._ZN10layer_norm31ln_parallel_residual_bwd_kernelINS_13Kernel_traitsIf13__nv_bfloat16S2_S2_fjLj6144ELj1ELj1ELj8ELj16ENS_18Kernel_traits_baseILj6144EfS2_S2_S2_fjLj256EEEEELb1ELb0ELb0EEEvNS_9BwdParamsE,"ax",@progbits
	.align	128
        .global         _ZN10layer_norm31ln_parallel_residual_bwd_kernelINS_13Kernel_traitsIf13__nv_bfloat16S2_S2_fjLj6144ELj1ELj1ELj8ELj16ENS_18Kernel_traits_baseILj6144EfS2_S2_S2_fjLj256EEEEELb1ELb0ELb0EEEvNS_9BwdParamsE
        .type           _ZN10layer_norm31ln_parallel_residual_bwd_kernelINS_13Kernel_traitsIf13__nv_bfloat16S2_S2_fjLj6144ELj1ELj1ELj8ELj16ENS_18Kernel_traits_baseILj6144EfS2_S2_S2_fjLj256EEEEELb1ELb0ELb0EEEvNS_9BwdParamsE,@function
        .size           _ZN10layer_norm31ln_parallel_residual_bwd_kernelINS_13Kernel_traitsIf13__nv_bfloat16S2_S2_fjLj6144ELj1ELj1ELj8ELj16ENS_18Kernel_traits_baseILj6144EfS2_S2_S2_fjLj256EEEEELb1ELb0ELb0EEEvNS_9BwdParamsE,(.L_x_3800 - _ZN10layer_norm31ln_parallel_residual_bwd_kernelINS_13Kernel_traitsIf13__nv_bfloat16S2_S2_fjLj6144ELj1ELj1ELj8ELj16ENS_18Kernel_traits_baseILj6144EfS2_S2_S2_fjLj256EEEEELb1ELb0ELb0EEEvNS_9BwdParamsE)
        .other          _ZN10layer_norm31ln_parallel_residual_bwd_kernelINS_13Kernel_traitsIf13__nv_bfloat16S2_S2_fjLj6144ELj1ELj1ELj8ELj16ENS_18Kernel_traits_baseILj6144EfS2_S2_S2_fjLj256EEEEELb1ELb0ELb0EEEvNS_9BwdParamsE,@"STO_CUDA_ENTRY STV_DEFAULT"
_ZN10layer_norm31ln_parallel_residual_bwd_kernelINS_13Kernel_traitsIf13__nv_bfloat16S2_S2_fjLj6144ELj1ELj1ELj8ELj16ENS_18Kernel_traits_baseILj6144EfS2_S2_S2_fjLj256EEEEELb1ELb0ELb0EEEvNS_9BwdParamsE:
.text._ZN10layer_norm31ln_parallel_residual_bwd_kernelINS_13Kernel_traitsIf13__nv_bfloat16S2_S2_fjLj6144ELj1ELj1ELj8ELj16ENS_18Kernel_traits_baseILj6144EfS2_S2_S2_fjLj256EEEEELb1ELb0ELb0EEEvNS_9BwdParamsE:
        /* <DEDUP_REMOVED lines=151> */
.L_x_823:
[----:B-1----:R-:W-:Y:S02]  /*0970*/  UIMAD.WIDE UR16, UR7, 0x4, UR14 ;  /* 0x00000004071078a5 */ /* 0x002fe4000f8e020e */
[----:B------:R-:W-:-:S04]  /*0980*/  UIMAD.WIDE UR4, UR7, 0x4, UR12 ;  /* 0x00000004070478a5 */ /* 0x000fc8000f8e020c */
[----:B0--3--:R-:W-:Y:S01]  /*0990*/  IMAD.U32 R184, RZ, RZ, UR16 ;  /* 0x00000010ffb87e24 */ /* 0x009fe2000f8e00ff */
[----:B------:R-:W-:Y:S01]  /*09a0*/  MOV R185, UR17 ;  /* 0x0000001100b97c02 */ /* 0x000fe20008000f00 */
[----:B------:R-:W-:Y:S01]  /*09b0*/  IMAD.U32 R186, RZ, RZ, UR4 ;  /* 0x00000004ffba7e24 */ /* 0x000fe2000f8e00ff */
[----:B------:R-:W-:-:S03]  /*09c0*/  MOV R187, UR5 ;  /* 0x0000000500bb7c02 */ /* 0x000fc60008000f00 */
[----:B------:R-:W3:Y:S04]  /*09d0*/  LDG.E R184, desc[UR10][R184.64] ;  /* 0x0000000ab8b87981 */ /* 0x000ee8000c1e1900 */
[----:B------:R-:W4:Y:S01]  /*09e0*/  LDG.E R186, desc[UR10][R186.64] ;  /* 0x0000000ababa7981 */ /* 0x000f22000c1e1900 */
[----:B--2---:R-:W-:Y:S01]  /*09f0*/  UIMAD UR4, UR7, UR6, URZ ;  /* 0x00000006070472a4 */ /* 0x004fe2000f8e02ff */
[----:B------:R-:W-:Y:S01]  /*0a00*/  PLOP3.LUT P0, PT, PT, PT, UP2, 0x40, 0x4 ;  /* 0x000000000004781c */ /* 0x000fe20003f0e828 */
[----:B------:R-:W-:Y:S01]  /*0a10*/  BSSY.RECONVERGENT B0, `(.L_x_785) ;  /* 0x0000097000007945 */ /* 0x000fe20003800200 */
[C---:B------:R-:W-:Y:S01]  /*0a20*/  ISETP.GE.U32.AND P3, PT, R16.reuse, 0x200, PT ;  /* 0x000002001000780c */ /* 0x040fe20003f66070 */
[----:B------:R-:W-:Y:S01]  /*0a30*/  USHF.R.S32.HI UR5, URZ, 0x1f, UR4 ;  /* 0x0000001fff057899 */ /* 0x000fe20008011404 */
[----:B------:R-:W-:-:S02]  /*0a40*/  ISETP.GE.U32.AND P4, PT, R16, 0x300, PT ;  /* 0x000003001000780c */ /* 0x000fc40003f86070 */
[----:B------:R-:W-:Y:S01]  /*0a50*/  CS2R R198, SRZ ;  /* 0x0000000000c67805 */ /* 0x000fe2000001ff00 */
[----:B------:R-:W-:-:S06]  /*0a60*/  ULEA.HI UR5, UR5, UR4, URZ, 0x3 ;  /* 0x0000000405057291 */ /* 0x000fcc000f8f18ff */
[----:B------:R-:W-:-:S05]  /*0a70*/  IMAD.U32 R14, RZ, RZ, UR5 ;  /* 0x00000005ff0e7e24 */ /* 0x000fca000f8e00ff */
[----:B------:R-:W-:-:S04]  /*0a80*/  LEA.HI.SX32 R14, R14, R231, 0x1d ;  /* 0x000000e70e0e7211 */ /* 0x000fc800078feaff */
[----:B------:R-:W-:Y:S02]  /*0a90*/  MOV R197, R14 ;  /* 0x0000000e00c57202 */ /* 0x000fe40000000f00 */
[----:B---3--:R-:W-:Y:S02]  /*0aa0*/  R2UR UR17, R184 ;  /* 0x00000000b81172ca */ /* 0x008fe400000e0000 */
[----:B----4-:R-:W-:Y:S01]  /*0ab0*/  FSEL R196, R186, RZ, P0 ;  /* 0x000000ffbac47208 */ /* 0x010fe20000000000 */
        /* <DEDUP_REMOVED lines=17> */
[----:B0-----:R-:W-:-:S05]  /*0bd0*/  IMAD.WIDE.U32 R18, R14, 0x8, R18 ;  /* 0x000000080e127825 */ /* 0x001fca00078e0012 */
[----:B------:R-:W5:Y:S01]  /*0be0*/  LDG.E.64 R236, desc[UR10][R18.64] ;  /* 0x0000000a12ec7981 */ /* 0x000f62000c1e1b00 */
[----:B-1----:R-:W-:-:S05]  /*0bf0*/  @P0 IMAD.WIDE.U32 R198, R14, 0x10, R198 ;  /* 0x000000100ec60825 */ /* 0x002fca00078e00c6 */
[----:B------:R0:W5:Y:S01]  /*0c00*/  @P0 LDG.E.128 R20, desc[UR10][R198.64] ;  /* 0x0000000ac6140981 */ /* 0x000162000c1e1d00 */
[----:B------:R-:W-:-:S05]  /*0c10*/  @P1 IMAD.WIDE.U32 R230, R14, 0x8, R12 ;  /* 0x000000080ee61825 */ /* 0x000fca00078e000c */
[----:B------:R1:W5:Y:S01]  /*0c20*/  @P1 LDG.E.64 R242, desc[UR10][R230.64] ;  /* 0x0000000ae6f21981 */ /* 0x000362000c1e1b00 */
[----:B---3--:R-:W-:-:S04]  /*0c30*/  IMAD.U32 R3, R184, 0x10000, RZ ;  /* 0x00010000b8037824 */ /* 0x008fc800078e00ff */
[----:B------:R-:W-:Y:S01]  /*0c40*/  FADD.FTZ R3, -R196, R3 ;  /* 0x00000003c4037221 */ /* 0x000fe20000010100 */
[----:B----4-:R-:W-:-:S03]  /*0c50*/  SHF.L.U32 R17, R188, 0x10, RZ ;  /* 0x00000010bc117819 */ /* 0x010fc600000006ff */
[----:B------:R-:W-:Y:S01]  /*0c60*/  FMUL.FTZ R3, R3, UR17 ;  /* 0x0000001103037c20 */ /* 0x000fe20008410000 */
[----:B0-----:R-:W-:Y:S01]  /*0c70*/  IMAD.U32 R199, R189, 0x10000, RZ ;  /* 0x00010000bdc77824 */ /* 0x001fe200078e00ff */
[----:B------:R-:W-:Y:S01]  /*0c80*/  PRMT R184, R184, 0x7632, R184 ;  /* 0x00007632b8b87816 */ /* 0x000fe200000000b8 */
[-C--:B-----5:R-:W-:Y:S01]  /*0c90*/  FMUL.FTZ R15, R156, R17.reuse ;  /* 0x000000119c0f7220 */ /* 0x0a0fe20000410000 */
[----:B------:R-:W-:Y:S01]  /*0ca0*/  FADD.FTZ R44, R44, R17 ;  /* 0x000000112c2c7221 */ /* 0x000fe20000010000 */
[----:B------:R-:W-:Y:S01]  /*0cb0*/  FFMA.FTZ R68, R3, R17, R68 ;  /* 0x0000001103447223 */ /* 0x000fe20000010044 */
[----:B--2---:R-:W-:Y:S01]  /*0cc0*/  SHF.L.U32 R19, R193, 0x10, RZ ;  /* 0x00000010c1137819 */ /* 0x004fe200000006ff */
[----:B------:R-:W-:Y:S02]  /*0cd0*/  IMAD.U32 R13, R192, 0x10000, RZ ;  /* 0x00010000c00d7824 */ /* 0x000fe400078e00ff */
[----:B------:R-:W-:Y:S01]  /*0ce0*/  FMUL.FTZ R201, R158, R199 ;  /* 0x000000c79ec97220 */ /* 0x000fe20000410000 */
[----:B------:R-:W-:-:S02]  /*0cf0*/  SHF.L.U32 R17, R187, 0x10, RZ ;  /* 0x00000010bb117819 */ /* 0x000fc400000006ff */
[----:B------:R-:W-:Y:S01]  /*0d00*/  PRMT R188, R188, 0x7632, R188 ;  /* 0x00007632bcbc7816 */ /* 0x000fe200000000bc */
[----:B------:R-:W-:Y:S01]  /*0d10*/  FADD.FTZ R92, R92, R13 ;  /* 0x0000000d5c5c7221 */ /* 0x000fe20000010000 */
[-C--:B------:R-:W-:Y:S01]  /*0d20*/  FFMA.FTZ R12, R164, R13.reuse, R15 ;  /* 0x0000000da40c7223 */ /* 0x080fe2000001000f */
[----:B------:R-:W-:Y:S01]  /*0d30*/  FFMA.FTZ R116, R3, R13, R116 ;  /* 0x0000000d03747223 */ /* 0x000fe20000010074 */
[----:B------:R-:W-:Y:S01]  /*0d40*/  FFMA.FTZ R10, R166, R19, R201 ;  /* 0x00000013a60a7223 */ /* 0x000fe200000100c9 */
[C---:B------:R-:W-:Y:S01]  /*0d50*/  SHF.L.U32 R13, R185.reuse, 0x10, RZ ;  /* 0x00000010b90d7819 */ /* 0x040fe200000006ff */
[----:B------:R-:W-:Y:S01]  /*0d60*/  FADD.FTZ R201, -R196, R17 ;  /* 0x00000011c4c97221 */ /* 0x000fe20000010100 */
[----:B------:R-:W-:Y:S01]  /*0d70*/  PRMT R192, R192, 0x7632, R192 ;  /* 0x00007632c0c07816 */ /* 0x000fe200000000c0 */
[----:B------:R-:W-:Y:S01]  /*0d80*/  IMAD.U32 R17, R184, 0x10000, RZ ;  /* 0x00010000b8117824 */ /* 0x000fe200078e00ff */
[----:B------:R-:W-:Y:S01]  /*0d90*/  PRMT R185, R185, 0x7632, R185 ;  /* 0x00007632b9b97816 */ /* 0x000fe200000000b9 */
[----:B------:R-:W-:-:S02]  /*0da0*/  IMAD.U32 R184, R188, 0x10000, RZ ;  /* 0x00010000bcb87824 */ /* 0x000fc400078e00ff */
[----:B------:R-:W-:Y:S01]  /*0db0*/  FADD.FTZ R13, -R196, R13 ;  /* 0x0000000dc40d7221 */ /* 0x000fe20000010100 */
[----:B------:R-:W-:Y:S01]  /*0dc0*/  IMAD.U32 R15, R186, 0x10000, RZ ;  /* 0x00010000ba0f7824 */ /* 0x000fe200078e00ff */
[----:B------:R-:W-:Y:S01]  /*0dd0*/  SHF.L.U32 R192, R192, 0x10, RZ ;  /* 0x00000010c0c07819 */ /* 0x000fe200000006ff */
[----:B------:R-:W-:Y:S01]  /*0de0*/  FADD.FTZ R17, -R196, R17 ;  /* 0x00000011c4117221 */ /* 0x000fe20000010100 */
[----:B------:R-:W-:Y:S01]  /*0df0*/  PRMT R187, R186, 0x7632, R187 ;  /* 0x00007632babb7816 */ /* 0x000fe200000000bb */
[----:B------:R-:W-:Y:S01]  /*0e00*/  FMUL.FTZ R188, R157, R184 ;  /* 0x000000b89dbc7220 */ /* 0x000fe20000410000 */
[----:B------:R-:W-:Y:S02]  /*0e10*/  PRMT R186, R189, 0x7632, R186 ;  /* 0x00007632bdba7816 */ /* 0x000fe400000000ba */
[----:B------:R-:W-:Y:S01]  /*0e20*/  SHF.L.U32 R185, R185, 0x10, RZ ;  /* 0x00000010b9b97819 */ /* 0x000fe200000006ff */
[----:B------:R-:W-:Y:S01]  /*0e30*/  FADD.FTZ R8, -R196, R15 ;  /* 0x0000000fc4087221 */ /* 0x000fe20000010100 */
[----:B------:R-:W-:Y:S01]  /*0e40*/  FMUL.FTZ R15, R13, UR17 ;  /* 0x000000110d0f7c20 */ /* 0x000fe20008410000 */
[----:B------:R-:W-:Y:S01]  /*0e50*/  FMUL.FTZ R18, R17, UR17 ;  /* 0x0000001111127c20 */ /* 0x000fe20008410000 */
[----:B------:R-:W-:-:S02]  /*0e60*/  IMAD.U32 R197, R190, 0x10000, RZ ;  /* 0x00010000bec57824 */ /* 0x000fc400078e00ff */
[-CC-:B------:R-:W-:Y:S01]  /*0e70*/  FFMA.FTZ R17, R165, R192.reuse, R188.reuse ;  /* 0x000000c0a5117223 */ /* 0x180fe200000100bc */
[----:B------:R-:W-:Y:S01]  /*0e80*/  PRMT R193, R193, 0x7632, R193 ;  /* 0x00007632c1c17816 */ /* 0x000fe200000000c1 */
[----:B------:R-:W-:Y:S01]  /*0e90*/  FADD.FTZ R185, -R196, R185 ;  /* 0x000000b9c4b97221 */ /* 0x000fe20000010100 */
[----:B------:R-:W-:Y:S02]  /*0ea0*/  SHF.L.U32 R186, R186, 0x10, RZ ;  /* 0x00000010baba7819 */ /* 0x000fe400000006ff */
[----:B------:R-:W-:Y:S01]  /*0eb0*/  PRMT R188, R190, 0x7632, R188 ;  /* 0x00007632bebc7816 */ /* 0x000fe200000000bc */
[----:B------:R-:W-:Y:S01]  /*0ec0*/  FADD.FTZ R46, R46, R199 ;  /* 0x000000c72e2e7221 */ /* 0x000fe20000010000 */
[----:B------:R-:W-:Y:S01]  /*0ed0*/  SHF.L.U32 R215, R194, 0x10, RZ ;  /* 0x00000010c2d77819 */ /* 0x000fe200000006ff */
[----:B------:R-:W-:Y:S01]  /*0ee0*/  FFMA.FTZ R70, R15, R199, R70 ;  /* 0x000000c70f467223 */ /* 0x000fe20000010046 */
[----:B------:R-:W-:Y:S01]  /*0ef0*/  FMUL.FTZ R13, R8, UR17 ;  /* 0x00000011080d7c20 */ /* 0x000fe20008410000 */
[----:B------:R-:W-:Y:S01]  /*0f00*/  FMUL.FTZ R217, R152, R197 ;  /* 0x000000c598d97220 */ /* 0x000fe20000410000 */
[----:B------:R-:W-:Y:S01]  /*0f10*/  SHF.L.U32 R199, R191, 0x10, RZ ;  /* 0x00000010bfc77819 */ /* 0x000fe200000006ff */
[----:B------:R-:W-:Y:S01]  /*0f20*/  FADD.FTZ R93, R93, R192 ;  /* 0x000000c05d5d7221 */ /* 0x000fe20000010000 */
[----:B------:R-:W-:Y:S01]  /*0f30*/  FFMA.FTZ R117, R18, R192, R117 ;  /* 0x000000c012757223 */ /* 0x000fe20000010075 */
[----:B------:R-:W-:Y:S01]  /*0f40*/  IMAD.U32 R189, R187, 0x10000, RZ ;  /* 0x00010000bbbd7824 */ /* 0x000fe200078e00ff */
[----:B------:R-:W-:Y:S01]  /*0f50*/  PRMT R194, R194, 0x7632, R194 ;  /* 0x00007632c2c27816 */ /* 0x000fe200000000c2 */
[----:B------:R-:W-:-:S02]  /*0f60*/  IMAD.U32 R190, R193, 0x10000, RZ ;  /* 0x00010000c1be7824 */ /* 0x000fc400078e00ff */
[----:B------:R-:W-:Y:S01]  /*0f70*/  FMUL.FTZ R220, R185, UR17 ;  /* 0x00000011b9dc7c20 */ /* 0x000fe20008410000 */
[----:B------:R-:W-:Y:S01]  /*0f80*/  FMUL.FTZ R192, R159, R186 ;  /* 0x000000ba9fc07220 */ /* 0x000fe20000410000 */
[----:B------:R-:W-:Y:S01]  /*0f90*/  PRMT R187, R187, 0x7632, R187 ;  /* 0x00007632bbbb7816 */ /* 0x000fe200000000bb */
[----:B------:R-:W-:Y:S02]  /*0fa0*/  IMAD.U32 R188, R188, 0x10000, RZ ;  /* 0x00010000bcbc7824 */ /* 0x000fe400078e00ff */
[----:B------:R-:W-:Y:S01]  /*0fb0*/  FADD.FTZ R94, R94, R19 ;  /* 0x000000135e5e7221 */ /* 0x000fe20000010000 */
[----:B------:R-:W-:Y:S01]  /*0fc0*/  FFMA.FTZ R118, R15, R19, R118 ;  /* 0x000000130f767223 */ /* 0x000fe20000010076 */
[----:B------:R-:W-:Y:S01]  /*0fd0*/  FADD.FTZ R88, R88, R215 ;  /* 0x000000d758587221 */ /* 0x000fe20000010000 */
[-C--:B------:R-:W-:Y:S01]  /*0fe0*/  FFMA.FTZ R8, R160, R215.reuse, R217 ;  /* 0x000000d7a0087223 */ /* 0x080fe200000100d9 */
[----:B------:R-:W-:Y:S01]  /*0ff0*/  FFMA.FTZ R112, R13, R215, R112 ;  /* 0x000000d70d707223 */ /* 0x000fe20000010070 */
[----:B------:R-:W-:-:S02]  /*1000*/  IMAD.U32 R19, R195, 0x10000, RZ ;  /* 0x00010000c3137824 */ /* 0x000fc400078e00ff */
[----:B------:R-:W-:Y:S01]  /*1010*/  FMUL.FTZ R201, R201, UR17 ;  /* 0x00000011c9c97c20 */ /* 0x000fe20008410000 */
[----:B------:R-:W-:Y:S01]  /*1020*/  FMUL.FTZ R215, R154, R199 ;  /* 0x000000c79ad77220 */ /* 0x000fe20000410000 */
[----:B------:R-:W-:Y:S01]  /*1030*/  SHF.L.U32 R194, R194, 0x10, RZ ;  /* 0x00000010c2c27819 */ /* 0x000fe200000006ff */
[----:B------:R-:W-:Y:S01]  /*1040*/  FADD.FTZ R95, R95, R190 ;  /* 0x000000be5f5f7221 */ /* 0x000fe20000010000 */
[-C--:B------:R-:W-:Y:S01]  /*1050*/  FFMA.FTZ R119, R220, R190.reuse, R119 ;  /* 0x000000bedc777223 */ /* 0x080fe20000010077 */
[----:B------:R-:W-:Y:S01]  /*1060*/  FFMA.FTZ R217, R167, R190, R192 ;  /* 0x000000bea7d97223 */ /* 0x000fe200000100c0 */
[----:B------:R-:W-:Y:S01]  /*1070*/  SHF.L.U32 R187, R187, 0x10, RZ ;  /* 0x00000010bbbb7819 */ /* 0x000fe200000006ff */
[----:B------:R-:W-:Y:S01]  /*1080*/  FMUL.FTZ R190, R153, R188 ;  /* 0x000000bc99be7220 */ /* 0x000fe20000410000 */
[----:B------:R-:W-:Y:S01]  /*1090*/  FADD.FTZ R90, R90, R19 ;  /* 0x000000135a5a7221 */ /* 0x000fe20000010000 */
[-C--:B------:R-:W-:Y:S01]  /*10a0*/  FFMA.FTZ R114, R201, R19.reuse, R114 ;  /* 0x00000013c9727223 */ /* 0x080fe20000010072 */
[----:B------:R-:W-:Y:S01]  /*10b0*/  FFMA.FTZ R19, R162, R19, R215 ;  /* 0x00000013a2137223 */ /* 0x000fe200000100d7 */
[----:B------:R-:W-:Y:S01]  /*10c0*/  FFMA.FTZ R215, R161, R194, R190 ;  /* 0x000000c2a1d77223 */ /* 0x000fe200000100be */
[----:B------:R-:W-:Y:S01]  /*10d0*/  FADD.FTZ R187, -R196, R187 ;  /* 0x000000bbc4bb7221 */ /* 0x000fe20000010100 */
[----:B------:R-:W-:Y:S01]  /*10e0*/  FADD.FTZ R190, RZ, R12 ;  /* 0x0000000cffbe7221 */ /* 0x000fe20000010000 */
[----:B------:R-:W-:-:S02]  /*10f0*/  FFMA.FTZ R185, R3, R12, RZ ;  /* 0x0000000c03b97223 */ /* 0x000fc400000100ff */
[----:B-1----:R-:W-:Y:S01]  /*1100*/  FMUL.FTZ R230, R187, UR17 ;  /* 0x00000011bbe67c20 */ /* 0x002fe20008410000 */
[----:B------:R-:W-:Y:S01]  /*1110*/  FADD.FTZ R187, R190, R17 ;  /* 0x00000011bebb7221 */ /* 0x000fe20000010000 */
[----:B------:R-:W-:-:S03]  /*1120*/  FFMA.FTZ R190, R18, R17, R185 ;  /* 0x0000001112be7223 */ /* 0x000fc600000100b9 */
[----:B------:R-:W-:Y:S01]  /*1130*/  FADD.FTZ R192, R187, R10 ;  /* 0x0000000abbc07221 */ /* 0x000fe20000010000 */
[----:B------:R-:W-:Y:S01]  /*1140*/  FFMA.FTZ R185, R15, R10, R190 ;  /* 0x0000000a0fb97223 */ /* 0x000fe200000100be */
[----:B------:R-:W-:Y:S01]  /*1150*/  FADD.FTZ R189, -R196, R189 ;  /* 0x000000bdc4bd7221 */ /* 0x000fe20000010100 */
[----:B------:R-:W-:Y:S01]  /*1160*/  PRMT R191, R191, 0x7632, R191 ;  /* 0x00007632bfbf7816 */ /* 0x000fe200000000bf */
[----:B------:R-:W-:Y:S01]  /*1170*/  FADD.FTZ R187, R192, R217 ;  /* 0x000000d9c0bb7221 */ /* 0x000fe20000010000 */
[----:B------:R-:W-:Y:S01]  /*1180*/  FFMA.FTZ R190, R220, R217, R185 ;  /* 0x000000d9dcbe7223 */ /* 0x000fe200000100b9 */
[----:B------:R-:W-:Y:S01]  /*1190*/  FMUL.FTZ R218, R189, UR17 ;  /* 0x00000011bdda7c20 */ /* 0x000fe20008410000 */
[----:B------:R-:W-:Y:S01]  /*11a0*/  PRMT R195, R195, 0x7632, R195 ;  /* 0x00007632c3c37816 */ /* 0x000fe200000000c3 */
[----:B------:R-:W-:Y:S01]  /*11b0*/  FADD.FTZ R45, R45, R184 ;  /* 0x000000b82d2d7221 */ /* 0x000fe20000010000 */
[----:B------:R-:W-:Y:S01]  /*11c0*/  SHF.L.U32 R198, R191, 0x10, RZ ;  /* 0x00000010bfc67819 */ /* 0x000fe200000006ff */
[----:B------:R-:W-:Y:S01]  /*11d0*/  FFMA.FTZ R69, R18, R184, R69 ;  /* 0x000000b812457223 */ /* 0x000fe20000010045 */
[----:B------:R-:W-:Y:S01]  /*11e0*/  FADD.FTZ R184, R187, R8 ;  /* 0x00000008bbb87221 */ /* 0x000fe20000010000 */
[----:B------:R-:W-:Y:S01]  /*11f0*/  FFMA.FTZ R185, R13, R8, R190 ;  /* 0x000000080db97223 */ /* 0x000fe200000100be */
[----:B------:R-:W-:Y:S01]  /*1200*/  FADD.FTZ R89, R89, R194 ;  /* 0x000000c259597221 */ /* 0x000fe20000010000 */
[----:B------:R-:W-:Y:S01]  /*1210*/  FFMA.FTZ R113, R218, R194, R113 ;  /* 0x000000c2da717223 */ /* 0x000fe20000010071 */
[----:B------:R-:W-:Y:S01]  /*1220*/  FADD.FTZ R47, R47, R186 ;  /* 0x000000ba2f2f7221 */ /* 0x000fe20000010000 */
[----:B------:R-:W-:Y:S01]  /*1230*/  FFMA.FTZ R71, R220, R186, R71 ;  /* 0x000000badc477223 */ /* 0x000fe20000010047 */
[----:B------:R-:W-:-:S02]  /*1240*/  IMAD.U32 R194, R195, 0x10000, RZ ;  /* 0x00010000c3c27824 */ /* 0x000fc400078e00ff */
[----:B------:R-:W-:Y:S01]  /*1250*/  FMUL.FTZ R244, R155, R198 ;  /* 0x000000c69bf47220 */ /* 0x000fe20000410000 */
[----:B------:R-:W-:Y:S01]  /*1260*/  FADD.FTZ R184, R184, R215 ;  /* 0x000000d7b8b87221 */ /* 0x000fe20000010000 */
[----:B------:R-:W-:Y:S02]  /*1270*/  FFMA.FTZ R186, R218, R215, R185 ;  /* 0x000000d7daba7223 */ /* 0x000fe400000100b9 */
        /* <DEDUP_REMOVED lines=13> */
[----:B------:R-:W-:-:S02]  /*1350*/  VIADD R197, R14, 0x100 ;  /* 0x000001000ec57836 */ /* 0x000fc40000000000 */
[----:B------:R-:W-:Y:S01]  /*1360*/  FADD.FTZ R199, R184, R229 ;  /* 0x000000e5b8c77221 */ /* 0x000fe20000010000 */
[----:B------:R-:W-:-:S07]  /*1370*/  FFMA.FTZ R198, R230, R229, R186 ;  /* 0x000000e5e6c67223 */ /* 0x000fce00000100ba */
.L_x_786:
[----:B------:R-:W-:Y:S05]  /*1380*/  BSYNC.RECONVERGENT B0 ;  /* 0x0000000000007941 */ /* 0x000fea0003800200 */
.L_x_785:
        /* <DEDUP_REMOVED lines=13> */
[----:B------:R-:W-:-:S13]  /*1460*/  ISETP.NE.AND.EX P0, PT, RZ, UR27, PT, P0 ;  /* 0x0000001bff007c0c */ /* 0x000fda000bf05300 */
[----:B------:R-:W1:Y:S02]  /*1470*/  @P0 LDC.64 R234, c[0x0][0x438] ;  /* 0x00010e00ffea0b82 */ /* 0x000e640000000a00 */
[----:B-1----:R-:W-:-:S04]  /*1480*/  @P0 IMAD.WIDE.U32 R244, R197, 0x10, R234 ;  /* 0x00000010c5f40825 */ /* 0x002fc800078e00ea */
[----:B0-----:R-:W-:Y:S01]  /*1490*/  IMAD.WIDE.U32 R234, R197, 0x8, R6 ;  /* 0x00000008c5ea7825 */ /* 0x001fe200078e0006 */
[----:B------:R-:W5:Y:S05]  /*14a0*/  @P0 LDG.E.128 R168, desc[UR10][R244.64] ;  /* 0x0000000af4a80981 */ /* 0x000f6a000c1e1d00 */
[----:B------:R-:W5:Y:S01]  /*14b0*/  LDG.E.64 R234, desc[UR10][R234.64] ;  /* 0x0000000aeaea7981 */ /* 0x000f62000c1e1b00 */
[----:B------:R-:W-:-:S04]  /*14c0*/  ISETP.NE.U32.AND P1, PT, RZ, UR20, PT ;  /* 0x00000014ff007c0c */ /* 0x000fc8000bf25070 */
[----:B------:R-:W-:-:S13]  /*14d0*/  ISETP.NE.AND.EX P1, PT, RZ, UR21, PT, P1 ;  /* 0x00000015ff007c0c */ /* 0x000fda000bf25310 */
[----:B------:R-:W0:Y:S02]  /*14e0*/  @P1 LDC.64 R4, c[0x0][0x3b8] ;  /* 0x0000ee00ff041b82 */ /* 0x000e240000000a00 */
[----:B0-----:R-:W-:-:S05]  /*14f0*/  @P1 IMAD.WIDE.U32 R4, R197, 0x8, R4 ;  /* 0x00000008c5041825 */ /* 0x001fca00078e0004 */
[----:B------:R0:W5:Y:S01]  /*1500*/  @P1 LDG.E.64 R240, desc[UR10][R4.64] ;  /* 0x0000000a04f01981 */ /* 0x000162000c1e1b00 */
[----:B------:R-:W-:Y:S02]  /*1510*/  IADD3 R197, PT, PT, R197, 0x100, RZ ;  /* 0x00000100c5c57810 */ /* 0x000fe40007ffe0ff */
[----:B---3--:R-:W-:-:S05]  /*1520*/  SHF.L.U32 R7, R184, 0x10, RZ ;  /* 0x00000010b8077819 */ /* 0x008fca00000006ff */
[----:B------:R-:W-:Y:S01]  /*1530*/  FADD.FTZ R7, -R196, R7 ;  /* 0x00000007c4077221 */ /* 0x000fe20000010100 */
[----:B----4-:R-:W-:-:S03]  /*1540*/  SHF.L.U32 R211, R188, 0x10, RZ ;  /* 0x00000010bcd37819 */ /* 0x010fc600000006ff */
[----:B------:R-:W-:Y:S01]  /*1550*/  FMUL.FTZ R11, R7, UR17 ;  /* 0x00000011070b7c20 */ /* 0x000fe20008410000 */
[----:B------:R-:W-:Y:S01]  /*1560*/  SHF.L.U32 R7, R185, 0x10, RZ ;  /* 0x00000010b9077819 */ /* 0x000fe200000006ff */
[----:B-----5:R-:W-:Y:S01]  /*1570*/  FMUL.FTZ R225, R140, R211 ;  /* 0x000000d38ce17220 */ /* 0x020fe20000410000 */
[----:B--2---:R-:W-:-:S03]  /*1580*/  IMAD.U32 R9, R192, 0x10000, RZ ;  /* 0x00010000c0097824 */ /* 0x004fc600078e00ff */
[----:B------:R-:W-:Y:S01]  /*1590*/  FADD.FTZ R7, -R196, R7 ;  /* 0x00000007c4077221 */ /* 0x000fe20000010100 */
[-C--:B------:R-:W-:Y:S01]  /*15a0*/  FFMA.FTZ R6, R148, R9.reuse, R225 ;  /* 0x0000000994067223 */ /* 0x080fe200000100e1 */
[----:B------:R-:W-:Y:S01]  /*15b0*/  SHF.L.U32 R225, R189, 0x10, RZ ;  /* 0x00000010bde17819 */ /* 0x000fe200000006ff */
[----:B------:R-:W-:Y:S01]  /*15c0*/  FADD.FTZ R84, R84, R9 ;  /* 0x0000000954547221 */ /* 0x000fe20000010000 */
[C---:B------:R-:W-:Y:S01]  /*15d0*/  FFMA.FTZ R108, R11.reuse, R9, R108 ;  /* 0x000000090b6c7223 */ /* 0x040fe2000001006c */
[----:B------:R-:W-:Y:S01]  /*15e0*/  FADD.FTZ R36, R36, R211 ;  /* 0x000000d324247221 */ /* 0x000fe20000010000 */
[----:B------:R-:W-:Y:S01]  /*15f0*/  FFMA.FTZ R60, R11, R211, R60 ;  /* 0x000000d30b3c7223 */ /* 0x000fe2000001003c */
[----:B0-----:R-:W-:Y:S02]  /*1600*/  IMAD.U32 R5, R193, 0x10000, RZ ;  /* 0x00010000c1057824 */ /* 0x001fe400078e00ff */
[----:B------:R-:W-:Y:S01]  /*1610*/  FMUL.FTZ R211, R142, R225 ;  /* 0x000000e18ed37220 */ /* 0x000fe20000410000 */
[----:B------:R-:W-:Y:S01]  /*1620*/  FMUL.FTZ R9, R7, UR17 ;  /* 0x0000001107097c20 */ /* 0x000fe20008410000 */
[----:B------:R-:W-:-:S02]  /*1630*/  SHF.L.U32 R7, R186, 0x10, RZ ;  /* 0x00000010ba077819 */ /* 0x000fc400000006ff */
[-C--:B------:R-:W-:Y:S01]  /*1640*/  FFMA.FTZ R4, R150, R5.reuse, R211 ;  /* 0x0000000596047223 */ /* 0x080fe200000100d3 */
[----:B------:R-:W-:Y:S02]  /*1650*/  SHF.L.U32 R211, R190, 0x10, RZ ;  /* 0x00000010bed37819 */ /* 0x000fe400000006ff */
[----:B------:R-:W-:Y:S01]  /*1660*/  FADD.FTZ R7, -R196, R7 ;  /* 0x00000007c4077221 */ /* 0x000fe20000010100 */
[----:B------:R-:W-:Y:S01]  /*1670*/  FADD.FTZ R86, R86, R5 ;  /* 0x0000000556567221 */ /* 0x000fe20000010000 */
[C---:B------:R-:W-:Y:S01]  /*1680*/  FFMA.FTZ R110, R9.reuse, R5, R110 ;  /* 0x00000005096e7223 */ /* 0x040fe2000001006e */
[----:B------:R-:W-:Y:S01]  /*1690*/  FADD.FTZ R38, R38, R225 ;  /* 0x000000e126267221 */ /* 0x000fe20000010000 */
[----:B------:R-:W-:Y:S01]  /*16a0*/  FFMA.FTZ R62, R9, R225, R62 ;  /* 0x000000e1093e7223 */ /* 0x000fe2000001003e */
[----:B------:R-:W-:Y:S02]  /*16b0*/  IMAD.U32 R5, R194, 0x10000, RZ ;  /* 0x00010000c2057824 */ /* 0x000fe400078e00ff */
[----:B------:R-:W-:Y:S01]  /*16c0*/  FMUL.FTZ R7, R7, UR17 ;  /* 0x0000001107077c20 */ /* 0x000fe20008410000 */
[----:B------:R-:W-:Y:S01]  /*16d0*/  FMUL.FTZ R225, R136, R211 ;  /* 0x000000d388e17220 */ /* 0x000fe20000410000 */
[----:B------:R-:W-:-:S02]  /*16e0*/  FADD.FTZ R80, R80, R5 ;  /* 0x0000000550507221 */ /* 0x000fc40000010000 */
[-C--:B------:R-:W-:Y:S01]  /*16f0*/  FFMA.FTZ R104, R7, R5.reuse, R104 ;  /* 0x0000000507687223 */ /* 0x080fe20000010068 */
[----:B------:R-:W-:Y:S01]  /*1700*/  FFMA.FTZ R2, R144, R5, R225 ;  /* 0x0000000590027223 */ /* 0x000fe200000100e1 */
[----:B------:R-:W-:Y:S02]  /*1710*/  SHF.L.U32 R5, R187, 0x10, RZ ;  /* 0x00000010bb057819 */ /* 0x000fe400000006ff */
[----:B------:R-:W-:-:S03]  /*1720*/  SHF.L.U32 R225, R191, 0x10, RZ ;  /* 0x00000010bfe17819 */ /* 0x000fc600000006ff */
[----:B------:R-:W-:Y:S01]  /*1730*/  FADD.FTZ R5, -R196, R5 ;  /* 0x00000005c4057221 */ /* 0x000fe20000010100 */
[----:B------:R-:W-:Y:S01]  /*1740*/  FADD.FTZ R32, R32, R211 ;  /* 0x000000d320207221 */ /* 0x000fe20000010000 */
[----:B------:R-:W-:Y:S01]  /*1750*/  FFMA.FTZ R56, R7, R211, R56 ;  /* 0x000000d307387223 */ /* 0x000fe20000010038 */
[----:B------:R-:W-:Y:S02]  /*1760*/  IMAD.U32 R211, R195, 0x10000, RZ ;  /* 0x00010000c3d37824 */ /* 0x000fe400078e00ff */
[----:B------:R-:W-:Y:S01]  /*1770*/  FMUL.FTZ R5, R5, UR17 ;  /* 0x0000001105057c20 */ /* 0x000fe20008410000 */
[----:B------:R-:W-:Y:S01]  /*1780*/  FMUL.FTZ R227, R138, R225 ;  /* 0x000000e18ae37220 */ /* 0x000fe20000410000 */
[----:B------:R-:W-:Y:S01]  /*1790*/  PRMT R184, R184, 0x7632, R184 ;  /* 0x00007632b8b87816 */ /* 0x000fe200000000b8 */
[----:B------:R-:W-:Y:S01]  /*17a0*/  FADD.FTZ R82, R82, R211 ;  /* 0x000000d352527221 */ /* 0x000fe20000010000 */
[-C--:B------:R-:W-:Y:S01]  /*17b0*/  FFMA.FTZ R106, R5, R211.reuse, R106 ;  /* 0x000000d3056a7223 */ /* 0x080fe2000001006a */
[----:B------:R-:W-:Y:S01]  /*17c0*/  FFMA.FTZ R0, R146, R211, R227 ;  /* 0x000000d392007223 */ /* 0x000fe200000100e3 */
[----:B------:R-:W-:-:S02]  /*17d0*/  SHF.L.U32 R211, R184, 0x10, RZ ;  /* 0x00000010b8d37819 */ /* 0x000fc400000006ff */
[----:B------:R-:W-:Y:S02]  /*17e0*/  PRMT R185, R185, 0x7632, R185 ;  /* 0x00007632b9b97816 */ /* 0x000fe400000000b9 */
[----:B------:R-:W-:Y:S01]  /*17f0*/  PRMT R188, R188, 0x7632, R188 ;  /* 0x00007632bcbc7816 */ /* 0x000fe200000000bc */
[----:B------:R-:W-:Y:S01]  /*1800*/  FADD.FTZ R208, -R196, R211 ;  /* 0x000000d3c4d07221 */ /* 0x000fe20000010100 */
[----:B------:R-:W-:Y:S02]  /*1810*/  SHF.L.U32 R185, R185, 0x10, RZ ;  /* 0x00000010b9b97819 */ /* 0x000fe400000006ff */
[----:B------:R-:W-:Y:S01]  /*1820*/  SHF.L.U32 R188, R188, 0x10, RZ ;  /* 0x00000010bcbc7819 */ /* 0x000fe200000006ff */
[----:B------:R-:W-:Y:S01]  /*1830*/  FMUL.FTZ R208, R208, UR17 ;  /* 0x00000011d0d07c20 */ /* 0x000fe20008410000 */
[----:B------:R-:W-:Y:S01]  /*1840*/  PRMT R192, R192, 0x7632, R192 ;  /* 0x00007632c0c07816 */ /* 0x000fe200000000c0 */
[----:B------:R-:W-:Y:S01]  /*1850*/  FADD.FTZ R185, -R196, R185 ;  /* 0x000000b9c4b97221 */ /* 0x000fe20000010100 */
[----:B------:R-:W-:-:S02]  /*1860*/  PRMT R189, R189, 0x7632, R189 ;  /* 0x00007632bdbd7816 */ /* 0x000fc400000000bd */
[----:B------:R-:W-:Y:S01]  /*1870*/  PRMT R186, R186, 0x7632, R186 ;  /* 0x00007632baba7816 */ /* 0x000fe200000000ba */
[-C--:B------:R-:W-:Y:S01]  /*1880*/  FMUL.FTZ R206, R141, R188.reuse ;  /* 0x000000bc8dce7220 */ /* 0x080fe20000410000 */
[----:B------:R-:W-:Y:S01]  /*1890*/  FADD.FTZ R37, R37, R188 ;  /* 0x000000bc25257221 */ /* 0x000fe20000010000 */
[----:B------:R-:W-:Y:S01]  /*18a0*/  FFMA.FTZ R61, R208, R188, R61 ;  /* 0x000000bcd03d7223 */ /* 0x000fe2000001003d */
[----:B------:R-:W-:Y:S01]  /*18b0*/  IMAD.U32 R192, R192, 0x10000, RZ ;  /* 0x00010000c0c07824 */ /* 0x000fe200078e00ff */
[----:B------:R-:W-:Y:S01]  /*18c0*/  PRMT R193, R193, 0x7632, R193 ;  /* 0x00007632c1c17816 */ /* 0x000fe200000000c1 */
[----:B------:R-:W-:Y:S01]  /*18d0*/  FMUL.FTZ R212, R185, UR17 ;  /* 0x00000011b9d47c20 */ /* 0x000fe20008410000 */
[----:B------:R-:W-:Y:S02]  /*18e0*/  SHF.L.U32 R188, R189, 0x10, RZ ;  /* 0x00000010bdbc7819 */ /* 0x000fe400000006ff */
[----:B------:R-:W-:Y:S02]  /*18f0*/  PRMT R190, R190, 0x7632, R190 ;  /* 0x00007632bebe7816 */ /* 0x000fe400000000be */
[----:B------:R-:W-:Y:S01]  /*1900*/  SHF.L.U32 R185, R186, 0x10, RZ ;  /* 0x00000010bab97819 */ /* 0x000fe200000006ff */
[----:B------:R-:W-:Y:S01]  /*1910*/  FADD.FTZ R85, R85, R192 ;  /* 0x000000c055557221 */ /* 0x000fe20000010000 */
[-C--:B------:R-:W-:Y:S01]  /*1920*/  FFMA.FTZ R109, R208, R192.reuse, R109 ;  /* 0x000000c0d06d7223 */ /* 0x080fe2000001006d */
[----:B------:R-:W-:Y:S01]  /*1930*/  FFMA.FTZ R206, R149, R192, R206 ;  /* 0x000000c095ce7223 */ /* 0x000fe200000100ce */
[----:B------:R-:W-:-:S02]  /*1940*/  IMAD.U32 R184, R193, 0x10000, RZ ;  /* 0x00010000c1b87824 */ /* 0x000fc400078e00ff */
[----:B------:R-:W-:Y:S01]  /*1950*/  FMUL.FTZ R192, R143, R188 ;  /* 0x000000bc8fc07220 */ /* 0x000fe20000410000 */
[----:B------:R-:W-:Y:S01]  /*1960*/  PRMT R194, R194, 0x7632, R194 ;  /* 0x00007632c2c27816 */ /* 0x000fe200000000c2 */
[----:B------:R-:W-:Y:S01]  /*1970*/  FADD.FTZ R185, -R196, R185 ;  /* 0x000000b9c4b97221 */ /* 0x000fe20000010100 */
[----:B------:R-:W-:Y:S01]  /*1980*/  SHF.L.U32 R190, R190, 0x10, RZ ;  /* 0x00000010bebe7819 */ /* 0x000fe200000006ff */
[----:B------:R-:W-:Y:S01]  /*1990*/  FADD.FTZ R87, R87, R184 ;  /* 0x000000b857577221 */ /* 0x000fe20000010000 */
[-C--:B------:R-:W-:Y:S01]  /*19a0*/  FFMA.FTZ R111, R212, R184.reuse, R111 ;  /* 0x000000b8d46f7223 */ /* 0x080fe2000001006f */
[----:B------:R-:W-:Y:S01]  /*19b0*/  FFMA.FTZ R211, R151, R184, R192 ;  /* 0x000000b897d37223 */ /* 0x000fe200000100c0 */
[----:B------:R-:W-:Y:S02]  /*19c0*/  IMAD.U32 R194, R194, 0x10000, RZ ;  /* 0x00010000c2c27824 */ /* 0x000fe400078e00ff */
[----:B------:R-:W-:Y:S01]  /*19d0*/  FMUL.FTZ R184, R137, R190 ;  /* 0x000000be89b87220 */ /* 0x000fe20000410000 */
[----:B------:R-:W-:Y:S01]  /*19e0*/  FMUL.FTZ R222, R185, UR17 ;  /* 0x00000011b9de7c20 */ /* 0x000fe20008410000 */
[----:B------:R-:W-:Y:S01]  /*19f0*/  FADD.FTZ R199, R199, R6 ;  /* 0x00000006c7c77221 */ /* 0x000fe20000010000 */
[----:B------:R-:W-:Y:S01]  /*1a00*/  FFMA.FTZ R185, R11, R6, R198 ;  /* 0x000000060bb97223 */ /* 0x000fe200000100c6 */
[----:B------:R-:W-:-:S02]  /*1a10*/  FFMA.FTZ R227, R145, R194, R184 ;  /* 0x000000c291e37223 */ /* 0x000fc400000100b8 */
[----:B------:R-:W-:Y:S01]  /*1a20*/  FADD.FTZ R199, R199, R206 ;  /* 0x000000cec7c77221 */ /* 0x000fe20000010000 */
[----:B------:R-:W-:Y:S01]  /*1a30*/  FFMA.FTZ R184, R208, R206, R185 ;  /* 0x000000ced0b87223 */ /* 0x000fe200000100b9 */
[----:B------:R-:W-:Y:S02]  /*1a40*/  PRMT R187, R187, 0x7632, R187 ;  /* 0x00007632bbbb7816 */ /* 0x000fe400000000bb */
[----:B------:R-:W-:Y:S01]  /*1a50*/  FADD.FTZ R186, R199, R4 ;  /* 0x00000004c7ba7221 */ /* 0x000fe20000010000 */
[----:B------:R-:W-:Y:S01]  /*1a60*/  FFMA.FTZ R185, R9, R4, R184 ;  /* 0x0000000409b97223 */ /* 0x000fe200000100b8 */
[----:B------:R-:W-:Y:S02]  /*1a70*/  PRMT R191, R191, 0x7632, R191 ;  /* 0x00007632bfbf7816 */ /* 0x000fe400000000bf */
[----:B------:R-:W-:Y:S01]  /*1a80*/  SHF.L.U32 R189, R187, 0x10, RZ ;  /* 0x00000010bbbd7819 */ /* 0x000fe200000006ff */
[----:B------:R-:W-:Y:S01]  /*1a90*/  FADD.FTZ R187, R186, R211 ;  /* 0x000000d3babb7221 */ /* 0x000fe20000010000 */
[----:B------:R-:W-:Y:S01]  /*1aa0*/  FFMA.FTZ R184, R212, R211, R185 ;  /* 0x000000d3d4b87223 */ /* 0x000fe200000100b9 */
[----:B------:R-:W-:Y:S01]  /*1ab0*/  FADD.FTZ R33, R33, R190 ;  /* 0x000000be21217221 */ /* 0x000fe20000010000 */
[----:B------:R-:W-:Y:S01]  /*1ac0*/  FFMA.FTZ R57, R222, R190, R57 ;  /* 0x000000bede397223 */ /* 0x000fe20000010039 */
[----:B------:R-:W-:Y:S01]  /*1ad0*/  PRMT R195, R195, 0x7632, R195 ;  /* 0x00007632c3c37816 */ /* 0x000fe200000000c3 */
[----:B------:R-:W-:Y:S01]  /*1ae0*/  FADD.FTZ R186, R187, R2 ;  /* 0x00000002bbba7221 */ /* 0x000fe20000010000 */
[----:B------:R-:W-:Y:S01]  /*1af0*/  SHF.L.U32 R190, R191, 0x10, RZ ;  /* 0x00000010bfbe7819 */ /* 0x000fe200000006ff */
[----:B------:R-:W-:Y:S01]  /*1b00*/  FFMA.FTZ R185, R7, R2, R184 ;  /* 0x0000000207b97223 */ /* 0x000fe200000100b8 */
[----:B------:R-:W-:Y:S01]  /*1b10*/  FADD.FTZ R39, R39, R188 ;  /* 0x000000bc27277221 */ /* 0x000fe20000010000 */
[----:B------:R-:W-:Y:S01]  /*1b20*/  FFMA.FTZ R63, R212, R188, R63 ;  /* 0x000000bcd43f7223 */ /* 0x000fe2000001003f */
[----:B------:R-:W-:-:S02]  /*1b30*/  IMAD.U32 R188, R195, 0x10000, RZ ;  /* 0x00010000c3bc7824 */ /* 0x000fc400078e00ff */
[----:B------:R-:W-:Y:S01]  /*1b40*/  FMUL.FTZ R192, R139, R190 ;  /* 0x000000be8bc07220 */ /* 0x000fe20000410000 */
[----:B------:R-:W-:Y:S01]  /*1b50*/  FADD.FTZ R189, -R196, R189 ;  /* 0x000000bdc4bd7221 */ /* 0x000fe20000010100 */
[----:B------:R-:W-:Y:S01]  /*1b60*/  FADD.FTZ R187, R186, R227 ;  /* 0x000000e3babb7221 */ /* 0x000fe20000010000 */
[----:B------:R-:W-:Y:S01]  /*1b70*/  FFMA.FTZ R184, R222, R227, R185 ;  /* 0x000000e3deb87223 */ /* 0x000fe200000100b9 */
[----:B------:R-:W-:Y:S01]  /*1b80*/  FADD.FTZ R34, R34, R225 ;  /* 0x000000e122227221 */ /* 0x000fe20000010000 */
[----:B------:R-:W-:Y:S01]  /*1b90*/  FFMA.FTZ R58, R5, R225, R58 ;  /* 0x000000e1053a7223 */ /* 0x000fe2000001003a */
[----:B------:R-:W-:Y:S01]  /*1ba0*/  FMUL.FTZ R228, R189, UR17 ;  /* 0x00000011bde47c20 */ /* 0x000fe20008410000 */
        /* <DEDUP_REMOVED lines=11> */
.L_x_788:
[----:B------:R-:W-:Y:S05]  /*1c60*/  BSYNC.RECONVERGENT B0 ;  /* 0x0000000000007941 */ /* 0x000fea0003800200 */
.L_x_787:
        /* <DEDUP_REMOVED lines=15> */
[----:B-1----:R-:W-:-:S05]  /*1d60*/  @P0 IMAD.WIDE.U32 R244, R197, 0x10, R232 ;  /* 0x00000010c5f40825 */ /* 0x002fca00078e00e8 */
[----:B------:R-:W5:Y:S01]  /*1d70*/  @P0 LDG.E.128 R172, desc[UR10][R244.64] ;  /* 0x0000000af4ac0981 */ /* 0x000f62000c1e1d00 */
[----:B------:R-:W-:-:S04]  /*1d80*/  ISETP.NE.U32.AND P1, PT, RZ, UR20, PT ;  /* 0x00000014ff007c0c */ /* 0x000fc8000bf25070 */
[----:B------:R-:W-:-:S13]  /*1d90*/  ISETP.NE.AND.EX P1, PT, RZ, UR21, PT, P1 ;  /* 0x00000015ff007c0c */ /* 0x000fda000bf25310 */
[----:B------:R-:W1:Y:S01]  /*1da0*/  @P1 LDC.64 R202, c[0x0][0x3b8] ;  /* 0x0000ee00ffca1b82 */ /* 0x000e620000000a00 */
[----:B0-----:R-:W-:-:S05]  /*1db0*/  IMAD.WIDE.U32 R204, R197, 0x8, R204 ;  /* 0x00000008c5cc7825 */ /* 0x001fca00078e00cc */
[----:B------:R-:W5:Y:S01]  /*1dc0*/  LDG.E.64 R232, desc[UR10][R204.64] ;  /* 0x0000000acce87981 */ /* 0x000f62000c1e1b00 */
[----:B-1----:R-:W-:-:S05]  /*1dd0*/  @P1 IMAD.WIDE.U32 R202, R197, 0x8, R202 ;  /* 0x00000008c5ca1825 */ /* 0x002fca00078e00ca */
[----:B------:R0:W5:Y:S01]  /*1de0*/  @P1 LDG.E.64 R238, desc[UR10][R202.64] ;  /* 0x0000000acaee1981 */ /* 0x000162000c1e1b00 */
[C---:B---3--:R-:W-:Y:S02]  /*1df0*/  PRMT R200, R186.reuse, 0x7632, R200 ;  /* 0x00007632bac87816 */ /* 0x048fe400000000c8 */
[----:B------:R-:W-:Y:S02]  /*1e00*/  SHF.L.U32 R213, R186, 0x10, RZ ;  /* 0x00000010bad57819 */ /* 0x000fe400000006ff */
[C---:B------:R-:W-:Y:S02]  /*1e10*/  PRMT R186, R187.reuse, 0x7632, R186 ;  /* 0x00007632bbba7816 */ /* 0x040fe400000000ba */
[----:B------:R-:W-:Y:S02]  /*1e20*/  SHF.L.U32 R221, R187, 0x10, RZ ;  /* 0x00000010bbdd7819 */ /* 0x000fe400000006ff */
[----:B------:R-:W-:Y:S02]  /*1e30*/  PRMT R197, R184, 0x7632, R197 ;  /* 0x00007632b8c57816 */ /* 0x000fe400000000c5 */
[----:B----4-:R-:W-:-:S02]  /*1e40*/  SHF.L.U32 R187, R192, 0x10, RZ ;  /* 0x00000010c0bb7819 */ /* 0x010fc400000006ff */
[----:B------:R-:W-:Y:S01]  /*1e50*/  SHF.L.U32 R207, R184, 0x10, RZ ;  /* 0x00000010b8cf7819 */ /* 0x000fe200000006ff */
[C---:B------:R-:W-:Y:S01]  /*1e60*/  IMAD.U32 R209, R185.reuse, 0x10000, RZ ;  /* 0x00010000b9d17824 */ /* 0x040fe200078e00ff */
[----:B------:R-:W-:Y:S02]  /*1e70*/  PRMT R184, R185, 0x7632, R184 ;  /* 0x00007632b9b87816 */ /* 0x000fe400000000b8 */
[----:B0-----:R-:W-:Y:S01]  /*1e80*/  SHF.L.U32 R203, R197, 0x10, RZ ;  /* 0x00000010c5cb7819 */ /* 0x001fe200000006ff */
[----:B--2---:R-:W-:Y:S02]  /*1e90*/  IMAD.U32 R185, R188, 0x10000, RZ ;  /* 0x00010000bcb97824 */ /* 0x004fe400078e00ff */
[----:B-----5:R-:W-:Y:S01]  /*1ea0*/  FMUL.FTZ R197, R124, R187 ;  /* 0x000000bb7cc57220 */ /* 0x020fe20000410000 */
[----:B------:R-:W-:Y:S01]  /*1eb0*/  FADD.FTZ R207, -R196, R207 ;  /* 0x000000cfc4cf7221 */ /* 0x000fe20000010100 */
[----:B------:R-:W-:Y:S02]  /*1ec0*/  SHF.L.U32 R219, R200, 0x10, RZ ;  /* 0x00000010c8db7819 */ /* 0x000fe400000006ff */
[-C--:B------:R-:W-:Y:S01]  /*1ed0*/  FFMA.FTZ R204, R132, R185.reuse, R197 ;  /* 0x000000b984cc7223 */ /* 0x080fe200000100c5 */
[----:B------:R-:W-:Y:S01]  /*1ee0*/  FMUL.FTZ R207, R207, UR17 ;  /* 0x00000011cfcf7c20 */ /* 0x000fe20008410000 */
[----:B------:R-:W-:Y:S01]  /*1ef0*/  SHF.L.U32 R197, R193, 0x10, RZ ;  /* 0x00000010c1c57819 */ /* 0x000fe200000006ff */
[C---:B------:R-:W-:Y:S01]  /*1f00*/  FADD.FTZ R205, -R196.reuse, R209 ;  /* 0x000000d1c4cd7221 */ /* 0x040fe20000010100 */
[----:B------:R-:W-:Y:S01]  /*1f10*/  FADD.FTZ R226, -R196, R219 ;  /* 0x000000dbc4e27221 */ /* 0x000fe20000010100 */
[----:B------:R-:W-:Y:S01]  /*1f20*/  FADD.FTZ R76, R76, R185 ;  /* 0x000000b94c4c7221 */ /* 0x000fe20000010000 */
[C---:B------:R-:W-:Y:S01]  /*1f30*/  FFMA.FTZ R100, R207.reuse, R185, R100 ;  /* 0x000000b9cf647223 */ /* 0x040fe20000010064 */
[----:B------:R-:W-:Y:S01]  /*1f40*/  FADD.FTZ R28, R28, R187 ;  /* 0x000000bb1c1c7221 */ /* 0x000fe20000010000 */
[----:B------:R-:W-:Y:S01]  /*1f50*/  FFMA.FTZ R52, R207, R187, R52 ;  /* 0x000000bbcf347223 */ /* 0x000fe20000010034 */
[----:B------:R-:W-:-:S02]  /*1f60*/  IMAD.U32 R209, R184, 0x10000, RZ ;  /* 0x00010000b8d17824 */ /* 0x000fc400078e00ff */
[----:B------:R-:W-:Y:S01]  /*1f70*/  FMUL.FTZ R205, R205, UR17 ;  /* 0x00000011cdcd7c20 */ /* 0x000fe20008410000 */
[----:B------:R-:W-:Y:S01]  /*1f80*/  IMAD.U32 R185, R189, 0x10000, RZ ;  /* 0x00010000bdb97824 */ /* 0x000fe200078e00ff */
[----:B------:R-:W-:Y:S01]  /*1f90*/  SHF.L.U32 R219, R194, 0x10, RZ ;  /* 0x00000010c2db7819 */ /* 0x000fe200000006ff */
[----:B------:R-:W-:Y:S01]  /*1fa0*/  FMUL.FTZ R187, R126, R197 ;  /* 0x000000c57ebb7220 */ /* 0x000fe20000410000 */
[----:B------:R-:W-:Y:S01]  /*1fb0*/  FADD.FTZ R216, -R196, R209 ;  /* 0x000000d1c4d87221 */ /* 0x000fe20000010100 */
[----:B------:R-:W-:Y:S01]  /*1fc0*/  FADD.FTZ R78, R78, R185 ;  /* 0x000000b94e4e7221 */ /* 0x000fe20000010000 */
[-C--:B------:R-:W-:Y:S01]  /*1fd0*/  FFMA.FTZ R102, R205, R185.reuse, R102 ;  /* 0x000000b9cd667223 */ /* 0x080fe20000010066 */
[----:B------:R-:W-:Y:S01]  /*1fe0*/  FFMA.FTZ R202, R134, R185, R187 ;  /* 0x000000b986ca7223 */ /* 0x000fe200000100bb */
[----:B------:R-:W-:Y:S02]  /*1ff0*/  IMAD.U32 R209, R190, 0x10000, RZ ;  /* 0x00010000bed17824 */ /* 0x000fe400078e00ff */
[----:B------:R-:W-:Y:S01]  /*2000*/  FMUL.FTZ R185, R120, R219 ;  /* 0x000000db78b97220 */ /* 0x000fe20000410000 */
[----:B------:R-:W-:Y:S01]  /*2010*/  FADD.FTZ R213, -R196, R213 ;  /* 0x000000d5c4d57221 */ /* 0x000fe20000010100 */
[----:B------:R-:W-:Y:S01]  /*2020*/  PRMT R184, R192, 0x7632, R184 ;  /* 0x00007632c0b87816 */ /* 0x000fe200000000b8 */
[----:B------:R-:W-:Y:S01]  /*2030*/  FADD.FTZ R214, -R196, R203 ;  /* 0x000000cbc4d67221 */ /* 0x000fe20000010100 */
[----:B------:R-:W-:Y:S01]  /*2040*/  FFMA.FTZ R200, R128, R209, R185 ;  /* 0x000000d180c87223 */ /* 0x000fe200000100b9 */
[----:B------:R-:W-:Y:S01]  /*2050*/  FMUL.FTZ R203, R213, UR17 ;  /* 0x00000011d5cb7c20 */ /* 0x000fe20008410000 */
[----:B------:R-:W-:Y:S01]  /*2060*/  SHF.L.U32 R185, R195, 0x10, RZ ;  /* 0x00000010c3b97819 */ /* 0x000fe200000006ff */
[----:B------:R-:W-:Y:S01]  /*2070*/  FADD.FTZ R221, -R196, R221 ;  /* 0x000000ddc4dd7221 */ /* 0x000fe20000010100 */
[----:B------:R-:W-:Y:S01]  /*2080*/  SHF.L.U32 R223, R186, 0x10, RZ ;  /* 0x00000010badf7819 */ /* 0x000fe200000006ff */
[----:B------:R-:W-:Y:S01]  /*2090*/  IMAD.U32 R184, R184, 0x10000, RZ ;  /* 0x00010000b8b87824 */ /* 0x000fe200078e00ff */
[----:B------:R-:W-:-:S02]  /*20a0*/  PRMT R188, R188, 0x7632, R188 ;  /* 0x00007632bcbc7816 */ /* 0x000fc400000000bc */
[----:B------:R-:W-:Y:S01]  /*20b0*/  PRMT R186, R193, 0x7632, R186 ;  /* 0x00007632c1ba7816 */ /* 0x000fe200000000ba */
[----:B------:R-:W-:Y:S01]  /*20c0*/  FADD.FTZ R72, R72, R209 ;  /* 0x000000d148487221 */ /* 0x000fe20000010000 */
[----:B------:R-:W-:Y:S01]  /*20d0*/  FFMA.FTZ R96, R203, R209, R96 ;  /* 0x000000d1cb607223 */ /* 0x000fe20000010060 */
[----:B------:R-:W-:Y:S01]  /*20e0*/  FADD.FTZ R30, R30, R197 ;  /* 0x000000c51e1e7221 */ /* 0x000fe20000010000 */
[----:B------:R-:W-:Y:S01]  /*20f0*/  FFMA.FTZ R54, R205, R197, R54 ;  /* 0x000000c5cd367223 */ /* 0x000fe20000010036 */
[----:B------:R-:W-:Y:S01]  /*2100*/  SHF.L.U32 R187, R191, 0x10, RZ ;  /* 0x00000010bfbb7819 */ /* 0x000fe200000006ff */
[----:B------:R-:W-:Y:S01]  /*2110*/  FMUL.FTZ R209, R221, UR17 ;  /* 0x00000011ddd17c20 */ /* 0x000fe20008410000 */
[----:B------:R-:W-:Y:S01]  /*2120*/  FMUL.FTZ R197, R122, R185 ;  /* 0x000000b97ac57220 */ /* 0x000fe20000410000 */
[----:B------:R-:W-:Y:S01]  /*2130*/  SHF.L.U32 R188, R188, 0x10, RZ ;  /* 0x00000010bcbc7819 */ /* 0x000fe200000006ff */
[----:B------:R-:W-:Y:S01]  /*2140*/  FMUL.FTZ R214, R214, UR17 ;  /* 0x00000011d6d67c20 */ /* 0x000fe20008410000 */
[----:B------:R-:W-:Y:S01]  /*2150*/  PRMT R189, R189, 0x7632, R189 ;  /* 0x00007632bdbd7816 */ /* 0x000fe200000000bd */
        /* <DEDUP_REMOVED lines=8> */
[----:B------:R-:W-:Y:S01]  /*21e0*/  PRMT R187, R190, 0x7632, R187 ;  /* 0x00007632bebb7816 */ /* 0x000fe200000000bb */
[----:B------:R-:W-:-:S02]  /*21f0*/  IMAD.U32 R188, R189, 0x10000, RZ ;  /* 0x00010000bdbc7824 */ /* 0x000fc400078e00ff */
[----:B------:R-:W-:Y:S01]  /*2200*/  FMUL.FTZ R216, R216, UR17 ;  /* 0x00000011d8d87c20 */ /* 0x000fe20008410000 */
[----:B------:R-:W-:Y:S01]  /*2210*/  FMUL.FTZ R190, R127, R186 ;  /* 0x000000ba7fbe7220 */ /* 0x000fe20000410000 */
[----:B------:R-:W-:Y:S01]  /*2220*/  PRMT R194, R194, 0x7632, R194 ;  /* 0x00007632c2c27816 */ /* 0x000fe200000000c2 */
[----:B------:R-:W-:Y:S01]  /*2230*/  FADD.FTZ R24, R24, R219 ;  /* 0x000000db18187221 */ /* 0x000fe20000010000 */
[----:B------:R-:W-:Y:S01]  /*2240*/  FFMA.FTZ R48, R203, R219, R48 ;  /* 0x000000dbcb307223 */ /* 0x000fe20000010030 */
[----:B------:R-:W-:Y:S01]  /*2250*/  FADD.FTZ R79, R79, R188 ;  /* 0x000000bc4f4f7221 */ /* 0x000fe20000010000 */
[-C--:B------:R-:W-:Y:S01]  /*2260*/  FFMA.FTZ R103, R216, R188.reuse, R103 ;  /* 0x000000bcd8677223 */ /* 0x080fe20000010067 */
[----:B------:R-:W-:Y:S01]  /*2270*/  FFMA.FTZ R219, R135, R188, R190 ;  /* 0x000000bc87db7223 */ /* 0x000fe200000100be */
[----:B------:R-:W-:Y:S01]  /*2280*/  SHF.L.U32 R188, R194, 0x10, RZ ;  /* 0x00000010c2bc7819 */ /* 0x000fe200000006ff */
[----:B------:R-:W-:Y:S01]  /*2290*/  FMUL.FTZ R226, R226, UR17 ;  /* 0x00000011e2e27c20 */ /* 0x000fe20008410000 */
[----:B------:R-:W-:-:S02]  /*22a0*/  SHF.L.U32 R190, R187, 0x10, RZ ;  /* 0x00000010bbbe7819 */ /* 0x000fc400000006ff */
[----:B------:R-:W-:Y:S01]  /*22b0*/  PRMT R195, R195, 0x7632, R195 ;  /* 0x00007632c3c37816 */ /* 0x000fe200000000c3 */
[----:B------:R-:W-:Y:S01]  /*22c0*/  FMUL.FTZ R192, R121, R188 ;  /* 0x000000bc79c07220 */ /* 0x000fe20000410000 */
[----:B------:R-:W-:Y:S01]  /*22d0*/  FADD.FTZ R224, -R196, R223 ;  /* 0x000000dfc4e07221 */ /* 0x000fe20000010100 */
[----:B------:R-:W-:Y:S01]  /*22e0*/  PRMT R191, R191, 0x7632, R191 ;  /* 0x00007632bfbf7816 */ /* 0x000fe200000000bf */
[----:B------:R-:W-:Y:S01]  /*22f0*/  FADD.FTZ R73, R73, R190 ;  /* 0x000000be49497221 */ /* 0x000fe20000010000 */
[----:B------:R-:W-:Y:S01]  /*2300*/  SHF.L.U32 R196, R195, 0x10, RZ ;  /* 0x00000010c3c47819 */ /* 0x000fe200000006ff */
[-C--:B------:R-:W-:Y:S01]  /*2310*/  FFMA.FTZ R97, R226, R190.reuse, R97 ;  /* 0x000000bee2617223 */ /* 0x080fe20000010061 */
        /* <DEDUP_REMOVED lines=33> */
.L_x_790:
[----:B------:R-:W-:Y:S05]  /*2530*/  BSYNC.RECONVERGENT B0 ;  /* 0x0000000000007941 */ /* 0x000fea0003800200 */
.L_x_789:
        /* <DEDUP_REMOVED lines=32> */
.L_x_792:
[----:B------:R-:W-:Y:S05]  /*2740*/  BSYNC.RECONVERGENT B0 ;  /* 0x0000000000007941 */ /* 0x000fea0003800200 */
.L_x_791:
        /* <DEDUP_REMOVED lines=57> */
[----:B------:R-:W-:Y:S01]  /*2ae0*/  FFMA.FTZ R184, R218, UR16, R194 ;  /* 0x00000010dab87c23 */ /* 0x000fe200080100c2 */
[----:B------:R-:W-:Y:S01]  /*2af0*/  FADD.FTZ R186, R19, -R186 ;  /* 0x800000ba13ba7221 */ /* 0x000fe20000010000 */
[----:B------:R-:W-:Y:S01]  /*2b00*/  FADD.FTZ R188, R229, -R188 ;  /* 0x800000bce5bc7221 */ /* 0x000fe20000010000 */
[----:B------:R-:W-:Y:S01]  /*2b10*/  FADD.FTZ R185, R8, -R185 ;  /* 0x800000b908b97221 */ /* 0x000fe20000010000 */
[----:B------:R-:W-:Y:S01]  /*2b20*/  FADD.FTZ R184, R215, -R184 ;  /* 0x800000b8d7b87221 */ /* 0x000fe20000010000 */
[----:B------:R-:W-:Y:S01]  /*2b30*/  FMUL.FTZ R186, R186, UR17 ;  /* 0x00000011baba7c20 */ /* 0x000fe20008410000 */
[----:B------:R-:W-:Y:S01]  /*2b40*/  FMUL.FTZ R188, R188, UR17 ;  /* 0x00000011bcbc7c20 */ /* 0x000fe20008410000 */
[----:B------:R-:W-:Y:S01]  /*2b50*/  ISETP.GE.U32.AND P0, PT, R236, RZ, PT ;  /* 0x000000ffec00720c */ /* 0x000fe20003f06070 */
[----:B------:R-:W-:Y:S01]  /*2b60*/  FMUL.FTZ R185, R185, UR17 ;  /* 0x00000011b9b97c20 */ /* 0x000fe20008410000 */
[----:B------:R-:W-:Y:S01]  /*2b70*/  FMUL.FTZ R184, R184, UR17 ;  /* 0x00000011b8b87c20 */ /* 0x000fe20008410000 */
[----:B------:R-:W-:Y:S01]  /*2b80*/  FMUL.FTZ R186, R186, UR23 ;  /* 0x00000017baba7c20 */ /* 0x000fe20008410000 */
[----:B------:R-:W-:Y:S01]  /*2b90*/  FMUL.FTZ R188, R188, UR23 ;  /* 0x00000017bcbc7c20 */ /* 0x000fe20008410000 */
[----:B------:R-:W-:Y:S01]  /*2ba0*/  LOP3.LUT P5, RZ, R237, 0xff0000, RZ, 0xc0, !PT ;  /* 0x00ff0000edff7812 */ /* 0x000fe200078ac0ff */
[----:B------:R-:W-:Y:S01]  /*2bb0*/  FMUL.FTZ R185, R185, UR23 ;  /* 0x00000017b9b97c20 */ /* 0x000fe20008410000 */
[C---:B------:R-:W-:Y:S01]  /*2bc0*/  ISETP.GE.U32.AND.EX P0, PT, R237.reuse, 0x1000000, PT, P0 ;  /* 0x01000000ed00780c */ /* 0x040fe20003f06100 */
[----:B------:R-:W-:Y:S01]  /*2bd0*/  FMUL.FTZ R184, R184, UR23 ;  /* 0x00000017b8b87c20 */ /* 0x000fe20008410000 */
[----:B------:R-:W-:Y:S01]  /*2be0*/  LOP3.LUT P1, RZ, R237, 0xff, RZ, 0xc0, !PT ;  /* 0x000000ffedff7812 */ /* 0x000fe2000782c0ff */
[----:B------:R-:W-:Y:S01]  /*2bf0*/  FFMA.FTZ R189, R15, UR16, R194 ;  /* 0x000000100fbd7c23 */ /* 0x000fe200080100c2 */
[----:B------:R-:W-:-:S02]  /*2c00*/  LOP3.LUT P6, RZ, R237, 0xff00, RZ, 0xc0, !PT ;  /* 0x0000ff00edff7812 */ /* 0x000fc400078cc0ff */
[----:B------:R-:W-:Y:S01]  /*2c10*/  FSEL R186, R186, RZ, P5 ;  /* 0x000000ffbaba7208 */ /* 0x000fe20002800000 */
[----:B------:R-:W-:Y:S01]  /*2c20*/  FADD.FTZ R189, R10, -R189 ;  /* 0x800000bd0abd7221 */ /* 0x000fe20000010000 */
[----:B------:R-:W-:Y:S01]  /*2c30*/  FSEL R187, R188, RZ, P0 ;  /* 0x000000ffbcbb7208 */ /* 0x000fe20000000000 */
[----:B------:R-:W-:Y:S01]  /*2c40*/  FFMA.FTZ R188, R220, UR16, R194 ;  /* 0x00000010dcbc7c23 */ /* 0x000fe200080100c2 */
[----:B------:R-:W-:Y:S01]  /*2c50*/  FSEL R185, R185, RZ, P1 ;  /* 0x000000ffb9b97208 */ /* 0x000fe20000800000 */
[----:B------:R-:W-:Y:S01]  /*2c60*/  FMUL.FTZ R189, R189, UR17 ;  /* 0x00000011bdbd7c20 */ /* 0x000fe20008410000 */
[----:B------:R-:W-:Y:S01]  /*2c70*/  FSEL R184, R184, RZ, P6 ;  /* 0x000000ffb8b87208 */ /* 0x000fe20003000000 */
[----:B------:R-:W-:Y:S01]  /*2c80*/  FADD.FTZ R188, R217, -R188 ;  /* 0x800000bcd9bc7221 */ /* 0x000fe20000010000 */
[----:B------:R-:W-:Y:S01]  /*2c90*/  F2FP.BF16.F32.PACK_AB R187, R187, R186 ;  /* 0x000000babbbb723e */ /* 0x000fe200000010ff */
[----:B------:R-:W-:Y:S01]  /*2ca0*/  FMUL.FTZ R189, R189, UR23 ;  /* 0x00000017bdbd7c20 */ /* 0x000fe20008410000 */
[----:B------:R-:W-:Y:S01]  /*2cb0*/  F2FP.BF16.F32.PACK_AB R186, R184, R185 ;  /* 0x000000b9b8ba723e */ /* 0x000fe200000010ff */
[--C-:B------:R-:W-:Y:S01]  /*2cc0*/  FFMA.FTZ R184, R18, UR16, R194.reuse ;  /* 0x0000001012b87c23 */ /* 0x100fe200080100c2 */
[----:B------:R-:W-:Y:S01]  /*2cd0*/  FFMA.FTZ R185, R3, UR16, R194 ;  /* 0x0000001003b97c23 */ /* 0x000fe200080100c2 */
[----:B------:R-:W-:Y:S01]  /*2ce0*/  FMUL.FTZ R188, R188, UR17 ;  /* 0x00000011bcbc7c20 */ /* 0x000fe20008410000 */
[----:B------:R-:W-:Y:S01]  /*2cf0*/  LOP3.LUT P5, RZ, R236, 0xff0000, RZ, 0xc0, !PT ;  /* 0x00ff0000ecff7812 */ /* 0x000fe200078ac0ff */
[----:B------:R-:W-:Y:S01]  /*2d00*/  FADD.FTZ R184, R17, -R184 ;  /* 0x800000b811b87221 */ /* 0x000fe20000010000 */
[----:B------:R-:W-:Y:S01]  /*2d10*/  FADD.FTZ R185, R12, -R185 ;  /* 0x800000b90cb97221 */ /* 0x000fe20000010000 */
[----:B------:R-:W-:Y:S01]  /*2d20*/  LOP3.LUT P1, RZ, R236, 0xff00, RZ, 0xc0, !PT ;  /* 0x0000ff00ecff7812 */ /* 0x000fe2000782c0ff */
[----:B------:R-:W-:Y:S01]  /*2d30*/  FMUL.FTZ R190, R188, UR23 ;  /* 0x00000017bcbe7c20 */ /* 0x000fe20008410000 */
[----:B------:R-:W-:Y:S01]  /*2d40*/  FMUL.FTZ R184, R184, UR17 ;  /* 0x00000011b8b87c20 */ /* 0x000fe20008410000 */
[----:B------:R-:W-:Y:S01]  /*2d50*/  FMUL.FTZ R185, R185, UR17 ;  /* 0x00000011b9b97c20 */ /* 0x000fe20008410000 */
[----:B------:R-:W-:-:S02]  /*2d60*/  LOP3.LUT P6, RZ, R236, 0xff000000, RZ, 0xc0, !PT ;  /* 0xff000000ecff7812 */ /* 0x000fc400078cc0ff */
[----:B------:R-:W-:Y:S01]  /*2d70*/  FMUL.FTZ R184, R184, UR23 ;  /* 0x00000017b8b87c20 */ /* 0x000fe20008410000 */
[----:B------:R-:W-:Y:S01]  /*2d80*/  FMUL.FTZ R185, R185, UR23 ;  /* 0x00000017b9b97c20 */ /* 0x000fe20008410000 */
[----:B------:R-:W-:Y:S02]  /*2d90*/  LOP3.LUT P0, RZ, R236, 0xff, RZ, 0xc0, !PT ;  /* 0x000000ffecff7812 */ /* 0x000fe4000780c0ff */
[----:B------:R-:W-:Y:S02]  /*2da0*/  FSEL R188, R189, RZ, P5 ;  /* 0x000000ffbdbc7208 */ /* 0x000fe40002800000 */
[----:B------:R-:W-:Y:S02]  /*2db0*/  FSEL R189, R184, RZ, P1 ;  /* 0x000000ffb8bd7208 */ /* 0x000fe40000800000 */
[----:B------:R-:W-:Y:S02]  /*2dc0*/  FSEL R191, R190, RZ, P6 ;  /* 0x000000ffbebf7208 */ /* 0x000fe40003000000 */
[----:B------:R-:W-:-:S02]  /*2dd0*/  FSEL R184, R185, RZ, P0 ;  /* 0x000000ffb9b87208 */ /* 0x000fc40000000000 */
[----:B------:R-:W-:Y:S02]  /*2de0*/  F2FP.BF16.F32.PACK_AB R185, R191, R188 ;  /* 0x000000bcbfb9723e */ /* 0x000fe400000010ff */
[----:B------:R-:W-:Y:S01]  /*2df0*/  F2FP.BF16.F32.PACK_AB R184, R189, R184 ;  /* 0x000000b8bdb8723e */ /* 0x000fe200000010ff */
[----:B------:R-:W-:Y:S06]  /*2e00*/  BRA `(.L_x_798) ;  /* 0x00000020007c7947 */ /* 0x000fec0003800000 */
.L_x_797:
        /* <DEDUP_REMOVED lines=19> */
[----:B------:R-:W-:-:S02]  /*2f40*/  LOP3.LUT P1, RZ, R237, 0xff, RZ, 0xc0, !PT ;  /* 0x000000ffedff7812 */ /* 0x000fc4000782c0ff */
[----:B------:R-:W-:Y:S02]  /*2f50*/  LOP3.LUT P6, RZ, R237, 0xff00, RZ, 0xc0, !PT ;  /* 0x0000ff00edff7812 */ /* 0x000fe400078cc0ff */
[----:B------:R-:W-:Y:S02]  /*2f60*/  FSEL R187, R185, RZ, P5 ;  /* 0x000000ffb9bb7208 */ /* 0x000fe40002800000 */
[----:B------:R-:W-:Y:S02]  /*2f70*/  FSEL R186, R186, RZ, P0 ;  /* 0x000000ffbaba7208 */ /* 0x000fe40000000000 */
[----:B------:R-:W-:Y:S02]  /*2f80*/  FSEL R176, R176, RZ, P1 ;  /* 0x000000ffb0b07208 */ /* 0x000fe40000800000 */
[----:B------:R-:W-:Y:S02]  /*2f90*/  FSEL R185, R179, RZ, P6 ;  /* 0x000000ffb3b97208 */ /* 0x000fe40003000000 */
[----:B------:R-:W-:-:S02]  /*2fa0*/  F2FP.BF16.F32.PACK_AB R187, R186, R187 ;  /* 0x000000bbbabb723e */ /* 0x000fc400000010ff */
[----:B------:R-:W-:Y:S01]  /*2fb0*/  F2FP.BF16.F32.PACK_AB R179, R189, R184 ;  /* 0x000000b8bdb3723e */ /* 0x000fe200000010ff */
[--C-:B------:R-:W-:Y:S01]  /*2fc0*/  FFMA.FTZ R184, R220, UR16, R194.reuse ;  /* 0x00000010dcb87c23 */ /* 0x100fe200080100c2 */
[----:B------:R-:W-:Y:S01]  /*2fd0*/  F2FP.BF16.F32.PACK_AB R186, R185, R176 ;  /* 0x000000b0b9ba723e */ /* 0x000fe200000010ff */
[--C-:B------:R-:W-:Y:S01]  /*2fe0*/  FFMA.FTZ R185, R15, UR16, R194.reuse ;  /* 0x000000100fb97c23 */ /* 0x100fe200080100c2 */
[----:B------:R-:W-:Y:S01]  /*2ff0*/  F2FP.BF16.F32.PACK_AB R178, R178, R177 ;  /* 0x000000b1b2b2723e */ /* 0x000fe200000010ff */
        /* <DEDUP_REMOVED lines=8> */
[----:B------:R-:W-:Y:S01]  /*3080*/  FMUL.FTZ R176, R177, UR17 ;  /* 0x00000011b1b07c20 */ /* 0x000fe20008410000 */
[----:B------:R-:W-:Y:S01]  /*3090*/  FMUL.FTZ R185, R184, UR17 ;  /* 0x00000011b8b97c20 */ /* 0x000fe20008410000 */
[----:B------:R-:W-:Y:S01]  /*30a0*/  FMUL.FTZ R189, R188, UR23 ;  /* 0x00000017bcbd7c20 */ /* 0x000fe20008410000 */
[----:B------:R-:W-:Y:S01]  /*30b0*/  LOP3.LUT P5, RZ, R236, 0xff0000, RZ, 0xc0, !PT ;  /* 0x00ff0000ecff7812 */ /* 0x000fe200078ac0ff */
[----:B------:R-:W-:Y:S01]  /*30c0*/  FMUL.FTZ R184, R176, UR23 ;  /* 0x00000017b0b87c20 */ /* 0x000fe20008410000 */
[C---:B------:R-:W-:Y:S01]  /*30d0*/  F2FP.BF16.F32.PACK_AB R177, R191.reuse, R188 ;  /* 0x000000bcbfb1723e */ /* 0x040fe200000010ff */
[----:B------:R-:W-:Y:S01]  /*30e0*/  FMUL.FTZ R191, R191, UR23 ;  /* 0x00000017bfbf7c20 */ /* 0x000fe20008410000 */
[C---:B------:R-:W-:Y:S01]  /*30f0*/  F2FP.BF16.F32.PACK_AB R176, R185.reuse, R176 ;  /* 0x000000b0b9b0723e */ /* 0x040fe200000010ff */
[----:B------:R-:W-:Y:S01]  /*3100*/  FMUL.FTZ R185, R185, UR23 ;  /* 0x00000017b9b97c20 */ /* 0x000fe20008410000 */
[----:B------:R-:W-:-:S02]  /*3110*/  LOP3.LUT P6, RZ, R236, 0xff000000, RZ, 0xc0, !PT ;  /* 0xff000000ecff7812 */ /* 0x000fc400078cc0ff */
[C---:B------:R-:W-:Y:S02]  /*3120*/  LOP3.LUT P0, RZ, R236.reuse, 0xff, RZ, 0xc0, !PT ;  /* 0x000000ffecff7812 */ /* 0x040fe4000780c0ff */
        /* <DEDUP_REMOVED lines=8> */
.L_x_796:
[----:B------:R-:W-:Y:S01]  /*31b0*/  UMOV UR4, UR8 ;  /* 0x0000000800047c82 */ /* 0x000fe20008000000 */
[----:B------:R-:W-:Y:S01]  /*31c0*/  UMOV UR5, UR9 ;  /* 0x0000000900057c82 */ /* 0x000fe20008000000 */
[----:B------:R-:W-:-:S04]  /*31d0*/  UISETP.NE.U32.AND UP0, UPT, UR4, URZ, UPT ;  /* 0x000000ff0400728c */ /* 0x000fc8000bf05070 */
[----:B------:R-:W-:-:S09]  /*31e0*/  UISETP.NE.AND.EX UP0, UPT, UR5, URZ, UPT, UP0 ;  /* 0x000000ff0500728c */ /* 0x000fd2000bf05300 */
[----:B------:R-:W-:Y:S05]  /*31f0*/  BRA.U UP0, `(.L_x_799) ;  /* 0x0000000500087547 */ /* 0x000fea000b800000 */
[----:B------:R-:W-:Y:S01]  /*3200*/  PRMT R185, R23, 0x7632, R185 ;  /* 0x0000763217b97816 */ /* 0x000fe200000000b9 */
[----:B------:R-:W-:Y:S01]  /*3210*/  FFMA.FTZ R188, R230, UR16, R194 ;  /* 0x00000010e6bc7c23 */ /* 0x000fe200080100c2 */
[----:B------:R-:W-:Y:S01]  /*3220*/  PRMT R184, R22, 0x7632, R184 ;  /* 0x0000763216b87816 */ /* 0x000fe200000000b8 */
[----:B------:R-:W-:Y:S01]  /*3230*/  FFMA.FTZ R186, R218, UR16, R194 ;  /* 0x00000010daba7c23 */ /* 0x000fe200080100c2 */
[----:B------:R-:W-:Y:S01]  /*3240*/  SHF.L.U32 R185, R185, 0x10, RZ ;  /* 0x00000010b9b97819 */ /* 0x000fe200000006ff */
[----:B------:R-:W-:Y:S01]  /*3250*/  FADD.FTZ R188, R229, -R188 ;  /* 0x800000bce5bc7221 */ /* 0x000fe20000010000 */
[----:B------:R-:W-:Y:S01]  /*3260*/  ISETP.GE.U32.AND P0, PT, R236, RZ, PT ;  /* 0x000000ffec00720c */ /* 0x000fe20003f06070 */
[----:B------:R-:W-:Y:S01]  /*3270*/  FADD.FTZ R187, R215, -R186 ;  /* 0x800000bad7bb7221 */ /* 0x000fe20000010000 */
[----:B------:R-:W-:Y:S02]  /*3280*/  IMAD.U32 R184, R184, 0x10000, RZ ;  /* 0x00010000b8b87824 */ /* 0x000fe400078e00ff */
[--C-:B------:R-:W-:Y:S01]  /*3290*/  FFMA.FTZ R189, R188, UR17, R185.reuse ;  /* 0x00000011bcbd7c23 */ /* 0x100fe200080100b9 */
[----:B------:R-:W-:Y:S01]  /*32a0*/  FFMA.FTZ R186, R220, UR16, R194 ;  /* 0x00000010dcba7c23 */ /* 0x000fe200080100c2 */
[----:B------:R-:W-:Y:S01]  /*32b0*/  PRMT R185, R21, 0x7632, R185 ;  /* 0x0000763215b97816 */ /* 0x000fe200000000b9 */
[--C-:B------:R-:W-:Y:S01]  /*32c0*/  FFMA.FTZ R187, R187, UR17, R184.reuse ;  /* 0x00000011bbbb7c23 */ /* 0x100fe200080100b8 */
[----:B------:R-:W-:Y:S01]  /*32d0*/  PRMT R184, R20, 0x7632, R184 ;  /* 0x0000763214b87816 */ /* 0x000fe200000000b8 */
[----:B------:R-:W-:Y:S01]  /*32e0*/  FADD.FTZ R191, R217, -R186 ;  /* 0x800000bad9bf7221 */ /* 0x000fe20000010000 */
[----:B------:R-:W-:Y:S01]  /*32f0*/  SHF.L.U32 R186, R185, 0x10, RZ ;  /* 0x00000010b9ba7819 */ /* 0x000fe200000006ff */
[----:B------:R-:W-:Y:S01]  /*3300*/  FFMA.FTZ R188, R18, UR16, R194 ;  /* 0x0000001012bc7c23 */ /* 0x000fe200080100c2 */
[----:B------:R-:W-:Y:S01]  /*3310*/  SHF.L.U32 R185, R184, 0x10, RZ ;  /* 0x00000010b8b97819 */ /* 0x000fe200000006ff */
[----:B------:R-:W-:Y:S01]  /*3320*/  FMUL.FTZ R189, R189, UR23 ;  /* 0x00000017bdbd7c20 */ /* 0x000fe20008410000 */
[----:B------:R-:W-:Y:S01]  /*3330*/  LOP3.LUT P5, RZ, R237, 0xff0000, RZ, 0xc0, !PT ;  /* 0x00ff0000edff7812 */ /* 0x000fe200078ac0ff */
[----:B------:R-:W-:Y:S01]  /*3340*/  FFMA.FTZ R184, R191, UR17, R186 ;  /* 0x00000011bfb87c23 */ /* 0x000fe200080100ba */
[----:B------:R-:W-:Y:S01]  /*3350*/  FADD.FTZ R188, R17, -R188 ;  /* 0x800000bc11bc7221 */ /* 0x000fe20000010000 */
[--C-:B------:R-:W-:Y:S01]  /*3360*/  FFMA.FTZ R186, R201, UR16, R194.reuse ;  /* 0x00000010c9ba7c23 */ /* 0x100fe200080100c2 */
[----:B------:R-:W-:Y:S01]  /*3370*/  FFMA.FTZ R191, R13, UR16, R194 ;  /* 0x000000100dbf7c23 */ /* 0x000fe200080100c2 */
[----:B------:R-:W-:Y:S01]  /*3380*/  ISETP.GE.U32.AND.EX P0, PT, R237, 0x1000000, PT, P0 ;  /* 0x01000000ed00780c */ /* 0x000fe20003f06100 */
[----:B------:R-:W-:Y:S01]  /*3390*/  FFMA.FTZ R185, R188, UR17, R185 ;  /* 0x00000011bcb97c23 */ /* 0x000fe200080100b9 */
[----:B------:R-:W-:Y:S01]  /*33a0*/  FADD.FTZ R193, R19, -R186 ;  /* 0x800000ba13c17221 */ /* 0x000fe20000010000 */
[----:B------:R-:W-:Y:S01]  /*33b0*/  IMAD.U32 R188, R23, 0x10000, RZ ;  /* 0x0001000017bc7824 */ /* 0x000fe200078e00ff */
[----:B------:R-:W-:Y:S01]  /*33c0*/  SHF.L.U32 R186, R22, 0x10, RZ ;  /* 0x0000001016ba7819 */ /* 0x000fe200000006ff */
[----:B------:R-:W-:Y:S01]  /*33d0*/  FADD.FTZ R191, R8, -R191 ;  /* 0x800000bf08bf7221 */ /* 0x000fe20000010000 */
[----:B------:R-:W-:Y:S01]  /*33e0*/  FMUL.FTZ R187, R187, UR23 ;  /* 0x00000017bbbb7c20 */ /* 0x000fe20008410000 */
[----:B------:R-:W-:Y:S01]  /*33f0*/  FFMA.FTZ R188, R193, UR17, R188 ;  /* 0x00000011c1bc7c23 */ /* 0x000fe200080100bc */
[----:B------:R-:W-:Y:S01]  /*3400*/  LOP3.LUT P1, RZ, R237, 0xff, RZ, 0xc0, !PT ;  /* 0x000000ffedff7812 */ /* 0x000fe2000782c0ff */
[----:B------:R-:W-:Y:S01]  /*3410*/  FFMA.FTZ R186, R191, UR17, R186 ;  /* 0x00000011bfba7c23 */ /* 0x000fe200080100ba */
        /* <DEDUP_REMOVED lines=8> */
[----:B------:R-:W-:-:S02]  /*34a0*/  FSEL R186, R186, RZ, P1 ;  /* 0x000000ffbaba7208 */ /* 0x000fc40000800000 */
[----:B------:R-:W-:Y:S01]  /*34b0*/  F2FP.BF16.F32.PACK_AB R187, R191, R188 ;  /* 0x000000bcbfbb723e */ /* 0x000fe200000010ff */
[--C-:B------:R-:W-:Y:S01]  /*34c0*/  FFMA.FTZ R191, R15, UR16, R194.reuse ;  /* 0x000000100fbf7c23 */ /* 0x100fe200080100c2 */
[----:B------:R-:W-:Y:S01]  /*34d0*/  F2FP.BF16.F32.PACK_AB R186, R189, R186 ;  /* 0x000000babdba723e */ /* 0x000fe200000010ff */
[----:B------:R-:W-:Y:S01]  /*34e0*/  FFMA.FTZ R189, R3, UR16, R194 ;  /* 0x0000001003bd7c23 */ /* 0x000fe200080100c2 */
[----:B------:R-:W-:Y:S02]  /*34f0*/  IMAD.U32 R188, R20, 0x10000, RZ ;  /* 0x0001000014bc7824 */ /* 0x000fe400078e00ff */
[----:B------:R-:W-:Y:S01]  /*3500*/  FADD.FTZ R190, R10, -R191 ;  /* 0x800000bf0abe7221 */ /* 0x000fe20000010000 */
[----:B------:R-:W-:Y:S01]  /*3510*/  LOP3.LUT P5, RZ, R236, 0xff0000, RZ, 0xc0, !PT ;  /* 0x00ff0000ecff7812 */ /* 0x000fe200078ac0ff */
[----:B------:R-:W-:Y:S01]  /*3520*/  FADD.FTZ R191, R12, -R189 ;  /* 0x800000bd0cbf7221 */ /* 0x000fe20000010000 */
[----:B------:R-:W-:Y:S02]  /*3530*/  SHF.L.U32 R189, R21, 0x10, RZ ;  /* 0x0000001015bd7819 */ /* 0x000fe400000006ff */
[C---:B------:R-:W-:Y:S01]  /*3540*/  LOP3.LUT P6, RZ, R236.reuse, 0xff000000, RZ, 0xc0, !PT ;  /* 0xff000000ecff7812 */ /* 0x040fe200078cc0ff */
[----:B------:R-:W-:Y:S01]  /*3550*/  FFMA.FTZ R188, R191, UR17, R188 ;  /* 0x00000011bfbc7c23 */ /* 0x000fe200080100bc */
[----:B------:R-:W-:Y:S01]  /*3560*/  LOP3.LUT P1, RZ, R236, 0xff00, RZ, 0xc0, !PT ;  /* 0x0000ff00ecff7812 */ /* 0x000fe2000782c0ff */
[----:B------:R-:W-:Y:S01]  /*3570*/  FFMA.FTZ R189, R190, UR17, R189 ;  /* 0x00000011bebd7c23 */ /* 0x000fe200080100bd */
[----:B------:R-:W-:Y:S01]  /*3580*/  LOP3.LUT P0, RZ, R236, 0xff, RZ, 0xc0, !PT ;  /* 0x000000ffecff7812 */ /* 0x000fe2000780c0ff */
[----:B------:R-:W-:Y:S01]  /*3590*/  FMUL.FTZ R188, R188, UR23 ;  /* 0x00000017bcbc7c20 */ /* 0x000fe20008410000 */
[----:B------:R-:W-:Y:S01]  /*35a0*/  FSEL R191, R184, RZ, P6 ;  /* 0x000000ffb8bf7208 */ /* 0x000fe20003000000 */
[----:B------:R-:W-:-:S03]  /*35b0*/  FMUL.FTZ R189, R189, UR23 ;  /* 0x00000017bdbd7c20 */ /* 0x000fc60008410000 */
[----:B------:R-:W-:Y:S02]  /*35c0*/  FSEL R184, R188, RZ, P0 ;  /* 0x000000ffbcb87208 */ /* 0x000fe40000000000 */
[----:B------:R-:W-:Y:S02]  /*35d0*/  FSEL R190, R189, RZ, P5 ;  /* 0x000000ffbdbe7208 */ /* 0x000fe40002800000 */
[----:B------:R-:W-:Y:S02]  /*35e0*/  FSEL R189, R185, RZ, P1 ;  /* 0x000000ffb9bd7208 */ /* 0x000fe40000800000 */
[----:B------:R-:W-:Y:S02]  /*35f0*/  F2FP.BF16.F32.PACK_AB R185, R191, R190 ;  /* 0x000000bebfb9723e */ /* 0x000fe400000010ff */
[----:B------:R-:W-:Y:S01]  /*3600*/  F2FP.BF16.F32.PACK_AB R184, R189, R184 ;  /* 0x000000b8bdb8723e */ /* 0x000fe200000010ff */
[----:B------:R-:W-:Y:S06]  /*3610*/  BRA `(.L_x_798) ;  /* 0x0000001800787947 */ /* 0x000fec0003800000 */
.L_x_799:
        /* <DEDUP_REMOVED lines=9> */
[----:B------:R-:W-:Y:S01]  /*36b0*/  FADD.FTZ R184, R215, -R184 ;  /* 0x800000b8d7b87221 */ /* 0x000fe20000010000 */
[----:B------:R-:W-:Y:S01]  /*36c0*/  IMAD.U32 R179, R177, 0x10000, RZ ;  /* 0x00010000b1b37824 */ /* 0x000fe200078e00ff */
[----:B------:R-:W-:Y:S01]  /*36d0*/  PRMT R176, R21, 0x7632, R176 ;  /* 0x0000763215b07816 */ /* 0x000fe200000000b0 */
[--C-:B------:R-:W-:Y:S01]  /*36e0*/  FFMA.FTZ R178, R220, UR16, R194.reuse ;  /* 0x00000010dcb27c23 */ /* 0x100fe200080100c2 */
[----:B------:R-:W-:Y:S01]  /*36f0*/  FFMA.FTZ R188, R188, UR17, R187 ;  /* 0x00000011bcbc7c23 */ /* 0x000fe200080100bb */
[----:B------:R-:W-:Y:S01]  /*3700*/  FFMA.FTZ R185, R186, UR17, R185 ;  /* 0x00000011bab97c23 */ /* 0x000fe200080100b9 */
[----:B------:R-:W-:Y:S01]  /*3710*/  ISETP.GE.U32.AND P0, PT, R236, RZ, PT ;  /* 0x000000ffec00720c */ /* 0x000fe20003f06070 */
[----:B------:R-:W-:Y:S01]  /*3720*/  FFMA.FTZ R189, R184, UR17, R179 ;  /* 0x00000011b8bd7c23 */ /* 0x000fe200080100b3 */
[----:B------:R-:W-:Y:S01]  /*3730*/  SHF.L.U32 R177, R176, 0x10, RZ ;  /* 0x00000010b0b17819 */ /* 0x000fe200000006ff */
[----:B------:R-:W-:Y:S01]  /*3740*/  FFMA.FTZ R179, R13, UR16, R194 ;  /* 0x000000100db37c23 */ /* 0x000fe200080100c2 */
[----:B------:R-:W-:Y:S01]  /*3750*/  FADD.FTZ R176, R217, -R178 ;  /* 0x800000b2d9b07221 */ /* 0x000fe20000010000 */
[----:B------:R-:W-:Y:S01]  /*3760*/  FMUL.FTZ R187, R188, UR23 ;  /* 0x00000017bcbb7c20 */ /* 0x000fe20008410000 */
[----:B------:R-:W-:Y:S01]  /*3770*/  ISETP.GE.U32.AND.EX P0, PT, R237, 0x1000000, PT, P0 ;  /* 0x01000000ed00780c */ /* 0x000fe20003f06100 */
[----:B------:R-:W-:Y:S01]  /*3780*/  FMUL.FTZ R186, R185, UR23 ;  /* 0x00000017b9ba7c20 */ /* 0x000fe20008410000 */
[----:B------:R-:W-:Y:S01]  /*3790*/  LOP3.LUT P1, RZ, R237, 0xff0000, RZ, 0xc0, !PT ;  /* 0x00ff0000edff7812 */ /* 0x000fe2000782c0ff */
[----:B------:R-:W-:Y:S01]  /*37a0*/  FADD.FTZ R179, R8, -R179 ;  /* 0x800000b308b37221 */ /* 0x000fe20000010000 */
[----:B------:R-:W-:Y:S01]  /*37b0*/  SHF.L.U32 R184, R22, 0x10, RZ ;  /* 0x0000001016b87819 */ /* 0x000fe200000006ff */
[--C-:B------:R-:W-:Y:S01]  /*37c0*/  FFMA.FTZ R176, R176, UR17, R177.reuse ;  /* 0x00000011b0b07c23 */ /* 0x100fe200080100b1 */
[----:B------:R-:W-:Y:S01]  /*37d0*/  PRMT R177, R20, 0x7632, R177 ;  /* 0x0000763214b17816 */ /* 0x000fe200000000b1 */
[----:B------:R-:W-:Y:S01]  /*37e0*/  FFMA.FTZ R178, R18, UR16, R194 ;  /* 0x0000001012b27c23 */ /* 0x000fe200080100c2 */
[----:B------:R-:W-:-:S02]  /*37f0*/  FSEL R190, R187, RZ, P0 ;  /* 0x000000ffbbbe7208 */ /* 0x000fc40000000000 */
[----:B------:R-:W-:Y:S01]  /*3800*/  FSEL R187, R186, RZ, P1 ;  /* 0x000000ffbabb7208 */ /* 0x000fe20000800000 */
[----:B------:R-:W-:Y:S01]  /*3810*/  FFMA.FTZ R186, R179, UR17, R184 ;  /* 0x00000011b3ba7c23 */ /* 0x000fe200080100b8 */
[----:B------:R-:W-:Y:S02]  /*3820*/  IMAD.U32 R177, R177, 0x10000, RZ ;  /* 0x00010000b1b17824 */ /* 0x000fe400078e00ff */
[----:B------:R-:W-:Y:S01]  /*3830*/  FADD.FTZ R178, R17, -R178 ;  /* 0x800000b211b27221 */ /* 0x000fe20000010000 */
[----:B------:R-:W-:Y:S01]  /*3840*/  F2FP.BF16.F32.PACK_AB R179, R188, R185 ;  /* 0x000000b9bcb3723e */ /* 0x000fe200000010ff */
[----:B------:R-:W-:Y:S01]  /*3850*/  FMUL.FTZ R188, R186, UR23 ;  /* 0x00000017babc7c20 */ /* 0x000fe20008410000 */
[----:B------:R-:W-:Y:S01]  /*3860*/  LOP3.LUT P0, RZ, R237, 0xff, RZ, 0xc0, !PT ;  /* 0x000000ffedff7812 */ /* 0x000fe2000780c0ff */
[----:B------:R-:W-:Y:S01]  /*3870*/  FFMA.FTZ R184, R178, UR17, R177 ;  /* 0x00000011b2b87c23 */ /* 0x000fe200080100b1 */
[--C-:B------:R-:W-:Y:S01]  /*3880*/  FFMA.FTZ R185, R15, UR16, R194.reuse ;  /* 0x000000100fb97c23 */ /* 0x100fe200080100c2 */
[----:B------:R-:W-:Y:S01]  /*3890*/  F2FP.BF16.F32.PACK_AB R187, R190, R187 ;  /* 0x000000bbbebb723e */ /* 0x000fe200000010ff */
[----:B------:R-:W-:Y:S01]  /*38a0*/  FFMA.FTZ R177, R3, UR16, R194 ;  /* 0x0000001003b17c23 */ /* 0x000fe200080100c2 */
[C---:B------:R-:W-:Y:S01]  /*38b0*/  F2FP.BF16.F32.PACK_AB R178, R189.reuse, R186 ;  /* 0x000000babdb2723e */ /* 0x040fe200000010ff */
[----:B------:R-:W-:Y:S01]  /*38c0*/  FMUL.FTZ R189, R189, UR23 ;  /* 0x00000017bdbd7c20 */ /* 0x000fe20008410000 */
[----:B------:R-:W-:Y:S01]  /*38d0*/  FSEL R190, R188, RZ, P0 ;  /* 0x000000ffbcbe7208 */ /* 0x000fe20000000000 */
[----:B------:R-:W-:Y:S01]  /*38e0*/  FADD.FTZ R185, R10, -R185 ;  /* 0x800000b90ab97221 */ /* 0x000fe20000010000 */
[----:B------:R-:W-:Y:S01]  /*38f0*/  LOP3.LUT P1, RZ, R237, 0xff00, RZ, 0xc0, !PT ;  /* 0x0000ff00edff7812 */ /* 0x000fe2000782c0ff */
[----:B------:R-:W-:Y:S01]  /*3900*/  FADD.FTZ R177, R12, -R177 ;  /* 0x800000b10cb17221 */ /* 0x000fe20000010000 */
[----:B------:R-:W-:-:S02]  /*3910*/  SHF.L.U32 R188, R21, 0x10, RZ ;  /* 0x0000001015bc7819 */ /* 0x000fc400000006ff */
[----:B------:R-:W-:Y:S02]  /*3920*/  SHF.L.U32 R186, R20, 0x10, RZ ;  /* 0x0000001014ba7819 */ /* 0x000fe400000006ff */
[----:B------:R-:W-:Y:S01]  /*3930*/  FSEL R191, R189, RZ, P1 ;  /* 0x000000ffbdbf7208 */ /* 0x000fe20000800000 */
[----:B------:R-:W-:Y:S01]  /*3940*/  FFMA.FTZ R189, R185, UR17, R188 ;  /* 0x00000011b9bd7c23 */ /* 0x000fe200080100bc */
[----:B------:R-:W-:Y:S01]  /*3950*/  LOP3.LUT P6, RZ, R236, 0xff000000, RZ, 0xc0, !PT ;  /* 0xff000000ecff7812 */ /* 0x000fe200078cc0ff */
[----:B------:R-:W-:Y:S01]  /*3960*/  FFMA.FTZ R185, R177, UR17, R186 ;  /* 0x00000011b1b97c23 */ /* 0x000fe200080100ba */
[----:B------:R-:W-:Y:S01]  /*3970*/  F2FP.BF16.F32.PACK_AB R186, R191, R190 ;  /* 0x000000bebfba723e */ /* 0x000fe200000010ff */
[----:B------:R-:W-:Y:S01]  /*3980*/  FMUL.FTZ R190, R189, UR23 ;  /* 0x00000017bdbe7c20 */ /* 0x000fe20008410000 */
[C---:B------:R-:W-:Y:S01]  /*3990*/  F2FP.BF16.F32.PACK_AB R177, R176.reuse, R189 ;  /* 0x000000bdb0b1723e */ /* 0x040fe200000010ff */
[----:B------:R-:W-:Y:S01]  /*39a0*/  FMUL.FTZ R189, R176, UR23 ;  /* 0x00000017b0bd7c20 */ /* 0x000fe20008410000 */
        /* <DEDUP_REMOVED lines=13> */
.L_x_795:
        /* <DEDUP_REMOVED lines=10> */
[----:B------:R-:W-:Y:S01]  /*3b20*/  ISETP.GE.U32.AND P1, PT, R242, RZ, PT ;  /* 0x000000fff200720c */ /* 0x000fe20003f26070 */
[----:B------:R-:W-:Y:S01]  /*3b30*/  FFMA.FTZ R184, R218, UR16, R194 ;  /* 0x00000010dab87c23 */ /* 0x000fe200080100c2 */
[----:B------:R-:W-:Y:S01]  /*3b40*/  FADD.FTZ R182, R229, -R182 ;  /* 0x800000b6e5b67221 */ /* 0x000fe20000010000 */
[----:B------:R-:W-:Y:S01]  /*3b50*/  FADD.FTZ R180, R19, -R180 ;  /* 0x800000b413b47221 */ /* 0x000fe20000010000 */
[----:B------:R-:W-:Y:S01]  /*3b60*/  ISETP.GE.U32.AND P0, PT, R236, RZ, PT ;  /* 0x000000ffec00720c */ /* 0x000fe20003f06070 */
[----:B------:R-:W-:Y:S01]  /*3b70*/  FADD.FTZ R184, R215, -R184 ;  /* 0x800000b8d7b87221 */ /* 0x000fe20000010000 */
[----:B------:R-:W-:Y:S01]  /*3b80*/  FMUL.FTZ R182, R182, UR17 ;  /* 0x00000011b6b67c20 */ /* 0x000fe20008410000 */
[----:B------:R-:W-:Y:S01]  /*3b90*/  FMUL.FTZ R180, R180, UR17 ;  /* 0x00000011b4b47c20 */ /* 0x000fe20008410000 */
[C---:B------:R-:W-:Y:S01]  /*3ba0*/  ISETP.GE.U32.AND.EX P1, PT, R243.reuse, 0x1000000, PT, P1 ;  /* 0x01000000f300780c */ /* 0x040fe20003f26110 */
[----:B------:R-:W-:Y:S01]  /*3bb0*/  FMUL.FTZ R184, R184, UR17 ;  /* 0x00000011b8b87c20 */ /* 0x000fe20008410000 */
[----:B------:R-:W-:Y:S01]  /*3bc0*/  FMUL.FTZ R182, R182, UR23 ;  /* 0x00000017b6b67c20 */ /* 0x000fe20008410000 */
[----:B------:R-:W-:Y:S01]  /*3bd0*/  FMUL.FTZ R181, R180, UR23 ;  /* 0x00000017b4b57c20 */ /* 0x000fe20008410000 */
[----:B------:R-:W-:Y:S01]  /*3be0*/  LOP3.LUT P5, RZ, R243, 0xff0000, RZ, 0xc0, !PT ;  /* 0x00ff0000f3ff7812 */ /* 0x000fe200078ac0ff */
[----:B------:R-:W-:Y:S01]  /*3bf0*/  FMUL.FTZ R184, R184, UR23 ;  /* 0x00000017b8b87c20 */ /* 0x000fe20008410000 */
[----:B------:R-:W-:-:S02]  /*3c00*/  LOP3.LUT P6, RZ, R237, 0xff0000, RZ, 0xc0, !PT ;  /* 0x00ff0000edff7812 */ /* 0x000fc400078cc0ff */
[----:B------:R-:W-:Y:S02]  /*3c10*/  ISETP.GE.U32.AND.EX P0, PT, R237, 0x1000000, PT, P0 ;  /* 0x01000000ed00780c */ /* 0x000fe40003f06100 */
[C---:B------:R-:W-:Y:S02]  /*3c20*/  FSEL R180, R182.reuse, RZ, P1 ;  /* 0x000000ffb6b47208 */ /* 0x040fe40000800000 */
[C---:B------:R-:W-:Y:S02]  /*3c30*/  FSEL R183, R181.reuse, RZ, P5 ;  /* 0x000000ffb5b77208 */ /* 0x040fe40002800000 */
[----:B------:R-:W-:Y:S01]  /*3c40*/  FSEL R187, R181, RZ, P6 ;  /* 0x000000ffb5bb7208 */ /* 0x000fe20003000000 */
[--C-:B------:R-:W-:Y:S01]  /*3c50*/  FFMA.FTZ R181, R13, UR16, R194.reuse ;  /* 0x000000100db57c23 */ /* 0x100fe200080100c2 */
[----:B------:R-:W-:Y:S02]  /*3c60*/  FSEL R182, R182, RZ, P0 ;  /* 0x000000ffb6b67208 */ /* 0x000fe40000000000 */
[----:B------:R-:W-:Y:S01]  /*3c70*/  F2FP.BF16.F32.PACK_AB R183, R180, R183 ;  /* 0x000000b7b4b7723e */ /* 0x000fe200000010ff */
[--C-:B------:R-:W-:Y:S01]  /*3c80*/  FFMA.FTZ R180, R220, UR16, R194.reuse ;  /* 0x00000010dcb47c23 */ /* 0x100fe200080100c2 */
[----:B------:R-:W-:Y:S01]  /*3c90*/  F2FP.BF16.F32.PACK_AB R187, R182, R187 ;  /* 0x000000bbb6bb723e */ /* 0x000fe200000010ff */
[----:B------:R-:W-:Y:S01]  /*3ca0*/  FADD.FTZ R182, R8, -R181 ;  /* 0x800000b508b67221 */ /* 0x000fe20000010000 */
[----:B------:R-:W-:Y:S01]  /*3cb0*/  FFMA.FTZ R181, R15, UR16, R194 ;  /* 0x000000100fb57c23 */ /* 0x000fe200080100c2 */
[----:B------:R-:W-:Y:S01]  /*3cc0*/  FADD.FTZ R180, R217, -R180 ;  /* 0x800000b4d9b47221 */ /* 0x000fe20000010000 */
[----:B------:R-:W-:Y:S01]  /*3cd0*/  LOP3.LUT P0, RZ, R237, 0xff, RZ, 0xc0, !PT ;  /* 0x000000ffedff7812 */ /* 0x000fe2000780c0ff */
[----:B------:R-:W-:Y:S01]  /*3ce0*/  FMUL.FTZ R182, R182, UR17 ;  /* 0x00000011b6b67c20 */ /* 0x000fe20008410000 */
[----:B------:R-:W-:Y:S01]  /*3cf0*/  FADD.FTZ R181, R10, -R181 ;  /* 0x800000b50ab57221 */ /* 0x000fe20000010000 */
[----:B------:R-:W-:Y:S01]  /*3d00*/  LOP3.LUT P6, RZ, R243, 0xff, RZ, 0xc0, !PT ;  /* 0x000000fff3ff7812 */ /* 0x000fe200078cc0ff */
[----:B------:R-:W-:Y:S01]  /*3d10*/  FMUL.FTZ R180, R180, UR17 ;  /* 0x00000011b4b47c20 */ /* 0x000fe20008410000 */
[----:B------:R-:W-:Y:S01]  /*3d20*/  FMUL.FTZ R182, R182, UR23 ;  /* 0x00000017b6b67c20 */ /* 0x000fe20008410000 */
[----:B------:R-:W-:Y:S01]  /*3d30*/  FMUL.FTZ R181, R181, UR17 ;  /* 0x00000011b5b57c20 */ /* 0x000fe20008410000 */
[----:B------:R-:W-:Y:S01]  /*3d40*/  LOP3.LUT P1, RZ, R243, 0xff00, RZ, 0xc0, !PT ;  /* 0x0000ff00f3ff7812 */ /* 0x000fe2000782c0ff */
[----:B------:R-:W-:Y:S01]  /*3d50*/  FMUL.FTZ R189, R180, UR23 ;  /* 0x00000017b4bd7c20 */ /* 0x000fe20008410000 */
[----:B------:R-:W-:Y:S01]  /*3d60*/  LOP3.LUT P5, RZ, R237, 0xff00, RZ, 0xc0, !PT ;  /* 0x0000ff00edff7812 */ /* 0x000fe200078ac0ff */
[----:B------:R-:W-:Y:S01]  /*3d70*/  FMUL.FTZ R188, R181, UR23 ;  /* 0x00000017b5bc7c20 */ /* 0x000fe20008410000 */
[----:B------:R-:W-:-:S02]  /*3d80*/  FSEL R186, R182, RZ, P0 ;  /* 0x000000ffb6ba7208 */ /* 0x000fc40000000000 */
[----:B------:R-:W-:Y:S02]  /*3d90*/  FSEL R182, R182, RZ, P6 ;  /* 0x000000ffb6b67208 */ /* 0x000fe40003000000 */
[C---:B------:R-:W-:Y:S02]  /*3da0*/  LOP3.LUT P0, RZ, R242.reuse, 0xff0000, RZ, 0xc0, !PT ;  /* 0x00ff0000f2ff7812 */ /* 0x040fe4000780c0ff */
[----:B------:R-:W-:Y:S02]  /*3db0*/  LOP3.LUT P6, RZ, R242, 0xff000000, RZ, 0xc0, !PT ;  /* 0xff000000f2ff7812 */ /* 0x000fe400078cc0ff */
[----:B------:R-:W-:Y:S02]  /*3dc0*/  FSEL R181, R188, RZ, P0 ;  /* 0x000000ffbcb57208 */ /* 0x000fe40000000000 */
[----:B------:R-:W-:Y:S02]  /*3dd0*/  FSEL R180, R189, RZ, P6 ;  /* 0x000000ffbdb47208 */ /* 0x000fe40003000000 */
[----:B------:R-:W-:-:S02]  /*3de0*/  FSEL R185, R184, RZ, P1 ;  /* 0x000000ffb8b97208 */ /* 0x000fc40000800000 */
[----:B------:R-:W-:Y:S01]  /*3df0*/  F2FP.BF16.F32.PACK_AB R181, R180, R181 ;  /* 0x000000b5b4b5723e */ /* 0x000fe200000010ff */
[--C-:B------:R-:W-:Y:S01]  /*3e00*/  FFMA.FTZ R180, R18, UR16, R194.reuse ;  /* 0x0000001012b47c23 */ /* 0x100fe200080100c2 */
[----:B------:R-:W-:Y:S01]  /*3e10*/  F2FP.BF16.F32.PACK_AB R182, R185, R182 ;  /* 0x000000b6b9b6723e */ /* 0x000fe200000010ff */
[----:B------:R-:W-:Y:S01]  /*3e20*/  FFMA.FTZ R185, R3, UR16, R194 ;  /* 0x0000001003b97c23 */ /* 0x000fe200080100c2 */
[----:B------:R-:W-:Y:S01]  /*3e30*/  FSEL R191, R184, RZ, P5 ;  /* 0x000000ffb8bf7208 */ /* 0x000fe20002800000 */
[----:B------:R-:W-:Y:S01]  /*3e40*/  FADD.FTZ R184, R17, -R180 ;  /* 0x800000b411b87221 */ /* 0x000fe20000010000 */
[----:B------:R-:W-:Y:S01]  /*3e50*/  LOP3.LUT P0, RZ, R236, 0xff0000, RZ, 0xc0, !PT ;  /* 0x00ff0000ecff7812 */ /* 0x000fe2000780c0ff */
[----:B------:R-:W-:Y:S01]  /*3e60*/  FADD.FTZ R180, R12, -R185 ;  /* 0x800000b90cb47221 */ /* 0x000fe20000010000 */
[----:B------:R-:W-:Y:S01]  /*3e70*/  LOP3.LUT P1, RZ, R236, 0xff000000, RZ, 0xc0, !PT ;  /* 0xff000000ecff7812 */ /* 0x000fe2000782c0ff */
[----:B------:R-:W-:Y:S01]  /*3e80*/  FMUL.FTZ R184, R184, UR17 ;  /* 0x00000011b8b87c20 */ /* 0x000fe20008410000 */
[----:B------:R-:W-:Y:S01]  /*3e90*/  FSEL R188, R188, RZ, P0 ;  /* 0x000000ffbcbc7208 */ /* 0x000fe20000000000 */
[----:B------:R-:W-:Y:S01]  /*3ea0*/  FMUL.FTZ R180, R180, UR17 ;  /* 0x00000011b4b47c20 */ /* 0x000fe20008410000 */
[----:B------:R-:W-:-:S02]  /*3eb0*/  FSEL R189, R189, RZ, P1 ;  /* 0x000000ffbdbd7208 */ /* 0x000fc40000800000 */
[----:B------:R-:W-:Y:S02]  /*3ec0*/  LOP3.LUT P6, RZ, R236, 0xff00, RZ, 0xc0, !PT ;  /* 0x0000ff00ecff7812 */ /* 0x000fe400078cc0ff */
[----:B------:R-:W-:Y:S01]  /*3ed0*/  F2FP.BF16.F32.PACK_AB R185, R189, R188 ;  /* 0x000000bcbdb9723e */ /* 0x000fe200000010ff */
[----:B------:R-:W-:Y:S01]  /*3ee0*/  FMUL.FTZ R189, R184, UR23 ;  /* 0x00000017b8bd7c20 */ /* 0x000fe20008410000 */
[----:B------:R-:W-:Y:S01]  /*3ef0*/  FMUL.FTZ R184, R180, UR23 ;  /* 0x00000017b4b87c20 */ /* 0x000fe20008410000 */
        /* <DEDUP_REMOVED lines=9> */
[----:B------:R-:W-:Y:S01]  /*3f90*/  F2FP.BF16.F32.PACK_AB R184, R191, R184 ;  /* 0x000000b8bfb8723e */ /* 0x000fe200000010ff */
[----:B------:R-:W-:Y:S06]  /*3fa0*/  BRA `(.L_x_798) ;  /* 0x0000001000147947 */ /* 0x000fec0003800000 */
.L_x_801:
        /* <DEDUP_REMOVED lines=10> */
[----:B------:R-:W-:Y:S01]  /*4050*/  FFMA.FTZ R176, R218, UR16, R194 ;  /* 0x00000010dab07c23 */ /* 0x000fe200080100c2 */
[----:B------:R-:W-:Y:S01]  /*4060*/  ISETP.GE.U32.AND.EX P0, PT, R243, 0x1000000, PT, P0 ;  /* 0x01000000f300780c */ /* 0x000fe20003f06100 */
[----:B------:R-:W-:Y:S01]  /*4070*/  FMUL.FTZ R178, R179, UR23 ;  /* 0x00000017b3b27c20 */ /* 0x000fe20008410000 */
[----:B------:R-:W-:Y:S01]  /*4080*/  LOP3.LUT P5, RZ, R237, 0xff0000, RZ, 0xc0, !PT ;  /* 0x00ff0000edff7812 */ /* 0x000fe200078ac0ff */
[----:B------:R-:W-:Y:S01]  /*4090*/  FADD.FTZ R176, R215, -R176 ;  /* 0x800000b0d7b07221 */ /* 0x000fe20000010000 */
[C---:B------:R-:W-:Y:S01]  /*40a0*/  F2FP.BF16.F32.PACK_AB R179, R180.reuse, R179 ;  /* 0x000000b3b4b3723e */ /* 0x040fe200000010ff */
[----:B------:R-:W-:Y:S01]  /*40b0*/  FMUL.FTZ R180, R180, UR23 ;  /* 0x00000017b4b47c20 */ /* 0x000fe20008410000 */
[----:B------:R-:W-:Y:S01]  /*40c0*/  ISETP.GE.U32.AND.EX P1, PT, R237, 0x1000000, PT, P1 ;  /* 0x01000000ed00780c */ /* 0x000fe20003f26110 */
[----:B------:R-:W-:Y:S01]  /*40d0*/  FMUL.FTZ R177, R177, UR17 ;  /* 0x00000011b1b17c20 */ /* 0x000fe20008410000 */
[----:B------:R-:W-:Y:S01]  /*40e0*/  LOP3.LUT P6, RZ, R243, 0xff0000, RZ, 0xc0, !PT ;  /* 0x00ff0000f3ff7812 */ /* 0x000fe200078cc0ff */
[----:B------:R-:W-:Y:S01]  /*40f0*/  FMUL.FTZ R176, R176, UR17 ;  /* 0x00000011b0b07c20 */ /* 0x000fe20008410000 */
[----:B------:R-:W-:-:S02]  /*4100*/  FSEL R182, R180, RZ, P0 ;  /* 0x000000ffb4b67208 */ /* 0x000fc40000000000 */
[----:B------:R-:W-:Y:S01]  /*4110*/  FSEL R187, R178, RZ, P5 ;  /* 0x000000ffb2bb7208 */ /* 0x000fe20002800000 */
[----:B------:R-:W-:Y:S01]  /*4120*/  FMUL.FTZ R181, R176, UR23 ;  /* 0x00000017b0b57c20 */ /* 0x000fe20008410000 */
[----:B------:R-:W-:Y:S02]  /*4130*/  FSEL R180, R180, RZ, P1 ;  /* 0x000000ffb4b47208 */ /* 0x000fe40000800000 */
[----:B------:R-:W-:Y:S02]  /*4140*/  FSEL R183, R178, RZ, P6 ;  /* 0x000000ffb2b77208 */ /* 0x000fe40003000000 */
[----:B------:R-:W-:Y:S01]  /*4150*/  F2FP.BF16.F32.PACK_AB R187, R180, R187 ;  /* 0x000000bbb4bb723e */ /* 0x000fe200000010ff */
[----:B------:R-:W-:Y:S01]  /*4160*/  FMUL.FTZ R180, R177, UR23 ;  /* 0x00000017b1b47c20 */ /* 0x000fe20008410000 */
[----:B------:R-:W-:Y:S01]  /*4170*/  F2FP.BF16.F32.PACK_AB R178, R176, R177 ;  /* 0x000000b1b0b2723e */ /* 0x000fe200000010ff */
[--C-:B------:R-:W-:Y:S01]  /*4180*/  FFMA.FTZ R177, R15, UR16, R194.reuse ;  /* 0x000000100fb17c23 */ /* 0x100fe200080100c2 */
[----:B------:R-:W-:Y:S01]  /*4190*/  FFMA.FTZ R176, R220, UR16, R194 ;  /* 0x00000010dcb07c23 */ /* 0x000fe200080100c2 */
[----:B------:R-:W-:-:S02]  /*41a0*/  LOP3.LUT P6, RZ, R243, 0xff00, RZ, 0xc0, !PT ;  /* 0x0000ff00f3ff7812 */ /* 0x000fc400078cc0ff */
[C---:B------:R-:W-:Y:S01]  /*41b0*/  LOP3.LUT P0, RZ, R237.reuse, 0xff, RZ, 0xc0, !PT ;  /* 0x000000ffedff7812 */ /* 0x040fe2000780c0ff */
[----:B------:R-:W-:Y:S01]  /*41c0*/  FADD.FTZ R177, R10, -R177 ;  /* 0x800000b10ab17221 */ /* 0x000fe20000010000 */
[----:B------:R-:W-:Y:S01]  /*41d0*/  LOP3.LUT P5, RZ, R237, 0xff00, RZ, 0xc0, !PT ;  /* 0x0000ff00edff7812 */ /* 0x000fe200078ac0ff */
[----:B------:R-:W-:Y:S01]  /*41e0*/  FADD.FTZ R176, R217, -R176 ;  /* 0x800000b0d9b07221 */ /* 0x000fe20000010000 */
[----:B------:R-:W-:Y:S01]  /*41f0*/  LOP3.LUT P1, RZ, R243, 0xff, RZ, 0xc0, !PT ;  /* 0x000000fff3ff7812 */ /* 0x000fe2000782c0ff */
[----:B------:R-:W-:Y:S01]  /*4200*/  FMUL.FTZ R177, R177, UR17 ;  /* 0x00000011b1b17c20 */ /* 0x000fe20008410000 */
[----:B------:R-:W-:Y:S02]  /*4210*/  FSEL R185, R181, RZ, P6 ;  /* 0x000000ffb5b97208 */ /* 0x000fe40003000000 */
[----:B------:R-:W-:Y:S01]  /*4220*/  F2FP.BF16.F32.PACK_AB R183, R182, R183 ;  /* 0x000000b7b6b7723e */ /* 0x000fe200000010ff */
[----:B------:R-:W-:Y:S01]  /*4230*/  FMUL.FTZ R184, R177, UR23 ;  /* 0x00000017b1b87c20 */ /* 0x000fe20008410000 */
[----:B------:R-:W-:-:S02]  /*4240*/  FSEL R186, R180, RZ, P0 ;  /* 0x000000ffb4ba7208 */ /* 0x000fc40000000000 */
[----:B------:R-:W-:Y:S02]  /*4250*/  FSEL R181, R181, RZ, P5 ;  /* 0x000000ffb5b57208 */ /* 0x000fe40002800000 */
[----:B------:R-:W-:Y:S01]  /*4260*/  FSEL R182, R180, RZ, P1 ;  /* 0x000000ffb4b67208 */ /* 0x000fe20000800000 */
[----:B------:R-:W-:Y:S01]  /*4270*/  FMUL.FTZ R180, R176, UR17 ;  /* 0x00000011b0b47c20 */ /* 0x000fe20008410000 */
[----:B------:R-:W-:Y:S01]  /*4280*/  F2FP.BF16.F32.PACK_AB R186, R181, R186 ;  /* 0x000000bab5ba723e */ /* 0x000fe200000010ff */
[--C-:B------:R-:W-:Y:S01]  /*4290*/  FFMA.FTZ R176, R18, UR16, R194.reuse ;  /* 0x0000001012b07c23 */ /* 0x100fe200080100c2 */
[----:B------:R-:W-:Y:S01]  /*42a0*/  FFMA.FTZ R181, R3, UR16, R194 ;  /* 0x0000001003b57c23 */ /* 0x000fe200080100c2 */
[----:B------:R-:W-:Y:S01]  /*42b0*/  LOP3.LUT P0, RZ, R236, 0xff0000, RZ, 0xc0, !PT ;  /* 0x00ff0000ecff7812 */ /* 0x000fe2000780c0ff */
[----:B------:R-:W-:Y:S01]  /*42c0*/  FMUL.FTZ R189, R180, UR23 ;  /* 0x00000017b4bd7c20 */ /* 0x000fe20008410000 */
[----:B------:R-:W-:Y:S02]  /*42d0*/  LOP3.LUT P1, RZ, R242, 0xff0000, RZ, 0xc0, !PT ;  /* 0x00ff0000f2ff7812 */ /* 0x000fe4000782c0ff */
[----:B------:R-:W-:-:S02]  /*42e0*/  LOP3.LUT P5, RZ, R236, 0xff000000, RZ, 0xc0, !PT ;  /* 0xff000000ecff7812 */ /* 0x000fc400078ac0ff */
[----:B------:R-:W-:Y:S01]  /*42f0*/  F2FP.BF16.F32.PACK_AB R177, R180, R177 ;  /* 0x000000b1b4b1723e */ /* 0x000fe200000010ff */
[----:B------:R-:W-:Y:S01]  /*4300*/  FADD.FTZ R180, R17, -R176 ;  /* 0x800000b011b47221 */ /* 0x000fe20000010000 */
[----:B------:R-:W-:Y:S01]  /*4310*/  LOP3.LUT P6, RZ, R242, 0xff000000, RZ, 0xc0, !PT ;  /* 0xff000000f2ff7812 */ /* 0x000fe200078cc0ff */
[----:B------:R-:W-:Y:S01]  /*4320*/  FADD.FTZ R176, R12, -R181 ;  /* 0x800000b50cb07221 */ /* 0x000fe20000010000 */
[----:B------:R-:W-:Y:S02]  /*4330*/  F2FP.BF16.F32.PACK_AB R182, R185, R182 ;  /* 0x000000b6b9b6723e */ /* 0x000fe400000010ff */
[C---:B------:R-:W-:Y:S02]  /*4340*/  FSEL R188, R184.reuse, RZ, P1 ;  /* 0x000000ffb8bc7208 */ /* 0x040fe40000800000 */
[----:B------:R-:W-:Y:S02]  /*4350*/  FSEL R185, R184, RZ, P0 ;  /* 0x000000ffb8b97208 */ /* 0x000fe40000000000 */
[----:B------:R-:W-:-:S02]  /*4360*/  FSEL R191, R189, RZ, P6 ;  /* 0x000000ffbdbf7208 */ /* 0x000fc40003000000 */
[----:B------:R-:W-:Y:S01]  /*4370*/  FSEL R184, R189, RZ, P5 ;  /* 0x000000ffbdb87208 */ /* 0x000fe20002800000 */
[----:B------:R-:W-:Y:S01]  /*4380*/  FMUL.FTZ R189, R180, UR17 ;  /* 0x00000011b4bd7c20 */ /* 0x000fe20008410000 */
[----:B------:R-:W-:Y:S01]  /*4390*/  FMUL.FTZ R180, R176, UR17 ;  /* 0x00000011b0b47c20 */ /* 0x000fe20008410000 */
[----:B------:R-:W-:Y:S02]  /*43a0*/  LOP3.LUT P5, RZ, R236, 0xff00, RZ, 0xc0, !PT ;  /* 0x0000ff00ecff7812 */ /* 0x000fe400078ac0ff */
[----:B------:R-:W-:Y:S01]  /*43b0*/  F2FP.BF16.F32.PACK_AB R185, R184, R185 ;  /* 0x000000b9b8b9723e */ /* 0x000fe200000010ff */
[C---:B------:R-:W-:Y:S01]  /*43c0*/  FMUL.FTZ R184, R189.reuse, UR23 ;  /* 0x00000017bdb87c20 */ /* 0x040fe20008410000 */
[----:B------:R-:W-:Y:S01]  /*43d0*/  F2FP.BF16.F32.PACK_AB R176, R189, R180 ;  /* 0x000000b4bdb0723e */ /* 0x000fe200000010ff */
[----:B------:R-:W-:Y:S01]  /*43e0*/  FMUL.FTZ R180, R180, UR23 ;  /* 0x00000017b4b47c20 */ /* 0x000fe20008410000 */
        /* <DEDUP_REMOVED lines=9> */
[----:B------:R-:W-:Y:S01]  /*4480*/  F2FP.BF16.F32.PACK_AB R184, R189, R184 ;  /* 0x000000b8bdb8723e */ /* 0x000fe200000010ff */
[----:B------:R-:W-:Y:S06]  /*4490*/  BRA `(.L_x_798) ;  /* 0x0000000800d87947 */ /* 0x000fec0003800000 */
.L_x_800:
[----:B------:R-:W-:Y:S01]  /*44a0*/  UMOV UR4, UR8 ;  /* 0x0000000800047c82 */ /* 0x000fe20008000000 */
[----:B------:R-:W-:Y:S01]  /*44b0*/  UMOV UR5, UR9 ;  /* 0x0000000900057c82 */ /* 0x000fe20008000000 */
[----:B------:R-:W-:-:S04]  /*44c0*/  UISETP.NE.U32.AND UP0, UPT, UR4, URZ, UPT ;  /* 0x000000ff0400728c */ /* 0x000fc8000bf05070 */
[----:B------:R-:W-:-:S09]  /*44d0*/  UISETP.NE.AND.EX UP0, UPT, UR5, URZ, UPT, UP0 ;  /* 0x000000ff0500728c */ /* 0x000fd2000bf05300 */
[----:B------:R-:W-:Y:S05]  /*44e0*/  BRA.U UP0, `(.L_x_802) ;  /* 0x00000005005c7547 */ /* 0x000fea000b800000 */
[----:B------:R-:W-:Y:S01]  /*44f0*/  PRMT R183, R23, 0x7632, R183 ;  /* 0x0000763217b77816 */ /* 0x000fe200000000b7 */
[--C-:B------:R-:W-:Y:S01]  /*4500*/  FFMA.FTZ R186, R201, UR16, R194.reuse ;  /* 0x00000010c9ba7c23 */ /* 0x100fe200080100c2 */
[----:B------:R-:W-:Y:S01]  /*4510*/  PRMT R181, R22, 0x7632, R181 ;  /* 0x0000763216b57816 */ /* 0x000fe200000000b5 */
[----:B------:R-:W-:Y:S01]  /*4520*/  FFMA.FTZ R188, R230, UR16, R194 ;  /* 0x00000010e6bc7c23 */ /* 0x000fe200080100c2 */
[----:B------:R-:W-:Y:S01]  /*4530*/  PRMT R180, R21, 0x7632, R180 ;  /* 0x0000763215b47816 */ /* 0x000fe200000000b4 */
[--C-:B------:R-:W-:Y:S01]  /*4540*/  FFMA.FTZ R182, R220, UR16, R194.reuse ;  /* 0x00000010dcb67c23 */ /* 0x100fe200080100c2 */
[----:B------:R-:W-:Y:S01]  /*4550*/  FFMA.FTZ R184, R218, UR16, R194 ;  /* 0x00000010dab87c23 */ /* 0x000fe200080100c2 */
[----:B------:R-:W-:Y:S01]  /*4560*/  SHF.L.U32 R187, R183, 0x10, RZ ;  /* 0x00000010b7bb7819 */ /* 0x000fe200000006ff */
[----:B------:R-:W-:Y:S01]  /*4570*/  IMAD.U32 R185, R23, 0x10000, RZ ;  /* 0x0001000017b97824 */ /* 0x000fe200078e00ff */
[----:B------:R-:W-:Y:S01]  /*4580*/  SHF.L.U32 R183, R181, 0x10, RZ ;  /* 0x00000010b5b77819 */ /* 0x000fe200000006ff */
[----:B------:R-:W-:Y:S01]  /*4590*/  FADD.FTZ R186, R19, -R186 ;  /* 0x800000ba13ba7221 */ /* 0x000fe20000010000 */
[----:B------:R-:W-:Y:S01]  /*45a0*/  FADD.FTZ R188, R229, -R188 ;  /* 0x800000bce5bc7221 */ /* 0x000fe20000010000 */
[----:B------:R-:W-:-:S02]  /*45b0*/  IMAD.U32 R180, R180, 0x10000, RZ ;  /* 0x00010000b4b47824 */ /* 0x000fc400078e00ff */
[----:B------:R-:W-:Y:S01]  /*45c0*/  FADD.FTZ R181, R217, -R182 ;  /* 0x800000b6d9b57221 */ /* 0x000fe20000010000 */
[----:B------:R-:W-:Y:S01]  /*45d0*/  FADD.FTZ R184, R215, -R184 ;  /* 0x800000b8d7b87221 */ /* 0x000fe20000010000 */
[----:B------:R-:W-:Y:S01]  /*45e0*/  FFMA.FTZ R185, R186, UR17, R185 ;  /* 0x00000011bab97c23 */ /* 0x000fe200080100b9 */
[----:B------:R-:W-:Y:S01]  /*45f0*/  FFMA.FTZ R190, R188, UR17, R187 ;  /* 0x00000011bcbe7c23 */ /* 0x000fe200080100bb */
[--C-:B------:R-:W-:Y:S01]  /*4600*/  FFMA.FTZ R181, R181, UR17, R180.reuse ;  /* 0x00000011b5b57c23 */ /* 0x100fe200080100b4 */
[----:B------:R-:W-:Y:S01]  /*4610*/  ISETP.GE.U32.AND P0, PT, R242, RZ, PT ;  /* 0x000000fff200720c */ /* 0x000fe20003f06070 */
[----:B------:R-:W-:Y:S01]  /*4620*/  FFMA.FTZ R188, R184, UR17, R183 ;  /* 0x00000011b8bc7c23 */ /* 0x000fe200080100b7 */
[----:B------:R-:W-:Y:S01]  /*4630*/  PRMT R180, R20, 0x7632, R180 ;  /* 0x0000763214b47816 */ /* 0x000fe200000000b4 */
[--C-:B------:R-:W-:Y:S01]  /*4640*/  FFMA.FTZ R182, R18, UR16, R194.reuse ;  /* 0x0000001012b67c23 */ /* 0x100fe200080100c2 */
[----:B------:R-:W-:Y:S01]  /*4650*/  ISETP.GE.U32.AND P1, PT, R236, RZ, PT ;  /* 0x000000ffec00720c */ /* 0x000fe20003f26070 */
[----:B------:R-:W-:Y:S01]  /*4660*/  FFMA.FTZ R183, R13, UR16, R194 ;  /* 0x000000100db77c23 */ /* 0x000fe200080100c2 */
[----:B------:R-:W-:Y:S01]  /*4670*/  FMUL.FTZ R189, R185, UR23 ;  /* 0x00000017b9bd7c20 */ /* 0x000fe20008410000 */
[----:B------:R-:W-:Y:S01]  /*4680*/  FMUL.FTZ R191, R190, UR23 ;  /* 0x00000017bebf7c20 */ /* 0x000fe20008410000 */
[----:B------:R-:W-:Y:S01]  /*4690*/  ISETP.GE.U32.AND.EX P0, PT, R243, 0x1000000, PT, P0 ;  /* 0x01000000f300780c */ /* 0x000fe20003f06100 */
[----:B------:R-:W-:Y:S01]  /*46a0*/  FADD.FTZ R184, R17, -R182 ;  /* 0x800000b611b87221 */ /* 0x000fe20000010000 */
[----:B------:R-:W-:Y:S01]  /*46b0*/  SHF.L.U32 R185, R180, 0x10, RZ ;  /* 0x00000010b4b97819 */ /* 0x000fe200000006ff */
[----:B------:R-:W-:Y:S01]  /*46c0*/  FADD.FTZ R186, R8, -R183 ;  /* 0x800000b708ba7221 */ /* 0x000fe20000010000 */
[----:B------:R-:W-:-:S02]  /*46d0*/  LOP3.LUT P5, RZ, R237, 0xff0000, RZ, 0xc0, !PT ;  /* 0x00ff0000edff7812 */ /* 0x000fc400078ac0ff */
[----:B------:R-:W-:Y:S01]  /*46e0*/  SHF.L.U32 R187, R22, 0x10, RZ ;  /* 0x0000001016bb7819 */ /* 0x000fe200000006ff */
[----:B------:R-:W-:Y:S01]  /*46f0*/  FFMA.FTZ R180, R184, UR17, R185 ;  /* 0x00000011b8b47c23 */ /* 0x000fe200080100b9 */
[----:B------:R-:W-:Y:S01]  /*4700*/  ISETP.GE.U32.AND.EX P1, PT, R237, 0x1000000, PT, P1 ;  /* 0x01000000ed00780c */ /* 0x000fe20003f26110 */
[----:B------:R-:W-:Y:S01]  /*4710*/  FFMA.FTZ R185, R15, UR16, R194 ;  /* 0x000000100fb97c23 */ /* 0x000fe200080100c2 */
[----:B------:R-:W-:Y:S01]  /*4720*/  FSEL R182, R191, RZ, P0 ;  /* 0x000000ffbfb67208 */ /* 0x000fe20000000000 */
[----:B------:R-:W-:Y:S01]  /*4730*/  FFMA.FTZ R186, R186, UR17, R187 ;  /* 0x00000011baba7c23 */ /* 0x000fe200080100bb */
[----:B------:R-:W-:Y:S01]  /*4740*/  LOP3.LUT P6, RZ, R243, 0xff0000, RZ, 0xc0, !PT ;  /* 0x00ff0000f3ff7812 */ /* 0x000fe200078cc0ff */
[----:B------:R-:W-:Y:S01]  /*4750*/  FADD.FTZ R184, R10, -R185 ;  /* 0x800000b90ab87221 */ /* 0x000fe20000010000 */
[----:B------:R-:W-:Y:S01]  /*4760*/  FSEL R190, R189, RZ, P5 ;  /* 0x000000ffbdbe7208 */ /* 0x000fe20002800000 */
[----:B------:R-:W-:Y:S01]  /*4770*/  FMUL.FTZ R186, R186, UR23 ;  /* 0x00000017baba7c20 */ /* 0x000fe20008410000 */
[----:B------:R-:W-:Y:S01]  /*4780*/  FSEL R191, R191, RZ, P1 ;  /* 0x000000ffbfbf7208 */ /* 0x000fe20000800000 */
[----:B------:R-:W-:Y:S01]  /*4790*/  FMUL.FTZ R180, R180, UR23 ;  /* 0x00000017b4b47c20 */ /* 0x000fe20008410000 */
[----:B------:R-:W-:Y:S01]  /*47a0*/  FSEL R183, R189, RZ, P6 ;  /* 0x000000ffbdb77208 */ /* 0x000fe20003000000 */
[----:B------:R-:W-:Y:S01]  /*47b0*/  IMAD.U32 R189, R21, 0x10000, RZ ;  /* 0x0001000015bd7824 */ /* 0x000fe200078e00ff */
[----:B------:R-:W-:Y:S01]  /*47c0*/  F2FP.BF16.F32.PACK_AB R187, R191, R190 ;  /* 0x000000bebfbb723e */ /* 0x000fe200000010ff */
[----:B------:R-:W-:Y:S01]  /*47d0*/  FMUL.FTZ R190, R188, UR23 ;  /* 0x00000017bcbe7c20 */ /* 0x000fe20008410000 */
[C---:B------:R-:W-:Y:S01]  /*47e0*/  LOP3.LUT P0, RZ, R243.reuse, 0xff, RZ, 0xc0, !PT ;  /* 0x000000fff3ff7812 */ /* 0x040fe2000780c0ff */
[----:B------:R-:W-:Y:S01]  /*47f0*/  FFMA.FTZ R184, R184, UR17, R189 ;  /* 0x00000011b8b87c23 */ /* 0x000fe200080100bd */
[----:B------:R-:W-:Y:S01]  /*4800*/  LOP3.LUT P1, RZ, R243, 0xff00, RZ, 0xc0, !PT ;  /* 0x0000ff00f3ff7812 */ /* 0x000fe2000782c0ff */
[----:B------:R-:W-:Y:S01]  /*4810*/  FMUL.FTZ R189, R181, UR23 ;  /* 0x00000017b5bd7c20 */ /* 0x000fe20008410000 */
[----:B------:R-:W-:Y:S01]  /*4820*/  F2FP.BF16.F32.PACK_AB R183, R182, R183 ;  /* 0x000000b7b6b7723e */ /* 0x000fe200000010ff */
[----:B------:R-:W-:Y:S01]  /*4830*/  FMUL.FTZ R188, R184, UR23 ;  /* 0x00000017b8bc7c20 */ /* 0x000fe20008410000 */
[----:B------:R-:W-:-:S02]  /*4840*/  FSEL R182, R186, RZ, P0 ;  /* 0x000000ffbab67208 */ /* 0x000fc40000000000 */
[----:B------:R-:W-:Y:S02]  /*4850*/  FSEL R185, R190, RZ, P1 ;  /* 0x000000ffbeb97208 */ /* 0x000fe40000800000 */
[C---:B------:R-:W-:Y:S02]  /*4860*/  LOP3.LUT P5, RZ, R237.reuse, 0xff, RZ, 0xc0, !PT ;  /* 0x000000ffedff7812 */ /* 0x040fe400078ac0ff */
[----:B------:R-:W-:Y:S02]  /*4870*/  LOP3.LUT P6, RZ, R237, 0xff00, RZ, 0xc0, !PT ;  /* 0x0000ff00edff7812 */ /* 0x000fe400078cc0ff */
[----:B------:R-:W-:Y:S02]  /*4880*/  F2FP.BF16.F32.PACK_AB R182, R185, R182 ;  /* 0x000000b6b9b6723e */ /* 0x000fe400000010ff */
[C---:B------:R-:W-:Y:S02]  /*4890*/  LOP3.LUT P0, RZ, R242.reuse, 0xff0000, RZ, 0xc0, !PT ;  /* 0x00ff0000f2ff7812 */ /* 0x040fe4000780c0ff */
[----:B------:R-:W-:-:S02]  /*48a0*/  LOP3.LUT P1, RZ, R242, 0xff000000, RZ, 0xc0, !PT ;  /* 0xff000000f2ff7812 */ /* 0x000fc4000782c0ff */
[----:B------:R-:W-:Y:S02]  /*48b0*/  FSEL R186, R186, RZ, P5 ;  /* 0x000000ffbaba7208 */ /* 0x000fe40002800000 */
[----:B------:R-:W-:Y:S02]  /*48c0*/  FSEL R185, R190, RZ, P6 ;  /* 0x000000ffbeb97208 */ /* 0x000fe40003000000 */
[----:B------:R-:W-:Y:S02]  /*48d0*/  FSEL R181, R188, RZ, P0 ;  /* 0x000000ffbcb57208 */ /* 0x000fe40000000000 */
[----:B------:R-:W-:Y:S02]  /*48e0*/  FSEL R184, R189, RZ, P1 ;  /* 0x000000ffbdb87208 */ /* 0x000fe40000800000 */
[----:B------:R-:W-:Y:S01]  /*48f0*/  F2FP.BF16.F32.PACK_AB R186, R185, R186 ;  /* 0x000000bab9ba723e */ /* 0x000fe200000010ff */
[----:B------:R-:W-:Y:S01]  /*4900*/  FFMA.FTZ R185, R3, UR16, R194 ;  /* 0x0000001003b97c23 */ /* 0x000fe200080100c2 */
[----:B------:R-:W-:-:S02]  /*4910*/  F2FP.BF16.F32.PACK_AB R181, R184, R181 ;  /* 0x000000b5b8b5723e */ /* 0x000fc400000010ff */
[----:B------:R-:W-:Y:S01]  /*4920*/  SHF.L.U32 R184, R20, 0x10, RZ ;  /* 0x0000001014b87819 */ /* 0x000fe200000006ff */
[----:B------:R-:W-:Y:S01]  /*4930*/  FADD.FTZ R185, R12, -R185 ;  /* 0x800000b90cb97221 */ /* 0x000fe20000010000 */
[C---:B------:R-:W-:Y:S02]  /*4940*/  LOP3.LUT P0, RZ, R236.reuse, 0xff0000, RZ, 0xc0, !PT ;  /* 0x00ff0000ecff7812 */ /* 0x040fe4000780c0ff */
[----:B------:R-:W-:Y:S01]  /*4950*/  LOP3.LUT P1, RZ, R236, 0xff000000, RZ, 0xc0, !PT ;  /* 0xff000000ecff7812 */ /* 0x000fe2000782c0ff */
[----:B------:R-:W-:Y:S01]  /*4960*/  FFMA.FTZ R184, R185, UR17, R184 ;  /* 0x00000011b9b87c23 */ /* 0x000fe200080100b8 */
[----:B------:R-:W-:Y:S02]  /*4970*/  FSEL R188, R188, RZ, P0 ;  /* 0x000000ffbcbc7208 */ /* 0x000fe40000000000 */
[----:B------:R-:W-:Y:S01]  /*4980*/  FSEL R189, R189, RZ, P1 ;  /* 0x000000ffbdbd7208 */ /* 0x000fe20000800000 */
[----:B------:R-:W-:Y:S01]  /*4990*/  FMUL.FTZ R184, R184, UR23 ;  /* 0x00000017b8b87c20 */ /* 0x000fe20008410000 */
[----:B------:R-:W-:-:S02]  /*49a0*/  LOP3.LUT P5, RZ, R236, 0xff00, RZ, 0xc0, !PT ;  /* 0x0000ff00ecff7812 */ /* 0x000fc400078ac0ff */
[C---:B------:R-:W-:Y:S02]  /*49b0*/  LOP3.LUT P6, RZ, R242.reuse, 0xff00, RZ, 0xc0, !PT ;  /* 0x0000ff00f2ff7812 */ /* 0x040fe400078cc0ff */
[----:B------:R-:W-:Y:S02]  /*49c0*/  LOP3.LUT P1, RZ, R242, 0xff, RZ, 0xc0, !PT ;  /* 0x000000fff2ff7812 */ /* 0x000fe4000782c0ff */
[----:B------:R-:W-:Y:S02]  /*49d0*/  LOP3.LUT P0, RZ, R236, 0xff, RZ, 0xc0, !PT ;  /* 0x000000ffecff7812 */ /* 0x000fe4000780c0ff */
[----:B------:R-:W-:Y:S02]  /*49e0*/  F2FP.BF16.F32.PACK_AB R185, R189, R188 ;  /* 0x000000bcbdb9723e */ /* 0x000fe400000010ff */
[C---:B------:R-:W-:Y:S02]  /*49f0*/  FSEL R191, R180.reuse, RZ, P5 ;  /* 0x000000ffb4bf7208 */ /* 0x040fe40002800000 */
[----:B------:R-:W-:-:S02]  /*4a00*/  FSEL R189, R180, RZ, P6 ;  /* 0x000000ffb4bd7208 */ /* 0x000fc40003000000 */
[C---:B------:R-:W-:Y:S02]  /*4a10*/  FSEL R180, R184.reuse, RZ, P1 ;  /* 0x000000ffb8b47208 */ /* 0x040fe40000800000 */
[----:B------:R-:W-:Y:S02]  /*4a20*/  FSEL R184, R184, RZ, P0 ;  /* 0x000000ffb8b87208 */ /* 0x000fe40000000000 */
[----:B------:R-:W-:Y:S02]  /*4a30*/  F2FP.BF16.F32.PACK_AB R180, R189, R180 ;  /* 0x000000b4bdb4723e */ /* 0x000fe400000010ff */
[----:B------:R-:W-:Y:S01]  /*4a40*/  F2FP.BF16.F32.PACK_AB R184, R191, R184 ;  /* 0x000000b8bfb8723e */ /* 0x000fe200000010ff */
[----:B------:R-:W-:Y:S06]  /*4a50*/  BRA `(.L_x_798) ;  /* 0x0000000400687947 */ /* 0x000fec0003800000 */
.L_x_802:
[----:B------:R-:W-:Y:S01]  /*4a60*/  PRMT R179, R23, 0x7632, R179 ;  /* 0x0000763217b37816 */ /* 0x000fe200000000b3 */
[--C-:B------:R-:W-:Y:S01]  /*4a70*/  FFMA.FTZ R180, R230, UR16, R194.reuse ;  /* 0x00000010e6b47c23 */ /* 0x100fe200080100c2 */
[--C-:B------:R-:W-:Y:S01]  /*4a80*/  FFMA.FTZ R177, R13, UR16, R194.reuse ;  /* 0x000000100db17c23 */ /* 0x100fe200080100c2 */
[----:B------:R-:W-:Y:S01]  /*4a90*/  FFMA.FTZ R178, R201, UR16, R194 ;  /* 0x00000010c9b27c23 */ /* 0x000fe200080100c2 */
[----:B------:R-:W-:Y:S01]  /*4aa0*/  SHF.L.U32 R179, R179, 0x10, RZ ;  /* 0x00000010b3b37819 */ /* 0x000fe200000006ff */
[----:B------:R-:W-:Y:S01]  /*4ab0*/  FADD.FTZ R180, R229, -R180 ;  /* 0x800000b4e5b47221 */ /* 0x000fe20000010000 */
[----:B------:R-:W-:Y:S02]  /*4ac0*/  IMAD.U32 R176, R22, 0x10000, RZ ;  /* 0x0001000016b07824 */ /* 0x000fe400078e00ff */
[----:B------:R-:W-:Y:S01]  /*4ad0*/  FADD.FTZ R177, R8, -R177 ;  /* 0x800000b108b17221 */ /* 0x000fe20000010000 */
[----:B------:R-:W-:Y:S01]  /*4ae0*/  SHF.L.U32 R181, R23, 0x10, RZ ;  /* 0x0000001017b57819 */ /* 0x000fe200000006ff */
[----:B------:R-:W-:Y:S01]  /*4af0*/  FADD.FTZ R178, R19, -R178 ;  /* 0x800000b213b27221 */ /* 0x000fe20000010000 */
[--C-:B------:R-:W-:Y:S01]  /*4b00*/  FFMA.FTZ R188, R180, UR17, R179.reuse ;  /* 0x00000011b4bc7c23 */ /* 0x100fe200080100b3 */
[----:B------:R-:W-:Y:S01]  /*4b10*/  PRMT R179, R22, 0x7632, R179 ;  /* 0x0000763216b37816 */ /* 0x000fe200000000b3 */
[----:B------:R-:W-:Y:S01]  /*4b20*/  FFMA.FTZ R183, R177, UR17, R176 ;  /* 0x00000011b1b77c23 */ /* 0x000fe200080100b0 */
[----:B------:R-:W-:Y:S01]  /*4b30*/  FFMA.FTZ R177, R15, UR16, R194 ;  /* 0x000000100fb17c23 */ /* 0x000fe200080100c2 */
[----:B------:R-:W-:Y:S01]  /*4b40*/  FFMA.FTZ R187, R178, UR17, R181 ;  /* 0x00000011b2bb7c23 */ /* 0x000fe200080100b5 */
[----:B------:R-:W-:Y:S01]  /*4b50*/  PRMT R176, R20, 0x7632, R176 ;  /* 0x0000763214b07816 */ /* 0x000fe200000000b0 */
[----:B------:R-:W-:Y:S01]  /*4b60*/  FFMA.FTZ R178, R18, UR16, R194 ;  /* 0x0000001012b27c23 */ /* 0x000fe200080100c2 */
[----:B------:R-:W-:-:S02]  /*4b70*/  IMAD.U32 R185, R179, 0x10000, RZ ;  /* 0x00010000b3b97824 */ /* 0x000fc400078e00ff */
[----:B------:R-:W-:Y:S01]  /*4b80*/  FADD.FTZ R179, R10, -R177 ;  /* 0x800000b10ab37221 */ /* 0x000fe20000010000 */
[----:B------:R-:W-:Y:S01]  /*4b90*/  FFMA.FTZ R186, R218, UR16, R194 ;  /* 0x00000010daba7c23 */ /* 0x000fe200080100c2 */
[----:B------:R-:W-:Y:S01]  /*4ba0*/  SHF.L.U32 R177, R176, 0x10, RZ ;  /* 0x00000010b0b17819 */ /* 0x000fe200000006ff */
[----:B------:R-:W-:Y:S01]  /*4bb0*/  FADD.FTZ R176, R17, -R178 ;  /* 0x800000b211b07221 */ /* 0x000fe20000010000 */
[C---:B------:R-:W-:Y:S01]  /*4bc0*/  SHF.L.U32 R182, R21.reuse, 0x10, RZ ;  /* 0x0000001015b67819 */ /* 0x040fe200000006ff */
[----:B------:R-:W-:Y:S01]  /*4bd0*/  FFMA.FTZ R184, R220, UR16, R194 ;  /* 0x00000010dcb87c23 */ /* 0x000fe200080100c2 */
[----:B------:R-:W-:Y:S01]  /*4be0*/  PRMT R180, R21, 0x7632, R180 ;  /* 0x0000763215b47816 */ /* 0x000fe200000000b4 */
[----:B------:R-:W-:Y:S01]  /*4bf0*/  FADD.FTZ R186, R215, -R186 ;  /* 0x800000bad7ba7221 */ /* 0x000fe20000010000 */
[----:B------:R-:W-:Y:S01]  /*4c00*/  FFMA.FTZ R176, R176, UR17, R177 ;  /* 0x00000011b0b07c23 */ /* 0x000fe200080100b1 */
[----:B------:R-:W-:Y:S01]  /*4c10*/  ISETP.GE.U32.AND P1, PT, R236, RZ, PT ;  /* 0x000000ffec00720c */ /* 0x000fe20003f26070 */
[----:B------:R-:W-:Y:S01]  /*4c20*/  FADD.FTZ R184, R217, -R184 ;  /* 0x800000b8d9b87221 */ /* 0x000fe20000010000 */
[----:B------:R-:W-:Y:S01]  /*4c30*/  SHF.L.U32 R181, R180, 0x10, RZ ;  /* 0x00000010b4b57819 */ /* 0x000fe200000006ff */
[----:B------:R-:W-:Y:S01]  /*4c40*/  FFMA.FTZ R180, R179, UR17, R182 ;  /* 0x00000011b3b47c23 */ /* 0x000fe200080100b6 */
[----:B------:R-:W-:Y:S01]  /*4c50*/  FMUL.FTZ R177, R187, UR23 ;  /* 0x00000017bbb17c20 */ /* 0x000fe20008410000 */
[----:B------:R-:W-:Y:S01]  /*4c60*/  ISETP.GE.U32.AND P0, PT, R242, RZ, PT ;  /* 0x000000fff200720c */ /* 0x000fe20003f06070 */
[----:B------:R-:W-:Y:S01]  /*4c70*/  FFMA.FTZ R186, R186, UR17, R185 ;  /* 0x00000011baba7c23 */ /* 0x000fe200080100b9 */
[----:B------:R-:W-:Y:S01]  /*4c80*/  LOP3.LUT P5, RZ, R237, 0xff0000, RZ, 0xc0, !PT ;  /* 0x00ff0000edff7812 */ /* 0x000fe200078ac0ff */
[----:B------:R-:W-:Y:S01]  /*4c90*/  FFMA.FTZ R185, R184, UR17, R181 ;  /* 0x00000011b8b97c23 */ /* 0x000fe200080100b5 */
[----:B------:R-:W-:Y:S01]  /*4ca0*/  LOP3.LUT P6, RZ, R243, 0xff0000, RZ, 0xc0, !PT ;  /* 0x00ff0000f3ff7812 */ /* 0x000fe200078cc0ff */
[----:B------:R-:W-:Y:S01]  /*4cb0*/  FMUL.FTZ R181, R186, UR23 ;  /* 0x00000017bab57c20 */ /* 0x000fe20008410000 */
[C---:B------:R-:W-:Y:S01]  /*4cc0*/  F2FP.BF16.F32.PACK_AB R179, R188.reuse, R187 ;  /* 0x000000bbbcb3723e */ /* 0x040fe200000010ff */
[----:B------:R-:W-:Y:S01]  /*4cd0*/  FMUL.FTZ R188, R188, UR23 ;  /* 0x00000017bcbc7c20 */ /* 0x000fe20008410000 */
[----:B------:R-:W-:-:S02]  /*4ce0*/  ISETP.GE.U32.AND.EX P1, PT, R237, 0x1000000, PT, P1 ;  /* 0x01000000ed00780c */ /* 0x000fc40003f26110 */
[----:B------:R-:W-:Y:S02]  /*4cf0*/  ISETP.GE.U32.AND.EX P0, PT, R243, 0x1000000, PT, P0 ;  /* 0x01000000f300780c */ /* 0x000fe40003f06100 */
[C---:B------:R-:W-:Y:S02]  /*4d00*/  FSEL R187, R177.reuse, RZ, P5 ;  /* 0x000000ffb1bb7208 */ /* 0x040fe40002800000 */
[----:B------:R-:W-:Y:S01]  /*4d10*/  FSEL R184, R177, RZ, P6 ;  /* 0x000000ffb1b87208 */ /* 0x000fe20003000000 */
[----:B------:R-:W-:Y:S01]  /*4d20*/  FMUL.FTZ R177, R183, UR23 ;  /* 0x00000017b7b17c20 */ /* 0x000fe20008410000 */
[----:B------:R-:W-:Y:S02]  /*4d30*/  LOP3.LUT P5, RZ, R237, 0xff, RZ, 0xc0, !PT ;  /* 0x000000ffedff7812 */ /* 0x000fe400078ac0ff */
[----:B------:R-:W-:Y:S02]  /*4d40*/  LOP3.LUT P6, RZ, R243, 0xff, RZ, 0xc0, !PT ;  /* 0x000000fff3ff7812 */ /* 0x000fe400078cc0ff */
[----:B------:R-:W-:-:S02]  /*4d50*/  FSEL R190, R188, RZ, P1 ;  /* 0x000000ffbcbe7208 */ /* 0x000fc40000800000 */
[----:B------:R-:W-:Y:S02]  /*4d60*/  F2FP.BF16.F32.PACK_AB R178, R186, R183 ;  /* 0x000000b7bab2723e */ /* 0x000fe400000010ff */
[----:B------:R-:W-:Y:S02]  /*4d70*/  LOP3.LUT P1, RZ, R243, 0xff00, RZ, 0xc0, !PT ;  /* 0x0000ff00f3ff7812 */ /* 0x000fe4000782c0ff */
[----:B------:R-:W-:Y:S01]  /*4d80*/  FSEL R183, R188, RZ, P0 ;  /* 0x000000ffbcb77208 */ /* 0x000fe20000000000 */
[----:B------:R-:W-:Y:S01]  /*4d90*/  FMUL.FTZ R188, R185, UR23 ;  /* 0x00000017b9bc7c20 */ /* 0x000fe20008410000 */
[----:B------:R-:W-:Y:S02]  /*4da0*/  LOP3.LUT P0, RZ, R237, 0xff00, RZ, 0xc0, !PT ;  /* 0x0000ff00edff7812 */ /* 0x000fe4000780c0ff */
[C---:B------:R-:W-:Y:S02]  /*4db0*/  FSEL R186, R177.reuse, RZ, P5 ;  /* 0x000000ffb1ba7208 */ /* 0x040fe40002800000 */
[----:B------:R-:W-:-:S02]  /*4dc0*/  FSEL R182, R177, RZ, P6 ;  /* 0x000000ffb1b67208 */ /* 0x000fc40003000000 */
[C---:B------:R-:W-:Y:S02]  /*4dd0*/  FSEL R177, R181.reuse, RZ, P1 ;  /* 0x000000ffb5b17208 */ /* 0x040fe40000800000 */
[----:B------:R-:W-:Y:S02]  /*4de0*/  FSEL R181, R181, RZ, P0 ;  /* 0x000000ffb5b57208 */ /* 0x000fe40000000000 */
[----:B------:R-:W-:Y:S01]  /*4df0*/  F2FP.BF16.F32.PACK_AB R183, R183, R184 ;  /* 0x000000b8b7b7723e */ /* 0x000fe200000010ff */
[----:B------:R-:W-:Y:S01]  /*4e00*/  FMUL.FTZ R184, R180, UR23 ;  /* 0x00000017b4b87c20 */ /* 0x000fe20008410000 */
[----:B------:R-:W-:Y:S01]  /*4e10*/  F2FP.BF16.F32.PACK_AB R186, R181, R186 ;  /* 0x000000bab5ba723e */ /* 0x000fe200000010ff */
[----:B------:R-:W-:Y:S01]  /*4e20*/  FFMA.FTZ R181, R3, UR16, R194 ;  /* 0x0000001003b57c23 */ /* 0x000fe200080100c2 */
[----:B------:R-:W-:Y:S02]  /*4e30*/  F2FP.BF16.F32.PACK_AB R182, R177, R182 ;  /* 0x000000b6b1b6723e */ /* 0x000fe400000010ff */
[----:B------:R-:W-:Y:S01]  /*4e40*/  F2FP.BF16.F32.PACK_AB R177, R185, R180 ;  /* 0x000000b4b9b1723e */ /* 0x000fe200000010ff */
[----:B------:R-:W-:-:S02]  /*4e50*/  IMAD.U32 R180, R20, 0x10000, RZ ;  /* 0x0001000014b47824 */ /* 0x000fc400078e00ff */
[----:B------:R-:W-:Y:S01]  /*4e60*/  FADD.FTZ R181, R12, -R181 ;  /* 0x800000b50cb57221 */ /* 0x000fe20000010000 */
[----:B------:R-:W-:Y:S02]  /*4e70*/  LOP3.LUT P0, RZ, R236, 0xff0000, RZ, 0xc0, !PT ;  /* 0x00ff0000ecff7812 */ /* 0x000fe4000780c0ff */
[C---:B------:R-:W-:Y:S01]  /*4e80*/  LOP3.LUT P6, RZ, R242.reuse, 0xff000000, RZ, 0xc0, !PT ;  /* 0xff000000f2ff7812 */ /* 0x040fe200078cc0ff */
[----:B------:R-:W-:Y:S01]  /*4e90*/  FFMA.FTZ R189, R181, UR17, R180 ;  /* 0x00000011b5bd7c23 */ /* 0x000fe200080100b4 */
[----:B------:R-:W-:Y:S01]  /*4ea0*/  LOP3.LUT P1, RZ, R242, 0xff0000, RZ, 0xc0, !PT ;  /* 0x00ff0000f2ff7812 */ /* 0x000fe2000782c0ff */
[----:B------:R-:W-:Y:S01]  /*4eb0*/  FMUL.FTZ R180, R176, UR23 ;  /* 0x00000017b0b47c20 */ /* 0x000fe20008410000 */
[----:B------:R-:W-:Y:S02]  /*4ec0*/  LOP3.LUT P5, RZ, R236, 0xff000000, RZ, 0xc0, !PT ;  /* 0xff000000ecff7812 */ /* 0x000fe400078ac0ff */
[----:B------:R-:W-:Y:S02]  /*4ed0*/  FSEL R185, R184, RZ, P0 ;  /* 0x000000ffb8b97208 */ /* 0x000fe40000000000 */
[----:B------:R-:W-:-:S02]  /*4ee0*/  FSEL R191, R188, RZ, P6 ;  /* 0x000000ffbcbf7208 */ /* 0x000fc40003000000 */
[----:B------:R-:W-:Y:S02]  /*4ef0*/  FSEL R184, R184, RZ, P1 ;  /* 0x000000ffb8b87208 */ /* 0x000fe40000800000 */
[----:B------:R-:W-:Y:S02]  /*4f00*/  FSEL R188, R188, RZ, P5 ;  /* 0x000000ffbcbc7208 */ /* 0x000fe40002800000 */
[----:B------:R-:W-:Y:S01]  /*4f10*/  F2FP.BF16.F32.PACK_AB R176, R176, R189 ;  /* 0x000000bdb0b0723e */ /* 0x000fe200000010ff */
[----:B------:R-:W-:Y:S01]  /*4f20*/  FMUL.FTZ R189, R189, UR23 ;  /* 0x00000017bdbd7c20 */ /* 0x000fe20008410000 */
[----:B------:R-:W-:Y:S02]  /*4f30*/  LOP3.LUT P5, RZ, R236, 0xff00, RZ, 0xc0, !PT ;  /* 0x0000ff00ecff7812 */ /* 0x000fe400078ac0ff */
        /* <DEDUP_REMOVED lines=11> */
[----:B------:R-:W-:-:S07]  /*4ff0*/  F2FP.BF16.F32.PACK_AB R184, R191, R184 ;  /* 0x000000b8bfb8723e */ /* 0x000fce00000010ff */
.L_x_798:
        /* <DEDUP_REMOVED lines=14> */
.L_x_794:
[----:B------:R-:W-:Y:S05]  /*50e0*/  BSYNC.RECONVERGENT B0 ;  /* 0x0000000000007941 */ /* 0x000fea0003800200 */
.L_x_793:
        /* <DEDUP_REMOVED lines=12> */
[----:B------:R-:W-:Y:S01]  /*51b0*/  FFMA.FTZ R177, R7, UR16, R194 ;  /* 0x0000001007b17c23 */ /* 0x000fe200080100c2 */
[----:B------:R-:W-:Y:S01]  /*51c0*/  PRMT R176, R170, 0x7632, R176 ;  /* 0x00007632aab07816 */ /* 0x000fe200000000b0 */
[--C-:B------:R-:W-:Y:S01]  /*51d0*/  FFMA.FTZ R180, R222, UR16, R194.reuse ;  /* 0x00000010deb47c23 */ /* 0x100fe200080100c2 */
[C---:B------:R-:W-:Y:S01]  /*51e0*/  SHF.L.U32 R184, R171.reuse, 0x10, RZ ;  /* 0x00000010abb87819 */ /* 0x040fe200000006ff */
[----:B------:R-:W-:Y:S01]  /*51f0*/  FFMA.FTZ R186, R228, UR16, R194 ;  /* 0x00000010e4ba7c23 */ /* 0x000fe200080100c2 */
[----:B------:R-:W-:Y:S01]  /*5200*/  PRMT R182, R171, 0x7632, R182 ;  /* 0x00007632abb67816 */ /* 0x000fe200000000b6 */
[----:B------:R-:W-:Y:S01]  /*5210*/  FADD.FTZ R181, R0, -R179 ;  /* 0x800000b300b57221 */ /* 0x000fe20000010000 */
[----:B------:R-:W-:Y:S02]  /*5220*/  IMAD.U32 R178, R170, 0x10000, RZ ;  /* 0x00010000aab27824 */ /* 0x000fe400078e00ff */
[----:B------:R-:W-:Y:S01]  /*5230*/  FADD.FTZ R177, R2, -R177 ;  /* 0x800000b102b17221 */ /* 0x000fe20000010000 */
[----:B------:R-:W-:Y:S01]  /*5240*/  SHF.L.U32 R179, R176, 0x10, RZ ;  /* 0x00000010b0b37819 */ /* 0x000fe200000006ff */
[----:B------:R-:W-:Y:S01]  /*5250*/  FADD.FTZ R180, R227, -R180 ;  /* 0x800000b4e3b47221 */ /* 0x000fe20000010000 */
[----:B------:R-:W-:Y:S01]  /*5260*/  FADD.FTZ R183, R225, -R186 ;  /* 0x800000bae1b77221 */ /* 0x000fe20000010000 */
[----:B------:R-:W-:Y:S01]  /*5270*/  SHF.L.U32 R182, R182, 0x10, RZ ;  /* 0x00000010b6b67819 */ /* 0x000fe200000006ff */
[----:B------:R-:W-:Y:S01]  /*5280*/  FFMA.FTZ R186, R181, UR17, R184 ;  /* 0x00000011b5ba7c23 */ /* 0x000fe200080100b8 */
[--C-:B------:R-:W-:Y:S01]  /*5290*/  FFMA.FTZ R184, R177, UR17, R178.reuse ;  /* 0x00000011b1b87c23 */ /* 0x100fe200080100b2 */
[----:B------:R-:W-:Y:S01]  /*52a0*/  FFMA.FTZ R185, R180, UR17, R179 ;  /* 0x00000011b4b97c23 */ /* 0x000fe200080100b3 */
[----:B------:R-:W-:Y:S01]  /*52b0*/  PRMT R178, R169, 0x7632, R178 ;  /* 0x00007632a9b27816 */ /* 0x000fe200000000b2 */
[----:B------:R-:W-:Y:S01]  /*52c0*/  FFMA.FTZ R179, R208, UR16, R194 ;  /* 0x00000010d0b37c23 */ /* 0x000fe200080100c2 */
[----:B------:R-:W-:Y:S01]  /*52d0*/  PRMT R176, R168, 0x7632, R176 ;  /* 0x00007632a8b07816 */ /* 0x000fe200000000b0 */
[----:B------:R-:W-:Y:S01]  /*52e0*/  FFMA.FTZ R189, R183, UR17, R182 ;  /* 0x00000011b7bd7c23 */ /* 0x000fe200080100b6 */
[----:B------:R-:W-:Y:S01]  /*52f0*/  SHF.L.U32 R183, R178, 0x10, RZ ;  /* 0x00000010b2b77819 */ /* 0x000fe200000006ff */
[--C-:B------:R-:W-:Y:S01]  /*5300*/  FFMA.FTZ R177, R9, UR16, R194.reuse ;  /* 0x0000001009b17c23 */ /* 0x100fe200080100c2 */
[----:B------:R-:W-:Y:S01]  /*5310*/  SHF.L.U32 R181, R176, 0x10, RZ ;  /* 0x00000010b0b57819 */ /* 0x000fe200000006ff */
[----:B------:R-:W-:Y:S01]  /*5320*/  FADD.FTZ R176, R206, -R179 ;  /* 0x800000b3ceb07221 */ /* 0x000fe20000010000 */
[----:B------:R-:W-:Y:S01]  /*5330*/  FMUL.FTZ R178, R186, UR23 ;  /* 0x00000017bab27c20 */ /* 0x000fe20008410000 */
[----:B------:R-:W-:Y:S01]  /*5340*/  FFMA.FTZ R182, R212, UR16, R194 ;  /* 0x00000010d4b67c23 */ /* 0x000fe200080100c2 */
[----:B------:R-:W-:Y:S01]  /*5350*/  LOP3.LUT P5, RZ, R235, 0xff0000, RZ, 0xc0, !PT ;  /* 0x00ff0000ebff7812 */ /* 0x000fe200078ac0ff */
[----:B------:R-:W-:Y:S01]  /*5360*/  IMAD.U32 R180, R169, 0x10000, RZ ;  /* 0x00010000a9b47824 */ /* 0x000fe200078e00ff */
[----:B------:R-:W-:Y:S01]  /*5370*/  ISETP.GE.U32.AND P1, PT, R234, RZ, PT ;  /* 0x000000ffea00720c */ /* 0x000fe20003f26070 */
[----:B------:R-:W-:Y:S01]  /*5380*/  FADD.FTZ R177, R4, -R177 ;  /* 0x800000b104b17221 */ /* 0x000fe20000010000 */
[----:B------:R-:W-:Y:S01]  /*5390*/  LOP3.LUT P6, RZ, R241, 0xff0000, RZ, 0xc0, !PT ;  /* 0x00ff0000f1ff7812 */ /* 0x000fe200078cc0ff */
[----:B------:R-:W-:Y:S01]  /*53a0*/  FFMA.FTZ R176, R176, UR17, R181 ;  /* 0x00000011b0b07c23 */ /* 0x000fe200080100b5 */
[C---:B------:R-:W-:Y:S01]  /*53b0*/  F2FP.BF16.F32.PACK_AB R179, R189.reuse, R186 ;  /* 0x000000babdb3723e */ /* 0x040fe200000010ff */
[----:B------:R-:W-:Y:S01]  /*53c0*/  FMUL.FTZ R189, R189, UR23 ;  /* 0x00000017bdbd7c20 */ /* 0x000fe20008410000 */
[----:B------:R-:W-:Y:S01]  /*53d0*/  FADD.FTZ R182, R211, -R182 ;  /* 0x800000b6d3b67221 */ /* 0x000fe20000010000 */
[----:B------:R-:W-:Y:S01]  /*53e0*/  FSEL R187, R178, RZ, P5 ;  /* 0x000000ffb2bb7208 */ /* 0x000fe20002800000 */
[----:B------:R-:W-:Y:S01]  /*53f0*/  FMUL.FTZ R181, R184, UR23 ;  /* 0x00000017b8b57c20 */ /* 0x000fe20008410000 */
[----:B------:R-:W-:Y:S01]  /*5400*/  ISETP.GE.U32.AND.EX P1, PT, R235, 0x1000000, PT, P1 ;  /* 0x01000000eb00780c */ /* 0x000fe20003f26110 */
[----:B------:R-:W-:Y:S01]  /*5410*/  FFMA.FTZ R177, R177, UR17, R180 ;  /* 0x00000011b1b17c23 */ /* 0x000fe200080100b4 */
[----:B------:R-:W-:Y:S01]  /*5420*/  FSEL R188, R178, RZ, P6 ;  /* 0x000000ffb2bc7208 */ /* 0x000fe20003000000 */
[----:B------:R-:W-:Y:S01]  /*5430*/  FFMA.FTZ R180, R182, UR17, R183 ;  /* 0x00000011b6b47c23 */ /* 0x000fe200080100b7 */
[----:B------:R-:W-:Y:S01]  /*5440*/  ISETP.GE.U32.AND P5, PT, R240, RZ, PT ;  /* 0x000000fff000720c */ /* 0x000fe20003fa6070 */
[----:B------:R-:W-:Y:S01]  /*5450*/  FMUL.FTZ R183, R185, UR23 ;  /* 0x00000017b9b77c20 */ /* 0x000fe20008410000 */
[----:B------:R-:W-:-:S02]  /*5460*/  LOP3.LUT P6, RZ, R235, 0xff, RZ, 0xc0, !PT ;  /* 0x000000ffebff7812 */ /* 0x000fc400078cc0ff */
[----:B------:R-:W-:Y:S02]  /*5470*/  FSEL R190, R189, RZ, P1 ;  /* 0x000000ffbdbe7208 */ /* 0x000fe40000800000 */
[C---:B------:R-:W-:Y:S02]  /*5480*/  ISETP.GE.U32.AND.EX P5, PT, R241.reuse, 0x1000000, PT, P5 ;  /* 0x01000000f100780c */ /* 0x040fe40003fa6150 */
[----:B------:R-:W-:Y:S02]  /*5490*/  LOP3.LUT P1, RZ, R241, 0xff, RZ, 0xc0, !PT ;  /* 0x000000fff1ff7812 */ /* 0x000fe4000782c0ff */
[----:B------:R-:W-:Y:S02]  /*54a0*/  FSEL R186, R181, RZ, P6 ;  /* 0x000000ffb5ba7208 */ /* 0x000fe40003000000 */
[----:B------:R-:W-:Y:S02]  /*54b0*/  LOP3.LUT P6, RZ, R235, 0xff00, RZ, 0xc0, !PT ;  /* 0x0000ff00ebff7812 */ /* 0x000fe400078cc0ff */
[----:B------:R-:W-:-:S02]  /*54c0*/  FSEL R189, R189, RZ, P5 ;  /* 0x000000ffbdbd7208 */ /* 0x000fc40002800000 */
[----:B------:R-:W-:Y:S02]  /*54d0*/  FSEL R182, R181, RZ, P1 ;  /* 0x000000ffb5b67208 */ /* 0x000fe40000800000 */
[----:B------:R-:W-:Y:S02]  /*54e0*/  LOP3.LUT P5, RZ, R241, 0xff00, RZ, 0xc0, !PT ;  /* 0x0000ff00f1ff7812 */ /* 0x000fe400078ac0ff */
[----:B------:R-:W-:Y:S02]  /*54f0*/  FSEL R181, R183, RZ, P6 ;  /* 0x000000ffb7b57208 */ /* 0x000fe40003000000 */
[----:B------:R-:W-:Y:S01]  /*5500*/  F2FP.BF16.F32.PACK_AB R178, R185, R184 ;  /* 0x000000b8b9b2723e */ /* 0x000fe200000010ff */
[----:B------:R-:W-:Y:S01]  /*5510*/  FMUL.FTZ R184, R177, UR23 ;  /* 0x00000017b1b87c20 */ /* 0x000fe20008410000 */
[----:B------:R-:W-:Y:S02]  /*5520*/  FSEL R185, R183, RZ, P5 ;  /* 0x000000ffb7b97208 */ /* 0x000fe40002800000 */
[----:B------:R-:W-:Y:S01]  /*5530*/  F2FP.BF16.F32.PACK_AB R186, R181, R186 ;  /* 0x000000bab5ba723e */ /* 0x000fe200000010ff */
[----:B------:R-:W-:Y:S01]  /*5540*/  FFMA.FTZ R181, R11, UR16, R194 ;  /* 0x000000100bb57c23 */ /* 0x000fe200080100c2 */
[----:B------:R-:W-:-:S02]  /*5550*/  LOP3.LUT P6, RZ, R234, 0xff0000, RZ, 0xc0, !PT ;  /* 0x00ff0000eaff7812 */ /* 0x000fc400078cc0ff */
[----:B------:R-:W-:Y:S01]  /*5560*/  F2FP.BF16.F32.PACK_AB R183, R189, R188 ;  /* 0x000000bcbdb7723e */ /* 0x000fe200000010ff */
[----:B------:R-:W-:Y:S01]  /*5570*/  FMUL.FTZ R188, R180, UR23 ;  /* 0x00000017b4bc7c20 */ /* 0x000fe20008410000 */
[----:B------:R-:W-:Y:S01]  /*5580*/  F2FP.BF16.F32.PACK_AB R182, R185, R182 ;  /* 0x000000b6b9b6723e */ /* 0x000fe200000010ff */
[----:B------:R-:W-:Y:S01]  /*5590*/  FADD.FTZ R181, R6, -R181 ;  /* 0x800000b506b57221 */ /* 0x000fe20000010000 */
[----:B------:R-:W-:Y:S01]  /*55a0*/  F2FP.BF16.F32.PACK_AB R177, R180, R177 ;  /* 0x000000b1b4b1723e */ /* 0x000fe200000010ff */
[----:B------:R-:W-:Y:S01]  /*55b0*/  IMAD.U32 R180, R168, 0x10000, RZ ;  /* 0x00010000a8b47824 */ /* 0x000fe200078e00ff */
[----:B------:R-:W-:Y:S02]  /*55c0*/  FSEL R185, R184, RZ, P6 ;  /* 0x000000ffb8b97208 */ /* 0x000fe40003000000 */
[C---:B------:R-:W-:Y:S01]  /*55d0*/  LOP3.LUT P5, RZ, R240.reuse, 0xff0000, RZ, 0xc0, !PT ;  /* 0x00ff0000f0ff7812 */ /* 0x040fe200078ac0ff */
[----:B------:R-:W-:Y:S01]  /*55e0*/  FFMA.FTZ R189, R181, UR17, R180 ;  /* 0x00000011b5bd7c23 */ /* 0x000fe200080100b4 */
[----:B------:R-:W-:Y:S01]  /*55f0*/  LOP3.LUT P6, RZ, R240, 0xff000000, RZ, 0xc0, !PT ;  /* 0xff000000f0ff7812 */ /* 0x000fe200078cc0ff */
[----:B------:R-:W-:Y:S01]  /*5600*/  FMUL.FTZ R180, R176, UR23 ;  /* 0x00000017b0b47c20 */ /* 0x000fe20008410000 */
[----:B------:R-:W-:-:S02]  /*5610*/  LOP3.LUT P1, RZ, R234, 0xff000000, RZ, 0xc0, !PT ;  /* 0xff000000eaff7812 */ /* 0x000fc4000782c0ff */
[----:B------:R-:W-:Y:S02]  /*5620*/  FSEL R184, R184, RZ, P5 ;  /* 0x000000ffb8b87208 */ /* 0x000fe40002800000 */
[----:B------:R-:W-:Y:S02]  /*5630*/  FSEL R191, R188, RZ, P6 ;  /* 0x000000ffbcbf7208 */ /* 0x000fe40003000000 */
[----:B------:R-:W-:Y:S02]  /*5640*/  LOP3.LUT P6, RZ, R234, 0xff00, RZ, 0xc0, !PT ;  /* 0x0000ff00eaff7812 */ /* 0x000fe400078cc0ff */
[----:B------:R-:W-:Y:S02]  /*5650*/  FSEL R188, R188, RZ, P1 ;  /* 0x000000ffbcbc7208 */ /* 0x000fe40000800000 */
[----:B------:R-:W-:Y:S02]  /*5660*/  F2FP.BF16.F32.PACK_AB R181, R191, R184 ;  /* 0x000000b8bfb5723e */ /* 0x000fe400000010ff */
[----:B------:R-:W-:Y:S01]  /*5670*/  F2FP.BF16.F32.PACK_AB R176, R176, R189 ;  /* 0x000000bdb0b0723e */ /* 0x000fe200000010ff */
[----:B------:R-:W-:Y:S01]  /*5680*/  FMUL.FTZ R189, R189, UR23 ;  /* 0x00000017bdbd7c20 */ /* 0x000fe20008410000 */
[----:B------:R-:W-:-:S02]  /*5690*/  LOP3.LUT P1, RZ, R240, 0xff00, RZ, 0xc0, !PT ;  /* 0x0000ff00f0ff7812 */ /* 0x000fc4000782c0ff */
[----:B------:R-:W-:Y:S02]  /*56a0*/  FSEL R191, R180, RZ, P6 ;  /* 0x000000ffb4bf7208 */ /* 0x000fe40003000000 */
[----:B------:R-:W-:Y:S02]  /*56b0*/  LOP3.LUT P5, RZ, R240, 0xff, RZ, 0xc0, !PT ;  /* 0x000000fff0ff7812 */ /* 0x000fe400078ac0ff */
[----:B------:R-:W-:Y:S02]  /*56c0*/  LOP3.LUT P6, RZ, R234, 0xff, RZ, 0xc0, !PT ;  /* 0x000000ffeaff7812 */ /* 0x000fe400078cc0ff */
        /* <DEDUP_REMOVED lines=8> */
.L_x_807:
[----:B0-----:R-:W-:Y:S01]  /*5750*/  FFMA.FTZ R183, R5, UR16, R194 ;  /* 0x0000001005b77c23 */ /* 0x001fe200080100c2 */
[----:B------:R-:W-:Y:S01]  /*5760*/  PRMT R182, R171, 0x7632, R182 ;  /* 0x00007632abb67816 */ /* 0x000fe200000000b6 */
[--C-:B------:R-:W-:Y:S01]  /*5770*/  FFMA.FTZ R181, R7, UR16, R194.reuse ;  /* 0x0000001007b57c23 */ /* 0x100fe200080100c2 */
[----:B------:R-:W-:Y:S01]  /*5780*/  FFMA.FTZ R186, R228, UR16, R194 ;  /* 0x00000010e4ba7c23 */ /* 0x000fe200080100c2 */
[----:B------:R-:W-:Y:S01]  /*5790*/  SHF.L.U32 R184, R171, 0x10, RZ ;  /* 0x00000010abb87819 */ /* 0x000fe200000006ff */
        /* <DEDUP_REMOVED lines=10> */
[----:B------:R-:W-:Y:S01]  /*5840*/  PRMT R180, R170, 0x7632, R180 ;  /* 0x00007632aab47816 */ /* 0x000fe200000000b4 */
[----:B------:R-:W-:Y:S01]  /*5850*/  FFMA.FTZ R186, R222, UR16, R194 ;  /* 0x00000010deba7c23 */ /* 0x000fe200080100c2 */
[----:B------:R-:W-:Y:S01]  /*5860*/  SHF.L.U32 R187, R182, 0x10, RZ ;  /* 0x00000010b6bb7819 */ /* 0x000fe200000006ff */
[----:B------:R-:W-:Y:S01]  /*5870*/  FADD.FTZ R184, R211, -R184 ;  /* 0x800000b8d3b87221 */ /* 0x000fe20000010000 */
[----:B------:R-:W-:Y:S01]  /*5880*/  FMUL.FTZ R188, R188, UR23 ;  /* 0x00000017bcbc7c20 */ /* 0x000fe20008410000 */
[----:B------:R-:W-:Y:S01]  /*5890*/  SHF.L.U32 R185, R180, 0x10, RZ ;  /* 0x00000010b4b97819 */ /* 0x000fe200000006ff */
[----:B------:R-:W-:Y:S01]  /*58a0*/  FADD.FTZ R186, R227, -R186 ;  /* 0x800000bae3ba7221 */ /* 0x000fe20000010000 */
[----:B------:R-:W-:Y:S01]  /*58b0*/  LOP3.LUT P1, RZ, R235, 0xff0000, RZ, 0xc0, !PT ;  /* 0x00ff0000ebff7812 */ /* 0x000fe2000782c0ff */
[----:B------:R-:W-:Y:S01]  /*58c0*/  FFMA.FTZ R183, R208, UR16, R194 ;  /* 0x00000010d0b77c23 */ /* 0x000fe200080100c2 */
[----:B------:R-:W-:Y:S01]  /*58d0*/  PRMT R180, R168, 0x7632, R180 ;  /* 0x00007632a8b47816 */ /* 0x000fe200000000b4 */
[----:B------:R-:W-:Y:S01]  /*58e0*/  FFMA.FTZ R184, R184, UR17, R187 ;  /* 0x00000011b8b87c23 */ /* 0x000fe200080100bb */
[----:B------:R-:W-:Y:S01]  /*58f0*/  FSEL R187, R188, RZ, P1 ;  /* 0x000000ffbcbb7208 */ /* 0x000fe20000800000 */
[----:B------:R-:W-:Y:S01]  /*5900*/  FFMA.FTZ R186, R186, UR17, R185 ;  /* 0x00000011baba7c23 */ /* 0x000fe200080100b9 */
[----:B------:R-:W-:Y:S01]  /*5910*/  ISETP.GE.U32.AND P1, PT, R240, RZ, PT ;  /* 0x000000fff000720c */ /* 0x000fe20003f26070 */
[----:B------:R-:W-:-:S02]  /*5920*/  IMAD.U32 R185, R180, 0x10000, RZ ;  /* 0x00010000b4b97824 */ /* 0x000fc400078e00ff */
[----:B------:R-:W-:Y:S01]  /*5930*/  FADD.FTZ R180, R206, -R183 ;  /* 0x800000b7ceb47221 */ /* 0x000fe20000010000 */
[----:B------:R-:W-:Y:S01]  /*5940*/  ISETP.GE.U32.AND P5, PT, R234, RZ, PT ;  /* 0x000000ffea00720c */ /* 0x000fe20003fa6070 */
[----:B------:R-:W-:Y:S01]  /*5950*/  FFMA.FTZ R183, R9, UR16, R194 ;  /* 0x0000001009b77c23 */ /* 0x000fe200080100c2 */
[----:B------:R-:W-:Y:S01]  /*5960*/  FMUL.FTZ R189, R189, UR23 ;  /* 0x00000017bdbd7c20 */ /* 0x000fe20008410000 */
[C---:B------:R-:W-:Y:S01]  /*5970*/  LOP3.LUT P6, RZ, R241.reuse, 0xff0000, RZ, 0xc0, !PT ;  /* 0x00ff0000f1ff7812 */ /* 0x040fe200078cc0ff */
[----:B------:R-:W-:Y:S01]  /*5980*/  FFMA.FTZ R180, R180, UR17, R185 ;  /* 0x00000011b4b47c23 */ /* 0x000fe200080100b9 */
[----:B------:R-:W-:Y:S01]  /*5990*/  ISETP.GE.U32.AND.EX P1, PT, R241, 0x1000000, PT, P1 ;  /* 0x01000000f100780c */ /* 0x000fe20003f26110 */
[----:B------:R-:W-:Y:S01]  /*59a0*/  FADD.FTZ R183, R4, -R183 ;  /* 0x800000b704b77221 */ /* 0x000fe20000010000 */
[----:B------:R-:W-:Y:S01]  /*59b0*/  SHF.L.U32 R182, R169, 0x10, RZ ;  /* 0x00000010a9b67819 */ /* 0x000fe200000006ff */
[----:B------:R-:W-:Y:S01]  /*59c0*/  FMUL.FTZ R181, R181, UR23 ;  /* 0x00000017b5b57c20 */ /* 0x000fe20008410000 */
[----:B------:R-:W-:Y:S01]  /*59d0*/  ISETP.GE.U32.AND.EX P5, PT, R235, 0x1000000, PT, P5 ;  /* 0x01000000eb00780c */ /* 0x000fe20003fa6150 */
[----:B------:R-:W-:Y:S01]  /*59e0*/  FMUL.FTZ R180, R180, UR23 ;  /* 0x00000017b4b47c20 */ /* 0x000fe20008410000 */
[----:B------:R-:W-:Y:S01]  /*59f0*/  FSEL R188, R188, RZ, P6 ;  /* 0x000000ffbcbc7208 */ /* 0x000fe20003000000 */
[----:B------:R-:W-:Y:S01]  /*5a00*/  FFMA.FTZ R182, R183, UR17, R182 ;  /* 0x00000011b7b67c23 */ /* 0x000fe200080100b6 */
[----:B------:R-:W-:-:S02]  /*5a10*/  FSEL R185, R189, RZ, P1 ;  /* 0x000000ffbdb97208 */ /* 0x000fc40000800000 */
[----:B------:R-:W-:Y:S01]  /*5a20*/  FSEL R190, R189, RZ, P5 ;  /* 0x000000ffbdbe7208 */ /* 0x000fe20002800000 */
[----:B------:R-:W-:Y:S01]  /*5a30*/  FMUL.FTZ R189, R184, UR23 ;  /* 0x00000017b8bd7c20 */ /* 0x000fe20008410000 */
[----:B------:R-:W-:Y:S02]  /*5a40*/  LOP3.LUT P5, RZ, R235, 0xff, RZ, 0xc0, !PT ;  /* 0x000000ffebff7812 */ /* 0x000fe400078ac0ff */
[----:B------:R-:W-:Y:S01]  /*5a50*/  F2FP.BF16.F32.PACK_AB R183, R185, R188 ;  /* 0x000000bcb9b7723e */ /* 0x000fe200000010ff */
[----:B------:R-:W-:Y:S01]  /*5a60*/  FMUL.FTZ R185, R186, UR23 ;  /* 0x00000017bab97c20 */ /* 0x000fe20008410000 */
[C---:B------:R-:W-:Y:S01]  /*5a70*/  LOP3.LUT P6, RZ, R241.reuse, 0xff, RZ, 0xc0, !PT ;  /* 0x000000fff1ff7812 */ /* 0x040fe200078cc0ff */
[----:B------:R-:W-:Y:S01]  /*5a80*/  FMUL.FTZ R188, R182, UR23 ;  /* 0x00000017b6bc7c20 */ /* 0x000fe20008410000 */
[----:B------:R-:W-:Y:S02]  /*5a90*/  LOP3.LUT P1, RZ, R241, 0xff00, RZ, 0xc0, !PT ;  /* 0x0000ff00f1ff7812 */ /* 0x000fe4000782c0ff */
[----:B------:R-:W-:-:S02]  /*5aa0*/  FSEL R186, R181, RZ, P5 ;  /* 0x000000ffb5ba7208 */ /* 0x000fc40002800000 */
[----:B------:R-:W-:Y:S02]  /*5ab0*/  LOP3.LUT P5, RZ, R235, 0xff00, RZ, 0xc0, !PT ;  /* 0x0000ff00ebff7812 */ /* 0x000fe400078ac0ff */
[----:B------:R-:W-:Y:S02]  /*5ac0*/  F2FP.BF16.F32.PACK_AB R187, R190, R187 ;  /* 0x000000bbbebb723e */ /* 0x000fe400000010ff */
[----:B------:R-:W-:Y:S02]  /*5ad0*/  FSEL R181, R181, RZ, P6 ;  /* 0x000000ffb5b57208 */ /* 0x000fe40003000000 */
[----:B------:R-:W-:Y:S02]  /*5ae0*/  FSEL R190, R185, RZ, P1 ;  /* 0x000000ffb9be7208 */ /* 0x000fe40000800000 */
[C---:B------:R-:W-:Y:S02]  /*5af0*/  LOP3.LUT P6, RZ, R240.reuse, 0xff0000, RZ, 0xc0, !PT ;  /* 0x00ff0000f0ff7812 */ /* 0x040fe400078cc0ff */
[----:B------:R-:W-:-:S02]  /*5b00*/  LOP3.LUT P1, RZ, R240, 0xff000000, RZ, 0xc0, !PT ;  /* 0xff000000f0ff7812 */ /* 0x000fc4000782c0ff */
[----:B------:R-:W-:Y:S02]  /*5b10*/  FSEL R185, R185, RZ, P5 ;  /* 0x000000ffb9b97208 */ /* 0x000fe40002800000 */
[----:B------:R-:W-:Y:S02]  /*5b20*/  F2FP.BF16.F32.PACK_AB R182, R190, R181 ;  /* 0x000000b5beb6723e */ /* 0x000fe400000010ff */
        /* <DEDUP_REMOVED lines=14> */
[----:B------:R-:W-:Y:S02]  /*5c10*/  F2FP.BF16.F32.PACK_AB R185, R189, R188 ;  /* 0x000000bcbdb9723e */ /* 0x000fe400000010ff */
[C---:B------:R-:W-:Y:S02]  /*5c20*/  LOP3.LUT P1, RZ, R240.reuse, 0xff00, RZ, 0xc0, !PT ;  /* 0x0000ff00f0ff7812 */ /* 0x040fe4000782c0ff */
[----:B------:R-:W-:Y:S02]  /*5c30*/  LOP3.LUT P5, RZ, R240, 0xff, RZ, 0xc0, !PT ;  /* 0x000000fff0ff7812 */ /* 0x000fe400078ac0ff */
[----:B------:R-:W-:Y:S02]  /*5c40*/  FSEL R189, R180, RZ, P6 ;  /* 0x000000ffb4bd7208 */ /* 0x000fe40003000000 */
[----:B------:R-:W-:Y:S02]  /*5c50*/  LOP3.LUT P6, RZ, R234, 0xff, RZ, 0xc0, !PT ;  /* 0x000000ffeaff7812 */ /* 0x000fe400078cc0ff */
[----:B------:R-:W-:-:S02]  /*5c60*/  FSEL R191, R180, RZ, P1 ;  /* 0x000000ffb4bf7208 */ /* 0x000fc40000800000 */
[C---:B------:R-:W-:Y:S02]  /*5c70*/  FSEL R180, R184.reuse, RZ, P5 ;  /* 0x000000ffb8b47208 */ /* 0x040fe40002800000 */
[----:B------:R-:W-:Y:S02]  /*5c80*/  FSEL R184, R184, RZ, P6 ;  /* 0x000000ffb8b87208 */ /* 0x000fe40003000000 */
[----:B------:R-:W-:Y:S02]  /*5c90*/  F2FP.BF16.F32.PACK_AB R180, R191, R180 ;  /* 0x000000b4bfb4723e */ /* 0x000fe400000010ff */
[----:B------:R-:W-:Y:S01]  /*5ca0*/  F2FP.BF16.F32.PACK_AB R184, R189, R184 ;  /* 0x000000b8bdb8723e */ /* 0x000fe200000010ff */
[----:B------:R-:W-:Y:S06]  /*5cb0*/  BRA `(.L_x_808) ;  /* 0x0000001800747947 */ /* 0x000fec0003800000 */
.L_x_806:
[----:B------:R-:W-:-:S04]  /*5cc0*/  UISETP.NE.U32.AND UP0, UPT, UR8, URZ, UPT ;  /* 0x000000ff0800728c */ /* 0x000fc8000bf05070 */
[----:B------:R-:W-:-:S09]  /*5cd0*/  UISETP.NE.AND.EX UP0, UPT, UR9, URZ, UPT, UP0 ;  /* 0x000000ff0900728c */ /* 0x000fd2000bf05300 */
[----:B------:R-:W-:Y:S05]  /*5ce0*/  BRA.U !UP0, `(.L_x_809) ;  /* 0x00000005083c7547 */ /* 0x000fea000b800000 */
[--C-:B0-----:R-:W-:Y:S01]  /*5cf0*/  FFMA.FTZ R177, R5, UR16, R194.reuse ;  /* 0x0000001005b17c23 */ /* 0x101fe200080100c2 */
[--C-:B------:R-:W-:Y:S01]  /*5d00*/  FFMA.FTZ R176, R228, UR16, R194.reuse ;  /* 0x00000010e4b07c23 */ /* 0x100fe200080100c2 */
[----:B------:R-:W-:Y:S01]  /*5d10*/  LOP3.LUT P1, RZ, R241, 0xff0000, RZ, 0xc0, !PT ;  /* 0x00ff0000f1ff7812 */ /* 0x000fe2000782c0ff */
[----:B------:R-:W-:Y:S01]  /*5d20*/  FFMA.FTZ R182, R222, UR16, R194 ;  /* 0x00000010deb67c23 */ /* 0x000fe200080100c2 */
[----:B------:R-:W-:Y:S01]  /*5d30*/  FADD.FTZ R177, R0, -R177 ;  /* 0x800000b100b17221 */ /* 0x000fe20000010000 */
[----:B------:R-:W-:Y:S01]  /*5d40*/  FADD.FTZ R178, R225, -R176 ;  /* 0x800000b0e1b27221 */ /* 0x000fe20000010000 */
[----:B------:R-:W-:Y:S01]  /*5d50*/  ISETP.GE.U32.AND P5, PT, R234, RZ, PT ;  /* 0x000000ffea00720c */ /* 0x000fe20003fa6070 */
[----:B------:R-:W-:Y:S01]  /*5d60*/  FADD.FTZ R182, R227, -R182 ;  /* 0x800000b6e3b67221 */ /* 0x000fe20000010000 */
[----:B------:R-:W-:Y:S01]  /*5d70*/  FMUL.FTZ R179, R177, UR17 ;  /* 0x00000011b1b37c20 */ /* 0x000fe20008410000 */
[----:B------:R-:W-:Y:S01]  /*5d80*/  FMUL.FTZ R178, R178, UR17 ;  /* 0x00000011b2b27c20 */ /* 0x000fe20008410000 */
[--C-:B------:R-:W-:Y:S01]  /*5d90*/  FFMA.FTZ R177, R7, UR16, R194.reuse ;  /* 0x0000001007b17c23 */ /* 0x100fe200080100c2 */
[----:B------:R-:W-:Y:S01]  /*5da0*/  LOP3.LUT P6, RZ, R235, 0xff0000, RZ, 0xc0, !PT ;  /* 0x00ff0000ebff7812 */ /* 0x000fe200078cc0ff */
[----:B------:R-:W-:Y:S01]  /*5db0*/  FMUL.FTZ R176, R179, UR23 ;  /* 0x00000017b3b07c20 */ /* 0x000fe20008410000 */
[----:B------:R-:W-:Y:S01]  /*5dc0*/  ISETP.GE.U32.AND.EX P5, PT, R235, 0x1000000, PT, P5 ;  /* 0x01000000eb00780c */ /* 0x000fe20003fa6150 */
[----:B------:R-:W-:Y:S01]  /*5dd0*/  FADD.FTZ R177, R2, -R177 ;  /* 0x800000b102b17221 */ /* 0x000fe20000010000 */
[C---:B------:R-:W-:Y:S01]  /*5de0*/  F2FP.BF16.F32.PACK_AB R179, R178.reuse, R179 ;  /* 0x000000b3b2b3723e */ /* 0x040fe200000010ff */
[----:B------:R-:W-:Y:S01]  /*5df0*/  FMUL.FTZ R178, R178, UR23 ;  /* 0x00000017b2b27c20 */ /* 0x000fe20008410000 */
[----:B------:R-:W-:Y:S01]  /*5e00*/  FSEL R183, R176, RZ, P1 ;  /* 0x000000ffb0b77208 */ /* 0x000fe20000800000 */
[--C-:B------:R-:W-:Y:S01]  /*5e10*/  FFMA.FTZ R185, R9, UR16, R194.reuse ;  /* 0x0000001009b97c23 */ /* 0x100fe200080100c2 */
[----:B------:R-:W-:Y:S01]  /*5e20*/  ISETP.GE.U32.AND P1, PT, R240, RZ, PT ;  /* 0x000000fff000720c */ /* 0x000fe20003f26070 */
[----:B------:R-:W-:Y:S01]  /*5e30*/  FFMA.FTZ R189, R11, UR16, R194 ;  /* 0x000000100bbd7c23 */ /* 0x000fe200080100c2 */
[----:B------:R-:W-:Y:S01]  /*5e40*/  FSEL R187, R176, RZ, P6 ;  /* 0x000000ffb0bb7208 */ /* 0x000fe20003000000 */
[----:B------:R-:W-:Y:S01]  /*5e50*/  FADD.FTZ R185, R4, -R185 ;  /* 0x800000b904b97221 */ /* 0x000fe20000010000 */
[----:B------:R-:W-:-:S02]  /*5e60*/  ISETP.GE.U32.AND.EX P1, PT, R241, 0x1000000, PT, P1 ;  /* 0x01000000f100780c */ /* 0x000fc40003f26110 */
[C---:B------:R-:W-:Y:S02]  /*5e70*/  FSEL R176, R178.reuse, RZ, P5 ;  /* 0x000000ffb2b07208 */ /* 0x040fe40002800000 */
[----:B------:R-:W-:Y:S01]  /*5e80*/  FSEL R180, R178, RZ, P1 ;  /* 0x000000ffb2b47208 */ /* 0x000fe20000800000 */
[----:B------:R-:W-:Y:S01]  /*5e90*/  FMUL.FTZ R178, R177, UR17 ;  /* 0x00000011b1b27c20 */ /* 0x000fe20008410000 */
[----:B------:R-:W-:Y:S01]  /*5ea0*/  FMUL.FTZ R177, R182, UR17 ;  /* 0x00000011b6b17c20 */ /* 0x000fe20008410000 */
[----:B------:R-:W-:Y:S02]  /*5eb0*/  F2FP.BF16.F32.PACK_AB R187, R176, R187 ;  /* 0x000000bbb0bb723e */ /* 0x000fe400000010ff */
[----:B------:R-:W-:Y:S01]  /*5ec0*/  FMUL.FTZ R176, R178, UR23 ;  /* 0x00000017b2b07c20 */ /* 0x000fe20008410000 */
[----:B------:R-:W-:Y:S02]  /*5ed0*/  LOP3.LUT P6, RZ, R241, 0xff, RZ, 0xc0, !PT ;  /* 0x000000fff1ff7812 */ /* 0x000fe400078cc0ff */
[C---:B------:R-:W-:Y:S01]  /*5ee0*/  F2FP.BF16.F32.PACK_AB R178, R177.reuse, R178 ;  /* 0x000000b2b1b2723e */ /* 0x040fe200000010ff */
[----:B------:R-:W-:Y:S01]  /*5ef0*/  FMUL.FTZ R177, R177, UR23 ;  /* 0x00000017b1b17c20 */ /* 0x000fe20008410000 */
[----:B------:R-:W-:-:S02]  /*5f00*/  LOP3.LUT P5, RZ, R241, 0xff00, RZ, 0xc0, !PT ;  /* 0x0000ff00f1ff7812 */ /* 0x000fc400078ac0ff */
[----:B------:R-:W-:Y:S02]  /*5f10*/  FSEL R182, R176, RZ, P6 ;  /* 0x000000ffb0b67208 */ /* 0x000fe40003000000 */
[C---:B------:R-:W-:Y:S02]  /*5f20*/  LOP3.LUT P1, RZ, R235.reuse, 0xff, RZ, 0xc0, !PT ;  /* 0x000000ffebff7812 */ /* 0x040fe4000782c0ff */
[----:B------:R-:W-:Y:S02]  /*5f30*/  LOP3.LUT P6, RZ, R235, 0xff00, RZ, 0xc0, !PT ;  /* 0x0000ff00ebff7812 */ /* 0x000fe400078cc0ff */
[----:B------:R-:W-:Y:S01]  /*5f40*/  F2FP.BF16.F32.PACK_AB R183, R180, R183 ;  /* 0x000000b7b4b7723e */ /* 0x000fe200000010ff */
[----:B------:R-:W-:Y:S01]  /*5f50*/  FFMA.FTZ R180, R212, UR16, R194 ;  /* 0x00000010d4b47c23 */ /* 0x000fe200080100c2 */
[----:B------:R-:W-:Y:S02]  /*5f60*/  FSEL R181, R177, RZ, P5 ;  /* 0x000000ffb1b57208 */ /* 0x000fe40002800000 */
[----:B------:R-:W-:Y:S01]  /*5f70*/  FSEL R186, R176, RZ, P1 ;  /* 0x000000ffb0ba7208 */ /* 0x000fe20000800000 */
[----:B------:R-:W-:Y:S01]  /*5f80*/  FADD.FTZ R180, R211, -R180 ;  /* 0x800000b4d3b47221 */ /* 0x000fe20000010000 */
[----:B------:R-:W-:-:S02]  /*5f90*/  FSEL R177, R177, RZ, P6 ;  /* 0x000000ffb1b17208 */ /* 0x000fc40003000000 */
[----:B------:R-:W-:Y:S01]  /*5fa0*/  LOP3.LUT P6, RZ, R240, 0xff0000, RZ, 0xc0, !PT ;  /* 0x00ff0000f0ff7812 */ /* 0x000fe200078cc0ff */
[----:B------:R-:W-:Y:S01]  /*5fb0*/  FMUL.FTZ R180, R180, UR17 ;  /* 0x00000011b4b47c20 */ /* 0x000fe20008410000 */
[----:B------:R-:W-:Y:S01]  /*5fc0*/  F2FP.BF16.F32.PACK_AB R186, R177, R186 ;  /* 0x000000bab1ba723e */ /* 0x000fe200000010ff */
[----:B------:R-:W-:Y:S01]  /*5fd0*/  FMUL.FTZ R177, R185, UR17 ;  /* 0x00000011b9b17c20 */ /* 0x000fe20008410000 */
[----:B------:R-:W-:Y:S01]  /*5fe0*/  F2FP.BF16.F32.PACK_AB R182, R181, R182 ;  /* 0x000000b6b5b6723e */ /* 0x000fe200000010ff */
[----:B------:R-:W-:Y:S01]  /*5ff0*/  FFMA.FTZ R185, R208, UR16, R194 ;  /* 0x00000010d0b97c23 */ /* 0x000fe200080100c2 */
[----:B------:R-:W-:Y:S01]  /*6000*/  LOP3.LUT P5, RZ, R240, 0xff000000, RZ, 0xc0, !PT ;  /* 0xff000000f0ff7812 */ /* 0x000fe200078ac0ff */
[----:B------:R-:W-:Y:S01]  /*6010*/  FMUL.FTZ R176, R177, UR23 ;  /* 0x00000017b1b07c20 */ /* 0x000fe20008410000 */
[C---:B------:R-:W-:Y:S01]  /*6020*/  F2FP.BF16.F32.PACK_AB R177, R180.reuse, R177 ;  /* 0x000000b1b4b1723e */ /* 0x040fe200000010ff */
[----:B------:R-:W-:Y:S01]  /*6030*/  FMUL.FTZ R180, R180, UR23 ;  /* 0x00000017b4b47c20 */ /* 0x000fe20008410000 */
[----:B------:R-:W-:Y:S01]  /*6040*/  LOP3.LUT P1, RZ, R234, 0xff0000, RZ, 0xc0, !PT ;  /* 0x00ff0000eaff7812 */ /* 0x000fe2000782c0ff */
[----:B------:R-:W-:Y:S01]  /*6050*/  FADD.FTZ R188, R206, -R185 ;  /* 0x800000b9cebc7221 */ /* 0x000fe20000010000 */
[----:B------:R-:W-:-:S02]  /*6060*/  FSEL R181, R176, RZ, P6 ;  /* 0x000000ffb0b57208 */ /* 0x000fc40003000000 */
[----:B------:R-:W-:Y:S02]  /*6070*/  LOP3.LUT P6, RZ, R234, 0xff000000, RZ, 0xc0, !PT ;  /* 0xff000000eaff7812 */ /* 0x000fe400078cc0ff */
[----:B------:R-:W-:Y:S02]  /*6080*/  FSEL R184, R180, RZ, P5 ;  /* 0x000000ffb4b87208 */ /* 0x000fe40002800000 */
[----:B------:R-:W-:Y:S01]  /*6090*/  FSEL R185, R176, RZ, P1 ;  /* 0x000000ffb0b97208 */ /* 0x000fe20000800000 */
[----:B------:R-:W-:Y:S01]  /*60a0*/  FADD.FTZ R176, R6, -R189 ;  /* 0x800000bd06b07221 */ /* 0x000fe20000010000 */
[----:B------:R-:W-:Y:S01]  /*60b0*/  FSEL R180, R180, RZ, P6 ;  /* 0x000000ffb4b47208 */ /* 0x000fe20003000000 */
[----:B------:R-:W-:Y:S01]  /*60c0*/  FMUL.FTZ R189, R188, UR17 ;  /* 0x00000011bcbd7c20 */ /* 0x000fe20008410000 */
[----:B------:R-:W-:Y:S02]  /*60d0*/  F2FP.BF16.F32.PACK_AB R181, R184, R181 ;  /* 0x000000b5b8b5723e */ /* 0x000fe400000010ff */
[----:B------:R-:W-:Y:S01]  /*60e0*/  F2FP.BF16.F32.PACK_AB R185, R180, R185 ;  /* 0x000000b9b4b9723e */ /* 0x000fe200000010ff */
[----:B------:R-:W-:Y:S01]  /*60f0*/  FMUL.FTZ R180, R176, UR17 ;  /* 0x00000011b0b47c20 */ /* 0x000fe20008410000 */
[----:B------:R-:W-:Y:S01]  /*6100*/  FMUL.FTZ R184, R189, UR23 ;  /* 0x00000017bdb87c20 */ /* 0x000fe20008410000 */
[----:B------:R-:W-:-:S02]  /*6110*/  LOP3.LUT P6, RZ, R234, 0xff00, RZ, 0xc0, !PT ;  /* 0x0000ff00eaff7812 */ /* 0x000fc400078cc0ff */
[----:B------:R-:W-:Y:S02]  /*6120*/  LOP3.LUT P1, RZ, R240, 0xff00, RZ, 0xc0, !PT ;  /* 0x0000ff00f0ff7812 */ /* 0x000fe4000782c0ff */
[----:B------:R-:W-:Y:S01]  /*6130*/  F2FP.BF16.F32.PACK_AB R176, R189, R180 ;  /* 0x000000b4bdb0723e */ /* 0x000fe200000010ff */
[----:B------:R-:W-:Y:S01]  /*6140*/  FMUL.FTZ R180, R180, UR23 ;  /* 0x00000017b4b47c20 */ /* 0x000fe20008410000 */
[----:B------:R-:W-:Y:S02]  /*6150*/  FSEL R189, R184, RZ, P6 ;  /* 0x000000ffb8bd7208 */ /* 0x000fe40003000000 */
[----:B------:R-:W-:Y:S02]  /*6160*/  LOP3.LUT P5, RZ, R240, 0xff, RZ, 0xc0, !PT ;  /* 0x000000fff0ff7812 */ /* 0x000fe400078ac0ff */
[----:B------:R-:W-:Y:S02]  /*6170*/  LOP3.LUT P6, RZ, R234, 0xff, RZ, 0xc0, !PT ;  /* 0x000000ffeaff7812 */ /* 0x000fe400078cc0ff */
[----:B------:R-:W-:-:S02]  /*6180*/  FSEL R191, R184, RZ, P1 ;  /* 0x000000ffb8bf7208 */ /* 0x000fc40000800000 */
[C---:B------:R-:W-:Y:S02]  /*6190*/  FSEL R188, R180.reuse, RZ, P5 ;  /* 0x000000ffb4bc7208 */ /* 0x040fe40002800000 */
[----:B------:R-:W-:Y:S02]  /*61a0*/  FSEL R184, R180, RZ, P6 ;  /* 0x000000ffb4b87208 */ /* 0x000fe40003000000 */
[----:B------:R-:W-:Y:S02]  /*61b0*/  F2FP.BF16.F32.PACK_AB R180, R191, R188 ;  /* 0x000000bcbfb4723e */ /* 0x000fe400000010ff */
[----:B------:R-:W-:Y:S01]  /*61c0*/  F2FP.BF16.F32.PACK_AB R184, R189, R184 ;  /* 0x000000b8bdb8723e */ /* 0x000fe200000010ff */
[----:B------:R-:W-:Y:S06]  /*61d0*/  BRA `(.L_x_808) ;  /* 0x00000014002c7947 */ /* 0x000fec0003800000 */
.L_x_809:
[--C-:B0-----:R-:W-:Y:S01]  /*61e0*/  FFMA.FTZ R181, R5, UR16, R194.reuse ;  /* 0x0000001005b57c23 */ /* 0x101fe200080100c2 */
[--C-:B------:R-:W-:Y:S01]  /*61f0*/  FFMA.FTZ R180, R228, UR16, R194.reuse ;  /* 0x00000010e4b47c23 */ /* 0x100fe200080100c2 */
[----:B------:R-:W-:Y:S01]  /*6200*/  ISETP.GE.U32.AND P1, PT, R240, RZ, PT ;  /* 0x000000fff000720c */ /* 0x000fe20003f26070 */
[----:B------:R-:W-:Y:S01]  /*6210*/  FFMA.FTZ R184, R222, UR16, R194 ;  /* 0x00000010deb87c23 */ /* 0x000fe200080100c2 */
[----:B------:R-:W-:Y:S01]  /*6220*/  FADD.FTZ R181, R0, -R181 ;  /* 0x800000b500b57221 */ /* 0x000fe20000010000 */
[----:B------:R-:W-:Y:S01]  /*6230*/  FADD.FTZ R180, R225, -R180 ;  /* 0x800000b4e1b47221 */ /* 0x000fe20000010000 */
[----:B------:R-:W-:Y:S01]  /*6240*/  LOP3.LUT P5, RZ, R241, 0xff0000, RZ, 0xc0, !PT ;  /* 0x00ff0000f1ff7812 */ /* 0x000fe200078ac0ff */
[----:B------:R-:W-:Y:S01]  /*6250*/  FADD.FTZ R185, R227, -R184 ;  /* 0x800000b8e3b97221 */ /* 0x000fe20000010000 */
[----:B------:R-:W-:Y:S01]  /*6260*/  FMUL.FTZ R181, R181, UR17 ;  /* 0x00000011b5b57c20 */ /* 0x000fe20008410000 */
[----:B------:R-:W-:Y:S01]  /*6270*/  FMUL.FTZ R180, R180, UR17 ;  /* 0x00000011b4b47c20 */ /* 0x000fe20008410000 */
[----:B------:R-:W-:Y:S01]  /*6280*/  ISETP.GE.U32.AND.EX P1, PT, R241, 0x1000000, PT, P1 ;  /* 0x01000000f100780c */ /* 0x000fe20003f26110 */
[----:B------:R-:W-:Y:S01]  /*6290*/  FMUL.FTZ R185, R185, UR17 ;  /* 0x00000011b9b97c20 */ /* 0x000fe20008410000 */
[----:B------:R-:W-:Y:S01]  /*62a0*/  FMUL.FTZ R182, R181, UR23 ;  /* 0x00000017b5b67c20 */ /* 0x000fe20008410000 */
[----:B------:R-:W-:Y:S01]  /*62b0*/  FMUL.FTZ R186, R180, UR23 ;  /* 0x00000017b4ba7c20 */ /* 0x000fe20008410000 */
[----:B------:R-:W-:Y:S01]  /*62c0*/  FFMA.FTZ R181, R7, UR16, R194 ;  /* 0x0000001007b57c23 */ /* 0x000fe200080100c2 */
[----:B------:R-:W-:Y:S01]  /*62d0*/  LOP3.LUT P6, RZ, R235, 0xff, RZ, 0xc0, !PT ;  /* 0x000000ffebff7812 */ /* 0x000fe200078cc0ff */
[----:B------:R-:W-:Y:S01]  /*62e0*/  FMUL.FTZ R189, R185, UR23 ;  /* 0x00000017b9bd7c20 */ /* 0x000fe20008410000 */
[----:B------:R-:W-:-:S02]  /*62f0*/  FSEL R183, R182, RZ, P5 ;  /* 0x000000ffb6b77208 */ /* 0x000fc40002800000 */
[----:B------:R-:W-:Y:S02]  /*6300*/  FSEL R180, R186, RZ, P1 ;  /* 0x000000ffbab47208 */ /* 0x000fe40000800000 */
[----:B------:R-:W-:Y:S02]  /*6310*/  LOP3.LUT P5, RZ, R235, 0xff0000, RZ, 0xc0, !PT ;  /* 0x00ff0000ebff7812 */ /* 0x000fe400078ac0ff */
[----:B------:R-:W-:Y:S01]  /*6320*/  F2FP.BF16.F32.PACK_AB R183, R180, R183 ;  /* 0x000000b7b4b7723e */ /* 0x000fe200000010ff */
[----:B------:R-:W-:Y:S01]  /*6330*/  FADD.FTZ R180, R2, -R181 ;  /* 0x800000b502b47221 */ /* 0x000fe20000010000 */
[----:B------:R-:W-:Y:S01]  /*6340*/  FSEL R187, R182, RZ, P5 ;  /* 0x000000ffb6bb7208 */ /* 0x000fe20002800000 */
[--C-:B------:R-:W-:Y:S01]  /*6350*/  FFMA.FTZ R181, R9, UR16, R194.reuse ;  /* 0x0000001009b57c23 */ /* 0x100fe200080100c2 */
[----:B------:R-:W-:Y:S01]  /*6360*/  ISETP.GE.U32.AND P1, PT, R234, RZ, PT ;  /* 0x000000ffea00720c */ /* 0x000fe20003f26070 */
[----:B------:R-:W-:Y:S01]  /*6370*/  FMUL.FTZ R182, R180, UR17 ;  /* 0x00000011b4b67c20 */ /* 0x000fe20008410000 */
[----:B------:R-:W-:Y:S01]  /*6380*/  FFMA.FTZ R180, R212, UR16, R194 ;  /* 0x00000010d4b47c23 */ /* 0x000fe200080100c2 */
[----:B------:R-:W-:Y:S01]  /*6390*/  FADD.FTZ R181, R4, -R181 ;  /* 0x800000b504b57221 */ /* 0x000fe20000010000 */
[----:B------:R-:W-:Y:S01]  /*63a0*/  ISETP.GE.U32.AND.EX P1, PT, R235, 0x1000000, PT, P1 ;  /* 0x01000000eb00780c */ /* 0x000fe20003f26110 */
[----:B------:R-:W-:Y:S01]  /*63b0*/  FMUL.FTZ R184, R182, UR23 ;  /* 0x00000017b6b87c20 */ /* 0x000fe20008410000 */
[----:B------:R-:W-:Y:S01]  /*63c0*/  FADD.FTZ R180, R211, -R180 ;  /* 0x800000b4d3b47221 */ /* 0x000fe20000010000 */
[----:B------:R-:W-:Y:S01]  /*63d0*/  LOP3.LUT P5, RZ, R241, 0xff, RZ, 0xc0, !PT ;  /* 0x000000fff1ff7812 */ /* 0x000fe200078ac0ff */
[----:B------:R-:W-:Y:S01]  /*63e0*/  FMUL.FTZ R181, R181, UR17 ;  /* 0x00000011b5b57c20 */ /* 0x000fe20008410000 */
[----:B------:R-:W-:Y:S01]  /*63f0*/  FSEL R190, R186, RZ, P1 ;  /* 0x000000ffbabe7208 */ /* 0x000fe20000800000 */
[----:B------:R-:W-:Y:S01]  /*6400*/  FMUL.FTZ R182, R180, UR17 ;  /* 0x00000011b4b67c20 */ /* 0x000fe20008410000 */
[----:B------:R-:W-:Y:S01]  /*6410*/  LOP3.LUT P1, RZ, R235, 0xff00, RZ, 0xc0, !PT ;  /* 0x0000ff00ebff7812 */ /* 0x000fe2000782c0ff */
[----:B------:R-:W-:Y:S01]  /*6420*/  FMUL.FTZ R180, R181, UR23 ;  /* 0x00000017b5b47c20 */ /* 0x000fe20008410000 */
[----:B------:R-:W-:Y:S01]  /*6430*/  FSEL R186, R184, RZ, P6 ;  /* 0x000000ffb8ba7208 */ /* 0x000fe20003000000 */
[----:B------:R-:W-:Y:S01]  /*6440*/  FMUL.FTZ R188, R182, UR23 ;  /* 0x00000017b6bc7c20 */ /* 0x000fe20008410000 */
[----:B------:R-:W-:-:S02]  /*6450*/  LOP3.LUT P6, RZ, R241, 0xff00, RZ, 0xc0, !PT ;  /* 0x0000ff00f1ff7812 */ /* 0x000fc400078cc0ff */
[----:B------:R-:W-:Y:S02]  /*6460*/  FSEL R185, R184, RZ, P5 ;  /* 0x000000ffb8b97208 */ /* 0x000fe40002800000 */
[C---:B------:R-:W-:Y:S02]  /*6470*/  FSEL R191, R189.reuse, RZ, P1 ;  /* 0x000000ffbdbf7208 */ /* 0x040fe40000800000 */
[C---:B------:R-:W-:Y:S02]  /*6480*/  LOP3.LUT P5, RZ, R240.reuse, 0xff0000, RZ, 0xc0, !PT ;  /* 0x00ff0000f0ff7812 */ /* 0x040fe400078ac0ff */
[----:B------:R-:W-:Y:S02]  /*6490*/  LOP3.LUT P1, RZ, R240, 0xff000000, RZ, 0xc0, !PT ;  /* 0xff000000f0ff7812 */ /* 0x000fe4000782c0ff */
[----:B------:R-:W-:Y:S01]  /*64a0*/  FSEL R182, R189, RZ, P6 ;  /* 0x000000ffbdb67208 */ /* 0x000fe20003000000 */
[----:B------:R-:W-:Y:S01]  /*64b0*/  FFMA.FTZ R189, R208, UR16, R194 ;  /* 0x00000010d0bd7c23 */ /* 0x000fe200080100c2 */
[----:B------:R-:W-:-:S02]  /*64c0*/  FSEL R181, R180, RZ, P5 ;  /* 0x000000ffb4b57208 */ /* 0x000fc40002800000 */
[----:B------:R-:W-:Y:S01]  /*64d0*/  FSEL R184, R188, RZ, P1 ;  /* 0x000000ffbcb87208 */ /* 0x000fe20000800000 */
[----:B------:R-:W-:Y:S01]  /*64e0*/  FADD.FTZ R189, R206, -R189 ;  /* 0x800000bdcebd7221 */ /* 0x000fe20000010000 */
[----:B------:R-:W-:Y:S01]  /*64f0*/  F2FP.BF16.F32.PACK_AB R182, R182, R185 ;  /* 0x000000b9b6b6723e */ /* 0x000fe200000010ff */
[----:B------:R-:W-:Y:S01]  /*6500*/  FFMA.FTZ R185, R11, UR16, R194 ;  /* 0x000000100bb97c23 */ /* 0x000fe200080100c2 */
[----:B------:R-:W-:Y:S01]  /*6510*/  LOP3.LUT P1, RZ, R234, 0xff0000, RZ, 0xc0, !PT ;  /* 0x00ff0000eaff7812 */ /* 0x000fe2000782c0ff */
[----:B------:R-:W-:Y:S01]  /*6520*/  FMUL.FTZ R189, R189, UR17 ;  /* 0x00000011bdbd7c20 */ /* 0x000fe20008410000 */
[----:B------:R-:W-:Y:S02]  /*6530*/  F2FP.BF16.F32.PACK_AB R181, R184, R181 ;  /* 0x000000b5b8b5723e */ /* 0x000fe400000010ff */
[----:B------:R-:W-:Y:S01]  /*6540*/  LOP3.LUT P5, RZ, R234, 0xff000000, RZ, 0xc0, !PT ;  /* 0xff000000eaff7812 */ /* 0x000fe200078ac0ff */
[----:B------:R-:W-:Y:S01]  /*6550*/  FMUL.FTZ R189, R189, UR23 ;  /* 0x00000017bdbd7c20 */ /* 0x000fe20008410000 */
[----:B------:R-:W-:Y:S01]  /*6560*/  FSEL R184, R180, RZ, P1 ;  /* 0x000000ffb4b87208 */ /* 0x000fe20000800000 */
[----:B------:R-:W-:Y:S01]  /*6570*/  FADD.FTZ R180, R6, -R185 ;  /* 0x800000b906b47221 */ /* 0x000fe20000010000 */
[----:B------:R-:W-:-:S02]  /*6580*/  F2FP.BF16.F32.PACK_AB R186, R191, R186 ;  /* 0x000000babfba723e */ /* 0x000fc400000010ff */
[----:B------:R-:W-:Y:S01]  /*6590*/  FSEL R191, R188, RZ, P5 ;  /* 0x000000ffbcbf7208 */ /* 0x000fe20002800000 */
[----:B------:R-:W-:Y:S01]  /*65a0*/  FMUL.FTZ R180, R180, UR17 ;  /* 0x00000011b4b47c20 */ /* 0x000fe20008410000 */
[----:B------:R-:W-:Y:S02]  /*65b0*/  LOP3.LUT P6, RZ, R234, 0xff00, RZ, 0xc0, !PT ;  /* 0x0000ff00eaff7812 */ /* 0x000fe400078cc0ff */
[----:B------:R-:W-:Y:S01]  /*65c0*/  F2FP.BF16.F32.PACK_AB R185, R191, R184 ;  /* 0x000000b8bfb9723e */ /* 0x000fe200000010ff */
[----:B------:R-:W-:Y:S01]  /*65d0*/  FMUL.FTZ R180, R180, UR23 ;  /* 0x00000017b4b47c20 */ /* 0x000fe20008410000 */
[----:B------:R-:W-:Y:S02]  /*65e0*/  FSEL R191, R189, RZ, P6 ;  /* 0x000000ffbdbf7208 */ /* 0x000fe40003000000 */
[C---:B------:R-:W-:Y:S02]  /*65f0*/  LOP3.LUT P1, RZ, R240.reuse, 0xff00, RZ, 0xc0, !PT ;  /* 0x0000ff00f0ff7812 */ /* 0x040fe4000782c0ff */
[----:B------:R-:W-:-:S02]  /*6600*/  LOP3.LUT P5, RZ, R240, 0xff, RZ, 0xc0, !PT ;  /* 0x000000fff0ff7812 */ /* 0x000fc400078ac0ff */
[----:B------:R-:W-:Y:S02]  /*6610*/  LOP3.LUT P6, RZ, R234, 0xff, RZ, 0xc0, !PT ;  /* 0x000000ffeaff7812 */ /* 0x000fe400078cc0ff */
[----:B------:R-:W-:Y:S02]  /*6620*/  FSEL R189, R189, RZ, P1 ;  /* 0x000000ffbdbd7208 */ /* 0x000fe40000800000 */
[C---:B------:R-:W-:Y:S02]  /*6630*/  FSEL R188, R180.reuse, RZ, P5 ;  /* 0x000000ffb4bc7208 */ /* 0x040fe40002800000 */
[----:B------:R-:W-:Y:S02]  /*6640*/  FSEL R184, R180, RZ, P6 ;  /* 0x000000ffb4b87208 */ /* 0x000fe40003000000 */
[----:B------:R-:W-:Y:S02]  /*6650*/  F2FP.BF16.F32.PACK_AB R187, R190, R187 ;  /* 0x000000bbbebb723e */ /* 0x000fe400000010ff */
[----:B------:R-:W-:-:S02]  /*6660*/  F2FP.BF16.F32.PACK_AB R180, R189, R188 ;  /* 0x000000bcbdb4723e */ /* 0x000fc400000010ff */
[----:B------:R-:W-:Y:S01]  /*6670*/  F2FP.BF16.F32.PACK_AB R184, R191, R184 ;  /* 0x000000b8bfb8723e */ /* 0x000fe200000010ff */
[----:B------:R-:W-:Y:S06]  /*6680*/  BRA `(.L_x_808) ;  /* 0x0000001000007947 */ /* 0x000fec0003800000 */
.L_x_805:
[----:B------:R-:W-:-:S04]  /*6690*/  UISETP.NE.U32.AND UP0, UPT, UR26, URZ, UPT ;  /* 0x000000ff1a00728c */ /* 0x000fc8000bf05070 */
[----:B------:R-:W-:-:S09]  /*66a0*/  UISETP.NE.AND.EX UP0, UPT, UR27, URZ, UPT, UP0 ;  /* 0x000000ff1b00728c */ /* 0x000fd2000bf05300 */
[----:B------:R-:W-:Y:S05]  /*66b0*/  BRA.U !UP0, `(.L_x_810) ;  /* 0x00000009082c7547 */ /* 0x000fea000b800000 */
[----:B------:R-:W-:-:S04]  /*66c0*/  UISETP.NE.U32.AND UP0, UPT, UR8, URZ, UPT ;  /* 0x000000ff0800728c */ /* 0x000fc8000bf05070 */
[----:B------:R-:W-:-:S09]  /*66d0*/  UISETP.NE.AND.EX UP0, UPT, UR9, URZ, UPT, UP0 ;  /* 0x000000ff0900728c */ /* 0x000fd2000bf05300 */
[----:B------:R-:W-:Y:S05]  /*66e0*/  BRA.U !UP0, `(.L_x_811) ;  /* 0x0000000508187547 */ /* 0x000fea000b800000 */
[----:B0-----:R-:W-:Y:S01]  /*66f0*/  FFMA.FTZ R179, R5, UR16, R194 ;  /* 0x0000001005b37c23 */ /* 0x001fe200080100c2 */
[----:B------:R-:W-:Y:S01]  /*6700*/  PRMT R186, R171, 0x7632, R186 ;  /* 0x00007632abba7816 */ /* 0x000fe200000000ba */
[--C-:B------:R-:W-:Y:S01]  /*6710*/  FFMA.FTZ R190, R228, UR16, R194.reuse ;  /* 0x00000010e4be7c23 */ /* 0x100fe200080100c2 */
[----:B------:R-:W-:Y:S01]  /*6720*/  PRMT R177, R170, 0x7632, R177 ;  /* 0x00007632aab17816 */ /* 0x000fe200000000b1 */
[----:B------:R-:W-:Y:S01]  /*6730*/  FFMA.FTZ R178, R212, UR16, R194 ;  /* 0x00000010d4b27c23 */ /* 0x000fe200080100c2 */
[----:B------:R-:W-:Y:S01]  /*6740*/  PRMT R176, R169, 0x7632, R176 ;  /* 0x00007632a9b07816 */ /* 0x000fe200000000b0 */
[----:B------:R-:W-:Y:S01]  /*6750*/  FFMA.FTZ R184, R222, UR16, R194 ;  /* 0x00000010deb87c23 */ /* 0x000fe200080100c2 */
[----:B------:R-:W-:Y:S01]  /*6760*/  FADD.FTZ R185, R0, -R179 ;  /* 0x800000b300b97221 */ /* 0x000fe20000010000 */
[----:B------:R-:W-:Y:S01]  /*6770*/  SHF.L.U32 R187, R186, 0x10, RZ ;  /* 0x00000010babb7819 */ /* 0x000fe200000006ff */
[----:B------:R-:W-:Y:S01]  /*6780*/  IMAD.U32 R188, R171, 0x10000, RZ ;  /* 0x00010000abbc7824 */ /* 0x000fe200078e00ff */
[----:B------:R-:W-:Y:S01]  /*6790*/  SHF.L.U32 R179, R177, 0x10, RZ ;  /* 0x00000010b1b37819 */ /* 0x000fe200000006ff */
[----:B------:R-:W-:Y:S01]  /*67a0*/  FADD.FTZ R190, R225, -R190 ;  /* 0x800000bee1be7221 */ /* 0x000fe20000010000 */
[----:B------:R-:W-:-:S02]  /*67b0*/  IMAD.U32 R177, R176, 0x10000, RZ ;  /* 0x00010000b0b17824 */ /* 0x000fc400078e00ff */
[----:B------:R-:W-:Y:S01]  /*67c0*/  FADD.FTZ R176, R211, -R178 ;  /* 0x800000b2d3b07221 */ /* 0x000fe20000010000 */
[----:B------:R-:W-:Y:S01]  /*67d0*/  FADD.FTZ R184, R227, -R184 ;  /* 0x800000b8e3b87221 */ /* 0x000fe20000010000 */
[----:B------:R-:W-:Y:S01]  /*67e0*/  FFMA.FTZ R188, R185, UR17, R188 ;  /* 0x00000011b9bc7c23 */ /* 0x000fe200080100bc */
[----:B------:R-:W-:Y:S01]  /*67f0*/  FFMA.FTZ R187, R190, UR17, R187 ;  /* 0x00000011bebb7c23 */ /* 0x000fe200080100bb */
[----:B------:R-:W-:Y:S01]  /*6800*/  FFMA.FTZ R176, R176, UR17, R177 ;  /* 0x00000011b0b07c23 */ /* 0x000fe200080100b1 */
[----:B------:R-:W-:Y:S01]  /*6810*/  ISETP.GE.U32.AND P1, PT, R234, RZ, PT ;  /* 0x000000ffea00720c */ /* 0x000fe20003f26070 */
[----:B------:R-:W-:Y:S01]  /*6820*/  FFMA.FTZ R189, R184, UR17, R179 ;  /* 0x00000011b8bd7c23 */ /* 0x000fe200080100b3 */
[--C-:B------:R-:W-:Y:S01]  /*6830*/  FFMA.FTZ R185, R7, UR16, R194.reuse ;  /* 0x0000001007b97c23 */ /* 0x100fe200080100c2 */
[----:B------:R-:W-:Y:S01]  /*6840*/  PRMT R177, R168, 0x7632, R177 ;  /* 0x00007632a8b17816 */ /* 0x000fe200000000b1 */
[----:B------:R-:W-:Y:S01]  /*6850*/  FFMA.FTZ R179, R208, UR16, R194 ;  /* 0x00000010d0b37c23 */ /* 0x000fe200080100c2 */
[----:B------:R-:W-:Y:S01]  /*6860*/  FMUL.FTZ R190, R187, UR23 ;  /* 0x00000017bbbe7c20 */ /* 0x000fe20008410000 */
[----:B------:R-:W-:Y:S01]  /*6870*/  FMUL.FTZ R186, R188, UR23 ;  /* 0x00000017bcba7c20 */ /* 0x000fe20008410000 */
[C---:B------:R-:W-:Y:S01]  /*6880*/  LOP3.LUT P5, RZ, R235.reuse, 0xff0000, RZ, 0xc0, !PT ;  /* 0x00ff0000ebff7812 */ /* 0x040fe200078ac0ff */
[----:B------:R-:W-:Y:S01]  /*6890*/  FADD.FTZ R185, R2, -R185 ;  /* 0x800000b902b97221 */ /* 0x000fe20000010000 */
[----:B------:R-:W-:Y:S01]  /*68a0*/  ISETP.GE.U32.AND.EX P1, PT, R235, 0x1000000, PT, P1 ;  /* 0x01000000eb00780c */ /* 0x000fe20003f26110 */
[----:B------:R-:W-:Y:S01]  /*68b0*/  FADD.FTZ R179, R206, -R179 ;  /* 0x800000b3ceb37221 */ /* 0x000fe20000010000 */
[----:B------:R-:W-:-:S02]  /*68c0*/  SHF.L.U32 R178, R170, 0x10, RZ ;  /* 0x00000010aab27819 */ /* 0x000fc400000006ff */
[----:B------:R-:W-:Y:S02]  /*68d0*/  SHF.L.U32 R184, R177, 0x10, RZ ;  /* 0x00000010b1b87819 */ /* 0x000fe400000006ff */
[----:B------:R-:W-:Y:S01]  /*68e0*/  FSEL R177, R190, RZ, P1 ;  /* 0x000000ffbeb17208 */ /* 0x000fe20000800000 */
[----:B------:R-:W-:Y:S01]  /*68f0*/  FFMA.FTZ R178, R185, UR17, R178 ;  /* 0x00000011b9b27c23 */ /* 0x000fe200080100b2 */
[----:B------:R-:W-:Y:S01]  /*6900*/  FSEL R186, R186, RZ, P5 ;  /* 0x000000ffbaba7208 */ /* 0x000fe20002800000 */
[----:B------:R-:W-:Y:S01]  /*6910*/  FFMA.FTZ R184, R179, UR17, R184 ;  /* 0x00000011b3b87c23 */ /* 0x000fe200080100b8 */
[----:B------:R-:W-:Y:S01]  /*6920*/  F2FP.BF16.F32.PACK_AB R179, R187, R188 ;  /* 0x000000bcbbb3723e */ /* 0x000fe200000010ff */
[--C-:B------:R-:W-:Y:S01]  /*6930*/  FFMA.FTZ R185, R9, UR16, R194.reuse ;  /* 0x0000001009b97c23 */ /* 0x100fe200080100c2 */
[----:B------:R-:W-:Y:S01]  /*6940*/  F2FP.BF16.F32.PACK_AB R187, R177, R186 ;  /* 0x000000bab1bb723e */ /* 0x000fe200000010ff */
[----:B------:R-:W-:Y:S01]  /*6950*/  FMUL.FTZ R186, R178, UR23 ;  /* 0x00000017b2ba7c20 */ /* 0x000fe20008410000 */
[----:B------:R-:W-:Y:S01]  /*6960*/  LOP3.LUT P1, RZ, R235, 0xff, RZ, 0xc0, !PT ;  /* 0x000000ffebff7812 */ /* 0x000fe2000782c0ff */
[----:B------:R-:W-:Y:S01]  /*6970*/  FFMA.FTZ R177, R11, UR16, R194 ;  /* 0x000000100bb17c23 */ /* 0x000fe200080100c2 */
[C---:B------:R-:W-:Y:S01]  /*6980*/  F2FP.BF16.F32.PACK_AB R178, R189.reuse, R178 ;  /* 0x000000b2bdb2723e */ /* 0x040fe200000010ff */
[----:B------:R-:W-:Y:S01]  /*6990*/  FMUL.FTZ R189, R189, UR23 ;  /* 0x00000017bdbd7c20 */ /* 0x000fe20008410000 */
[----:B------:R-:W-:Y:S01]  /*69a0*/  LOP3.LUT P5, RZ, R235, 0xff00, RZ, 0xc0, !PT ;  /* 0x0000ff00ebff7812 */ /* 0x000fe200078ac0ff */
[----:B------:R-:W-:Y:S01]  /*69b0*/  FADD.FTZ R185, R4, -R185 ;  /* 0x800000b904b97221 */ /* 0x000fe20000010000 */
[----:B------:R-:W-:Y:S01]  /*69c0*/  FSEL R190, R186, RZ, P1 ;  /* 0x000000ffbabe7208 */ /* 0x000fe20000800000 */
[----:B------:R-:W-:Y:S01]  /*69d0*/  IMAD.U32 R188, R169, 0x10000, RZ ;  /* 0x00010000a9bc7824 */ /* 0x000fe200078e00ff */
[----:B------:R-:W-:Y:S01]  /*69e0*/  SHF.L.U32 R186, R168, 0x10, RZ ;  /* 0x00000010a8ba7819 */ /* 0x000fe200000006ff */
[----:B------:R-:W-:Y:S01]  /*69f0*/  FADD.FTZ R177, R6, -R177 ;  /* 0x800000b106b17221 */ /* 0x000fe20000010000 */
        /* <DEDUP_REMOVED lines=19> */
[----:B------:R-:W-:Y:S01]  /*6b30*/  F2FP.BF16.F32.PACK_AB R184, R189, R184 ;  /* 0x000000b8bdb8723e */ /* 0x000fe200000010ff */
[----:B------:R-:W-:Y:S06]  /*6b40*/  BRA `(.L_x_808) ;  /* 0x0000000800d07947 */ /* 0x000fec0003800000 */
.L_x_811:
[----:B0-----:R-:W-:Y:S01]  /*6b50*/  PRMT R185, R171, 0x7632, R185 ;  /* 0x00007632abb97816 */ /* 0x001fe200000000b9 */
[----:B------:R-:W-:Y:S01]  /*6b60*/  FFMA.FTZ R186, R222, UR16, R194 ;  /* 0x00000010deba7c23 */ /* 0x000fe200080100c2 */
[----:B------:R-:W-:Y:S01]  /*6b70*/  PRMT R184, R170, 0x7632, R184 ;  /* 0x00007632aab87816 */ /* 0x000fe200000000b8 */
[----:B------:R-:W-:Y:S01]  /*6b80*/  FFMA.FTZ R188, R228, UR16, R194 ;  /* 0x00000010e4bc7c23 */ /* 0x000fe200080100c2 */
[----:B------:R-:W-:Y:S01]  /*6b90*/  SHF.L.U32 R187, R185, 0x10, RZ ;  /* 0x00000010b9bb7819 */ /* 0x000fe200000006ff */
[----:B------:R-:W-:Y:S01]  /*6ba0*/  FADD.FTZ R186, R227, -R186 ;  /* 0x800000bae3ba7221 */ /* 0x000fe20000010000 */
[----:B------:R-:W-:Y:S01]  /*6bb0*/  FFMA.FTZ R191, R5, UR16, R194 ;  /* 0x0000001005bf7c23 */ /* 0x000fe200080100c2 */
[----:B------:R-:W-:Y:S02]  /*6bc0*/  IMAD.U32 R185, R184, 0x10000, RZ ;  /* 0x00010000b8b97824 */ /* 0x000fe400078e00ff */
[----:B------:R-:W-:Y:S01]  /*6bd0*/  FADD.FTZ R188, R225, -R188 ;  /* 0x800000bce1bc7221 */ /* 0x000fe20000010000 */
[----:B------:R-:W-:Y:S01]  /*6be0*/  PRMT R184, R168, 0x7632, R184 ;  /* 0x00007632a8b87816 */ /* 0x000fe200000000b8 */
[----:B------:R-:W-:Y:S01]  /*6bf0*/  FADD.FTZ R191, R0, -R191 ;  /* 0x800000bf00bf7221 */ /* 0x000fe20000010000 */
[----:B------:R-:W-:Y:S01]  /*6c00*/  FFMA.FTZ R189, R186, UR17, R185 ;  /* 0x00000011babd7c23 */ /* 0x000fe200080100b9 */
[----:B------:R-:W-:Y:S01]  /*6c10*/  FFMA.FTZ R190, R188, UR17, R187 ;  /* 0x00000011bcbe7c23 */ /* 0x000fe200080100bb */
[----:B------:R-:W-:Y:S01]  /*6c20*/  PRMT R186, R169, 0x7632, R186 ;  /* 0x00007632a9ba7816 */ /* 0x000fe200000000ba */
[--C-:B------:R-:W-:Y:S01]  /*6c30*/  FFMA.FTZ R188, R212, UR16, R194.reuse ;  /* 0x00000010d4bc7c23 */ /* 0x100fe200080100c2 */
[----:B------:R-:W-:Y:S01]  /*6c40*/  FFMA.FTZ R185, R208, UR16, R194 ;  /* 0x00000010d0b97c23 */ /* 0x000fe200080100c2 */
[----:B------:R-:W-:Y:S01]  /*6c50*/  ISETP.GE.U32.AND P1, PT, R234, RZ, PT ;  /* 0x000000ffea00720c */ /* 0x000fe20003f26070 */
[----:B------:R-:W-:Y:S01]  /*6c60*/  FMUL.FTZ R190, R190, UR23 ;  /* 0x00000017bebe7c20 */ /* 0x000fe20008410000 */
[----:B------:R-:W-:Y:S01]  /*6c70*/  SHF.L.U32 R187, R186, 0x10, RZ ;  /* 0x00000010babb7819 */ /* 0x000fe200000006ff */
[----:B------:R-:W-:Y:S01]  /*6c80*/  FADD.FTZ R188, R211, -R188 ;  /* 0x800000bcd3bc7221 */ /* 0x000fe20000010000 */
[----:B------:R-:W-:Y:S01]  /*6c90*/  SHF.L.U32 R186, R184, 0x10, RZ ;  /* 0x00000010b8ba7819 */ /* 0x000fe200000006ff */
[----:B------:R-:W-:Y:S01]  /*6ca0*/  FADD.FTZ R185, R206, -R185 ;  /* 0x800000b9ceb97221 */ /* 0x000fe20000010000 */
[----:B------:R-:W-:Y:S01]  /*6cb0*/  LOP3.LUT P5, RZ, R235, 0xff0000, RZ, 0xc0, !PT ;  /* 0x00ff0000ebff7812 */ /* 0x000fe200078ac0ff */
[----:B------:R-:W-:Y:S01]  /*6cc0*/  FFMA.FTZ R184, R188, UR17, R187 ;  /* 0x00000011bcb87c23 */ /* 0x000fe200080100bb */
[----:B------:R-:W-:-:S02]  /*6cd0*/  IMAD.U32 R188, R171, 0x10000, RZ ;  /* 0x00010000abbc7824 */ /* 0x000fc400078e00ff */
[----:B------:R-:W-:Y:S01]  /*6ce0*/  FFMA.FTZ R187, R7, UR16, R194 ;  /* 0x0000001007bb7c23 */ /* 0x000fe200080100c2 */
[----:B------:R-:W-:Y:S01]  /*6cf0*/  FFMA.FTZ R185, R185, UR17, R186 ;  /* 0x00000011b9b97c23 */ /* 0x000fe200080100ba */
[----:B------:R-:W-:Y:S01]  /*6d00*/  SHF.L.U32 R186, R170, 0x10, RZ ;  /* 0x00000010aaba7819 */ /* 0x000fe200000006ff */
[----:B------:R-:W-:Y:S01]  /*6d10*/  FFMA.FTZ R188, R191, UR17, R188 ;  /* 0x00000011bfbc7c23 */ /* 0x000fe200080100bc */
[----:B------:R-:W-:Y:S01]  /*6d20*/  FADD.FTZ R187, R2, -R187 ;  /* 0x800000bb02bb7221 */ /* 0x000fe20000010000 */
[----:B------:R-:W-:Y:S01]  /*6d30*/  ISETP.GE.U32.AND.EX P1, PT, R235, 0x1000000, PT, P1 ;  /* 0x01000000eb00780c */ /* 0x000fe20003f26110 */
[----:B------:R-:W-:Y:S01]  /*6d40*/  FMUL.FTZ R189, R189, UR23 ;  /* 0x00000017bdbd7c20 */ /* 0x000fe20008410000 */
[----:B------:R-:W-:Y:S01]  /*6d50*/  FMUL.FTZ R188, R188, UR23 ;  /* 0x00000017bcbc7c20 */ /* 0x000fe20008410000 */
[----:B------:R-:W-:Y:S01]  /*6d60*/  FFMA.FTZ R186, R187, UR17, R186 ;  /* 0x00000011bbba7c23 */ /* 0x000fe200080100ba */
[----:B------:R-:W-:Y:S01]  /*6d70*/  LOP3.LUT P6, RZ, R235, 0xff, RZ, 0xc0, !PT ;  /* 0x000000ffebff7812 */ /* 0x000fe200078cc0ff */
[----:B------:R-:W-:Y:S01]  /*6d80*/  FFMA.FTZ R191, R9, UR16, R194 ;  /* 0x0000001009bf7c23 */ /* 0x000fe200080100c2 */
[----:B------:R-:W-:Y:S01]  /*6d90*/  FSEL R190, R190, RZ, P1 ;  /* 0x000000ffbebe7208 */ /* 0x000fe20000800000 */
[----:B------:R-:W-:Y:S01]  /*6da0*/  FMUL.FTZ R186, R186, UR23 ;  /* 0x00000017baba7c20 */ /* 0x000fe20008410000 */
[----:B------:R-:W-:Y:S01]  /*6db0*/  FSEL R187, R188, RZ, P5 ;  /* 0x000000ffbcbb7208 */ /* 0x000fe20002800000 */
[----:B------:R-:W-:Y:S01]  /*6dc0*/  FADD.FTZ R191, R4, -R191 ;  /* 0x800000bf04bf7221 */ /* 0x000fe20000010000 */
[----:B------:R-:W-:Y:S01]  /*6dd0*/  LOP3.LUT P5, RZ, R235, 0xff00, RZ, 0xc0, !PT ;  /* 0x0000ff00ebff7812 */ /* 0x000fe200078ac0ff */
[----:B------:R-:W-:Y:S01]  /*6de0*/  IMAD.U32 R188, R168, 0x10000, RZ ;  /* 0x00010000a8bc7824 */ /* 0x000fe200078e00ff */
[----:B------:R-:W-:Y:S01]  /*6df0*/  FSEL R186, R186, RZ, P6 ;  /* 0x000000ffbaba7208 */ /* 0x000fe20003000000 */
[----:B------:R-:W-:Y:S01]  /*6e00*/  FMUL.FTZ R184, R184, UR23 ;  /* 0x00000017b8b87c20 */ /* 0x000fe20008410000 */
[----:B------:R-:W-:Y:S01]  /*6e10*/  FSEL R189, R189, RZ, P5 ;  /* 0x000000ffbdbd7208 */ /* 0x000fe20002800000 */
[----:B------:R-:W-:Y:S01]  /*6e20*/  FMUL.FTZ R185, R185, UR23 ;  /* 0x00000017b9b97c20 */ /* 0x000fe20008410000 */
[----:B------:R-:W-:-:S02]  /*6e30*/  F2FP.BF16.F32.PACK_AB R187, R190, R187 ;  /* 0x000000bbbebb723e */ /* 0x000fc400000010ff */
[----:B------:R-:W-:Y:S02]  /*6e40*/  SHF.L.U32 R190, R169, 0x10, RZ ;  /* 0x00000010a9be7819 */ /* 0x000fe400000006ff */
[----:B------:R-:W-:Y:S01]  /*6e50*/  F2FP.BF16.F32.PACK_AB R186, R189, R186 ;  /* 0x000000babdba723e */ /* 0x000fe200000010ff */
[----:B------:R-:W-:Y:S01]  /*6e60*/  FFMA.FTZ R189, R11, UR16, R194 ;  /* 0x000000100bbd7c23 */ /* 0x000fe200080100c2 */
[C---:B------:R-:W-:Y:S01]  /*6e70*/  LOP3.LUT P6, RZ, R234.reuse, 0xff0000, RZ, 0xc0, !PT ;  /* 0x00ff0000eaff7812 */ /* 0x040fe200078cc0ff */
[----:B------:R-:W-:Y:S01]  /*6e80*/  FFMA.FTZ R190, R191, UR17, R190 ;  /* 0x00000011bfbe7c23 */ /* 0x000fe200080100be */
[----:B------:R-:W-:Y:S01]  /*6e90*/  LOP3.LUT P1, RZ, R234, 0xff000000, RZ, 0xc0, !PT ;  /* 0xff000000eaff7812 */ /* 0x000fe2000782c0ff */
[----:B------:R-:W-:Y:S01]  /*6ea0*/  FADD.FTZ R189, R6, -R189 ;  /* 0x800000bd06bd7221 */ /* 0x000fe20000010000 */
[----:B------:R-:W-:Y:S01]  /*6eb0*/  LOP3.LUT P5, RZ, R234, 0xff00, RZ, 0xc0, !PT ;  /* 0x0000ff00eaff7812 */ /* 0x000fe200078ac0ff */
[----:B------:R-:W-:Y:S01]  /*6ec0*/  FMUL.FTZ R190, R190, UR23 ;  /* 0x00000017bebe7c20 */ /* 0x000fe20008410000 */
[----:B------:R-:W-:Y:S01]  /*6ed0*/  FSEL R191, R184, RZ, P1 ;  /* 0x000000ffb8bf7208 */ /* 0x000fe20000800000 */
[----:B------:R-:W-:Y:S01]  /*6ee0*/  FFMA.FTZ R188, R189, UR17, R188 ;  /* 0x00000011bdbc7c23 */ /* 0x000fe200080100bc */
[----:B------:R-:W-:-:S02]  /*6ef0*/  FSEL R189, R185, RZ, P5 ;  /* 0x000000ffb9bd7208 */ /* 0x000fc40002800000 */
[----:B------:R-:W-:Y:S01]  /*6f00*/  FSEL R190, R190, RZ, P6 ;  /* 0x000000ffbebe7208 */ /* 0x000fe20003000000 */
[----:B------:R-:W-:Y:S01]  /*6f10*/  FMUL.FTZ R188, R188, UR23 ;  /* 0x00000017bcbc7c20 */ /* 0x000fe20008410000 */
[----:B------:R-:W-:Y:S02]  /*6f20*/  LOP3.LUT P6, RZ, R234, 0xff, RZ, 0xc0, !PT ;  /* 0x000000ffeaff7812 */ /* 0x000fe400078cc0ff */
[----:B------:R-:W-:Y:S02]  /*6f30*/  F2FP.BF16.F32.PACK_AB R185, R191, R190 ;  /* 0x000000bebfb9723e */ /* 0x000fe400000010ff */
[----:B------:R-:W-:-:S04]  /*6f40*/  FSEL R184, R188, RZ, P6 ;  /* 0x000000ffbcb87208 */ /* 0x000fc80003000000 */
[----:B------:R-:W-:Y:S01]  /*6f50*/  F2FP.BF16.F32.PACK_AB R184, R189, R184 ;  /* 0x000000b8bdb8723e */ /* 0x000fe200000010ff */
[----:B------:R-:W-:Y:S06]  /*6f60*/  BRA `(.L_x_808) ;  /* 0x0000000400c87947 */ /* 0x000fec0003800000 */
.L_x_810:
[----:B------:R-:W-:-:S04]  /*6f70*/  UISETP.NE.U32.AND UP0, UPT, UR8, URZ, UPT ;  /* 0x000000ff0800728c */ /* 0x000fc8000bf05070 */
[----:B------:R-:W-:-:S09]  /*6f80*/  UISETP.NE.AND.EX UP0, UPT, UR9, URZ, UPT, UP0 ;  /* 0x000000ff0900728c */ /* 0x000fd2000bf05300 */
[----:B------:R-:W-:Y:S05]  /*6f90*/  BRA.U !UP0, `(.L_x_812) ;  /* 0x0000000108e87547 */ /* 0x000fea000b800000 */
[--C-:B0-----:R-:W-:Y:S01]  /*6fa0*/  FFMA.FTZ R179, R5, UR16, R194.reuse ;  /* 0x0000001005b37c23 */ /* 0x101fe200080100c2 */
        /* <DEDUP_REMOVED lines=9> */
[----:B------:R-:W-:Y:S01]  /*7040*/  LOP3.LUT P5, RZ, R235, 0xff0000, RZ, 0xc0, !PT ;  /* 0x00ff0000ebff7812 */ /* 0x000fe200078ac0ff */
[----:B------:R-:W-:Y:S01]  /*7050*/  FMUL.FTZ R177, R177, UR17 ;  /* 0x00000011b1b17c20 */ /* 0x000fe20008410000 */
[----:B------:R-:W-:Y:S01]  /*7060*/  FMUL.FTZ R185, R184, UR23 ;  /* 0x00000017b8b97c20 */ /* 0x000fe20008410000 */
[----:B------:R-:W-:Y:S01]  /*7070*/  ISETP.GE.U32.AND P1, PT, R234, RZ, PT ;  /* 0x000000ffea00720c */ /* 0x000fe20003f26070 */
[----:B------:R-:W-:Y:S01]  /*7080*/  FMUL.FTZ R178, R176, UR17 ;  /* 0x00000011b0b27c20 */ /* 0x000fe20008410000 */
[----:B------:R-:W-:Y:S01]  /*7090*/  FMUL.FTZ R186, R189, UR23 ;  /* 0x00000017bdba7c20 */ /* 0x000fe20008410000 */
[----:B------:R-:W-:Y:S01]  /*70a0*/  FMUL.FTZ R176, R177, UR23 ;  /* 0x00000017b1b07c20 */ /* 0x000fe20008410000 */
[----:B------:R-:W-:Y:S01]  /*70b0*/  ISETP.GE.U32.AND.EX P1, PT, R235, 0x1000000, PT, P1 ;  /* 0x01000000eb00780c */ /* 0x000fe20003f26110 */
[----:B------:R-:W-:Y:S01]  /*70c0*/  FMUL.FTZ R179, R178, UR23 ;  /* 0x00000017b2b37c20 */ /* 0x000fe20008410000 */
[----:B------:R-:W-:-:S02]  /*70d0*/  FSEL R187, R185, RZ, P5 ;  /* 0x000000ffb9bb7208 */ /* 0x000fc40002800000 */
[C---:B------:R-:W-:Y:S02]  /*70e0*/  LOP3.LUT P6, RZ, R235.reuse, 0xff, RZ, 0xc0, !PT ;  /* 0x000000ffebff7812 */ /* 0x040fe400078cc0ff */
[----:B------:R-:W-:Y:S02]  /*70f0*/  LOP3.LUT P5, RZ, R235, 0xff00, RZ, 0xc0, !PT ;  /* 0x0000ff00ebff7812 */ /* 0x000fe400078ac0ff */
        /* <DEDUP_REMOVED lines=20> */
[----:B------:R-:W-:-:S02]  /*7240*/  LOP3.LUT P6, RZ, R234, 0xff0000, RZ, 0xc0, !PT ;  /* 0x00ff0000eaff7812 */ /* 0x000fc400078cc0ff */
[C---:B------:R-:W-:Y:S01]  /*7250*/  F2FP.BF16.F32.PACK_AB R177, R184.reuse, R189 ;  /* 0x000000bdb8b1723e */ /* 0x040fe200000010ff */
[----:B------:R-:W-:Y:S01]  /*7260*/  FMUL.FTZ R189, R184, UR23 ;  /* 0x00000017b8bd7c20 */ /* 0x000fe20008410000 */
[----:B------:R-:W-:Y:S01]  /*7270*/  FMUL.FTZ R184, R176, UR23 ;  /* 0x00000017b0b87c20 */ /* 0x000fe20008410000 */
[C---:B------:R-:W-:Y:S01]  /*7280*/  F2FP.BF16.F32.PACK_AB R176, R185.reuse, R176 ;  /* 0x000000b0b9b0723e */ /* 0x040fe200000010ff */
[----:B------:R-:W-:Y:S01]  /*7290*/  FMUL.FTZ R185, R185, UR23 ;  /* 0x00000017b9b97c20 */ /* 0x000fe20008410000 */
[----:B------:R-:W-:Y:S02]  /*72a0*/  LOP3.LUT P1, RZ, R234, 0xff000000, RZ, 0xc0, !PT ;  /* 0xff000000eaff7812 */ /* 0x000fe4000782c0ff */
[----:B------:R-:W-:Y:S02]  /*72b0*/  FSEL R188, R188, RZ, P6 ;  /* 0x000000ffbcbc7208 */ /* 0x000fe40003000000 */
[C---:B------:R-:W-:Y:S02]  /*72c0*/  LOP3.LUT P5, RZ, R234.reuse, 0xff, RZ, 0xc0, !PT ;  /* 0x000000ffeaff7812 */ /* 0x040fe400078ac0ff */
[----:B------:R-:W-:-:S02]  /*72d0*/  LOP3.LUT P6, RZ, R234, 0xff00, RZ, 0xc0, !PT ;  /* 0x0000ff00eaff7812 */ /* 0x000fc400078cc0ff */
[----:B------:R-:W-:Y:S02]  /*72e0*/  FSEL R191, R189, RZ, P1 ;  /* 0x000000ffbdbf7208 */ /* 0x000fe40000800000 */
[----:B------:R-:W-:Y:S02]  /*72f0*/  FSEL R184, R184, RZ, P5 ;  /* 0x000000ffb8b87208 */ /* 0x000fe40002800000 */
[----:B------:R-:W-:Y:S02]  /*7300*/  FSEL R189, R185, RZ, P6 ;  /* 0x000000ffb9bd7208 */ /* 0x000fe40003000000 */
[----:B------:R-:W-:Y:S02]  /*7310*/  F2FP.BF16.F32.PACK_AB R185, R191, R188 ;  /* 0x000000bcbfb9723e */ /* 0x000fe400000010ff */
[----:B------:R-:W-:Y:S01]  /*7320*/  F2FP.BF16.F32.PACK_AB R184, R189, R184 ;  /* 0x000000b8bdb8723e */ /* 0x000fe200000010ff */
[----:B------:R-:W-:Y:S06]  /*7330*/  BRA `(.L_x_808) ;  /* 0x0000000000d47947 */ /* 0x000fec0003800000 */
.L_x_812:
        /* <DEDUP_REMOVED lines=19> */
[----:B------:R-:W-:Y:S01]  /*7470*/  FSEL R187, R187, RZ, P5 ;  /* 0x000000ffbbbb7208 */ /* 0x000fe20002800000 */
[--C-:B------:R-:W-:Y:S01]  /*7480*/  FFMA.FTZ R191, R9, UR16, R194.reuse ;  /* 0x0000001009bf7c23 */ /* 0x100fe200080100c2 */
[C---:B------:R-:W-:Y:S01]  /*7490*/  LOP3.LUT P6, RZ, R235.reuse, 0xff, RZ, 0xc0, !PT ;  /* 0x000000ffebff7812 */ /* 0x040fe200078cc0ff */
[--C-:B------:R-:W-:Y:S01]  /*74a0*/  FFMA.FTZ R189, R208, UR16, R194.reuse ;  /* 0x00000010d0bd7c23 */ /* 0x100fe200080100c2 */
[----:B------:R-:W-:Y:S01]  /*74b0*/  LOP3.LUT P5, RZ, R235, 0xff00, RZ, 0xc0, !PT ;  /* 0x0000ff00ebff7812 */ /* 0x000fe200078ac0ff */
[----:B------:R-:W-:Y:S01]  /*74c0*/  FADD.FTZ R191, R4, -R191 ;  /* 0x800000bf04bf7221 */ /* 0x000fe20000010000 */
[----:B------:R-:W-:Y:S01]  /*74d0*/  FSEL R186, R186, RZ, P1 ;  /* 0x000000ffbaba7208 */ /* 0x000fe20000800000 */
[----:B------:R-:W-:Y:S01]  /*74e0*/  FADD.FTZ R189, R206, -R189 ;  /* 0x800000bdcebd7221 */ /* 0x000fe20000010000 */
[----:B------:R-:W-:Y:S01]  /*74f0*/  FSEL R185, R185, RZ, P6 ;  /* 0x000000ffb9b97208 */ /* 0x000fe20003000000 */
[----:B------:R-:W-:Y:S01]  /*7500*/  FMUL.FTZ R191, R191, UR17 ;  /* 0x00000011bfbf7c20 */ /* 0x000fe20008410000 */
[----:B------:R-:W-:Y:S01]  /*7510*/  FSEL R184, R184, RZ, P5 ;  /* 0x000000ffb8b87208 */ /* 0x000fe20002800000 */
[----:B------:R-:W-:Y:S01]  /*7520*/  FMUL.FTZ R189, R189, UR17 ;  /* 0x00000011bdbd7c20 */ /* 0x000fe20008410000 */
[----:B------:R-:W-:Y:S01]  /*7530*/  F2FP.BF16.F32.PACK_AB R187, R186, R187 ;  /* 0x000000bbbabb723e */ /* 0x000fe200000010ff */
[----:B------:R-:W-:Y:S01]  /*7540*/  FMUL.FTZ R191, R191, UR23 ;  /* 0x00000017bfbf7c20 */ /* 0x000fe20008410000 */
[----:B------:R-:W-:Y:S01]  /*7550*/  F2FP.BF16.F32.PACK_AB R186, R184, R185 ;  /* 0x000000b9b8ba723e */ /* 0x000fe200000010ff */
[--C-:B------:R-:W-:Y:S01]  /*7560*/  FFMA.FTZ R184, R212, UR16, R194.reuse ;  /* 0x00000010d4b87c23 */ /* 0x100fe200080100c2 */
[----:B------:R-:W-:Y:S01]  /*7570*/  FFMA.FTZ R185, R11, UR16, R194 ;  /* 0x000000100bb97c23 */ /* 0x000fe200080100c2 */
[----:B------:R-:W-:Y:S01]  /*7580*/  LOP3.LUT P6, RZ, R234, 0xff0000, RZ, 0xc0, !PT ;  /* 0x00ff0000eaff7812 */ /* 0x000fe200078cc0ff */
[----:B------:R-:W-:Y:S01]  /*7590*/  FMUL.FTZ R189, R189, UR23 ;  /* 0x00000017bdbd7c20 */ /* 0x000fe20008410000 */
[----:B------:R-:W-:Y:S01]  /*75a0*/  FADD.FTZ R184, R211, -R184 ;  /* 0x800000b8d3b87221 */ /* 0x000fe20000010000 */
[----:B------:R-:W-:Y:S01]  /*75b0*/  FADD.FTZ R185, R6, -R185 ;  /* 0x800000b906b97221 */ /* 0x000fe20000010000 */
[----:B------:R-:W-:-:S02]  /*75c0*/  LOP3.LUT P1, RZ, R234, 0xff000000, RZ, 0xc0, !PT ;  /* 0xff000000eaff7812 */ /* 0x000fc4000782c0ff */
[----:B------:R-:W-:Y:S01]  /*75d0*/  FMUL.FTZ R184, R184, UR17 ;  /* 0x00000011b8b87c20 */ /* 0x000fe20008410000 */
[----:B------:R-:W-:Y:S01]  /*75e0*/  FMUL.FTZ R185, R185, UR17 ;  /* 0x00000011b9b97c20 */ /* 0x000fe20008410000 */
[----:B------:R-:W-:Y:S02]  /*75f0*/  FSEL R191, R191, RZ, P6 ;  /* 0x000000ffbfbf7208 */ /* 0x000fe40003000000 */
[----:B------:R-:W-:Y:S01]  /*7600*/  FMUL.FTZ R184, R184, UR23 ;  /* 0x00000017b8b87c20 */ /* 0x000fe20008410000 */
[----:B------:R-:W-:Y:S01]  /*7610*/  FMUL.FTZ R185, R185, UR23 ;  /* 0x00000017b9b97c20 */ /* 0x000fe20008410000 */
[C---:B------:R-:W-:Y:S02]  /*7620*/  LOP3.LUT P5, RZ, R234.reuse, 0xff00, RZ, 0xc0, !PT ;  /* 0x0000ff00eaff7812 */ /* 0x040fe400078ac0ff */
[----:B------:R-:W-:Y:S02]  /*7630*/  LOP3.LUT P6, RZ, R234, 0xff, RZ, 0xc0, !PT ;  /* 0x000000ffeaff7812 */ /* 0x000fe400078cc0ff */
[----:B------:R-:W-:-:S02]  /*7640*/  FSEL R188, R184, RZ, P1 ;  /* 0x000000ffb8bc7208 */ /* 0x000fc40000800000 */
[----:B------:R-:W-:Y:S02]  /*7650*/  FSEL R189, R189, RZ, P5 ;  /* 0x000000ffbdbd7208 */ /* 0x000fe40002800000 */
[----:B------:R-:W-:Y:S02]  /*7660*/  FSEL R184, R185, RZ, P6 ;  /* 0x000000ffb9b87208 */ /* 0x000fe40003000000 */
[----:B------:R-:W-:Y:S02]  /*7670*/  F2FP.BF16.F32.PACK_AB R185, R188, R191 ;  /* 0x000000bfbcb9723e */ /* 0x000fe400000010ff */
[----:B------:R-:W-:-:S07]  /*7680*/  F2FP.BF16.F32.PACK_AB R184, R189, R184 ;  /* 0x000000b8bdb8723e */ /* 0x000fce00000010ff */
.L_x_808:
        /* <DEDUP_REMOVED lines=13> */
.L_x_804:
[----:B------:R-:W-:Y:S05]  /*7760*/  BSYNC.RECONVERGENT B0 ;  /* 0x0000000000007941 */ /* 0x000fea0003800200 */
.L_x_803:
        /* <DEDUP_REMOVED lines=11> */
[--C-:B01----:R-:W-:Y:S01]  /*7820*/  FFMA.FTZ R179, R209, UR16, R194.reuse ;  /* 0x00000010d1b37c23 */ /* 0x103fe200080100c2 */
[----:B------:R-:W-:Y:S01]  /*7830*/  FFMA.FTZ R177, R203, UR16, R194 ;  /* 0x00000010cbb17c23 */ /* 0x000fe200080100c2 */
[C---:B------:R-:W-:Y:S01]  /*7840*/  PRMT R176, R174.reuse, 0x7632, R176 ;  /* 0x00007632aeb07816 */ /* 0x040fe200000000b0 */
[----:B------:R-:W-:Y:S01]  /*7850*/  IMAD.U32 R184, R175, 0x10000, RZ ;  /* 0x00010000afb87824 */ /* 0x000fe200078e00ff */
[----:B------:R-:W-:Y:S01]  /*7860*/  SHF.L.U32 R178, R174, 0x10, RZ ;  /* 0x00000010aeb27819 */ /* 0x000fe200000006ff */
[----:B------:R-:W-:Y:S01]  /*7870*/  FFMA.FTZ R180, R226, UR16, R194 ;  /* 0x00000010e2b47c23 */ /* 0x000fe200080100c2 */
[----:B------:R-:W-:Y:S01]  /*7880*/  FADD.FTZ R181, R210, -R179 ;  /* 0x800000b3d2b57221 */ /* 0x000fe20000010000 */
[----:B------:R-:W-:Y:S01]  /*7890*/  FADD.FTZ R177, R200, -R177 ;  /* 0x800000b1c8b17221 */ /* 0x000fe20000010000 */
[----:B------:R-:W-:Y:S02]  /*78a0*/  IMAD.U32 R179, R176, 0x10000, RZ ;  /* 0x00010000b0b37824 */ /* 0x000fe400078e00ff */
[----:B------:R-:W-:Y:S01]  /*78b0*/  FADD.FTZ R180, R223, -R180 ;  /* 0x800000b4dfb47221 */ /* 0x000fe20000010000 */
[----:B------:R-:W-:Y:S01]  /*78c0*/  FFMA.FTZ R183, R181, UR17, R184 ;  /* 0x00000011b5b77c23 */ /* 0x000fe200080100b8 */
[----:B------:R-:W-:Y:S01]  /*78d0*/  FFMA.FTZ R181, R177, UR17, R178 ;  /* 0x00000011b1b57c23 */ /* 0x000fe200080100b2 */
[--C-:B------:R-:W-:Y:S01]  /*78e0*/  FFMA.FTZ R177, R205, UR16, R194.reuse ;  /* 0x00000010cdb17c23 */ /* 0x100fe200080100c2 */
[----:B------:R-:W-:Y:S01]  /*78f0*/  FFMA.FTZ R184, R180, UR17, R179 ;  /* 0x00000011b4b87c23 */ /* 0x000fe200080100b3 */
[----:B------:R-:W-:Y:S01]  /*7900*/  SHF.L.U32 R180, R173, 0x10, RZ ;  /* 0x00000010adb47819 */ /* 0x000fe200000006ff */
[----:B------:R-:W-:Y:S01]  /*7910*/  FFMA.FTZ R186, R224, UR16, R194 ;  /* 0x00000010e0ba7c23 */ /* 0x000fe200080100c2 */
[----:B------:R-:W-:Y:S01]  /*7920*/  PRMT R182, R175, 0x7632, R182 ;  /* 0x00007632afb67816 */ /* 0x000fe200000000b6 */
[----:B------:R-:W-:Y:S01]  /*7930*/  FADD.FTZ R177, R202, -R177 ;  /* 0x800000b1cab17221 */ /* 0x000fe20000010000 */
[----:B------:R-:W-:Y:S01]  /*7940*/  PRMT R176, R172, 0x7632, R176 ;  /* 0x00007632acb07816 */ /* 0x000fe200000000b0 */
[----:B------:R-:W-:Y:S01]  /*7950*/  FFMA.FTZ R178, R214, UR16, R194 ;  /* 0x00000010d6b27c23 */ /* 0x000fe200080100c2 */
[----:B------:R-:W-:Y:S01]  /*7960*/  SHF.L.U32 R185, R182, 0x10, RZ ;  /* 0x00000010b6b97819 */ /* 0x000fe200000006ff */
[----:B------:R-:W-:Y:S01]  /*7970*/  FFMA.FTZ R180, R177, UR17, R180 ;  /* 0x00000011b1b47c23 */ /* 0x000fe200080100b4 */
[----:B------:R-:W-:Y:S01]  /*7980*/  FADD.FTZ R186, R221, -R186 ;  /* 0x800000baddba7221 */ /* 0x000fe20000010000 */
[----:B------:R-:W-:-:S02]  /*7990*/  IMAD.U32 R177, R176, 0x10000, RZ ;  /* 0x00010000b0b17824 */ /* 0x000fc400078e00ff */
[----:B------:R-:W-:Y:S01]  /*79a0*/  FADD.FTZ R176, R213, -R178 ;  /* 0x800000b2d5b07221 */ /* 0x000fe20000010000 */
[----:B------:R-:W-:Y:S01]  /*79b0*/  PRMT R179, R173, 0x7632, R179 ;  /* 0x00007632adb37816 */ /* 0x000fe200000000b3 */
[----:B------:R-:W-:Y:S01]  /*79c0*/  FMUL.FTZ R178, R183, UR23 ;  /* 0x00000017b7b27c20 */ /* 0x000fe20008410000 */
[----:B------:R-:W-:Y:S01]  /*79d0*/  FFMA.FTZ R182, R216, UR16, R194 ;  /* 0x00000010d8b67c23 */ /* 0x000fe200080100c2 */
[----:B------:R-:W-:Y:S01]  /*79e0*/  LOP3.LUT P1, RZ, R233, 0xff0000, RZ, 0xc0, !PT ;  /* 0x00ff0000e9ff7812 */ /* 0x000fe2000782c0ff */
[----:B------:R-:W-:Y:S01]  /*79f0*/  FFMA.FTZ R188, R186, UR17, R185 ;  /* 0x00000011babc7c23 */ /* 0x000fe200080100b9 */
[----:B------:R-:W-:Y:S01]  /*7a00*/  LOP3.LUT P6, RZ, R239, 0xff0000, RZ, 0xc0, !PT ;  /* 0x00ff0000efff7812 */ /* 0x000fe200078cc0ff */
[----:B------:R-:W-:Y:S01]  /*7a10*/  FADD.FTZ R182, R219, -R182 ;  /* 0x800000b6dbb67221 */ /* 0x000fe20000010000 */
[----:B------:R-:W-:Y:S01]  /*7a20*/  ISETP.GE.U32.AND P5, PT, R232, RZ, PT ;  /* 0x000000ffe800720c */ /* 0x000fe20003fa6070 */
[----:B------:R-:W-:Y:S01]  /*7a30*/  FFMA.FTZ R176, R176, UR17, R177 ;  /* 0x00000011b0b07c23 */ /* 0x000fe200080100b1 */
[----:B------:R-:W-:Y:S01]  /*7a40*/  SHF.L.U32 R179, R179, 0x10, RZ ;  /* 0x00000010b3b37819 */ /* 0x000fe200000006ff */
[----:B------:R-:W-:Y:S01]  /*7a50*/  FMUL.FTZ R177, R181, UR23 ;  /* 0x00000017b5b17c20 */ /* 0x000fe20008410000 */
[----:B------:R-:W-:-:S02]  /*7a60*/  FSEL R187, R178, RZ, P1 ;  /* 0x000000ffb2bb7208 */ /* 0x000fc40000800000 */
[----:B------:R-:W-:Y:S01]  /*7a70*/  FSEL R186, R178, RZ, P6 ;  /* 0x000000ffb2ba7208 */ /* 0x000fe20003000000 */
[----:B------:R-:W-:Y:S01]  /*7a80*/  FMUL.FTZ R178, R188, UR23 ;  /* 0x00000017bcb27c20 */ /* 0x000fe20008410000 */
[----:B------:R-:W-:Y:S01]  /*7a90*/  ISETP.GE.U32.AND P1, PT, R238, RZ, PT ;  /* 0x000000ffee00720c */ /* 0x000fe20003f26070 */
[----:B------:R-:W-:Y:S01]  /*7aa0*/  FFMA.FTZ R185, R182, UR17, R179 ;  /* 0x00000011b6b97c23 */ /* 0x000fe200080100b3 */
[----:B------:R-:W-:Y:S02]  /*7ab0*/  ISETP.GE.U32.AND.EX P5, PT, R233, 0x1000000, PT, P5 ;  /* 0x01000000e900780c */ /* 0x000fe40003fa6150 */
[----:B------:R-:W-:Y:S01]  /*7ac0*/  F2FP.BF16.F32.PACK_AB R179, R188, R183 ;  /* 0x000000b7bcb3723e */ /* 0x000fe200000010ff */
[----:B------:R-:W-:Y:S01]  /*7ad0*/  FMUL.FTZ R188, R184, UR23 ;  /* 0x00000017b8bc7c20 */ /* 0x000fe20008410000 */
[----:B------:R-:W-:Y:S01]  /*7ae0*/  ISETP.GE.U32.AND.EX P1, PT, R239, 0x1000000, PT, P1 ;  /* 0x01000000ef00780c */ /* 0x000fe20003f26110 */
[----:B------:R-:W-:Y:S01]  /*7af0*/  FMUL.FTZ R189, R185, UR23 ;  /* 0x00000017b9bd7c20 */ /* 0x000fe20008410000 */
[----:B------:R-:W-:-:S02]  /*7b00*/  FSEL R190, R178, RZ, P5 ;  /* 0x000000ffb2be7208 */ /* 0x000fc40002800000 */
[C---:B------:R-:W-:Y:S02]  /*7b10*/  LOP3.LUT P6, RZ, R239.reuse, 0xff, RZ, 0xc0, !PT ;  /* 0x000000ffefff7812 */ /* 0x040fe400078cc0ff */
[----:B------:R-:W-:Y:S02]  /*7b20*/  LOP3.LUT P5, RZ, R239, 0xff00, RZ, 0xc0, !PT ;  /* 0x0000ff00efff7812 */ /* 0x000fe400078ac0ff */
[----:B------:R-:W-:Y:S02]  /*7b30*/  FSEL R183, R178, RZ, P1 ;  /* 0x000000ffb2b77208 */ /* 0x000fe40000800000 */
[----:B------:R-:W-:Y:S01]  /*7b40*/  F2FP.BF16.F32.PACK_AB R178, R184, R181 ;  /* 0x000000b5b8b2723e */ /* 0x000fe200000010ff */
[----:B------:R-:W-:Y:S01]  /*7b50*/  FMUL.FTZ R184, R180, UR23 ;  /* 0x00000017b4b87c20 */ /* 0x000fe20008410000 */
[----:B------:R-:W-:Y:S02]  /*7b60*/  FSEL R182, R177, RZ, P6 ;  /* 0x000000ffb1b67208 */ /* 0x000fe40003000000 */
[----:B------:R-:W-:-:S02]  /*7b70*/  FSEL R181, R188, RZ, P5 ;  /* 0x000000ffbcb57208 */ /* 0x000fc40002800000 */
[----:B------:R-:W-:Y:S02]  /*7b80*/  LOP3.LUT P6, RZ, R233, 0xff, RZ, 0xc0, !PT ;  /* 0x000000ffe9ff7812 */ /* 0x000fe400078cc0ff */
[----:B------:R-:W-:Y:S01]  /*7b90*/  F2FP.BF16.F32.PACK_AB R182, R181, R182 ;  /* 0x000000b6b5b6723e */ /* 0x000fe200000010ff */
[----:B------:R-:W-:Y:S01]  /*7ba0*/  FFMA.FTZ R181, R207, UR16, R194 ;  /* 0x00000010cfb57c23 */ /* 0x000fe200080100c2 */
[----:B------:R-:W-:Y:S02]  /*7bb0*/  F2FP.BF16.F32.PACK_AB R183, R183, R186 ;  /* 0x000000bab7b7723e */ /* 0x000fe400000010ff */
[----:B------:R-:W-:Y:S01]  /*7bc0*/  FSEL R186, R177, RZ, P6 ;  /* 0x000000ffb1ba7208 */ /* 0x000fe20003000000 */
[----:B------:R-:W-:Y:S01]  /*7bd0*/  FADD.FTZ R181, R204, -R181 ;  /* 0x800000b5ccb57221 */ /* 0x000fe20000010000 */
[----:B------:R-:W-:Y:S02]  /*7be0*/  F2FP.BF16.F32.PACK_AB R177, R185, R180 ;  /* 0x000000b4b9b1723e */ /* 0x000fe400000010ff */
[----:B------:R-:W-:-:S02]  /*7bf0*/  LOP3.LUT P1, RZ, R233, 0xff00, RZ, 0xc0, !PT ;  /* 0x0000ff00e9ff7812 */ /* 0x000fc4000782c0ff */
[----:B------:R-:W-:Y:S02]  /*7c00*/  SHF.L.U32 R180, R172, 0x10, RZ ;  /* 0x00000010acb47819 */ /* 0x000fe400000006ff */
[C---:B------:R-:W-:Y:S02]  /*7c10*/  LOP3.LUT P5, RZ, R238.reuse, 0xff0000, RZ, 0xc0, !PT ;  /* 0x00ff0000eeff7812 */ /* 0x040fe400078ac0ff */
[----:B------:R-:W-:Y:S01]  /*7c20*/  LOP3.LUT P6, RZ, R238, 0xff000000, RZ, 0xc0, !PT ;  /* 0xff000000eeff7812 */ /* 0x000fe200078cc0ff */
[----:B------:R-:W-:Y:S01]  /*7c30*/  FFMA.FTZ R185, R181, UR17, R180 ;  /* 0x00000011b5b97c23 */ /* 0x000fe200080100b4 */
[----:B------:R-:W-:Y:S01]  /*7c40*/  FSEL R193, R188, RZ, P1 ;  /* 0x000000ffbcc17208 */ /* 0x000fe20000800000 */
[----:B------:R-:W-:Y:S01]  /*7c50*/  FMUL.FTZ R180, R176, UR23 ;  /* 0x00000017b0b47c20 */ /* 0x000fe20008410000 */
[----:B------:R-:W-:Y:S02]  /*7c60*/  FSEL R188, R184, RZ, P5 ;  /* 0x000000ffb8bc7208 */ /* 0x000fe40002800000 */
[----:B------:R-:W-:-:S02]  /*7c70*/  FSEL R191, R189, RZ, P6 ;  /* 0x000000ffbdbf7208 */ /* 0x000fc40003000000 */
[C---:B------:R-:W-:Y:S02]  /*7c80*/  LOP3.LUT P5, RZ, R232.reuse, 0xff0000, RZ, 0xc0, !PT ;  /* 0x00ff0000e8ff7812 */ /* 0x040fe400078ac0ff */
[C---:B------:R-:W-:Y:S02]  /*7c90*/  LOP3.LUT P6, RZ, R232.reuse, 0xff000000, RZ, 0xc0, !PT ;  /* 0xff000000e8ff7812 */ /* 0x040fe400078cc0ff */
[----:B------:R-:W-:Y:S02]  /*7ca0*/  LOP3.LUT P1, RZ, R232, 0xff00, RZ, 0xc0, !PT ;  /* 0x0000ff00e8ff7812 */ /* 0x000fe4000782c0ff */
[----:B------:R-:W-:Y:S02]  /*7cb0*/  F2FP.BF16.F32.PACK_AB R186, R193, R186 ;  /* 0x000000bac1ba723e */ /* 0x000fe400000010ff */
[----:B------:R-:W-:Y:S02]  /*7cc0*/  F2FP.BF16.F32.PACK_AB R181, R191, R188 ;  /* 0x000000bcbfb5723e */ /* 0x000fe400000010ff */
[----:B------:R-:W-:-:S02]  /*7cd0*/  FSEL R188, R184, RZ, P5 ;  /* 0x000000ffb8bc7208 */ /* 0x000fc40002800000 */
[----:B------:R-:W-:Y:S02]  /*7ce0*/  FSEL R193, R189, RZ, P6 ;  /* 0x000000ffbdc17208 */ /* 0x000fe40003000000 */
[----:B------:R-:W-:Y:S01]  /*7cf0*/  F2FP.BF16.F32.PACK_AB R176, R176, R185 ;  /* 0x000000b9b0b0723e */ /* 0x000fe200000010ff */
[----:B------:R-:W-:Y:S01]  /*7d00*/  FMUL.FTZ R185, R185, UR23 ;  /* 0x00000017b9b97c20 */ /* 0x000fe20008410000 */
[----:B------:R-:W-:Y:S02]  /*7d10*/  LOP3.LUT P5, RZ, R238, 0xff00, RZ, 0xc0, !PT ;  /* 0x0000ff00eeff7812 */ /* 0x000fe400078ac0ff */
[----:B------:R-:W-:Y:S02]  /*7d20*/  FSEL R189, R180, RZ, P1 ;  /* 0x000000ffb4bd7208 */ /* 0x000fe40000800000 */
[----:B------:R-:W-:Y:S02]  /*7d30*/  LOP3.LUT P6, RZ, R238, 0xff, RZ, 0xc0, !PT ;  /* 0x000000ffeeff7812 */ /* 0x000fe400078cc0ff */
[----:B------:R-:W-:-:S02]  /*7d40*/  LOP3.LUT P1, RZ, R232, 0xff, RZ, 0xc0, !PT ;  /* 0x000000ffe8ff7812 */ /* 0x000fc4000782c0ff */
        /* <DEDUP_REMOVED lines=8> */
.L_x_817:
[--C-:B01----:R-:W-:Y:S01]  /*7dd0*/  FFMA.FTZ R181, R209, UR16, R194.reuse ;  /* 0x00000010d1b57c23 */ /* 0x103fe200080100c2 */
[C---:B------:R-:W-:Y:S01]  /*7de0*/  SHF.L.U32 R182, R175.reuse, 0x10, RZ ;  /* 0x00000010afb67819 */ /* 0x040fe200000006ff */
[----:B------:R-:W-:Y:S01]  /*7df0*/  FFMA.FTZ R186, R224, UR16, R194 ;  /* 0x00000010e0ba7c23 */ /* 0x000fe200080100c2 */
[----:B------:R-:W-:Y:S01]  /*7e00*/  PRMT R180, R175, 0x7632, R180 ;  /* 0x00007632afb47816 */ /* 0x000fe200000000b4 */
[----:B------:R-:W-:Y:S01]  /*7e10*/  FADD.FTZ R181, R210, -R181 ;  /* 0x800000b5d2b57221 */ /* 0x000fe20000010000 */
[----:B------:R-:W-:Y:S01]  /*7e20*/  FFMA.FTZ R184, R226, UR16, R194 ;  /* 0x00000010e2b87c23 */ /* 0x000fe200080100c2 */
[----:B------:R-:W-:Y:S01]  /*7e30*/  FADD.FTZ R186, R221, -R186 ;  /* 0x800000baddba7221 */ /* 0x000fe20000010000 */
[----:B------:R-:W-:Y:S01]  /*7e40*/  LOP3.LUT P1, RZ, R233, 0xff0000, RZ, 0xc0, !PT ;  /* 0x00ff0000e9ff7812 */ /* 0x000fe2000782c0ff */
[----:B------:R-:W-:Y:S01]  /*7e50*/  FFMA.FTZ R185, R181, UR17, R182 ;  /* 0x00000011b5b97c23 */ /* 0x000fe200080100b6 */
[----:B------:R-:W-:Y:S01]  /*7e60*/  PRMT R181, R174, 0x7632, R181 ;  /* 0x00007632aeb57816 */ /* 0x000fe200000000b5 */
[----:B------:R-:W-:-:S02]  /*7e70*/  IMAD.U32 R187, R180, 0x10000, RZ ;  /* 0x00010000b4bb7824 */ /* 0x000fc400078e00ff */
[----:B------:R-:W-:Y:S01]  /*7e80*/  FADD.FTZ R184, R223, -R184 ;  /* 0x800000b8dfb87221 */ /* 0x000fe20000010000 */
[----:B------:R-:W-:Y:S01]  /*7e90*/  PRMT R180, R173, 0x7632, R180 ;  /* 0x00007632adb47816 */ /* 0x000fe200000000b4 */
[----:B------:R-:W-:Y:S01]  /*7ea0*/  FFMA.FTZ R182, R216, UR16, R194 ;  /* 0x00000010d8b67c23 */ /* 0x000fe200080100c2 */
[----:B------:R-:W-:Y:S01]  /*7eb0*/  SHF.L.U32 R183, R181, 0x10, RZ ;  /* 0x00000010b5b77819 */ /* 0x000fe200000006ff */
[----:B------:R-:W-:Y:S01]  /*7ec0*/  FFMA.FTZ R188, R186, UR17, R187 ;  /* 0x00000011babc7c23 */ /* 0x000fe200080100bb */
[----:B------:R-:W-:Y:S01]  /*7ed0*/  SHF.L.U32 R181, R180, 0x10, RZ ;  /* 0x00000010b4b57819 */ /* 0x000fe200000006ff */
[----:B------:R-:W-:Y:S01]  /*7ee0*/  FMUL.FTZ R185, R185, UR23 ;  /* 0x00000017b9b97c20 */ /* 0x000fe20008410000 */
[----:B------:R-:W-:Y:S01]  /*7ef0*/  FADD.FTZ R180, R219, -R182 ;  /* 0x800000b6dbb47221 */ /* 0x000fe20000010000 */
[----:B------:R-:W-:Y:S01]  /*7f00*/  FFMA.FTZ R186, R184, UR17, R183 ;  /* 0x00000011b8ba7c23 */ /* 0x000fe200080100b7 */
[----:B------:R-:W-:Y:S01]  /*7f10*/  FFMA.FTZ R183, R203, UR16, R194 ;  /* 0x00000010cbb77c23 */ /* 0x000fe200080100c2 */
[----:B------:R-:W-:Y:S01]  /*7f20*/  LOP3.LUT P6, RZ, R239, 0xff0000, RZ, 0xc0, !PT ;  /* 0x00ff0000efff7812 */ /* 0x000fe200078cc0ff */
[----:B------:R-:W-:-:S02]  /*7f30*/  IMAD.U32 R184, R174, 0x10000, RZ ;  /* 0x00010000aeb87824 */ /* 0x000fc400078e00ff */
[----:B------:R-:W-:Y:S01]  /*7f40*/  FFMA.FTZ R180, R180, UR17, R181 ;  /* 0x00000011b4b47c23 */ /* 0x000fe200080100b5 */
[----:B------:R-:W-:Y:S01]  /*7f50*/  FADD.FTZ R183, R200, -R183 ;  /* 0x800000b7c8b77221 */ /* 0x000fe20000010000 */
[----:B------:R-:W-:Y:S01]  /*7f60*/  FSEL R187, R185, RZ, P1 ;  /* 0x000000ffb9bb7208 */ /* 0x000fe20000800000 */
[----:B------:R-:W-:Y:S01]  /*7f70*/  FMUL.FTZ R189, R188, UR23 ;  /* 0x00000017bcbd7c20 */ /* 0x000fe20008410000 */
[----:B------:R-:W-:Y:S01]  /*7f80*/  ISETP.GE.U32.AND P5, PT, R232, RZ, PT ;  /* 0x000000ffe800720c */ /* 0x000fe20003fa6070 */
[----:B------:R-:W-:Y:S01]  /*7f90*/  FFMA.FTZ R182, R214, UR16, R194 ;  /* 0x00000010d6b67c23 */ /* 0x000fe200080100c2 */
[----:B------:R-:W-:Y:S02]  /*7fa0*/  ISETP.GE.U32.AND P1, PT, R238, RZ, PT ;  /* 0x000000ffee00720c */ /* 0x000fe40003f26070 */
[----:B------:R-:W-:Y:S01]  /*7fb0*/  PRMT R181, R172, 0x7632, R181 ;  /* 0x00007632acb57816 */ /* 0x000fe200000000b5 */
[----:B------:R-:W-:Y:S01]  /*7fc0*/  FADD.FTZ R182, R213, -R182 ;  /* 0x800000b6d5b67221 */ /* 0x000fe20000010000 */
[----:B------:R-:W-:Y:S01]  /*7fd0*/  FSEL R188, R185, RZ, P6 ;  /* 0x000000ffb9bc7208 */ /* 0x000fe20003000000 */
[----:B------:R-:W-:Y:S01]  /*7fe0*/  FFMA.FTZ R185, R183, UR17, R184 ;  /* 0x00000011b7b97c23 */ /* 0x000fe200080100b8 */
[----:B------:R-:W-:-:S02]  /*7ff0*/  ISETP.GE.U32.AND.EX P5, PT, R233, 0x1000000, PT, P5 ;  /* 0x01000000e900780c */ /* 0x000fc40003fa6150 */
[----:B------:R-:W-:Y:S01]  /*8000*/  ISETP.GE.U32.AND.EX P1, PT, R239, 0x1000000, PT, P1 ;  /* 0x01000000ef00780c */ /* 0x000fe20003f26110 */
[----:B------:R-:W-:Y:S01]  /*8010*/  FMUL.FTZ R185, R185, UR23 ;  /* 0x00000017b9b97c20 */ /* 0x000fe20008410000 */
[----:B------:R-:W-:Y:S02]  /*8020*/  SHF.L.U32 R181, R181, 0x10, RZ ;  /* 0x00000010b5b57819 */ /* 0x000fe400000006ff */
[----:B------:R-:W-:Y:S02]  /*8030*/  LOP3.LUT P6, RZ, R233, 0xff, RZ, 0xc0, !PT ;  /* 0x000000ffe9ff7812 */ /* 0x000fe400078cc0ff */
[C---:B------:R-:W-:Y:S01]  /*8040*/  FSEL R191, R189.reuse, RZ, P1 ;  /* 0x000000ffbdbf7208 */ /* 0x040fe20000800000 */
[----:B------:R-:W-:Y:S01]  /*8050*/  FFMA.FTZ R184, R182, UR17, R181 ;  /* 0x00000011b6b87c23 */ /* 0x000fe200080100b5 */
[----:B------:R-:W-:Y:S01]  /*8060*/  FSEL R190, R189, RZ, P5 ;  /* 0x000000ffbdbe7208 */ /* 0x000fe20002800000 */
[----:B------:R-:W-:Y:S01]  /*8070*/  FMUL.FTZ R189, R186, UR23 ;  /* 0x00000017babd7c20 */ /* 0x000fe20008410000 */
[----:B------:R-:W-:Y:S01]  /*8080*/  FFMA.FTZ R181, R205, UR16, R194 ;  /* 0x00000010cdb57c23 */ /* 0x000fe200080100c2 */
[----:B------:R-:W-:Y:S01]  /*8090*/  FSEL R186, R185, RZ, P6 ;  /* 0x000000ffb9ba7208 */ /* 0x000fe20003000000 */
[----:B------:R-:W-:Y:S01]  /*80a0*/  FMUL.FTZ R184, R184, UR23 ;  /* 0x00000017b8b87c20 */ /* 0x000fe20008410000 */
[----:B------:R-:W-:Y:S01]  /*80b0*/  LOP3.LUT P6, RZ, R239, 0xff00, RZ, 0xc0, !PT ;  /* 0x0000ff00efff7812 */ /* 0x000fe200078cc0ff */
[----:B------:R-:W-:Y:S01]  /*80c0*/  FADD.FTZ R181, R202, -R181 ;  /* 0x800000b5cab57221 */ /* 0x000fe20000010000 */
[----:B------:R-:W-:-:S02]  /*80d0*/  LOP3.LUT P1, RZ, R233, 0xff00, RZ, 0xc0, !PT ;  /* 0x0000ff00e9ff7812 */ /* 0x000fc4000782c0ff */
[----:B------:R-:W-:Y:S02]  /*80e0*/  LOP3.LUT P5, RZ, R239, 0xff, RZ, 0xc0, !PT ;  /* 0x000000ffefff7812 */ /* 0x000fe400078ac0ff */
[----:B------:R-:W-:Y:S02]  /*80f0*/  SHF.L.U32 R182, R173, 0x10, RZ ;  /* 0x00000010adb67819 */ /* 0x000fe400000006ff */
[----:B------:R-:W-:Y:S02]  /*8100*/  F2FP.BF16.F32.PACK_AB R183, R191, R188 ;  /* 0x000000bcbfb7723e */ /* 0x000fe400000010ff */
[C---:B------:R-:W-:Y:S02]  /*8110*/  FSEL R191, R189.reuse, RZ, P6 ;  /* 0x000000ffbdbf7208 */ /* 0x040fe40003000000 */
[----:B------:R-:W-:Y:S02]  /*8120*/  FSEL R189, R189, RZ, P1 ;  /* 0x000000ffbdbd7208 */ /* 0x000fe40000800000 */
[----:B------:R-:W-:Y:S01]  /*8130*/  FSEL R188, R185, RZ, P5 ;  /* 0x000000ffb9bc7208 */ /* 0x000fe20002800000 */
[----:B------:R-:W-:Y:S01]  /*8140*/  FFMA.FTZ R185, R181, UR17, R182 ;  /* 0x00000011b5b97c23 */ /* 0x000fe200080100b6 */
[----:B------:R-:W-:Y:S01]  /*8150*/  F2FP.BF16.F32.PACK_AB R186, R189, R186 ;  /* 0x000000babdba723e */ /* 0x000fe200000010ff */
[----:B------:R-:W-:Y:S01]  /*8160*/  FFMA.FTZ R181, R207, UR16, R194 ;  /* 0x00000010cfb57c23 */ /* 0x000fe200080100c2 */
[----:B------:R-:W-:Y:S01]  /*8170*/  FMUL.FTZ R189, R180, UR23 ;  /* 0x00000017b4bd7c20 */ /* 0x000fe20008410000 */
[----:B------:R-:W-:Y:S01]  /*8180*/  FMUL.FTZ R185, R185, UR23 ;  /* 0x00000017b9b97c20 */ /* 0x000fe20008410000 */
[----:B------:R-:W-:Y:S01]  /*8190*/  LOP3.LUT P5, RZ, R238, 0xff000000, RZ, 0xc0, !PT ;  /* 0xff000000eeff7812 */ /* 0x000fe200078ac0ff */
[----:B------:R-:W-:Y:S01]  /*81a0*/  IMAD.U32 R180, R172, 0x10000, RZ ;  /* 0x00010000acb47824 */ /* 0x000fe200078e00ff */
[----:B------:R-:W-:Y:S01]  /*81b0*/  LOP3.LUT P1, RZ, R238, 0xff0000, RZ, 0xc0, !PT ;  /* 0x00ff0000eeff7812 */ /* 0x000fe2000782c0ff */
[----:B------:R-:W-:Y:S01]  /*81c0*/  FADD.FTZ R181, R204, -R181 ;  /* 0x800000b5ccb57221 */ /* 0x000fe20000010000 */
[----:B------:R-:W-:-:S02]  /*81d0*/  F2FP.BF16.F32.PACK_AB R182, R191, R188 ;  /* 0x000000bcbfb6723e */ /* 0x000fc400000010ff */
[----:B------:R-:W-:Y:S01]  /*81e0*/  FSEL R191, R189, RZ, P5 ;  /* 0x000000ffbdbf7208 */ /* 0x000fe20002800000 */
[----:B------:R-:W-:Y:S01]  /*81f0*/  FFMA.FTZ R180, R181, UR17, R180 ;  /* 0x00000011b5b47c23 */ /* 0x000fe200080100b4 */
[----:B------:R-:W-:Y:S02]  /*8200*/  FSEL R188, R185, RZ, P1 ;  /* 0x000000ffb9bc7208 */ /* 0x000fe40000800000 */
[----:B------:R-:W-:Y:S01]  /*8210*/  LOP3.LUT P5, RZ, R232, 0xff0000, RZ, 0xc0, !PT ;  /* 0x00ff0000e8ff7812 */ /* 0x000fe200078ac0ff */
[----:B------:R-:W-:Y:S01]  /*8220*/  FMUL.FTZ R180, R180, UR23 ;  /* 0x00000017b4b47c20 */ /* 0x000fe20008410000 */
[C---:B------:R-:W-:Y:S02]  /*8230*/  LOP3.LUT P6, RZ, R232.reuse, 0xff000000, RZ, 0xc0, !PT ;  /* 0xff000000e8ff7812 */ /* 0x040fe400078cc0ff */
[----:B------:R-:W-:Y:S02]  /*8240*/  LOP3.LUT P1, RZ, R232, 0xff00, RZ, 0xc0, !PT ;  /* 0x0000ff00e8ff7812 */ /* 0x000fe4000782c0ff */
[----:B------:R-:W-:-:S02]  /*8250*/  F2FP.BF16.F32.PACK_AB R187, R190, R187 ;  /* 0x000000bbbebb723e */ /* 0x000fc400000010ff */
[----:B------:R-:W-:Y:S02]  /*8260*/  FSEL R185, R185, RZ, P5 ;  /* 0x000000ffb9b97208 */ /* 0x000fe40002800000 */
[----:B------:R-:W-:Y:S02]  /*8270*/  FSEL R190, R189, RZ, P6 ;  /* 0x000000ffbdbe7208 */ /* 0x000fe40003000000 */
[----:B------:R-:W-:Y:S02]  /*8280*/  LOP3.LUT P5, RZ, R238, 0xff00, RZ, 0xc0, !PT ;  /* 0x0000ff00eeff7812 */ /* 0x000fe400078ac0ff */
[----:B------:R-:W-:Y:S02]  /*8290*/  FSEL R189, R184, RZ, P1 ;  /* 0x000000ffb8bd7208 */ /* 0x000fe40000800000 */
[----:B------:R-:W-:Y:S02]  /*82a0*/  LOP3.LUT P6, RZ, R238, 0xff, RZ, 0xc0, !PT ;  /* 0x000000ffeeff7812 */ /* 0x000fe400078cc0ff */
[----:B------:R-:W-:-:S02]  /*82b0*/  LOP3.LUT P1, RZ, R232, 0xff, RZ, 0xc0, !PT ;  /* 0x000000ffe8ff7812 */ /* 0x000fc4000782c0ff */
[----:B------:R-:W-:Y:S02]  /*82c0*/  F2FP.BF16.F32.PACK_AB R181, R191, R188 ;  /* 0x000000bcbfb5723e */ /* 0x000fe400000010ff */
[----:B------:R-:W-:Y:S02]  /*82d0*/  FSEL R191, R184, RZ, P5 ;  /* 0x000000ffb8bf7208 */ /* 0x000fe40002800000 */
[C---:B------:R-:W-:Y:S02]  /*82e0*/  FSEL R188, R180.reuse, RZ, P6 ;  /* 0x000000ffb4bc7208 */ /* 0x040fe40003000000 */
[----:B------:R-:W-:Y:S02]  /*82f0*/  FSEL R184, R180, RZ, P1 ;  /* 0x000000ffb4b87208 */ /* 0x000fe40000800000 */
[----:B------:R-:W-:Y:S02]  /*8300*/  F2FP.BF16.F32.PACK_AB R185, R190, R185 ;  /* 0x000000b9beb9723e */ /* 0x000fe400000010ff */
[----:B------:R-:W-:-:S02]  /*8310*/  F2FP.BF16.F32.PACK_AB R180, R191, R188 ;  /* 0x000000bcbfb4723e */ /* 0x000fc400000010ff */
[----:B------:R-:W-:Y:S01]  /*8320*/  F2FP.BF16.F32.PACK_AB R184, R189, R184 ;  /* 0x000000b8bdb8723e */ /* 0x000fe200000010ff */
[----:B------:R-:W-:Y:S06]  /*8330*/  BRA `(.L_x_818) ;  /* 0x0000001800747947 */ /* 0x000fec0003800000 */
.L_x_816:
[----:B------:R-:W-:-:S04]  /*8340*/  UISETP.NE.U32.AND UP0, UPT, UR8, URZ, UPT ;  /* 0x000000ff0800728c */ /* 0x000fc8000bf05070 */
[----:B------:R-:W-:-:S09]  /*8350*/  UISETP.NE.AND.EX UP0, UPT, UR9, URZ, UPT, UP0 ;  /* 0x000000ff0900728c */ /* 0x000fd2000bf05300 */
[----:B------:R-:W-:Y:S05]  /*8360*/  BRA.U !UP0, `(.L_x_819) ;  /* 0x00000005083c7547 */ /* 0x000fea000b800000 */
[--C-:B01----:R-:W-:Y:S01]  /*8370*/  FFMA.FTZ R176, R224, UR16, R194.reuse ;  /* 0x00000010e0b07c23 */ /* 0x103fe200080100c2 */
[----:B------:R-:W-:Y:S01]  /*8380*/  ISETP.GE.U32.AND P1, PT, R238, RZ, PT ;  /* 0x000000ffee00720c */ /* 0x000fe20003f26070 */
[--C-:B------:R-:W-:Y:S01]  /*8390*/  FFMA.FTZ R177, R209, UR16, R194.reuse ;  /* 0x00000010d1b17c23 */ /* 0x100fe200080100c2 */
[----:B------:R-:W-:Y:S01]  /*83a0*/  FFMA.FTZ R181, R203, UR16, R194 ;  /* 0x00000010cbb57c23 */ /* 0x000fe200080100c2 */
[----:B------:R-:W-:Y:S01]  /*83b0*/  FADD.FTZ R176, R221, -R176 ;  /* 0x800000b0ddb07221 */ /* 0x000fe20000010000 */
[C---:B------:R-:W-:Y:S01]  /*83c0*/  ISETP.GE.U32.AND.EX P1, PT, R239.reuse, 0x1000000, PT, P1 ;  /* 0x01000000ef00780c */ /* 0x040fe20003f26110 */
[----:B------:R-:W-:Y:S01]  /*83d0*/  FADD.FTZ R177, R210, -R177 ;  /* 0x800000b1d2b17221 */ /* 0x000fe20000010000 */
[----:B------:R-:W-:Y:S01]  /*83e0*/  LOP3.LUT P5, RZ, R239, 0xff0000, RZ, 0xc0, !PT ;  /* 0x00ff0000efff7812 */ /* 0x000fe200078ac0ff */
[----:B------:R-:W-:Y:S01]  /*83f0*/  FMUL.FTZ R176, R176, UR17 ;  /* 0x00000011b0b07c20 */ /* 0x000fe20008410000 */
[----:B------:R-:W-:Y:S01]  /*8400*/  FADD.FTZ R181, R200, -R181 ;  /* 0x800000b5c8b57221 */ /* 0x000fe20000010000 */
[----:B------:R-:W-:Y:S01]  /*8410*/  FMUL.FTZ R179, R177, UR17 ;  /* 0x00000011b1b37c20 */ /* 0x000fe20008410000 */
[----:B------:R-:W-:Y:S01]  /*8420*/  LOP3.LUT P6, RZ, R233, 0xff0000, RZ, 0xc0, !PT ;  /* 0x00ff0000e9ff7812 */ /* 0x000fe200078cc0ff */
[----:B------:R-:W-:-:S02]  /*8430*/  FMUL.FTZ R178, R176, UR23 ;  /* 0x00000017b0b27c20 */ /* 0x000fc40008410000 */
[----:B------:R-:W-:Y:S01]  /*8440*/  FMUL.FTZ R177, R179, UR23 ;  /* 0x00000017b3b17c20 */ /* 0x000fe20008410000 */
[----:B------:R-:W-:Y:S01]  /*8450*/  F2FP.BF16.F32.PACK_AB R179, R176, R179 ;  /* 0x000000b3b0b3723e */ /* 0x000fe200000010ff */
[----:B------:R-:W-:Y:S01]  /*8460*/  FFMA.FTZ R176, R226, UR16, R194 ;  /* 0x00000010e2b07c23 */ /* 0x000fe200080100c2 */
[----:B------:R-:W-:Y:S02]  /*8470*/  FSEL R180, R178, RZ, P1 ;  /* 0x000000ffb2b47208 */ /* 0x000fe40000800000 */
[----:B------:R-:W-:Y:S01]  /*8480*/  ISETP.GE.U32.AND P1, PT, R232, RZ, PT ;  /* 0x000000ffe800720c */ /* 0x000fe20003f26070 */
[----:B------:R-:W-:Y:S01]  /*8490*/  FADD.FTZ R182, R223, -R176 ;  /* 0x800000b0dfb67221 */ /* 0x000fe20000010000 */
[----:B------:R-:W-:Y:S02]  /*84a0*/  FSEL R183, R177, RZ, P5 ;  /* 0x000000ffb1b77208 */ /* 0x000fe40002800000 */
[----:B------:R-:W-:Y:S02]  /*84b0*/  ISETP.GE.U32.AND.EX P1, PT, R233, 0x1000000, PT, P1 ;  /* 0x01000000e900780c */ /* 0x000fe40003f26110 */
[----:B------:R-:W-:Y:S01]  /*84c0*/  F2FP.BF16.F32.PACK_AB R183, R180, R183 ;  /* 0x000000b7b4b7723e */ /* 0x000fe200000010ff */
[--C-:B------:R-:W-:Y:S01]  /*84d0*/  FFMA.FTZ R180, R216, UR16, R194.reuse ;  /* 0x00000010d8b47c23 */ /* 0x100fe200080100c2 */
[----:B------:R-:W-:Y:S01]  /*84e0*/  FSEL R184, R178, RZ, P1 ;  /* 0x000000ffb2b87208 */ /* 0x000fe20000800000 */
[----:B------:R-:W-:Y:S01]  /*84f0*/  FMUL.FTZ R178, R181, UR17 ;  /* 0x00000011b5b27c20 */ /* 0x000fe20008410000 */
[----:B------:R-:W-:Y:S01]  /*8500*/  FFMA.FTZ R181, R205, UR16, R194 ;  /* 0x00000010cdb57c23 */ /* 0x000fe200080100c2 */
[----:B------:R-:W-:Y:S01]  /*8510*/  FSEL R187, R177, RZ, P6 ;  /* 0x000000ffb1bb7208 */ /* 0x000fe20003000000 */
[----:B------:R-:W-:Y:S01]  /*8520*/  FADD.FTZ R180, R219, -R180 ;  /* 0x800000b4dbb47221 */ /* 0x000fe20000010000 */
[----:B------:R-:W-:Y:S01]  /*8530*/  FMUL.FTZ R176, R178, UR23 ;  /* 0x00000017b2b07c20 */ /* 0x000fe20008410000 */
[----:B------:R-:W-:Y:S01]  /*8540*/  FADD.FTZ R177, R202, -R181 ;  /* 0x800000b5cab17221 */ /* 0x000fe20000010000 */
[----:B------:R-:W-:Y:S01]  /*8550*/  FMUL.FTZ R181, R182, UR17 ;  /* 0x00000011b6b57c20 */ /* 0x000fe20008410000 */
[----:B------:R-:W-:Y:S01]  /*8560*/  LOP3.LUT P5, RZ, R233, 0xff, RZ, 0xc0, !PT ;  /* 0x000000ffe9ff7812 */ /* 0x000fe200078ac0ff */
[----:B------:R-:W-:Y:S01]  /*8570*/  FMUL.FTZ R180, R180, UR17 ;  /* 0x00000011b4b47c20 */ /* 0x000fe20008410000 */
[----:B------:R-:W-:Y:S01]  /*8580*/  LOP3.LUT P1, RZ, R239, 0xff, RZ, 0xc0, !PT ;  /* 0x000000ffefff7812 */ /* 0x000fe2000782c0ff */
[----:B------:R-:W-:Y:S01]  /*8590*/  FMUL.FTZ R177, R177, UR17 ;  /* 0x00000011b1b17c20 */ /* 0x000fe20008410000 */
[C---:B------:R-:W-:Y:S01]  /*85a0*/  F2FP.BF16.F32.PACK_AB R178, R181.reuse, R178 ;  /* 0x000000b2b5b2723e */ /* 0x040fe200000010ff */
[----:B------:R-:W-:Y:S01]  /*85b0*/  FMUL.FTZ R181, R181, UR23 ;  /* 0x00000017b5b57c20 */ /* 0x000fe20008410000 */
[----:B------:R-:W-:Y:S01]  /*85c0*/  FSEL R186, R176, RZ, P5 ;  /* 0x000000ffb0ba7208 */ /* 0x000fe20002800000 */
[----:B------:R-:W-:Y:S01]  /*85d0*/  FMUL.FTZ R188, R180, UR23 ;  /* 0x00000017b4bc7c20 */ /* 0x000fe20008410000 */
[----:B------:R-:W-:-:S02]  /*85e0*/  LOP3.LUT P5, RZ, R239, 0xff00, RZ, 0xc0, !PT ;  /* 0x0000ff00efff7812 */ /* 0x000fc400078ac0ff */
[----:B------:R-:W-:Y:S02]  /*85f0*/  LOP3.LUT P6, RZ, R233, 0xff00, RZ, 0xc0, !PT ;  /* 0x0000ff00e9ff7812 */ /* 0x000fe400078cc0ff */
[----:B------:R-:W-:Y:S01]  /*8600*/  FSEL R182, R176, RZ, P1 ;  /* 0x000000ffb0b67208 */ /* 0x000fe20000800000 */
[----:B------:R-:W-:Y:S01]  /*8610*/  FMUL.FTZ R176, R177, UR23 ;  /* 0x00000017b1b07c20 */ /* 0x000fe20008410000 */
[C---:B------:R-:W-:Y:S02]  /*8620*/  FSEL R189, R181.reuse, RZ, P5 ;  /* 0x000000ffb5bd7208 */ /* 0x040fe40002800000 */
[C---:B------:R-:W-:Y:S02]  /*8630*/  LOP3.LUT P1, RZ, R238.reuse, 0xff0000, RZ, 0xc0, !PT ;  /* 0x00ff0000eeff7812 */ /* 0x040fe4000782c0ff */
[----:B------:R-:W-:Y:S02]  /*8640*/  FSEL R185, R181, RZ, P6 ;  /* 0x000000ffb5b97208 */ /* 0x000fe40003000000 */
[----:B------:R-:W-:-:S02]  /*8650*/  LOP3.LUT P5, RZ, R238, 0xff000000, RZ, 0xc0, !PT ;  /* 0xff000000eeff7812 */ /* 0x000fc400078ac0ff */
[----:B------:R-:W-:Y:S01]  /*8660*/  F2FP.BF16.F32.PACK_AB R187, R184, R187 ;  /* 0x000000bbb8bb723e */ /* 0x000fe200000010ff */
[----:B------:R-:W-:Y:S01]  /*8670*/  FFMA.FTZ R184, R214, UR16, R194 ;  /* 0x00000010d6b87c23 */ /* 0x000fe200080100c2 */
[----:B------:R-:W-:Y:S02]  /*8680*/  F2FP.BF16.F32.PACK_AB R177, R180, R177 ;  /* 0x000000b1b4b1723e */ /* 0x000fe400000010ff */
[----:B------:R-:W-:Y:S01]  /*8690*/  FSEL R181, R176, RZ, P1 ;  /* 0x000000ffb0b57208 */ /* 0x000fe20000800000 */
[----:B------:R-:W-:Y:S01]  /*86a0*/  FADD.FTZ R184, R213, -R184 ;  /* 0x800000b8d5b87221 */ /* 0x000fe20000010000 */
[----:B------:R-:W-:Y:S02]  /*86b0*/  FSEL R180, R188, RZ, P5 ;  /* 0x000000ffbcb47208 */ /* 0x000fe40002800000 */
[----:B------:R-:W-:Y:S01]  /*86c0*/  F2FP.BF16.F32.PACK_AB R186, R185, R186 ;  /* 0x000000bab9ba723e */ /* 0x000fe200000010ff */
[----:B------:R-:W-:Y:S01]  /*86d0*/  FFMA.FTZ R185, R207, UR16, R194 ;  /* 0x00000010cfb97c23 */ /* 0x000fe200080100c2 */
[----:B------:R-:W-:-:S02]  /*86e0*/  F2FP.BF16.F32.PACK_AB R181, R180, R181 ;  /* 0x000000b5b4b5723e */ /* 0x000fc400000010ff */
[----:B------:R-:W-:Y:S01]  /*86f0*/  LOP3.LUT P5, RZ, R232, 0xff0000, RZ, 0xc0, !PT ;  /* 0x00ff0000e8ff7812 */ /* 0x000fe200078ac0ff */
[----:B------:R-:W-:Y:S01]  /*8700*/  FADD.FTZ R180, R204, -R185 ;  /* 0x800000b9ccb47221 */ /* 0x000fe20000010000 */
[----:B------:R-:W-:Y:S01]  /*8710*/  FMUL.FTZ R185, R184, UR17 ;  /* 0x00000011b8b97c20 */ /* 0x000fe20008410000 */
[----:B------:R-:W-:Y:S02]  /*8720*/  LOP3.LUT P6, RZ, R232, 0xff000000, RZ, 0xc0, !PT ;  /* 0xff000000e8ff7812 */ /* 0x000fe400078cc0ff */
[----:B------:R-:W-:Y:S01]  /*8730*/  FMUL.FTZ R180, R180, UR17 ;  /* 0x00000011b4b47c20 */ /* 0x000fe20008410000 */
[----:B------:R-:W-:Y:S01]  /*8740*/  FMUL.FTZ R184, R185, UR23 ;  /* 0x00000017b9b87c20 */ /* 0x000fe20008410000 */
[----:B------:R-:W-:Y:S02]  /*8750*/  LOP3.LUT P1, RZ, R232, 0xff00, RZ, 0xc0, !PT ;  /* 0x0000ff00e8ff7812 */ /* 0x000fe4000782c0ff */
[----:B------:R-:W-:Y:S02]  /*8760*/  FSEL R190, R176, RZ, P5 ;  /* 0x000000ffb0be7208 */ /* 0x000fe40002800000 */
[----:B------:R-:W-:-:S02]  /*8770*/  F2FP.BF16.F32.PACK_AB R182, R189, R182 ;  /* 0x000000b6bdb6723e */ /* 0x000fc400000010ff */
[----:B------:R-:W-:Y:S01]  /*8780*/  F2FP.BF16.F32.PACK_AB R176, R185, R180 ;  /* 0x000000b4b9b0723e */ /* 0x000fe200000010ff */
[----:B------:R-:W-:Y:S01]  /*8790*/  FMUL.FTZ R180, R180, UR23 ;  /* 0x00000017b4b47c20 */ /* 0x000fe20008410000 */
[----:B------:R-:W-:Y:S02]  /*87a0*/  LOP3.LUT P5, RZ, R238, 0xff00, RZ, 0xc0, !PT ;  /* 0x0000ff00eeff7812 */ /* 0x000fe400078ac0ff */
[----:B------:R-:W-:Y:S02]  /*87b0*/  FSEL R193, R188, RZ, P6 ;  /* 0x000000ffbcc17208 */ /* 0x000fe40003000000 */
        /* <DEDUP_REMOVED lines=8> */
[----:B------:R-:W-:Y:S01]  /*8840*/  F2FP.BF16.F32.PACK_AB R184, R189, R184 ;  /* 0x000000b8bdb8723e */ /* 0x000fe200000010ff */
[----:B------:R-:W-:Y:S06]  /*8850*/  BRA `(.L_x_818) ;  /* 0x00000014002c7947 */ /* 0x000fec0003800000 */
.L_x_819:
[--C-:B01----:R-:W-:Y:S01]  /*8860*/  FFMA.FTZ R181, R209, UR16, R194.reuse ;  /* 0x00000010d1b57c23 */ /* 0x103fe200080100c2 */
[--C-:B------:R-:W-:Y:S01]  /*8870*/  FFMA.FTZ R184, R224, UR16, R194.reuse ;  /* 0x00000010e0b87c23 */ /* 0x100fe200080100c2 */
[----:B------:R-:W-:Y:S01]  /*8880*/  FFMA.FTZ R180, R226, UR16, R194 ;  /* 0x00000010e2b47c23 */ /* 0x000fe200080100c2 */
[----:B------:R-:W-:Y:S01]  /*8890*/  LOP3.LUT P5, RZ, R233, 0xff0000, RZ, 0xc0, !PT ;  /* 0x00ff0000e9ff7812 */ /* 0x000fe200078ac0ff */
[----:B------:R-:W-:Y:S01]  /*88a0*/  FADD.FTZ R181, R210, -R181 ;  /* 0x800000b5d2b57221 */ /* 0x000fe20000010000 */
[----:B------:R-:W-:Y:S01]  /*88b0*/  FADD.FTZ R184, R221, -R184 ;  /* 0x800000b8ddb87221 */ /* 0x000fe20000010000 */
[----:B------:R-:W-:Y:S01]  /*88c0*/  LOP3.LUT P6, RZ, R239, 0xff0000, RZ, 0xc0, !PT ;  /* 0x00ff0000efff7812 */ /* 0x000fe200078cc0ff */
[----:B------:R-:W-:Y:S01]  /*88d0*/  FADD.FTZ R180, R223, -R180 ;  /* 0x800000b4dfb47221 */ /* 0x000fe20000010000 */
[----:B------:R-:W-:Y:S01]  /*88e0*/  FMUL.FTZ R181, R181, UR17 ;  /* 0x00000011b5b57c20 */ /* 0x000fe20008410000 */
[----:B------:R-:W-:Y:S01]  /*88f0*/  FMUL.FTZ R184, R184, UR17 ;  /* 0x00000011b8b87c20 */ /* 0x000fe20008410000 */
[----:B------:R-:W-:Y:S01]  /*8900*/  ISETP.GE.U32.AND P1, PT, R232, RZ, PT ;  /* 0x000000ffe800720c */ /* 0x000fe20003f26070 */
[----:B------:R-:W-:Y:S01]  /*8910*/  FMUL.FTZ R180, R180, UR17 ;  /* 0x00000011b4b47c20 */ /* 0x000fe20008410000 */
[----:B------:R-:W-:Y:S01]  /*8920*/  FMUL.FTZ R182, R181, UR23 ;  /* 0x00000017b5b67c20 */ /* 0x000fe20008410000 */
[----:B------:R-:W-:Y:S01]  /*8930*/  FFMA.FTZ R181, R203, UR16, R194 ;  /* 0x00000010cbb57c23 */ /* 0x000fe200080100c2 */
[----:B------:R-:W-:Y:S01]  /*8940*/  ISETP.GE.U32.AND.EX P1, PT, R233, 0x1000000, PT, P1 ;  /* 0x01000000e900780c */ /* 0x000fe20003f26110 */
[----:B------:R-:W-:-:S02]  /*8950*/  FMUL.FTZ R185, R180, UR23 ;  /* 0x00000017b4b97c20 */ /* 0x000fc40008410000 */
[----:B------:R-:W-:Y:S01]  /*8960*/  FSEL R187, R182, RZ, P5 ;  /* 0x000000ffb6bb7208 */ /* 0x000fe20002800000 */
[----:B------:R-:W-:Y:S01]  /*8970*/  FADD.FTZ R181, R200, -R181 ;  /* 0x800000b5c8b57221 */ /* 0x000fe20000010000 */
[----:B------:R-:W-:Y:S01]  /*8980*/  FSEL R183, R182, RZ, P6 ;  /* 0x000000ffb6b77208 */ /* 0x000fe20003000000 */
[----:B------:R-:W-:Y:S01]  /*8990*/  FMUL.FTZ R182, R184, UR23 ;  /* 0x00000017b8b67c20 */ /* 0x000fe20008410000 */
[----:B------:R-:W-:Y:S01]  /*89a0*/  ISETP.GE.U32.AND P5, PT, R238, RZ, PT ;  /* 0x000000ffee00720c */ /* 0x000fe20003fa6070 */
[----:B------:R-:W-:Y:S01]  /*89b0*/  FMUL.FTZ R181, R181, UR17 ;  /* 0x00000011b5b57c20 */ /* 0x000fe20008410000 */
[----:B------:R-:W-:Y:S02]  /*89c0*/  LOP3.LUT P6, RZ, R239, 0xff, RZ, 0xc0, !PT ;  /* 0x000000ffefff7812 */ /* 0x000fe400078cc0ff */
[----:B------:R-:W-:Y:S01]  /*89d0*/  FSEL R180, R182, RZ, P1 ;  /* 0x000000ffb6b47208 */ /* 0x000fe20000800000 */
[----:B------:R-:W-:Y:S01]  /*89e0*/  FMUL.FTZ R184, R181, UR23 ;  /* 0x00000017b5b87c20 */ /* 0x000fe20008410000 */
[----:B------:R-:W-:Y:S01]  /*89f0*/  ISETP.GE.U32.AND.EX P5, PT, R239, 0x1000000, PT, P5 ;  /* 0x01000000ef00780c */ /* 0x000fe20003fa6150 */
[--C-:B------:R-:W-:Y:S01]  /*8a00*/  FFMA.FTZ R181, R205, UR16, R194.reuse ;  /* 0x00000010cdb57c23 */ /* 0x100fe200080100c2 */
[----:B------:R-:W-:Y:S01]  /*8a10*/  F2FP.BF16.F32.PACK_AB R187, R180, R187 ;  /* 0x000000bbb4bb723e */ /* 0x000fe200000010ff */
[----:B------:R-:W-:Y:S01]  /*8a20*/  FFMA.FTZ R180, R216, UR16, R194 ;  /* 0x00000010d8b47c23 */ /* 0x000fe200080100c2 */
        /* <DEDUP_REMOVED lines=8> */
[----:B------:R-:W-:-:S02]  /*8ab0*/  LOP3.LUT P5, RZ, R233, 0xff, RZ, 0xc0, !PT ;  /* 0x000000ffe9ff7812 */ /* 0x000fc400078ac0ff */
[----:B------:R-:W-:Y:S02]  /*8ac0*/  LOP3.LUT P6, RZ, R233, 0xff00, RZ, 0xc0, !PT ;  /* 0x0000ff00e9ff7812 */ /* 0x000fe400078cc0ff */
[----:B------:R-:W-:Y:S01]  /*8ad0*/  F2FP.BF16.F32.PACK_AB R182, R189, R182 ;  /* 0x000000b6bdb6723e */ /* 0x000fe200000010ff */
[----:B------:R-:W-:Y:S01]  /*8ae0*/  FMUL.FTZ R189, R180, UR23 ;  /* 0x00000017b4bd7c20 */ /* 0x000fe20008410000 */
[----:B------:R-:W-:Y:S01]  /*8af0*/  F2FP.BF16.F32.PACK_AB R183, R186, R183 ;  /* 0x000000b7bab7723e */ /* 0x000fe200000010ff */
[----:B------:R-:W-:Y:S01]  /*8b00*/  FFMA.FTZ R180, R214, UR16, R194 ;  /* 0x00000010d6b47c23 */ /* 0x000fe200080100c2 */
[----:B------:R-:W-:Y:S01]  /*8b10*/  FSEL R186, R184, RZ, P5 ;  /* 0x000000ffb8ba7208 */ /* 0x000fe20002800000 */
[----:B------:R-:W-:Y:S01]  /*8b20*/  FMUL.FTZ R184, R181, UR23 ;  /* 0x00000017b5b87c20 */ /* 0x000fe20008410000 */
[----:B------:R-:W-:Y:S01]  /*8b30*/  FSEL R185, R185, RZ, P6 ;  /* 0x000000ffb9b97208 */ /* 0x000fe20003000000 */
[----:B------:R-:W-:Y:S01]  /*8b40*/  FADD.FTZ R180, R213, -R180 ;  /* 0x800000b4d5b47221 */ /* 0x000fe20000010000 */
[----:B------:R-:W-:-:S02]  /*8b50*/  LOP3.LUT P1, RZ, R238, 0xff0000, RZ, 0xc0, !PT ;  /* 0x00ff0000eeff7812 */ /* 0x000fc4000782c0ff */
[----:B------:R-:W-:Y:S01]  /*8b60*/  F2FP.BF16.F32.PACK_AB R186, R185, R186 ;  /* 0x000000bab9ba723e */ /* 0x000fe200000010ff */
[----:B------:R-:W-:Y:S01]  /*8b70*/  FFMA.FTZ R185, R207, UR16, R194 ;  /* 0x00000010cfb97c23 */ /* 0x000fe200080100c2 */
[----:B------:R-:W-:Y:S01]  /*8b80*/  LOP3.LUT P5, RZ, R238, 0xff000000, RZ, 0xc0, !PT ;  /* 0xff000000eeff7812 */ /* 0x000fe200078ac0ff */
[----:B------:R-:W-:Y:S01]  /*8b90*/  FMUL.FTZ R180, R180, UR17 ;  /* 0x00000011b4b47c20 */ /* 0x000fe20008410000 */
[----:B------:R-:W-:Y:S01]  /*8ba0*/  FSEL R181, R184, RZ, P1 ;  /* 0x000000ffb8b57208 */ /* 0x000fe20000800000 */
[----:B------:R-:W-:Y:S01]  /*8bb0*/  FADD.FTZ R185, R204, -R185 ;  /* 0x800000b9ccb97221 */ /* 0x000fe20000010000 */
[----:B------:R-:W-:Y:S01]  /*8bc0*/  FSEL R188, R189, RZ, P5 ;  /* 0x000000ffbdbc7208 */ /* 0x000fe20002800000 */
[----:B------:R-:W-:Y:S01]  /*8bd0*/  FMUL.FTZ R180, R180, UR23 ;  /* 0x00000017b4b47c20 */ /* 0x000fe20008410000 */
[C---:B------:R-:W-:Y:S01]  /*8be0*/  LOP3.LUT P5, RZ, R232.reuse, 0xff0000, RZ, 0xc0, !PT ;  /* 0x00ff0000e8ff7812 */ /* 0x040fe200078ac0ff */
[----:B------:R-:W-:Y:S01]  /*8bf0*/  FMUL.FTZ R185, R185, UR17 ;  /* 0x00000011b9b97c20 */ /* 0x000fe20008410000 */
[----:B------:R-:W-:-:S02]  /*8c00*/  LOP3.LUT P6, RZ, R232, 0xff000000, RZ, 0xc0, !PT ;  /* 0xff000000e8ff7812 */ /* 0x000fc400078cc0ff */
[----:B------:R-:W-:Y:S01]  /*8c10*/  LOP3.LUT P1, RZ, R232, 0xff00, RZ, 0xc0, !PT ;  /* 0x0000ff00e8ff7812 */ /* 0x000fe2000782c0ff */
[----:B------:R-:W-:Y:S01]  /*8c20*/  FMUL.FTZ R185, R185, UR23 ;  /* 0x00000017b9b97c20 */ /* 0x000fe20008410000 */
[----:B------:R-:W-:Y:S02]  /*8c30*/  F2FP.BF16.F32.PACK_AB R181, R188, R181 ;  /* 0x000000b5bcb5723e */ /* 0x000fe400000010ff */
[----:B------:R-:W-:Y:S02]  /*8c40*/  FSEL R188, R184, RZ, P5 ;  /* 0x000000ffb8bc7208 */ /* 0x000fe40002800000 */
[----:B------:R-:W-:Y:S02]  /*8c50*/  FSEL R193, R189, RZ, P6 ;  /* 0x000000ffbdc17208 */ /* 0x000fe40003000000 */
[----:B------:R-:W-:Y:S02]  /*8c60*/  LOP3.LUT P5, RZ, R238, 0xff00, RZ, 0xc0, !PT ;  /* 0x0000ff00eeff7812 */ /* 0x000fe400078ac0ff */
[----:B------:R-:W-:-:S02]  /*8c70*/  FSEL R189, R180, RZ, P1 ;  /* 0x000000ffb4bd7208 */ /* 0x000fc40000800000 */
[----:B------:R-:W-:Y:S02]  /*8c80*/  LOP3.LUT P6, RZ, R238, 0xff, RZ, 0xc0, !PT ;  /* 0x000000ffeeff7812 */ /* 0x000fe400078cc0ff */
[----:B------:R-:W-:Y:S02]  /*8c90*/  LOP3.LUT P1, RZ, R232, 0xff, RZ, 0xc0, !PT ;  /* 0x000000ffe8ff7812 */ /* 0x000fe4000782c0ff */
[----:B------:R-:W-:Y:S02]  /*8ca0*/  FSEL R191, R180, RZ, P5 ;  /* 0x000000ffb4bf7208 */ /* 0x000fe40002800000 */
[C---:B------:R-:W-:Y:S02]  /*8cb0*/  FSEL R180, R185.reuse, RZ, P6 ;  /* 0x000000ffb9b47208 */ /* 0x040fe40003000000 */
[----:B------:R-:W-:Y:S02]  /*8cc0*/  FSEL R184, R185, RZ, P1 ;  /* 0x000000ffb9b87208 */ /* 0x000fe40000800000 */
[----:B------:R-:W-:-:S02]  /*8cd0*/  F2FP.BF16.F32.PACK_AB R185, R193, R188 ;  /* 0x000000bcc1b9723e */ /* 0x000fc400000010ff */
[----:B------:R-:W-:Y:S02]  /*8ce0*/  F2FP.BF16.F32.PACK_AB R180, R191, R180 ;  /* 0x000000b4bfb4723e */ /* 0x000fe400000010ff */
[----:B------:R-:W-:Y:S01]  /*8cf0*/  F2FP.BF16.F32.PACK_AB R184, R189, R184 ;  /* 0x000000b8bdb8723e */ /* 0x000fe200000010ff */
[----:B------:R-:W-:Y:S06]  /*8d00*/  BRA `(.L_x_818) ;  /* 0x0000001000007947 */ /* 0x000fec0003800000 */
.L_x_815:
[----:B------:R-:W-:-:S04]  /*8d10*/  UISETP.NE.U32.AND UP0, UPT, UR26, URZ, UPT ;  /* 0x000000ff1a00728c */ /* 0x000fc8000bf05070 */
[----:B------:R-:W-:-:S09]  /*8d20*/  UISETP.NE.AND.EX UP0, UPT, UR27, URZ, UPT, UP0 ;  /* 0x000000ff1b00728c */ /* 0x000fd2000bf05300 */
[----:B------:R-:W-:Y:S05]  /*8d30*/  BRA.U !UP0, `(.L_x_820) ;  /* 0x00000009082c7547 */ /* 0x000fea000b800000 */
[----:B------:R-:W-:-:S04]  /*8d40*/  UISETP.NE.U32.AND UP0, UPT, UR8, URZ, UPT ;  /* 0x000000ff0800728c */ /* 0x000fc8000bf05070 */
[----:B------:R-:W-:-:S09]  /*8d50*/  UISETP.NE.AND.EX UP0, UPT, UR9, URZ, UPT, UP0 ;  /* 0x000000ff0900728c */ /* 0x000fd2000bf05300 */
[----:B------:R-:W-:Y:S05]  /*8d60*/  BRA.U !UP0, `(.L_x_821) ;  /* 0x0000000508187547 */ /* 0x000fea000b800000 */
[----:B01----:R-:W-:Y:S01]  /*8d70*/  PRMT R185, R175, 0x7632, R185 ;  /* 0x00007632afb97816 */ /* 0x003fe200000000b9 */
[----:B------:R-:W-:Y:S01]  /*8d80*/  FFMA.FTZ R177, R203, UR16, R194 ;  /* 0x00000010cbb17c23 */ /* 0x000fe200080100c2 */
[----:B------:R-:W-:Y:S01]  /*8d90*/  PRMT R176, R174, 0x7632, R176 ;  /* 0x00007632aeb07816 */ /* 0x000fe200000000b0 */
[--C-:B------:R-:W-:Y:S01]  /*8da0*/  FFMA.FTZ R188, R224, UR16, R194.reuse ;  /* 0x00000010e0bc7c23 */ /* 0x100fe200080100c2 */
[--C-:B------:R-:W-:Y:S01]  /*8db0*/  FFMA.FTZ R184, R226, UR16, R194.reuse ;  /* 0x00000010e2b87c23 */ /* 0x100fe200080100c2 */
[----:B------:R-:W-:Y:S01]  /*8dc0*/  FFMA.FTZ R179, R209, UR16, R194 ;  /* 0x00000010d1b37c23 */ /* 0x000fe200080100c2 */
[----:B------:R-:W-:Y:S01]  /*8dd0*/  SHF.L.U32 R178, R174, 0x10, RZ ;  /* 0x00000010aeb27819 */ /* 0x000fe200000006ff */
[----:B------:R-:W-:Y:S02]  /*8de0*/  IMAD.U32 R187, R185, 0x10000, RZ ;  /* 0x00010000b9bb7824 */ /* 0x000fe400078e00ff */
[----:B------:R-:W-:Y:S01]  /*8df0*/  FADD.FTZ R177, R200, -R177 ;  /* 0x800000b1c8b17221 */ /* 0x000fe20000010000 */
[----:B------:R-:W-:Y:S01]  /*8e00*/  SHF.L.U32 R185, R176, 0x10, RZ ;  /* 0x00000010b0b97819 */ /* 0x000fe200000006ff */
[----:B------:R-:W-:Y:S01]  /*8e10*/  FADD.FTZ R188, R221, -R188 ;  /* 0x800000bcddbc7221 */ /* 0x000fe20000010000 */
[----:B------:R-:W-:Y:S01]  /*8e20*/  FADD.FTZ R184, R223, -R184 ;  /* 0x800000b8dfb87221 */ /* 0x000fe20000010000 */
[----:B------:R-:W-:Y:S01]  /*8e30*/  SHF.L.U32 R186, R175, 0x10, RZ ;  /* 0x00000010afba7819 */ /* 0x000fe200000006ff */
[----:B------:R-:W-:Y:S01]  /*8e40*/  FADD.FTZ R179, R210, -R179 ;  /* 0x800000b3d2b37221 */ /* 0x000fe20000010000 */
[----:B------:R-:W-:Y:S01]  /*8e50*/  FFMA.FTZ R178, R177, UR17, R178 ;  /* 0x00000011b1b27c23 */ /* 0x000fe200080100b2 */
[----:B------:R-:W-:Y:S01]  /*8e60*/  FFMA.FTZ R176, R188, UR17, R187 ;  /* 0x00000011bcb07c23 */ /* 0x000fe200080100bb */
[----:B------:R-:W-:Y:S01]  /*8e70*/  FFMA.FTZ R177, R184, UR17, R185 ;  /* 0x00000011b8b17c23 */ /* 0x000fe200080100b9 */
[----:B------:R-:W-:Y:S01]  /*8e80*/  FFMA.FTZ R185, R205, UR16, R194 ;  /* 0x00000010cdb97c23 */ /* 0x000fe200080100c2 */
[----:B------:R-:W-:Y:S01]  /*8e90*/  PRMT R188, R173, 0x7632, R188 ;  /* 0x00007632adbc7816 */ /* 0x000fe200000000bc */
[----:B------:R-:W-:Y:S01]  /*8ea0*/  FFMA.FTZ R179, R179, UR17, R186 ;  /* 0x00000011b3b37c23 */ /* 0x000fe200080100ba */
[----:B------:R-:W-:Y:S01]  /*8eb0*/  FFMA.FTZ R192, R216, UR16, R194 ;  /* 0x00000010d8c07c23 */ /* 0x000fe200080100c2 */
[----:B------:R-:W-:Y:S01]  /*8ec0*/  PRMT R184, R172, 0x7632, R184 ;  /* 0x00007632acb87816 */ /* 0x000fe200000000b8 */
[----:B------:R-:W-:Y:S01]  /*8ed0*/  FFMA.FTZ R186, R214, UR16, R194 ;  /* 0x00000010d6ba7c23 */ /* 0x000fe200080100c2 */
[----:B------:R-:W-:Y:S01]  /*8ee0*/  FADD.FTZ R187, R202, -R185 ;  /* 0x800000b9cabb7221 */ /* 0x000fe20000010000 */
[----:B------:R-:W-:Y:S01]  /*8ef0*/  SHF.L.U32 R190, R173, 0x10, RZ ;  /* 0x00000010adbe7819 */ /* 0x000fe200000006ff */
[----:B------:R-:W-:Y:S01]  /*8f00*/  FADD.FTZ R192, R219, -R192 ;  /* 0x800000c0dbc07221 */ /* 0x000fe20000010000 */
[----:B------:R-:W-:Y:S01]  /*8f10*/  IMAD.U32 R189, R188, 0x10000, RZ ;  /* 0x00010000bcbd7824 */ /* 0x000fe200078e00ff */
[----:B------:R-:W-:Y:S01]  /*8f20*/  SHF.L.U32 R185, R184, 0x10, RZ ;  /* 0x00000010b8b97819 */ /* 0x000fe200000006ff */
[----:B------:R-:W-:Y:S01]  /*8f30*/  FADD.FTZ R186, R213, -R186 ;  /* 0x800000bad5ba7221 */ /* 0x000fe20000010000 */
[----:B------:R-:W-:Y:S01]  /*8f40*/  ISETP.GE.U32.AND P1, PT, R232, RZ, PT ;  /* 0x000000ffe800720c */ /* 0x000fe20003f26070 */
[----:B------:R-:W-:Y:S01]  /*8f50*/  FFMA.FTZ R191, R192, UR17, R189 ;  /* 0x00000011c0bf7c23 */ /* 0x000fe200080100bd */
[----:B------:R-:W-:Y:S01]  /*8f60*/  FFMA.FTZ R190, R187, UR17, R190 ;  /* 0x00000011bbbe7c23 */ /* 0x000fe200080100be */
[----:B------:R-:W-:Y:S01]  /*8f70*/  FFMA.FTZ R189, R186, UR17, R185 ;  /* 0x00000011babd7c23 */ /* 0x000fe200080100b9 */
[----:B------:R-:W-:Y:S01]  /*8f80*/  FMUL.FTZ R187, R176, UR23 ;  /* 0x00000017b0bb7c20 */ /* 0x000fe20008410000 */
[----:B------:R-:W-:Y:S01]  /*8f90*/  FMUL.FTZ R186, R179, UR23 ;  /* 0x00000017b3ba7c20 */ /* 0x000fe20008410000 */
[----:B------:R-:W-:Y:S01]  /*8fa0*/  FFMA.FTZ R185, R207, UR16, R194 ;  /* 0x00000010cfb97c23 */ /* 0x000fe200080100c2 */
[----:B------:R-:W-:-:S02]  /*8fb0*/  ISETP.GE.U32.AND.EX P1, PT, R233, 0x1000000, PT, P1 ;  /* 0x01000000e900780c */ /* 0x000fc40003f26110 */
[----:B------:R-:W-:Y:S01]  /*8fc0*/  LOP3.LUT P5, RZ, R233, 0xff0000, RZ, 0xc0, !PT ;  /* 0x00ff0000e9ff7812 */ /* 0x000fe200078ac0ff */
[----:B------:R-:W-:Y:S01]  /*8fd0*/  FADD.FTZ R185, R204, -R185 ;  /* 0x800000b9ccb97221 */ /* 0x000fe20000010000 */
[----:B------:R-:W-:Y:S02]  /*8fe0*/  SHF.L.U32 R184, R172, 0x10, RZ ;  /* 0x00000010acb87819 */ /* 0x000fe400000006ff */
[----:B------:R-:W-:Y:S02]  /*8ff0*/  FSEL R187, R187, RZ, P1 ;  /* 0x000000ffbbbb7208 */ /* 0x000fe40000800000 */
[----:B------:R-:W-:Y:S01]  /*9000*/  FSEL R186, R186, RZ, P5 ;  /* 0x000000ffbaba7208 */ /* 0x000fe20002800000 */
[----:B------:R-:W-:Y:S01]  /*9010*/  FFMA.FTZ R184, R185, UR17, R184 ;  /* 0x00000011b9b87c23 */ /* 0x000fe200080100b8 */
[----:B------:R-:W-:Y:S01]  /*9020*/  F2FP.BF16.F32.PACK_AB R179, R176, R179 ;  /* 0x000000b3b0b3723e */ /* 0x000fe200000010ff */
[----:B------:R-:W-:Y:S01]  /*9030*/  FMUL.FTZ R176, R178, UR23 ;  /* 0x00000017b2b07c20 */ /* 0x000fe20008410000 */
[C---:B------:R-:W-:Y:S01]  /*9040*/  F2FP.BF16.F32.PACK_AB R178, R177.reuse, R178 ;  /* 0x000000b2b1b2723e */ /* 0x040fe200000010ff */
[----:B------:R-:W-:Y:S01]  /*9050*/  FMUL.FTZ R177, R177, UR23 ;  /* 0x00000017b1b17c20 */ /* 0x000fe20008410000 */
[----:B------:R-:W-:Y:S01]  /*9060*/  F2FP.BF16.F32.PACK_AB R187, R187, R186 ;  /* 0x000000babbbb723e */ /* 0x000fe200000010ff */
[----:B------:R-:W-:Y:S01]  /*9070*/  FMUL.FTZ R186, R190, UR23 ;  /* 0x00000017beba7c20 */ /* 0x000fe20008410000 */
[C---:B------:R-:W-:Y:S01]  /*9080*/  LOP3.LUT P5, RZ, R233.reuse, 0xff, RZ, 0xc0, !PT ;  /* 0x000000ffe9ff7812 */ /* 0x040fe200078ac0ff */
[----:B------:R-:W-:Y:S01]  /*9090*/  FMUL.FTZ R185, R184, UR23 ;  /* 0x00000017b8b97c20 */ /* 0x000fe20008410000 */
[----:B------:R-:W-:-:S02]  /*90a0*/  LOP3.LUT P6, RZ, R233, 0xff00, RZ, 0xc0, !PT ;  /* 0x0000ff00e9ff7812 */ /* 0x000fc400078cc0ff */
[----:B------:R-:W-:Y:S02]  /*90b0*/  LOP3.LUT P1, RZ, R232, 0xff0000, RZ, 0xc0, !PT ;  /* 0x00ff0000e8ff7812 */ /* 0x000fe4000782c0ff */
[----:B------:R-:W-:Y:S02]  /*90c0*/  FSEL R192, R176, RZ, P5 ;  /* 0x000000ffb0c07208 */ /* 0x000fe40002800000 */
[----:B------:R-:W-:Y:S02]  /*90d0*/  FSEL R193, R177, RZ, P6 ;  /* 0x000000ffb1c17208 */ /* 0x000fe40003000000 */
[C---:B------:R-:W-:Y:S01]  /*90e0*/  F2FP.BF16.F32.PACK_AB R177, R191.reuse, R190 ;  /* 0x000000bebfb1723e */ /* 0x040fe200000010ff */
[----:B------:R-:W-:Y:S01]  /*90f0*/  FMUL.FTZ R191, R191, UR23 ;  /* 0x00000017bfbf7c20 */ /* 0x000fe20008410000 */
[C---:B------:R-:W-:Y:S01]  /*9100*/  F2FP.BF16.F32.PACK_AB R176, R189.reuse, R184 ;  /* 0x000000b8bdb0723e */ /* 0x040fe200000010ff */
        /* <DEDUP_REMOVED lines=10> */
[----:B------:R-:W-:Y:S01]  /*91b0*/  F2FP.BF16.F32.PACK_AB R184, R189, R184 ;  /* 0x000000b8bdb8723e */ /* 0x000fe200000010ff */
[----:B------:R-:W-:Y:S06]  /*91c0*/  BRA `(.L_x_818) ;  /* 0x0000000800d07947 */ /* 0x000fec0003800000 */
.L_x_821:
[C---:B01----:R-:W-:Y:S01]  /*91d0*/  PRMT R185, R175.reuse, 0x7632, R185 ;  /* 0x00007632afb97816 */ /* 0x043fe200000000b9 */
[----:B------:R-:W-:Y:S01]  /*91e0*/  FFMA.FTZ R186, R226, UR16, R194 ;  /* 0x00000010e2ba7c23 */ /* 0x000fe200080100c2 */
[----:B------:R-:W-:Y:S01]  /*91f0*/  PRMT R184, R174, 0x7632, R184 ;  /* 0x00007632aeb87816 */ /* 0x000fe200000000b8 */
[----:B------:R-:W-:Y:S01]  /*9200*/  FFMA.FTZ R188, R224, UR16, R194 ;  /* 0x00000010e0bc7c23 */ /* 0x000fe200080100c2 */
[----:B------:R-:W-:Y:S01]  /*9210*/  SHF.L.U32 R190, R175, 0x10, RZ ;  /* 0x00000010afbe7819 */ /* 0x000fe200000006ff */
[----:B------:R-:W-:Y:S01]  /*9220*/  IMAD.U32 R187, R185, 0x10000, RZ ;  /* 0x00010000b9bb7824 */ /* 0x000fe200078e00ff */
[----:B------:R-:W-:Y:S01]  /*9230*/  SHF.L.U32 R185, R184, 0x10, RZ ;  /* 0x00000010b8b97819 */ /* 0x000fe200000006ff */
[----:B------:R-:W-:Y:S01]  /*9240*/  FADD.FTZ R184, R223, -R186 ;  /* 0x800000badfb87221 */ /* 0x000fe20000010000 */
[----:B------:R-:W-:Y:S01]  /*9250*/  FADD.FTZ R188, R221, -R188 ;  /* 0x800000bcddbc7221 */ /* 0x000fe20000010000 */
[--C-:B------:R-:W-:Y:S01]  /*9260*/  FFMA.FTZ R186, R216, UR16, R194.reuse ;  /* 0x00000010d8ba7c23 */ /* 0x100fe200080100c2 */
[----:B------:R-:W-:Y:S01]  /*9270*/  ISETP.GE.U32.AND P1, PT, R232, RZ, PT ;  /* 0x000000ffe800720c */ /* 0x000fe20003f26070 */
[--C-:B------:R-:W-:Y:S01]  /*9280*/  FFMA.FTZ R184, R184, UR17, R185.reuse ;  /* 0x00000011b8b87c23 */ /* 0x100fe200080100b9 */
[----:B------:R-:W-:Y:S01]  /*9290*/  PRMT R185, R173, 0x7632, R185 ;  /* 0x00007632adb97816 */ /* 0x000fe200000000b9 */
[----:B------:R-:W-:Y:S01]  /*92a0*/  FFMA.FTZ R189, R188, UR17, R187 ;  /* 0x00000011bcbd7c23 */ /* 0x000fe200080100bb */
[--C-:B------:R-:W-:Y:S01]  /*92b0*/  FFMA.FTZ R187, R209, UR16, R194.reuse ;  /* 0x00000010d1bb7c23 */ /* 0x100fe200080100c2 */
[----:B------:R-:W-:Y:S01]  /*92c0*/  LOP3.LUT P5, RZ, R233, 0xff0000, RZ, 0xc0, !PT ;  /* 0x00ff0000e9ff7812 */ /* 0x000fe200078ac0ff */
[----:B------:R-:W-:Y:S01]  /*92d0*/  FFMA.FTZ R191, R205, UR16, R194 ;  /* 0x00000010cdbf7c23 */ /* 0x000fe200080100c2 */
[----:B------:R-:W-:-:S02]  /*92e0*/  IMAD.U32 R188, R185, 0x10000, RZ ;  /* 0x00010000b9bc7824 */ /* 0x000fc400078e00ff */
[--C-:B------:R-:W-:Y:S01]  /*92f0*/  FADD.FTZ R185, R219, -R186.reuse ;  /* 0x800000badbb97221 */ /* 0x100fe20000010000 */
[----:B------:R-:W-:Y:S01]  /*9300*/  FADD.FTZ R187, R210, -R187 ;  /* 0x800000bbd2bb7221 */ /* 0x000fe20000010000 */
[----:B------:R-:W-:Y:S01]  /*9310*/  PRMT R186, R172, 0x7632, R186 ;  /* 0x00007632acba7816 */ /* 0x000fe200000000ba */
[----:B------:R-:W-:Y:S01]  /*9320*/  FMUL.FTZ R189, R189, UR23 ;  /* 0x00000017bdbd7c20 */ /* 0x000fe20008410000 */
[----:B------:R-:W-:Y:S01]  /*9330*/  FFMA.FTZ R185, R185, UR17, R188 ;  /* 0x00000011b9b97c23 */ /* 0x000fe200080100bc */
[----:B------:R-:W-:Y:S01]  /*9340*/  FFMA.FTZ R190, R187, UR17, R190 ;  /* 0x00000011bbbe7c23 */ /* 0x000fe200080100be */
[----:B------:R-:W-:Y:S01]  /*9350*/  FFMA.FTZ R188, R214, UR16, R194 ;  /* 0x00000010d6bc7c23 */ /* 0x000fe200080100c2 */
[----:B------:R-:W-:Y:S01]  /*9360*/  SHF.L.U32 R187, R186, 0x10, RZ ;  /* 0x00000010babb7819 */ /* 0x000fe200000006ff */
[----:B------:R-:W-:Y:S01]  /*9370*/  FADD.FTZ R191, R202, -R191 ;  /* 0x800000bfcabf7221 */ /* 0x000fe20000010000 */
[----:B------:R-:W-:Y:S01]  /*9380*/  FMUL.FTZ R190, R190, UR23 ;  /* 0x00000017bebe7c20 */ /* 0x000fe20008410000 */
[----:B------:R-:W-:Y:S01]  /*9390*/  FADD.FTZ R188, R213, -R188 ;  /* 0x800000bcd5bc7221 */ /* 0x000fe20000010000 */
[----:B------:R-:W-:Y:S01]  /*93a0*/  ISETP.GE.U32.AND.EX P1, PT, R233, 0x1000000, PT, P1 ;  /* 0x01000000e900780c */ /* 0x000fe20003f26110 */
[----:B------:R-:W-:Y:S01]  /*93b0*/  FMUL.FTZ R184, R184, UR23 ;  /* 0x00000017b8b87c20 */ /* 0x000fe20008410000 */
[----:B------:R-:W-:Y:S01]  /*93c0*/  SHF.L.U32 R193, R174, 0x10, RZ ;  /* 0x00000010aec17819 */ /* 0x000fe200000006ff */
[----:B------:R-:W-:Y:S01]  /*93d0*/  FFMA.FTZ R186, R188, UR17, R187 ;  /* 0x00000011bcba7c23 */ /* 0x000fe200080100bb */
[----:B------:R-:W-:Y:S01]  /*93e0*/  FSEL R187, R190, RZ, P5 ;  /* 0x000000ffbebb7208 */ /* 0x000fe20002800000 */
[----:B------:R-:W-:Y:S01]  /*93f0*/  IMAD.U32 R190, R173, 0x10000, RZ ;  /* 0x00010000adbe7824 */ /* 0x000fe200078e00ff */
[----:B------:R-:W-:Y:S01]  /*9400*/  FSEL R188, R189, RZ, P1 ;  /* 0x000000ffbdbc7208 */ /* 0x000fe20000800000 */
[----:B------:R-:W-:Y:S01]  /*9410*/  FFMA.FTZ R189, R203, UR16, R194 ;  /* 0x00000010cbbd7c23 */ /* 0x000fe200080100c2 */
[----:B------:R-:W-:Y:S01]  /*9420*/  LOP3.LUT P6, RZ, R233, 0xff00, RZ, 0xc0, !PT ;  /* 0x0000ff00e9ff7812 */ /* 0x000fe200078cc0ff */
[----:B------:R-:W-:Y:S01]  /*9430*/  FFMA.FTZ R190, R191, UR17, R190 ;  /* 0x00000011bfbe7c23 */ /* 0x000fe200080100be */
[----:B------:R-:W-:Y:S01]  /*9440*/  F2FP.BF16.F32.PACK_AB R187, R188, R187 ;  /* 0x000000bbbcbb723e */ /* 0x000fe200000010ff */
[----:B------:R-:W-:Y:S01]  /*9450*/  FADD.FTZ R188, R200, -R189 ;  /* 0x800000bdc8bc7221 */ /* 0x000fe20000010000 */
[----:B------:R-:W-:Y:S01]  /*9460*/  FFMA.FTZ R189, R207, UR16, R194 ;  /* 0x00000010cfbd7c23 */ /* 0x000fe200080100c2 */
[----:B------:R-:W-:Y:S01]  /*9470*/  LOP3.LUT P5, RZ, R233, 0xff, RZ, 0xc0, !PT ;  /* 0x000000ffe9ff7812 */ /* 0x000fe200078ac0ff */
[----:B------:R-:W-:Y:S01]  /*9480*/  FMUL.FTZ R190, R190, UR23 ;  /* 0x00000017bebe7c20 */ /* 0x000fe20008410000 */
[----:B------:R-:W-:Y:S01]  /*9490*/  FFMA.FTZ R193, R188, UR17, R193 ;  /* 0x00000011bcc17c23 */ /* 0x000fe200080100c1 */
[----:B------:R-:W-:Y:S01]  /*94a0*/  SHF.L.U32 R188, R172, 0x10, RZ ;  /* 0x00000010acbc7819 */ /* 0x000fe200000006ff */
[----:B------:R-:W-:Y:S01]  /*94b0*/  FADD.FTZ R189, R204, -R189 ;  /* 0x800000bdccbd7221 */ /* 0x000fe20000010000 */
[----:B------:R-:W-:Y:S01]  /*94c0*/  LOP3.LUT P1, RZ, R232, 0xff0000, RZ, 0xc0, !PT ;  /* 0x00ff0000e8ff7812 */ /* 0x000fe2000782c0ff */
[----:B------:R-:W-:Y:S01]  /*94d0*/  FMUL.FTZ R193, R193, UR23 ;  /* 0x00000017c1c17c20 */ /* 0x000fe20008410000 */
[----:B------:R-:W-:Y:S01]  /*94e0*/  FSEL R192, R184, RZ, P6 ;  /* 0x000000ffb8c07208 */ /* 0x000fe20003000000 */
[----:B------:R-:W-:Y:S01]  /*94f0*/  FFMA.FTZ R188, R189, UR17, R188 ;  /* 0x00000011bdbc7c23 */ /* 0x000fe200080100bc */
[----:B------:R-:W-:Y:S01]  /*9500*/  FMUL.FTZ R184, R185, UR23 ;  /* 0x00000017b9b87c20 */ /* 0x000fe20008410000 */
        /* <DEDUP_REMOVED lines=14> */
.L_x_820:
[----:B------:R-:W-:-:S04]  /*95f0*/  UISETP.NE.U32.AND UP0, UPT, UR8, URZ, UPT ;  /* 0x000000ff0800728c */ /* 0x000fc8000bf05070 */
[----:B------:R-:W-:-:S09]  /*9600*/  UISETP.NE.AND.EX UP0, UPT, UR9, URZ, UPT, UP0 ;  /* 0x000000ff0900728c */ /* 0x000fd2000bf05300 */
[----:B------:R-:W-:Y:S05]  /*9610*/  BRA.U !UP0, `(.L_x_822) ;  /* 0x0000000108e87547 */ /* 0x000fea000b800000 */
[--C-:B01----:R-:W-:Y:S01]  /*9620*/  FFMA.FTZ R176, R224, UR16, R194.reuse ;  /* 0x00000010e0b07c23 */ /* 0x103fe200080100c2 */
[--C-:B------:R-:W-:Y:S01]  /*9630*/  FFMA.FTZ R177, R209, UR16, R194.reuse ;  /* 0x00000010d1b17c23 */ /* 0x100fe200080100c2 */
[----:B------:R-:W-:Y:S01]  /*9640*/  ISETP.GE.U32.AND P1, PT, R232, RZ, PT ;  /* 0x000000ffe800720c */ /* 0x000fe20003f26070 */
        /* <DEDUP_REMOVED lines=8> */
[----:B------:R-:W-:Y:S01]  /*96d0*/  FFMA.FTZ R177, R203, UR16, R194 ;  /* 0x00000010cbb17c23 */ /* 0x000fe200080100c2 */
[C---:B------:R-:W-:Y:S01]  /*96e0*/  FMUL.FTZ R178, R184.reuse, UR23 ;  /* 0x00000017b8b27c20 */ /* 0x040fe20008410000 */
[----:B------:R-:W-:Y:S01]  /*96f0*/  FMUL.FTZ R176, R179, UR23 ;  /* 0x00000017b3b07c20 */ /* 0x000fe20008410000 */
[----:B------:R-:W-:Y:S01]  /*9700*/  F2FP.BF16.F32.PACK_AB R179, R184, R179 ;  /* 0x000000b3b8b3723e */ /* 0x000fe200000010ff */
[----:B------:R-:W-:Y:S01]  /*9710*/  FADD.FTZ R177, R200, -R177 ;  /* 0x800000b1c8b17221 */ /* 0x000fe20000010000 */
[----:B------:R-:W-:Y:S01]  /*9720*/  LOP3.LUT P6, RZ, R233, 0xff00, RZ, 0xc0, !PT ;  /* 0x0000ff00e9ff7812 */ /* 0x000fe200078cc0ff */
[----:B------:R-:W-:Y:S01]  /*9730*/  FMUL.FTZ R184, R185, UR17 ;  /* 0x00000011b9b87c20 */ /* 0x000fe20008410000 */
[----:B------:R-:W-:Y:S01]  /*9740*/  FSEL R187, R178, RZ, P1 ;  /* 0x000000ffb2bb7208 */ /* 0x000fe20000800000 */
[----:B------:R-:W-:Y:S01]  /*9750*/  FMUL.FTZ R178, R177, UR17 ;  /* 0x00000011b1b27c20 */ /* 0x000fe20008410000 */
[----:B------:R-:W-:-:S02]  /*9760*/  FSEL R176, R176, RZ, P5 ;  /* 0x000000ffb0b07208 */ /* 0x000fc40002800000 */
[----:B------:R-:W-:Y:S01]  /*9770*/  LOP3.LUT P5, RZ, R233, 0xff, RZ, 0xc0, !PT ;  /* 0x000000ffe9ff7812 */ /* 0x000fe200078ac0ff */
[----:B------:R-:W-:Y:S01]  /*9780*/  FMUL.FTZ R186, R178, UR23 ;  /* 0x00000017b2ba7c20 */ /* 0x000fe20008410000 */
[----:B------:R-:W-:Y:S01]  /*9790*/  F2FP.BF16.F32.PACK_AB R187, R187, R176 ;  /* 0x000000b0bbbb723e */ /* 0x000fe200000010ff */
[----:B------:R-:W-:Y:S01]  /*97a0*/  FFMA.FTZ R176, R226, UR16, R194 ;  /* 0x00000010e2b07c23 */ /* 0x000fe200080100c2 */
[----:B------:R-:W-:Y:S02]  /*97b0*/  LOP3.LUT P1, RZ, R232, 0xff0000, RZ, 0xc0, !PT ;  /* 0x00ff0000e8ff7812 */ /* 0x000fe4000782c0ff */
[----:B------:R-:W-:Y:S01]  /*97c0*/  FSEL R186, R186, RZ, P5 ;  /* 0x000000ffbaba7208 */ /* 0x000fe20002800000 */
[----:B------:R-:W-:Y:S01]  /*97d0*/  FADD.FTZ R177, R223, -R176 ;  /* 0x800000b0dfb17221 */ /* 0x000fe20000010000 */
[--C-:B------:R-:W-:Y:S01]  /*97e0*/  FFMA.FTZ R176, R216, UR16, R194.reuse ;  /* 0x00000010d8b07c23 */ /* 0x100fe200080100c2 */
[----:B------:R-:W-:Y:S02]  /*97f0*/  LOP3.LUT P5, RZ, R232, 0xff000000, RZ, 0xc0, !PT ;  /* 0xff000000e8ff7812 */ /* 0x000fe400078ac0ff */
[----:B------:R-:W-:Y:S01]  /*9800*/  FMUL.FTZ R189, R177, UR17 ;  /* 0x00000011b1bd7c20 */ /* 0x000fe20008410000 */
[--C-:B------:R-:W-:Y:S01]  /*9810*/  FFMA.FTZ R177, R207, UR16, R194.reuse ;  /* 0x00000010cfb17c23 */ /* 0x100fe200080100c2 */
[----:B------:R-:W-:Y:S01]  /*9820*/  FFMA.FTZ R194, R214, UR16, R194 ;  /* 0x00000010d6c27c23 */ /* 0x000fe200080100c2 */
[----:B------:R-:W-:Y:S01]  /*9830*/  FADD.FTZ R176, R219, -R176 ;  /* 0x800000b0dbb07221 */ /* 0x000fe20000010000 */
[----:B------:R-:W-:Y:S01]  /*9840*/  FMUL.FTZ R188, R189, UR23 ;  /* 0x00000017bdbc7c20 */ /* 0x000fe20008410000 */
[----:B------:R-:W-:Y:S01]  /*9850*/  FADD.FTZ R177, R204, -R177 ;  /* 0x800000b1ccb17221 */ /* 0x000fe20000010000 */
[----:B------:R-:W-:Y:S01]  /*9860*/  FADD.FTZ R194, R213, -R194 ;  /* 0x800000c2d5c27221 */ /* 0x000fe20000010000 */
[----:B------:R-:W-:Y:S01]  /*9870*/  F2FP.BF16.F32.PACK_AB R178, R189, R178 ;  /* 0x000000b2bdb2723e */ /* 0x000fe200000010ff */
[----:B------:R-:W-:Y:S01]  /*9880*/  FMUL.FTZ R189, R176, UR17 ;  /* 0x00000011b0bd7c20 */ /* 0x000fe20008410000 */
[----:B------:R-:W-:Y:S01]  /*9890*/  FSEL R193, R188, RZ, P6 ;  /* 0x000000ffbcc17208 */ /* 0x000fe20003000000 */
[----:B------:R-:W-:Y:S01]  /*98a0*/  FMUL.FTZ R176, R177, UR17 ;  /* 0x00000011b1b07c20 */ /* 0x000fe20008410000 */
[----:B------:R-:W-:Y:S01]  /*98b0*/  FMUL.FTZ R185, R194, UR17 ;  /* 0x00000011c2b97c20 */ /* 0x000fe20008410000 */
[----:B------:R-:W-:Y:S01]  /*98c0*/  FMUL.FTZ R188, R184, UR23 ;  /* 0x00000017b8bc7c20 */ /* 0x000fe20008410000 */
[C---:B------:R-:W-:Y:S01]  /*98d0*/  F2FP.BF16.F32.PACK_AB R177, R189.reuse, R184 ;  /* 0x000000b8bdb1723e */ /* 0x040fe200000010ff */
[----:B------:R-:W-:Y:S01]  /*98e0*/  FMUL.FTZ R184, R176, UR23 ;  /* 0x00000017b0b87c20 */ /* 0x000fe20008410000 */
[----:B------:R-:W-:Y:S01]  /*98f0*/  FMUL.FTZ R189, R189, UR23 ;  /* 0x00000017bdbd7c20 */ /* 0x000fe20008410000 */
[C---:B------:R-:W-:Y:S01]  /*9900*/  F2FP.BF16.F32.PACK_AB R176, R185.reuse, R176 ;  /* 0x000000b0b9b0723e */ /* 0x040fe200000010ff */
        /* <DEDUP_REMOVED lines=8> */
[----:B------:R-:W-:Y:S02]  /*9990*/  F2FP.BF16.F32.PACK_AB R185, R191, R188 ;  /* 0x000000bcbfb9723e */ /* 0x000fe400000010ff */
[----:B------:R-:W-:Y:S01]  /*99a0*/  F2FP.BF16.F32.PACK_AB R184, R189, R184 ;  /* 0x000000b8bdb8723e */ /* 0x000fe200000010ff */
[----:B------:R-:W-:Y:S06]  /*99b0*/  BRA `(.L_x_818) ;  /* 0x0000000000d47947 */ /* 0x000fec0003800000 */
.L_x_822:
[--C-:B01----:R-:W-:Y:S01]  /*99c0*/  FFMA.FTZ R185, R209, UR16, R194.reuse ;  /* 0x00000010d1b97c23 */ /* 0x103fe200080100c2 */
[--C-:B------:R-:W-:Y:S01]  /*99d0*/  FFMA.FTZ R186, R224, UR16, R194.reuse ;  /* 0x00000010e0ba7c23 */ /* 0x100fe200080100c2 */
[----:B------:R-:W-:Y:S01]  /*99e0*/  ISETP.GE.U32.AND P1, PT, R232, RZ, PT ;  /* 0x000000ffe800720c */ /* 0x000fe20003f26070 */
[----:B------:R-:W-:Y:S01]  /*99f0*/  FFMA.FTZ R189, R205, UR16, R194 ;  /* 0x00000010cdbd7c23 */ /* 0x000fe200080100c2 */
[----:B------:R-:W-:Y:S01]  /*9a00*/  FADD.FTZ R184, R210, -R185 ;  /* 0x800000b9d2b87221 */ /* 0x000fe20000010000 */
[----:B------:R-:W-:Y:S01]  /*9a10*/  FADD.FTZ R186, R221, -R186 ;  /* 0x800000baddba7221 */ /* 0x000fe20000010000 */
[--C-:B------:R-:W-:Y:S01]  /*9a20*/  FFMA.FTZ R185, R203, UR16, R194.reuse ;  /* 0x00000010cbb97c23 */ /* 0x100fe200080100c2 */
[C---:B------:R-:W-:Y:S01]  /*9a30*/  LOP3.LUT P5, RZ, R233.reuse, 0xff0000, RZ, 0xc0, !PT ;  /* 0x00ff0000e9ff7812 */ /* 0x040fe200078ac0ff */
[----:B------:R-:W-:Y:S01]  /*9a40*/  FMUL.FTZ R184, R184, UR17 ;  /* 0x00000011b8b87c20 */ /* 0x000fe20008410000 */
[----:B------:R-:W-:Y:S01]  /*9a50*/  FMUL.FTZ R186, R186, UR17 ;  /* 0x00000011baba7c20 */ /* 0x000fe20008410000 */
[----:B------:R-:W-:Y:S01]  /*9a60*/  ISETP.GE.U32.AND.EX P1, PT, R233, 0x1000000, PT, P1 ;  /* 0x01000000e900780c */ /* 0x000fe20003f26110 */
[----:B------:R-:W-:Y:S01]  /*9a70*/  FADD.FTZ R185, R200, -R185 ;  /* 0x800000b9c8b97221 */ /* 0x000fe20000010000 */
[----:B------:R-:W-:Y:S01]  /*9a80*/  FMUL.FTZ R184, R184, UR23 ;  /* 0x00000017b8b87c20 */ /* 0x000fe20008410000 */
[----:B------:R-:W-:Y:S01]  /*9a90*/  FMUL.FTZ R186, R186, UR23 ;  /* 0x00000017baba7c20 */ /* 0x000fe20008410000 */
[----:B------:R-:W-:Y:S01]  /*9aa0*/  FFMA.FTZ R188, R216, UR16, R194 ;  /* 0x00000010d8bc7c23 */ /* 0x000fe200080100c2 */
[----:B------:R-:W-:Y:S01]  /*9ab0*/  FMUL.FTZ R185, R185, UR17 ;  /* 0x00000011b9b97c20 */ /* 0x000fe20008410000 */
[----:B------:R-:W-:Y:S01]  /*9ac0*/  FADD.FTZ R189, R202, -R189 ;  /* 0x800000bdcabd7221 */ /* 0x000fe20000010000 */
[----:B------:R-:W-:Y:S01]  /*9ad0*/  FSEL R184, R184, RZ, P5 ;  /* 0x000000ffb8b87208 */ /* 0x000fe20002800000 */
[----:B------:R-:W-:Y:S01]  /*9ae0*/  FADD.FTZ R188, R219, -R188 ;  /* 0x800000bcdbbc7221 */ /* 0x000fe20000010000 */
[----:B------:R-:W-:Y:S01]  /*9af0*/  FSEL R187, R186, RZ, P1 ;  /* 0x000000ffbabb7208 */ /* 0x000fe20000800000 */
[----:B------:R-:W-:Y:S01]  /*9b00*/  FMUL.FTZ R185, R185, UR23 ;  /* 0x00000017b9b97c20 */ /* 0x000fe20008410000 */
[----:B------:R-:W-:Y:S01]  /*9b10*/  LOP3.LUT P5, RZ, R233, 0xff, RZ, 0xc0, !PT ;  /* 0x000000ffe9ff7812 */ /* 0x000fe200078ac0ff */
[----:B------:R-:W-:Y:S01]  /*9b20*/  FMUL.FTZ R189, R189, UR17 ;  /* 0x00000011bdbd7c20 */ /* 0x000fe20008410000 */
[----:B------:R-:W-:Y:S01]  /*9b30*/  F2FP.BF16.F32.PACK_AB R187, R187, R184 ;  /* 0x000000b8bbbb723e */ /* 0x000fe200000010ff */
[--C-:B------:R-:W-:Y:S01]  /*9b40*/  FFMA.FTZ R184, R226, UR16, R194.reuse ;  /* 0x00000010e2b87c23 */ /* 0x100fe200080100c2 */
[----:B------:R-:W-:Y:S01]  /*9b50*/  FSEL R186, R185, RZ, P5 ;  /* 0x000000ffb9ba7208 */ /* 0x000fe20002800000 */
[----:B------:R-:W-:Y:S01]  /*9b60*/  FFMA.FTZ R185, R207, UR16, R194 ;  /* 0x00000010cfb97c23 */ /* 0x000fe200080100c2 */
[----:B------:R-:W-:Y:S01]  /*9b70*/  LOP3.LUT P6, RZ, R233, 0xff00, RZ, 0xc0, !PT ;  /* 0x0000ff00e9ff7812 */ /* 0x000fe200078cc0ff */
[----:B------:R-:W-:Y:S01]  /*9b80*/  FADD.FTZ R190, R223, -R184 ;  /* 0x800000b8dfbe7221 */ /* 0x000fe20000010000 */
[----:B------:R-:W-:Y:S01]  /*9b90*/  FFMA.FTZ R184, R214, UR16, R194 ;  /* 0x00000010d6b87c23 */ /* 0x000fe200080100c2 */
[----:B------:R-:W-:Y:S01]  /*9ba0*/  FADD.FTZ R185, R204, -R185 ;  /* 0x800000b9ccb97221 */ /* 0x000fe20000010000 */
[----:B------:R-:W-:Y:S01]  /*9bb0*/  FMUL.FTZ R188, R188, UR17 ;  /* 0x00000011bcbc7c20 */ /* 0x000fe20008410000 */
[----:B------:R-:W-:Y:S01]  /*9bc0*/  FMUL.FTZ R190, R190, UR17 ;  /* 0x00000011bebe7c20 */ /* 0x000fe20008410000 */
[----:B------:R-:W-:Y:S01]  /*9bd0*/  FADD.FTZ R184, R213, -R184 ;  /* 0x800000b8d5b87221 */ /* 0x000fe20000010000 */
[----:B------:R-:W-:Y:S01]  /*9be0*/  FMUL.FTZ R189, R189, UR23 ;  /* 0x00000017bdbd7c20 */ /* 0x000fe20008410000 */
[----:B------:R-:W-:Y:S01]  /*9bf0*/  LOP3.LUT P1, RZ, R232, 0xff0000, RZ, 0xc0, !PT ;  /* 0x00ff0000e8ff7812 */ /* 0x000fe2000782c0ff */
[----:B------:R-:W-:Y:S01]  /*9c00*/  FMUL.FTZ R190, R190, UR23 ;  /* 0x00000017bebe7c20 */ /* 0x000fe20008410000 */
[----:B------:R-:W-:Y:S01]  /*9c10*/  FMUL.FTZ R184, R184, UR17 ;  /* 0x00000011b8b87c20 */ /* 0x000fe20008410000 */
[----:B------:R-:W-:Y:S01]  /*9c20*/  FMUL.FTZ R185, R185, UR17 ;  /* 0x00000011b9b97c20 */ /* 0x000fe20008410000 */
[----:B------:R-:W-:-:S02]  /*9c30*/  LOP3.LUT P5, RZ, R232, 0xff000000, RZ, 0xc0, !PT ;  /* 0xff000000e8ff7812 */ /* 0x000fc400078ac0ff */
[----:B------:R-:W-:Y:S01]  /*9c40*/  FSEL R193, R190, RZ, P6 ;  /* 0x000000ffbec17208 */ /* 0x000fe20003000000 */
[----:B------:R-:W-:Y:S01]  /*9c50*/  FMUL.FTZ R190, R188, UR23 ;  /* 0x00000017bcbe7c20 */ /* 0x000fe20008410000 */
[----:B------:R-:W-:Y:S01]  /*9c60*/  FMUL.FTZ R184, R184, UR23 ;  /* 0x00000017b8b87c20 */ /* 0x000fe20008410000 */
[C---:B------:R-:W-:Y:S01]  /*9c70*/  LOP3.LUT P6, RZ, R232.reuse, 0xff00, RZ, 0xc0, !PT ;  /* 0x0000ff00e8ff7812 */ /* 0x040fe200078cc0ff */
[----:B------:R-:W-:Y:S01]  /*9c80*/  FMUL.FTZ R185, R185, UR23 ;  /* 0x00000017b9b97c20 */ /* 0x000fe20008410000 */
[----:B------:R-:W-:Y:S02]  /*9c90*/  FSEL R188, R189, RZ, P1 ;  /* 0x000000ffbdbc7208 */ /* 0x000fe40000800000 */
[----:B------:R-:W-:Y:S02]  /*9ca0*/  LOP3.LUT P1, RZ, R232, 0xff, RZ, 0xc0, !PT ;  /* 0x000000ffe8ff7812 */ /* 0x000fe4000782c0ff */
[----:B------:R-:W-:Y:S02]  /*9cb0*/  FSEL R189, R184, RZ, P6 ;  /* 0x000000ffb8bd7208 */ /* 0x000fe40003000000 */
[----:B------:R-:W-:-:S02]  /*9cc0*/  FSEL R191, R190, RZ, P5 ;  /* 0x000000ffbebf7208 */ /* 0x000fc40002800000 */
[----:B------:R-:W-:Y:S02]  /*9cd0*/  FSEL R184, R185, RZ, P1 ;  /* 0x000000ffb9b87208 */ /* 0x000fe40000800000 */
[----:B------:R-:W-:Y:S02]  /*9ce0*/  F2FP.BF16.F32.PACK_AB R186, R193, R186 ;  /* 0x000000bac1ba723e */ /* 0x000fe400000010ff */
[----:B------:R-:W-:Y:S02]  /*9cf0*/  F2FP.BF16.F32.PACK_AB R185, R191, R188 ;  /* 0x000000bcbfb9723e */ /* 0x000fe400000010ff */
[----:B------:R-:W-:-:S07]  /*9d00*/  F2FP.BF16.F32.PACK_AB R184, R189, R184 ;  /* 0x000000b8bdb8723e */ /* 0x000fce00000010ff */
.L_x_818:
        /* <DEDUP_REMOVED lines=12> */
.L_x_814:
[----:B------:R-:W-:Y:S05]  /*9dd0*/  BSYNC.RECONVERGENT B0 ;  /* 0x0000000000007941 */ /* 0x000fea0003800200 */
.L_x_813:
[----:B------:R-:W-:Y:S01]  /*9de0*/  UPLOP3.LUT UP1, UPT, UPT, UPT, UP1, 0x40, 0x4 ;  /* 0x000000000004789c */ /* 0x000fe20003f2e810 */
[----:B------:R-:W-:Y:S10]  /*9df0*/  BRA.U !UP3, `(.L_x_823) ;  /* 0xffffff690bdc7547 */ /* 0x000ff4000b83ffff */
.L_x_784:
        /* <DEDUP_REMOVED lines=23> */
.L_x_825:
[----:B------:R-:W-:Y:S05]  /*9f70*/  BSYNC.RECONVERGENT B0 ;  /* 0x0000000000007941 */ /* 0x000fea0003800200 */
.L_x_824:
        /* <DEDUP_REMOVED lines=19> */
.L_x_827:
[----:B------:R-:W-:Y:S05]  /*a0b0*/  BSYNC.RECONVERGENT B0 ;  /* 0x0000000000007941 */ /* 0x000fea0003800200 */
.L_x_826:
        /* <DEDUP_REMOVED lines=18> */
.L_x_828:
        /* <DEDUP_REMOVED lines=10> */
.L_x_3800:


//--------------------- .text._ZN10layer_norm31ln_parallel_residual_bwd_kernelINS_13Kernel_traitsIf13__nv_bfloat16S2_S2_fjLj6144ELj1ELj1ELj8ELj16ENS_18Kernel_traits_baseILj6144EfS2_S2_S2_fjLj256EEEEELb1ELb0ELb1EEEvNS_9BwdParamsE --------------------------
	.section	.text._ZN10layer_norm31ln_parallel_residual_bwd_kernelINS_13Kernel_traitsIf13__nv_bfloat16S2_S2_fjLj6144ELj1ELj1ELj8ELj16ENS_18Kernel_traits_baseILj6144EfS2_S2_S2_fjLj256EEEEELb1ELb0ELb1EEEvNS_9BwdParamsE,"ax",@progbits
	.align	128
        .global         _ZN10layer_norm31ln_parallel_residual_bwd_kernelINS_13Kernel_traitsIf13__nv_bfloat16S2_S2_fjLj6144ELj1ELj1ELj8ELj16ENS_18Kernel_traits_baseILj6144EfS2_S2_S2_fjLj256EEEEELb1ELb0ELb1EEEvNS_9BwdParamsE
        .type           _ZN10layer_norm31ln_parallel_residual_bwd_kernelINS_13Kernel_traitsIf13__nv_bfloat16S2_S2_fjLj6144ELj1ELj1ELj8ELj16ENS_18Kernel_traits_baseILj6144EfS2_S2_S2_fjLj256EEEEELb1ELb0ELb1EEEvNS_9BwdParamsE,@function
        .size           _ZN10layer_norm31ln_parallel_residual_bwd_kernelINS_13Kernel_traitsIf13__nv_bfloat16S2_S2_fjLj6144ELj1ELj1ELj8ELj16ENS_18Kernel_traits_baseILj6144EfS2_S2_S2_fjLj256EEEEELb1ELb0ELb1EEEvNS_9BwdParamsE,(.L_x_3801 - _ZN10layer_norm31ln_parallel_residual_bwd_kernelINS_13Kernel_traitsIf13__nv_bfloat16S2_S2_fjLj6144ELj1ELj1ELj8ELj16ENS_18Kernel_traits_baseILj6144EfS2_S2_S2_fjLj256EEEEELb1ELb0ELb1EEEvNS_9BwdParamsE)
        .other          _ZN10layer_norm31ln_parallel_residual_bwd_kernelINS_13Kernel_traitsIf13__nv_bfloat16S2_S2_fjLj6144ELj1ELj1ELj8ELj16ENS_18Kernel_traits_baseILj6144EfS2_S2_S2_fjLj256EEEEELb1ELb0ELb1EEEvNS_9BwdParamsE,@"STO_CUDA_ENTRY STV_DEFAULT"
_ZN10layer_norm31ln_parallel_residual_bwd_kernelINS_13Kernel_traitsIf13__nv_bfloat16S2_S2_fjLj6144ELj1ELj1ELj8ELj16ENS_18Kernel_traits_baseILj6144EfS2_S2_S2_fjLj256EEEEELb1ELb0ELb1EEEvNS_9BwdParamsE:
.text._ZN10layer_norm31ln_parallel_residual_bwd_kernelINS_13Kernel_traitsIf13__nv_bfloat16S2_S2_fjLj6144ELj1ELj1ELj8ELj16ENS_18Kernel_traits_baseILj6144EfS2_S2_S2_fjLj256EEEEELb1ELb0ELb1EEEvNS_9BwdParamsE:
        /* <DEDUP_REMOVED lines=107> */
[----:B0-----:R-:W-:Y:S02]  /*06b0*/  CS2R R2, SRZ ;  /* 0x0000000000027805 */ /* 0x001fe4000001ff00 */
[----:B------:R-:W-:Y:S01]  /*06c0*/  CS2R R202, SRZ ;  /* 0x0000000000ca7805 */ /* 0x000fe2000001ff00 */
[----:B------:R-:W5:Y:S01]  /*06d0*/  LDG.E.128 R72, desc[UR10][R4.64+0x2000] ;  /* 0x0020000a04487981 */ /* 0x000f62000c1e1d00 */
[----:B------:R-:W-:Y:S01]  /*06e0*/  IMAD.MOV.U32 R206, RZ, RZ, RZ ;  /* 0x000000ffffce7224 */ /* 0x000fe200078e00ff */
[----:B------:R-:W-:Y:S02]  /*06f0*/  CS2R R38, SRZ ;  /* 0x0000000000267805 */ /* 0x000fe4000001ff00 */
[----:B------:R-:W-:Y:S01]  /*0700*/  CS2R R144, SRZ ;  /* 0x0000000000907805 */ /* 0x000fe2000001ff00 */
[----:B------:R-:W5:Y:S01]  /*0710*/  LDG.E.128 R76, desc[UR10][R4.64+0x2010] ;  /* 0x0020100a044c7981 */ /* 0x000f62000c1e1d00 */
[----:B------:R-:W-:-:S02]  /*0720*/  CS2R R146, SRZ ;  /* 0x0000000000927805 */ /* 0x000fc4000001ff00 */
[----:B------:R-:W-:Y:S02]  /*0730*/  CS2R R148, SRZ ;  /* 0x0000000000947805 */ /* 0x000fe4000001ff00 */
[----:B------:R-:W-:Y:S01]  /*0740*/  CS2R R150, SRZ ;  /* 0x0000000000967805 */ /* 0x000fe2000001ff00 */
[----:B------:R-:W5:Y:S01]  /*0750*/  LDG.E.128 R80, desc[UR10][R4.64+0x4000] ;  /* 0x0040000a04507981 */ /* 0x000f62000c1e1d00 */
[----:B------:R-:W-:Y:S01]  /*0760*/  CS2R R152, SRZ ;  /* 0x0000000000987805 */ /* 0x000fe2000001ff00 */
[----:B------:R-:W-:Y:S02]  /*0770*/  UPLOP3.LUT UP1, UPT, UPT, UPT, UPT, 0x40, 0x4 ;  /* 0x000000000004789c */ /* 0x000fe40003f2e870 */
[----:B------:R0:W5:Y:S01]  /*0780*/  LDG.E.128 R84, desc[UR10][R4.64+0x4010] ;  /* 0x0040100a04547981 */ /* 0x000162000c1e1d00 */
[----:B------:R-:W1:Y:S01]  /*0790*/  LDCU UR6, c[0x0][0x408] ;  /* 0x00008100ff0677ac */ /* 0x000e620008000800 */
[----:B------:R-:W2:Y:S01]  /*07a0*/  LDCU UR13, c[0x0][0x388] ;  /* 0x00007100ff0d77ac */ /* 0x000ea20008000800 */
[----:B------:R-:W3:Y:S01]  /*07b0*/  LDCU.U8 UR12, c[0x0][0x410] ;  /* 0x00008200ff0c77ac */ /* 0x000ee20008000000 */
[----:B0-----:R-:W-:Y:S01]  /*07c0*/  CS2R R4, SRZ ;  /* 0x0000000000047805 */ /* 0x001fe2000001ff00 */
[----:B------:R-:W0:Y:S01]  /*07d0*/  LDCU UR18, c[0x0][0x400] ;  /* 0x00008000ff1277ac */ /* 0x000e220008000800 */
[----:B------:R-:W4:Y:S01]  /*07e0*/  LDCU.64 UR8, c[0x0][0x478] ;  /* 0x00008f00ff0877ac */ /* 0x000f220008000a00 */
[----:B------:R-:W0:Y:S01]  /*07f0*/  LDCU.64 UR14, c[0x0][0x438] ;  /* 0x00008700ff0e77ac */ /* 0x000e220008000a00 */
[----:B------:R-:W0:Y:S03]  /*0800*/  LDCU.64 UR16, c[0x0][0x470] ;  /* 0x00008e00ff1077ac */ /* 0x000e260008000a00 */
.L_x_856:
[----:B--2---:R-:W-:Y:S01]  /*0810*/  IMAD R0, R209, UR13, RZ ;  /* 0x0000000dd1007c24 */ /* 0x004fe2000f8e02ff */
[----:B------:R-:W2:Y:S04]  /*0820*/  LDC.64 R122, c[0x0][0x3a8] ;  /* 0x0000ea00ff7a7b82 */ /* 0x000ea80000000a00 */
[----:B0-----:R-:W-:-:S04]  /*0830*/  SHF.R.S32.HI R109, RZ, 0x1f, R0 ;  /* 0x0000001fff6d7819 */ /* 0x001fc80000011400 */
[----:B------:R-:W1:Y:S01]  /*0840*/  LDC.64 R110, c[0x0][0x3c0] ;  /* 0x0000f000ff6e7b82 */ /* 0x000e620000000a00 */
[----:B------:R-:W-:-:S04]  /*0850*/  LEA.HI R109, R109, R0, RZ, 0x3 ;  /* 0x000000006d6d7211 */ /* 0x000fc800078f18ff */
[----:B------:R-:W-:-:S03]  /*0860*/  LEA.HI.SX32 R212, R109, R120, 0x1d ;  /* 0x000000786dd47211 */ /* 0x000fc600078feaff */
[----:B------:R-:W3:Y:S08]  /*0870*/  LDC.64 R124, c[0x0][0x428] ;  /* 0x00010a00ff7c7b82 */ /* 0x000ef00000000a00 */
[----:B------:R-:W4:Y:S01]  /*0880*/  LDC.64 R128, c[0x0][0x430] ;  /* 0x00010c00ff807b82 */ /* 0x000f220000000a00 */
[----:B--2---:R-:W-:-:S06]  /*0890*/  IMAD.WIDE.U32 R132, R212, 0x10, R122 ;  /* 0x00000010d4847825 */ /* 0x004fcc00078e007a */
[----:B------:R-:W2:Y:S01]  /*08a0*/  LDG.E.128 R132, desc[UR10][R132.64] ;  /* 0x0000000a84847981 */ /* 0x000ea2000c1e1d00 */
[----:B------:R-:W0:Y:S01]  /*08b0*/  LDC.64 R108, c[0x0][0x3c8] ;  /* 0x0000f200ff6c7b82 */ /* 0x000e220000000a00 */
[----:B-1----:R-:W-:-:S05]  /*08c0*/  IMAD.WIDE R110, R209, 0x4, R110 ;  /* 0x00000004d16e7825 */ /* 0x002fca00078e026e */
[----:B------:R-:W2:Y:S01]  /*08d0*/  LDG.E R236, desc[UR10][R110.64] ;  /* 0x0000000a6eec7981 */ /* 0x000ea2000c1e1900 */
[----:B---3--:R-:W-:-:S06]  /*08e0*/  IMAD.WIDE.U32 R136, R212, 0x10, R124 ;  /* 0x00000010d4887825 */ /* 0x008fcc00078e007c */
[----:B------:R-:W3:Y:S01]  /*08f0*/  LDG.E.128 R136, desc[UR10][R136.64] ;  /* 0x0000000a88887981 */ /* 0x000ee2000c1e1d00 */
[----:B----4-:R-:W-:-:S06]  /*0900*/  IMAD.WIDE.U32 R140, R212, 0x10, R128 ;  /* 0x00000010d48c7825 */ /* 0x010fcc00078e0080 */
[----:B------:R-:W4:Y:S01]  /*0910*/  LDG.E.128 R140, desc[UR10][R140.64] ;  /* 0x0000000a8c8c7981 */ /* 0x000f22000c1e1d00 */
[----:B0-----:R-:W-:-:S05]  /*0920*/  IMAD.WIDE R108, R209, 0x4, R108 ;  /* 0x00000004d16c7825 */ /* 0x001fca00078e026c */
[----:B------:R0:W4:Y:S01]  /*0930*/  LDG.E R211, desc[UR10][R108.64] ;  /* 0x0000000a6cd37981 */ /* 0x000122000c1e1900 */
[----:B------:R-:W-:-:S04]  /*0940*/  VIADD R210, R212, 0x100 ;  /* 0x00000100d4d27836 */ /* 0x000fc80000000000 */
[----:B------:R-:W-:-:S04]  /*0950*/  IMAD.WIDE.U32 R116, R210, 0x10, R128 ;  /* 0x00000010d2747825 */ /* 0x000fc800078e0080 */
[C---:B0-----:R-:W-:Y:S02]  /*0960*/  IMAD.WIDE.U32 R108, R210.reuse, 0x10, R122 ;  /* 0x00000010d26c7825 */ /* 0x041fe400078e007a */
[----:B------:R-:W4:Y:S04]  /*0970*/  LDG.E.128 R116, desc[UR10][R116.64] ;  /* 0x0000000a74747981 */ /* 0x000f28000c1e1d00 */
[----:B------:R-:W4:Y:S01]  /*0980*/  LDG.E.128 R108, desc[UR10][R108.64] ;  /* 0x0000000a6c6c7981 */ /* 0x000f22000c1e1d00 */
[----:B------:R-:W-:-:S06]  /*0990*/  IMAD.WIDE.U32 R112, R210, 0x10, R124 ;  /* 0x00000010d2707825 */ /* 0x000fcc00078e007c */
[----:B------:R-:W4:Y:S01]  /*09a0*/  LDG.E.128 R112, desc[UR10][R112.64] ;  /* 0x0000000a70707981 */ /* 0x000f22000c1e1d00 */
[----:B------:R-:W-:-:S05]  /*09b0*/  IADD3 R207, PT, PT, R212, 0x200, RZ ;  /* 0x00000200d4cf7810 */ /* 0x000fca0007ffe0ff */
[----:B------:R-:W-:-:S06]  /*09c0*/  IMAD.WIDE.U32 R122, R207, 0x10, R122 ;  /* 0x00000010cf7a7825 */ /* 0x000fcc00078e007a */
[----:B------:R-:W4:Y:S01]  /*09d0*/  LDG.E.128 R120, desc[UR10][R122.64] ;  /* 0x0000000a7a787981 */ /* 0x000f22000c1e1d00 */
[----:B------:R-:W-:-:S04]  /*09e0*/  IMAD.WIDE.U32 R128, R207, 0x10, R128 ;  /* 0x00000010cf807825 */ /* 0x000fc800078e0080 */
[----:B------:R-:W-:Y:S02]  /*09f0*/  IMAD.WIDE.U32 R124, R207, 0x10, R124 ;  /* 0x00000010cf7c7825 */ /* 0x000fe400078e007c */
[----:B------:R-:W4:Y:S04]  /*0a00*/  LDG.E.128 R128, desc[UR10][R128.64] ;  /* 0x0000000a80807981 */ /* 0x000f28000c1e1d00 */
[----:B------:R-:W4:Y:S01]  /*0a10*/  LDG.E.128 R124, desc[UR10][R124.64] ;  /* 0x0000000a7c7c7981 */ /* 0x000f22000c1e1d00 */
[----:B------:R-:W-:Y:S02]  /*0a20*/  ISETP.NE.AND P3, PT, RZ, UR12, PT ;  /* 0x0000000cff007c0c */ /* 0x000fe4000bf65270 */
[----:B------:R-:W-:-:S04]  /*0a30*/  ISETP.NE.U32.AND P2, PT, RZ, UR14, PT ;  /* 0x0000000eff007c0c */ /* 0x000fc8000bf45070 */
[----:B------:R-:W-:Y:S02]  /*0a40*/  ISETP.NE.AND.EX P2, PT, RZ, UR15, PT, P2 ;  /* 0x0000000fff007c0c */ /* 0x000fe4000bf45320 */
[----:B------:R-:W-:-:S04]  /*0a50*/  ISETP.NE.U32.AND P0, PT, RZ, UR16, PT ;  /* 0x00000010ff007c0c */ /* 0x000fc8000bf05070 */
[----:B------:R-:W-:Y:S01]  /*0a60*/  ISETP.NE.AND.EX P0, PT, RZ, UR17, PT, P0 ;  /* 0x00000011ff007c0c */ /* 0x000fe2000bf05300 */
[----:B--2---:R-:W-:Y:S01]  /*0a70*/  IMAD.U32 R213, R132, 0x10000, RZ ;  /* 0x0001000084d57824 */ /* 0x004fe200078e00ff */
[C---:B------:R-:W-:Y:S02]  /*0a80*/  PRMT R217, R133.reuse, 0x7632, R217 ;  /* 0x0000763285d97816 */ /* 0x040fe400000000d9 */
[----:B------:R-:W-:Y:S01]  /*0a90*/  FSEL R236, R236, RZ, !P3 ;  /* 0x000000ffecec7208 */ /* 0x000fe20005800000 */
[----:B------:R-:W-:Y:S01]  /*0aa0*/  IMAD.U32 R229, R134, 0x10000, RZ ;  /* 0x0001000086e57824 */ /* 0x000fe200078e00ff */
[----:B------:R-:W-:-:S03]  /*0ab0*/  SHF.L.U32 R225, R133, 0x10, RZ ;  /* 0x0000001085e17819 */ /* 0x000fc600000006ff */
[----:B------:R-:W-:Y:S01]  /*0ac0*/  FADD.FTZ R0, -R236, R213 ;  /* 0x000000d5ec007221 */ /* 0x000fe20000010100 */
[----:B------:R-:W-:Y:S02]  /*0ad0*/  PRMT R133, R135, 0x7632, R133 ;  /* 0x0000763287857816 */ /* 0x000fe40000000085 */
[C---:B---3--:R-:W-:Y:S02]  /*0ae0*/  PRMT R216, R139.reuse, 0x7632, R216 ;  /* 0x000076328bd87816 */ /* 0x048fe400000000d8 */
[----:B------:R-:W-:Y:S02]  /*0af0*/  SHF.L.U32 R228, R139, 0x10, RZ ;  /* 0x000000108be47819 */ /* 0x000fe400000006ff */
[----:B------:R-:W-:Y:S01]  /*0b00*/  SHF.L.U32 R231, R135, 0x10, RZ ;  /* 0x0000001087e77819 */ /* 0x000fe200000006ff */
[----:B------:R-:W-:Y:S01]  /*0b10*/  IMAD.U32 R215, R136, 0x10000, RZ ;  /* 0x0001000088d77824 */ /* 0x000fe200078e00ff */
[----:B------:R-:W-:Y:S01]  /*0b20*/  PRMT R222, R132, 0x7632, R222 ;  /* 0x0000763284de7816 */ /* 0x000fe200000000de */
[----:B----4-:R-:W-:Y:S01]  /*0b30*/  IMAD.U32 R139, R140, 0x10000, RZ ;  /* 0x000100008c8b7824 */ /* 0x010fe200078e00ff */
[----:B------:R-:W-:-:S02]  /*0b40*/  PRMT R135, R137, 0x7632, R135 ;  /* 0x0000763289877816 */ /* 0x000fc40000000087 */
[----:B------:R-:W-:Y:S01]  /*0b50*/  SHF.L.U32 R227, R137, 0x10, RZ ;  /* 0x0000001089e37819 */ /* 0x000fe200000006ff */
[----:B------:R-:W-:Y:S01]  /*0b60*/  IMAD.U32 R226, R138, 0x10000, RZ ;  /* 0x000100008ae27824 */ /* 0x000fe200078e00ff */
[----:B------:R-:W-:Y:S02]  /*0b70*/  PRMT R132, R134, 0x7632, R132 ;  /* 0x0000763286847816 */ /* 0x000fe40000000084 */
[----:B------:R-:W-:Y:S01]  /*0b80*/  PRMT R224, R141, 0x7632, R224 ;  /* 0x000076328de07816 */ /* 0x000fe200000000e0 */
[----:B------:R-:W-:Y:S01]  /*0b90*/  FMUL.FTZ R0, R211, R0 ;  /* 0x00000000d3007220 */ /* 0x000fe20000410000 */
[----:B------:R-:W-:Y:S01]  /*0ba0*/  SHF.L.U32 R137, R141, 0x10, RZ ;  /* 0x000000108d897819 */ /* 0x000fe200000006ff */
[----:B-----5:R-:W-:Y:S01]  /*0bb0*/  FMUL.FTZ R141, R64, R139 ;  /* 0x0000008b408d7220 */ /* 0x020fe20000410000 */
[----:B------:R-:W-:Y:S01]  /*0bc0*/  PRMT R134, R138, 0x7632, R134 ;  /* 0x000076328a867816 */ /* 0x000fe20000000086 */
[----:B------:R-:W-:Y:S01]  /*0bd0*/  IMAD.U32 R221, R142, 0x10000, RZ ;  /* 0x000100008edd7824 */ /* 0x000fe200078e00ff */
[----:B------:R-:W-:Y:S01]  /*0be0*/  PRMT R223, R136, 0x7632, R223 ;  /* 0x0000763288df7816 */ /* 0x000fe200000000df */
[----:B------:R-:W-:Y:S01]  /*0bf0*/  FADD.FTZ R138, -R236, R229 ;  /* 0x000000e5ec8a7221 */ /* 0x000fe20000010100 */
[----:B------:R-:W-:Y:S01]  /*0c00*/  PRMT R136, R140, 0x7632, R136 ;  /* 0x000076328c887816 */ /* 0x000fe20000000088 */
[----:B------:R-:W-:Y:S01]  /*0c10*/  FADD.FTZ R214, -R236, R225 ;  /* 0x000000e1ecd67221 */ /* 0x000fe20000010100 */
[----:B------:R-:W-:Y:S01]  /*0c20*/  FADD.FTZ R206, R215, R206 ;  /* 0x000000ced7ce7221 */ /* 0x000fe20000010000 */
[-C--:B------:R-:W-:Y:S01]  /*0c30*/  FFMA.FTZ R208, R0, R215.reuse, R208 ;  /* 0x000000d700d07223 */ /* 0x080fe200000100d0 */
[----:B------:R-:W-:Y:S01]  /*0c40*/  IMAD.U32 R225, R222, 0x10000, RZ ;  /* 0x00010000dee17824 */ /* 0x000fe200078e00ff */
[C---:B------:R-:W-:Y:S01]  /*0c50*/  PRMT R220, R143.reuse, 0x7632, R220 ;  /* 0x000076328fdc7816 */ /* 0x040fe200000000dc */
[----:B------:R-:W-:Y:S01]  /*0c60*/  FFMA.FTZ R215, R40, R215, R141 ;  /* 0x000000d728d77223 */ /* 0x000fe2000001008d */
[----:B------:R-:W-:Y:S01]  /*0c70*/  SHF.L.U32 R219, R143, 0x10, RZ ;  /* 0x000000108fdb7819 */ /* 0x000fe200000006ff */
[C---:B------:R-:W-:Y:S01]  /*0c80*/  FMUL.FTZ R143, R211.reuse, R138 ;  /* 0x0000008ad38f7220 */ /* 0x040fe20000410000 */
[----:B------:R-:W-:Y:S01]  /*0c90*/  FMUL.FTZ R141, R68, R221 ;  /* 0x000000dd448d7220 */ /* 0x000fe20000410000 */
[----:B------:R-:W-:Y:S01]  /*0ca0*/  FADD.FTZ R138, -R236, R231 ;  /* 0x000000e7ec8a7221 */ /* 0x000fe20000010100 */
[----:B------:R-:W-:Y:S01]  /*0cb0*/  SHF.L.U32 R222, R136, 0x10, RZ ;  /* 0x0000001088de7819 */ /* 0x000fe200000006ff */
[----:B------:R-:W-:Y:S01]  /*0cc0*/  FADD.FTZ R136, -R236, R225 ;  /* 0x000000e1ec887221 */ /* 0x000fe20000010100 */
[----:B------:R-:W-:Y:S01]  /*0cd0*/  PRMT R218, R142, 0x7632, R218 ;  /* 0x000076328eda7816 */ /* 0x000fe200000000da */
[----:B------:R-:W-:Y:S01]  /*0ce0*/  FFMA.FTZ R142, R44, R226, R141 ;  /* 0x000000e22c8e7223 */ /* 0x000fe2000001008d */
[----:B------:R-:W-:Y:S01]  /*0cf0*/  FMUL.FTZ R141, R211, R138 ;  /* 0x0000008ad38d7220 */ /* 0x000fe20000410000 */
[----:B------:R-:W-:Y:S01]  /*0d00*/  FADD.FTZ R204, R139, R204 ;  /* 0x000000cc8bcc7221 */ /* 0x000fe20000010000 */
[----:B------:R-:W-:Y:S01]  /*0d10*/  FFMA.FTZ R205, R0, R139, R205 ;  /* 0x0000008b00cd7223 */ /* 0x000fe200000100cd */
[----:B------:R-:W-:-:S02]  /*0d20*/  IMAD.U32 R138, R223, 0x10000, RZ ;  /* 0x00010000df8a7824 */ /* 0x000fc400078e00ff */
[----:B------:R-:W-:Y:S01]  /*0d30*/  FMUL.FTZ R139, R211, R136 ;  /* 0x00000088d38b7220 */ /* 0x000fe20000410000 */
[----:B------:R-:W-:Y:S01]  /*0d40*/  FMUL.FTZ R136, R65, R222 ;  /* 0x000000de41887220 */ /* 0x000fe20000410000 */
[----:B------:R-:W-:Y:S01]  /*0d50*/  SHF.L.U32 R217, R217, 0x10, RZ ;  /* 0x00000010d9d97819 */ /* 0x000fe200000006ff */
[----:B------:R-:W-:Y:S01]  /*0d60*/  FADD.FTZ R202, R138, R202 ;  /* 0x000000ca8aca7221 */ /* 0x000fe20000010000 */
[----:B------:R-:W-:Y:S01]  /*0d70*/  FFMA.FTZ R203, R139, R138, R203 ;  /* 0x0000008a8bcb7223 */ /* 0x000fe200000100cb */
[----:B------:R-:W-:Y:S01]  /*0d80*/  FMUL.FTZ R214, R211, R214 ;  /* 0x000000d6d3d67220 */ /* 0x000fe20000410000 */
[----:B------:R-:W-:Y:S01]  /*0d90*/  FFMA.FTZ R138, R41, R138, R136 ;  /* 0x0000008a298a7223 */ /* 0x000fe20000010088 */
[----:B------:R-:W-:Y:S01]  /*0da0*/  FADD.FTZ R190, R226, R190 ;  /* 0x000000bee2be7221 */ /* 0x000fe20000010000 */
[----:B------:R-:W-:Y:S01]  /*0db0*/  FFMA.FTZ R191, R143, R226, R191 ;  /* 0x000000e28fbf7223 */ /* 0x000fe200000100bf */
[----:B------:R-:W-:Y:S01]  /*0dc0*/  FADD.FTZ R136, -R236, R217 ;  /* 0x000000d9ec887221 */ /* 0x000fe20000010100 */
[----:B------:R-:W-:-:S02]  /*0dd0*/  IMAD.U32 R226, R224, 0x10000, RZ ;  /* 0x00010000e0e27824 */ /* 0x000fc400078e00ff */
[-C--:B------:R-:W-:Y:S01]  /*0de0*/  FMUL.FTZ R213, R66, R137.reuse ;  /* 0x0000008942d57220 */ /* 0x080fe20000410000 */
[----:B------:R-:W-:Y:S01]  /*0df0*/  FADD.FTZ R196, R137, R196 ;  /* 0x000000c489c47221 */ /* 0x000fe20000010000 */
[----:B------:R-:W-:Y:S01]  /*0e00*/  FFMA.FTZ R197, R214, R137, R197 ;  /* 0x00000089d6c57223 */ /* 0x000fe200000100c5 */
[----:B------:R-:W-:Y:S01]  /*0e10*/  SHF.L.U32 R224, R135, 0x10, RZ ;  /* 0x0000001087e07819 */ /* 0x000fe200000006ff */
[----:B------:R-:W-:Y:S01]  /*0e20*/  FMUL.FTZ R137, R211, R136 ;  /* 0x00000088d3897220 */ /* 0x000fe20000410000 */
[----:B------:R-:W-:Y:S01]  /*0e30*/  FMUL.FTZ R136, R67, R226 ;  /* 0x000000e243887220 */ /* 0x000fe20000410000 */
[----:B------:R-:W-:Y:S02]  /*0e40*/  IMAD.U32 R133, R133, 0x10000, RZ ;  /* 0x0001000085857824 */ /* 0x000fe400078e00ff */
[----:B------:R-:W-:Y:S01]  /*0e50*/  FADD.FTZ R194, R224, R194 ;  /* 0x000000c2e0c27221 */ /* 0x000fe20000010000 */
[-C--:B------:R-:W-:Y:S01]  /*0e60*/  FFMA.FTZ R195, R137, R224.reuse, R195 ;  /* 0x000000e089c37223 */ /* 0x080fe200000100c3 */
[----:B------:R-:W-:Y:S01]  /*0e70*/  FFMA.FTZ R136, R43, R224, R136 ;  /* 0x000000e02b887223 */ /* 0x000fe20000010088 */
[----:B------:R-:W-:-:S02]  /*0e80*/  IMAD.U32 R135, R132, 0x10000, RZ ;  /* 0x0001000084877824 */ /* 0x000fc400078e00ff */
[----:B------:R-:W-:Y:S02]  /*0e90*/  IMAD.U32 R224, R220, 0x10000, RZ ;  /* 0x00010000dce07824 */ /* 0x000fe400078e00ff */
[----:B------:R-:W-:Y:S01]  /*0ea0*/  FADD.FTZ R220, -R236, R133 ;  /* 0x00000085ecdc7221 */ /* 0x000fe20000010100 */
[----:B------:R-:W-:Y:S01]  /*0eb0*/  FADD.FTZ R188, R221, R188 ;  /* 0x000000bcddbc7221 */ /* 0x000fe20000010000 */
[----:B------:R-:W-:Y:S01]  /*0ec0*/  FFMA.FTZ R189, R143, R221, R189 ;  /* 0x000000dd8fbd7223 */ /* 0x000fe200000100bd */
[----:B------:R-:W-:Y:S01]  /*0ed0*/  IMAD.U32 R221, R108, 0x10000, RZ ;  /* 0x000100006cdd7824 */ /* 0x000fe200078e00ff */
[----:B------:R-:W-:Y:S01]  /*0ee0*/  SHF.L.U32 R218, R218, 0x10, RZ ;  /* 0x00000010dada7819 */ /* 0x000fe200000006ff */
[----:B------:R-:W-:Y:S01]  /*0ef0*/  FADD.FTZ R132, -R236, R135 ;  /* 0x00000087ec847221 */ /* 0x000fe20000010100 */
[----:B------:R-:W-:Y:S01]  /*0f00*/  FMUL.FTZ R133, R211, R220 ;  /* 0x000000dcd3857220 */ /* 0x000fe20000410000 */
[----:B------:R-:W-:Y:S01]  /*0f10*/  FADD.FTZ R200, R222, R200 ;  /* 0x000000c8dec87221 */ /* 0x000fe20000010000 */
[----:B------:R-:W-:Y:S01]  /*0f20*/  FFMA.FTZ R201, R139, R222, R201 ;  /* 0x000000de8bc97223 */ /* 0x000fe200000100c9 */
[C---:B------:R-:W-:Y:S01]  /*0f30*/  PRMT R220, R116.reuse, 0x7632, R220 ;  /* 0x0000763274dc7816 */ /* 0x040fe200000000dc */
[----:B------:R-:W-:Y:S01]  /*0f40*/  IMAD.U32 R222, R116, 0x10000, RZ ;  /* 0x0001000074de7824 */ /* 0x000fe200078e00ff */
[----:B------:R-:W-:Y:S01]  /*0f50*/  SHF.L.U32 R134, R134, 0x10, RZ ;  /* 0x0000001086867819 */ /* 0x000fe200000006ff */
[----:B------:R-:W-:Y:S01]  /*0f60*/  FADD.FTZ R116, -R236, R221 ;  /* 0x000000ddec747221 */ /* 0x000fe20000010100 */
[----:B------:R-:W-:Y:S01]  /*0f70*/  SHF.L.U32 R223, R109, 0x10, RZ ;  /* 0x000000106ddf7819 */ /* 0x000fe200000006ff */
[----:B------:R-:W-:Y:S01]  /*0f80*/  FMUL.FTZ R135, R211, R132 ;  /* 0x00000084d3877220 */ /* 0x000fe20000410000 */
[----:B------:R-:W-:Y:S01]  /*0f90*/  FMUL.FTZ R132, R69, R218 ;  /* 0x000000da45847220 */ /* 0x000fe20000410000 */
[----:B------:R-:W-:Y:S01]  /*0fa0*/  FMUL.FTZ R231, R211, R116 ;  /* 0x00000074d3e77220 */ /* 0x000fe20000410000 */
[----:B------:R-:W-:Y:S01]  /*0fb0*/  FADD.FTZ R186, R134, R186 ;  /* 0x000000ba86ba7221 */ /* 0x000fe20000010000 */
[-C--:B------:R-:W-:Y:S01]  /*0fc0*/  FFMA.FTZ R187, R135, R134.reuse, R187 ;  /* 0x0000008687bb7223 */ /* 0x080fe200000100bb */
[----:B------:R-:W-:Y:S01]  /*0fd0*/  FADD.FTZ R116, -R236, R223 ;  /* 0x000000dfec747221 */ /* 0x000fe20000010100 */
[----:B------:R-:W-:Y:S01]  /*0fe0*/  FFMA.FTZ R134, R45, R134, R132 ;  /* 0x000000862d867223 */ /* 0x000fe20000010084 */
[----:B------:R-:W-:Y:S01]  /*0ff0*/  SHF.L.U32 R216, R216, 0x10, RZ ;  /* 0x00000010d8d87819 */ /* 0x000fe200000006ff */
[----:B------:R-:W-:-:S02]  /*1000*/  IMAD.U32 R225, R110, 0x10000, RZ ;  /* 0x000100006ee17824 */ /* 0x000fc400078e00ff */
[----:B------:R-:W-:Y:S01]  /*1010*/  FMUL.FTZ R132, R71, R224 ;  /* 0x000000e047847220 */ /* 0x000fe20000410000 */
[----:B------:R-:W-:Y:S01]  /*1020*/  FADD.FTZ R198, R227, R198 ;  /* 0x000000c6e3c67221 */ /* 0x000fe20000010000 */
[-C--:B------:R-:W-:Y:S01]  /*1030*/  FFMA.FTZ R199, R214, R227.reuse, R199 ;  /* 0x000000e3d6c77223 */ /* 0x080fe200000100c7 */
[----:B------:R-:W-:Y:S01]  /*1040*/  FFMA.FTZ R213, R42, R227, R213 ;  /* 0x000000e32ad57223 */ /* 0x000fe200000100d5 */
[-C--:B------:R-:W-:Y:S01]  /*1050*/  FMUL.FTZ R227, R70, R219.reuse ;  /* 0x000000db46e37220 */ /* 0x080fe20000410000 */
[----:B------:R-:W-:Y:S01]  /*1060*/  FMUL.FTZ R229, R211, R116 ;  /* 0x00000074d3e57220 */ /* 0x000fe20000410000 */
[----:B------:R-:W-:Y:S01]  /*1070*/  FADD.FTZ R180, R219, R180 ;  /* 0x000000b4dbb47221 */ /* 0x000fe20000010000 */
[----:B------:R-:W-:Y:S01]  /*1080*/  FFMA.FTZ R181, R141, R219, R181 ;  /* 0x000000db8db57223 */ /* 0x000fe200000100b5 */
[----:B------:R-:W-:Y:S01]  /*1090*/  SHF.L.U32 R233, R111, 0x10, RZ ;  /* 0x000000106fe97819 */ /* 0x000fe200000006ff */
[----:B------:R-:W-:Y:S01]  /*10a0*/  FADD.FTZ R116, -R236, R225 ;  /* 0x000000e1ec747221 */ /* 0x000fe20000010100 */
[----:B------:R-:W-:Y:S01]  /*10b0*/  FADD.FTZ R178, R216, R178 ;  /* 0x000000b2d8b27221 */ /* 0x000fe20000010000 */
[-C--:B------:R-:W-:Y:S01]  /*10c0*/  FFMA.FTZ R179, R133, R216.reuse, R179 ;  /* 0x000000d885b37223 */ /* 0x080fe200000100b3 */
[----:B------:R-:W-:Y:S01]  /*10d0*/  FFMA.FTZ R132, R47, R216, R132 ;  /* 0x000000d82f847223 */ /* 0x000fe20000010084 */
[----:B------:R-:W-:Y:S01]  /*10e0*/  FADD.FTZ R176, R224, R176 ;  /* 0x000000b0e0b07221 */ /* 0x000fe20000010000 */
[----:B------:R-:W-:Y:S01]  /*10f0*/  FFMA.FTZ R177, R133, R224, R177 ;  /* 0x000000e085b17223 */ /* 0x000fe200000100b1 */
[----:B------:R-:W-:Y:S01]  /*1100*/  PRMT R219, R108, 0x7632, R219 ;  /* 0x000076326cdb7816 */ /* 0x000fe200000000db */
[----:B------:R-:W-:Y:S01]  /*1110*/  FADD.FTZ R192, R226, R192 ;  /* 0x000000c0e2c07221 */ /* 0x000fe20000010000 */
[----:B------:R-:W-:Y:S01]  /*1120*/  PRMT R217, R109, 0x7632, R217 ;  /* 0x000076326dd97816 */ /* 0x000fe200000000d9 */
[----:B------:R-:W-:Y:S01]  /*1130*/  FFMA.FTZ R193, R137, R226, R193 ;  /* 0x000000e289c17223 */ /* 0x000fe200000100c1 */
[----:B------:R-:W-:Y:S01]  /*1140*/  PRMT R216, R110, 0x7632, R216 ;  /* 0x000076326ed87816 */ /* 0x000fe200000000d8 */
[----:B------:R-:W-:Y:S01]  /*1150*/  FFMA.FTZ R140, R46, R228, R227 ;  /* 0x000000e42e8c7223 */ /* 0x000fe200000100e3 */
[----:B------:R-:W-:Y:S01]  /*1160*/  PRMT R108, R111, 0x7632, R108 ;  /* 0x000076326f6c7816 */ /* 0x000fe2000000006c */
[----:B------:R-:W-:Y:S01]  /*1170*/  IMAD.U32 R230, R112, 0x10000, RZ ;  /* 0x0001000070e67824 */ /* 0x000fe200078e00ff */
[C---:B------:R-:W-:Y:S01]  /*1180*/  PRMT R109, R115.reuse, 0x7632, R109 ;  /* 0x00007632736d7816 */ /* 0x040fe2000000006d */
[C---:B------:R-:W-:Y:S01]  /*1190*/  IMAD.U32 R226, R114.reuse, 0x10000, RZ ;  /* 0x0001000072e27824 */ /* 0x040fe200078e00ff */
[----:B------:R-:W-:Y:S01]  /*11a0*/  SHF.L.U32 R224, R115, 0x10, RZ ;  /* 0x0000001073e07819 */ /* 0x000fe200000006ff */
[----:B------:R-:W-:Y:S01]  /*11b0*/  FMUL.FTZ R227, R211, R116 ;  /* 0x00000074d3e37220 */ /* 0x000fe20000410000 */
[----:B------:R-:W-:-:S02]  /*11c0*/  PRMT R110, R114, 0x7632, R110 ;  /* 0x00007632726e7816 */ /* 0x000fc4000000006e */
[C---:B------:R-:W-:Y:S02]  /*11d0*/  PRMT R111, R119.reuse, 0x7632, R111 ;  /* 0x00007632776f7816 */ /* 0x040fe4000000006f */
[----:B------:R-:W-:Y:S01]  /*11e0*/  SHF.L.U32 R115, R119, 0x10, RZ ;  /* 0x0000001077737819 */ /* 0x000fe200000006ff */
[----:B------:R-:W-:Y:S01]  /*11f0*/  FMUL.FTZ R119, R72, R222 ;  /* 0x000000de48777220 */ /* 0x000fe20000410000 */
[----:B------:R-:W-:Y:S01]  /*1200*/  SHF.L.U32 R114, R117, 0x10, RZ ;  /* 0x0000001075727819 */ /* 0x000fe200000006ff */
[----:B------:R-:W-:Y:S01]  /*1210*/  FADD.FTZ R116, -R236, R233 ;  /* 0x000000e9ec747221 */ /* 0x000fe20000010100 */
[----:B------:R-:W-:Y:S01]  /*1220*/  FADD.FTZ R182, R228, R182 ;  /* 0x000000b6e4b67221 */ /* 0x000fe20000010000 */
[----:B------:R-:W-:Y:S01]  /*1230*/  FFMA.FTZ R183, R141, R228, R183 ;  /* 0x000000e48db77223 */ /* 0x000fe200000100b7 */
[----:B------:R-:W-:Y:S01]  /*1240*/  IMAD.U32 R219, R219, 0x10000, RZ ;  /* 0x00010000dbdb7824 */ /* 0x000fe200078e00ff */
[----:B------:R-:W-:Y:S01]  /*1250*/  SHF.L.U32 R228, R113, 0x10, RZ ;  /* 0x0000001071e47819 */ /* 0x000fe200000006ff */
[----:B------:R-:W-:Y:S01]  /*1260*/  FADD.FTZ R174, R230, R174 ;  /* 0x000000aee6ae7221 */ /* 0x000fe20000010000 */
[-C--:B------:R-:W-:Y:S01]  /*1270*/  FFMA.FTZ R175, R231, R230.reuse, R175 ;  /* 0x000000e6e7af7223 */ /* 0x080fe200000100af */
[----:B------:R-:W-:Y:S01]  /*1280*/  FFMA.FTZ R230, R48, R230, R119 ;  /* 0x000000e630e67223 */ /* 0x000fe20000010077 */
[----:B------:R-:W-:Y:S01]  /*1290*/  PRMT R232, R117, 0x7632, R232 ;  /* 0x0000763275e87816 */ /* 0x000fe200000000e8 */
[----:B------:R-:W-:Y:S01]  /*12a0*/  FMUL.FTZ R119, R74, R114 ;  /* 0x000000724a777220 */ /* 0x000fe20000410000 */
[----:B------:R-:W-:Y:S01]  /*12b0*/  FMUL.FTZ R225, R211, R116 ;  /* 0x00000074d3e17220 */ /* 0x000fe20000410000 */
[----:B------:R-:W-:-:S02]  /*12c0*/  IMAD.U32 R117, R118, 0x10000, RZ ;  /* 0x0001000076757824 */ /* 0x000fc400078e00ff */
[----:B------:R-:W-:Y:S01]  /*12d0*/  FADD.FTZ R116, -R236, R219 ;  /* 0x000000dbec747221 */ /* 0x000fe20000010100 */
[----:B------:R-:W-:Y:S01]  /*12e0*/  SHF.L.U32 R217, R217, 0x10, RZ ;  /* 0x00000010d9d97819 */ /* 0x000fe200000006ff */
[----:B------:R-:W-:Y:S01]  /*12f0*/  FADD.FTZ R160, R228, R160 ;  /* 0x000000a0e4a07221 */ /* 0x000fe20000010000 */
[-C--:B------:R-:W-:Y:S01]  /*1300*/  FFMA.FTZ R161, R229, R228.reuse, R161 ;  /* 0x000000e4e5a17223 */ /* 0x080fe200000100a1 */
[----:B------:R-:W-:Y:S01]  /*1310*/  FFMA.FTZ R228, R50, R228, R119 ;  /* 0x000000e432e47223 */ /* 0x000fe20000010077 */
[----:B------:R-:W-:Y:S01]  /*1320*/  FMUL.FTZ R119, R76, R117 ;  /* 0x000000754c777220 */ /* 0x000fe20000410000 */
[----:B------:R-:W-:Y:S01]  /*1330*/  FMUL.FTZ R223, R211, R116 ;  /* 0x00000074d3df7220 */ /* 0x000fe20000410000 */
[----:B------:R-:W-:Y:S01]  /*1340*/  FADD.FTZ R116, -R236, R217 ;  /* 0x000000d9ec747221 */ /* 0x000fe20000010100 */
[----:B------:R-:W-:Y:S02]  /*1350*/  IMAD.U32 R217, R216, 0x10000, RZ ;  /* 0x00010000d8d97824 */ /* 0x000fe400078e00ff */
[----:B------:R-:W-:Y:S01]  /*1360*/  FADD.FTZ R37, R226, R37 ;  /* 0x00000025e2257221 */ /* 0x000fe20000010000 */
[-C--:B------:R-:W-:Y:S01]  /*1370*/  FFMA.FTZ R153, R227, R226.reuse, R153 ;  /* 0x000000e2e3997223 */ /* 0x080fe20000010099 */
[----:B------:R-:W-:Y:S01]  /*1380*/  FFMA.FTZ R226, R52, R226, R119 ;  /* 0x000000e234e27223 */ /* 0x000fe20000010077 */
[-C--:B------:R-:W-:Y:S01]  /*1390*/  FMUL.FTZ R119, R78, R115.reuse ;  /* 0x000000734e777220 */ /* 0x080fe20000410000 */
[----:B------:R-:W-:Y:S01]  /*13a0*/  FADD.FTZ R158, R114, R158 ;  /* 0x0000009e729e7221 */ /* 0x000fe20000010000 */
[----:B------:R-:W-:Y:S01]  /*13b0*/  FFMA.FTZ R159, R229, R114, R159 ;  /* 0x00000072e59f7223 */ /* 0x000fe2000001009f */
[----:B------:R-:W-:Y:S01]  /*13c0*/  FADD.FTZ R16, R115, R16 ;  /* 0x0000001073107221 */ /* 0x000fe20000010000 */
[----:B------:R-:W-:Y:S01]  /*13d0*/  FFMA.FTZ R4, R225, R115, R4 ;  /* 0x00000073e1047223 */ /* 0x000fe20000010004 */
[----:B------:R-:W-:Y:S01]  /*13e0*/  FADD.FTZ R114, -R236, R217 ;  /* 0x000000d9ec727221 */ /* 0x000fe20000010100 */
[----:B------:R-:W-:-:S03]  /*13f0*/  SHF.L.U32 R115, R108, 0x10, RZ ;  /* 0x000000106c737819 */ /* 0x000fc600000006ff */
[----:B------:R-:W-:Y:S02]  /*1400*/  FMUL.FTZ R219, R211, R114 ;  /* 0x00000072d3db7220 */ /* 0x000fe40000410000 */
[----:B------:R-:W-:Y:S02]  /*1410*/  FADD.FTZ R216, -R236, R115 ;  /* 0x00000073ecd87221 */ /* 0x000fe40000010100 */
[----:B------:R-:W0:Y:S01]  /*1420*/  @P2 LDC.64 R114, c[0x0][0x438] ;  /* 0x00010e00ff722b82 */ /* 0x000e220000000a00 */
[----:B------:R-:W-:Y:S01]  /*1430*/  FADD.FTZ R184, R218, R184 ;  /* 0x000000b8dab87221 */ /* 0x000fe20000010000 */
[----:B------:R-:W-:Y:S01]  /*1440*/  FFMA.FTZ R185, R135, R218, R185 ;  /* 0x000000da87b97223 */ /* 0x000fe200000100b9 */
[----:B------:R-:W-:Y:S01]  /*1450*/  PRMT R218, R112, 0x7632, R218 ;  /* 0x0000763270da7816 */ /* 0x000fe200000000da */
[----:B------:R-:W-:Y:S01]  /*1460*/  IMAD.U32 R232, R232, 0x10000, RZ ;  /* 0x00010000e8e87824 */ /* 0x000fe200078e00ff */
[----:B------:R-:W-:Y:S01]  /*1470*/  PRMT R112, R113, 0x7632, R112 ;  /* 0x0000763271707816 */ /* 0x000fe20000000070 */
[----:B------:R-:W-:Y:S01]  /*1480*/  FMUL.FTZ R221, R211, R116 ;  /* 0x00000074d3dd7220 */ /* 0x000fe20000410000 */
[----:B------:R-:W-:-:S02]  /*1490*/  PRMT R113, R118, 0x7632, R113 ;  /* 0x0000763276717816 */ /* 0x000fc40000000071 */
[----:B------:R-:W-:Y:S01]  /*14a0*/  SHF.L.U32 R234, R220, 0x10, RZ ;  /* 0x00000010dcea7819 */ /* 0x000fe200000006ff */
[----:B------:R-:W-:Y:S01]  /*14b0*/  FMUL.FTZ R220, R75, R232 ;  /* 0x000000e84bdc7220 */ /* 0x000fe20000410000 */
[----:B------:R-:W-:Y:S02]  /*14c0*/  SHF.L.U32 R112, R112, 0x10, RZ ;  /* 0x0000001070707819 */ /* 0x000fe400000006ff */
[----:B------:R-:W-:-:S03]  /*14d0*/  SHF.L.U32 R238, R113, 0x10, RZ ;  /* 0x0000001071ee7819 */ /* 0x000fc600000006ff */
[----:B------:R-:W-:Y:S01]  /*14e0*/  FADD.FTZ R156, R112, R156 ;  /* 0x0000009c709c7221 */ /* 0x000fe20000010000 */
[-C--:B------:R-:W-:Y:S01]  /*14f0*/  FFMA.FTZ R157, R221, R112.reuse, R157 ;  /* 0x00000070dd9d7223 */ /* 0x080fe2000001009d */
[----:B------:R-:W-:Y:S02]  /*1500*/  FFMA.FTZ R220, R51, R112, R220 ;  /* 0x0000007033dc7223 */ /* 0x000fe400000100dc */
[----:B------:R-:W1:Y:S01]  /*1510*/  @P0 LDC.64 R112, c[0x0][0x3b8] ;  /* 0x0000ee00ff700b82 */ /* 0x000e620000000a00 */
[----:B0-----:R-:W-:-:S05]  /*1520*/  @P2 IMAD.WIDE.U32 R114, R210, 0x10, R114 ;  /* 0x00000010d2722825 */ /* 0x001fca00078e0072 */
[----:B------:R0:W5:Y:S01]  /*1530*/  @P2 LDG.E.128 R96, desc[UR10][R114.64] ;  /* 0x0000000a72602981 */ /* 0x000162000c1e1d00 */
[----:B------:R-:W-:Y:S01]  /*1540*/  IMAD.U32 R108, R111, 0x10000, RZ ;  /* 0x000100006f6c7824 */ /* 0x000fe200078e00ff */
[----:B------:R-:W-:Y:S01]  /*1550*/  SHF.L.U32 R109, R109, 0x10, RZ ;  /* 0x000000106d6d7819 */ /* 0x000fe200000006ff */
[----:B------:R-:W-:Y:S02]  /*1560*/  FMUL.FTZ R217, R211, R216 ;  /* 0x000000d8d3d97220 */ /* 0x000fe40000410000 */
[----:B------:R-:W-:Y:S01]  /*1570*/  FMUL.FTZ R216, R79, R108 ;  /* 0x0000006c4fd87220 */ /* 0x000fe20000410000 */
[----:B0-----:R-:W0:Y:S01]  /*1580*/  LDC.64 R114, c[0x0][0x3b0] ;  /* 0x0000ec00ff727b82 */ /* 0x001e220000000a00 */
[----:B------:R-:W-:Y:S01]  /*1590*/  FADD.FTZ R34, R109, R34 ;  /* 0x000000226d227221 */ /* 0x000fe20000010000 */
[-C--:B------:R-:W-:Y:S01]  /*15a0*/  FFMA.FTZ R150, R217, R109.reuse, R150 ;  /* 0x0000006dd9967223 */ /* 0x080fe20000010096 */
[----:B------:R-:W-:Y:S01]  /*15b0*/  FFMA.FTZ R216, R55, R109, R216 ;  /* 0x0000006d37d87223 */ /* 0x000fe200000100d8 */
[----:B------:R-:W-:Y:S01]  /*15c0*/  FADD.FTZ R154, R232, R154 ;  /* 0x0000009ae89a7221 */ /* 0x000fe20000010000 */
[----:B-1----:R-:W-:-:S04]  /*15d0*/  @P0 IMAD.WIDE.U32 R112, R210, 0x8, R112 ;  /* 0x00000008d2700825 */ /* 0x002fc800078e0070 */
[----:B------:R-:W-:Y:S01]  /*15e0*/  FFMA.FTZ R155, R221, R232, R155 ;  /* 0x000000e8dd9b7223 */ /* 0x000fe2000001009b */
[----:B------:R-:W-:Y:S01]  /*15f0*/  PRMT R109, R120, 0x7632, R109 ;  /* 0x00007632786d7816 */ /* 0x000fe2000000006d */
[----:B------:R-:W-:Y:S01]  /*1600*/  FADD.FTZ R172, R222, R172 ;  /* 0x000000acdeac7221 */ /* 0x000fe20000010000 */
[----:B------:R-:W-:Y:S01]  /*1610*/  FFMA.FTZ R173, R231, R222, R173 ;  /* 0x000000dee7ad7223 */ /* 0x000fe200000100ad */
[----:B------:R-:W-:Y:S01]  /*1620*/  PRMT R232, R121, 0x7632, R232 ;  /* 0x0000763279e87816 */ /* 0x000fe200000000e8 */
[-C--:B------:R-:W-:Y:S01]  /*1630*/  FMUL.FTZ R222, R73, R234.reuse ;  /* 0x000000ea49de7220 */ /* 0x080fe20000410000 */
[----:B------:R-:W-:Y:S01]  /*1640*/  FADD.FTZ R168, R234, R168 ;  /* 0x000000a8eaa87221 */ /* 0x000fe20000010000 */
[----:B------:R-:W-:Y:S01]  /*1650*/  FFMA.FTZ R169, R223, R234, R169 ;  /* 0x000000eadfa97223 */ /* 0x000fe200000100a9 */
[----:B------:R-:W-:Y:S01]  /*1660*/  IMAD.U32 R121, R121, 0x10000, RZ ;  /* 0x0001000079797824 */ /* 0x000fe200078e00ff */
[C---:B------:R-:W-:Y:S01]  /*1670*/  PRMT R234, R122.reuse, 0x7632, R234 ;  /* 0x000076327aea7816 */ /* 0x040fe200000000ea */
[----:B------:R1:W5:Y:S01]  /*1680*/  @P0 LDG.E.64 R164, desc[UR10][R112.64] ;  /* 0x0000000a70a40981 */ /* 0x000362000c1e1b00 */
[----:B------:R-:W-:-:S02]  /*1690*/  SHF.L.U32 R235, R122, 0x10, RZ ;  /* 0x000000107aeb7819 */ /* 0x000fc400000006ff */
[C---:B------:R-:W-:Y:S02]  /*16a0*/  PRMT R122, R123.reuse, 0x7632, R122 ;  /* 0x000076327b7a7816 */ /* 0x040fe4000000007a */
[----:B------:R-:W-:Y:S02]  /*16b0*/  SHF.L.U32 R233, R120, 0x10, RZ ;  /* 0x0000001078e97819 */ /* 0x000fe400000006ff */
[----:B------:R-:W-:Y:S01]  /*16c0*/  SHF.L.U32 R237, R123, 0x10, RZ ;  /* 0x000000107bed7819 */ /* 0x000fe200000006ff */
[----:B-1----:R-:W-:Y:S02]  /*16d0*/  IMAD.U32 R113, R109, 0x10000, RZ ;  /* 0x000100006d717824 */ /* 0x002fe400078e00ff */
[----:B------:R-:W-:Y:S01]  /*16e0*/  FADD.FTZ R109, -R236, R121 ;  /* 0x00000079ec6d7221 */ /* 0x000fe20000010100 */
[----:B------:R-:W-:Y:S01]  /*16f0*/  SHF.L.U32 R121, R232, 0x10, RZ ;  /* 0x00000010e8797819 */ /* 0x000fe200000006ff */
[----:B------:R-:W-:Y:S01]  /*1700*/  IMAD.U32 R218, R218, 0x10000, RZ ;  /* 0x00010000dada7824 */ /* 0x000fe200078e00ff */
[----:B------:R-:W-:Y:S01]  /*1710*/  SHF.L.U32 R123, R234, 0x10, RZ ;  /* 0x00000010ea7b7819 */ /* 0x000fe200000006ff */
[----:B------:R-:W-:-:S02]  /*1720*/  IMAD.U32 R239, R122, 0x10000, RZ ;  /* 0x000100007aef7824 */ /* 0x000fc400078e00ff */
[C---:B------:R-:W-:Y:S01]  /*1730*/  FADD.FTZ R120, -R236.reuse, R233 ;  /* 0x000000e9ec787221 */ /* 0x040fe20000010100 */
[----:B------:R-:W-:Y:S01]  /*1740*/  FADD.FTZ R233, -R236, R235 ;  /* 0x000000ebece97221 */ /* 0x000fe20000010100 */
[----:B------:R-:W-:Y:S01]  /*1750*/  FADD.FTZ R170, R218, R170 ;  /* 0x000000aadaaa7221 */ /* 0x000fe20000010000 */
[-C--:B------:R-:W-:Y:S01]  /*1760*/  FFMA.FTZ R171, R223, R218.reuse, R171 ;  /* 0x000000dadfab7223 */ /* 0x080fe200000100ab */
[----:B------:R-:W-:Y:S01]  /*1770*/  FFMA.FTZ R222, R49, R218, R222 ;  /* 0x000000da31de7223 */ /* 0x000fe200000100de */
[C---:B------:R-:W-:Y:S01]  /*1780*/  FADD.FTZ R235, -R236.reuse, R237 ;  /* 0x000000edeceb7221 */ /* 0x040fe20000010100 */
[C---:B------:R-:W-:Y:S01]  /*1790*/  FADD.FTZ R113, -R236.reuse, R113 ;  /* 0x00000071ec717221 */ /* 0x040fe20000010100 */
[C---:B------:R-:W-:Y:S01]  /*17a0*/  FADD.FTZ R232, -R236.reuse, R121 ;  /* 0x00000079ece87221 */ /* 0x040fe20000010100 */
[----:B------:R-:W-:Y:S01]  /*17b0*/  FADD.FTZ R234, -R236, R123 ;  /* 0x0000007becea7221 */ /* 0x000fe20000010100 */
[-C--:B------:R-:W-:Y:S01]  /*17c0*/  FMUL.FTZ R218, R77, R238.reuse ;  /* 0x000000ee4dda7220 */ /* 0x080fe20000410000 */
[----:B------:R-:W-:Y:S01]  /*17d0*/  FADD.FTZ R15, R238, R15 ;  /* 0x0000000fee0f7221 */ /* 0x000fe20000010000 */
[----:B------:R-:W-:Y:S01]  /*17e0*/  FFMA.FTZ R3, R219, R238, R3 ;  /* 0x000000eedb037223 */ /* 0x000fe20000010003 */
[----:B------:R-:W-:Y:S01]  /*17f0*/  FADD.FTZ R236, -R236, R239 ;  /* 0x000000efecec7221 */ /* 0x000fe20000010100 */
[----:B0-----:R-:W-:-:S04]  /*1800*/  IMAD.WIDE.U32 R250, R212, 0x8, R114 ;  /* 0x00000008d4fa7825 */ /* 0x001fc800078e0072 */
[--C-:B------:R-:W-:Y:S02]  /*1810*/  IMAD.WIDE.U32 R244, R210, 0x8, R114.reuse ;  /* 0x00000008d2f47825 */ /* 0x100fe400078e0072 */
[----:B------:R-:W5:Y:S02]  /*1820*/  LDG.E.64 R250, desc[UR10][R250.64] ;  /* 0x0000000afafa7981 */ /* 0x000f64000c1e1b00 */
[----:B------:R-:W-:Y:S02]  /*1830*/  IMAD.WIDE.U32 R238, R207, 0x8, R114 ;  /* 0x00000008cfee7825 */ /* 0x000fe400078e0072 */
[----:B------:R-:W5:Y:S04]  /*1840*/  LDG.E.64 R244, desc[UR10][R244.64] ;  /* 0x0000000af4f47981 */ /* 0x000f68000c1e1b00 */
[----:B------:R-:W5:Y:S01]  /*1850*/  LDG.E.64 R238, desc[UR10][R238.64] ;  /* 0x0000000aeeee7981 */ /* 0x000f62000c1e1b00 */
[----:B------:R-:W-:Y:S01]  /*1860*/  FADD.FTZ R35, R224, R35 ;  /* 0x00000023e0237221 */ /* 0x000fe20000010000 */
[-C--:B------:R-:W-:Y:S01]  /*1870*/  FFMA.FTZ R151, R225, R224.reuse, R151 ;  /* 0x000000e0e1977223 */ /* 0x080fe20000010097 */
[----:B------:R-:W-:Y:S01]  /*1880*/  FFMA.FTZ R224, R54, R224, R119 ;  /* 0x000000e036e07223 */ /* 0x000fe20000010077 */
[----:B------:R-:W-:Y:S01]  /*1890*/  FADD.FTZ R121, RZ, R215 ;  /* 0x000000d7ff797221 */ /* 0x000fe20000010000 */
[----:B------:R-:W0:Y:S03]  /*18a0*/  @P0 LDC.64 R118, c[0x0][0x3b8] ;  /* 0x0000ee00ff760b82 */ /* 0x000e260000000a00 */
[----:B------:R-:W-:-:S04]  /*18b0*/  FADD.FTZ R122, R138, R121 ;  /* 0x000000798a7a7221 */ /* 0x000fc80000010000 */
[----:B------:R-:W-:-:S04]  /*18c0*/  FADD.FTZ R121, R213, R122 ;  /* 0x0000007ad5797221 */ /* 0x000fc80000010000 */
[----:B------:R-:W-:-:S04]  /*18d0*/  FADD.FTZ R121, R136, R121 ;  /* 0x0000007988797221 */ /* 0x000fc80000010000 */
[----:B------:R-:W-:Y:S01]  /*18e0*/  FADD.FTZ R121, R142, R121 ;  /* 0x000000798e797221 */ /* 0x000fe20000010000 */
[----:B------:R-:W-:Y:S01]  /*18f0*/  FADD.FTZ R14, R117, R14 ;  /* 0x0000000e750e7221 */ /* 0x000fe20000010000 */
[----:B------:R-:W-:Y:S02]  /*1900*/  FFMA.FTZ R2, R227, R117, R2 ;  /* 0x00000075e3027223 */ /* 0x000fe40000010002 */
[----:B------:R-:W-:Y:S01]  /*1910*/  FADD.FTZ R121, R134, R121 ;  /* 0x0000007986797221 */ /* 0x000fe20000010000 */
[----:B------:R-:W1:Y:S01]  /*1920*/  @P2 LDC.64 R116, c[0x0][0x438] ;  /* 0x00010e00ff742b82 */ /* 0x000e620000000a00 */
[----:B------:R-:W-:Y:S02]  /*1930*/  FFMA.FTZ R122, R0, R215, RZ ;  /* 0x000000d7007a7223 */ /* 0x000fe400000100ff */
[----:B------:R-:W-:Y:S01]  /*1940*/  FADD.FTZ R123, R140, R121 ;  /* 0x000000798c7b7221 */ /* 0x000fe20000010000 */
[----:B0-----:R-:W-:-:S04]  /*1950*/  @P0 IMAD.WIDE.U32 R118, R212, 0x8, R118 ;  /* 0x00000008d4760825 */ /* 0x001fc800078e0076 */
[----:B------:R-:W-:Y:S01]  /*1960*/  FFMA.FTZ R121, R139, R138, R122 ;  /* 0x0000008a8b797223 */ /* 0x000fe2000001007a */
[----:B------:R-:W-:Y:S01]  /*1970*/  FADD.FTZ R123, R132, R123 ;  /* 0x0000007b847b7221 */ /* 0x000fe20000010000 */
[----:B------:R-:W-:Y:S01]  /*1980*/  IMAD.U32 R110, R110, 0x10000, RZ ;  /* 0x000100006e6e7824 */ /* 0x000fe200078e00ff */
[----:B------:R0:W5:Y:S01]  /*1990*/  @P0 LDG.E.64 R162, desc[UR10][R118.64] ;  /* 0x0000000a76a20981 */ /* 0x000162000c1e1b00 */
[----:B------:R-:W-:Y:S01]  /*19a0*/  FFMA.FTZ R122, R214, R213, R121 ;  /* 0x000000d5d67a7223 */ /* 0x000fe20000010079 */
[----:B------:R-:W-:Y:S01]  /*19b0*/  FADD.FTZ R123, R230, R123 ;  /* 0x0000007be67b7221 */ /* 0x000fe20000010000 */
[----:B------:R-:W-:Y:S01]  /*19c0*/  FADD.FTZ R36, R110, R36 ;  /* 0x000000246e247221 */ /* 0x000fe20000010000 */
[-C--:B------:R-:W-:Y:S01]  /*19d0*/  FFMA.FTZ R152, R219, R110.reuse, R152 ;  /* 0x0000006edb987223 */ /* 0x080fe20000010098 */
[----:B------:R-:W-:Y:S02]  /*19e0*/  FFMA.FTZ R218, R53, R110, R218 ;  /* 0x0000006e35da7223 */ /* 0x000fe400000100da */
[----:B------:R-:W2:Y:S01]  /*19f0*/  @P0 LDC.64 R110, c[0x0][0x3b8] ;  /* 0x0000ee00ff6e0b82 */ /* 0x000ea20000000a00 */
[----:B------:R-:W-:Y:S01]  /*1a00*/  FFMA.FTZ R122, R137, R136, R122 ;  /* 0x00000088897a7223 */ /* 0x000fe2000001007a */
[----:B------:R-:W-:-:S06]  /*1a10*/  FADD.FTZ R123, R222, R123 ;  /* 0x0000007bde7b7221 */ /* 0x000fcc0000010000 */
[----:B0-----:R-:W0:Y:S01]  /*1a20*/  @P2 LDC.64 R118, c[0x0][0x438] ;  /* 0x00010e00ff762b82 */ /* 0x001e220000000a00 */
[----:B------:R-:W-:Y:S01]  /*1a30*/  FFMA.FTZ R122, R143, R142, R122 ;  /* 0x0000008e8f7a7223 */ /* 0x000fe2000001007a */
[----:B------:R-:W-:Y:S01]  /*1a40*/  FADD.FTZ R123, R228, R123 ;  /* 0x0000007be47b7221 */ /* 0x000fe20000010000 */
[----:B-1----:R-:W-:-:S04]  /*1a50*/  @P2 IMAD.WIDE.U32 R116, R212, 0x10, R116 ;  /* 0x00000010d4742825 */ /* 0x002fc800078e0074 */
[----:B------:R-:W-:Y:S01]  /*1a60*/  FFMA.FTZ R122, R135, R134, R122 ;  /* 0x00000086877a7223 */ /* 0x000fe2000001007a */
[----:B------:R-:W-:Y:S01]  /*1a70*/  FADD.FTZ R123, R220, R123 ;  /* 0x0000007bdc7b7221 */ /* 0x000fe20000010000 */
[----:B------:R-:W-:Y:S01]  /*1a80*/  PRMT R240, R128, 0x7632, R240 ;  /* 0x0000763280f07816 */ /* 0x000fe200000000f0 */
[----:B------:R1:W5:Y:S01]  /*1a90*/  @P2 LDG.E.128 R100, desc[UR10][R116.64] ;  /* 0x0000000a74642981 */ /* 0x000362000c1e1d00 */
[----:B------:R-:W-:Y:S01]  /*1aa0*/  FFMA.FTZ R122, R141, R140, R122 ;  /* 0x0000008c8d7a7223 */ /* 0x000fe2000001007a */
[----:B------:R-:W-:-:S03]  /*1ab0*/  FADD.FTZ R123, R226, R123 ;  /* 0x0000007be27b7221 */ /* 0x000fc60000010000 */
[----:B------:R-:W-:Y:S01]  /*1ac0*/  FFMA.FTZ R122, R133, R132, R122 ;  /* 0x00000084857a7223 */ /* 0x000fe2000001007a */
[----:B------:R-:W-:Y:S01]  /*1ad0*/  FADD.FTZ R123, R218, R123 ;  /* 0x0000007bda7b7221 */ /* 0x000fe20000010000 */
[----:B-1----:R-:W-:Y:S02]  /*1ae0*/  SHF.L.U32 R117, R128, 0x10, RZ ;  /* 0x0000001080757819 */ /* 0x002fe400000006ff */
[----:B------:R-:W-:Y:S01]  /*1af0*/  FFMA.FTZ R122, R231, R230, R122 ;  /* 0x000000e6e77a7223 */ /* 0x000fe2000001007a */
[----:B------:R-:W-:Y:S01]  /*1b00*/  PRMT R249, R124, 0x7632, R249 ;  /* 0x000076327cf97816 */ /* 0x000fe200000000f9 */
[----:B------:R-:W-:Y:S01]  /*1b10*/  FADD.FTZ R123, R224, R123 ;  /* 0x0000007be07b7221 */ /* 0x000fe20000010000 */
[----:B------:R-:W-:Y:S01]  /*1b20*/  SHF.L.U32 R112, R124, 0x10, RZ ;  /* 0x000000107c707819 */ /* 0x000fe200000006ff */
[----:B0-----:R-:W-:Y:S01]  /*1b30*/  @P2 IMAD.WIDE.U32 R118, R207, 0x10, R118 ;  /* 0x00000010cf762825 */ /* 0x001fe200078e0076 */
[----:B------:R-:W-:-:S03]  /*1b40*/  SHF.L.U32 R240, R240, 0x10, RZ ;  /* 0x00000010f0f07819 */ /* 0x000fc600000006ff */
[----:B------:R-:W-:Y:S01]  /*1b50*/  FMUL.FTZ R121, R80, R117 ;  /* 0x0000007550797220 */ /* 0x000fe20000410000 */
[----:B--2---:R-:W-:Y:S01]  /*1b60*/  @P0 IMAD.WIDE.U32 R110, R207, 0x8, R110 ;  /* 0x00000008cf6e0825 */ /* 0x004fe200078e006e */
[----:B------:R0:W5:Y:S01]  /*1b70*/  @P2 LDG.E.128 R104, desc[UR10][R118.64] ;  /* 0x0000000a76682981 */ /* 0x000162000c1e1d00 */
[----:B------:R-:W-:Y:S02]  /*1b80*/  PRMT R241, R129, 0x7632, R241 ;  /* 0x0000763281f17816 */ /* 0x000fe400000000f1 */
[----:B------:R-:W-:Y:S01]  /*1b90*/  FFMA.FTZ R114, R223, R222, R122 ;  /* 0x000000dedf727223 */ /* 0x000fe2000001007a */
[----:B------:R-:W-:Y:S02]  /*1ba0*/  IMAD.U32 R249, R249, 0x10000, RZ ;  /* 0x00010000f9f97824 */ /* 0x000fe400078e00ff */
[----:B------:R-:W-:Y:S01]  /*1bb0*/  FFMA.FTZ R121, R56, R112, R121 ;  /* 0x0000007038797223 */ /* 0x000fe20000010079 */
[----:B------:R-:W-:Y:S01]  /*1bc0*/  FMUL.FTZ R122, R81, R240 ;  /* 0x000000f0517a7220 */ /* 0x000fe20000410000 */
[----:B------:R-:W-:Y:S01]  /*1bd0*/  FADD.FTZ R124, R216, R123 ;  /* 0x0000007bd87c7221 */ /* 0x000fe20000010000 */
[----:B------:R1:W5:Y:S01]  /*1be0*/  @P0 LDG.E.64 R166, desc[UR10][R110.64] ;  /* 0x0000000a6ea60981 */ /* 0x000362000c1e1b00 */
[----:B0-----:R-:W-:Y:S01]  /*1bf0*/  IMAD.U32 R118, R129, 0x10000, RZ ;  /* 0x0001000081767824 */ /* 0x001fe200078e00ff */
[----:B------:R-:W-:Y:S01]  /*1c00*/  PRMT R248, R125, 0x7632, R248 ;  /* 0x000076327df87816 */ /* 0x000fe200000000f8 */
[----:B------:R-:W-:Y:S01]  /*1c10*/  FFMA.FTZ R114, R229, R228, R114 ;  /* 0x000000e4e5727223 */ /* 0x000fe20000010072 */
[----:B------:R-:W-:Y:S01]  /*1c20*/  SHF.L.U32 R241, R241, 0x10, RZ ;  /* 0x00000010f1f17819 */ /* 0x000fe200000006ff */
[----:B------:R-:W-:Y:S01]  /*1c30*/  FFMA.FTZ R122, R57, R249, R122 ;  /* 0x000000f9397a7223 */ /* 0x000fe2000001007a */
[----:B------:R-:W-:Y:S01]  /*1c40*/  FADD.FTZ R115, R121, R124 ;  /* 0x0000007c79737221 */ /* 0x000fe20000010000 */
[----:B------:R-:W-:Y:S01]  /*1c50*/  FMUL.FTZ R123, R82, R118 ;  /* 0x00000076527b7220 */ /* 0x000fe20000410000 */
[----:B-1----:R-:W-:Y:S01]  /*1c60*/  SHF.L.U32 R110, R125, 0x10, RZ ;  /* 0x000000107d6e7819 */ /* 0x002fe200000006ff */
[C---:B------:R-:W-:Y:S01]  /*1c70*/  IMAD.U32 R111, R126.reuse, 0x10000, RZ ;  /* 0x000100007e6f7824 */ /* 0x040fe200078e00ff */
[----:B------:R-:W-:Y:S01]  /*1c80*/  PRMT R247, R126, 0x7632, R247 ;  /* 0x000076327ef77816 */ /* 0x000fe200000000f7 */
[----:B------:R-:W-:Y:S01]  /*1c90*/  FFMA.FTZ R114, R221, R220, R114 ;  /* 0x000000dcdd727223 */ /* 0x000fe20000010072 */
[C---:B------:R-:W-:Y:S01]  /*1ca0*/  PRMT R242, R130.reuse, 0x7632, R242 ;  /* 0x0000763282f27816 */ /* 0x040fe200000000f2 */
[----:B------:R-:W-:Y:S01]  /*1cb0*/  FMUL.FTZ R124, R83, R241 ;  /* 0x000000f1537c7220 */ /* 0x000fe20000410000 */
[----:B------:R-:W-:Y:S01]  /*1cc0*/  SHF.L.U32 R119, R130, 0x10, RZ ;  /* 0x0000001082777819 */ /* 0x000fe200000006ff */
[----:B------:R-:W-:Y:S01]  /*1cd0*/  FFMA.FTZ R123, R58, R110, R123 ;  /* 0x0000006e3a7b7223 */ /* 0x000fe2000001007b */
[----:B------:R-:W-:Y:S01]  /*1ce0*/  SHF.L.U32 R248, R248, 0x10, RZ ;  /* 0x00000010f8f87819 */ /* 0x000fe200000006ff */
[----:B------:R-:W-:Y:S01]  /*1cf0*/  FADD.FTZ R126, R115, R122 ;  /* 0x0000007a737e7221 */ /* 0x000fe20000010000 */
[----:B------:R-:W-:Y:S01]  /*1d00*/  PRMT R246, R127, 0x7632, R246 ;  /* 0x000076327ff67816 */ /* 0x000fe200000000f6 */
[----:B------:R-:W-:Y:S01]  /*1d10*/  FFMA.FTZ R114, R227, R226, R114 ;  /* 0x000000e2e3727223 */ /* 0x000fe20000010072 */
[----:B------:R-:W-:Y:S01]  /*1d20*/  SHF.L.U32 R116, R127, 0x10, RZ ;  /* 0x000000107f747819 */ /* 0x000fe200000006ff */
[----:B------:R-:W-:-:S02]  /*1d30*/  IMAD.U32 R242, R242, 0x10000, RZ ;  /* 0x00010000f2f27824 */ /* 0x000fc400078e00ff */
[----:B------:R-:W-:Y:S01]  /*1d40*/  FFMA.FTZ R124, R59, R248, R124 ;  /* 0x000000f83b7c7223 */ /* 0x000fe2000001007c */
[----:B------:R-:W-:Y:S01]  /*1d50*/  FMUL.FTZ R127, R84, R119 ;  /* 0x00000077547f7220 */ /* 0x000fe20000410000 */
[----:B------:R-:W-:Y:S01]  /*1d60*/  FADD.FTZ R115, R126, R123 ;  /* 0x0000007b7e737221 */ /* 0x000fe20000010000 */
[----:B------:R-:W-:Y:S01]  /*1d70*/  PRMT R243, R131, 0x7632, R243 ;  /* 0x0000763283f37816 */ /* 0x000fe200000000f3 */
[----:B------:R-:W-:Y:S01]  /*1d80*/  FFMA.FTZ R114, R219, R218, R114 ;  /* 0x000000dadb727223 */ /* 0x000fe20000010072 */
[----:B------:R-:W-:Y:S01]  /*1d90*/  SHF.L.U32 R237, R131, 0x10, RZ ;  /* 0x0000001083ed7819 */ /* 0x000fe200000006ff */
[----:B------:R-:W-:Y:S01]  /*1da0*/  FFMA.FTZ R126, R60, R111, R127 ;  /* 0x0000006f3c7e7223 */ /* 0x000fe2000001007f */
[----:B------:R-:W-:Y:S01]  /*1db0*/  SHF.L.U32 R247, R247, 0x10, RZ ;  /* 0x00000010f7f77819 */ /* 0x000fe200000006ff */
[----:B------:R-:W-:Y:S01]  /*1dc0*/  FADD.FTZ R115, R115, R124 ;  /* 0x0000007c73737221 */ /* 0x000fe20000010000 */
[----:B------:R-:W-:Y:S01]  /*1dd0*/  FMUL.FTZ R128, R85, R242 ;  /* 0x000000f255807220 */ /* 0x000fe20000410000 */
[----:B------:R-:W-:Y:S01]  /*1de0*/  SHF.L.U32 R243, R243, 0x10, RZ ;  /* 0x00000010f3f37819 */ /* 0x000fe200000006ff */
[----:B------:R-:W-:Y:S01]  /*1df0*/  FFMA.FTZ R114, R225, R224, R114 ;  /* 0x000000e0e1727223 */ /* 0x000fe20000010072 */
[----:B------:R-:W-:Y:S01]  /*1e00*/  FMUL.FTZ R127, R86, R237 ;  /* 0x000000ed567f7220 */ /* 0x000fe20000410000 */
[----:B------:R-:W-:Y:S01]  /*1e10*/  FFMA.FTZ R128, R61, R247, R128 ;  /* 0x000000f73d807223 */ /* 0x000fe20000010080 */
[----:B------:R-:W-:Y:S01]  /*1e20*/  FADD.FTZ R115, R115, R126 ;  /* 0x0000007e73737221 */ /* 0x000fe20000010000 */
[----:B------:R-:W-:Y:S01]  /*1e30*/  FMUL.FTZ R125, R211, R120 ;  /* 0x00000078d37d7220 */ /* 0x000fe20000410000 */
[----:B------:R-:W-:Y:S01]  /*1e40*/  FFMA.FTZ R114, R217, R216, R114 ;  /* 0x000000d8d9727223 */ /* 0x000fe20000010072 */
[----:B------:R-:W-:-:S02]  /*1e50*/  IMAD.U32 R246, R246, 0x10000, RZ ;  /* 0x00010000f6f67824 */ /* 0x000fc400078e00ff */
        /* <DEDUP_REMOVED lines=8> */
[----:B------:R-:W-:Y:S02]  /*1ee0*/  FFMA.FTZ R114, R129, R122, R114 ;  /* 0x0000007a81727223 */ /* 0x000fe40000010072 */
        /* <DEDUP_REMOVED lines=25> */
[----:B0-----:R-:W-:-:S05]  /*2080*/  FADD.FTZ R252, R109, R252 ;  /* 0x000000fc6dfc7221 */ /* 0x001fca0000010000 */
[----:B------:R-:W0:Y:S01]  /*2090*/  SHFL.DOWN PT, R109, R252, 0x2, 0x1f ;  /* 0x08401f00fc6d7f89 */ /* 0x000e2200000e0000 */
[----:B-1----:R-:W-:Y:S01]  /*20a0*/  FADD.FTZ R114, R113, R114 ;  /* 0x0000007271727221 */ /* 0x002fe20000010000 */
[----:B------:R-:W-:Y:S01]  /*20b0*/  FADD.FTZ R17, R108, R17 ;  /* 0x000000116c117221 */ /* 0x000fe20000010000 */
[----:B------:R-:W-:-:S03]  /*20c0*/  FFMA.FTZ R5, R217, R108, R5 ;  /* 0x0000006cd9057223 */ /* 0x000fc60000010005 */
[----:B------:R-:W1:Y:S01]  /*20d0*/  SHFL.DOWN PT, R108, R114, 0x1, 0x1f ;  /* 0x08201f00726c7f89 */ /* 0x000e6200000e0000 */
[----:B0-----:R-:W-:-:S05]  /*20e0*/  FADD.FTZ R115, R252, R109 ;  /* 0x0000006dfc737221 */ /* 0x001fca0000010000 */
[----:B------:R-:W0:Y:S01]  /*20f0*/  SHFL.DOWN PT, R109, R115, 0x1, 0x1f ;  /* 0x08201f00736d7f89 */ /* 0x000e2200000e0000 */
[----:B--2---:R-:W-:Y:S01]  /*2100*/  LOP3.LUT P1, RZ, R120, 0x1f, RZ, 0xc0, !PT ;  /* 0x0000001f78ff7812 */ /* 0x004fe2000782c0ff */
[----:B------:R-:W-:Y:S01]  /*2110*/  BSSY.RECONVERGENT B0, `(.L_x_830) ;  /* 0x000000c000007945 */ /* 0x000fe20003800200 */
[----:B-1----:R-:W-:Y:S01]  /*2120*/  FADD.FTZ R108, R114, R108 ;  /* 0x0000006c726c7221 */ /* 0x002fe20000010000 */
[----:B0-----:R-:W-:-:S10]  /*2130*/  FADD.FTZ R109, R115, R109 ;  /* 0x0000006d736d7221 */ /* 0x001fd40000010000 */
        /* <DEDUP_REMOVED lines=9> */
.L_x_831:
[----:B------:R-:W-:Y:S05]  /*21d0*/  BSYNC.RECONVERGENT B0 ;  /* 0x0000000000007941 */ /* 0x000fea0003800200 */
.L_x_830:
        /* <DEDUP_REMOVED lines=35> */
[C---:B------:R-:W-:Y:S01]  /*2410*/  FFMA.FTZ R146, R232.reuse, R248, R146 ;  /* 0x000000f8e8927223 */ /* 0x040fe20000010092 */
        /* <DEDUP_REMOVED lines=99> */
.L_x_834:
[-CC-:B------:R-:W-:Y:S01]  /*2a50*/  FFMA.FTZ R143, R143, R240.reuse, R242.reuse ;  /* 0x000000f08f8f7223 */ /* 0x180fe200000100f2 */
[-CC-:B------:R-:W-:Y:S01]  /*2a60*/  FFMA.FTZ R135, R135, R240.reuse, R242.reuse ;  /* 0x000000f087877223 */ /* 0x180fe200000100f2 */
[-CC-:B------:R-:W-:Y:S01]  /*2a70*/  FFMA.FTZ R141, R141, R240.reuse, R242.reuse ;  /* 0x000000f08d8d7223 */ /* 0x180fe200000100f2 */
[-CC-:B------:R-:W-:Y:S01]  /*2a80*/  FFMA.FTZ R133, R133, R240.reuse, R242.reuse ;  /* 0x000000f085857223 */ /* 0x180fe200000100f2 */
[----:B------:R-:W-:Y:S01]  /*2a90*/  FADD.FTZ R142, R142, -R143 ;  /* 0x8000008f8e8e7221 */ /* 0x000fe20000010000 */
[----:B------:R-:W-:Y:S01]  /*2aa0*/  FADD.FTZ R134, R134, -R135 ;  /* 0x8000008786867221 */ /* 0x000fe20000010000 */
[-CC-:B------:R-:W-:Y:S01]  /*2ab0*/  FFMA.FTZ R214, R214, R240.reuse, R242.reuse ;  /* 0x000000f0d6d67223 */ /* 0x180fe200000100f2 */
[-CC-:B------:R-:W-:Y:S01]  /*2ac0*/  FFMA.FTZ R137, R137, R240.reuse, R242.reuse ;  /* 0x000000f089897223 */ /* 0x180fe200000100f2 */
        /* <DEDUP_REMOVED lines=50> */
.L_x_833:
[----:B------:R-:W-:Y:S01]  /*2df0*/  UMOV UR4, UR8 ;  /* 0x0000000800047c82 */ /* 0x000fe20008000000 */
[----:B------:R-:W-:Y:S01]  /*2e00*/  UMOV UR5, UR9 ;  /* 0x0000000900057c82 */ /* 0x000fe20008000000 */
[----:B------:R-:W-:-:S04]  /*2e10*/  UISETP.NE.U32.AND UP0, UPT, UR4, URZ, UPT ;  /* 0x000000ff0400728c */ /* 0x000fc8000bf05070 */
[----:B------:R-:W-:-:S09]  /*2e20*/  UISETP.NE.AND.EX UP0, UPT, UR5, URZ, UPT, UP0 ;  /* 0x000000ff0500728c */ /* 0x000fd2000bf05300 */
[----:B------:R-:W-:Y:S05]  /*2e30*/  BRA.U UP0, `(.L_x_836) ;  /* 0x0000000500087547 */ /* 0x000fea000b800000 */
[-CC-:B------:R-:W-:Y:S01]  /*2e40*/  FFMA.FTZ R141, R141, R240.reuse, R242.reuse ;  /* 0x000000f08d8d7223 */ /* 0x180fe200000100f2 */
[----:B-----5:R-:W-:Y:S01]  /*2e50*/  PRMT R109, R103, 0x7632, R109 ;  /* 0x00007632676d7816 */ /* 0x020fe2000000006d */
[-CC-:B------:R-:W-:Y:S01]  /*2e60*/  FFMA.FTZ R133, R133, R240.reuse, R242.reuse ;  /* 0x000000f085857223 */ /* 0x180fe200000100f2 */
[----:B------:R-:W-:Y:S01]  /*2e70*/  SHF.L.U32 R110, R103, 0x10, RZ ;  /* 0x00000010676e7819 */ /* 0x000fe200000006ff */
[----:B------:R-:W-:Y:S01]  /*2e80*/  FADD.FTZ R115, R140, -R141 ;  /* 0x8000008d8c737221 */ /* 0x000fe20000010000 */
[-CC-:B------:R-:W-:Y:S01]  /*2e90*/  FFMA.FTZ R143, R143, R240.reuse, R242.reuse ;  /* 0x000000f08f8f7223 */ /* 0x180fe200000100f2 */
[-C--:B------:R-:W-:Y:S01]  /*2ea0*/  FFMA.FTZ R114, R0, R240.reuse, R242 ;  /* 0x000000f000727223 */ /* 0x080fe200000100f2 */
[----:B------:R-:W-:Y:S01]  /*2eb0*/  FADD.FTZ R116, R132, -R133 ;  /* 0x8000008584747221 */ /* 0x000fe20000010000 */
[----:B------:R-:W-:Y:S01]  /*2ec0*/  IMAD.U32 R112, R109, 0x10000, RZ ;  /* 0x000100006d707824 */ /* 0x000fe200078e00ff */
[----:B------:R-:W-:Y:S01]  /*2ed0*/  SHF.L.U32 R0, R102, 0x10, RZ ;  /* 0x0000001066007819 */ /* 0x000fe200000006ff */
[--C-:B------:R-:W-:Y:S01]  /*2ee0*/  FFMA.FTZ R115, R211, R115, R110.reuse ;  /* 0x00000073d3737223 */ /* 0x100fe2000001006e */
[----:B------:R-:W-:Y:S01]  /*2ef0*/  FADD.FTZ R143, R142, -R143 ;  /* 0x8000008f8e8f7221 */ /* 0x000fe20000010000 */
[----:B------:R-:W-:Y:S01]  /*2f00*/  PRMT R110, R102, 0x7632, R110 ;  /* 0x00007632666e7816 */ /* 0x000fe2000000006e */
[----:B------:R-:W-:Y:S01]  /*2f10*/  FFMA.FTZ R135, R135, R240, R242 ;  /* 0x000000f087877223 */ /* 0x000fe200000100f2 */
[----:B------:R-:W-:Y:S01]  /*2f20*/  FFMA.FTZ R116, R211, R116, R112 ;  /* 0x00000074d3747223 */ /* 0x000fe20000010070 */
[----:B------:R-:W-:Y:S01]  /*2f30*/  FADD.FTZ R215, R215, -R114 ;  /* 0x80000072d7d77221 */ /* 0x000fe20000010000 */
[----:B------:R-:W-:Y:S01]  /*2f40*/  FFMA.FTZ R112, R211, R143, R0 ;  /* 0x0000008fd3707223 */ /* 0x000fe20000010000 */
[----:B------:R-:W-:Y:S01]  /*2f50*/  PRMT R109, R101, 0x7632, R109 ;  /* 0x00007632656d7816 */ /* 0x000fe2000000006d */
[-CC-:B------:R-:W-:Y:S01]  /*2f60*/  FFMA.FTZ R108, R214, R240.reuse, R242.reuse ;  /* 0x000000f0d66c7223 */ /* 0x180fe200000100f2 */
[----:B------:R-:W-:Y:S01]  /*2f70*/  FFMA.FTZ R137, R137, R240, R242 ;  /* 0x000000f089897223 */ /* 0x000fe200000100f2 */
[----:B------:R-:W-:Y:S01]  /*2f80*/  FADD.FTZ R135, R134, -R135 ;  /* 0x8000008786877221 */ /* 0x000fe20000010000 */
[----:B------:R-:W-:Y:S01]  /*2f90*/  PRMT R0, R100, 0x7632, R0 ;  /* 0x0000763264007816 */ /* 0x000fe20000000000 */
[----:B------:R-:W-:-:S02]  /*2fa0*/  IMAD.U32 R114, R110, 0x10000, RZ ;  /* 0x000100006e727824 */ /* 0x000fc400078e00ff */
[----:B------:R-:W-:Y:S01]  /*2fb0*/  FFMA.FTZ R139, R139, R240, R242 ;  /* 0x000000f08b8b7223 */ /* 0x000fe200000100f2 */
[----:B------:R-:W-:Y:S01]  /*2fc0*/  SHF.L.U32 R111, R101, 0x10, RZ ;  /* 0x00000010656f7819 */ /* 0x000fe200000006ff */
[----:B------:R-:W-:Y:S01]  /*2fd0*/  FADD.FTZ R108, R213, -R108 ;  /* 0x8000006cd56c7221 */ /* 0x000fe20000010000 */
[----:B------:R-:W-:Y:S01]  /*2fe0*/  SHF.L.U32 R113, R109, 0x10, RZ ;  /* 0x000000106d717819 */ /* 0x000fe200000006ff */
[----:B------:R-:W-:Y:S01]  /*2ff0*/  FADD.FTZ R136, R136, -R137 ;  /* 0x8000008988887221 */ /* 0x000fe20000010000 */
[----:B------:R-:W-:Y:S01]  /*3000*/  SHF.L.U32 R109, R0, 0x10, RZ ;  /* 0x00000010006d7819 */ /* 0x000fe200000006ff */
[----:B------:R-:W-:Y:S01]  /*3010*/  FFMA.FTZ R114, R211, R135, R114 ;  /* 0x00000087d3727223 */ /* 0x000fe20000010072 */
[----:B------:R-:W-:Y:S01]  /*3020*/  ISETP.GE.U32.AND P1, PT, R250, RZ, PT ;  /* 0x000000fffa00720c */ /* 0x000fe20003f26070 */
[----:B------:R-:W-:Y:S01]  /*3030*/  FADD.FTZ R138, R138, -R139 ;  /* 0x8000008b8a8a7221 */ /* 0x000fe20000010000 */
[----:B------:R-:W-:Y:S02]  /*3040*/  IMAD.U32 R110, R100, 0x10000, RZ ;  /* 0x00010000646e7824 */ /* 0x000fe400078e00ff */
[----:B------:R-:W-:Y:S01]  /*3050*/  FMUL.FTZ R116, R116, UR6 ;  /* 0x0000000674747c20 */ /* 0x000fe20008410000 */
[----:B------:R-:W-:Y:S01]  /*3060*/  FMUL.FTZ R115, R115, UR6 ;  /* 0x0000000673737c20 */ /* 0x000fe20008410000 */
[C---:B------:R-:W-:Y:S01]  /*3070*/  FFMA.FTZ R108, R211.reuse, R108, R111 ;  /* 0x0000006cd36c7223 */ /* 0x040fe2000001006f */
[----:B------:R-:W-:Y:S01]  /*3080*/  FFMA.FTZ R113, R211, R136, R113 ;  /* 0x00000088d3717223 */ /* 0x000fe20000010071 */
[C---:B------:R-:W-:Y:S01]  /*3090*/  LOP3.LUT P3, RZ, R251.reuse, 0xff0000, RZ, 0xc0, !PT ;  /* 0x00ff0000fbff7812 */ /* 0x040fe2000786c0ff */
[----:B------:R-:W-:Y:S01]  /*30a0*/  FMUL.FTZ R112, R112, UR6 ;  /* 0x0000000670707c20 */ /* 0x000fe20008410000 */
[----:B------:R-:W-:Y:S01]  /*30b0*/  ISETP.GE.U32.AND.EX P1, PT, R251, 0x1000000, PT, P1 ;  /* 0x01000000fb00780c */ /* 0x000fe20003f26110 */
[----:B------:R-:W-:Y:S01]  /*30c0*/  FMUL.FTZ R114, R114, UR6 ;  /* 0x0000000672727c20 */ /* 0x000fe20008410000 */
[C---:B------:R-:W-:Y:S01]  /*30d0*/  FFMA.FTZ R110, R211.reuse, R215, R110 ;  /* 0x000000d7d36e7223 */ /* 0x040fe2000001006e */
[----:B------:R-:W-:Y:S01]  /*30e0*/  FFMA.FTZ R109, R211, R138, R109 ;  /* 0x0000008ad36d7223 */ /* 0x000fe2000001006d */
[C---:B------:R-:W-:Y:S01]  /*30f0*/  LOP3.LUT P5, RZ, R251.reuse, 0xff, RZ, 0xc0, !PT ;  /* 0x000000fffbff7812 */ /* 0x040fe200078ac0ff */
        /* <DEDUP_REMOVED lines=22> */
.L_x_836:
[----:B-----5:R-:W-:Y:S01]  /*3260*/  PRMT R89, R103, 0x7632, R89 ;  /* 0x0000763267597816 */ /* 0x020fe20000000059 */
[-C--:B------:R-:W-:Y:S01]  /*3270*/  FFMA.FTZ R143, R143, R240.reuse, R242 ;  /* 0x000000f08f8f7223 */ /* 0x080fe200000100f2 */
[C---:B------:R-:W-:Y:S01]  /*3280*/  PRMT R88, R102.reuse, 0x7632, R88 ;  /* 0x0000763266587816 */ /* 0x040fe20000000058 */
[-CC-:B------:R-:W-:Y:S01]  /*3290*/  FFMA.FTZ R141, R141, R240.reuse, R242.reuse ;  /* 0x000000f08d8d7223 */ /* 0x180fe200000100f2 */
[-CC-:B------:R-:W-:Y:S01]  /*32a0*/  FFMA.FTZ R133, R133, R240.reuse, R242.reuse ;  /* 0x000000f085857223 */ /* 0x180fe200000100f2 */
[----:B------:R-:W-:Y:S01]  /*32b0*/  IMAD.U32 R91, R89, 0x10000, RZ ;  /* 0x00010000595b7824 */ /* 0x000fe200078e00ff */
[----:B------:R-:W-:Y:S01]  /*32c0*/  SHF.L.U32 R89, R102, 0x10, RZ ;  /* 0x0000001066597819 */ /* 0x000fe200000006ff */
[----:B------:R-:W-:Y:S01]  /*32d0*/  FADD.FTZ R90, R142, -R143 ;  /* 0x8000008f8e5a7221 */ /* 0x000fe20000010000 */
[-C--:B------:R-:W-:Y:S01]  /*32e0*/  FFMA.FTZ R135, R135, R240.reuse, R242 ;  /* 0x000000f087877223 */ /* 0x080fe200000100f2 */
[----:B------:R-:W-:Y:S01]  /*32f0*/  PRMT R112, R101, 0x7632, R112 ;  /* 0x0000763265707816 */ /* 0x000fe20000000070 */
[--C-:B------:R-:W-:Y:S01]  /*3300*/  FFMA.FTZ R214, R214, R240, R242.reuse ;  /* 0x000000f0d6d67223 */ /* 0x100fe200000100f2 */
[----:B------:R-:W-:Y:S01]  /*3310*/  SHF.L.U32 R108, R103, 0x10, RZ ;  /* 0x00000010676c7819 */ /* 0x000fe200000006ff */
[----:B------:R-:W-:Y:S01]  /*3320*/  FFMA.FTZ R90, R211, R90, R89 ;  /* 0x0000005ad35a7223 */ /* 0x000fe20000010059 */
[----:B------:R-:W-:Y:S01]  /*3330*/  SHF.L.U32 R109, R88, 0x10, RZ ;  /* 0x00000010586d7819 */ /* 0x000fe200000006ff */
[-CC-:B------:R-:W-:Y:S01]  /*3340*/  FFMA.FTZ R137, R137, R240.reuse, R242.reuse ;  /* 0x000000f089897223 */ /* 0x180fe200000100f2 */
[----:B------:R-:W-:Y:S01]  /*3350*/  FADD.FTZ R140, R140, -R141 ;  /* 0x8000008d8c8c7221 */ /* 0x000fe20000010000 */
[----:B------:R-:W-:Y:S01]  /*3360*/  FADD.FTZ R132, R132, -R133 ;  /* 0x8000008584847221 */ /* 0x000fe20000010000 */
[----:B------:R-:W-:Y:S01]  /*3370*/  FADD.FTZ R134, R134, -R135 ;  /* 0x8000008786867221 */ /* 0x000fe20000010000 */
[-CC-:B------:R-:W-:Y:S01]  /*3380*/  FFMA.FTZ R0, R0, R240.reuse, R242.reuse ;  /* 0x000000f000007223 */ /* 0x180fe200000100f2 */
[----:B------:R-:W-:Y:S01]  /*3390*/  PRMT R89, R100, 0x7632, R89 ;  /* 0x0000763264597816 */ /* 0x000fe20000000059 */
[----:B------:R-:W-:Y:S01]  /*33a0*/  FFMA.FTZ R139, R139, R240, R242 ;  /* 0x000000f08b8b7223 */ /* 0x000fe200000100f2 */
[----:B------:R-:W-:Y:S01]  /*33b0*/  SHF.L.U32 R115, R112, 0x10, RZ ;  /* 0x0000001070737819 */ /* 0x000fe200000006ff */
[----:B------:R-:W-:Y:S01]  /*33c0*/  FADD.FTZ R214, R213, -R214 ;  /* 0x800000d6d5d67221 */ /* 0x000fe20000010000 */
[----:B------:R-:W-:Y:S01]  /*33d0*/  FADD.FTZ R136, R136, -R137 ;  /* 0x8000008988887221 */ /* 0x000fe20000010000 */
[----:B------:R-:W-:Y:S01]  /*33e0*/  IMAD.U32 R114, R101, 0x10000, RZ ;  /* 0x0001000065727824 */ /* 0x000fe200078e00ff */
[----:B------:R-:W-:Y:S01]  /*33f0*/  SHF.L.U32 R113, R100, 0x10, RZ ;  /* 0x0000001064717819 */ /* 0x000fe200000006ff */
[C---:B------:R-:W-:Y:S01]  /*3400*/  FFMA.FTZ R88, R211.reuse, R140, R108 ;  /* 0x0000008cd3587223 */ /* 0x040fe2000001006c */
[C---:B------:R-:W-:Y:S01]  /*3410*/  FFMA.FTZ R91, R211.reuse, R132, R91 ;  /* 0x00000084d35b7223 */ /* 0x040fe2000001005b */
[----:B------:R-:W-:Y:S01]  /*3420*/  FFMA.FTZ R119, R211, R134, R109 ;  /* 0x00000086d3777223 */ /* 0x000fe2000001006d */
[----:B------:R-:W-:Y:S01]  /*3430*/  FADD.FTZ R0, R215, -R0 ;  /* 0x80000000d7007221 */ /* 0x000fe20000010000 */
[----:B------:R-:W-:Y:S01]  /*3440*/  ISETP.GE.U32.AND P1, PT, R250, RZ, PT ;  /* 0x000000fffa00720c */ /* 0x000fe20003f26070 */
[----:B------:R-:W-:-:S02]  /*3450*/  IMAD.U32 R89, R89, 0x10000, RZ ;  /* 0x0001000059597824 */ /* 0x000fc400078e00ff */
[----:B------:R-:W-:Y:S01]  /*3460*/  FADD.FTZ R138, R138, -R139 ;  /* 0x8000008b8a8a7221 */ /* 0x000fe20000010000 */
[C---:B------:R-:W-:Y:S01]  /*3470*/  FFMA.FTZ R114, R211.reuse, R214, R114 ;  /* 0x000000d6d3727223 */ /* 0x040fe20000010072 */
[----:B------:R-:W-:Y:S01]  /*3480*/  FFMA.FTZ R117, R211, R136, R115 ;  /* 0x00000088d3757223 */ /* 0x000fe20000010073 */
[----:B------:R-:W-:Y:S01]  /*3490*/  FMUL.FTZ R111, R91, UR6 ;  /* 0x000000065b6f7c20 */ /* 0x000fe20008410000 */
[----:B------:R-:W-:Y:S01]  /*34a0*/  FMUL.FTZ R108, R88, UR6 ;  /* 0x00000006586c7c20 */ /* 0x000fe20008410000 */
[----:B------:R-:W-:Y:S01]  /*34b0*/  FMUL.FTZ R109, R90, UR6 ;  /* 0x000000065a6d7c20 */ /* 0x000fe20008410000 */
[----:B------:R-:W-:Y:S01]  /*34c0*/  FMUL.FTZ R110, R119, UR6 ;  /* 0x00000006776e7c20 */ /* 0x000fe20008410000 */
[----:B------:R-:W-:Y:S01]  /*34d0*/  FFMA.FTZ R0, R211, R0, R113 ;  /* 0x00000000d3007223 */ /* 0x000fe20000010071 */
[----:B------:R-:W-:Y:S01]  /*34e0*/  LOP3.LUT P3, RZ, R251, 0xff0000, RZ, 0xc0, !PT ;  /* 0x00ff0000fbff7812 */ /* 0x000fe2000786c0ff */
[----:B------:R-:W-:Y:S01]  /*34f0*/  FFMA.FTZ R113, R211, R138, R89 ;  /* 0x0000008ad3717223 */ /* 0x000fe20000010059 */
[C---:B------:R-:W-:Y:S01]  /*3500*/  ISETP.GE.U32.AND.EX P1, PT, R251.reuse, 0x1000000, PT, P1 ;  /* 0x01000000fb00780c */ /* 0x040fe20003f26110 */
[----:B------:R-:W-:Y:S01]  /*3510*/  FMUL.FTZ R115, R114, UR6 ;  /* 0x0000000672737c20 */ /* 0x000fe20008410000 */
[C---:B------:R-:W-:Y:S01]  /*3520*/  LOP3.LUT P6, RZ, R251.reuse, 0xff, RZ, 0xc0, !PT ;  /* 0x000000fffbff7812 */ /* 0x040fe200078cc0ff */
[----:B------:R-:W-:Y:S01]  /*3530*/  FMUL.FTZ R112, R0, UR6 ;  /* 0x0000000600707c20 */ /* 0x000fe20008410000 */
[----:B------:R-:W-:-:S02]  /*3540*/  LOP3.LUT P5, RZ, R251, 0xff00, RZ, 0xc0, !PT ;  /* 0x0000ff00fbff7812 */ /* 0x000fc400078ac0ff */
[C---:B------:R-:W-:Y:S01]  /*3550*/  F2FP.BF16.F32.PACK_AB R89, R117.reuse, R114 ;  /* 0x000000727559723e */ /* 0x040fe200000010ff */
[----:B------:R-:W-:Y:S01]  /*3560*/  FMUL.FTZ R117, R117, UR6 ;  /* 0x0000000675757c20 */ /* 0x000fe20008410000 */
[----:B------:R-:W-:Y:S01]  /*3570*/  FSEL R111, R111, RZ, P1 ;  /* 0x000000ff6f6f7208 */ /* 0x000fe20000800000 */
[----:B------:R-:W-:Y:S01]  /*3580*/  FMUL.FTZ R114, R113, UR6 ;  /* 0x0000000671727c20 */ /* 0x000fe20008410000 */
[----:B------:R-:W-:Y:S02]  /*3590*/  FSEL R108, R108, RZ, P3 ;  /* 0x000000ff6c6c7208 */ /* 0x000fe40001800000 */
[----:B------:R-:W-:Y:S02]  /*35a0*/  FSEL R109, R109, RZ, P6 ;  /* 0x000000ff6d6d7208 */ /* 0x000fe40003000000 */
[----:B------:R-:W-:Y:S02]  /*35b0*/  FSEL R110, R110, RZ, P5 ;  /* 0x000000ff6e6e7208 */ /* 0x000fe40002800000 */
        /* <DEDUP_REMOVED lines=13> */
[----:B------:R-:W-:Y:S02]  /*3690*/  F2FP.BF16.F32.PACK_AB R109, R0, R115 ;  /* 0x00000073006d723e */ /* 0x000fe400000010ff */
[----:B------:R-:W-:Y:S01]  /*36a0*/  F2FP.BF16.F32.PACK_AB R108, R113, R112 ;  /* 0x00000070716c723e */ /* 0x000fe200000010ff */
[----:B------:R-:W-:Y:S06]  /*36b0*/  BRA `(.L_x_835) ;  /* 0x0000001400607947 */ /* 0x000fec0003800000 */
.L_x_832:
        /* <DEDUP_REMOVED lines=11> */
[----:B-----5:R-:W-:Y:S01]  /*3770*/  ISETP.GE.U32.AND P1, PT, R250, RZ, PT ;  /* 0x000000fffa00720c */ /* 0x020fe20003f26070 */
[----:B------:R-:W-:Y:S01]  /*3780*/  FADD.FTZ R132, R132, -R133 ;  /* 0x8000008584847221 */ /* 0x000fe20000010000 */
[----:B------:R-:W-:Y:S01]  /*3790*/  FADD.FTZ R142, R142, -R143 ;  /* 0x8000008f8e8e7221 */ /* 0x000fe20000010000 */
[----:B------:R-:W-:Y:S01]  /*37a0*/  FADD.FTZ R140, R140, -R141 ;  /* 0x8000008d8c8c7221 */ /* 0x000fe20000010000 */
[--C-:B------:R-:W-:Y:S01]  /*37b0*/  FFMA.FTZ R214, R214, R240, R242.reuse ;  /* 0x000000f0d6d67223 */ /* 0x100fe200000100f2 */
[----:B------:R-:W-:Y:S01]  /*37c0*/  FMUL.FTZ R132, R211, R132 ;  /* 0x00000084d3847220 */ /* 0x000fe20000410000 */
        /* <DEDUP_REMOVED lines=22> */
[-CC-:B------:R-:W-:Y:S01]  /*3930*/  FFMA.FTZ R0, R0, R240.reuse, R242.reuse ;  /* 0x000000f000007223 */ /* 0x180fe200000100f2 */
[C---:B------:R-:W-:Y:S01]  /*3940*/  LOP3.LUT P3, RZ, R163.reuse, 0xff, RZ, 0xc0, !PT ;  /* 0x000000ffa3ff7812 */ /* 0x040fe2000786c0ff */
[----:B------:R-:W-:Y:S01]  /*3950*/  FADD.FTZ R136, R136, -R137 ;  /* 0x8000008988887221 */ /* 0x000fe20000010000 */
[----:B------:R-:W-:Y:S01]  /*3960*/  LOP3.LUT P1, RZ, R163, 0xff00, RZ, 0xc0, !PT ;  /* 0x0000ff00a3ff7812 */ /* 0x000fe2000782c0ff */
[----:B------:R-:W-:Y:S01]  /*3970*/  FFMA.FTZ R139, R139, R240, R242 ;  /* 0x000000f08b8b7223 */ /* 0x000fe200000100f2 */
[----:B------:R-:W-:Y:S01]  /*3980*/  LOP3.LUT P5, RZ, R250, 0xff0000, RZ, 0xc0, !PT ;  /* 0x00ff0000faff7812 */ /* 0x000fe200078ac0ff */
[----:B------:R-:W-:Y:S01]  /*3990*/  FADD.FTZ R0, R215, -R0 ;  /* 0x80000000d7007221 */ /* 0x000fe20000010000 */
[----:B------:R-:W-:Y:S01]  /*39a0*/  FSEL R94, R142, RZ, P3 ;  /* 0x000000ff8e5e7208 */ /* 0x000fe20001800000 */
[C---:B------:R-:W-:Y:S01]  /*39b0*/  FMUL.FTZ R136, R211.reuse, R136 ;  /* 0x00000088d3887220 */ /* 0x040fe20000410000 */
[----:B------:R-:W-:Y:S01]  /*39c0*/  FSEL R93, R134, RZ, P1 ;  /* 0x000000ff865d7208 */ /* 0x000fe20000800000 */
[----:B------:R-:W-:Y:S01]  /*39d0*/  FADD.FTZ R138, R138, -R139 ;  /* 0x8000008b8a8a7221 */ /* 0x000fe20000010000 */
[----:B------:R-:W-:Y:S01]  /*39e0*/  FSEL R109, R214, RZ, P5 ;  /* 0x000000ffd66d7208 */ /* 0x000fe20002800000 */
[----:B------:R-:W-:Y:S01]  /*39f0*/  FMUL.FTZ R136, R136, UR6 ;  /* 0x0000000688887c20 */ /* 0x000fe20008410000 */
[----:B------:R-:W-:Y:S01]  /*3a00*/  LOP3.LUT P5, RZ, R162, 0xff0000, RZ, 0xc0, !PT ;  /* 0x00ff0000a2ff7812 */ /* 0x000fe200078ac0ff */
[----:B------:R-:W-:Y:S01]  /*3a10*/  FMUL.FTZ R0, R211, R0 ;  /* 0x00000000d3007220 */ /* 0x000fe20000410000 */
[----:B------:R-:W-:Y:S01]  /*3a20*/  LOP3.LUT P6, RZ, R163, 0xff0000, RZ, 0xc0, !PT ;  /* 0x00ff0000a3ff7812 */ /* 0x000fe200078cc0ff */
[----:B------:R-:W-:Y:S01]  /*3a30*/  FMUL.FTZ R138, R211, R138 ;  /* 0x0000008ad38a7220 */ /* 0x000fe20000410000 */
[----:B------:R-:W-:-:S02]  /*3a40*/  F2FP.BF16.F32.PACK_AB R94, R93, R94 ;  /* 0x0000005e5d5e723e */ /* 0x000fc400000010ff */
[----:B------:R-:W-:Y:S01]  /*3a50*/  FSEL R93, R214, RZ, P5 ;  /* 0x000000ffd65d7208 */ /* 0x000fe20002800000 */
[----:B------:R-:W-:Y:S01]  /*3a60*/  FMUL.FTZ R138, R138, UR6 ;  /* 0x000000068a8a7c20 */ /* 0x000fe20008410000 */
[----:B------:R-:W-:Y:S02]  /*3a70*/  FSEL R95, R140, RZ, P6 ;  /* 0x000000ff8c5f7208 */ /* 0x000fe40003000000 */
[----:B------:R-:W-:Y:S02]  /*3a80*/  LOP3.LUT P5, RZ, R162, 0xff000000, RZ, 0xc0, !PT ;  /* 0xff000000a2ff7812 */ /* 0x000fe400078ac0ff */
[----:B------:R-:W-:Y:S02]  /*3a90*/  LOP3.LUT P6, RZ, R251, 0xff00, RZ, 0xc0, !PT ;  /* 0x0000ff00fbff7812 */ /* 0x000fe400078cc0ff */
[----:B------:R-:W-:Y:S02]  /*3aa0*/  LOP3.LUT P3, RZ, R250, 0xff000000, RZ, 0xc0, !PT ;  /* 0xff000000faff7812 */ /* 0x000fe4000786c0ff */
[----:B------:R-:W-:Y:S01]  /*3ab0*/  F2FP.BF16.F32.PACK_AB R111, R108, R111 ;  /* 0x0000006f6c6f723e */ /* 0x000fe200000010ff */
[----:B------:R-:W-:Y:S01]  /*3ac0*/  FMUL.FTZ R108, R0, UR6 ;  /* 0x00000006006c7c20 */ /* 0x000fe20008410000 */
[----:B------:R-:W-:-:S02]  /*3ad0*/  FSEL R0, R136, RZ, P5 ;  /* 0x000000ff88007208 */ /* 0x000fc40002800000 */
[----:B------:R-:W-:Y:S02]  /*3ae0*/  FSEL R113, R134, RZ, P6 ;  /* 0x000000ff86717208 */ /* 0x000fe40003000000 */
[----:B------:R-:W-:Y:S02]  /*3af0*/  FSEL R112, R136, RZ, P3 ;  /* 0x000000ff88707208 */ /* 0x000fe40001800000 */
[----:B------:R-:W-:Y:S02]  /*3b00*/  LOP3.LUT P5, RZ, R162, 0xff, RZ, 0xc0, !PT ;  /* 0x000000ffa2ff7812 */ /* 0x000fe400078ac0ff */
[C---:B------:R-:W-:Y:S02]  /*3b10*/  LOP3.LUT P6, RZ, R250.reuse, 0xff00, RZ, 0xc0, !PT ;  /* 0x0000ff00faff7812 */ /* 0x040fe400078cc0ff */
[----:B------:R-:W-:Y:S02]  /*3b20*/  LOP3.LUT P1, RZ, R250, 0xff, RZ, 0xc0, !PT ;  /* 0x000000fffaff7812 */ /* 0x000fe4000782c0ff */
[----:B------:R-:W-:-:S02]  /*3b30*/  LOP3.LUT P3, RZ, R162, 0xff00, RZ, 0xc0, !PT ;  /* 0x0000ff00a2ff7812 */ /* 0x000fc4000786c0ff */
[----:B------:R-:W-:Y:S02]  /*3b40*/  F2FP.BF16.F32.PACK_AB R95, R92, R95 ;  /* 0x0000005f5c5f723e */ /* 0x000fe400000010ff */
[----:B------:R-:W-:Y:S02]  /*3b50*/  F2FP.BF16.F32.PACK_AB R110, R113, R110 ;  /* 0x0000006e716e723e */ /* 0x000fe400000010ff */
[----:B------:R-:W-:Y:S02]  /*3b60*/  FSEL R92, R108, RZ, P5 ;  /* 0x000000ff6c5c7208 */ /* 0x000fe40002800000 */
[C---:B------:R-:W-:Y:S02]  /*3b70*/  FSEL R115, R138.reuse, RZ, P6 ;  /* 0x000000ff8a737208 */ /* 0x040fe40003000000 */
[----:B------:R-:W-:Y:S02]  /*3b80*/  FSEL R113, R138, RZ, P3 ;  /* 0x000000ff8a717208 */ /* 0x000fe40001800000 */
[----:B------:R-:W-:-:S02]  /*3b90*/  FSEL R108, R108, RZ, P1 ;  /* 0x000000ff6c6c7208 */ /* 0x000fc40000800000 */
[----:B------:R-:W-:Y:S02]  /*3ba0*/  F2FP.BF16.F32.PACK_AB R93, R0, R93 ;  /* 0x0000005d005d723e */ /* 0x000fe400000010ff */
[----:B------:R-:W-:Y:S02]  /*3bb0*/  F2FP.BF16.F32.PACK_AB R109, R112, R109 ;  /* 0x0000006d706d723e */ /* 0x000fe400000010ff */
[----:B------:R-:W-:Y:S02]  /*3bc0*/  F2FP.BF16.F32.PACK_AB R92, R113, R92 ;  /* 0x0000005c715c723e */ /* 0x000fe400000010ff */
[----:B------:R-:W-:Y:S01]  /*3bd0*/  F2FP.BF16.F32.PACK_AB R108, R115, R108 ;  /* 0x0000006c736c723e */ /* 0x000fe200000010ff */
[----:B------:R-:W-:Y:S06]  /*3be0*/  BRA `(.L_x_835) ;  /* 0x0000001000147947 */ /* 0x000fec0003800000 */
.L_x_838:
[-CC-:B------:R-:W-:Y:S01]  /*3bf0*/  FFMA.FTZ R133, R133, R240.reuse, R242.reuse ;  /* 0x000000f085857223 */ /* 0x180fe200000100f2 */
[-CC-:B------:R-:W-:Y:S01]  /*3c00*/  FFMA.FTZ R141, R141, R240.reuse, R242.reuse ;  /* 0x000000f08d8d7223 */ /* 0x180fe200000100f2 */
[-CC-:B------:R-:W-:Y:S01]  /*3c10*/  FFMA.FTZ R135, R135, R240.reuse, R242.reuse ;  /* 0x000000f087877223 */ /* 0x180fe200000100f2 */
[----:B-----5:R-:W-:Y:S01]  /*3c20*/  ISETP.GE.U32.AND P1, PT, R250, RZ, PT ;  /* 0x000000fffa00720c */ /* 0x020fe20003f26070 */
[----:B------:R-:W-:Y:S01]  /*3c30*/  FADD.FTZ R132, R132, -R133 ;  /* 0x8000008584847221 */ /* 0x000fe20000010000 */
[----:B------:R-:W-:Y:S01]  /*3c40*/  FADD.FTZ R140, R140, -R141 ;  /* 0x8000008d8c8c7221 */ /* 0x000fe20000010000 */
[----:B------:R-:W-:Y:S01]  /*3c50*/  ISETP.GE.U32.AND P3, PT, R162, RZ, PT ;  /* 0x000000ffa200720c */ /* 0x000fe20003f66070 */
[--C-:B------:R-:W-:Y:S01]  /*3c60*/  FFMA.FTZ R143, R143, R240, R242.reuse ;  /* 0x000000f08f8f7223 */ /* 0x100fe200000100f2 */
[C---:B------:R-:W-:Y:S01]  /*3c70*/  FMUL.FTZ R132, R211.reuse, R132 ;  /* 0x00000084d3847220 */ /* 0x040fe20000410000 */
[----:B------:R-:W-:Y:S01]  /*3c80*/  FADD.FTZ R134, R134, -R135 ;  /* 0x8000008786867221 */ /* 0x000fe20000010000 */
[----:B------:R-:W-:Y:S01]  /*3c90*/  FMUL.FTZ R91, R211, R140 ;  /* 0x0000008cd35b7220 */ /* 0x000fe20000410000 */
[----:B------:R-:W-:Y:S01]  /*3ca0*/  ISETP.GE.U32.AND.EX P1, PT, R251, 0x1000000, PT, P1 ;  /* 0x01000000fb00780c */ /* 0x000fe20003f26110 */
[----:B------:R-:W-:Y:S01]  /*3cb0*/  FMUL.FTZ R89, R132, UR6 ;  /* 0x0000000684597c20 */ /* 0x000fe20008410000 */
[----:B------:R-:W-:Y:S01]  /*3cc0*/  ISETP.GE.U32.AND.EX P3, PT, R163, 0x1000000, PT, P3 ;  /* 0x01000000a300780c */ /* 0x000fe20003f66130 */
[----:B------:R-:W-:Y:S01]  /*3cd0*/  FADD.FTZ R142, R142, -R143 ;  /* 0x8000008f8e8e7221 */ /* 0x000fe20000010000 */
[----:B------:R-:W-:Y:S01]  /*3ce0*/  FMUL.FTZ R95, R211, R134 ;  /* 0x00000086d35f7220 */ /* 0x000fe20000410000 */
[----:B------:R-:W-:Y:S01]  /*3cf0*/  FFMA.FTZ R214, R214, R240, R242 ;  /* 0x000000f0d6d67223 */ /* 0x000fe200000100f2 */
[----:B------:R-:W-:Y:S01]  /*3d00*/  FMUL.FTZ R88, R91, UR6 ;  /* 0x000000065b587c20 */ /* 0x000fe20008410000 */
[----:B------:R-:W-:Y:S01]  /*3d10*/  LOP3.LUT P6, RZ, R251, 0xff0000, RZ, 0xc0, !PT ;  /* 0x00ff0000fbff7812 */ /* 0x000fe200078cc0ff */
[----:B------:R-:W-:Y:S01]  /*3d20*/  FMUL.FTZ R90, R211, R142 ;  /* 0x0000008ed35a7220 */ /* 0x000fe20000410000 */
[----:B------:R-:W-:Y:S01]  /*3d30*/  LOP3.LUT P5, RZ, R163, 0xff0000, RZ, 0xc0, !PT ;  /* 0x00ff0000a3ff7812 */ /* 0x000fe200078ac0ff */
[----:B------:R-:W-:Y:S01]  /*3d40*/  FADD.FTZ R214, R213, -R214 ;  /* 0x800000d6d5d67221 */ /* 0x000fe20000010000 */
        /* <DEDUP_REMOVED lines=16> */
[----:B------:R-:W-:Y:S01]  /*3e50*/  FSEL R93, R89, RZ, P1 ;  /* 0x000000ff595d7208 */ /* 0x000fe20000800000 */
[----:B------:R-:W-:Y:S01]  /*3e60*/  FADD.FTZ R0, R215, -R0 ;  /* 0x80000000d7007221 */ /* 0x000fe20000010000 */
[----:B------:R-:W-:Y:S01]  /*3e70*/  FSEL R109, R89, RZ, P3 ;  /* 0x000000ff596d7208 */ /* 0x000fe20001800000 */
[C---:B------:R-:W-:Y:S01]  /*3e80*/  FMUL.FTZ R89, R211.reuse, R214 ;  /* 0x000000d6d3597220 */ /* 0x040fe20000410000 */
[C---:B------:R-:W-:Y:S01]  /*3e90*/  FSEL R110, R88.reuse, RZ, P6 ;  /* 0x000000ff586e7208 */ /* 0x040fe20003000000 */
[----:B------:R-:W-:Y:S01]  /*3ea0*/  FMUL.FTZ R0, R211, R0 ;  /* 0x00000000d3007220 */ /* 0x000fe20000410000 */
[----:B------:R-:W-:Y:S01]  /*3eb0*/  FSEL R94, R88, RZ, P5 ;  /* 0x000000ff585e7208 */ /* 0x000fe20002800000 */
[----:B------:R-:W-:Y:S01]  /*3ec0*/  FMUL.FTZ R88, R89, UR6 ;  /* 0x0000000659587c20 */ /* 0x000fe20008410000 */
[----:B------:R-:W-:-:S02]  /*3ed0*/  LOP3.LUT P6, RZ, R250, 0xff0000, RZ, 0xc0, !PT ;  /* 0x00ff0000faff7812 */ /* 0x000fc400078cc0ff */
[----:B------:R-:W-:Y:S01]  /*3ee0*/  F2FP.BF16.F32.PACK_AB R94, R109, R94 ;  /* 0x0000005e6d5e723e */ /* 0x000fe200000010ff */
[----:B------:R-:W-:Y:S01]  /*3ef0*/  FMUL.FTZ R109, R211, R138 ;  /* 0x0000008ad36d7220 */ /* 0x000fe20000410000 */
[----:B------:R-:W-:Y:S02]  /*3f00*/  FSEL R112, R88, RZ, P6 ;  /* 0x000000ff58707208 */ /* 0x000fe40003000000 */
[----:B------:R-:W-:Y:S02]  /*3f10*/  LOP3.LUT P6, RZ, R162, 0xff0000, RZ, 0xc0, !PT ;  /* 0x00ff0000a2ff7812 */ /* 0x000fe400078cc0ff */
[C---:B------:R-:W-:Y:S01]  /*3f20*/  F2FP.BF16.F32.PACK_AB R89, R136.reuse, R89 ;  /* 0x000000598859723e */ /* 0x040fe200000010ff */
[----:B------:R-:W-:Y:S01]  /*3f30*/  FMUL.FTZ R136, R136, UR6 ;  /* 0x0000000688887c20 */ /* 0x000fe20008410000 */
[----:B------:R-:W-:Y:S02]  /*3f40*/  LOP3.LUT P5, RZ, R250, 0xff000000, RZ, 0xc0, !PT ;  /* 0xff000000faff7812 */ /* 0x000fe400078ac0ff */
[----:B------:R-:W-:-:S02]  /*3f50*/  FSEL R114, R88, RZ, P6 ;  /* 0x000000ff58727208 */ /* 0x000fc40003000000 */
[----:B------:R-:W-:Y:S02]  /*3f60*/  LOP3.LUT P6, RZ, R162, 0xff000000, RZ, 0xc0, !PT ;  /* 0xff000000a2ff7812 */ /* 0x000fe400078cc0ff */
[----:B------:R-:W-:Y:S02]  /*3f70*/  F2FP.BF16.F32.PACK_AB R90, R95, R90 ;  /* 0x0000005a5f5a723e */ /* 0x000fe400000010ff */
[----:B------:R-:W-:Y:S01]  /*3f80*/  F2FP.BF16.F32.PACK_AB R95, R113, R92 ;  /* 0x0000005c715f723e */ /* 0x000fe200000010ff */
[C---:B------:R-:W-:Y:S01]  /*3f90*/  FMUL.FTZ R92, R109.reuse, UR6 ;  /* 0x000000066d5c7c20 */ /* 0x040fe20008410000 */
[----:B------:R-:W-:Y:S02]  /*3fa0*/  FSEL R117, R136, RZ, P5 ;  /* 0x000000ff88757208 */ /* 0x000fe40002800000 */
[----:B------:R-:W-:Y:S01]  /*3fb0*/  F2FP.BF16.F32.PACK_AB R88, R109, R0 ;  /* 0x000000006d58723e */ /* 0x000fe200000010ff */
[----:B------:R-:W-:Y:S01]  /*3fc0*/  FMUL.FTZ R0, R0, UR6 ;  /* 0x0000000600007c20 */ /* 0x000fe20008410000 */
[----:B------:R-:W-:-:S02]  /*3fd0*/  LOP3.LUT P1, RZ, R250, 0xff00, RZ, 0xc0, !PT ;  /* 0x0000ff00faff7812 */ /* 0x000fc4000782c0ff */
[----:B------:R-:W-:Y:S02]  /*3fe0*/  LOP3.LUT P5, RZ, R162, 0xff00, RZ, 0xc0, !PT ;  /* 0x0000ff00a2ff7812 */ /* 0x000fe400078ac0ff */
[----:B------:R-:W-:Y:S02]  /*3ff0*/  FSEL R109, R136, RZ, P6 ;  /* 0x000000ff886d7208 */ /* 0x000fe40003000000 */
[----:B------:R-:W-:Y:S02]  /*4000*/  LOP3.LUT P3, RZ, R250, 0xff, RZ, 0xc0, !PT ;  /* 0x000000fffaff7812 */ /* 0x000fe4000786c0ff */
[----:B------:R-:W-:Y:S02]  /*4010*/  LOP3.LUT P6, RZ, R162, 0xff, RZ, 0xc0, !PT ;  /* 0x000000ffa2ff7812 */ /* 0x000fe400078cc0ff */
        /* <DEDUP_REMOVED lines=9> */
[----:B------:R-:W-:Y:S02]  /*40b0*/  F2FP.BF16.F32.PACK_AB R92, R115, R92 ;  /* 0x0000005c735c723e */ /* 0x000fe400000010ff */
[----:B------:R-:W-:Y:S01]  /*40c0*/  F2FP.BF16.F32.PACK_AB R108, R113, R108 ;  /* 0x0000006c716c723e */ /* 0x000fe200000010ff */
[----:B------:R-:W-:Y:S06]  /*40d0*/  BRA `(.L_x_835) ;  /* 0x0000000800d87947 */ /* 0x000fec0003800000 */
.L_x_837:
        /* <DEDUP_REMOVED lines=10> */
[----:B------:R-:W-:Y:S01]  /*4180*/  FFMA.FTZ R133, R133, R240, R242 ;  /* 0x000000f085857223 */ /* 0x000fe200000100f2 */
[----:B------:R-:W-:Y:S01]  /*4190*/  FADD.FTZ R142, R142, -R143 ;  /* 0x8000008f8e8e7221 */ /* 0x000fe20000010000 */
[----:B------:R-:W-:Y:S01]  /*41a0*/  SHF.L.U32 R109, R93, 0x10, RZ ;  /* 0x000000105d6d7819 */ /* 0x000fe200000006ff */
[----:B------:R-:W-:Y:S01]  /*41b0*/  FFMA.FTZ R94, R211, R140, R94 ;  /* 0x0000008cd35e7223 */ /* 0x000fe2000001005e */
[----:B------:R-:W-:Y:S02]  /*41c0*/  IMAD.U32 R93, R102, 0x10000, RZ ;  /* 0x00010000665d7824 */ /* 0x000fe400078e00ff */
[----:B------:R-:W-:Y:S01]  /*41d0*/  FFMA.FTZ R214, R214, R240, R242 ;  /* 0x000000f0d6d67223 */ /* 0x000fe200000100f2 */
[----:B------:R-:W-:Y:S01]  /*41e0*/  LOP3.LUT P6, RZ, R251, 0xff0000, RZ, 0xc0, !PT ;  /* 0x00ff0000fbff7812 */ /* 0x000fe200078cc0ff */
[----:B------:R-:W-:Y:S01]  /*41f0*/  FMUL.FTZ R94, R94, UR6 ;  /* 0x000000065e5e7c20 */ /* 0x000fe20008410000 */
[----:B------:R-:W-:Y:S01]  /*4200*/  FFMA.FTZ R93, R211, R142, R93 ;  /* 0x0000008ed35d7223 */ /* 0x000fe2000001005d */
[----:B------:R-:W-:Y:S01]  /*4210*/  SHF.L.U32 R112, R101, 0x10, RZ ;  /* 0x0000001065707819 */ /* 0x000fe200000006ff */
[----:B------:R-:W-:Y:S01]  /*4220*/  FADD.FTZ R132, R132, -R133 ;  /* 0x8000008584847221 */ /* 0x000fe20000010000 */
[----:B------:R-:W-:Y:S01]  /*4230*/  PRMT R92, R102, 0x7632, R92 ;  /* 0x00007632665c7816 */ /* 0x000fe2000000005c */
[----:B------:R-:W-:Y:S01]  /*4240*/  FADD.FTZ R214, R213, -R214 ;  /* 0x800000d6d5d67221 */ /* 0x000fe20000010000 */
[----:B------:R-:W-:Y:S01]  /*4250*/  FFMA.FTZ R135, R135, R240, R242 ;  /* 0x000000f087877223 */ /* 0x000fe200000100f2 */
[----:B------:R-:W-:Y:S01]  /*4260*/  FSEL R111, R94, RZ, P6 ;  /* 0x000000ff5e6f7208 */ /* 0x000fe20003000000 */
[----:B------:R-:W-:Y:S01]  /*4270*/  FMUL.FTZ R93, R93, UR6 ;  /* 0x000000065d5d7c20 */ /* 0x000fe20008410000 */
[----:B------:R-:W-:Y:S01]  /*4280*/  SHF.L.U32 R95, R92, 0x10, RZ ;  /* 0x000000105c5f7819 */ /* 0x000fe200000006ff */
[----:B------:R-:W-:Y:S01]  /*4290*/  FFMA.FTZ R109, R211, R132, R109 ;  /* 0x00000084d36d7223 */ /* 0x000fe2000001006d */
[----:B------:R-:W-:Y:S01]  /*42a0*/  LOP3.LUT P6, RZ, R251, 0xff, RZ, 0xc0, !PT ;  /* 0x000000fffbff7812 */ /* 0x000fe200078cc0ff */
[----:B------:R-:W-:Y:S01]  /*42b0*/  FFMA.FTZ R214, R211, R214, R112 ;  /* 0x000000d6d3d67223 */ /* 0x000fe20000010070 */
[----:B------:R-:W-:Y:S01]  /*42c0*/  FADD.FTZ R134, R134, -R135 ;  /* 0x8000008786867221 */ /* 0x000fe20000010000 */
[----:B------:R-:W-:Y:S01]  /*42d0*/  ISETP.GE.U32.AND P3, PT, R162, RZ, PT ;  /* 0x000000ffa200720c */ /* 0x000fe20003f66070 */
[----:B------:R-:W-:Y:S01]  /*42e0*/  FFMA.FTZ R137, R137, R240, R242 ;  /* 0x000000f089897223 */ /* 0x000fe200000100f2 */
[----:B------:R-:W-:Y:S01]  /*42f0*/  PRMT R113, R101, 0x7632, R113 ;  /* 0x0000763265717816 */ /* 0x000fe20000000071 */
[----:B------:R-:W-:Y:S01]  /*4300*/  FMUL.FTZ R109, R109, UR6 ;  /* 0x000000066d6d7c20 */ /* 0x000fe20008410000 */
[----:B------:R-:W-:Y:S01]  /*4310*/  FSEL R110, R93, RZ, P6 ;  /* 0x000000ff5d6e7208 */ /* 0x000fe20003000000 */
[----:B------:R-:W-:Y:S01]  /*4320*/  FMUL.FTZ R214, R214, UR6 ;  /* 0x00000006d6d67c20 */ /* 0x000fe20008410000 */
[----:B------:R-:W-:Y:S01]  /*4330*/  PRMT R112, R100, 0x7632, R112 ;  /* 0x0000763264707816 */ /* 0x000fe20000000070 */
[----:B------:R-:W-:Y:S01]  /*4340*/  FFMA.FTZ R134, R211, R134, R95 ;  /* 0x00000086d3867223 */ /* 0x000fe2000001005f */
[----:B------:R-:W-:Y:S01]  /*4350*/  ISETP.GE.U32.AND P1, PT, R250, RZ, PT ;  /* 0x000000fffa00720c */ /* 0x000fe20003f26070 */
[-CC-:B------:R-:W-:Y:S01]  /*4360*/  FFMA.FTZ R0, R0, R240.reuse, R242.reuse ;  /* 0x000000f000007223 */ /* 0x180fe200000100f2 */
[C---:B------:R-:W-:Y:S01]  /*4370*/  LOP3.LUT P5, RZ, R163.reuse, 0xff0000, RZ, 0xc0, !PT ;  /* 0x00ff0000a3ff7812 */ /* 0x040fe200078ac0ff */
[----:B------:R-:W-:Y:S01]  /*4380*/  FADD.FTZ R136, R136, -R137 ;  /* 0x8000008988887221 */ /* 0x000fe20000010000 */
[----:B------:R-:W-:Y:S01]  /*4390*/  ISETP.GE.U32.AND.EX P3, PT, R163, 0x1000000, PT, P3 ;  /* 0x01000000a300780c */ /* 0x000fe20003f66130 */
[----:B------:R-:W-:Y:S01]  /*43a0*/  IMAD.U32 R114, R113, 0x10000, RZ ;  /* 0x0001000071727824 */ /* 0x000fe200078e00ff */
[----:B------:R-:W-:Y:S01]  /*43b0*/  LOP3.LUT P6, RZ, R250, 0xff0000, RZ, 0xc0, !PT ;  /* 0x00ff0000faff7812 */ /* 0x000fe200078cc0ff */
[----:B------:R-:W-:Y:S01]  /*43c0*/  FFMA.FTZ R139, R139, R240, R242 ;  /* 0x000000f08b8b7223 */ /* 0x000fe200000100f2 */
[----:B------:R-:W-:Y:S01]  /*43d0*/  SHF.L.U32 R113, R100, 0x10, RZ ;  /* 0x0000001064717819 */ /* 0x000fe200000006ff */
[----:B------:R-:W-:Y:S01]  /*43e0*/  FMUL.FTZ R134, R134, UR6 ;  /* 0x0000000686867c20 */ /* 0x000fe20008410000 */
[----:B------:R-:W-:Y:S01]  /*43f0*/  SHF.L.U32 R115, R112, 0x10, RZ ;  /* 0x0000001070737819 */ /* 0x000fe200000006ff */
[----:B------:R-:W-:Y:S01]  /*4400*/  FADD.FTZ R0, R215, -R0 ;  /* 0x80000000d7007221 */ /* 0x000fe20000010000 */
[----:B------:R-:W-:Y:S01]  /*4410*/  ISETP.GE.U32.AND.EX P1, PT, R251, 0x1000000, PT, P1 ;  /* 0x01000000fb00780c */ /* 0x000fe20003f26110 */
[----:B------:R-:W-:Y:S01]  /*4420*/  FFMA.FTZ R114, R211, R136, R114 ;  /* 0x00000088d3727223 */ /* 0x000fe20000010072 */
[----:B------:R-:W-:Y:S01]  /*4430*/  FSEL R95, R94, RZ, P5 ;  /* 0x000000ff5e5f7208 */ /* 0x000fe20002800000 */
[----:B------:R-:W-:Y:S01]  /*4440*/  FADD.FTZ R138, R138, -R139 ;  /* 0x8000008b8a8a7221 */ /* 0x000fe20000010000 */
[----:B------:R-:W-:Y:S01]  /*4450*/  FSEL R108, R109, RZ, P3 ;  /* 0x000000ff6d6c7208 */ /* 0x000fe20001800000 */
[----:B------:R-:W-:Y:S01]  /*4460*/  FFMA.FTZ R113, R211, R0, R113 ;  /* 0x00000000d3717223 */ /* 0x000fe20000010071 */
[----:B------:R-:W-:Y:S01]  /*4470*/  FSEL R112, R214, RZ, P6 ;  /* 0x000000ffd6707208 */ /* 0x000fe20003000000 */
[----:B------:R-:W-:Y:S01]  /*4480*/  FMUL.FTZ R114, R114, UR6 ;  /* 0x0000000672727c20 */ /* 0x000fe20008410000 */
[----:B------:R-:W-:Y:S01]  /*4490*/  LOP3.LUT P5, RZ, R163, 0xff, RZ, 0xc0, !PT ;  /* 0x000000ffa3ff7812 */ /* 0x000fe200078ac0ff */
[----:B------:R-:W-:Y:S01]  /*44a0*/  FFMA.FTZ R115, R211, R138, R115 ;  /* 0x0000008ad3737223 */ /* 0x000fe20000010073 */
[----:B------:R-:W-:-:S02]  /*44b0*/  LOP3.LUT P3, RZ, R163, 0xff00, RZ, 0xc0, !PT ;  /* 0x0000ff00a3ff7812 */ /* 0x000fc4000786c0ff */
[----:B------:R-:W-:Y:S01]  /*44c0*/  LOP3.LUT P6, RZ, R162, 0xff0000, RZ, 0xc0, !PT ;  /* 0x00ff0000a2ff7812 */ /* 0x000fe200078cc0ff */
[----:B------:R-:W-:Y:S01]  /*44d0*/  FMUL.FTZ R115, R115, UR6 ;  /* 0x0000000673737c20 */ /* 0x000fe20008410000 */
[----:B------:R-:W-:Y:S02]  /*44e0*/  FSEL R92, R109, RZ, P1 ;  /* 0x000000ff6d5c7208 */ /* 0x000fe40000800000 */
[----:B------:R-:W-:Y:S02]  /*44f0*/  FSEL R94, R93, RZ, P5 ;  /* 0x000000ff5d5e7208 */ /* 0x000fe40002800000 */
[----:B------:R-:W-:Y:S02]  /*4500*/  FSEL R109, R134, RZ, P3 ;  /* 0x000000ff866d7208 */ /* 0x000fe40001800000 */
[----:B------:R-:W-:Y:S02]  /*4510*/  FSEL R0, R214, RZ, P6 ;  /* 0x000000ffd6007208 */ /* 0x000fe40003000000 */
[----:B------:R-:W-:-:S02]  /*4520*/  LOP3.LUT P6, RZ, R162, 0xff000000, RZ, 0xc0, !PT ;  /* 0xff000000a2ff7812 */ /* 0x000fc400078cc0ff */
[----:B------:R-:W-:Y:S02]  /*4530*/  LOP3.LUT P1, RZ, R251, 0xff00, RZ, 0xc0, !PT ;  /* 0x0000ff00fbff7812 */ /* 0x000fe4000782c0ff */
[----:B------:R-:W-:Y:S02]  /*4540*/  LOP3.LUT P5, RZ, R250, 0xff000000, RZ, 0xc0, !PT ;  /* 0xff000000faff7812 */ /* 0x000fe400078ac0ff */
[----:B------:R-:W-:Y:S01]  /*4550*/  F2FP.BF16.F32.PACK_AB R95, R108, R95 ;  /* 0x0000005f6c5f723e */ /* 0x000fe200000010ff */
[----:B------:R-:W-:Y:S01]  /*4560*/  FMUL.FTZ R108, R113, UR6 ;  /* 0x00000006716c7c20 */ /* 0x000fe20008410000 */
[----:B------:R-:W-:Y:S02]  /*4570*/  F2FP.BF16.F32.PACK_AB R94, R109, R94 ;  /* 0x0000005e6d5e723e */ /* 0x000fe400000010ff */
[----:B------:R-:W-:Y:S02]  /*4580*/  FSEL R109, R114, RZ, P6 ;  /* 0x000000ff726d7208 */ /* 0x000fe40003000000 */
        /* <DEDUP_REMOVED lines=17> */
.L_x_839:
[-CC-:B------:R-:W-:Y:S01]  /*46a0*/  FFMA.FTZ R141, R141, R240.reuse, R242.reuse ;  /* 0x000000f08d8d7223 */ /* 0x180fe200000100f2 */
[----:B-----5:R-:W-:Y:S01]  /*46b0*/  PRMT R89, R103, 0x7632, R89 ;  /* 0x0000763267597816 */ /* 0x020fe20000000059 */
[-C--:B------:R-:W-:Y:S01]  /*46c0*/  FFMA.FTZ R133, R133, R240.reuse, R242 ;  /* 0x000000f085857223 */ /* 0x080fe200000100f2 */
[----:B------:R-:W-:Y:S01]  /*46d0*/  PRMT R88, R102, 0x7632, R88 ;  /* 0x0000763266587816 */ /* 0x000fe20000000058 */
[-CC-:B------:R-:W-:Y:S01]  /*46e0*/  FFMA.FTZ R143, R143, R240.reuse, R242.reuse ;  /* 0x000000f08f8f7223 */ /* 0x180fe200000100f2 */
[----:B------:R-:W-:Y:S01]  /*46f0*/  FADD.FTZ R140, R140, -R141 ;  /* 0x8000008d8c8c7221 */ /* 0x000fe20000010000 */
[----:B------:R-:W-:Y:S01]  /*4700*/  FFMA.FTZ R135, R135, R240, R242 ;  /* 0x000000f087877223 */ /* 0x000fe200000100f2 */
[----:B------:R-:W-:Y:S01]  /*4710*/  IMAD.U32 R92, R103, 0x10000, RZ ;  /* 0x00010000675c7824 */ /* 0x000fe200078e00ff */
[----:B------:R-:W-:Y:S01]  /*4720*/  SHF.L.U32 R91, R89, 0x10, RZ ;  /* 0x00000010595b7819 */ /* 0x000fe200000006ff */
[----:B------:R-:W-:Y:S01]  /*4730*/  FADD.FTZ R132, R132, -R133 ;  /* 0x8000008584847221 */ /* 0x000fe20000010000 */
[----:B------:R-:W-:Y:S01]  /*4740*/  SHF.L.U32 R89, R102, 0x10, RZ ;  /* 0x0000001066597819 */ /* 0x000fe200000006ff */
[----:B------:R-:W-:Y:S01]  /*4750*/  FADD.FTZ R90, R142, -R143 ;  /* 0x8000008f8e5a7221 */ /* 0x000fe20000010000 */
[----:B------:R-:W-:-:S02]  /*4760*/  IMAD.U32 R93, R88, 0x10000, RZ ;  /* 0x00010000585d7824 */ /* 0x000fc400078e00ff */
[----:B------:R-:W-:Y:S01]  /*4770*/  FADD.FTZ R134, R134, -R135 ;  /* 0x8000008786867221 */ /* 0x000fe20000010000 */
[C---:B------:R-:W-:Y:S01]  /*4780*/  FFMA.FTZ R88, R211.reuse, R140, R92 ;  /* 0x0000008cd3587223 */ /* 0x040fe2000001005c */
[C---:B------:R-:W-:Y:S01]  /*4790*/  FFMA.FTZ R91, R211.reuse, R132, R91 ;  /* 0x00000084d35b7223 */ /* 0x040fe2000001005b */
[----:B------:R-:W-:Y:S01]  /*47a0*/  ISETP.GE.U32.AND P1, PT, R250, RZ, PT ;  /* 0x000000fffa00720c */ /* 0x000fe20003f26070 */
[C---:B------:R-:W-:Y:S01]  /*47b0*/  FFMA.FTZ R90, R211.reuse, R90, R89 ;  /* 0x0000005ad35a7223 */ /* 0x040fe20000010059 */
[----:B------:R-:W-:Y:S01]  /*47c0*/  ISETP.GE.U32.AND P3, PT, R162, RZ, PT ;  /* 0x000000ffa200720c */ /* 0x000fe20003f66070 */
[----:B------:R-:W-:Y:S01]  /*47d0*/  FFMA.FTZ R115, R211, R134, R93 ;  /* 0x00000086d3737223 */ /* 0x000fe2000001005d */
[----:B------:R-:W-:Y:S01]  /*47e0*/  FMUL.FTZ R89, R88, UR6 ;  /* 0x0000000658597c20 */ /* 0x000fe20008410000 */
[----:B------:R-:W-:Y:S01]  /*47f0*/  LOP3.LUT P6, RZ, R251, 0xff0000, RZ, 0xc0, !PT ;  /* 0x00ff0000fbff7812 */ /* 0x000fe200078cc0ff */
[----:B------:R-:W-:Y:S01]  /*4800*/  FMUL.FTZ R93, R91, UR6 ;  /* 0x000000065b5d7c20 */ /* 0x000fe20008410000 */
[----:B------:R-:W-:Y:S01]  /*4810*/  LOP3.LUT P5, RZ, R163, 0xff0000, RZ, 0xc0, !PT ;  /* 0x00ff0000a3ff7812 */ /* 0x000fe200078ac0ff */
[-CC-:B------:R-:W-:Y:S01]  /*4820*/  FFMA.FTZ R214, R214, R240.reuse, R242.reuse ;  /* 0x000000f0d6d67223 */ /* 0x180fe200000100f2 */
[----:B------:R-:W-:Y:S01]  /*4830*/  ISETP.GE.U32.AND.EX P1, PT, R251, 0x1000000, PT, P1 ;  /* 0x01000000fb00780c */ /* 0x000fe20003f26110 */
[-C--:B------:R-:W-:Y:S01]  /*4840*/  FFMA.FTZ R137, R137, R240.reuse, R242 ;  /* 0x000000f089897223 */ /* 0x080fe200000100f2 */
[----:B------:R-:W-:Y:S01]  /*4850*/  ISETP.GE.U32.AND.EX P3, PT, R163, 0x1000000, PT, P3 ;  /* 0x01000000a300780c */ /* 0x000fe20003f66130 */
[----:B------:R-:W-:Y:S01]  /*4860*/  FADD.FTZ R214, R213, -R214 ;  /* 0x800000d6d5d67221 */ /* 0x000fe20000010000 */
[C---:B------:R-:W-:Y:S01]  /*4870*/  FSEL R111, R89.reuse, RZ, P6 ;  /* 0x000000ff596f7208 */ /* 0x040fe20003000000 */
[----:B------:R-:W-:Y:S01]  /*4880*/  FMUL.FTZ R94, R90, UR6 ;  /* 0x000000065a5e7c20 */ /* 0x000fe20008410000 */
[----:B------:R-:W-:Y:S01]  /*4890*/  FSEL R114, R89, RZ, P5 ;  /* 0x000000ff59727208 */ /* 0x000fe20002800000 */
[----:B------:R-:W-:Y:S01]  /*48a0*/  FMUL.FTZ R89, R115, UR6 ;  /* 0x0000000673597c20 */ /* 0x000fe20008410000 */
[----:B------:R-:W-:Y:S01]  /*48b0*/  SHF.L.U32 R108, R101, 0x10, RZ ;  /* 0x00000010656c7819 */ /* 0x000fe200000006ff */
[----:B------:R-:W-:Y:S01]  /*48c0*/  FFMA.FTZ R0, R0, R240, R242 ;  /* 0x000000f000007223 */ /* 0x000fe200000100f2 */
[C---:B------:R-:W-:Y:S01]  /*48d0*/  FSEL R92, R93.reuse, RZ, P1 ;  /* 0x000000ff5d5c7208 */ /* 0x040fe20000800000 */
[----:B------:R-:W-:Y:S01]  /*48e0*/  FADD.FTZ R136, R136, -R137 ;  /* 0x8000008988887221 */ /* 0x000fe20000010000 */
[----:B------:R-:W-:Y:S01]  /*48f0*/  FSEL R119, R93, RZ, P3 ;  /* 0x000000ff5d777208 */ /* 0x000fe20001800000 */
[----:B------:R-:W-:Y:S01]  /*4900*/  FFMA.FTZ R108, R211, R214, R108 ;  /* 0x000000d6d36c7223 */ /* 0x000fe2000001006c */
[----:B------:R-:W-:Y:S01]  /*4910*/  LOP3.LUT P1, RZ, R251, 0xff00, RZ, 0xc0, !PT ;  /* 0x0000ff00fbff7812 */ /* 0x000fe2000782c0ff */
[----:B------:R-:W-:Y:S01]  /*4920*/  FADD.FTZ R0, R215, -R0 ;  /* 0x80000000d7007221 */ /* 0x000fe20000010000 */
[----:B------:R-:W-:Y:S01]  /*4930*/  LOP3.LUT P3, RZ, R163, 0xff00, RZ, 0xc0, !PT ;  /* 0x0000ff00a3ff7812 */ /* 0x000fe2000786c0ff */
[----:B------:R-:W-:Y:S01]  /*4940*/  FFMA.FTZ R139, R139, R240, R242 ;  /* 0x000000f08b8b7223 */ /* 0x000fe200000100f2 */
[----:B------:R-:W-:Y:S01]  /*4950*/  PRMT R95, R101, 0x7632, R95 ;  /* 0x00007632655f7816 */ /* 0x000fe2000000005f */
[----:B------:R-:W-:Y:S01]  /*4960*/  FMUL.FTZ R112, R108, UR6 ;  /* 0x000000066c707c20 */ /* 0x000fe20008410000 */
[----:B------:R-:W-:Y:S01]  /*4970*/  LOP3.LUT P6, RZ, R251, 0xff, RZ, 0xc0, !PT ;  /* 0x000000fffbff7812 */ /* 0x000fe200078cc0ff */
[----:B------:R-:W-:Y:S01]  /*4980*/  FADD.FTZ R138, R138, -R139 ;  /* 0x8000008b8a8a7221 */ /* 0x000fe20000010000 */
[----:B------:R-:W-:-:S02]  /*4990*/  FSEL R93, R89, RZ, P1 ;  /* 0x000000ff595d7208 */ /* 0x000fc40000800000 */
[----:B------:R-:W-:Y:S02]  /*49a0*/  FSEL R117, R89, RZ, P3 ;  /* 0x000000ff59757208 */ /* 0x000fe40001800000 */
[C---:B------:R-:W-:Y:S02]  /*49b0*/  PRMT R89, R100.reuse, 0x7632, R89 ;  /* 0x0000763264597816 */ /* 0x040fe40000000059 */
[----:B------:R-:W-:Y:S01]  /*49c0*/  SHF.L.U32 R109, R95, 0x10, RZ ;  /* 0x000000105f6d7819 */ /* 0x000fe200000006ff */
[----:B------:R-:W-:Y:S01]  /*49d0*/  IMAD.U32 R95, R100, 0x10000, RZ ;  /* 0x00010000645f7824 */ /* 0x000fe200078e00ff */
[----:B------:R-:W-:Y:S02]  /*49e0*/  FSEL R110, R94, RZ, P6 ;  /* 0x000000ff5e6e7208 */ /* 0x000fe40003000000 */
[----:B------:R-:W-:Y:S01]  /*49f0*/  LOP3.LUT P6, RZ, R250, 0xff0000, RZ, 0xc0, !PT ;  /* 0x00ff0000faff7812 */ /* 0x000fe200078cc0ff */
[----:B------:R-:W-:Y:S01]  /*4a00*/  FFMA.FTZ R113, R211, R136, R109 ;  /* 0x00000088d3717223 */ /* 0x000fe2000001006d */
[----:B------:R-:W-:Y:S01]  /*4a10*/  SHF.L.U32 R89, R89, 0x10, RZ ;  /* 0x0000001059597819 */ /* 0x000fe200000006ff */
[----:B------:R-:W-:Y:S01]  /*4a20*/  FFMA.FTZ R0, R211, R0, R95 ;  /* 0x00000000d3007223 */ /* 0x000fe2000001005f */
[----:B------:R-:W-:-:S02]  /*4a30*/  F2FP.BF16.F32.PACK_AB R95, R119, R114 ;  /* 0x00000072775f723e */ /* 0x000fc400000010ff */
[----:B------:R-:W-:Y:S01]  /*4a40*/  LOP3.LUT P5, RZ, R163, 0xff, RZ, 0xc0, !PT ;  /* 0x000000ffa3ff7812 */ /* 0x000fe200078ac0ff */
[----:B------:R-:W-:Y:S01]  /*4a50*/  FFMA.FTZ R109, R211, R138, R89 ;  /* 0x0000008ad36d7223 */ /* 0x000fe20000010059 */
[----:B------:R-:W-:Y:S02]  /*4a60*/  FSEL R114, R112, RZ, P6 ;  /* 0x000000ff70727208 */ /* 0x000fe40003000000 */
[----:B------:R-:W-:Y:S02]  /*4a70*/  LOP3.LUT P6, RZ, R162, 0xff0000, RZ, 0xc0, !PT ;  /* 0x00ff0000a2ff7812 */ /* 0x000fe400078cc0ff */
[C---:B------:R-:W-:Y:S01]  /*4a80*/  F2FP.BF16.F32.PACK_AB R89, R113.reuse, R108 ;  /* 0x0000006c7159723e */ /* 0x040fe200000010ff */
[----:B------:R-:W-:Y:S01]  /*4a90*/  FMUL.FTZ R113, R113, UR6 ;  /* 0x0000000671717c20 */ /* 0x000fe20008410000 */
[----:B------:R-:W-:Y:S02]  /*4aa0*/  FSEL R94, R94, RZ, P5 ;  /* 0x000000ff5e5e7208 */ /* 0x000fe40002800000 */
[----:B------:R-:W-:-:S02]  /*4ab0*/  LOP3.LUT P5, RZ, R250, 0xff000000, RZ, 0xc0, !PT ;  /* 0xff000000faff7812 */ /* 0x000fc400078ac0ff */
[----:B------:R-:W-:Y:S02]  /*4ac0*/  FSEL R112, R112, RZ, P6 ;  /* 0x000000ff70707208 */ /* 0x000fe40003000000 */
[----:B------:R-:W-:Y:S02]  /*4ad0*/  LOP3.LUT P6, RZ, R162, 0xff000000, RZ, 0xc0, !PT ;  /* 0xff000000a2ff7812 */ /* 0x000fe400078cc0ff */
[----:B------:R-:W-:Y:S02]  /*4ae0*/  F2FP.BF16.F32.PACK_AB R91, R91, R88 ;  /* 0x000000585b5b723e */ /* 0x000fe400000010ff */
[----:B------:R-:W-:Y:S01]  /*4af0*/  F2FP.BF16.F32.PACK_AB R111, R92, R111 ;  /* 0x0000006f5c6f723e */ /* 0x000fe200000010ff */
[----:B------:R-:W-:Y:S01]  /*4b00*/  FMUL.FTZ R92, R109, UR6 ;  /* 0x000000066d5c7c20 */ /* 0x000fe20008410000 */
[----:B------:R-:W-:Y:S02]  /*4b10*/  F2FP.BF16.F32.PACK_AB R94, R117, R94 ;  /* 0x0000005e755e723e */ /* 0x000fe400000010ff */
[----:B------:R-:W-:-:S02]  /*4b20*/  FSEL R117, R113, RZ, P5 ;  /* 0x000000ff71757208 */ /* 0x000fc40002800000 */
[----:B------:R-:W-:Y:S01]  /*4b30*/  F2FP.BF16.F32.PACK_AB R88, R109, R0 ;  /* 0x000000006d58723e */ /* 0x000fe200000010ff */
[----:B------:R-:W-:Y:S01]  /*4b40*/  FMUL.FTZ R0, R0, UR6 ;  /* 0x0000000600007c20 */ /* 0x000fe20008410000 */
[----:B------:R-:W-:Y:S02]  /*4b50*/  LOP3.LUT P1, RZ, R250, 0xff00, RZ, 0xc0, !PT ;  /* 0x0000ff00faff7812 */ /* 0x000fe4000782c0ff */
[----:B------:R-:W-:Y:S02]  /*4b60*/  LOP3.LUT P5, RZ, R162, 0xff00, RZ, 0xc0, !PT ;  /* 0x0000ff00a2ff7812 */ /* 0x000fe400078ac0ff */
[----:B------:R-:W-:Y:S02]  /*4b70*/  FSEL R109, R113, RZ, P6 ;  /* 0x000000ff716d7208 */ /* 0x000fe40003000000 */
[----:B------:R-:W-:Y:S02]  /*4b80*/  LOP3.LUT P3, RZ, R250, 0xff, RZ, 0xc0, !PT ;  /* 0x000000fffaff7812 */ /* 0x000fe4000786c0ff */
[----:B------:R-:W-:-:S02]  /*4b90*/  LOP3.LUT P6, RZ, R162, 0xff, RZ, 0xc0, !PT ;  /* 0x000000ffa2ff7812 */ /* 0x000fc400078cc0ff */
        /* <DEDUP_REMOVED lines=9> */
[----:B------:R-:W-:-:S07]  /*4c30*/  F2FP.BF16.F32.PACK_AB R108, R113, R108 ;  /* 0x0000006c716c723e */ /* 0x000fce00000010ff */
.L_x_835:
        /* <DEDUP_REMOVED lines=14> */
[-C--:B------:R-:W-:Y:S01]  /*4d20*/  FFMA.FTZ R225, R225, R240.reuse, R242 ;  /* 0x000000f0e1e17223 */ /* 0x080fe200000100f2 */
[----:B------:R-:W-:Y:S01]  /*4d30*/  PRMT R0, R99, 0x7632, R0 ;  /* 0x0000763263007816 */ /* 0x000fe20000000000 */
[----:B------:R-:W-:Y:S01]  /*4d40*/  FFMA.FTZ R227, R227, R240, R242 ;  /* 0x000000f0e3e37223 */ /* 0x000fe200000100f2 */
[----:B0-----:R-:W-:Y:S01]  /*4d50*/  SHF.L.U32 R88, R99, 0x10, RZ ;  /* 0x0000001063587819 */ /* 0x001fe200000006ff */
[----:B------:R-:W-:Y:S01]  /*4d60*/  FADD.FTZ R224, R224, -R225 ;  /* 0x800000e1e0e07221 */ /* 0x000fe20000010000 */
[----:B------:R-:W-:Y:S01]  /*4d70*/  SHF.L.U32 R91, R98, 0x10, RZ ;  /* 0x00000010625b7819 */ /* 0x000fe200000006ff */
[----:B------:R-:W-:Y:S01]  /*4d80*/  FADD.FTZ R226, R226, -R227 ;  /* 0x800000e3e2e27221 */ /* 0x000fe20000010000 */
[----:B------:R-:W-:Y:S01]  /*4d90*/  IMAD.U32 R90, R0, 0x10000, RZ ;  /* 0x00010000005a7824 */ /* 0x000fe200078e00ff */
[----:B------:R-:W-:Y:S01]  /*4da0*/  PRMT R0, R97, 0x7632, R0 ;  /* 0x0000763261007816 */ /* 0x000fe20000000000 */
[----:B------:R-:W-:Y:S01]  /*4db0*/  FFMA.FTZ R224, R211, R224, R88 ;  /* 0x000000e0d3e07223 */ /* 0x000fe20000010058 */
[--C-:B------:R-:W-:Y:S01]  /*4dc0*/  FFMA.FTZ R217, R217, R240, R242.reuse ;  /* 0x000000f0d9d97223 */ /* 0x100fe200000100f2 */
[----:B------:R-:W-:Y:S01]  /*4dd0*/  FFMA.FTZ R226, R211, R226, R91 ;  /* 0x000000e2d3e27223 */ /* 0x000fe2000001005b */
[----:B------:R-:W-:Y:S01]  /*4de0*/  SHF.L.U32 R91, R0, 0x10, RZ ;  /* 0x00000010005b7819 */ /* 0x000fe200000006ff */
[----:B------:R-:W-:Y:S01]  /*4df0*/  FMUL.FTZ R0, R224, UR6 ;  /* 0x00000006e0007c20 */ /* 0x000fe20008410000 */
[----:B------:R-:W-:Y:S01]  /*4e00*/  FADD.FTZ R216, R216, -R217 ;  /* 0x800000d9d8d87221 */ /* 0x000fe20000010000 */
[----:B------:R-:W-:Y:S01]  /*4e10*/  LOP3.LUT P5, RZ, R245, 0xff0000, RZ, 0xc0, !PT ;  /* 0x00ff0000f5ff7812 */ /* 0x000fe200078ac0ff */
[----:B------:R-:W-:Y:S01]  /*4e20*/  FFMA.FTZ R219, R219, R240, R242 ;  /* 0x000000f0dbdb7223 */ /* 0x000fe200000100f2 */
[----:B------:R-:W-:Y:S01]  /*4e30*/  PRMT R88, R98, 0x7632, R88 ;  /* 0x0000763262587816 */ /* 0x000fe20000000058 */
[----:B------:R-:W-:Y:S01]  /*4e40*/  FFMA.FTZ R115, R211, R216, R90 ;  /* 0x000000d8d3737223 */ /* 0x000fe2000001005a */
[----:B------:R-:W-:Y:S01]  /*4e50*/  LOP3.LUT P6, RZ, R165, 0xff0000, RZ, 0xc0, !PT ;  /* 0x00ff0000a5ff7812 */ /* 0x000fe200078cc0ff */
[----:B------:R-:W-:Y:S01]  /*4e60*/  FADD.FTZ R218, R218, -R219 ;  /* 0x800000dbdada7221 */ /* 0x000fe20000010000 */
[----:B------:R-:W-:Y:S01]  /*4e70*/  FSEL R92, R0, RZ, P5 ;  /* 0x000000ff005c7208 */ /* 0x000fe20002800000 */
[-CC-:B------:R-:W-:Y:S01]  /*4e80*/  FFMA.FTZ R221, R221, R240.reuse, R242.reuse ;  /* 0x000000f0dddd7223 */ /* 0x180fe200000100f2 */
[----:B------:R-:W-:Y:S01]  /*4e90*/  SHF.L.U32 R93, R88, 0x10, RZ ;  /* 0x00000010585d7819 */ /* 0x000fe200000006ff */
[----:B------:R-:W-:Y:S01]  /*4ea0*/  FMUL.FTZ R88, R115, UR6 ;  /* 0x0000000673587c20 */ /* 0x000fe20008410000 */
[----:B------:R-:W-:Y:S01]  /*4eb0*/  ISETP.GE.U32.AND P3, PT, R244, RZ, PT ;  /* 0x000000fff400720c */ /* 0x000fe20003f66070 */
[--C-:B------:R-:W-:Y:S01]  /*4ec0*/  FFMA.FTZ R229, R229, R240, R242.reuse ;  /* 0x000000f0e5e57223 */ /* 0x100fe200000100f2 */
[----:B------:R-:W-:Y:S01]  /*4ed0*/  ISETP.GE.U32.AND P5, PT, R164, RZ, PT ;  /* 0x000000ffa400720c */ /* 0x000fe20003fa6070 */
[----:B------:R-:W-:Y:S01]  /*4ee0*/  FFMA.FTZ R111, R211, R218, R93 ;  /* 0x000000dad36f7223 */ /* 0x000fe2000001005d */
[----:B------:R-:W-:Y:S01]  /*4ef0*/  FSEL R108, R0, RZ, P6 ;  /* 0x000000ff006c7208 */ /* 0x000fe20003000000 */
[----:B------:R-:W-:Y:S01]  /*4f00*/  FMUL.FTZ R0, R226, UR6 ;  /* 0x00000006e2007c20 */ /* 0x000fe20008410000 */
[----:B------:R-:W-:Y:S01]  /*4f10*/  ISETP.GE.U32.AND.EX P3, PT, R245, 0x1000000, PT, P3 ;  /* 0x01000000f500780c */ /* 0x000fe20003f66130 */
[-CC-:B------:R-:W-:Y:S01]  /*4f20*/  FFMA.FTZ R231, R231, R240.reuse, R242.reuse ;  /* 0x000000f0e7e77223 */ /* 0x180fe200000100f2 */
[----:B------:R-:W-:Y:S01]  /*4f30*/  ISETP.GE.U32.AND.EX P5, PT, R165, 0x1000000, PT, P5 ;  /* 0x01000000a500780c */ /* 0x000fe20003fa6150 */
[----:B------:R-:W-:Y:S01]  /*4f40*/  FADD.FTZ R220, R220, -R221 ;  /* 0x800000dddcdc7221 */ /* 0x000fe20000010000 */
[----:B------:R-:W-:Y:S01]  /*4f50*/  LOP3.LUT P6, RZ, R245, 0xff, RZ, 0xc0, !PT ;  /* 0x000000fff5ff7812 */ /* 0x000fe200078cc0ff */
[----:B------:R-:W-:Y:S01]  /*4f60*/  FADD.FTZ R228, R228, -R229 ;  /* 0x800000e5e4e47221 */ /* 0x000fe20000010000 */
[C---:B------:R-:W-:Y:S01]  /*4f70*/  FSEL R119, R88.reuse, RZ, P3 ;  /* 0x000000ff58777208 */ /* 0x040fe20001800000 */
[----:B------:R-:W-:Y:S01]  /*4f80*/  IMAD.U32 R89, R97, 0x10000, RZ ;  /* 0x0001000061597824 */ /* 0x000fe200078e00ff */
[----:B------:R-:W-:Y:S01]  /*4f90*/  FSEL R135, R88, RZ, P5 ;  /* 0x000000ff58877208 */ /* 0x000fe20002800000 */
[----:B------:R-:W-:Y:S01]  /*4fa0*/  FMUL.FTZ R88, R111, UR6 ;  /* 0x000000066f587c20 */ /* 0x000fe20008410000 */
[----:B------:R-:W-:Y:S01]  /*4fb0*/  FSEL R110, R0, RZ, P6 ;  /* 0x000000ff006e7208 */ /* 0x000fe20003000000 */
[----:B------:R-:W-:Y:S01]  /*4fc0*/  FFMA.FTZ R223, R223, R240, R242 ;  /* 0x000000f0dfdf7223 */ /* 0x000fe200000100f2 */
[----:B------:R-:W-:Y:S01]  /*4fd0*/  LOP3.LUT P3, RZ, R165, 0xff, RZ, 0xc0, !PT ;  /* 0x000000ffa5ff7812 */ /* 0x000fe2000786c0ff */
[----:B------:R-:W-:Y:S01]  /*4fe0*/  FADD.FTZ R230, R230, -R231 ;  /* 0x800000e7e6e67221 */ /* 0x000fe20000010000 */
[----:B------:R-:W-:Y:S01]  /*4ff0*/  LOP3.LUT P5, RZ, R245, 0xff00, RZ, 0xc0, !PT ;  /* 0x0000ff00f5ff7812 */ /* 0x000fe200078ac0ff */
[----:B------:R-:W-:Y:S01]  /*5000*/  FFMA.FTZ R95, R211, R220, R91 ;  /* 0x000000dcd35f7223 */ /* 0x000fe2000001005b */
[----:B------:R-:W-:Y:S01]  /*5010*/  LOP3.LUT P6, RZ, R165, 0xff00, RZ, 0xc0, !PT ;  /* 0x0000ff00a5ff7812 */ /* 0x000fe200078cc0ff */
[----:B------:R-:W-:Y:S01]  /*5020*/  FFMA.FTZ R228, R211, R228, R89 ;  /* 0x000000e4d3e47223 */ /* 0x000fe20000010059 */
[----:B------:R-:W-:Y:S01]  /*5030*/  FSEL R94, R0, RZ, P3 ;  /* 0x000000ff005e7208 */ /* 0x000fe20001800000 */
[----:B------:R-:W-:Y:S01]  /*5040*/  FADD.FTZ R222, R222, -R223 ;  /* 0x800000dfdede7221 */ /* 0x000fe20000010000 */
[----:B------:R-:W-:Y:S01]  /*5050*/  FSEL R117, R88, RZ, P5 ;  /* 0x000000ff58757208 */ /* 0x000fe20002800000 */
[----:B------:R-:W-:Y:S01]  /*5060*/  FMUL.FTZ R90, R228, UR6 ;  /* 0x00000006e45a7c20 */ /* 0x000fe20008410000 */
[----:B------:R-:W-:-:S02]  /*5070*/  FSEL R133, R88, RZ, P6 ;  /* 0x000000ff58857208 */ /* 0x000fc40003000000 */
[C---:B------:R-:W-:Y:S02]  /*5080*/  PRMT R0, R96.reuse, 0x7632, R0 ;  /* 0x0000763260007816 */ /* 0x040fe40000000000 */
[----:B------:R-:W-:Y:S02]  /*5090*/  SHF.L.U32 R88, R96, 0x10, RZ ;  /* 0x0000001060587819 */ /* 0x000fe400000006ff */
[----:B------:R-:W-:Y:S01]  /*50a0*/  LOP3.LUT P6, RZ, R244, 0xff000000, RZ, 0xc0, !PT ;  /* 0xff000000f4ff7812 */ /* 0x000fe200078cc0ff */
[----:B------:R-:W-:Y:S01]  /*50b0*/  IMAD.U32 R89, R0, 0x10000, RZ ;  /* 0x0001000000597824 */ /* 0x000fe200078e00ff */
[----:B------:R-:W-:Y:S01]  /*50c0*/  LOP3.LUT P3, RZ, R244, 0xff0000, RZ, 0xc0, !PT ;  /* 0x00ff0000f4ff7812 */ /* 0x000fe2000786c0ff */
[----:B------:R-:W-:Y:S01]  /*50d0*/  FFMA.FTZ R230, R211, R230, R88 ;  /* 0x000000e6d3e67223 */ /* 0x000fe20000010058 */
[----:B------:R-:W-:Y:S01]  /*50e0*/  FMUL.FTZ R88, R95, UR6 ;  /* 0x000000065f587c20 */ /* 0x000fe20008410000 */
[----:B------:R-:W-:Y:S01]  /*50f0*/  LOP3.LUT P5, RZ, R164, 0xff0000, RZ, 0xc0, !PT ;  /* 0x00ff0000a4ff7812 */ /* 0x000fe200078ac0ff */
[----:B------:R-:W-:Y:S01]  /*5100*/  FFMA.FTZ R93, R211, R222, R89 ;  /* 0x000000ded35d7223 */ /* 0x000fe20000010059 */
[----:B------:R-:W-:-:S02]  /*5110*/  FSEL R109, R90, RZ, P3 ;  /* 0x000000ff5a6d7208 */ /* 0x000fc40001800000 */
[----:B------:R-:W-:Y:S01]  /*5120*/  FSEL R116, R88, RZ, P6 ;  /* 0x000000ff58747208 */ /* 0x000fe20003000000 */
[----:B------:R-:W-:Y:S01]  /*5130*/  FMUL.FTZ R0, R93, UR6 ;  /* 0x000000065d007c20 */ /* 0x000fe20008410000 */
[----:B------:R-:W-:Y:S02]  /*5140*/  LOP3.LUT P6, RZ, R164, 0xff000000, RZ, 0xc0, !PT ;  /* 0xff000000a4ff7812 */ /* 0x000fe400078cc0ff */
[----:B------:R-:W-:Y:S02]  /*5150*/  FSEL R114, R90, RZ, P5 ;  /* 0x000000ff5a727208 */ /* 0x000fe40002800000 */
[----:B------:R-:W-:Y:S02]  /*5160*/  LOP3.LUT P3, RZ, R244, 0xff00, RZ, 0xc0, !PT ;  /* 0x0000ff00f4ff7812 */ /* 0x000fe4000786c0ff */
[----:B------:R-:W-:Y:S02]  /*5170*/  F2FP.BF16.F32.PACK_AB R90, R111, R226 ;  /* 0x000000e26f5a723e */ /* 0x000fe400000010ff */
[----:B------:R-:W-:-:S02]  /*5180*/  F2FP.BF16.F32.PACK_AB R111, R119, R92 ;  /* 0x0000005c776f723e */ /* 0x000fc400000010ff */
[----:B------:R-:W-:Y:S02]  /*5190*/  FSEL R119, R88, RZ, P6 ;  /* 0x000000ff58777208 */ /* 0x000fe40003000000 */
[----:B------:R-:W-:Y:S02]  /*51a0*/  F2FP.BF16.F32.PACK_AB R91, R115, R224 ;  /* 0x000000e0735b723e */ /* 0x000fe400000010ff */
[----:B------:R-:W-:Y:S01]  /*51b0*/  F2FP.BF16.F32.PACK_AB R88, R93, R230 ;  /* 0x000000e65d58723e */ /* 0x000fe200000010ff */
[----:B------:R-:W-:Y:S01]  /*51c0*/  FMUL.FTZ R230, R230, UR6 ;  /* 0x00000006e6e67c20 */ /* 0x000fe20008410000 */
[----:B------:R-:W-:Y:S02]  /*51d0*/  FSEL R115, R0, RZ, P3 ;  /* 0x000000ff00737208 */ /* 0x000fe40001800000 */
[----:B------:R-:W-:Y:S02]  /*51e0*/  LOP3.LUT P5, RZ, R244, 0xff, RZ, 0xc0, !PT ;  /* 0x000000fff4ff7812 */ /* 0x000fe400078ac0ff */
[----:B------:R-:W-:-:S02]  /*51f0*/  LOP3.LUT P6, RZ, R164, 0xff00, RZ, 0xc0, !PT ;  /* 0x0000ff00a4ff7812 */ /* 0x000fc400078cc0ff */
[----:B------:R-:W-:Y:S02]  /*5200*/  LOP3.LUT P3, RZ, R164, 0xff, RZ, 0xc0, !PT ;  /* 0x000000ffa4ff7812 */ /* 0x000fe4000786c0ff */
[----:B------:R-:W-:Y:S02]  /*5210*/  F2FP.BF16.F32.PACK_AB R89, R95, R228 ;  /* 0x000000e45f59723e */ /* 0x000fe400000010ff */
[----:B------:R-:W-:Y:S02]  /*5220*/  F2FP.BF16.F32.PACK_AB R95, R135, R108 ;  /* 0x0000006c875f723e */ /* 0x000fe400000010ff */
[----:B------:R-:W-:Y:S02]  /*5230*/  F2FP.BF16.F32.PACK_AB R110, R117, R110 ;  /* 0x0000006e756e723e */ /* 0x000fe400000010ff */
[----:B------:R-:W-:Y:S02]  /*5240*/  FSEL R117, R0, RZ, P6 ;  /* 0x000000ff00757208 */ /* 0x000fe40003000000 */
[----:B------:R-:W-:-:S02]  /*5250*/  FSEL R92, R230, RZ, P3 ;  /* 0x000000ffe65c7208 */ /* 0x000fc40001800000 */
[----:B------:R-:W-:Y:S02]  /*5260*/  FSEL R108, R230, RZ, P5 ;  /* 0x000000ffe66c7208 */ /* 0x000fe40002800000 */
[----:B------:R-:W-:Y:S02]  /*5270*/  F2FP.BF16.F32.PACK_AB R94, R133, R94 ;  /* 0x0000005e855e723e */ /* 0x000fe400000010ff */
[----:B------:R-:W-:Y:S02]  /*5280*/  F2FP.BF16.F32.PACK_AB R93, R119, R114 ;  /* 0x00000072775d723e */ /* 0x000fe400000010ff */
[----:B------:R-:W-:Y:S02]  /*5290*/  F2FP.BF16.F32.PACK_AB R109, R116, R109 ;  /* 0x0000006d746d723e */ /* 0x000fe400000010ff */
[----:B------:R-:W-:Y:S02]  /*52a0*/  F2FP.BF16.F32.PACK_AB R92, R117, R92 ;  /* 0x0000005c755c723e */ /* 0x000fe400000010ff */
[----:B------:R-:W-:Y:S01]  /*52b0*/  F2FP.BF16.F32.PACK_AB R108, R115, R108 ;  /* 0x0000006c736c723e */ /* 0x000fe200000010ff */
[----:B------:R-:W-:Y:S06]  /*52c0*/  BRA `(.L_x_843) ;  /* 0x0000001c00b07947 */ /* 0x000fec0003800000 */
.L_x_842:
[-CC-:B------:R-:W-:Y:S01]  /*52d0*/  FFMA.FTZ R225, R225, R240.reuse, R242.reuse ;  /* 0x000000f0e1e17223 */ /* 0x180fe200000100f2 */
[----:B0-----:R-:W-:Y:S01]  /*52e0*/  SHF.L.U32 R92, R99, 0x10, RZ ;  /* 0x00000010635c7819 */ /* 0x001fe200000006ff */
[-C--:B------:R-:W-:Y:S01]  /*52f0*/  FFMA.FTZ R217, R217, R240.reuse, R242 ;  /* 0x000000f0d9d97223 */ /* 0x080fe200000100f2 */
[----:B------:R-:W-:Y:S01]  /*5300*/  PRMT R0, R99, 0x7632, R0 ;  /* 0x0000763263007816 */ /* 0x000fe20000000000 */
[----:B------:R-:W-:Y:S01]  /*5310*/  FADD.FTZ R224, R224, -R225 ;  /* 0x800000e1e0e07221 */ /* 0x000fe20000010000 */
[----:B------:R-:W-:Y:S01]  /*5320*/  FFMA.FTZ R227, R227, R240, R242 ;  /* 0x000000f0e3e37223 */ /* 0x000fe200000100f2 */
[----:B------:R-:W-:Y:S01]  /*5330*/  FADD.FTZ R216, R216, -R217 ;  /* 0x800000d9d8d87221 */ /* 0x000fe20000010000 */
[----:B------:R-:W-:Y:S01]  /*5340*/  SHF.L.U32 R94, R0, 0x10, RZ ;  /* 0x00000010005e7819 */ /* 0x000fe200000006ff */
[--C-:B------:R-:W-:Y:S01]  /*5350*/  FFMA.FTZ R224, R211, R224, R92.reuse ;  /* 0x000000e0d3e07223 */ /* 0x100fe2000001005c */
[----:B------:R-:W-:Y:S01]  /*5360*/  LOP3.LUT P5, RZ, R245, 0xff0000, RZ, 0xc0, !PT ;  /* 0x00ff0000f5ff7812 */ /* 0x000fe200078ac0ff */
[----:B------:R-:W-:Y:S01]  /*5370*/  FADD.FTZ R226, R226, -R227 ;  /* 0x800000e3e2e27221 */ /* 0x000fe20000010000 */
[----:B------:R-:W-:Y:S01]  /*5380*/  PRMT R92, R98, 0x7632, R92 ;  /* 0x00007632625c7816 */ /* 0x000fe2000000005c */
[----:B------:R-:W-:Y:S01]  /*5390*/  FMUL.FTZ R224, R224, UR6 ;  /* 0x00000006e0e07c20 */ /* 0x000fe20008410000 */
[----:B------:R-:W-:-:S02]  /*53a0*/  IMAD.U32 R95, R98, 0x10000, RZ ;  /* 0x00010000625f7824 */ /* 0x000fc400078e00ff */
[-CC-:B------:R-:W-:Y:S01]  /*53b0*/  FFMA.FTZ R229, R229, R240.reuse, R242.reuse ;  /* 0x000000f0e5e57223 */ /* 0x180fe200000100f2 */
[----:B------:R-:W-:Y:S01]  /*53c0*/  FFMA.FTZ R219, R219, R240, R242 ;  /* 0x000000f0dbdb7223 */ /* 0x000fe200000100f2 */
[C---:B------:R-:W-:Y:S01]  /*53d0*/  FFMA.FTZ R94, R211.reuse, R216, R94 ;  /* 0x000000d8d35e7223 */ /* 0x040fe2000001005e */
[----:B------:R-:W-:Y:S01]  /*53e0*/  FSEL R111, R224, RZ, P5 ;  /* 0x000000ffe06f7208 */ /* 0x000fe20002800000 */
[----:B------:R-:W-:Y:S01]  /*53f0*/  FFMA.FTZ R226, R211, R226, R95 ;  /* 0x000000e2d3e27223 */ /* 0x000fe2000001005f */
[C---:B------:R-:W-:Y:S01]  /*5400*/  PRMT R0, R97.reuse, 0x7632, R0 ;  /* 0x0000763261007816 */ /* 0x040fe20000000000 */
[----:B------:R-:W-:Y:S01]  /*5410*/  FADD.FTZ R228, R228, -R229 ;  /* 0x800000e5e4e47221 */ /* 0x000fe20000010000 */
[----:B------:R-:W-:Y:S01]  /*5420*/  SHF.L.U32 R109, R92, 0x10, RZ ;  /* 0x000000105c6d7819 */ /* 0x000fe200000006ff */
[----:B------:R-:W-:Y:S01]  /*5430*/  FADD.FTZ R218, R218, -R219 ;  /* 0x800000dbdada7221 */ /* 0x000fe20000010000 */
[----:B------:R-:W-:Y:S01]  /*5440*/  SHF.L.U32 R93, R97, 0x10, RZ ;  /* 0x00000010615d7819 */ /* 0x000fe200000006ff */
[--C-:B------:R-:W-:Y:S01]  /*5450*/  FFMA.FTZ R221, R221, R240, R242.reuse ;  /* 0x000000f0dddd7223 */ /* 0x100fe200000100f2 */
[----:B------:R-:W-:Y:S01]  /*5460*/  ISETP.GE.U32.AND P3, PT, R244, RZ, PT ;  /* 0x000000fff400720c */ /* 0x000fe20003f66070 */
[----:B------:R-:W-:Y:S01]  /*5470*/  FMUL.FTZ R94, R94, UR6 ;  /* 0x000000065e5e7c20 */ /* 0x000fe20008410000 */
[----:B------:R-:W-:Y:S01]  /*5480*/  LOP3.LUT P6, RZ, R165, 0xff0000, RZ, 0xc0, !PT ;  /* 0x00ff0000a5ff7812 */ /* 0x000fe200078cc0ff */
[----:B------:R-:W-:Y:S01]  /*5490*/  FMUL.FTZ R226, R226, UR6 ;  /* 0x00000006e2e27c20 */ /* 0x000fe20008410000 */
[----:B------:R-:W-:Y:S01]  /*54a0*/  ISETP.GE.U32.AND P5, PT, R164, RZ, PT ;  /* 0x000000ffa400720c */ /* 0x000fe20003fa6070 */
[----:B------:R-:W-:Y:S01]  /*54b0*/  IMAD.U32 R95, R0, 0x10000, RZ ;  /* 0x00010000005f7824 */ /* 0x000fe200078e00ff */
[----:B------:R-:W-:Y:S01]  /*54c0*/  ISETP.GE.U32.AND.EX P3, PT, R245, 0x1000000, PT, P3 ;  /* 0x01000000f500780c */ /* 0x000fe20003f66130 */
[C---:B------:R-:W-:Y:S01]  /*54d0*/  FFMA.FTZ R109, R211.reuse, R218, R109 ;  /* 0x000000dad36d7223 */ /* 0x040fe2000001006d */
[----:B------:R-:W-:Y:S01]  /*54e0*/  FSEL R224, R224, RZ, P6 ;  /* 0x000000ffe0e07208 */ /* 0x000fe20003000000 */
[----:B------:R-:W-:Y:S01]  /*54f0*/  FFMA.FTZ R93, R211, R228, R93 ;  /* 0x000000e4d35d7223 */ /* 0x000fe2000001005d */
[----:B------:R-:W-:Y:S01]  /*5500*/  ISETP.GE.U32.AND.EX P5, PT, R165, 0x1000000, PT, P5 ;  /* 0x01000000a500780c */ /* 0x000fe20003fa6150 */
[----:B------:R-:W-:Y:S01]  /*5510*/  FADD.FTZ R220, R220, -R221 ;  /* 0x800000dddcdc7221 */ /* 0x000fe20000010000 */
[----:B------:R-:W-:Y:S01]  /*5520*/  LOP3.LUT P6, RZ, R245, 0xff, RZ, 0xc0, !PT ;  /* 0x000000fff5ff7812 */ /* 0x000fe200078cc0ff */
[----:B------:R-:W-:Y:S01]  /*5530*/  FFMA.FTZ R223, R223, R240, R242 ;  /* 0x000000f0dfdf7223 */ /* 0x000fe200000100f2 */
[----:B------:R-:W-:Y:S01]  /*5540*/  PRMT R0, R96, 0x7632, R0 ;  /* 0x0000763260007816 */ /* 0x000fe20000000000 */
[----:B------:R-:W-:Y:S01]  /*5550*/  FMUL.FTZ R109, R109, UR6 ;  /* 0x000000066d6d7c20 */ /* 0x000fe20008410000 */
[C---:B------:R-:W-:Y:S01]  /*5560*/  FSEL R108, R94.reuse, RZ, P3 ;  /* 0x000000ff5e6c7208 */ /* 0x040fe20001800000 */
[----:B------:R-:W-:Y:S01]  /*5570*/  FFMA.FTZ R95, R211, R220, R95 ;  /* 0x000000dcd35f7223 */ /* 0x000fe2000001005f */
[----:B------:R-:W-:Y:S01]  /*5580*/  FSEL R115, R94, RZ, P5 ;  /* 0x000000ff5e737208 */ /* 0x000fe20002800000 */
[----:B------:R-:W-:Y:S01]  /*5590*/  FMUL.FTZ R94, R93, UR6 ;  /* 0x000000065d5e7c20 */ /* 0x000fe20008410000 */
[----:B------:R-:W-:Y:S01]  /*55a0*/  FSEL R110, R226, RZ, P6 ;  /* 0x000000ffe26e7208 */ /* 0x000fe20003000000 */
[----:B------:R-:W-:Y:S01]  /*55b0*/  FADD.FTZ R222, R222, -R223 ;  /* 0x800000dfdede7221 */ /* 0x000fe20000010000 */
[----:B------:R-:W-:Y:S01]  /*55c0*/  LOP3.LUT P3, RZ, R165, 0xff, RZ, 0xc0, !PT ;  /* 0x000000ffa5ff7812 */ /* 0x000fe2000786c0ff */
[----:B------:R-:W-:Y:S01]  /*55d0*/  FFMA.FTZ R231, R231, R240, R242 ;  /* 0x000000f0e7e77223 */ /* 0x000fe200000100f2 */
[----:B------:R-:W-:-:S02]  /*55e0*/  LOP3.LUT P6, RZ, R165, 0xff00, RZ, 0xc0, !PT ;  /* 0x0000ff00a5ff7812 */ /* 0x000fc400078cc0ff */
[----:B------:R-:W-:Y:S01]  /*55f0*/  SHF.L.U32 R93, R0, 0x10, RZ ;  /* 0x00000010005d7819 */ /* 0x000fe200000006ff */
[----:B------:R-:W-:Y:S01]  /*5600*/  FMUL.FTZ R0, R95, UR6 ;  /* 0x000000065f007c20 */ /* 0x000fe20008410000 */
[----:B------:R-:W-:Y:S01]  /*5610*/  LOP3.LUT P5, RZ, R245, 0xff00, RZ, 0xc0, !PT ;  /* 0x0000ff00f5ff7812 */ /* 0x000fe200078ac0ff */
[----:B------:R-:W-:Y:S01]  /*5620*/  FADD.FTZ R230, R230, -R231 ;  /* 0x800000e7e6e67221 */ /* 0x000fe20000010000 */
[----:B------:R-:W-:Y:S01]  /*5630*/  FSEL R226, R226, RZ, P3 ;  /* 0x000000ffe2e27208 */ /* 0x000fe20001800000 */
[----:B------:R-:W-:Y:S01]  /*5640*/  FFMA.FTZ R93, R211, R222, R93 ;  /* 0x000000ded35d7223 */ /* 0x000fe2000001005d */
[----:B------:R-:W-:Y:S02]  /*5650*/  FSEL R133, R109, RZ, P6 ;  /* 0x000000ff6d857208 */ /* 0x000fe40003000000 */
[C---:B------:R-:W-:Y:S01]  /*5660*/  LOP3.LUT P3, RZ, R244.reuse, 0xff0000, RZ, 0xc0, !PT ;  /* 0x00ff0000f4ff7812 */ /* 0x040fe2000786c0ff */
[----:B------:R-:W-:Y:S01]  /*5670*/  FMUL.FTZ R93, R93, UR6 ;  /* 0x000000065d5d7c20 */ /* 0x000fe20008410000 */
[----:B------:R-:W-:-:S02]  /*5680*/  LOP3.LUT P6, RZ, R244, 0xff000000, RZ, 0xc0, !PT ;  /* 0xff000000f4ff7812 */ /* 0x000fc400078cc0ff */
[----:B------:R-:W-:Y:S02]  /*5690*/  SHF.L.U32 R92, R96, 0x10, RZ ;  /* 0x00000010605c7819 */ /* 0x000fe400000006ff */
[----:B------:R-:W-:Y:S02]  /*56a0*/  FSEL R117, R109, RZ, P5 ;  /* 0x000000ff6d757208 */ /* 0x000fe40002800000 */
[----:B------:R-:W-:Y:S01]  /*56b0*/  FSEL R109, R94, RZ, P3 ;  /* 0x000000ff5e6d7208 */ /* 0x000fe20001800000 */
[----:B------:R-:W-:Y:S01]  /*56c0*/  FFMA.FTZ R92, R211, R230, R92 ;  /* 0x000000e6d35c7223 */ /* 0x000fe2000001005c */
[----:B------:R-:W-:Y:S02]  /*56d0*/  FSEL R116, R0, RZ, P6 ;  /* 0x000000ff00747208 */ /* 0x000fe40003000000 */
[----:B------:R-:W-:Y:S01]  /*56e0*/  LOP3.LUT P5, RZ, R164, 0xff0000, RZ, 0xc0, !PT ;  /* 0x00ff0000a4ff7812 */ /* 0x000fe200078ac0ff */
[----:B------:R-:W-:Y:S01]  /*56f0*/  FMUL.FTZ R92, R92, UR6 ;  /* 0x000000065c5c7c20 */ /* 0x000fe20008410000 */
[----:B------:R-:W-:-:S02]  /*5700*/  LOP3.LUT P3, RZ, R244, 0xff00, RZ, 0xc0, !PT ;  /* 0x0000ff00f4ff7812 */ /* 0x000fc4000786c0ff */
[----:B------:R-:W-:Y:S02]  /*5710*/  LOP3.LUT P6, RZ, R164, 0xff000000, RZ, 0xc0, !PT ;  /* 0xff000000a4ff7812 */ /* 0x000fe400078cc0ff */
[----:B------:R-:W-:Y:S02]  /*5720*/  F2FP.BF16.F32.PACK_AB R95, R115, R224 ;  /* 0x000000e0735f723e */ /* 0x000fe400000010ff */
[----:B------:R-:W-:Y:S02]  /*5730*/  FSEL R114, R94, RZ, P5 ;  /* 0x000000ff5e727208 */ /* 0x000fe40002800000 */
[----:B------:R-:W-:Y:S02]  /*5740*/  FSEL R119, R0, RZ, P6 ;  /* 0x000000ff00777208 */ /* 0x000fe40003000000 */
[----:B------:R-:W-:Y:S02]  /*5750*/  FSEL R115, R93, RZ, P3 ;  /* 0x000000ff5d737208 */ /* 0x000fe40001800000 */
[----:B------:R-:W-:-:S02]  /*5760*/  LOP3.LUT P5, RZ, R244, 0xff, RZ, 0xc0, !PT ;  /* 0x000000fff4ff7812 */ /* 0x000fc400078ac0ff */
[C---:B------:R-:W-:Y:S02]  /*5770*/  LOP3.LUT P6, RZ, R164.reuse, 0xff00, RZ, 0xc0, !PT ;  /* 0x0000ff00a4ff7812 */ /* 0x040fe400078cc0ff */
[----:B------:R-:W-:Y:S02]  /*5780*/  LOP3.LUT P3, RZ, R164, 0xff, RZ, 0xc0, !PT ;  /* 0x000000ffa4ff7812 */ /* 0x000fe4000786c0ff */
        /* <DEDUP_REMOVED lines=11> */
.L_x_841:
[----:B------:R-:W-:Y:S05]  /*5840*/  @!P1 BRA `(.L_x_844) ;  /* 0x00000004003c9947 */ /* 0x000fea0003800000 */
[-CC-:B------:R-:W-:Y:S01]  /*5850*/  FFMA.FTZ R225, R225, R240.reuse, R242.reuse ;  /* 0x000000f0e1e17223 */ /* 0x180fe200000100f2 */
[-CC-:B------:R-:W-:Y:S01]  /*5860*/  FFMA.FTZ R217, R217, R240.reuse, R242.reuse ;  /* 0x000000f0d9d97223 */ /* 0x180fe200000100f2 */
[----:B------:R-:W-:Y:S01]  /*5870*/  LOP3.LUT P5, RZ, R245, 0xff0000, RZ, 0xc0, !PT ;  /* 0x00ff0000f5ff7812 */ /* 0x000fe200078ac0ff */
[-CC-:B------:R-:W-:Y:S01]  /*5880*/  FFMA.FTZ R227, R227, R240.reuse, R242.reuse ;  /* 0x000000f0e3e37223 */ /* 0x180fe200000100f2 */
[----:B------:R-:W-:Y:S01]  /*5890*/  FADD.FTZ R224, R224, -R225 ;  /* 0x800000e1e0e07221 */ /* 0x000fe20000010000 */
[----:B0-----:R-:W-:Y:S01]  /*58a0*/  FADD.FTZ R92, R216, -R217 ;  /* 0x800000d9d85c7221 */ /* 0x001fe20000010000 */
[--C-:B------:R-:W-:Y:S01]  /*58b0*/  FFMA.FTZ R219, R219, R240, R242.reuse ;  /* 0x000000f0dbdb7223 */ /* 0x100fe200000100f2 */
[----:B------:R-:W-:Y:S01]  /*58c0*/  FADD.FTZ R90, R226, -R227 ;  /* 0x800000e3e25a7221 */ /* 0x000fe20000010000 */
[C---:B------:R-:W-:Y:S01]  /*58d0*/  FMUL.FTZ R91, R211.reuse, R224 ;  /* 0x000000e0d35b7220 */ /* 0x040fe20000410000 */
[----:B------:R-:W-:Y:S01]  /*58e0*/  FMUL.FTZ R92, R211, R92 ;  /* 0x0000005cd35c7220 */ /* 0x000fe20000410000 */
[----:B------:R-:W-:Y:S01]  /*58f0*/  ISETP.GE.U32.AND P3, PT, R244, RZ, PT ;  /* 0x000000fff400720c */ /* 0x000fe20003f66070 */
[----:B------:R-:W-:Y:S01]  /*5900*/  FADD.FTZ R218, R218, -R219 ;  /* 0x800000dbdada7221 */ /* 0x000fe20000010000 */
[----:B------:R-:W-:Y:S01]  /*5910*/  FMUL.FTZ R0, R91, UR6 ;  /* 0x000000065b007c20 */ /* 0x000fe20008410000 */
[--C-:B------:R-:W-:Y:S01]  /*5920*/  FFMA.FTZ R229, R229, R240, R242.reuse ;  /* 0x000000f0e5e57223 */ /* 0x100fe200000100f2 */
        /* <DEDUP_REMOVED lines=12> */
[C---:B------:R-:W-:Y:S01]  /*59f0*/  FSEL R108, R88.reuse, RZ, P3 ;  /* 0x000000ff586c7208 */ /* 0x040fe20001800000 */
        /* <DEDUP_REMOVED lines=52> */
.L_x_844:
[-CC-:B------:R-:W-:Y:S01]  /*5d40*/  FFMA.FTZ R225, R225, R240.reuse, R242.reuse ;  /* 0x000000f0e1e17223 */ /* 0x180fe200000100f2 */
[-CC-:B------:R-:W-:Y:S01]  /*5d50*/  FFMA.FTZ R217, R217, R240.reuse, R242.reuse ;  /* 0x000000f0d9d97223 */ /* 0x180fe200000100f2 */
[-CC-:B------:R-:W-:Y:S01]  /*5d60*/  FFMA.FTZ R227, R227, R240.reuse, R242.reuse ;  /* 0x000000f0e3e37223 */ /* 0x180fe200000100f2 */
[--C-:B------:R-:W-:Y:S01]  /*5d70*/  FFMA.FTZ R219, R219, R240, R242.reuse ;  /* 0x000000f0dbdb7223 */ /* 0x100fe200000100f2 */
        /* <DEDUP_REMOVED lines=13> */
[--C-:B------:R-:W-:Y:S01]  /*5e50*/  FFMA.FTZ R221, R221, R240, R242.reuse ;  /* 0x000000f0dddd7223 */ /* 0x100fe200000100f2 */
        /* <DEDUP_REMOVED lines=57> */
.L_x_840:
[----:B------:R-:W-:Y:S05]  /*61f0*/  @!P2 BRA `(.L_x_845) ;  /* 0x000000080024a947 */ /* 0x000fea0003800000 */
[----:B------:R-:W-:Y:S05]  /*6200*/  @!P1 BRA `(.L_x_846) ;  /* 0x0000000400189947 */ /* 0x000fea0003800000 */
[----:B0-----:R-:W-:Y:S01]  /*6210*/  PRMT R88, R99, 0x7632, R88 ;  /* 0x0000763263587816 */ /* 0x001fe20000000058 */
[-CC-:B------:R-:W-:Y:S01]  /*6220*/  FFMA.FTZ R225, R225, R240.reuse, R242.reuse ;  /* 0x000000f0e1e17223 */ /* 0x180fe200000100f2 */
[-CC-:B------:R-:W-:Y:S01]  /*6230*/  FFMA.FTZ R217, R217, R240.reuse, R242.reuse ;  /* 0x000000f0d9d97223 */ /* 0x180fe200000100f2 */
[-CC-:B------:R-:W-:Y:S01]  /*6240*/  FFMA.FTZ R227, R227, R240.reuse, R242.reuse ;  /* 0x000000f0e3e37223 */ /* 0x180fe200000100f2 */
[-C--:B------:R-:W-:Y:S01]  /*6250*/  FFMA.FTZ R229, R229, R240.reuse, R242 ;  /* 0x000000f0e5e57223 */ /* 0x080fe200000100f2 */
[----:B------:R-:W-:Y:S01]  /*6260*/  SHF.L.U32 R111, R88, 0x10, RZ ;  /* 0x00000010586f7819 */ /* 0x000fe200000006ff */
[----:B------:R-:W-:Y:S01]  /*6270*/  FADD.FTZ R224, R224, -R225 ;  /* 0x800000e1e0e07221 */ /* 0x000fe20000010000 */
[----:B------:R-:W-:Y:S01]  /*6280*/  FADD.FTZ R216, R216, -R217 ;  /* 0x800000d9d8d87221 */ /* 0x000fe20000010000 */
[----:B------:R-:W-:Y:S01]  /*6290*/  IMAD.U32 R90, R99, 0x10000, RZ ;  /* 0x00010000635a7824 */ /* 0x000fe200078e00ff */
[----:B------:R-:W-:Y:S01]  /*62a0*/  SHF.L.U32 R91, R98, 0x10, RZ ;  /* 0x00000010625b7819 */ /* 0x000fe200000006ff */
        /* <DEDUP_REMOVED lines=60> */
.L_x_846:
[----:B------:R-:W-:Y:S01]  /*6670*/  PRMT R0, R99, 0x7632, R0 ;  /* 0x0000763263007816 */ /* 0x000fe20000000000 */
[-CC-:B------:R-:W-:Y:S01]  /*6680*/  FFMA.FTZ R217, R217, R240.reuse, R242.reuse ;  /* 0x000000f0d9d97223 */ /* 0x180fe200000100f2 */
[-CC-:B------:R-:W-:Y:S01]  /*6690*/  FFMA.FTZ R225, R225, R240.reuse, R242.reuse ;  /* 0x000000f0e1e17223 */ /* 0x180fe200000100f2 */
[----:B0-----:R-:W-:Y:S01]  /*66a0*/  IMAD.U32 R111, R99, 0x10000, RZ ;  /* 0x00010000636f7824 */ /* 0x001fe200078e00ff */
[----:B------:R-:W-:Y:S01]  /*66b0*/  SHF.L.U32 R0, R0, 0x10, RZ ;  /* 0x0000001000007819 */ /* 0x000fe200000006ff */
[----:B------:R-:W-:Y:S01]  /*66c0*/  FADD.FTZ R216, R216, -R217 ;  /* 0x800000d9d8d87221 */ /* 0x000fe20000010000 */
[----:B------:R-:W-:Y:S01]  /*66d0*/  FADD.FTZ R224, R224, -R225 ;  /* 0x800000e1e0e07221 */ /* 0x000fe20000010000 */
[C---:B------:R-:W-:Y:S01]  /*66e0*/  PRMT R109, R98.reuse, 0x7632, R109 ;  /* 0x00007632626d7816 */ /* 0x040fe2000000006d */
        /* <DEDUP_REMOVED lines=24> */
[C---:B------:R-:W-:Y:S01]  /*6870*/  LOP3.LUT P5, RZ, R245.reuse, 0xff0000, RZ, 0xc0, !PT ;  /* 0x00ff0000f5ff7812 */ /* 0x040fe200078ac0ff */
        /* <DEDUP_REMOVED lines=33> */
.L_x_845:
[----:B------:R-:W-:Y:S05]  /*6a90*/  @!P1 BRA `(.L_x_847) ;  /* 0x0000000000e89947 */ /* 0x000fea0003800000 */
        /* <DEDUP_REMOVED lines=8> */
[----:B0-----:R-:W-:Y:S01]  /*6b20*/  FMUL.FTZ R109, R211, R216 ;  /* 0x000000d8d36d7220 */ /* 0x001fe20000410000 */
[--C-:B------:R-:W-:Y:S01]  /*6b30*/  FFMA.FTZ R229, R229, R240, R242.reuse ;  /* 0x000000f0e5e57223 */ /* 0x100fe200000100f2 */
[----:B------:R-:W-:Y:S01]  /*6b40*/  FADD.FTZ R226, R226, -R227 ;  /* 0x800000e3e2e27221 */ /* 0x000fe20000010000 */
[----:B------:R-:W-:Y:S01]  /*6b50*/  FMUL.FTZ R224, R211, R224 ;  /* 0x000000e0d3e07220 */ /* 0x000fe20000410000 */
[----:B------:R-:W-:Y:S01]  /*6b60*/  FMUL.FTZ R88, R109, UR6 ;  /* 0x000000066d587c20 */ /* 0x000fe20008410000 */
[----:B------:R-:W-:Y:S01]  /*6b70*/  ISETP.GE.U32.AND.EX P3, PT, R245, 0x1000000, PT, P3 ;  /* 0x01000000f500780c */ /* 0x000fe20003f66130 */
[C---:B------:R-:W-:Y:S01]  /*6b80*/  FMUL.FTZ R111, R211.reuse, R218 ;  /* 0x000000dad36f7220 */ /* 0x040fe20000410000 */
        /* <DEDUP_REMOVED lines=43> */
.L_x_847:
[-CC-:B------:R-:W-:Y:S01]  /*6e40*/  FFMA.FTZ R217, R217, R240.reuse, R242.reuse ;  /* 0x000000f0d9d97223 */ /* 0x180fe200000100f2 */
[-CC-:B------:R-:W-:Y:S01]  /*6e50*/  FFMA.FTZ R225, R225, R240.reuse, R242.reuse ;  /* 0x000000f0e1e17223 */ /* 0x180fe200000100f2 */
[-CC-:B------:R-:W-:Y:S01]  /*6e60*/  FFMA.FTZ R229, R229, R240.reuse, R242.reuse ;  /* 0x000000f0e5e57223 */ /* 0x180fe200000100f2 */
[-CC-:B------:R-:W-:Y:S01]  /*6e70*/  FFMA.FTZ R227, R227, R240.reuse, R242.reuse ;  /* 0x000000f0e3e37223 */ /* 0x180fe200000100f2 */
[----:B------:R-:W-:Y:S01]  /*6e80*/  FADD.FTZ R216, R216, -R217 ;  /* 0x800000d9d8d87221 */ /* 0x000fe20000010000 */
[----:B------:R-:W-:Y:S01]  /*6e90*/  FADD.FTZ R224, R224, -R225 ;  /* 0x800000e1e0e07221 */ /* 0x000fe20000010000 */
[--C-:B------:R-:W-:Y:S01]  /*6ea0*/  FFMA.FTZ R219, R219, R240, R242.reuse ;  /* 0x000000f0dbdb7223 */ /* 0x100fe200000100f2 */
        /* <DEDUP_REMOVED lines=46> */
.L_x_843:
        /* <DEDUP_REMOVED lines=14> */
[----:B------:R-:W-:Y:S01]  /*7270*/  SHF.L.U32 R92, R107, 0x10, RZ ;  /* 0x000000106b5c7819 */ /* 0x000fe200000006ff */
[-C--:B------:R-:W-:Y:S01]  /*7280*/  FFMA.FTZ R93, R234, R240.reuse, R242 ;  /* 0x000000f0ea5d7223 */ /* 0x080fe200000100f2 */
[----:B------:R-:W-:Y:S01]  /*7290*/  SHF.L.U32 R109, R91, 0x10, RZ ;  /* 0x000000105b6d7819 */ /* 0x000fe200000006ff */
[--C-:B------:R-:W-:Y:S01]  /*72a0*/  FADD.FTZ R90, R127, -R88.reuse ;  /* 0x800000587f5a7221 */ /* 0x100fe20000010000 */
[----:B------:R-:W-:Y:S01]  /*72b0*/  FADD.FTZ R130, R130, -R95 ;  /* 0x8000005f82827221 */ /* 0x000fe20000010000 */
[----:B------:R-:W-:Y:S01]  /*72c0*/  PRMT R88, R106, 0x7632, R88 ;  /* 0x000076326a587816 */ /* 0x000fe20000000058 */
[----:B------:R-:W-:Y:S01]  /*72d0*/  FFMA.FTZ R233, R233, R240, R242 ;  /* 0x000000f0e9e97223 */ /* 0x000fe200000100f2 */
[C---:B------:R-:W-:Y:S01]  /*72e0*/  FFMA.FTZ R92, R211.reuse, R90, R92 ;  /* 0x0000005ad35c7223 */ /* 0x040fe2000001005c */
[----:B------:R-:W-:Y:S01]  /*72f0*/  FFMA.FTZ R109, R211, R130, R109 ;  /* 0x00000082d36d7223 */ /* 0x000fe2000001006d */
[----:B------:R-:W-:Y:S01]  /*7300*/  SHF.L.U32 R95, R88, 0x10, RZ ;  /* 0x00000010585f7819 */ /* 0x000fe200000006ff */
[----:B------:R-:W-:Y:S01]  /*7310*/  FADD.FTZ R128, R128, -R93 ;  /* 0x8000005d80807221 */ /* 0x000fe20000010000 */
[----:B------:R-:W-:Y:S01]  /*7320*/  ISETP.GE.U32.AND P2, PT, R238, RZ, PT ;  /* 0x000000ffee00720c */ /* 0x000fe20003f46070 */
[----:B------:R-:W-:Y:S01]  /*7330*/  FADD.FTZ R126, R126, -R233 ;  /* 0x800000e97e7e7221 */ /* 0x000fe20000010000 */
[----:B------:R-:W-:Y:S01]  /*7340*/  ISETP.GE.U32.AND P3, PT, R166, RZ, PT ;  /* 0x000000ffa600720c */ /* 0x000fe20003f66070 */
[----:B------:R-:W-:-:S02]  /*7350*/  IMAD.U32 R91, R106, 0x10000, RZ ;  /* 0x000100006a5b7824 */ /* 0x000fc400078e00ff */
[----:B------:R-:W-:Y:S01]  /*7360*/  FMUL.FTZ R90, R109, UR6 ;  /* 0x000000066d5a7c20 */ /* 0x000fe20008410000 */
[----:B------:R-:W-:Y:S01]  /*7370*/  FMUL.FTZ R88, R92, UR6 ;  /* 0x000000065c587c20 */ /* 0x000fe20008410000 */
[----:B------:R-:W-:Y:S01]  /*7380*/  ISETP.GE.U32.AND.EX P2, PT, R239, 0x1000000, PT, P2 ;  /* 0x01000000ef00780c */ /* 0x000fe20003f46120 */
[----:B------:R-:W-:Y:S01]  /*7390*/  FFMA.FTZ R95, R211, R128, R95 ;  /* 0x00000080d35f7223 */ /* 0x000fe2000001005f */
[----:B------:R-:W-:Y:S01]  /*73a0*/  ISETP.GE.U32.AND.EX P3, PT, R167, 0x1000000, PT, P3 ;  /* 0x01000000a700780c */ /* 0x000fe20003f66130 */
[----:B------:R-:W-:Y:S01]  /*73b0*/  FFMA.FTZ R126, R211, R126, R91 ;  /* 0x0000007ed37e7223 */ /* 0x000fe2000001005b */
[----:B------:R-:W-:Y:S01]  /*73c0*/  LOP3.LUT P6, RZ, R239, 0xff0000, RZ, 0xc0, !PT ;  /* 0x00ff0000efff7812 */ /* 0x000fe200078cc0ff */
[-CC-:B------:R-:W-:Y:S01]  /*73d0*/  FFMA.FTZ R89, R232, R240.reuse, R242.reuse ;  /* 0x000000f0e8597223 */ /* 0x180fe200000100f2 */
[----:B------:R-:W-:Y:S01]  /*73e0*/  LOP3.LUT P5, RZ, R167, 0xff0000, RZ, 0xc0, !PT ;  /* 0x00ff0000a7ff7812 */ /* 0x000fe200078ac0ff */
[-CC-:B------:R-:W-:Y:S01]  /*73f0*/  FFMA.FTZ R0, R131, R240.reuse, R242.reuse ;  /* 0x000000f083007223 */ /* 0x180fe200000100f2 */
[----:B------:R-:W-:Y:S01]  /*7400*/  FSEL R114, R90, RZ, P2 ;  /* 0x000000ff5a727208 */ /* 0x000fe20001000000 */
[----:B------:R-:W-:Y:S01]  /*7410*/  FADD.FTZ R124, R124, -R89 ;  /* 0x800000597c7c7221 */ /* 0x000fe20000010000 */
[----:B------:R-:W-:Y:S01]  /*7420*/  FSEL R119, R90, RZ, P3 ;  /* 0x000000ff5a777208 */ /* 0x000fe20001800000 */
[----:B------:R-:W-:Y:S01]  /*7430*/  FMUL.FTZ R90, R95, UR6 ;  /* 0x000000065f5a7c20 */ /* 0x000fe20008410000 */
[C---:B------:R-:W-:Y:S01]  /*7440*/  FSEL R111, R88.reuse, RZ, P6 ;  /* 0x000000ff586f7208 */ /* 0x040fe20003000000 */
        /* <DEDUP_REMOVED lines=9> */
[----:B------:R-:W-:-:S02]  /*74e0*/  LOP3.LUT P5, RZ, R167, 0xff, RZ, 0xc0, !PT ;  /* 0x000000ffa7ff7812 */ /* 0x000fc400078ac0ff */
[C---:B------:R-:W-:Y:S02]  /*74f0*/  FSEL R115, R90.reuse, RZ, P2 ;  /* 0x000000ff5a737208 */ /* 0x040fe40001000000 */
[----:B------:R-:W-:Y:S02]  /*7500*/  FSEL R117, R90, RZ, P3 ;  /* 0x000000ff5a757208 */ /* 0x000fe40001800000 */
[C---:B------:R-:W-:Y:S02]  /*7510*/  FSEL R110, R88.reuse, RZ, P6 ;  /* 0x000000ff586e7208 */ /* 0x040fe40003000000 */
[----:B------:R-:W-:Y:S01]  /*7520*/  FSEL R94, R88, RZ, P5 ;  /* 0x000000ff585e7208 */ /* 0x000fe20002800000 */
[----:B------:R-:W-:Y:S01]  /*7530*/  FADD.FTZ R88, R123, -R0 ;  /* 0x800000007b587221 */ /* 0x000fe20000010000 */
[C---:B------:R-:W-:Y:S02]  /*7540*/  PRMT R89, R105.reuse, 0x7632, R89 ;  /* 0x0000763269597816 */ /* 0x040fe40000000059 */
[----:B------:R-:W-:-:S02]  /*7550*/  SHF.L.U32 R90, R105, 0x10, RZ ;  /* 0x00000010695a7819 */ /* 0x000fc400000006ff */
[C---:B------:R-:W-:Y:S01]  /*7560*/  PRMT R0, R104.reuse, 0x7632, R0 ;  /* 0x0000763268007816 */ /* 0x040fe20000000000 */
[----:B------:R-:W-:Y:S01]  /*7570*/  IMAD.U32 R93, R89, 0x10000, RZ ;  /* 0x00010000595d7824 */ /* 0x000fe200078e00ff */
[----:B------:R-:W-:Y:S01]  /*7580*/  SHF.L.U32 R89, R104, 0x10, RZ ;  /* 0x0000001068597819 */ /* 0x000fe200000006ff */
[C---:B------:R-:W-:Y:S01]  /*7590*/  FFMA.FTZ R88, R211.reuse, R88, R90 ;  /* 0x00000058d3587223 */ /* 0x040fe2000001005a */
[----:B------:R-:W-:Y:S01]  /*75a0*/  SHF.L.U32 R91, R0, 0x10, RZ ;  /* 0x00000010005b7819 */ /* 0x000fe200000006ff */
[C---:B------:R-:W-:Y:S01]  /*75b0*/  FFMA.FTZ R93, R211.reuse, R124, R93 ;  /* 0x0000007cd35d7223 */ /* 0x040fe2000001005d */
[----:B------:R-:W-:Y:S01]  /*75c0*/  LOP3.LUT P6, RZ, R238, 0xff0000, RZ, 0xc0, !PT ;  /* 0x00ff0000eeff7812 */ /* 0x000fe200078cc0ff */
[----:B------:R-:W-:Y:S01]  /*75d0*/  FMUL.FTZ R0, R88, UR6 ;  /* 0x0000000658007c20 */ /* 0x000fe20008410000 */
[C---:B------:R-:W-:Y:S01]  /*75e0*/  FFMA.FTZ R240, R211.reuse, R240, R89 ;  /* 0x000000f0d3f07223 */ /* 0x040fe20000010059 */
[----:B------:R-:W-:Y:S01]  /*75f0*/  FFMA.FTZ R211, R211, R122, R91 ;  /* 0x0000007ad3d37223 */ /* 0x000fe2000001005b */
[----:B------:R-:W-:Y:S01]  /*7600*/  F2FP.BF16.F32.PACK_AB R91, R109, R92 ;  /* 0x0000005c6d5b723e */ /* 0x000fe200000010ff */
[----:B------:R-:W-:Y:S01]  /*7610*/  FMUL.FTZ R92, R93, UR6 ;  /* 0x000000065d5c7c20 */ /* 0x000fe20008410000 */
[----:B------:R-:W-:-:S02]  /*7620*/  FSEL R109, R0, RZ, P6 ;  /* 0x000000ff006d7208 */ /* 0x000fc40003000000 */
[----:B------:R-:W-:Y:S02]  /*7630*/  LOP3.LUT P6, RZ, R166, 0xff0000, RZ, 0xc0, !PT ;  /* 0x00ff0000a6ff7812 */ /* 0x000fe400078cc0ff */
[----:B------:R-:W-:Y:S02]  /*7640*/  F2FP.BF16.F32.PACK_AB R89, R93, R88 ;  /* 0x000000585d59723e */ /* 0x000fe400000010ff */
[----:B------:R-:W-:Y:S01]  /*7650*/  FSEL R93, R0, RZ, P6 ;  /* 0x000000ff005d7208 */ /* 0x000fe20003000000 */
[----:B------:R-:W-:Y:S01]  /*7660*/  FMUL.FTZ R0, R211, UR6 ;  /* 0x00000006d3007c20 */ /* 0x000fe20008410000 */
[----:B------:R-:W-:Y:S02]  /*7670*/  LOP3.LUT P5, RZ, R238, 0xff000000, RZ, 0xc0, !PT ;  /* 0xff000000eeff7812 */ /* 0x000fe400078ac0ff */
[----:B------:R-:W-:Y:S02]  /*7680*/  LOP3.LUT P6, RZ, R166, 0xff000000, RZ, 0xc0, !PT ;  /* 0xff000000a6ff7812 */ /* 0x000fe400078cc0ff */
        /* <DEDUP_REMOVED lines=22> */
.L_x_850:
[-CC-:B0-----:R-:W-:Y:S01]  /*77f0*/  FFMA.FTZ R111, R236, R240.reuse, R242.reuse ;  /* 0x000000f0ec6f7223 */ /* 0x181fe200000100f2 */
[-CC-:B------:R-:W-:Y:S01]  /*7800*/  FFMA.FTZ R92, R235, R240.reuse, R242.reuse ;  /* 0x000000f0eb5c7223 */ /* 0x180fe200000100f2 */
[C---:B------:R-:W-:Y:S01]  /*7810*/  PRMT R95, R107.reuse, 0x7632, R95 ;  /* 0x000076326b5f7816 */ /* 0x040fe2000000005f */
[-C--:B------:R-:W-:Y:S01]  /*7820*/  FFMA.FTZ R109, R234, R240.reuse, R242 ;  /* 0x000000f0ea6d7223 */ /* 0x080fe200000100f2 */
[----:B------:R-:W-:Y:S01]  /*7830*/  FADD.FTZ R130, R130, -R111 ;  /* 0x8000006f82827221 */ /* 0x000fe20000010000 */
[----:B------:R-:W-:Y:S01]  /*7840*/  SHF.L.U32 R111, R107, 0x10, RZ ;  /* 0x000000106b6f7819 */ /* 0x000fe200000006ff */
[----:B------:R-:W-:Y:S01]  /*7850*/  FADD.FTZ R94, R127, -R92 ;  /* 0x8000005c7f5e7221 */ /* 0x000fe20000010000 */
[----:B------:R-:W-:Y:S01]  /*7860*/  IMAD.U32 R108, R95, 0x10000, RZ ;  /* 0x000100005f6c7824 */ /* 0x000fe200078e00ff */
[----:B------:R-:W-:Y:S01]  /*7870*/  ISETP.GE.U32.AND P2, PT, R238, RZ, PT ;  /* 0x000000ffee00720c */ /* 0x000fe20003f46070 */
[----:B------:R-:W-:Y:S01]  /*7880*/  FFMA.FTZ R233, R233, R240, R242 ;  /* 0x000000f0e9e97223 */ /* 0x000fe200000100f2 */
[----:B------:R-:W-:Y:S01]  /*7890*/  PRMT R92, R106, 0x7632, R92 ;  /* 0x000076326a5c7816 */ /* 0x000fe2000000005c */
[C---:B------:R-:W-:Y:S01]  /*78a0*/  FFMA.FTZ R94, R211.reuse, R94, R111 ;  /* 0x0000005ed35e7223 */ /* 0x040fe2000001006f */
[----:B------:R-:W-:Y:S01]  /*78b0*/  FFMA.FTZ R108, R211, R130, R108 ;  /* 0x00000082d36c7223 */ /* 0x000fe2000001006c */
[----:B------:R-:W-:Y:S01]  /*78c0*/  ISETP.GE.U32.AND.EX P5, PT, R239, 0x1000000, PT, P2 ;  /* 0x01000000ef00780c */ /* 0x000fe20003fa6120 */
[----:B------:R-:W-:Y:S01]  /*78d0*/  FADD.FTZ R128, R128, -R109 ;  /* 0x8000006d80807221 */ /* 0x000fe20000010000 */
[----:B------:R-:W-:Y:S01]  /*78e0*/  ISETP.GE.U32.AND P2, PT, R166, RZ, PT ;  /* 0x000000ffa600720c */ /* 0x000fe20003f46070 */
[----:B------:R-:W-:-:S02]  /*78f0*/  IMAD.U32 R109, R92, 0x10000, RZ ;  /* 0x000100005c6d7824 */ /* 0x000fc400078e00ff */
[----:B------:R-:W-:Y:S01]  /*7900*/  FMUL.FTZ R94, R94, UR6 ;  /* 0x000000065e5e7c20 */ /* 0x000fe20008410000 */
[----:B------:R-:W-:Y:S01]  /*7910*/  SHF.L.U32 R95, R106, 0x10, RZ ;  /* 0x000000106a5f7819 */ /* 0x000fe200000006ff */
[----:B------:R-:W-:Y:S01]  /*7920*/  FMUL.FTZ R92, R108, UR6 ;  /* 0x000000066c5c7c20 */ /* 0x000fe20008410000 */
[----:B------:R-:W-:Y:S01]  /*7930*/  LOP3.LUT P3, RZ, R239, 0xff0000, RZ, 0xc0, !PT ;  /* 0x00ff0000efff7812 */ /* 0x000fe2000786c0ff */
[----:B------:R-:W-:Y:S01]  /*7940*/  FADD.FTZ R126, R126, -R233 ;  /* 0x800000e97e7e7221 */ /* 0x000fe20000010000 */
[----:B------:R-:W-:Y:S01]  /*7950*/  LOP3.LUT P6, RZ, R167, 0xff0000, RZ, 0xc0, !PT ;  /* 0x00ff0000a7ff7812 */ /* 0x000fe200078cc0ff */
[--C-:B------:R-:W-:Y:S01]  /*7960*/  FFMA.FTZ R0, R131, R240, R242.reuse ;  /* 0x000000f083007223 */ /* 0x100fe200000100f2 */
[----:B------:R-:W-:Y:S01]  /*7970*/  ISETP.GE.U32.AND.EX P2, PT, R167, 0x1000000, PT, P2 ;  /* 0x01000000a700780c */ /* 0x000fe20003f46120 */
[C---:B------:R-:W-:Y:S01]  /*7980*/  FFMA.FTZ R95, R211.reuse, R126, R95 ;  /* 0x0000007ed35f7223 */ /* 0x040fe2000001005f */
[----:B------:R-:W-:Y:S01]  /*7990*/  FSEL R111, R94, RZ, P3 ;  /* 0x000000ff5e6f7208 */ /* 0x000fe20001800000 */
[----:B------:R-:W-:Y:S01]  /*79a0*/  FFMA.FTZ R93, R232, R240, R242 ;  /* 0x000000f0e85d7223 */ /* 0x000fe200000100f2 */
[----:B------:R-:W-:Y:S01]  /*79b0*/  FSEL R108, R94, RZ, P6 ;  /* 0x000000ff5e6c7208 */ /* 0x000fe20003000000 */
[----:B------:R-:W-:Y:S01]  /*79c0*/  FFMA.FTZ R109, R211, R128, R109 ;  /* 0x00000080d36d7223 */ /* 0x000fe2000001006d */
[C---:B------:R-:W-:Y:S01]  /*79d0*/  FSEL R116, R92.reuse, RZ, P5 ;  /* 0x000000ff5c747208 */ /* 0x040fe20002800000 */
[----:B------:R-:W-:Y:S01]  /*79e0*/  FMUL.FTZ R95, R95, UR6 ;  /* 0x000000065f5f7c20 */ /* 0x000fe20008410000 */
[----:B------:R-:W-:Y:S01]  /*79f0*/  FSEL R119, R92, RZ, P2 ;  /* 0x000000ff5c777208 */ /* 0x000fe20001000000 */
[----:B------:R-:W-:Y:S01]  /*7a00*/  FADD.FTZ R92, R123, -R0 ;  /* 0x800000007b5c7221 */ /* 0x000fe20000010000 */
[----:B------:R-:W-:Y:S01]  /*7a10*/  SHF.L.U32 R94, R105, 0x10, RZ ;  /* 0x00000010695e7819 */ /* 0x000fe200000006ff */
[--C-:B------:R-:W-:Y:S01]  /*7a20*/  FADD.FTZ R124, R124, -R93.reuse ;  /* 0x8000005d7c7c7221 */ /* 0x100fe20000010000 */
[----:B------:R-:W-:Y:S01]  /*7a30*/  LOP3.LUT P5, RZ, R239, 0xff, RZ, 0xc0, !PT ;  /* 0x000000ffefff7812 */ /* 0x000fe200078ac0ff */
[----:B------:R-:W-:Y:S01]  /*7a40*/  FMUL.FTZ R109, R109, UR6 ;  /* 0x000000066d6d7c20 */ /* 0x000fe20008410000 */
[----:B------:R-:W-:Y:S01]  /*7a50*/  PRMT R93, R105, 0x7632, R93 ;  /* 0x00007632695d7816 */ /* 0x000fe2000000005d */
[----:B------:R-:W-:Y:S01]  /*7a60*/  FFMA.FTZ R92, R211, R92, R94 ;  /* 0x0000005cd35c7223 */ /* 0x000fe2000001005e */
[----:B------:R-:W-:Y:S01]  /*7a70*/  LOP3.LUT P3, RZ, R167, 0xff, RZ, 0xc0, !PT ;  /* 0x000000ffa7ff7812 */ /* 0x000fe2000786c0ff */
[-C--:B------:R-:W-:Y:S01]  /*7a80*/  FFMA.FTZ R129, R129, R240.reuse, R242 ;  /* 0x000000f081817223 */ /* 0x080fe200000100f2 */
[----:B------:R-:W-:Y:S01]  /*7a90*/  PRMT R0, R104, 0x7632, R0 ;  /* 0x0000763268007816 */ /* 0x000fe20000000000 */
[----:B------:R-:W-:Y:S01]  /*7aa0*/  FMUL.FTZ R92, R92, UR6 ;  /* 0x000000065c5c7c20 */ /* 0x000fe20008410000 */
[----:B------:R-:W-:Y:S01]  /*7ab0*/  LOP3.LUT P6, RZ, R239, 0xff00, RZ, 0xc0, !PT ;  /* 0x0000ff00efff7812 */ /* 0x000fe200078cc0ff */
[----:B------:R-:W-:Y:S01]  /*7ac0*/  FFMA.FTZ R240, R125, R240, R242 ;  /* 0x000000f07df07223 */ /* 0x000fe200000100f2 */
[----:B------:R-:W-:Y:S01]  /*7ad0*/  LOP3.LUT P2, RZ, R167, 0xff00, RZ, 0xc0, !PT ;  /* 0x0000ff00a7ff7812 */ /* 0x000fe2000784c0ff */
[----:B------:R-:W-:Y:S01]  /*7ae0*/  FADD.FTZ R122, R122, -R129 ;  /* 0x800000817a7a7221 */ /* 0x000fe20000010000 */
[----:B------:R-:W-:Y:S01]  /*7af0*/  FSEL R110, R95, RZ, P5 ;  /* 0x000000ff5f6e7208 */ /* 0x000fe20002800000 */
[----:B------:R-:W-:Y:S01]  /*7b00*/  FADD.FTZ R240, R121, -R240 ;  /* 0x800000f079f07221 */ /* 0x000fe20000010000 */
[----:B------:R-:W-:-:S02]  /*7b10*/  LOP3.LUT P5, RZ, R238, 0xff0000, RZ, 0xc0, !PT ;  /* 0x00ff0000eeff7812 */ /* 0x000fc400078ac0ff */
[----:B------:R-:W-:Y:S01]  /*7b20*/  SHF.L.U32 R94, R93, 0x10, RZ ;  /* 0x000000105d5e7819 */ /* 0x000fe200000006ff */
[----:B------:R-:W-:Y:S01]  /*7b30*/  IMAD.U32 R93, R104, 0x10000, RZ ;  /* 0x00010000685d7824 */ /* 0x000fe200078e00ff */
[----:B------:R-:W-:Y:S02]  /*7b40*/  FSEL R114, R95, RZ, P3 ;  /* 0x000000ff5f727208 */ /* 0x000fe40001800000 */
[----:B------:R-:W-:Y:S01]  /*7b50*/  SHF.L.U32 R95, R0, 0x10, RZ ;  /* 0x00000010005f7819 */ /* 0x000fe200000006ff */
[----:B------:R-:W-:Y:S01]  /*7b60*/  FFMA.FTZ R94, R211, R124, R94 ;  /* 0x0000007cd35e7223 */ /* 0x000fe2000001005e */
[----:B------:R-:W-:Y:S01]  /*7b70*/  FSEL R115, R109, RZ, P6 ;  /* 0x000000ff6d737208 */ /* 0x000fe20003000000 */
[----:B------:R-:W-:Y:S01]  /*7b80*/  FFMA.FTZ R93, R211, R240, R93 ;  /* 0x000000f0d35d7223 */ /* 0x000fe2000001005d */
[----:B------:R-:W-:Y:S01]  /*7b90*/  FSEL R117, R109, RZ, P2 ;  /* 0x000000ff6d757208 */ /* 0x000fe20001000000 */
[----:B------:R-:W-:Y:S01]  /*7ba0*/  FFMA.FTZ R122, R211, R122, R95 ;  /* 0x0000007ad37a7223 */ /* 0x000fe2000001005f */
[----:B------:R-:W-:Y:S01]  /*7bb0*/  FSEL R109, R92, RZ, P5 ;  /* 0x000000ff5c6d7208 */ /* 0x000fe20002800000 */
[----:B------:R-:W-:Y:S01]  /*7bc0*/  FMUL.FTZ R93, R93, UR6 ;  /* 0x000000065d5d7c20 */ /* 0x000fe20008410000 */
[----:B------:R-:W-:Y:S01]  /*7bd0*/  LOP3.LUT P5, RZ, R166, 0xff0000, RZ, 0xc0, !PT ;  /* 0x00ff0000a6ff7812 */ /* 0x000fe200078ac0ff */
[----:B------:R-:W-:Y:S01]  /*7be0*/  FMUL.FTZ R122, R122, UR6 ;  /* 0x000000067a7a7c20 */ /* 0x000fe20008410000 */
[----:B------:R-:W-:Y:S01]  /*7bf0*/  F2FP.BF16.F32.PACK_AB R95, R119, R108 ;  /* 0x0000006c775f723e */ /* 0x000fe200000010ff */
[----:B------:R-:W-:Y:S01]  /*7c00*/  FMUL.FTZ R108, R94, UR6 ;  /* 0x000000065e6c7c20 */ /* 0x000fe20008410000 */
[----:B------:R-:W-:-:S02]  /*7c10*/  FSEL R0, R92, RZ, P5 ;  /* 0x000000ff5c007208 */ /* 0x000fc40002800000 */
[----:B------:R-:W-:Y:S02]  /*7c20*/  LOP3.LUT P3, RZ, R238, 0xff000000, RZ, 0xc0, !PT ;  /* 0xff000000eeff7812 */ /* 0x000fe4000786c0ff */
[----:B------:R-:W-:Y:S02]  /*7c30*/  LOP3.LUT P5, RZ, R166, 0xff000000, RZ, 0xc0, !PT ;  /* 0xff000000a6ff7812 */ /* 0x000fe400078ac0ff */
[----:B------:R-:W-:Y:S02]  /*7c40*/  F2FP.BF16.F32.PACK_AB R94, R117, R114 ;  /* 0x00000072755e723e */ /* 0x000fe400000010ff */
[C---:B------:R-:W-:Y:S02]  /*7c50*/  FSEL R114, R108.reuse, RZ, P3 ;  /* 0x000000ff6c727208 */ /* 0x040fe40001800000 */
[----:B------:R-:W-:Y:S02]  /*7c60*/  FSEL R119, R108, RZ, P5 ;  /* 0x000000ff6c777208 */ /* 0x000fe40002800000 */
[----:B------:R-:W-:-:S02]  /*7c70*/  LOP3.LUT P6, RZ, R238, 0xff00, RZ, 0xc0, !PT ;  /* 0x0000ff00eeff7812 */ /* 0x000fc400078cc0ff */
[----:B------:R-:W-:Y:S02]  /*7c80*/  LOP3.LUT P2, RZ, R238, 0xff, RZ, 0xc0, !PT ;  /* 0x000000ffeeff7812 */ /* 0x000fe4000784c0ff */
[C---:B------:R-:W-:Y:S02]  /*7c90*/  LOP3.LUT P3, RZ, R166.reuse, 0xff00, RZ, 0xc0, !PT ;  /* 0x0000ff00a6ff7812 */ /* 0x040fe4000786c0ff */
[----:B------:R-:W-:Y:S02]  /*7ca0*/  LOP3.LUT P5, RZ, R166, 0xff, RZ, 0xc0, !PT ;  /* 0x000000ffa6ff7812 */ /* 0x000fe400078ac0ff */
        /* <DEDUP_REMOVED lines=8> */
[----:B------:R-:W-:-:S02]  /*7d30*/  F2FP.BF16.F32.PACK_AB R92, R117, R92 ;  /* 0x0000005c755c723e */ /* 0x000fc400000010ff */
[----:B------:R-:W-:Y:S01]  /*7d40*/  F2FP.BF16.F32.PACK_AB R108, R115, R108 ;  /* 0x0000006c736c723e */ /* 0x000fe200000010ff */
[----:B------:R-:W-:Y:S06]  /*7d50*/  BRA `(.L_x_851) ;  /* 0x0000001800547947 */ /* 0x000fec0003800000 */
.L_x_849:
[----:B------:R-:W-:Y:S05]  /*7d60*/  @!P1 BRA `(.L_x_852) ;  /* 0x00000004003c9947 */ /* 0x000fea0003800000 */
[-CC-:B0-----:R-:W-:Y:S01]  /*7d70*/  FFMA.FTZ R88, R235, R240.reuse, R242.reuse ;  /* 0x000000f0eb587223 */ /* 0x181fe200000100f2 */
[-CC-:B------:R-:W-:Y:S01]  /*7d80*/  FFMA.FTZ R95, R236, R240.reuse, R242.reuse ;  /* 0x000000f0ec5f7223 */ /* 0x180fe200000100f2 */
[-CC-:B------:R-:W-:Y:S01]  /*7d90*/  FFMA.FTZ R233, R233, R240.reuse, R242.reuse ;  /* 0x000000f0e9e97223 */ /* 0x180fe200000100f2 */
[-C--:B------:R-:W-:Y:S01]  /*7da0*/  FFMA.FTZ R0, R131, R240.reuse, R242 ;  /* 0x000000f083007223 */ /* 0x080fe200000100f2 */
[----:B------:R-:W-:Y:S01]  /*7db0*/  FADD.FTZ R88, R127, -R88 ;  /* 0x800000587f587221 */ /* 0x000fe20000010000 */
[----:B------:R-:W-:Y:S01]  /*7dc0*/  FADD.FTZ R108, R130, -R95 ;  /* 0x8000005f826c7221 */ /* 0x000fe20000010000 */
[----:B------:R-:W-:Y:S01]  /*7dd0*/  FFMA.FTZ R93, R234, R240, R242 ;  /* 0x000000f0ea5d7223 */ /* 0x000fe200000100f2 */
[----:B------:R-:W-:Y:S01]  /*7de0*/  FADD.FTZ R90, R126, -R233 ;  /* 0x800000e97e5a7221 */ /* 0x000fe20000010000 */
[----:B------:R-:W-:Y:S01]  /*7df0*/  FMUL.FTZ R91, R211, R88 ;  /* 0x00000058d35b7220 */ /* 0x000fe20000410000 */
[----:B------:R-:W-:Y:S01]  /*7e00*/  FADD.FTZ R92, R123, -R0 ;  /* 0x800000007b5c7221 */ /* 0x000fe20000010000 */
[----:B------:R-:W-:Y:S01]  /*7e10*/  FMUL.FTZ R108, R211, R108 ;  /* 0x0000006cd36c7220 */ /* 0x000fe20000410000 */
[----:B------:R-:W-:Y:S01]  /*7e20*/  LOP3.LUT P6, RZ, R239, 0xff0000, RZ, 0xc0, !PT ;  /* 0x00ff0000efff7812 */ /* 0x000fe200078cc0ff */
[----:B------:R-:W-:Y:S01]  /*7e30*/  FMUL.FTZ R0, R91, UR6 ;  /* 0x000000065b007c20 */ /* 0x000fe20008410000 */
[----:B------:R-:W-:Y:S01]  /*7e40*/  ISETP.GE.U32.AND P2, PT, R238, RZ, PT ;  /* 0x000000ffee00720c */ /* 0x000fe20003f46070 */
[----:B------:R-:W-:Y:S01]  /*7e50*/  FADD.FTZ R128, R128, -R93 ;  /* 0x8000005d80807221 */ /* 0x000fe20000010000 */
[----:B------:R-:W-:Y:S01]  /*7e60*/  LOP3.LUT P5, RZ, R167, 0xff0000, RZ, 0xc0, !PT ;  /* 0x00ff0000a7ff7812 */ /* 0x000fe200078ac0ff */
[C---:B------:R-:W-:Y:S01]  /*7e70*/  FMUL.FTZ R90, R211.reuse, R90 ;  /* 0x0000005ad35a7220 */ /* 0x040fe20000410000 */
[----:B------:R-:W-:Y:S01]  /*7e80*/  ISETP.GE.U32.AND P3, PT, R166, RZ, PT ;  /* 0x000000ffa600720c */ /* 0x000fe20003f66070 */
[--C-:B------:R-:W-:Y:S01]  /*7e90*/  FFMA.FTZ R89, R232, R240, R242.reuse ;  /* 0x000000f0e8597223 */ /* 0x100fe200000100f2 */
[----:B------:R-:W-:Y:S01]  /*7ea0*/  FMUL.FTZ R88, R108, UR6 ;  /* 0x000000066c587c20 */ /* 0x000fe20008410000 */
[C---:B------:R-:W-:Y:S01]  /*7eb0*/  FSEL R111, R0.reuse, RZ, P6 ;  /* 0x000000ff006f7208 */ /* 0x040fe20003000000 */
[----:B------:R-:W-:Y:S01]  /*7ec0*/  FMUL.FTZ R93, R211, R128 ;  /* 0x00000080d35d7220 */ /* 0x000fe20000410000 */
[----:B------:R-:W-:Y:S01]  /*7ed0*/  FSEL R95, R0, RZ, P5 ;  /* 0x000000ff005f7208 */ /* 0x000fe20002800000 */
[----:B------:R-:W-:Y:S01]  /*7ee0*/  FMUL.FTZ R0, R90, UR6 ;  /* 0x000000065a007c20 */ /* 0x000fe20008410000 */
[----:B------:R-:W-:Y:S01]  /*7ef0*/  ISETP.GE.U32.AND.EX P2, PT, R239, 0x1000000, PT, P2 ;  /* 0x01000000ef00780c */ /* 0x000fe20003f46120 */
[----:B------:R-:W-:Y:S01]  /*7f00*/  FADD.FTZ R124, R124, -R89 ;  /* 0x800000597c7c7221 */ /* 0x000fe20000010000 */
[----:B------:R-:W-:Y:S01]  /*7f10*/  ISETP.GE.U32.AND.EX P3, PT, R167, 0x1000000, PT, P3 ;  /* 0x01000000a700780c */ /* 0x000fe20003f66130 */
[----:B------:R-:W-:Y:S01]  /*7f20*/  FMUL.FTZ R89, R211, R92 ;  /* 0x0000005cd3597220 */ /* 0x000fe20000410000 */
[----:B------:R-:W-:Y:S01]  /*7f30*/  LOP3.LUT P6, RZ, R239, 0xff, RZ, 0xc0, !PT ;  /* 0x000000ffefff7812 */ /* 0x000fe200078cc0ff */
[-CC-:B------:R-:W-:Y:S01]  /*7f40*/  FFMA.FTZ R129, R129, R240.reuse, R242.reuse ;  /* 0x000000f081817223 */ /* 0x180fe200000100f2 */
[----:B------:R-:W-:Y:S01]  /*7f50*/  LOP3.LUT P5, RZ, R167, 0xff, RZ, 0xc0, !PT ;  /* 0x000000ffa7ff7812 */ /* 0x000fe200078ac0ff */
[----:B------:R-:W-:Y:S01]  /*7f60*/  FFMA.FTZ R240, R125, R240, R242 ;  /* 0x000000f07df07223 */ /* 0x000fe200000100f2 */
[C---:B------:R-:W-:Y:S01]  /*7f70*/  FSEL R114, R88.reuse, RZ, P2 ;  /* 0x000000ff58727208 */ /* 0x040fe20001000000 */
[----:B------:R-:W-:Y:S01]  /*7f80*/  FMUL.FTZ R92, R211, R124 ;  /* 0x0000007cd35c7220 */ /* 0x000fe20000410000 */
[----:B------:R-:W-:Y:S01]  /*7f90*/  FSEL R116, R88, RZ, P3 ;  /* 0x000000ff58747208 */ /* 0x000fe20001800000 */
[----:B------:R-:W-:Y:S01]  /*7fa0*/  FMUL.FTZ R88, R93, UR6 ;  /* 0x000000065d587c20 */ /* 0x000fe20008410000 */
[----:B------:R-:W-:Y:S01]  /*7fb0*/  LOP3.LUT P2, RZ, R239, 0xff00, RZ, 0xc0, !PT ;  /* 0x0000ff00efff7812 */ /* 0x000fe2000784c0ff */
[----:B------:R-:W-:Y:S01]  /*7fc0*/  FADD.FTZ R240, R121, -R240 ;  /* 0x800000f079f07221 */ /* 0x000fe20000010000 */
[----:B------:R-:W-:-:S02]  /*7fd0*/  LOP3.LUT P3, RZ, R167, 0xff00, RZ, 0xc0, !PT ;  /* 0x0000ff00a7ff7812 */ /* 0x000fc4000786c0ff */
[C---:B------:R-:W-:Y:S02]  /*7fe0*/  FSEL R110, R0.reuse, RZ, P6 ;  /* 0x000000ff006e7208 */ /* 0x040fe40003000000 */
[----:B------:R-:W-:Y:S01]  /*7ff0*/  FSEL R94, R0, RZ, P5 ;  /* 0x000000ff005e7208 */ /* 0x000fe20002800000 */
[----:B------:R-:W-:Y:S01]  /*8000*/  FMUL.FTZ R0, R89, UR6 ;  /* 0x0000000659007c20 */ /* 0x000fe20008410000 */
[----:B------:R-:W-:Y:S02]  /*8010*/  LOP3.LUT P6, RZ, R238, 0xff0000, RZ, 0xc0, !PT ;  /* 0x00ff0000eeff7812 */ /* 0x000fe400078cc0ff */
[C---:B------:R-:W-:Y:S02]  /*8020*/  FSEL R115, R88.reuse, RZ, P2 ;  /* 0x000000ff58737208 */ /* 0x040fe40001000000 */
[----:B------:R-:W-:Y:S01]  /*8030*/  FSEL R117, R88, RZ, P3 ;  /* 0x000000ff58757208 */ /* 0x000fe20001800000 */
[----:B------:R-:W-:Y:S01]  /*8040*/  FADD.FTZ R88, R122, -R129 ;  /* 0x800000817a587221 */ /* 0x000fe20000010000 */
[----:B------:R-:W-:-:S02]  /*8050*/  FSEL R109, R0, RZ, P6 ;  /* 0x000000ff006d7208 */ /* 0x000fc40003000000 */
[----:B------:R-:W-:Y:S01]  /*8060*/  LOP3.LUT P6, RZ, R166, 0xff0000, RZ, 0xc0, !PT ;  /* 0x00ff0000a6ff7812 */ /* 0x000fe200078cc0ff */
[C---:B------:R-:W-:Y:S01]  /*8070*/  FMUL.FTZ R88, R211.reuse, R88 ;  /* 0x00000058d3587220 */ /* 0x040fe20000410000 */
[----:B------:R-:W-:Y:S01]  /*8080*/  FMUL.FTZ R211, R211, R240 ;  /* 0x000000f0d3d37220 */ /* 0x000fe20000410000 */
[----:B------:R-:W-:Y:S02]  /*8090*/  F2FP.BF16.F32.PACK_AB R90, R93, R90 ;  /* 0x0000005a5d5a723e */ /* 0x000fe400000010ff */
[C---:B------:R-:W-:Y:S01]  /*80a0*/  F2FP.BF16.F32.PACK_AB R89, R92.reuse, R89 ;  /* 0x000000595c59723e */ /* 0x040fe200000010ff */
[----:B------:R-:W-:Y:S01]  /*80b0*/  FMUL.FTZ R92, R92, UR6 ;  /* 0x000000065c5c7c20 */ /* 0x000fe20008410000 */
        /* <DEDUP_REMOVED lines=26> */
.L_x_852:
[-CC-:B0-----:R-:W-:Y:S01]  /*8260*/  FFMA.FTZ R109, R236, R240.reuse, R242.reuse ;  /* 0x000000f0ec6d7223 */ /* 0x181fe200000100f2 */
[-CC-:B------:R-:W-:Y:S01]  /*8270*/  FFMA.FTZ R233, R233, R240.reuse, R242.reuse ;  /* 0x000000f0e9e97223 */ /* 0x180fe200000100f2 */
[-CC-:B------:R-:W-:Y:S01]  /*8280*/  FFMA.FTZ R92, R235, R240.reuse, R242.reuse ;  /* 0x000000f0eb5c7223 */ /* 0x180fe200000100f2 */
[----:B------:R-:W-:Y:S01]  /*8290*/  ISETP.GE.U32.AND P2, PT, R238, RZ, PT ;  /* 0x000000ffee00720c */ /* 0x000fe20003f46070 */
[----:B------:R-:W-:Y:S01]  /*82a0*/  FADD.FTZ R130, R130, -R109 ;  /* 0x8000006d82827221 */ /* 0x000fe20000010000 */
[----:B------:R-:W-:Y:S01]  /*82b0*/  FADD.FTZ R126, R126, -R233 ;  /* 0x800000e97e7e7221 */ /* 0x000fe20000010000 */
[----:B------:R-:W-:Y:S01]  /*82c0*/  FFMA.FTZ R0, R131, R240, R242 ;  /* 0x000000f083007223 */ /* 0x000fe200000100f2 */
[----:B------:R-:W-:Y:S01]  /*82d0*/  FADD.FTZ R92, R127, -R92 ;  /* 0x8000005c7f5c7221 */ /* 0x000fe20000010000 */
[----:B------:R-:W-:Y:S01]  /*82e0*/  FMUL.FTZ R130, R211, R130 ;  /* 0x00000082d3827220 */ /* 0x000fe20000410000 */
[----:B------:R-:W-:Y:S01]  /*82f0*/  ISETP.GE.U32.AND.EX P5, PT, R239, 0x1000000, PT, P2 ;  /* 0x01000000ef00780c */ /* 0x000fe20003fa6120 */
[----:B------:R-:W-:Y:S01]  /*8300*/  FMUL.FTZ R126, R211, R126 ;  /* 0x0000007ed37e7220 */ /* 0x000fe20000410000 */
[----:B------:R-:W-:Y:S01]  /*8310*/  FADD.FTZ R0, R123, -R0 ;  /* 0x800000007b007221 */ /* 0x000fe20000010000 */
[----:B------:R-:W-:Y:S01]  /*8320*/  FMUL.FTZ R130, R130, UR6 ;  /* 0x0000000682827c20 */ /* 0x000fe20008410000 */
[C---:B------:R-:W-:Y:S01]  /*8330*/  FMUL.FTZ R92, R211.reuse, R92 ;  /* 0x0000005cd35c7220 */ /* 0x040fe20000410000 */
[----:B------:R-:W-:Y:S01]  /*8340*/  FMUL.FTZ R126, R126, UR6 ;  /* 0x000000067e7e7c20 */ /* 0x000fe20008410000 */
[----:B------:R-:W-:Y:S01]  /*8350*/  FMUL.FTZ R0, R211, R0 ;  /* 0x00000000d3007220 */ /* 0x000fe20000410000 */
[-CC-:B------:R-:W-:Y:S01]  /*8360*/  FFMA.FTZ R93, R232, R240.reuse, R242.reuse ;  /* 0x000000f0e85d7223 */ /* 0x180fe200000100f2 */
[----:B------:R-:W-:Y:S01]  /*8370*/  FSEL R108, R130, RZ, P5 ;  /* 0x000000ff826c7208 */ /* 0x000fe20002800000 */
[-CC-:B------:R-:W-:Y:S01]  /*8380*/  FFMA.FTZ R95, R234, R240.reuse, R242.reuse ;  /* 0x000000f0ea5f7223 */ /* 0x180fe200000100f2 */
[C---:B------:R-:W-:Y:S01]  /*8390*/  LOP3.LUT P5, RZ, R239.reuse, 0xff, RZ, 0xc0, !PT ;  /* 0x000000ffefff7812 */ /* 0x040fe200078ac0ff */
[----:B------:R-:W-:Y:S01]  /*83a0*/  FMUL.FTZ R92, R92, UR6 ;  /* 0x000000065c5c7c20 */ /* 0x000fe20008410000 */
[----:B------:R-:W-:Y:S01]  /*83b0*/  LOP3.LUT P3, RZ, R239, 0xff0000, RZ, 0xc0, !PT ;  /* 0x00ff0000efff7812 */ /* 0x000fe2000786c0ff */
[----:B------:R-:W-:Y:S01]  /*83c0*/  FMUL.FTZ R0, R0, UR6 ;  /* 0x0000000600007c20 */ /* 0x000fe20008410000 */
[----:B------:R-:W-:Y:S01]  /*83d0*/  FSEL R110, R126, RZ, P5 ;  /* 0x000000ff7e6e7208 */ /* 0x000fe20002800000 */
[----:B------:R-:W-:Y:S01]  /*83e0*/  FADD.FTZ R124, R124, -R93 ;  /* 0x8000005d7c7c7221 */ /* 0x000fe20000010000 */
[----:B------:R-:W-:Y:S01]  /*83f0*/  LOP3.LUT P5, RZ, R238, 0xff0000, RZ, 0xc0, !PT ;  /* 0x00ff0000eeff7812 */ /* 0x000fe200078ac0ff */
[-CC-:B------:R-:W-:Y:S01]  /*8400*/  FFMA.FTZ R129, R129, R240.reuse, R242.reuse ;  /* 0x000000f081817223 */ /* 0x180fe200000100f2 */
[----:B------:R-:W-:Y:S01]  /*8410*/  FADD.FTZ R128, R128, -R95 ;  /* 0x8000005f80807221 */ /* 0x000fe20000010000 */
[----:B------:R-:W-:Y:S01]  /*8420*/  ISETP.GE.U32.AND P2, PT, R166, RZ, PT ;  /* 0x000000ffa600720c */ /* 0x000fe20003f46070 */
[----:B------:R-:W-:Y:S01]  /*8430*/  FFMA.FTZ R240, R125, R240, R242 ;  /* 0x000000f07df07223 */ /* 0x000fe200000100f2 */
[----:B------:R-:W-:Y:S01]  /*8440*/  FSEL R111, R92, RZ, P3 ;  /* 0x000000ff5c6f7208 */ /* 0x000fe20001800000 */
[----:B------:R-:W-:Y:S01]  /*8450*/  FMUL.FTZ R124, R211, R124 ;  /* 0x0000007cd37c7220 */ /* 0x000fe20000410000 */
[----:B------:R-:W-:Y:S01]  /*8460*/  LOP3.LUT P3, RZ, R167, 0xff, RZ, 0xc0, !PT ;  /* 0x000000ffa7ff7812 */ /* 0x000fe2000786c0ff */
[----:B------:R-:W-:Y:S01]  /*8470*/  FMUL.FTZ R128, R211, R128 ;  /* 0x00000080d3807220 */ /* 0x000fe20000410000 */
[----:B------:R-:W-:Y:S01]  /*8480*/  FSEL R109, R0, RZ, P5 ;  /* 0x000000ff006d7208 */ /* 0x000fe20002800000 */
[----:B------:R-:W-:Y:S01]  /*8490*/  FADD.FTZ R122, R122, -R129 ;  /* 0x800000817a7a7221 */ /* 0x000fe20000010000 */
[----:B------:R-:W-:Y:S01]  /*84a0*/  LOP3.LUT P6, RZ, R167, 0xff0000, RZ, 0xc0, !PT ;  /* 0x00ff0000a7ff7812 */ /* 0x000fe200078cc0ff */
[----:B------:R-:W-:Y:S01]  /*84b0*/  FADD.FTZ R240, R121, -R240 ;  /* 0x800000f079f07221 */ /* 0x000fe20000010000 */
[----:B------:R-:W-:Y:S01]  /*84c0*/  ISETP.GE.U32.AND.EX P2, PT, R167, 0x1000000, PT, P2 ;  /* 0x01000000a700780c */ /* 0x000fe20003f46120 */
[----:B------:R-:W-:Y:S01]  /*84d0*/  FMUL.FTZ R124, R124, UR6 ;  /* 0x000000067c7c7c20 */ /* 0x000fe20008410000 */
        /* <DEDUP_REMOVED lines=8> */
[----:B------:R-:W-:Y:S01]  /*8560*/  LOP3.LUT P3, RZ, R238, 0xff000000, RZ, 0xc0, !PT ;  /* 0xff000000eeff7812 */ /* 0x000fe2000786c0ff */
        /* <DEDUP_REMOVED lines=26> */
.L_x_848:
[----:B------:R-:W-:Y:S05]  /*8710*/  @!P2 BRA `(.L_x_853) ;  /* 0x000000080024a947 */ /* 0x000fea0003800000 */
[----:B------:R-:W-:Y:S05]  /*8720*/  @!P1 BRA `(.L_x_854) ;  /* 0x0000000400189947 */ /* 0x000fea0003800000 */
[----:B0-----:R-:W-:Y:S01]  /*8730*/  PRMT R91, R107, 0x7632, R91 ;  /* 0x000076326b5b7816 */ /* 0x001fe2000000005b */
[-CC-:B------:R-:W-:Y:S01]  /*8740*/  FFMA.FTZ R88, R235, R240.reuse, R242.reuse ;  /* 0x000000f0eb587223 */ /* 0x180fe200000100f2 */
[-CC-:B------:R-:W-:Y:S01]  /*8750*/  FFMA.FTZ R111, R236, R240.reuse, R242.reuse ;  /* 0x000000f0ec6f7223 */ /* 0x180fe200000100f2 */
[-C--:B------:R-:W-:Y:S01]  /*8760*/  FFMA.FTZ R233, R233, R240.reuse, R242 ;  /* 0x000000f0e9e97223 */ /* 0x080fe200000100f2 */
[----:B------:R-:W-:Y:S01]  /*8770*/  SHF.L.U32 R108, R91, 0x10, RZ ;  /* 0x000000105b6c7819 */ /* 0x000fe200000006ff */
[--C-:B------:R-:W-:Y:S01]  /*8780*/  FADD.FTZ R90, R127, -R88.reuse ;  /* 0x800000587f5a7221 */ /* 0x100fe20000010000 */
[----:B------:R-:W-:Y:S01]  /*8790*/  FADD.FTZ R130, R130, -R111 ;  /* 0x8000006f82827221 */ /* 0x000fe20000010000 */
[----:B------:R-:W-:Y:S01]  /*87a0*/  PRMT R88, R106, 0x7632, R88 ;  /* 0x000076326a587816 */ /* 0x000fe20000000058 */
[----:B------:R-:W-:Y:S01]  /*87b0*/  FFMA.FTZ R109, R234, R240, R242 ;  /* 0x000000f0ea6d7223 */ /* 0x000fe200000100f2 */
[----:B------:R-:W-:Y:S01]  /*87c0*/  SHF.L.U32 R91, R106, 0x10, RZ ;  /* 0x000000106a5b7819 */ /* 0x000fe200000006ff */
[----:B------:R-:W-:Y:S01]  /*87d0*/  FADD.FTZ R126, R126, -R233 ;  /* 0x800000e97e7e7221 */ /* 0x000fe20000010000 */
[----:B------:R-:W-:-:S02]  /*87e0*/  IMAD.U32 R115, R107, 0x10000, RZ ;  /* 0x000100006b737824 */ /* 0x000fc400078e00ff */
[C---:B------:R-:W-:Y:S01]  /*87f0*/  FFMA.FTZ R119, R211.reuse, R130, R108 ;  /* 0x00000082d3777223 */ /* 0x040fe2000001006c */
[----:B------:R-:W-:Y:S01]  /*8800*/  SHF.L.U32 R111, R88, 0x10, RZ ;  /* 0x00000010586f7819 */ /* 0x000fe200000006ff */
[----:B------:R-:W-:Y:S01]  /*8810*/  FADD.FTZ R128, R128, -R109 ;  /* 0x8000006d80807221 */ /* 0x000fe20000010000 */
[----:B------:R-:W-:Y:S01]  /*8820*/  ISETP.GE.U32.AND P2, PT, R238, RZ, PT ;  /* 0x000000ffee00720c */ /* 0x000fe20003f46070 */
[C---:B------:R-:W-:Y:S01]  /*8830*/  FFMA.FTZ R126, R211.reuse, R126, R91 ;  /* 0x0000007ed37e7223 */ /* 0x040fe2000001005b */
[----:B------:R-:W-:Y:S01]  /*8840*/  FFMA.FTZ R108, R211, R90, R115 ;  /* 0x0000005ad36c7223 */ /* 0x000fe20000010073 */
[----:B------:R-:W-:Y:S01]  /*8850*/  FMUL.FTZ R90, R119, UR6 ;  /* 0x00000006775a7c20 */ /* 0x000fe20008410000 */
[----:B------:R-:W-:Y:S01]  /*8860*/  ISETP.GE.U32.AND.EX P2, PT, R239, 0x1000000, PT, P2 ;  /* 0x01000000ef00780c */ /* 0x000fe20003f46120 */
[--C-:B------:R-:W-:Y:S01]  /*8870*/  FFMA.FTZ R89, R232, R240, R242.reuse ;  /* 0x000000f0e8597223 */ /* 0x100fe200000100f2 */
[----:B------:R-:W-:Y:S01]  /*8880*/  FFMA.FTZ R115, R211, R128, R111 ;  /* 0x00000080d3737223 */ /* 0x000fe2000001006f */
[----:B------:R-:W-:Y:S01]  /*8890*/  FMUL.FTZ R88, R126, UR6 ;  /* 0x000000067e587c20 */ /* 0x000fe20008410000 */
[-CC-:B------:R-:W-:Y:S01]  /*88a0*/  FFMA.FTZ R129, R129, R240.reuse, R242.reuse ;  /* 0x000000f081817223 */ /* 0x180fe200000100f2 */
[-CC-:B------:R-:W-:Y:S01]  /*88b0*/  FFMA.FTZ R0, R131, R240.reuse, R242.reuse ;  /* 0x000000f083007223 */ /* 0x180fe200000100f2 */
[----:B------:R-:W-:Y:S01]  /*88c0*/  LOP3.LUT P5, RZ, R239, 0xff, RZ, 0xc0, !PT ;  /* 0x000000ffefff7812 */ /* 0x000fe200078ac0ff */
[----:B------:R-:W-:Y:S01]  /*88d0*/  FFMA.FTZ R240, R125, R240, R242 ;  /* 0x000000f07df07223 */ /* 0x000fe200000100f2 */
[----:B------:R-:W-:Y:S01]  /*88e0*/  FSEL R125, R90, RZ, P2 ;  /* 0x000000ff5a7d7208 */ /* 0x000fe20001000000 */
[----:B------:R-:W-:Y:S01]  /*88f0*/  FMUL.FTZ R90, R115, UR6 ;  /* 0x00000006735a7c20 */ /* 0x000fe20008410000 */
[--C-:B------:R-:W-:Y:S01]  /*8900*/  FADD.FTZ R124, R124, -R89.reuse ;  /* 0x800000597c7c7221 */ /* 0x100fe20000010000 */
[----:B------:R-:W-:Y:S01]  /*8910*/  LOP3.LUT P6, RZ, R239, 0xff00, RZ, 0xc0, !PT ;  /* 0x0000ff00efff7812 */ /* 0x000fe200078cc0ff */
[----:B------:R-:W-:Y:S01]  /*8920*/  FMUL.FTZ R91, R108, UR6 ;  /* 0x000000066c5b7c20 */ /* 0x000fe20008410000 */
[----:B------:R-:W-:Y:S01]  /*8930*/  FSEL R110, R88, RZ, P5 ;  /* 0x000000ff586e7208 */ /* 0x000fe20002800000 */
[----:B------:R-:W-:Y:S01]  /*8940*/  FADD.FTZ R88, R123, -R0 ;  /* 0x800000007b587221 */ /* 0x000fe20000010000 */
[----:B------:R-:W-:Y:S01]  /*8950*/  PRMT R89, R105, 0x7632, R89 ;  /* 0x0000763269597816 */ /* 0x000fe20000000059 */
[----:B------:R-:W-:Y:S01]  /*8960*/  FADD.FTZ R240, R121, -R240 ;  /* 0x800000f079f07221 */ /* 0x000fe20000010000 */
[----:B------:R-:W-:Y:S01]  /*8970*/  LOP3.LUT P3, RZ, R239, 0xff0000, RZ, 0xc0, !PT ;  /* 0x00ff0000efff7812 */ /* 0x000fe2000786c0ff */
[----:B------:R-:W-:Y:S01]  /*8980*/  FADD.FTZ R122, R122, -R129 ;  /* 0x800000817a7a7221 */ /* 0x000fe20000010000 */
[----:B------:R-:W-:-:S02]  /*8990*/  PRMT R0, R104, 0x7632, R0 ;  /* 0x0000763268007816 */ /* 0x000fc40000000000 */
[----:B------:R-:W-:Y:S01]  /*89a0*/  FSEL R117, R90, RZ, P6 ;  /* 0x000000ff5a757208 */ /* 0x000fe20003000000 */
[----:B------:R-:W-:Y:S01]  /*89b0*/  IMAD.U32 R90, R105, 0x10000, RZ ;  /* 0x00010000695a7824 */ /* 0x000fe200078e00ff */
[----:B------:R-:W-:Y:S02]  /*89c0*/  SHF.L.U32 R109, R89, 0x10, RZ ;  /* 0x00000010596d7819 */ /* 0x000fe400000006ff */
[----:B------:R-:W-:Y:S02]  /*89d0*/  SHF.L.U32 R89, R104, 0x10, RZ ;  /* 0x0000001068597819 */ /* 0x000fe400000006ff */
[----:B------:R-:W-:Y:S01]  /*89e0*/  FSEL R116, R91, RZ, P3 ;  /* 0x000000ff5b747208 */ /* 0x000fe20001800000 */
[----:B------:R-:W-:Y:S02]  /*89f0*/  IMAD.U32 R91, R0, 0x10000, RZ ;  /* 0x00010000005b7824 */ /* 0x000fe400078e00ff */
[C---:B------:R-:W-:Y:S01]  /*8a00*/  FFMA.FTZ R0, R211.reuse, R88, R90 ;  /* 0x00000058d3007223 */ /* 0x040fe2000001005a */
[C---:B------:R-:W-:Y:S01]  /*8a10*/  FFMA.FTZ R111, R211.reuse, R124, R109 ;  /* 0x0000007cd36f7223 */ /* 0x040fe2000001006d */
[C---:B------:R-:W-:Y:S01]  /*8a20*/  FFMA.FTZ R88, R211.reuse, R240, R89 ;  /* 0x000000f0d3587223 */ /* 0x040fe20000010059 */
[----:B------:R-:W-:Y:S01]  /*8a30*/  FFMA.FTZ R211, R211, R122, R91 ;  /* 0x0000007ad3d37223 */ /* 0x000fe2000001005b */
[----:B------:R-:W-:Y:S01]  /*8a40*/  F2FP.BF16.F32.PACK_AB R91, R119, R108 ;  /* 0x0000006c775b723e */ /* 0x000fe200000010ff */
[----:B------:R-:W-:Y:S01]  /*8a50*/  FMUL.FTZ R109, R0, UR6 ;  /* 0x00000006006d7c20 */ /* 0x000fe20008410000 */
[C---:B------:R-:W-:Y:S01]  /*8a60*/  F2FP.BF16.F32.PACK_AB R89, R111.reuse, R0 ;  /* 0x000000006f59723e */ /* 0x040fe200000010ff */
[----:B------:R-:W-:Y:S01]  /*8a70*/  FMUL.FTZ R111, R111, UR6 ;  /* 0x000000066f6f7c20 */ /* 0x000fe20008410000 */
[----:B------:R-:W-:Y:S01]  /*8a80*/  FMUL.FTZ R0, R88, UR6 ;  /* 0x0000000658007c20 */ /* 0x000fe20008410000 */
[----:B------:R-:W-:Y:S01]  /*8a90*/  FMUL.FTZ R108, R211, UR6 ;  /* 0x00000006d36c7c20 */ /* 0x000fe20008410000 */
[----:B------:R-:W-:-:S02]  /*8aa0*/  LOP3.LUT P2, RZ, R238, 0xff0000, RZ, 0xc0, !PT ;  /* 0x00ff0000eeff7812 */ /* 0x000fc4000784c0ff */
[C---:B------:R-:W-:Y:S02]  /*8ab0*/  LOP3.LUT P3, RZ, R238.reuse, 0xff000000, RZ, 0xc0, !PT ;  /* 0xff000000eeff7812 */ /* 0x040fe4000786c0ff */
[C---:B------:R-:W-:Y:S02]  /*8ac0*/  LOP3.LUT P5, RZ, R238.reuse, 0xff, RZ, 0xc0, !PT ;  /* 0x000000ffeeff7812 */ /* 0x040fe400078ac0ff */
[----:B------:R-:W-:Y:S02]  /*8ad0*/  LOP3.LUT P6, RZ, R238, 0xff00, RZ, 0xc0, !PT ;  /* 0x0000ff00eeff7812 */ /* 0x000fe400078cc0ff */
[----:B------:R-:W-:Y:S02]  /*8ae0*/  F2FP.BF16.F32.PACK_AB R90, R115, R126 ;  /* 0x0000007e735a723e */ /* 0x000fe400000010ff */
[----:B------:R-:W-:Y:S02]  /*8af0*/  FSEL R109, R109, RZ, P2 ;  /* 0x000000ff6d6d7208 */ /* 0x000fe40001000000 */
[----:B------:R-:W-:-:S02]  /*8b00*/  FSEL R114, R111, RZ, P3 ;  /* 0x000000ff6f727208 */ /* 0x000fc40001800000 */
[----:B------:R-:W-:Y:S02]  /*8b10*/  FSEL R0, R0, RZ, P5 ;  /* 0x000000ff00007208 */ /* 0x000fe40002800000 */
[----:B------:R-:W-:Y:S02]  /*8b20*/  FSEL R115, R108, RZ, P6 ;  /* 0x000000ff6c737208 */ /* 0x000fe40003000000 */
[----:B------:R-:W-:Y:S02]  /*8b30*/  F2FP.BF16.F32.PACK_AB R88, R211, R88 ;  /* 0x00000058d358723e */ /* 0x000fe400000010ff */
[----:B------:R-:W-:Y:S02]  /*8b40*/  F2FP.BF16.F32.PACK_AB R111, R125, R116 ;  /* 0x000000747d6f723e */ /* 0x000fe400000010ff */
[----:B------:R-:W-:Y:S02]  /*8b50*/  F2FP.BF16.F32.PACK_AB R110, R117, R110 ;  /* 0x0000006e756e723e */ /* 0x000fe400000010ff */
[----:B------:R-:W-:-:S02]  /*8b60*/  F2FP.BF16.F32.PACK_AB R109, R114, R109 ;  /* 0x0000006d726d723e */ /* 0x000fc400000010ff */
[----:B------:R-:W-:Y:S01]  /*8b70*/  F2FP.BF16.F32.PACK_AB R108, R115, R0 ;  /* 0x00000000736c723e */ /* 0x000fe200000010ff */
[----:B------:R-:W-:Y:S06]  /*8b80*/  BRA `(.L_x_851) ;  /* 0x0000000800c87947 */ /* 0x000fec0003800000 */
.L_x_854:
[-CC-:B0-----:R-:W-:Y:S01]  /*8b90*/  FFMA.FTZ R111, R234, R240.reuse, R242.reuse ;  /* 0x000000f0ea6f7223 */ /* 0x181fe200000100f2 */
[-CC-:B------:R-:W-:Y:S01]  /*8ba0*/  FFMA.FTZ R0, R131, R240.reuse, R242.reuse ;  /* 0x000000f083007223 */ /* 0x180fe200000100f2 */
[-CC-:B------:R-:W-:Y:S01]  /*8bb0*/  FFMA.FTZ R110, R235, R240.reuse, R242.reuse ;  /* 0x000000f0eb6e7223 */ /* 0x180fe200000100f2 */
[-CC-:B------:R-:W-:Y:S01]  /*8bc0*/  FFMA.FTZ R109, R232, R240.reuse, R242.reuse ;  /* 0x000000f0e86d7223 */ /* 0x180fe200000100f2 */
[----:B------:R-:W-:Y:S01]  /*8bd0*/  FADD.FTZ R128, R128, -R111 ;  /* 0x8000006f80807221 */ /* 0x000fe20000010000 */
[-C--:B------:R-:W-:Y:S01]  /*8be0*/  FFMA.FTZ R233, R233, R240.reuse, R242 ;  /* 0x000000f0e9e97223 */ /* 0x080fe200000100f2 */
[----:B------:R-:W-:Y:S01]  /*8bf0*/  FADD.FTZ R108, R123, -R0 ;  /* 0x800000007b6c7221 */ /* 0x000fe20000010000 */
[----:B------:R-:W-:Y:S01]  /*8c00*/  SHF.L.U32 R111, R107, 0x10, RZ ;  /* 0x000000106b6f7819 */ /* 0x000fe200000006ff */
[----:B------:R-:W-:Y:S01]  /*8c10*/  FADD.FTZ R110, R127, -R110 ;  /* 0x8000006e7f6e7221 */ /* 0x000fe20000010000 */
[----:B------:R-:W-:Y:S01]  /*8c20*/  PRMT R0, R107, 0x7632, R0 ;  /* 0x000076326b007816 */ /* 0x000fe20000000000 */
[----:B------:R-:W-:Y:S01]  /*8c30*/  FFMA.FTZ R115, R236, R240, R242 ;  /* 0x000000f0ec737223 */ /* 0x000fe200000100f2 */
[----:B------:R-:W-:Y:S01]  /*8c40*/  FADD.FTZ R124, R124, -R109 ;  /* 0x8000006d7c7c7221 */ /* 0x000fe20000010000 */
[----:B------:R-:W-:Y:S01]  /*8c50*/  FADD.FTZ R126, R126, -R233 ;  /* 0x800000e97e7e7221 */ /* 0x000fe20000010000 */
[----:B------:R-:W-:Y:S01]  /*8c60*/  IMAD.U32 R109, R106, 0x10000, RZ ;  /* 0x000100006a6d7824 */ /* 0x000fe200078e00ff */
[----:B------:R-:W-:Y:S01]  /*8c70*/  SHF.L.U32 R0, R0, 0x10, RZ ;  /* 0x0000001000007819 */ /* 0x000fe200000006ff */
[C---:B------:R-:W-:Y:S01]  /*8c80*/  FFMA.FTZ R114, R211.reuse, R110, R111 ;  /* 0x0000006ed3727223 */ /* 0x040fe2000001006f */
[----:B------:R-:W-:Y:S01]  /*8c90*/  FADD.FTZ R130, R130, -R115 ;  /* 0x8000007382827221 */ /* 0x000fe20000010000 */
[----:B------:R-:W-:Y:S01]  /*8ca0*/  PRMT R110, R106, 0x7632, R110 ;  /* 0x000076326a6e7816 */ /* 0x000fe2000000006e */
[--C-:B------:R-:W-:Y:S01]  /*8cb0*/  FFMA.FTZ R126, R211, R126, R109.reuse ;  /* 0x0000007ed37e7223 */ /* 0x100fe2000001006d */
[----:B------:R-:W-:Y:S01]  /*8cc0*/  PRMT R109, R105, 0x7632, R109 ;  /* 0x00007632696d7816 */ /* 0x000fe2000000006d */
[----:B------:R-:W-:Y:S01]  /*8cd0*/  FFMA.FTZ R130, R211, R130, R0 ;  /* 0x00000082d3827223 */ /* 0x000fe20000010000 */
[----:B------:R-:W-:Y:S01]  /*8ce0*/  SHF.L.U32 R110, R110, 0x10, RZ ;  /* 0x000000106e6e7819 */ /* 0x000fe200000006ff */
[-C--:B------:R-:W-:Y:S01]  /*8cf0*/  FFMA.FTZ R129, R129, R240.reuse, R242 ;  /* 0x000000f081817223 */ /* 0x080fe200000100f2 */
[C---:B------:R-:W-:Y:S01]  /*8d00*/  PRMT R0, R104.reuse, 0x7632, R0 ;  /* 0x0000763268007816 */ /* 0x040fe20000000000 */
[----:B------:R-:W-:Y:S01]  /*8d10*/  FFMA.FTZ R240, R125, R240, R242 ;  /* 0x000000f07df07223 */ /* 0x000fe200000100f2 */
[----:B------:R-:W-:Y:S01]  /*8d20*/  SHF.L.U32 R115, R105, 0x10, RZ ;  /* 0x0000001069737819 */ /* 0x000fe200000006ff */
[----:B------:R-:W-:Y:S01]  /*8d30*/  IMAD.U32 R117, R109, 0x10000, RZ ;  /* 0x000100006d757824 */ /* 0x000fe200078e00ff */
[----:B------:R-:W-:Y:S01]  /*8d40*/  SHF.L.U32 R109, R104, 0x10, RZ ;  /* 0x00000010686d7819 */ /* 0x000fe200000006ff */
[----:B------:R-:W-:Y:S01]  /*8d50*/  FFMA.FTZ R128, R211, R128, R110 ;  /* 0x00000080d3807223 */ /* 0x000fe2000001006e */
[----:B------:R-:W-:Y:S01]  /*8d60*/  SHF.L.U32 R111, R0, 0x10, RZ ;  /* 0x00000010006f7819 */ /* 0x000fe200000006ff */
[----:B------:R-:W-:Y:S01]  /*8d70*/  FADD.FTZ R122, R122, -R129 ;  /* 0x800000817a7a7221 */ /* 0x000fe20000010000 */
[----:B------:R-:W-:Y:S01]  /*8d80*/  ISETP.GE.U32.AND P2, PT, R238, RZ, PT ;  /* 0x000000ffee00720c */ /* 0x000fe20003f46070 */
[----:B------:R-:W-:Y:S01]  /*8d90*/  FADD.FTZ R240, R121, -R240 ;  /* 0x800000f079f07221 */ /* 0x000fe20000010000 */
[----:B------:R-:W-:Y:S01]  /*8da0*/  FMUL.FTZ R130, R130, UR6 ;  /* 0x0000000682827c20 */ /* 0x000fe20008410000 */
[----:B------:R-:W-:Y:S01]  /*8db0*/  FFMA.FTZ R108, R211, R108, R115 ;  /* 0x0000006cd36c7223 */ /* 0x000fe20000010073 */
[----:B------:R-:W-:Y:S01]  /*8dc0*/  ISETP.GE.U32.AND.EX P2, PT, R239, 0x1000000, PT, P2 ;  /* 0x01000000ef00780c */ /* 0x000fe20003f46120 */
[----:B------:R-:W-:Y:S01]  /*8dd0*/  FMUL.FTZ R114, R114, UR6 ;  /* 0x0000000672727c20 */ /* 0x000fe20008410000 */
[----:B------:R-:W-:Y:S01]  /*8de0*/  FMUL.FTZ R126, R126, UR6 ;  /* 0x000000067e7e7c20 */ /* 0x000fe20008410000 */
[----:B------:R-:W-:Y:S01]  /*8df0*/  FMUL.FTZ R128, R128, UR6 ;  /* 0x0000000680807c20 */ /* 0x000fe20008410000 */
[C---:B------:R-:W-:Y:S01]  /*8e00*/  FFMA.FTZ R117, R211.reuse, R124, R117 ;  /* 0x0000007cd3757223 */ /* 0x040fe20000010075 */
[C---:B------:R-:W-:Y:S01]  /*8e10*/  FFMA.FTZ R109, R211.reuse, R240, R109 ;  /* 0x000000f0d36d7223 */ /* 0x040fe2000001006d */
[----:B------:R-:W-:Y:S01]  /*8e20*/  FFMA.FTZ R111, R211, R122, R111 ;  /* 0x0000007ad36f7223 */ /* 0x000fe2000001006f */
[C---:B------:R-:W-:Y:S01]  /*8e30*/  LOP3.LUT P3, RZ, R239.reuse, 0xff0000, RZ, 0xc0, !PT ;  /* 0x00ff0000efff7812 */ /* 0x040fe2000786c0ff */
[----:B------:R-:W-:Y:S01]  /*8e40*/  FMUL.FTZ R108, R108, UR6 ;  /* 0x000000066c6c7c20 */ /* 0x000fe20008410000 */
[----:B------:R-:W-:Y:S01]  /*8e50*/  LOP3.LUT P5, RZ, R239, 0xff, RZ, 0xc0, !PT ;  /* 0x000000ffefff7812 */ /* 0x000fe200078ac0ff */
        /* <DEDUP_REMOVED lines=21> */
.L_x_853:
[----:B------:R-:W-:Y:S05]  /*8fb0*/  @!P1 BRA `(.L_x_855) ;  /* 0x0000000000e89947 */ /* 0x000fea0003800000 */
[-CC-:B0-----:R-:W-:Y:S01]  /*8fc0*/  FFMA.FTZ R109, R236, R240.reuse, R242.reuse ;  /* 0x000000f0ec6d7223 */ /* 0x181fe200000100f2 */
[-CC-:B------:R-:W-:Y:S01]  /*8fd0*/  FFMA.FTZ R233, R233, R240.reuse, R242.reuse ;  /* 0x000000f0e9e97223 */ /* 0x180fe200000100f2 */
[-CC-:B------:R-:W-:Y:S01]  /*8fe0*/  FFMA.FTZ R88, R235, R240.reuse, R242.reuse ;  /* 0x000000f0eb587223 */ /* 0x180fe200000100f2 */
[----:B------:R-:W-:Y:S01]  /*8ff0*/  FFMA.FTZ R91, R234, R240, R242 ;  /* 0x000000f0ea5b7223 */ /* 0x000fe200000100f2 */
[----:B------:R-:W-:Y:S01]  /*9000*/  FADD.FTZ R130, R130, -R109 ;  /* 0x8000006d82827221 */ /* 0x000fe20000010000 */
[----:B------:R-:W-:Y:S01]  /*9010*/  FADD.FTZ R126, R126, -R233 ;  /* 0x800000e97e7e7221 */ /* 0x000fe20000010000 */
[----:B------:R-:W-:Y:S01]  /*9020*/  FADD.FTZ R88, R127, -R88 ;  /* 0x800000587f587221 */ /* 0x000fe20000010000 */
[----:B------:R-:W-:Y:S01]  /*9030*/  ISETP.GE.U32.AND P2, PT, R238, RZ, PT ;  /* 0x000000ffee00720c */ /* 0x000fe20003f46070 */
[----:B------:R-:W-:Y:S01]  /*9040*/  FMUL.FTZ R119, R211, R130 ;  /* 0x00000082d3777220 */ /* 0x000fe20000410000 */
[----:B------:R-:W-:Y:S01]  /*9050*/  FADD.FTZ R128, R128, -R91 ;  /* 0x8000005b80807221 */ /* 0x000fe20000010000 */
[-CC-:B------:R-:W-:Y:S01]  /*9060*/  FFMA.FTZ R0, R131, R240.reuse, R242.reuse ;  /* 0x000000f083007223 */ /* 0x180fe200000100f2 */
[--C-:B------:R-:W-:Y:S01]  /*9070*/  FFMA.FTZ R89, R232, R240, R242.reuse ;  /* 0x000000f0e8597223 */ /* 0x100fe200000100f2 */
[C---:B------:R-:W-:Y:S01]  /*9080*/  FMUL.FTZ R90, R211.reuse, R126 ;  /* 0x0000007ed35a7220 */ /* 0x040fe20000410000 */
[----:B------:R-:W-:Y:S01]  /*9090*/  FMUL.FTZ R108, R211, R88 ;  /* 0x00000058d36c7220 */ /* 0x000fe20000410000 */
[-CC-:B------:R-:W-:Y:S01]  /*90a0*/  FFMA.FTZ R129, R129, R240.reuse, R242.reuse ;  /* 0x000000f081817223 */ /* 0x180fe200000100f2 */
[----:B------:R-:W-:Y:S01]  /*90b0*/  FMUL.FTZ R91, R119, UR6 ;  /* 0x00000006775b7c20 */ /* 0x000fe20008410000 */
[----:B------:R-:W-:Y:S01]  /*90c0*/  FFMA.FTZ R240, R125, R240, R242 ;  /* 0x000000f07df07223 */ /* 0x000fe200000100f2 */
[----:B------:R-:W-:Y:S01]  /*90d0*/  ISETP.GE.U32.AND.EX P2, PT, R239, 0x1000000, PT, P2 ;  /* 0x01000000ef00780c */ /* 0x000fe20003f46120 */
[----:B------:R-:W-:Y:S01]  /*90e0*/  FMUL.FTZ R115, R211, R128 ;  /* 0x00000080d3737220 */ /* 0x000fe20000410000 */
[----:B------:R-:W-:Y:S01]  /*90f0*/  FMUL.FTZ R109, R108, UR6 ;  /* 0x000000066c6d7c20 */ /* 0x000fe20008410000 */
[----:B------:R-:W-:Y:S01]  /*9100*/  FMUL.FTZ R88, R90, UR6 ;  /* 0x000000065a587c20 */ /* 0x000fe20008410000 */
[----:B------:R-:W-:Y:S01]  /*9110*/  FADD.FTZ R0, R123, -R0 ;  /* 0x800000007b007221 */ /* 0x000fe20000010000 */
[----:B------:R-:W-:Y:S01]  /*9120*/  FADD.FTZ R124, R124, -R89 ;  /* 0x800000597c7c7221 */ /* 0x000fe20000010000 */
[C---:B------:R-:W-:Y:S01]  /*9130*/  LOP3.LUT P3, RZ, R239.reuse, 0xff0000, RZ, 0xc0, !PT ;  /* 0x00ff0000efff7812 */ /* 0x040fe2000786c0ff */
[----:B------:R-:W-:Y:S01]  /*9140*/  FADD.FTZ R122, R122, -R129 ;  /* 0x800000817a7a7221 */ /* 0x000fe20000010000 */
[----:B------:R-:W-:Y:S01]  /*9150*/  LOP3.LUT P6, RZ, R239, 0xff, RZ, 0xc0, !PT ;  /* 0x000000ffefff7812 */ /* 0x000fe200078cc0ff */
[----:B------:R-:W-:Y:S01]  /*9160*/  FADD.FTZ R240, R121, -R240 ;  /* 0x800000f079f07221 */ /* 0x000fe20000010000 */
[----:B------:R-:W-:Y:S01]  /*9170*/  FSEL R125, R91, RZ, P2 ;  /* 0x000000ff5b7d7208 */ /* 0x000fe20001000000 */
[----:B------:R-:W-:Y:S01]  /*9180*/  FMUL.FTZ R91, R115, UR6 ;  /* 0x00000006735b7c20 */ /* 0x000fe20008410000 */
[----:B------:R-:W-:Y:S01]  /*9190*/  LOP3.LUT P5, RZ, R239, 0xff00, RZ, 0xc0, !PT ;  /* 0x0000ff00efff7812 */ /* 0x000fe200078ac0ff */
[C---:B------:R-:W-:Y:S01]  /*91a0*/  FMUL.FTZ R0, R211.reuse, R0 ;  /* 0x00000000d3007220 */ /* 0x040fe20000410000 */
[----:B------:R-:W-:Y:S01]  /*91b0*/  FMUL.FTZ R111, R211, R124 ;  /* 0x0000007cd36f7220 */ /* 0x000fe20000410000 */
[----:B------:R-:W-:Y:S01]  /*91c0*/  FSEL R118, R109, RZ, P3 ;  /* 0x000000ff6d767208 */ /* 0x000fe20001800000 */
[C---:B------:R-:W-:Y:S01]  /*91d0*/  FMUL.FTZ R109, R211.reuse, R122 ;  /* 0x0000007ad36d7220 */ /* 0x040fe20000410000 */
[----:B------:R-:W-:Y:S01]  /*91e0*/  FSEL R116, R88, RZ, P6 ;  /* 0x000000ff58747208 */ /* 0x000fe20003000000 */
[----:B------:R-:W-:Y:S01]  /*91f0*/  FMUL.FTZ R88, R211, R240 ;  /* 0x000000f0d3587220 */ /* 0x000fe20000410000 */
[----:B------:R-:W-:Y:S01]  /*9200*/  FSEL R117, R91, RZ, P5 ;  /* 0x000000ff5b757208 */ /* 0x000fe20002800000 */
[----:B------:R-:W-:Y:S01]  /*9210*/  FMUL.FTZ R110, R0, UR6 ;  /* 0x00000006006e7c20 */ /* 0x000fe20008410000 */
[----:B------:R-:W-:Y:S01]  /*9220*/  F2FP.BF16.F32.PACK_AB R91, R119, R108 ;  /* 0x0000006c775b723e */ /* 0x000fe200000010ff */
[----:B------:R-:W-:Y:S01]  /*9230*/  FMUL.FTZ R108, R109, UR6 ;  /* 0x000000066d6c7c20 */ /* 0x000fe20008410000 */
[C---:B------:R-:W-:Y:S01]  /*9240*/  F2FP.BF16.F32.PACK_AB R89, R111.reuse, R0 ;  /* 0x000000006f59723e */ /* 0x040fe200000010ff */
[----:B------:R-:W-:Y:S01]  /*9250*/  FMUL.FTZ R111, R111, UR6 ;  /* 0x000000066f6f7c20 */ /* 0x000fe20008410000 */
        /* <DEDUP_REMOVED lines=16> */
.L_x_855:
        /* <DEDUP_REMOVED lines=53> */
.L_x_851:
        /* <DEDUP_REMOVED lines=106> */
.L_x_829:
        /* <DEDUP_REMOVED lines=37> */
.L_x_857:
        /* <DEDUP_REMOVED lines=14> */
.L_x_3801:


//--------------------- .text._ZN10layer_norm22ln_bwd_finalize_kernelINS_22Kernel_traits_finalizeILj6144Ef13__nv_bfloat16S2_S2_fjLb0ELj1024ELj4ENS_18Kernel_traits_baseILj6144EfS2_S2_S2_fjLj1024EEEEELb0ELb0EEEvNS_9BwdParamsE --------------------------
	.section	.text._ZN10layer_norm22ln_bwd_finalize_kernelINS_22Kernel_traits_finalizeILj6144Ef13__nv_bfloat16S2_S2_fjLb0ELj1024ELj4ENS_18Kernel_traits_baseILj6144EfS2_S2_S2_fjLj1024EEEEELb0ELb0EEEvNS_9BwdParamsE,"ax",@progbits
	.align	128
        .global         _ZN10layer_norm22ln_bwd_finalize_kernelINS_22Kernel_traits_finalizeILj6144Ef13__nv_bfloat16S2_S2_fjLb0ELj1024ELj4ENS_18Kernel_traits_baseILj6144EfS2_S2_S2_fjLj1024EEEEELb0ELb0EEEvNS_9BwdParamsE
        .type           _ZN10layer_norm22ln_bwd_finalize_kernelINS_22Kernel_traits_finalizeILj6144Ef13__nv_bfloat16S2_S2_fjLb0ELj1024ELj4ENS_18Kernel_traits_baseILj6144EfS2_S2_S2_fjLj1024EEEEELb0ELb0EEEvNS_9BwdParamsE,@function
        .size           _ZN10layer_norm22ln_bwd_finalize_kernelINS_22Kernel_traits_finalizeILj6144Ef13__nv_bfloat16S2_S2_fjLb0ELj1024ELj4ENS_18Kernel_traits_baseILj6144EfS2_S2_S2_fjLj1024EEEEELb0ELb0EEEvNS_9BwdParamsE,(.L_x_3802 - _ZN10layer_norm22ln_bwd_finalize_kernelINS_22Kernel_traits_finalizeILj6144Ef13__nv_bfloat16S2_S2_fjLb0ELj1024ELj4ENS_18Kernel_traits_baseILj6144EfS2_S2_S2_fjLj1024EEEEELb0ELb0EEEvNS_9BwdParamsE)
        .other          _ZN10layer_norm22ln_bwd_finalize_kernelINS_22Kernel_traits_finalizeILj6144Ef13__nv_bfloat16S2_S2_fjLb0ELj1024ELj4ENS_18Kernel_traits_baseILj6144EfS2_S2_S2_fjLj1024EEEEELb0ELb0EEEvNS_9BwdParamsE,@"STO_CUDA_ENTRY STV_DEFAULT"
_ZN10layer_norm22ln_bwd_finalize_kernelINS_22Kernel_traits_finalizeILj6144Ef13__nv_bfloat16S2_S2_fjLb0ELj1024ELj4ENS_18Kernel_traits_baseILj6144EfS2_S2_S2_fjLj1024EEEEELb0ELb0EEEvNS_9BwdParamsE:
.text._ZN10layer_norm22ln_bwd_finalize_kernelINS_22Kernel_traits_finalizeILj6144Ef13__nv_bfloat16S2_S2_fjLb0ELj1024ELj4ENS_18Kernel_traits_baseILj6144EfS2_S2_S2_fjLj1024EEEEELb0ELb0EEEvNS_9BwdParamsE:
        /* <DEDUP_REMOVED lines=13> */
[----:B------:R-:W-:Y:S02]  /*00d0*/  LOP3.LUT R57, R0, 0x1f, RZ, 0xc0, !PT ;  /* 0x0000001f00397812 */ /* 0x000fe400078ec0ff */
[----:B------:R-:W-:Y:S02]  /*00e0*/  MOV R2, RZ ;  /* 0x000000ff00027202 */ /* 0x000fe40000000f00 */
[----:B-1----:R-:W-:-:S04]  /*00f0*/  ISETP.GE.U32.AND P0, PT, R3, UR8, PT ;  /* 0x0000000803007c0c */ /* 0x002fc8000bf06070 */
[----:B0-----:R-:W-:-:S13]  /*0100*/  ISETP.GE.U32.OR P0, PT, R7, R54, P0 ;  /* 0x000000360700720c */ /* 0x001fda0000706470 */
        /* <DEDUP_REMOVED lines=12> */
[C---:B------:R-:W-:Y:S01]  /*01d0*/  LOP3.LUT R7, R3.reuse, 0x140, RZ, 0xfc, !PT ;  /* 0x0000014003077812 */ /* 0x040fe200078efcff */
[-CC-:B------:R-:W-:Y:S01]  /*01e0*/  IMAD R32, R32, R54.reuse, R5.reuse ;  /* 0x0000003620207224 */ /* 0x180fe200078e0205 */
[C---:B------:R-:W-:Y:S02]  /*01f0*/  LOP3.LUT R9, R3.reuse, 0x160, RZ, 0xfc, !PT ;  /* 0x0000016003097812 */ /* 0x040fe400078efcff */
[----:B------:R-:W-:Y:S01]  /*0200*/  LOP3.LUT R11, R3, 0x180, RZ, 0xfc, !PT ;  /* 0x00000180030b7812 */ /* 0x000fe200078efcff */
[-CC-:B------:R-:W-:Y:S01]  /*0210*/  IMAD R8, R7, R54.reuse, R5.reuse ;  /* 0x0000003607087224 */ /* 0x180fe200078e0205 */
[----:B------:R-:W-:Y:S01]  /*0220*/  LOP3.LUT R0, R3, 0x100, RZ, 0xfc, !PT ;  /* 0x0000010003007812 */ /* 0x000fe200078efcff */
[-CC-:B------:R-:W-:Y:S01]  /*0230*/  IMAD R10, R9, R54.reuse, R5.reuse ;  /* 0x00000036090a7224 */ /* 0x180fe200078e0205 */
[----:B------:R-:W-:Y:S01]  /*0240*/  LOP3.LUT R13, R3, 0x1a0, RZ, 0xfc, !PT ;  /* 0x000001a0030d7812 */ /* 0x000fe200078efcff */
        /* <DEDUP_REMOVED lines=20> */
[--C-:B------:R-:W-:Y:S01]  /*0390*/  IMAD R28, R27, R54, R5.reuse ;  /* 0x000000361b1c7224 */ /* 0x100fe200078e0205 */
[----:B------:R-:W-:Y:S01]  /*03a0*/  IADD3 R7, PT, PT, R57, R8, RZ ;  /* 0x0000000839077210 */ /* 0x000fe20007ffe0ff */
[----:B------:R-:W-:-:S02]  /*03b0*/  IMAD R30, R29, R54, R5 ;  /* 0x000000361d1e7224 */ /* 0x000fc400078e0205 */
[----:B------:R-:W-:Y:S02]  /*03c0*/  HFMA2 R2, -RZ, RZ, 0, 0 ;  /* 0x00000000ff027431 */ /* 0x000fe400000001ff */
[----:B------:R-:W-:Y:S01]  /*03d0*/  IMAD R0, R3, R54, R5 ;  /* 0x0000003603007224 */ /* 0x000fe200078e0205 */
[C---:B------:R-:W-:Y:S02]  /*03e0*/  IADD3 R8, PT, PT, R57.reuse, R10, RZ ;  /* 0x0000000a39087210 */ /* 0x040fe40007ffe0ff */
[C---:B------:R-:W-:Y:S02]  /*03f0*/  IADD3 R9, PT, PT, R57.reuse, R12, RZ ;  /* 0x0000000c39097210 */ /* 0x040fe40007ffe0ff */
[C---:B------:R-:W-:Y:S02]  /*0400*/  IADD3 R17, PT, PT, R57.reuse, R4, RZ ;  /* 0x0000000439117210 */ /* 0x040fe40007ffe0ff */
[C---:B------:R-:W-:Y:S02]  /*0410*/  IADD3 R10, PT, PT, R57.reuse, R14, RZ ;  /* 0x0000000e390a7210 */ /* 0x040fe40007ffe0ff */
[----:B------:R-:W-:-:S02]  /*0420*/  IADD3 R11, PT, PT, R57, R16, RZ ;  /* 0x00000010390b7210 */ /* 0x000fc40007ffe0ff */
[C---:B------:R-:W-:Y:S02]  /*0430*/  IADD3 R12, PT, PT, R57.reuse, R18, RZ ;  /* 0x00000012390c7210 */ /* 0x040fe40007ffe0ff */
[C---:B------:R-:W-:Y:S02]  /*0440*/  IADD3 R5, PT, PT, R57.reuse, R32, RZ ;  /* 0x0000002039057210 */ /* 0x040fe40007ffe0ff */
[----:B------:R-:W-:Y:S02]  /*0450*/  IADD3 R0, PT, PT, R57, R0, RZ ;  /* 0x0000000039007210 */ /* 0x000fe40007ffe0ff */
[----:B------:R-:W-:Y:S02]  /*0460*/  IADD3 R19, PT, PT, -R19, RZ, RZ ;  /* 0x000000ff13137210 */ /* 0x000fe40007ffe1ff */
[C---:B------:R-:W-:Y:S02]  /*0470*/  IADD3 R6, PT, PT, R57.reuse, R6, RZ ;  /* 0x0000000639067210 */ /* 0x040fe40007ffe0ff */
[----:B------:R-:W-:-:S02]  /*0480*/  IADD3 R13, PT, PT, R57, R20, RZ ;  /* 0x00000014390d7210 */ /* 0x000fc40007ffe0ff */
[C---:B------:R-:W-:Y:S02]  /*0490*/  IADD3 R14, PT, PT, R57.reuse, R22, RZ ;  /* 0x00000016390e7210 */ /* 0x040fe40007ffe0ff */
[C---:B------:R-:W-:Y:S02]  /*04a0*/  IADD3 R15, PT, PT, R57.reuse, R24, RZ ;  /* 0x00000018390f7210 */ /* 0x040fe40007ffe0ff */
[C---:B------:R-:W-:Y:S02]  /*04b0*/  IADD3 R16, PT, PT, R57.reuse, R26, RZ ;  /* 0x0000001a39107210 */ /* 0x040fe40007ffe0ff */
[C---:B------:R-:W-:Y:S02]  /*04c0*/  IADD3 R4, PT, PT, R57.reuse, R28, RZ ;  /* 0x0000001c39047210 */ /* 0x040fe40007ffe0ff */
[----:B------:R-:W-:-:S07]  /*04d0*/  IADD3 R18, PT, PT, R57, R30, RZ ;  /* 0x0000001e39127210 */ /* 0x000fce0007ffe0ff */
.L_x_862:
        /* <DEDUP_REMOVED lines=118> */
.L_x_861:
[----:B------:R-:W-:Y:S05]  /*0c40*/  BSYNC.RECONVERGENT B1 ;  /* 0x0000000000017941 */ /* 0x000fea0003800200 */
.L_x_860:
        /* <DEDUP_REMOVED lines=16> */
[----:B0-----:R-:W-:-:S04]  /*0d50*/  IMAD.WIDE.U32 R14, R9, 0x4, R6 ;  /* 0x00000004090e7825 */ /* 0x001fc800078e0006 */
[----:B------:R-:W-:Y:S01]  /*0d60*/  IMAD.WIDE.U32 R18, R21, 0x4, R6 ;  /* 0x0000000415127825 */ /* 0x000fe200078e0006 */
[----:B------:R0:W2:Y:S03]  /*0d70*/  LDG.E R10, desc[UR6][R14.64] ;  /* 0x000000060e0a7981 */ /* 0x0000a6000c1e1900 */
[--C-:B-1----:R-:W-:Y:S02]  /*0d80*/  IMAD.WIDE.U32 R16, R9, 0x4, R4.reuse ;  /* 0x0000000409107825 */ /* 0x102fe400078e0004 */
[----:B------:R1:W3:Y:S02]  /*0d90*/  LDG.E R9, desc[UR6][R18.64] ;  /* 0x0000000612097981 */ /* 0x0002e4000c1e1900 */
[----:B------:R-:W-:Y:S02]  /*0da0*/  IMAD.WIDE.U32 R20, R21, 0x4, R4 ;  /* 0x0000000415147825 */ /* 0x000fe400078e0004 */
[----:B------:R4:W5:Y:S02]  /*0db0*/  LDG.E R13, desc[UR6][R16.64] ;  /* 0x00000006100d7981 */ /* 0x000964000c1e1900 */
[----:B------:R-:W-:-:S02]  /*0dc0*/  IMAD.WIDE.U32 R22, R25, 0x4, R6 ;  /* 0x0000000419167825 */ /* 0x000fc400078e0006 */
[----:B------:R-:W5:Y:S02]  /*0dd0*/  LDG.E R32, desc[UR6][R20.64] ;  /* 0x0000000614207981 */ /* 0x000f64000c1e1900 */
[----:B------:R-:W-:Y:S01]  /*0de0*/  IMAD.WIDE.U32 R24, R25, 0x4, R4 ;  /* 0x0000000419187825 */ /* 0x000fe200078e0004 */
[CC--:B0-----:R-:W-:Y:S01]  /*0df0*/  LEA R15, R54.reuse, R35.reuse, 0x5 ;  /* 0x00000023360f7211 */ /* 0x0c1fe200078e28ff */
[----:B------:R0:W5:Y:S02]  /*0e00*/  LDG.E R12, desc[UR6][R22.64] ;  /* 0x00000006160c7981 */ /* 0x000164000c1e1900 */
[C---:B------:R-:W-:Y:S02]  /*0e10*/  IMAD.WIDE.U32 R26, R31.reuse, 0x4, R6 ;  /* 0x000000041f1a7825 */ /* 0x040fe400078e0006 */
[----:B------:R-:W5:Y:S02]  /*0e20*/  LDG.E R24, desc[UR6][R24.64] ;  /* 0x0000000618187981 */ /* 0x000f64000c1e1900 */
[--C-:B-1----:R-:W-:Y:S01]  /*0e30*/  IMAD.WIDE.U32 R18, R31, 0x4, R4.reuse ;  /* 0x000000041f127825 */ /* 0x102fe200078e0004 */
[----:B----4-:R-:W-:Y:S01]  /*0e40*/  LEA R17, R54, R35, 0x6 ;  /* 0x0000002336117211 */ /* 0x010fe200078e30ff */
[----:B------:R-:W4:Y:S02]  /*0e50*/  LDG.E R26, desc[UR6][R26.64] ;  /* 0x000000061a1a7981 */ /* 0x000f24000c1e1900 */
[----:B------:R-:W-:-:S02]  /*0e60*/  IMAD.WIDE.U32 R30, R35, 0x4, R4 ;  /* 0x00000004231e7825 */ /* 0x000fc400078e0004 */
[----:B------:R-:W4:Y:S02]  /*0e70*/  LDG.E R18, desc[UR6][R18.64] ;  /* 0x0000000612127981 */ /* 0x000f24000c1e1900 */
[--C-:B------:R-:W-:Y:S02]  /*0e80*/  IMAD.WIDE.U32 R28, R35, 0x4, R6.reuse ;  /* 0x00000004231c7825 */ /* 0x100fe400078e0006 */
[----:B------:R-:W4:Y:S02]  /*0e90*/  LDG.E R30, desc[UR6][R30.64] ;  /* 0x000000061e1e7981 */ /* 0x000f24000c1e1900 */
[C---:B0-----:R-:W-:Y:S02]  /*0ea0*/  IMAD.WIDE.U32 R22, R15.reuse, 0x4, R6 ;  /* 0x000000040f167825 */ /* 0x041fe400078e0006 */
[----:B------:R0:W4:Y:S02]  /*0eb0*/  LDG.E R11, desc[UR6][R28.64] ;  /* 0x000000061c0b7981 */ /* 0x000124000c1e1900 */
[----:B------:R-:W-:-:S02]  /*0ec0*/  IMAD.WIDE.U32 R20, R15, 0x4, R4 ;  /* 0x000000040f147825 */ /* 0x000fc400078e0004 */
[----:B------:R-:W4:Y:S02]  /*0ed0*/  LDG.E R22, desc[UR6][R22.64] ;  /* 0x0000000616167981 */ /* 0x000f24000c1e1900 */
[C---:B------:R-:W-:Y:S02]  /*0ee0*/  IMAD.WIDE.U32 R14, R17.reuse, 0x4, R6 ;  /* 0x00000004110e7825 */ /* 0x040fe400078e0006 */
[----:B------:R-:W4:Y:S01]  /*0ef0*/  LDG.E R20, desc[UR6][R20.64] ;  /* 0x0000000614147981 */ /* 0x000f22000c1e1900 */
[----:B0-----:R-:W-:Y:S01]  /*0f00*/  LEA R29, R54, R17, 0x5 ;  /* 0x00000011361d7211 */ /* 0x001fe200078e28ff */
[----:B------:R-:W-:Y:S02]  /*0f10*/  IMAD.WIDE.U32 R16, R17, 0x4, R4 ;  /* 0x0000000411107825 */ /* 0x000fe400078e0004 */
[----:B------:R-:W4:Y:S02]  /*0f20*/  LDG.E R14, desc[UR6][R14.64] ;  /* 0x000000060e0e7981 */ /* 0x000f24000c1e1900 */
[----:B------:R-:W-:-:S02]  /*0f30*/  IMAD.WIDE.U32 R6, R29, 0x4, R6 ;  /* 0x000000041d067825 */ /* 0x000fc400078e0006 */
[----:B------:R-:W4:Y:S02]  /*0f40*/  LDG.E R16, desc[UR6][R16.64] ;  /* 0x0000000610107981 */ /* 0x000f24000c1e1900 */
[----:B------:R-:W-:Y:S02]  /*0f50*/  IMAD.WIDE.U32 R4, R29, 0x4, R4 ;  /* 0x000000041d047825 */ /* 0x000fe400078e0004 */
[----:B------:R-:W4:Y:S04]  /*0f60*/  LDG.E R6, desc[UR6][R6.64] ;  /* 0x0000000606067981 */ /* 0x000f28000c1e1900 */
[----:B------:R-:W4:Y:S01]  /*0f70*/  LDG.E R4, desc[UR6][R4.64] ;  /* 0x0000000604047981 */ /* 0x000f22000c1e1900 */
[----:B------:R-:W-:Y:S01]  /*0f80*/  IADD3 R3, PT, PT, R3, 0x100, RZ ;  /* 0x0000010003037810 */ /* 0x000fe20007ffe0ff */
[----:B--2---:R-:W-:-:S04]  /*0f90*/  FADD.FTZ R10, R43, R10 ;  /* 0x0000000a2b0a7221 */ /* 0x004fc80000010000 */
[----:B---3--:R-:W-:Y:S01]  /*0fa0*/  FADD.FTZ R9, R10, R9 ;  /* 0x000000090a097221 */ /* 0x008fe20000010000 */
[----:B-----5:R-:W-:-:S04]  /*0fb0*/  FADD.FTZ R13, R2, R13 ;  /* 0x0000000d020d7221 */ /* 0x020fc80000010000 */
[----:B------:R-:W-:Y:S01]  /*0fc0*/  FADD.FTZ R13, R13, R32 ;  /* 0x000000200d0d7221 */ /* 0x000fe20000010000 */
[----:B------:R-:W-:-:S03]  /*0fd0*/  FADD.FTZ R9, R9, R12 ;  /* 0x0000000c09097221 */ /* 0x000fc60000010000 */
[----:B------:R-:W-:Y:S01]  /*0fe0*/  FADD.FTZ R13, R13, R24 ;  /* 0x000000180d0d7221 */ /* 0x000fe20000010000 */
[----:B----4-:R-:W-:-:S03]  /*0ff0*/  FADD.FTZ R26, R9, R26 ;  /* 0x0000001a091a7221 */ /* 0x010fc60000010000 */
[----:B------:R-:W-:-:S04]  /*1000*/  FADD.FTZ R13, R13, R18 ;  /* 0x000000120d0d7221 */ /* 0x000fc80000010000 */
[----:B------:R-:W-:Y:S01]  /*1010*/  FADD.FTZ R13, R13, R30 ;  /* 0x0000001e0d0d7221 */ /* 0x000fe20000010000 */
[----:B------:R-:W-:-:S04]  /*1020*/  FADD.FTZ R11, R26, R11 ;  /* 0x0000000b1a0b7221 */ /* 0x000fc80000010000 */
[----:B------:R-:W-:Y:S01]  /*1030*/  FADD.FTZ R11, R11, R22 ;  /* 0x000000160b0b7221 */ /* 0x000fe20000010000 */
[----:B------:R-:W-:-:S03]  /*1040*/  FADD.FTZ R13, R13, R20 ;  /* 0x000000140d0d7221 */ /* 0x000fc60000010000 */
[----:B------:R-:W-:Y:S01]  /*1050*/  FADD.FTZ R11, R11, R14 ;  /* 0x0000000e0b0b7221 */ /* 0x000fe20000010000 */
[----:B------:R-:W-:-:S03]  /*1060*/  FADD.FTZ R13, R13, R16 ;  /* 0x000000100d0d7221 */ /* 0x000fc60000010000 */
[----:B------:R-:W-:Y:S01]  /*1070*/  FADD.FTZ R43, R11, R6 ;  /* 0x000000060b2b7221 */ /* 0x000fe20000010000 */
[----:B------:R-:W-:-:S07]  /*1080*/  FADD.FTZ R2, R13, R4 ;  /* 0x000000040d027221 */ /* 0x000fce0000010000 */
.L_x_864:
[----:B------:R-:W-:Y:S05]  /*1090*/  BSYNC.RECONVERGENT B1 ;  /* 0x0000000000017941 */ /* 0x000fea0003800200 */
.L_x_863:
        /* <DEDUP_REMOVED lines=37> */
.L_x_866:
[----:B------:R-:W-:Y:S05]  /*12f0*/  BSYNC.RECONVERGENT B1 ;  /* 0x0000000000017941 */ /* 0x000fea0003800200 */
.L_x_865:
[----:B------:R-:W-:Y:S05]  /*1300*/  @!P1 BRA `(.L_x_859) ;  /* 0x00000000003c9947 */ /* 0x000fea0003800000 */
[----:B------:R-:W0:Y:S01]  /*1310*/  LDC.64 R8, c[0x0][0x440] ;  /* 0x00011000ff087b82 */ /* 0x000e220000000a00 */
[----:B------:R-:W-:Y:S01]  /*1320*/  IMAD R0, R3, R54, R0 ;  /* 0x0000003603007224 */ /* 0x000fe200078e0200 */
[----:B------:R-:W-:-:S04]  /*1330*/  IADD3 R12, PT, PT, -R55, RZ, RZ ;  /* 0x000000ff370c7210 */ /* 0x000fc80007ffe1ff */
[----:B------:R-:W-:Y:S02]  /*1340*/  IADD3 R3, PT, PT, R57, R0, RZ ;  /* 0x0000000039037210 */ /* 0x000fe40007ffe0ff */
[----:B------:R-:W1:Y:S05]  /*1350*/  LDC.64 R10, c[0x0][0x448] ;  /* 0x00011200ff0a7b82 */ /* 0x000e6a0000000a00 */
.L_x_867:
        /* <DEDUP_REMOVED lines=10> */
.L_x_859:
[----:B------:R-:W-:Y:S05]  /*1400*/  BSYNC.RECONVERGENT B0 ;  /* 0x0000000000007941 */ /* 0x000fea0003800200 */
.L_x_858:
[----:B------:R-:W0:Y:S01]  /*1410*/  S2R R3, SR_TID.X ;  /* 0x0000000000037919 */ /* 0x000e220000002100 */
[----:B------:R-:W1:Y:S01]  /*1420*/  S2UR UR5, SR_CgaCtaId ;  /* 0x00000000000579c3 */ /* 0x000e620000008800 */
[----:B------:R-:W-:Y:S01]  /*1430*/  UMOV UR4, 0x400 ;  /* 0x0000040000047882 */ /* 0x000fe20000000000 */
[C---:B------:R-:W-:Y:S02]  /*1440*/  SHF.L.U32 R5, R57.reuse, 0x7, RZ ;  /* 0x0000000739057819 */ /* 0x040fe400000006ff */
[----:B------:R-:W-:Y:S02]  /*1450*/  SHF.L.U32 R58, R58, 0x4, RZ ;  /* 0x000000043a3a7819 */ /* 0x000fe400000006ff */
[----:B------:R-:W-:Y:S02]  /*1460*/  ISETP.NE.AND P0, PT, R57, RZ, PT ;  /* 0x000000ff3900720c */ /* 0x000fe40003f05270 */
[----:B------:R-:W-:-:S04]  /*1470*/  LOP3.LUT R58, R58, 0x7ffffff0, RZ, 0xc0, !PT ;  /* 0x7ffffff03a3a7812 */ /* 0x000fc800078ec0ff */
[----:B------:R-:W-:Y:S01]  /*1480*/  IADD3 R11, PT, PT, R57, R58, RZ ;  /* 0x0000003a390b7210 */ /* 0x000fe20007ffe0ff */
[----:B-1----:R-:W-:Y:S01]  /*1490*/  ULEA UR4, UR5, UR4, 0x18 ;  /* 0x0000000405047291 */ /* 0x002fe2000f8ec0ff */
[----:B0-----:R-:W-:-:S04]  /*14a0*/  SHF.R.U32.HI R12, RZ, 0x5, R3 ;  /* 0x00000005ff0c7819 */ /* 0x001fc80000011603 */
[----:B------:R-:W-:-:S04]  /*14b0*/  LOP3.LUT R0, R12, 0x1f, R3, 0x78, !PT ;  /* 0x0000001f0c007812 */ /* 0x000fc800078e7803 */
[C---:B------:R-:W-:Y:S02]  /*14c0*/  LOP3.LUT R3, R0.reuse, 0x3e0, R3, 0xf8, !PT ;  /* 0x000003e000037812 */ /* 0x040fe400078ef803 */
[----:B------:R-:W-:Y:S02]  /*14d0*/  SHF.L.U32 R0, R0, 0x2, RZ ;  /* 0x0000000200007819 */ /* 0x000fe400000006ff */
[----:B------:R-:W-:Y:S02]  /*14e0*/  LEA R3, R3, UR4, 0x2 ;  /* 0x0000000403037c11 */ /* 0x000fe4000f8e10ff */
[----:B------:R-:W-:-:S03]  /*14f0*/  LOP3.LUT R0, R5, R0, RZ, 0xfc, !PT ;  /* 0x0000000005007212 */ /* 0x000fc600078efcff */
[----:B------:R-:W-:Y:S04]  /*1500*/  STS [R3], R2 ;  /* 0x0000000203007388 */ /* 0x000fe80000000800 */
        /* <DEDUP_REMOVED lines=38> */
[----:B------:R-:W3:Y:S01]  /*1770*/  LDC.64 R8, c[0x0][0x480] ;  /* 0x00012000ff087b82 */ /* 0x000ee20000000a00 */
[----:B0-----:R-:W-:-:S04]  /*1780*/  IMAD.WIDE.U32 R6, R11, 0x8, R6 ;  /* 0x000000080b067825 */ /* 0x001fc800078e0006 */
[----:B---3--:R-:W-:Y:S01]  /*1790*/  IMAD.WIDE.U32 R8, R11, 0x8, R8 ;  /* 0x000000080b087825 */ /* 0x008fe200078e0008 */
[----:B-1----:R-:W-:Y:S04]  /*17a0*/  STG.E.64 desc[UR6][R6.64], R4 ;  /* 0x0000000406007986 */ /* 0x002fe8000c101b06 */
[----:B--2---:R-:W-:Y:S01]  /*17b0*/  STG.E.64 desc[UR6][R8.64], R2 ;  /* 0x0000000208007986 */ /* 0x004fe2000c101b06 */
[----:B------:R-:W-:Y:S05]  /*17c0*/  EXIT ;  /* 0x000000000000794d */ /* 0x000fea0003800000 */
.L_x_868:
        /* <DEDUP_REMOVED lines=11> */
.L_x_3802:


//--------------------- .text._ZN10layer_norm40ln_parallel_residual_bwd_finalize_kernelINS_22Kernel_traits_finalizeILj6144Ef13__nv_bfloat16S2_S2_fjLb0ELj1024ELj4ENS_18Kernel_traits_baseILj6144EfS2_S2_S2_fjLj1024EEEEELb0EEEvNS_9BwdParamsE --------------------------
	.section	.text._ZN10layer_norm40ln_parallel_residual_bwd_finalize_kernelINS_22Kernel_traits_finalizeILj6144Ef13__nv_bfloat16S2_S2_fjLb0ELj1024ELj4ENS_18Kernel_traits_baseILj6144EfS2_S2_S2_fjLj1024EEEEELb0EEEvNS_9BwdParamsE,"ax",@progbits
	.align	128
        .global         _ZN10layer_norm40ln_parallel_residual_bwd_finalize_kernelINS_22Kernel_traits_finalizeILj6144Ef13__nv_bfloat16S2_S2_fjLb0ELj1024ELj4ENS_18Kernel_traits_baseILj6144EfS2_S2_S2_fjLj1024EEEEELb0EEEvNS_9BwdParamsE
        .type           _ZN10layer_norm40ln_parallel_residual_bwd_finalize_kernelINS_22Kernel_traits_finalizeILj6144Ef13__nv_bfloat16S2_S2_fjLb0ELj1024ELj4ENS_18Kernel_traits_baseILj6144EfS2_S2_S2_fjLj1024EEEEELb0EEEvNS_9BwdParamsE,@function
        .size           _ZN10layer_norm40ln_parallel_residual_bwd_finalize_kernelINS_22Kernel_traits_finalizeILj6144Ef13__nv_bfloat16S2_S2_fjLb0ELj1024ELj4ENS_18Kernel_traits_baseILj6144EfS2_S2_S2_fjLj1024EEEEELb0EEEvNS_9BwdParamsE,(.L_x_3803 - _ZN10layer_norm40ln_parallel_residual_bwd_finalize_kernelINS_22Kernel_traits_finalizeILj6144Ef13__nv_bfloat16S2_S2_fjLb0ELj1024ELj4ENS_18Kernel_traits_baseILj6144EfS2_S2_S2_fjLj1024EEEEELb0EEEvNS_9BwdParamsE)
        .other          _ZN10layer_norm40ln_parallel_residual_bwd_finalize_kernelINS_22Kernel_traits_finalizeILj6144Ef13__nv_bfloat16S2_S2_fjLb0ELj1024ELj4ENS_18Kernel_traits_baseILj6144EfS2_S2_S2_fjLj1024EEEEELb0EEEvNS_9BwdParamsE,@"STO_CUDA_ENTRY STV_DEFAULT"
_ZN10layer_norm40ln_parallel_residual_bwd_finalize_kernelINS_22Kernel_traits_finalizeILj6144Ef13__nv_bfloat16S2_S2_fjLb0ELj1024ELj4ENS_18Kernel_traits_baseILj6144EfS2_S2_S2_fjLj1024EEEEELb0EEEvNS_9BwdParamsE:
.text._ZN10layer_norm40ln_parallel_residual_bwd_finalize_kernelINS_22Kernel_traits_finalizeILj6144Ef13__nv_bfloat16S2_S2_fjLb0ELj1024ELj4ENS_18Kernel_traits_baseILj6144EfS2_S2_S2_fjLj1024EEEEELb0EEEvNS_9BwdParamsE:
        /* <DEDUP_REMOVED lines=58> */
.L_x_873:
        /* <DEDUP_REMOVED lines=16> */
[----:B------:R0:W3:Y:S02]  /*04a0*/  LDG.E R22, desc[UR6][R16.64] ;  /* 0x0000000610167981 */ /* 0x0000e4000c1e1900 */
[----:B0-----:R-:W-:-:S05]  /*04b0*/  IMAD.WIDE.U32 R16, R21, 0x4, R14 ;  /* 0x0000000415107825 */ /* 0x001fca00078e000e */
[----:B------:R-:W4:Y:S01]  /*04c0*/  LDG.E R24, desc[UR6][R16.64] ;  /* 0x0000000610187981 */ /* 0x000f22000c1e1900 */
[----:B------:R-:W-:-:S05]  /*04d0*/  IMAD.WIDE.U32 R14, R23, 0x4, R14 ;  /* 0x00000004170e7825 */ /* 0x000fca00078e000e */
[----:B------:R0:W5:Y:S02]  /*04e0*/  LDG.E R26, desc[UR6][R14.64] ;  /* 0x000000060e1a7981 */ /* 0x000164000c1e1900 */
[----:B0-----:R-:W0:Y:S02]  /*04f0*/  LDC.64 R14, c[0x0][0x448] ;  /* 0x00011200ff0e7b82 */ /* 0x001e240000000a00 */
[----:B0-----:R-:W-:-:S04]  /*0500*/  IMAD.WIDE.U32 R16, R12, 0x4, R14 ;  /* 0x000000040c107825 */ /* 0x001fc800078e000e */
[----:B--2---:R-:W-:Y:S01]  /*0510*/  FADD.FTZ R8, R29, R8 ;  /* 0x000000081d087221 */ /* 0x004fe20000010000 */
[----:B------:R-:W-:-:S04]  /*0520*/  IMAD.WIDE.U32 R28, R4, 0x4, R14 ;  /* 0x00000004041c7825 */ /* 0x000fc800078e000e */
[----:B---3--:R-:W-:-:S04]  /*0530*/  FADD.FTZ R8, R8, R22 ;  /* 0x0000001608087221 */ /* 0x008fc80000010000 */
[----:B----4-:R-:W-:Y:S02]  /*0540*/  FADD.FTZ R8, R8, R24 ;  /* 0x0000001808087221 */ /* 0x010fe40000010000 */
[----:B------:R0:W2:Y:S02]  /*0550*/  LDG.E R24, desc[UR6][R28.64] ;  /* 0x000000061c187981 */ /* 0x0000a4000c1e1900 */
[----:B0-----:R-:W-:-:S05]  /*0560*/  IMAD.WIDE.U32 R28, R13, 0x4, R14 ;  /* 0x000000040d1c7825 */ /* 0x001fca00078e000e */
[----:B------:R-:W3:Y:S01]  /*0570*/  LDG.E R22, desc[UR6][R28.64] ;  /* 0x000000061c167981 */ /* 0x000ee2000c1e1900 */
[----:B-----5:R-:W-:-:S03]  /*0580*/  FADD.FTZ R8, R8, R26 ;  /* 0x0000001a08087221 */ /* 0x020fc60000010000 */
[----:B------:R0:W4:Y:S02]  /*0590*/  LDG.E R26, desc[UR6][R16.64] ;  /* 0x00000006101a7981 */ /* 0x000124000c1e1900 */
[----:B0-----:R-:W-:-:S04]  /*05a0*/  IMAD.WIDE.U32 R16, R27, 0x4, R14 ;  /* 0x000000041b107825 */ /* 0x001fc800078e000e */
[----:B--2---:R-:W-:Y:S02]  /*05b0*/  FADD.FTZ R24, R24, R20 ;  /* 0x0000001418187221 */ /* 0x004fe40000010000 */
[----:B------:R0:W2:Y:S02]  /*05c0*/  LDG.E R20, desc[UR6][R16.64] ;  /* 0x0000000610147981 */ /* 0x0000a4000c1e1900 */
[----:B0-----:R-:W-:-:S04]  /*05d0*/  IMAD.WIDE.U32 R16, R25, 0x4, R14 ;  /* 0x0000000419107825 */ /* 0x001fc800078e000e */
[----:B---3--:R-:W-:Y:S02]  /*05e0*/  FADD.FTZ R22, R24, R22 ;  /* 0x0000001618167221 */ /* 0x008fe40000010000 */
[----:B------:R0:W3:Y:S02]  /*05f0*/  LDG.E R24, desc[UR6][R16.64] ;  /* 0x0000000610187981 */ /* 0x0000e4000c1e1900 */
        /* <DEDUP_REMOVED lines=74> */
.L_x_872:
[----:B------:R-:W-:Y:S05]  /*0aa0*/  BSYNC.RECONVERGENT B1 ;  /* 0x0000000000017941 */ /* 0x000fea0003800200 */
.L_x_871:
        /* <DEDUP_REMOVED lines=17> */
[----:B--2---:R-:W-:-:S06]  /*0bc0*/  IMAD.WIDE.U32 R26, R19, 0x4, R14 ;  /* 0x00000004131a7825 */ /* 0x004fcc00078e000e */
[----:B------:R-:W2:Y:S01]  /*0bd0*/  LDG.E R26, desc[UR6][R26.64] ;  /* 0x000000061a1a7981 */ /* 0x000ea2000c1e1900 */
[----:B0-----:R-:W-:-:S06]  /*0be0*/  IMAD.WIDE.U32 R24, R19, 0x4, R12 ;  /* 0x0000000413187825 */ /* 0x001fcc00078e000c */
[----:B------:R-:W4:Y:S01]  /*0bf0*/  LDG.E R25, desc[UR6][R24.64] ;  /* 0x0000000618197981 */ /* 0x000f22000c1e1900 */
[----:B---3--:R-:W-:-:S03]  /*0c00*/  FADD.FTZ R8, R8, R21 ;  /* 0x0000001508087221 */ /* 0x008fc60000010000 */
[----:B------:R0:W3:Y:S02]  /*0c10*/  LDG.E R21, desc[UR6][R28.64] ;  /* 0x000000061c157981 */ /* 0x0000e4000c1e1900 */
[----:B0-----:R-:W-:Y:S01]  /*0c20*/  LEA R29, R3, R19, 0x5 ;  /* 0x00000013031d7211 */ /* 0x001fe200078e28ff */
[----:B--2---:R-:W-:-:S04]  /*0c30*/  FADD.FTZ R24, R11, R26 ;  /* 0x0000001a0b187221 */ /* 0x004fc80000010000 */
[----:B------:R-:W-:-:S05]  /*0c40*/  IMAD.WIDE.U32 R26, R29, 0x4, R22 ;  /* 0x000000041d1a7825 */ /* 0x000fca00078e0016 */
[----:B------:R-:W2:Y:S01]  /*0c50*/  LDG.E R11, desc[UR6][R26.64] ;  /* 0x000000061a0b7981 */ /* 0x000ea2000c1e1900 */
[----:B----4-:R-:W-:Y:S01]  /*0c60*/  FADD.FTZ R25, R20, R25 ;  /* 0x0000001914197221 */ /* 0x010fe20000010000 */
[----:B---3--:R-:W-:Y:S01]  /*0c70*/  FADD.FTZ R18, R18, R21 ;  /* 0x0000001512127221 */ /* 0x008fe20000010000 */
[----:B------:R-:W-:-:S06]  /*0c80*/  IMAD.WIDE.U32 R20, R29, 0x4, R12 ;  /* 0x000000041d147825 */ /* 0x000fcc00078e000c */
[----:B------:R-:W3:Y:S01]  /*0c90*/  LDG.E R20, desc[UR6][R20.64] ;  /* 0x0000000614147981 */ /* 0x000ee2000c1e1900 */
[----:B------:R-:W-:Y:S01]  /*0ca0*/  LEA R19, R3, R19, 0x6 ;  /* 0x0000001303137211 */ /* 0x000fe200078e30ff */
[----:B--2---:R-:W-:Y:S01]  /*0cb0*/  FADD.FTZ R11, R8, R11 ;  /* 0x0000000b080b7221 */ /* 0x004fe20000010000 */
[----:B---3--:R-:W-:Y:S01]  /*0cc0*/  FADD.FTZ R25, R25, R20 ;  /* 0x0000001419197221 */ /* 0x008fe20000010000 */
[----:B------:R-:W-:-:S04]  /*0cd0*/  IMAD.WIDE.U32 R20, R29, 0x4, R14 ;  /* 0x000000041d147825 */ /* 0x000fc800078e000e */
[----:B------:R-:W-:Y:S02]  /*0ce0*/  IMAD.WIDE.U32 R28, R29, 0x4, R16 ;  /* 0x000000041d1c7825 */ /* 0x000fe400078e0010 */
[----:B------:R-:W2:Y:S04]  /*0cf0*/  LDG.E R21, desc[UR6][R20.64] ;  /* 0x0000000614157981 */ /* 0x000ea8000c1e1900 */
[----:B------:R0:W3:Y:S02]  /*0d00*/  LDG.E R8, desc[UR6][R28.64] ;  /* 0x000000061c087981 */ /* 0x0000e4000c1e1900 */
[----:B0-----:R-:W-:-:S06]  /*0d10*/  IMAD.WIDE.U32 R28, R19, 0x4, R22 ;  /* 0x00000004131c7825 */ /* 0x001fcc00078e0016 */
[----:B------:R-:W4:Y:S01]  /*0d20*/  LDG.E R28, desc[UR6][R28.64] ;  /* 0x000000061c1c7981 */ /* 0x000f22000c1e1900 */
[----:B------:R-:W-:-:S04]  /*0d30*/  IMAD.WIDE.U32 R26, R19, 0x4, R12 ;  /* 0x00000004131a7825 */ /* 0x000fc800078e000c */
[----:B--2---:R-:W-:Y:S01]  /*0d40*/  FADD.FTZ R24, R24, R21 ;  /* 0x0000001518187221 */ /* 0x004fe20000010000 */
[----:B---3--:R-:W-:Y:S02]  /*0d50*/  FADD.FTZ R21, R18, R8 ;  /* 0x0000000812157221 */ /* 0x008fe40000010000 */
[----:B------:R0:W2:Y:S02]  /*0d60*/  LDG.E R8, desc[UR6][R26.64] ;  /* 0x000000061a087981 */ /* 0x0000a4000c1e1900 */
[----:B0-----:R-:W-:Y:S01]  /*0d70*/  LEA R27, R3, R19, 0x5 ;  /* 0x00000013031b7211 */ /* 0x001fe200078e28ff */
[----:B----4-:R-:W-:Y:S01]  /*0d80*/  FADD.FTZ R20, R11, R28 ;  /* 0x0000001c0b147221 */ /* 0x010fe20000010000 */
[----:B------:R-:W-:-:S04]  /*0d90*/  IMAD.WIDE.U32 R28, R19, 0x4, R14 ;  /* 0x00000004131c7825 */ /* 0x000fc800078e000e */
[----:B------:R-:W-:Y:S01]  /*0da0*/  IMAD.WIDE.U32 R18, R19, 0x4, R16 ;  /* 0x0000000413127825 */ /* 0x000fe200078e0010 */
[----:B------:R-:W3:Y:S03]  /*0db0*/  LDG.E R11, desc[UR6][R28.64] ;  /* 0x000000061c0b7981 */ /* 0x000ee6000c1e1900 */
[C---:B------:R-:W-:Y:S02]  /*0dc0*/  IMAD.WIDE.U32 R22, R27.reuse, 0x4, R22 ;  /* 0x000000041b167825 */ /* 0x040fe400078e0016 */
[----:B------:R-:W4:Y:S02]  /*0dd0*/  LDG.E R18, desc[UR6][R18.64] ;  /* 0x0000000612127981 */ /* 0x000f24000c1e1900 */
[C---:B------:R-:W-:Y:S02]  /*0de0*/  IMAD.WIDE.U32 R12, R27.reuse, 0x4, R12 ;  /* 0x000000041b0c7825 */ /* 0x040fe400078e000c */
[----:B------:R-:W5:Y:S02]  /*0df0*/  LDG.E R23, desc[UR6][R22.64] ;  /* 0x0000000616177981 */ /* 0x000f64000c1e1900 */
[----:B------:R-:W-:-:S02]  /*0e00*/  IMAD.WIDE.U32 R14, R27, 0x4, R14 ;  /* 0x000000041b0e7825 */ /* 0x000fc400078e000e */
[----:B------:R-:W5:Y:S02]  /*0e10*/  LDG.E R12, desc[UR6][R12.64] ;  /* 0x000000060c0c7981 */ /* 0x000f64000c1e1900 */
[----:B------:R-:W-:Y:S02]  /*0e20*/  IMAD.WIDE.U32 R16, R27, 0x4, R16 ;  /* 0x000000041b107825 */ /* 0x000fe400078e0010 */
[----:B------:R-:W5:Y:S04]  /*0e30*/  LDG.E R14, desc[UR6][R14.64] ;  /* 0x000000060e0e7981 */ /* 0x000f68000c1e1900 */
[----:B------:R-:W5:Y:S01]  /*0e40*/  LDG.E R16, desc[UR6][R16.64] ;  /* 0x0000000610107981 */ /* 0x000f62000c1e1900 */
[----:B------:R-:W-:Y:S01]  /*0e50*/  IADD3 R10, PT, PT, R10, 0x80, RZ ;  /* 0x000000800a0a7810 */ /* 0x000fe20007ffe0ff */
[----:B--2---:R-:W-:Y:S01]  /*0e60*/  FADD.FTZ R25, R25, R8 ;  /* 0x0000000819197221 */ /* 0x004fe20000010000 */
[----:B---3--:R-:W-:Y:S01]  /*0e70*/  FADD.FTZ R11, R24, R11 ;  /* 0x0000000b180b7221 */ /* 0x008fe20000010000 */
[----:B----4-:R-:W-:Y:S01]  /*0e80*/  FADD.FTZ R21, R21, R18 ;  /* 0x0000001215157221 */ /* 0x010fe20000010000 */
[----:B-----5:R-:W-:Y:S01]  /*0e90*/  FADD.FTZ R8, R20, R23 ;  /* 0x0000001714087221 */ /* 0x020fe20000010000 */
[----:B------:R-:W-:Y:S01]  /*0ea0*/  FADD.FTZ R20, R25, R12 ;  /* 0x0000000c19147221 */ /* 0x000fe20000010000 */
[----:B------:R-:W-:Y:S01]  /*0eb0*/  FADD.FTZ R11, R11, R14 ;  /* 0x0000000e0b0b7221 */ /* 0x000fe20000010000 */
[----:B------:R-:W-:-:S07]  /*0ec0*/  FADD.FTZ R18, R21, R16 ;  /* 0x0000001015127221 */ /* 0x000fce0000010000 */
.L_x_875:
[----:B------:R-:W-:Y:S05]  /*0ed0*/  BSYNC.RECONVERGENT B1 ;  /* 0x0000000000017941 */ /* 0x000fea0003800200 */
.L_x_874:
        /* <DEDUP_REMOVED lines=36> */
.L_x_877:
[----:B------:R-:W-:Y:S05]  /*1120*/  BSYNC.RECONVERGENT B1 ;  /* 0x0000000000017941 */ /* 0x000fea0003800200 */
.L_x_876:
        /* <DEDUP_REMOVED lines=18> */
.L_x_870:
[----:B------:R-:W-:Y:S05]  /*1250*/  BSYNC.RECONVERGENT B0 ;  /* 0x0000000000007941 */ /* 0x000fea0003800200 */
.L_x_869:
        /* <DEDUP_REMOVED lines=35> */
[----:B------:R-:W-:Y:S01]  /*1490*/  LOP3.LUT R17, R0, 0x7ffffff0, RZ, 0xc0, !PT ;  /* 0x7ffffff000117812 */ /* 0x000fe200078ec0ff */
[----:B--2---:R-:W-:Y:S02]  /*14a0*/  FADD.FTZ R8, R13, R8 ;  /* 0x000000080d087221 */ /* 0x004fe40000010000 */
[----:B------:R-:W1:Y:S01]  /*14b0*/  SHFL.BFLY PT, R19, R16, 0x4, 0x1f ;  /* 0x0c801f0010137f89 */ /* 0x000e6200000e0000 */
[----:B------:R-:W-:Y:S01]  /*14c0*/  IADD3 R0, PT, PT, R6, R17, RZ ;  /* 0x0000001106007210 */ /* 0x000fe20007ffe0ff */
[----:B---3--:R-:W-:Y:S02]  /*14d0*/  FADD.FTZ R10, R11, R4 ;  /* 0x000000040b0a7221 */ /* 0x008fe40000010000 */
        /* <DEDUP_REMOVED lines=11> */
[----:B------:R-:W-:Y:S01]  /*1590*/  SHF.L.U32 R4, R0, 0x1, RZ ;  /* 0x0000000100047819 */ /* 0x000fe200000006ff */
[----:B-1----:R-:W-:-:S03]  /*15a0*/  FADD.FTZ R18, R19, R18 ;  /* 0x0000001213127221 */ /* 0x002fc60000010000 */
[----:B------:R-:W0:Y:S01]  /*15b0*/  SHFL.BFLY PT, R11, R8, 0x10, 0x1f ;  /* 0x0e001f00080b7f89 */ /* 0x000e2200000e0000 */
[----:B------:R-:W-:Y:S01]  /*15c0*/  ISETP.GE.U32.AND P1, PT, R4, R3, PT ;  /* 0x000000030400720c */ /* 0x000fe20003f26070 */
[----:B--2---:R-:W-:Y:S02]  /*15d0*/  FADD.FTZ R2, R7, R2 ;  /* 0x0000000207027221 */ /* 0x004fe40000010000 */
[----:B------:R-:W1:Y:S01]  /*15e0*/  SHFL.BFLY PT, R15, R18, 0x10, 0x1f ;  /* 0x0e001f00120f7f89 */ /* 0x000e6200000e0000 */
[----:B---3--:R-:W-:-:S03]  /*15f0*/  FADD.FTZ R12, R13, R12 ;  /* 0x0000000c0d0c7221 */ /* 0x008fc60000010000 */
[----:B------:R-:W2:Y:S04]  /*1600*/  SHFL.BFLY PT, R9, R2, 0x10, 0x1f ;  /* 0x0e001f0002097f89 */ /* 0x000ea800000e0000 */
[----:B------:R-:W3:Y:S01]  /*1610*/  SHFL.BFLY PT, R7, R12, 0x10, 0x1f ;  /* 0x0e001f000c077f89 */ /* 0x000ee200000e0000 */
[----:B0-----:R-:W-:Y:S01]  /*1620*/  FADD.FTZ R11, R8, R11 ;  /* 0x0000000b080b7221 */ /* 0x001fe20000010000 */
[----:B-1----:R-:W-:Y:S01]  /*1630*/  FADD.FTZ R15, R18, R15 ;  /* 0x0000000f120f7221 */ /* 0x002fe20000010000 */
[----:B--2---:R-:W-:Y:S01]  /*1640*/  FADD.FTZ R9, R2, R9 ;  /* 0x0000000902097221 */ /* 0x004fe20000010000 */
[----:B------:R-:W-:Y:S01]  /*1650*/  @!P0 LEA R2, R5, UR4, 0x2 ;  /* 0x0000000405028c11 */ /* 0x000fe2000f8e10ff */
[----:B---3--:R-:W-:-:S04]  /*1660*/  FADD.FTZ R7, R12, R7 ;  /* 0x000000070c077221 */ /* 0x008fc80000010000 */
[----:B------:R0:W-:Y:S04]  /*1670*/  @!P0 STS [R2+0x4080], R9 ;  /* 0x0040800902008388 */ /* 0x0001e80000000800 */
        /* <DEDUP_REMOVED lines=20> */
[----:B------:R-:W-:Y:S04]  /*17c0*/  STG.E.64 desc[UR6][R10.64], R8 ;  /* 0x000000080a007986 */ /* 0x000fe8000c101b06 */
[----:B--2---:R-:W-:Y:S01]  /*17d0*/  STG.E.64 desc[UR6][R12.64], R6 ;  /* 0x000000060c007986 */ /* 0x004fe2000c101b06 */
[----:B0-----:R-:W-:-:S03]  /*17e0*/  IMAD.WIDE.U32 R16, R0, 0x8, R16 ;  /* 0x0000000800107825 */ /* 0x001fc600078e0010 */
[----:B----4-:R-:W-:Y:S04]  /*17f0*/  STG.E.64 desc[UR6][R14.64], R4 ;  /* 0x000000040e007986 */ /* 0x010fe8000c101b06 */
[----:B-----5:R-:W-:Y:S01]  /*1800*/  STG.E.64 desc[UR6][R16.64], R2 ;  /* 0x0000000210007986 */ /* 0x020fe2000c101b06 */
[----:B------:R-:W-:Y:S05]  /*1810*/  EXIT ;  /* 0x000000000000794d */ /* 0x000fea0003800000 */
.L_x_878:
        /* <DEDUP_REMOVED lines=14> */
.L_x_3803:


//--------------------- .text._ZN10layer_norm31ln_parallel_residual_bwd_kernelINS_13Kernel_traitsIf13__nv_bfloat16S2_S2_fjLj6144ELj1ELj1ELj8ELj16ENS_18Kernel_traits_baseILj6144EfS2_S2_S2_fjLj256EEEEELb1ELb1ELb0EEEvNS_9BwdParamsE --------------------------
	.section	.text._ZN10layer_norm31ln_parallel_residual_bwd_kernelINS_13Kernel_traitsIf13__nv_bfloat16S2_S2_fjLj6144ELj1ELj1ELj8ELj16ENS_18Kernel_traits_baseILj6144EfS2_S2_S2_fjLj256EEEEELb1ELb1ELb0EEEvNS_9BwdParamsE,"ax",@progbits
	.align	128
        .global         _ZN10layer_norm31ln_parallel_residual_bwd_kernelINS_13Kernel_traitsIf13__nv_bfloat16S2_S2_fjLj6144ELj1ELj1ELj8ELj16ENS_18Kernel_traits_baseILj6144EfS2_S2_S2_fjLj256EEEEELb1ELb1ELb0EEEvNS_9BwdParamsE
        .type           _ZN10layer_norm31ln_parallel_residual_bwd_kernelINS_13Kernel_traitsIf13__nv_bfloat16S2_S2_fjLj6144ELj1ELj1ELj8ELj16ENS_18Kernel_traits_baseILj6144EfS2_S2_S2_fjLj256EEEEELb1ELb1ELb0EEEvNS_9BwdParamsE,@function
        .size           _ZN10layer_norm31ln_parallel_residual_bwd_kernelINS_13Kernel_traitsIf13__nv_bfloat16S2_S2_fjLj6144ELj1ELj1ELj8ELj16ENS_18Kernel_traits_baseILj6144EfS2_S2_S2_fjLj256EEEEELb1ELb1ELb0EEEvNS_9BwdParamsE,(.L_x_3804 - _ZN10layer_norm31ln_parallel_residual_bwd_kernelINS_13Kernel_traitsIf13__nv_bfloat16S2_S2_fjLj6144ELj1ELj1ELj8ELj16ENS_18Kernel_traits_baseILj6144EfS2_S2_S2_fjLj256EEEEELb1ELb1ELb0EEEvNS_9BwdParamsE)
        .other          _ZN10layer_norm31ln_parallel_residual_bwd_kernelINS_13Kernel_traitsIf13__nv_bfloat16S2_S2_fjLj6144ELj1ELj1ELj8ELj16ENS_18Kernel_traits_baseILj6144EfS2_S2_S2_fjLj256EEEEELb1ELb1ELb0EEEvNS_9BwdParamsE,@"STO_CUDA_ENTRY STV_DEFAULT"
_ZN10layer_norm31ln_parallel_residual_bwd_kernelINS_13Kernel_traitsIf13__nv_bfloat16S2_S2_fjLj6144ELj1ELj1ELj8ELj16ENS_18Kernel_traits_baseILj6144EfS2_S2_S2_fjLj256EEEEELb1ELb1ELb0EEEvNS_9BwdParamsE:
.text._ZN10layer_norm31ln_parallel_residual_bwd_kernelINS_13Kernel_traitsIf13__nv_bfloat16S2_S2_fjLj6144ELj1ELj1ELj8ELj16ENS_18Kernel_traits_baseILj6144EfS2_S2_S2_fjLj256EEEEELb1ELb1ELb0EEEvNS_9BwdParamsE:
        /* <DEDUP_REMOVED lines=15> */
[----:B------:R-:W0:Y:S04]  /*00f0*/  @P0 LDC.64 R6, c[0x0][0x3d0] ;  /* 0x0000f400ff060b82 */ /* 0x000e280000000a00 */
[----:B------:R-:W-:-:S04]  /*0100*/  @P2 LOP3.LUT R3, R0, 0x100, RZ, 0xfc, !PT ;  /* 0x0000010000032812 */ /* 0x000fc800078efcff */
[----:B------:R-:W3:Y:S08]  /*0110*/  @P1 LDC.64 R8, c[0x0][0x3d0] ;  /* 0x0000f400ff081b82 */ /* 0x000ef00000000a00 */
[----:B------:R-:W4:Y:S01]  /*0120*/  @P2 LDC.64 R4, c[0x0][0x3d0] ;  /* 0x0000f400ff042b82 */ /* 0x000f220000000a00 */
[C---:B0-----:R-:W-:Y:S01]  /*0130*/  @P0 IMAD.WIDE.U32 R6, R3.reuse, 0x20, R6 ;  /* 0x0000002003060825 */ /* 0x041fe200078e0006 */
[----:B------:R-:W-:-:S04]  /*0140*/  @P0 IADD3 R3, PT, PT, R3, 0x100, RZ ;  /* 0x0000010003030810 */ /* 0x000fc80007ffe0ff */
[----:B--2---:R0:W5:Y:S01]  /*0150*/  @P0 LDG.E.128 R80, desc[UR6][R6.64] ;  /* 0x0000000606500981 */ /* 0x004162000c1e1d00 */
[----:B---3--:R-:W-:-:S03]  /*0160*/  @P1 IMAD.WIDE.U32 R8, R3, 0x20, R8 ;  /* 0x0000002003081825 */ /* 0x008fc600078e0008 */
[----:B------:R0:W5:Y:S04]  /*0170*/  @P0 LDG.E.128 R76, desc[UR6][R6.64+0x10] ;  /* 0x00001006064c0981 */ /* 0x000168000c1e1d00 */
[----:B------:R0:W5:Y:S01]  /*0180*/  @P1 LDG.E.128 R72, desc[UR6][R8.64] ;  /* 0x0000000608481981 */ /* 0x000162000c1e1d00 */
[----:B----4-:R-:W-:-:S03]  /*0190*/  @P2 IMAD.WIDE.U32 R4, R0, 0x20, R4 ;  /* 0x0000002000042825 */ /* 0x010fc600078e0004 */
[----:B------:R0:W5:Y:S04]  /*01a0*/  @P1 LDG.E.128 R68, desc[UR6][R8.64+0x10] ;  /* 0x0000100608441981 */ /* 0x000168000c1e1d00 */
[----:B------:R0:W5:Y:S04]  /*01b0*/  @P2 LDG.E.128 R64, desc[UR6][R4.64] ;  /* 0x0000000604402981 */ /* 0x000168000c1e1d00 */
[----:B------:R0:W5:Y:S01]  /*01c0*/  @P2 LDG.E.128 R60, desc[UR6][R4.64+0x10] ;  /* 0x00001006043c2981 */ /* 0x000162000c1e1d00 */
[----:B-1----:R-:W-:Y:S01]  /*01d0*/  UISETP.GE.AND UP0, UPT, UR8, UR4, UPT ;  /* 0x000000040800728c */ /* 0x002fe2000bf06270 */
        /* <DEDUP_REMOVED lines=24> */
[----:B0-----:R-:W-:Y:S06]  /*0360*/  BRA.U UP0, `(.L_x_879) ;  /* 0x0000008d00847547 */ /* 0x001fec000b800000 */
[----:B------:R-:W0:Y:S01]  /*0370*/  LDCU.U8 UR9, c[0x0][0x410] ;  /* 0x00008200ff0977ac */ /* 0x000e220008000000 */
[----:B------:R-:W-:Y:S01]  /*0380*/  PLOP3.LUT P3, PT, PT, PT, PT, 0x8, 0x80 ;  /* 0x000000000080781c */ /* 0x000fe20003f6e170 */
[----:B------:R-:W-:Y:S01]  /*0390*/  IMAD.U32 R121, RZ, RZ, UR8 ;  /* 0x00000008ff797e24 */ /* 0x000fe2000f8e00ff */
[----:B------:R-:W-:Y:S02]  /*03a0*/  SHF.R.U32.HI R119, RZ, 0x5, R0 ;  /* 0x00000005ff777819 */ /* 0x000fe40000011600 */
        /* <DEDUP_REMOVED lines=14> */
[----:B0-----:R-:W-:Y:S01]  /*0490*/  UISETP.NE.AND UP0, UPT, UR9, URZ, UPT ;  /* 0x000000ff0900728c */ /* 0x001fe2000bf05270 */
        /* <DEDUP_REMOVED lines=17> */
.L_x_916:
        /* <DEDUP_REMOVED lines=20> */
[----:B------:R-:W1:Y:S08]  /*06f0*/  LDC.64 R100, c[0x0][0x428] ;  /* 0x00010a00ff647b82 */ /* 0x000e700000000a00 */
[----:B------:R-:W2:Y:S01]  /*0700*/  LDC.64 R116, c[0x0][0x3b0] ;  /* 0x0000ec00ff747b82 */ /* 0x000ea20000000a00 */
[----:B0-----:R-:W-:-:S06]  /*0710*/  IMAD.WIDE.U32 R96, R120, 0x10, R96 ;  /* 0x0000001078607825 */ /* 0x001fcc00078e0060 */
[----:B------:R-:W3:Y:S01]  /*0720*/  LDG.E.128 R96, desc[UR6][R96.64] ;  /* 0x0000000660607981 */ /* 0x000ee2000c1e1d00 */
[----:B-1----:R-:W-:-:S06]  /*0730*/  IMAD.WIDE.U32 R100, R120, 0x10, R100 ;  /* 0x0000001078647825 */ /* 0x002fcc00078e0064 */
[----:B------:R-:W3:Y:S01]  /*0740*/  LDG.E.128 R100, desc[UR6][R100.64] ;  /* 0x0000000664647981 */ /* 0x000ee2000c1e1d00 */
[----:B------:R-:W-:Y:S01]  /*0750*/  ISETP.NE.U32.AND P2, PT, RZ, UR14, PT ;  /* 0x0000000eff007c0c */ /* 0x000fe2000bf45070 */
[C---:B--2---:R-:W-:Y:S01]  /*0760*/  IMAD.WIDE.U32 R116, R120.reuse, 0x8, R116 ;  /* 0x0000000878747825 */ /* 0x044fe200078e0074 */
[----:B----4-:R-:W-:Y:S02]  /*0770*/  ISETP.NE.U32.AND P4, PT, RZ, UR10, PT ;  /* 0x0000000aff007c0c */ /* 0x010fe4000bf85070 */
[----:B------:R-:W-:Y:S02]  /*0780*/  ISETP.NE.AND.EX P2, PT, RZ, UR15, PT, P2 ;  /* 0x0000000fff007c0c */ /* 0x000fe4000bf45320 */
[----:B------:R-:W-:Y:S01]  /*0790*/  ISETP.NE.AND.EX P4, PT, RZ, UR11, PT, P4 ;  /* 0x0000000bff007c0c */ /* 0x000fe2000bf85340 */
[----:B------:R-:W5:Y:S10]  /*07a0*/  LDG.E.64 R116, desc[UR6][R116.64] ;  /* 0x0000000674747981 */ /* 0x000f74000c1e1b00 */
[----:B------:R-:W0:Y:S08]  /*07b0*/  @P2 LDC.64 R106, c[0x0][0x438] ;  /* 0x00010e00ff6a2b82 */ /* 0x000e300000000a00 */
[----:B------:R-:W1:Y:S01]  /*07c0*/  @P4 LDC.64 R108, c[0x0][0x3b8] ;  /* 0x0000ee00ff6c4b82 */ /* 0x000e620000000a00 */
[----:B0-----:R-:W-:-:S05]  /*07d0*/  @P2 IMAD.WIDE.U32 R106, R120, 0x10, R106 ;  /* 0x00000010786a2825 */ /* 0x001fca00078e006a */
[----:B------:R0:W5:Y:S01]  /*07e0*/  @P2 LDG.E.128 R8, desc[UR6][R106.64] ;  /* 0x000000066a082981 */ /* 0x000162000c1e1d00 */
[----:B-1----:R-:W-:-:S05]  /*07f0*/  @P4 IMAD.WIDE.U32 R108, R120, 0x8, R108 ;  /* 0x00000008786c4825 */ /* 0x002fca00078e006c */
[----:B------:R1:W5:Y:S01]  /*0800*/  @P4 LDG.E.64 R168, desc[UR6][R108.64] ;  /* 0x000000066ca84981 */ /* 0x000362000c1e1b00 */
[C---:B---3--:R-:W-:Y:S01]  /*0810*/  PRMT R3, R96.reuse, 0x7632, R3 ;  /* 0x0000763260037816 */ /* 0x048fe20000000003 */
[----:B------:R-:W-:Y:S01]  /*0820*/  IMAD.U32 R105, R96, 0x10000, RZ ;  /* 0x0001000060697824 */ /* 0x000fe200078e00ff */
[C---:B------:R-:W-:Y:S02]  /*0830*/  SHF.L.U32 R127, R99.reuse, 0x10, RZ ;  /* 0x00000010637f7819 */ /* 0x040fe400000006ff */
[----:B------:R-:W-:Y:S01]  /*0840*/  PRMT R124, R99, 0x7632, R124 ;  /* 0x00007632637c7816 */ /* 0x000fe2000000007c */
[----:B------:R-:W-:Y:S02]  /*0850*/  IMAD.U32 R99, R3, 0x10000, RZ ;  /* 0x0001000003637824 */ /* 0x000fe400078e00ff */
[C---:B------:R-:W-:Y:S01]  /*0860*/  FADD.FTZ R105, -R104.reuse, R105 ;  /* 0x0000006968697221 */ /* 0x040fe20000010100 */
[----:B------:R-:W-:Y:S01]  /*0870*/  FADD.FTZ R127, -R104, R127 ;  /* 0x0000007f687f7221 */ /* 0x000fe20000010100 */
[----:B------:R-:W-:Y:S01]  /*0880*/  PRMT R96, R100, 0x7632, R96 ;  /* 0x0000763264607816 */ /* 0x000fe20000000060 */
[----:B------:R-:W-:Y:S01]  /*0890*/  FADD.FTZ R99, -R104, R99 ;  /* 0x0000006368637221 */ /* 0x000fe20000010100 */
[----:B------:R-:W-:-:S02]  /*08a0*/  PRMT R110, R97, 0x7632, R110 ;  /* 0x00007632616e7816 */ /* 0x000fc4000000006e */
[----:B------:R-:W-:Y:S01]  /*08b0*/  SHF.L.U32 R111, R97, 0x10, RZ ;  /* 0x00000010616f7819 */ /* 0x000fe200000006ff */
[----:B------:R-:W-:Y:S01]  /*08c0*/  IMAD.U32 R97, R100, 0x10000, RZ ;  /* 0x0001000064617824 */ /* 0x000fe200078e00ff */
[C---:B------:R-:W-:Y:S01]  /*08d0*/  PRMT R100, R102.reuse, 0x7632, R100 ;  /* 0x0000763266647816 */ /* 0x040fe20000000064 */
[----:B0-----:R-:W-:Y:S01]  /*08e0*/  IMAD.U32 R107, R102, 0x10000, RZ ;  /* 0x00010000666b7824 */ /* 0x001fe200078e00ff */
[C---:B------:R-:W-:Y:S01]  /*08f0*/  SHF.L.U32 R129, R103.reuse, 0x10, RZ ;  /* 0x0000001067817819 */ /* 0x040fe200000006ff */
[C---:B-----5:R-:W-:Y:S01]  /*0900*/  FMUL.FTZ R3, R122.reuse, R105 ;  /* 0x000000697a037220 */ /* 0x060fe20000410000 */
[----:B------:R-:W-:Y:S01]  /*0910*/  PRMT R102, R103, 0x7632, R102 ;  /* 0x0000763267667816 */ /* 0x000fe20000000066 */
[----:B------:R-:W-:Y:S01]  /*0920*/  FMUL.FTZ R127, R122, R127 ;  /* 0x0000007f7a7f7220 */ /* 0x000fe20000410000 */
[----:B------:R-:W-:Y:S01]  /*0930*/  SHF.L.U32 R103, R110, 0x10, RZ ;  /* 0x000000106e677819 */ /* 0x000fe200000006ff */
[----:B------:R-:W-:Y:S01]  /*0940*/  IMAD.U32 R96, R96, 0x10000, RZ ;  /* 0x0001000060607824 */ /* 0x000fe200078e00ff */
[----:B------:R-:W-:Y:S01]  /*0950*/  SHF.L.U32 R105, R124, 0x10, RZ ;  /* 0x000000107c697819 */ /* 0x000fe200000006ff */
[----:B------:R-:W-:Y:S01]  /*0960*/  FMUL.FTZ R132, R122, R99 ;  /* 0x000000637a847220 */ /* 0x000fe20000410000 */
[----:B------:R-:W-:Y:S01]  /*0970*/  FMUL.FTZ R124, R64, R97 ;  /* 0x00000061407c7220 */ /* 0x000fe20000410000 */
[C---:B------:R-:W-:Y:S01]  /*0980*/  PRMT R123, R98.reuse, 0x7632, R123 ;  /* 0x00007632627b7816 */ /* 0x040fe2000000007b */
[----:B------:R-:W-:-:S02]  /*0990*/  IMAD.U32 R125, R98, 0x10000, RZ ;  /* 0x00010000627d7824 */ /* 0x000fc400078e00ff */
[----:B------:R-:W-:Y:S01]  /*09a0*/  FADD.FTZ R30, R30, R129 ;  /* 0x000000811e1e7221 */ /* 0x000fe20000010000 */
[-C--:B------:R-:W-:Y:S01]  /*09b0*/  FFMA.FTZ R54, R127, R129.reuse, R54 ;  /* 0x000000817f367223 */ /* 0x080fe20000010036 */
[----:B------:R-:W-:Y:S01]  /*09c0*/  FMUL.FTZ R130, R62, R129 ;  /* 0x000000813e827220 */ /* 0x000fe20000410000 */
[----:B------:R-:W-:Y:S01]  /*09d0*/  PRMT R98, R101, 0x7632, R98 ;  /* 0x0000763265627816 */ /* 0x000fe20000000062 */
[----:B------:R-:W-:Y:S01]  /*09e0*/  FADD.FTZ R33, R33, R96 ;  /* 0x0000006021217221 */ /* 0x000fe20000010000 */
[-C--:B------:R-:W-:Y:S01]  /*09f0*/  FFMA.FTZ R57, R132, R96.reuse, R57 ;  /* 0x0000006084397223 */ /* 0x080fe20000010039 */
[----:B------:R-:W-:Y:S01]  /*0a00*/  FMUL.FTZ R129, R65, R96 ;  /* 0x0000006041817220 */ /* 0x000fe20000410000 */
[----:B------:R-:W-:Y:S01]  /*0a10*/  SHF.L.U32 R101, R101, 0x10, RZ ;  /* 0x0000001065657819 */ /* 0x000fe200000006ff */
[----:B------:R-:W-:Y:S01]  /*0a20*/  FADD.FTZ R32, R32, R97 ;  /* 0x0000006120207221 */ /* 0x000fe20000010000 */
[C---:B------:R-:W-:Y:S01]  /*0a30*/  FFMA.FTZ R56, R3.reuse, R97, R56 ;  /* 0x0000006103387223 */ /* 0x040fe20000010038 */
[C---:B------:R-:W-:Y:S01]  /*0a40*/  FADD.FTZ R103, -R104.reuse, R103 ;  /* 0x0000006768677221 */ /* 0x040fe20000010100 */
[----:B------:R-:W-:Y:S01]  /*0a50*/  FADD.FTZ R96, RZ, R124 ;  /* 0x0000007cff607221 */ /* 0x000fe20000010000 */
[----:B------:R-:W-:Y:S01]  /*0a60*/  FADD.FTZ R111, -R104, R111 ;  /* 0x0000006f686f7221 */ /* 0x000fe20000010100 */
[----:B------:R-:W-:Y:S01]  /*0a70*/  FFMA.FTZ R97, R3, R124, RZ ;  /* 0x0000007c03617223 */ /* 0x000fe200000100ff */
[----:B------:R-:W-:Y:S01]  /*0a80*/  SHF.L.U32 R98, R98, 0x10, RZ ;  /* 0x0000001062627819 */ /* 0x000fe200000006ff */
[----:B-1----:R-:W-:-:S02]  /*0a90*/  IMAD.U32 R109, R123, 0x10000, RZ ;  /* 0x000100007b6d7824 */ /* 0x002fc400078e00ff */
[----:B------:R-:W-:Y:S01]  /*0aa0*/  FMUL.FTZ R134, R122, R103 ;  /* 0x000000677a867220 */ /* 0x000fe20000410000 */
[----:B------:R-:W-:Y:S01]  /*0ab0*/  FADD.FTZ R99, R96, R129 ;  /* 0x0000008160637221 */ /* 0x000fe20000010000 */
[----:B------:R-:W-:Y:S01]  /*0ac0*/  FMUL.FTZ R123, R122, R111 ;  /* 0x0000006f7a7b7220 */ /* 0x000fe20000410000 */
[----:B------:R-:W-:Y:S01]  /*0ad0*/  FMUL.FTZ R126, R66, R101 ;  /* 0x00000065427e7220 */ /* 0x000fe20000410000 */
[----:B------:R-:W-:Y:S01]  /*0ae0*/  FFMA.FTZ R96, R132, R129, R97 ;  /* 0x0000008184607223 */ /* 0x000fe20000010061 */
[----:B------:R-:W-:Y:S01]  /*0af0*/  FADD.FTZ R35, R35, R98 ;  /* 0x0000006223237221 */ /* 0x000fe20000010000 */
[-C--:B------:R-:W-:Y:S01]  /*0b00*/  FFMA.FTZ R59, R134, R98.reuse, R59 ;  /* 0x00000062863b7223 */ /* 0x080fe2000001003b */
[----:B------:R-:W-:Y:S01]  /*0b10*/  FMUL.FTZ R131, R67, R98 ;  /* 0x0000006243837220 */ /* 0x000fe20000410000 */
[----:B------:R-:W-:Y:S01]  /*0b20*/  FADD.FTZ R125, -R104, R125 ;  /* 0x0000007d687d7221 */ /* 0x000fe20000010100 */
[----:B------:R-:W-:Y:S01]  /*0b30*/  FADD.FTZ R98, R99, R126 ;  /* 0x0000007e63627221 */ /* 0x000fe20000010000 */
[----:B------:R-:W-:Y:S01]  /*0b40*/  FFMA.FTZ R97, R123, R126, R96 ;  /* 0x0000007e7b617223 */ /* 0x000fe20000010060 */
[----:B------:R-:W-:-:S02]  /*0b50*/  IMAD.U32 R100, R100, 0x10000, RZ ;  /* 0x0001000064647824 */ /* 0x000fc400078e00ff */
[----:B------:R-:W-:Y:S01]  /*0b60*/  FMUL.FTZ R125, R122, R125 ;  /* 0x0000007d7a7d7220 */ /* 0x000fe20000410000 */
[----:B------:R-:W-:Y:S01]  /*0b70*/  FMUL.FTZ R128, R60, R107 ;  /* 0x0000006b3c807220 */ /* 0x000fe20000410000 */
[----:B------:R-:W-:Y:S01]  /*0b80*/  FADD.FTZ R109, -R104, R109 ;  /* 0x0000006d686d7221 */ /* 0x000fe20000010100 */
        /* <DEDUP_REMOVED lines=9> */
[----:B------:R-:W-:-:S02]  /*0c20*/  FFMA.FTZ R96, R136, R133, R97 ;  /* 0x0000008588607223 */ /* 0x000fc40000010061 */
        /* <DEDUP_REMOVED lines=15> */
.L_x_881:
[----:B----4-:R-:W-:Y:S05]  /*0d20*/  BSYNC.RECONVERGENT B0 ;  /* 0x0000000000007941 */ /* 0x010fea0003800200 */
.L_x_880:
        /* <DEDUP_REMOVED lines=21> */
[----:B------:R-:W-:Y:S02]  /*0e80*/  IADD3 R105, PT, PT, R105, 0x100, RZ ;  /* 0x0000010069697810 */ /* 0x000fe40007ffe0ff */
[C---:B---3--:R-:W-:Y:S01]  /*0e90*/  SHF.L.U32 R139, R96.reuse, 0x10, RZ ;  /* 0x00000010608b7819 */ /* 0x048fe200000006ff */
[----:B------:R-:W-:Y:S01]  /*0ea0*/  IMAD.U32 R141, R97, 0x10000, RZ ;  /* 0x00010000618d7824 */ /* 0x000fe200078e00ff */
[----:B------:R-:W-:Y:S02]  /*0eb0*/  PRMT R137, R96, 0x7632, R137 ;  /* 0x0000763260897816 */ /* 0x000fe40000000089 */
[C---:B------:R-:W-:Y:S02]  /*0ec0*/  PRMT R142, R98.reuse, 0x7632, R142 ;  /* 0x00007632628e7816 */ /* 0x040fe4000000008e */
[----:B------:R-:W-:Y:S02]  /*0ed0*/  SHF.L.U32 R143, R98, 0x10, RZ ;  /* 0x00000010628f7819 */ /* 0x000fe400000006ff */
[C---:B------:R-:W-:Y:S01]  /*0ee0*/  PRMT R98, R99.reuse, 0x7632, R98 ;  /* 0x0000763263627816 */ /* 0x040fe20000000062 */
[----:B------:R-:W-:Y:S01]  /*0ef0*/  IMAD.U32 R145, R99, 0x10000, RZ ;  /* 0x0001000063917824 */ /* 0x000fe200078e00ff */
[----:B------:R-:W-:Y:S01]  /*0f00*/  PRMT R140, R97, 0x7632, R140 ;  /* 0x00007632618c7816 */ /* 0x000fe2000000008c */
[----:B------:R-:W-:Y:S01]  /*0f10*/  FADD.FTZ R139, -R104, R139 ;  /* 0x0000008b688b7221 */ /* 0x000fe20000010100 */
[----:B----4-:R-:W-:-:S02]  /*0f20*/  PRMT R96, R100, 0x7632, R96 ;  /* 0x0000763264607816 */ /* 0x010fc40000000060 */
[----:B------:R-:W-:Y:S01]  /*0f30*/  SHF.L.U32 R97, R100, 0x10, RZ ;  /* 0x0000001064617819 */ /* 0x000fe200000006ff */
[----:B------:R-:W-:Y:S01]  /*0f40*/  FADD.FTZ R141, -R104, R141 ;  /* 0x0000008d688d7221 */ /* 0x000fe20000010100 */
[----:B------:R-:W-:Y:S01]  /*0f50*/  SHF.L.U32 R99, R137, 0x10, RZ ;  /* 0x0000001089637819 */ /* 0x000fe200000006ff */
[C---:B------:R-:W-:Y:S01]  /*0f60*/  IMAD.U32 R147, R103.reuse, 0x10000, RZ ;  /* 0x0001000067937824 */ /* 0x040fe200078e00ff */
[----:B0-----:R-:W-:Y:S01]  /*0f70*/  PRMT R108, R102, 0x7632, R108 ;  /* 0x00007632666c7816 */ /* 0x001fe2000000006c */
[----:B------:R-:W-:Y:S01]  /*0f80*/  FADD.FTZ R143, -R104, R143 ;  /* 0x0000008f688f7221 */ /* 0x000fe20000010100 */
[----:B------:R-:W-:Y:S01]  /*0f90*/  SHF.L.U32 R109, R102, 0x10, RZ ;  /* 0x00000010666d7819 */ /* 0x000fe200000006ff */
[----:B------:R-:W-:Y:S01]  /*0fa0*/  IMAD.U32 R151, R98, 0x10000, RZ ;  /* 0x0001000062977824 */ /* 0x000fe200078e00ff */
[----:B------:R-:W-:Y:S01]  /*0fb0*/  PRMT R102, R103, 0x7632, R102 ;  /* 0x0000763267667816 */ /* 0x000fe20000000066 */
[----:B------:R-:W-:Y:S02]  /*0fc0*/  IMAD.U32 R103, R140, 0x10000, RZ ;  /* 0x000100008c677824 */ /* 0x000fe400078e00ff */
[----:B------:R-:W-:Y:S01]  /*0fd0*/  FADD.FTZ R145, -R104, R145 ;  /* 0x0000009168917221 */ /* 0x000fe20000010100 */
[----:B------:R-:W-:Y:S01]  /*0fe0*/  SHF.L.U32 R98, R96, 0x10, RZ ;  /* 0x0000001060627819 */ /* 0x000fe200000006ff */
[----:B-----5:R-:W-:Y:S01]  /*0ff0*/  FMUL.FTZ R137, R122, R139 ;  /* 0x0000008b7a897220 */ /* 0x020fe20000410000 */
[----:B------:R-:W-:Y:S01]  /*1000*/  FMUL.FTZ R140, R80, R97 ;  /* 0x00000061508c7220 */ /* 0x000fe20000410000 */
[----:B------:R-:W-:Y:S01]  /*1010*/  FMUL.FTZ R139, R122, R141 ;  /* 0x0000008d7a8b7220 */ /* 0x000fe20000410000 */
[----:B------:R-:W-:Y:S01]  /*1020*/  FADD.FTZ R99, -R104, R99 ;  /* 0x0000006368637221 */ /* 0x000fe20000010100 */
[C---:B------:R-:W-:Y:S01]  /*1030*/  FMUL.FTZ R141, R122.reuse, R143 ;  /* 0x0000008f7a8d7220 */ /* 0x040fe20000410000 */
[----:B------:R-:W-:Y:S01]  /*1040*/  FMUL.FTZ R143, R122, R145 ;  /* 0x000000917a8f7220 */ /* 0x000fe20000410000 */
[----:B------:R-:W-:Y:S01]  /*1050*/  PRMT R100, R101, 0x7632, R100 ;  /* 0x0000763265647816 */ /* 0x000fe20000000064 */
[----:B------:R-:W-:Y:S01]  /*1060*/  FADD.FTZ R24, R24, R97 ;  /* 0x0000006118187221 */ /* 0x000fe20000010000 */
[----:B------:R-:W-:Y:S01]  /*1070*/  FFMA.FTZ R48, R137, R97, R48 ;  /* 0x0000006189307223 */ /* 0x000fe20000010030 */
[----:B------:R-:W-:Y:S01]  /*1080*/  FADD.FTZ R96, R107, R140 ;  /* 0x0000008c6b607221 */ /* 0x000fe20000010000 */
[----:B------:R-:W-:Y:S01]  /*1090*/  FMUL.FTZ R145, R81, R98 ;  /* 0x0000006251917220 */ /* 0x000fe20000410000 */
[----:B------:R-:W-:-:S02]  /*10a0*/  IMAD.U32 R101, R101, 0x10000, RZ ;  /* 0x0001000065657824 */ /* 0x000fc400078e00ff */
[----:B------:R-:W-:Y:S01]  /*10b0*/  FMUL.FTZ R148, R122, R99 ;  /* 0x000000637a947220 */ /* 0x000fe20000410000 */
[----:B------:R-:W-:Y:S01]  /*10c0*/  FFMA.FTZ R97, R137, R140, R106 ;  /* 0x0000008c89617223 */ /* 0x000fe2000001006a */
[----:B-1----:R-:W-:Y:S01]  /*10d0*/  SHF.L.U32 R111, R142, 0x10, RZ ;  /* 0x000000108e6f7819 */ /* 0x002fe200000006ff */
[----:B------:R-:W-:Y:S01]  /*10e0*/  FADD.FTZ R99, R96, R145 ;  /* 0x0000009160637221 */ /* 0x000fe20000010000 */
[----:B------:R-:W-:Y:S02]  /*10f0*/  IMAD.U32 R100, R100, 0x10000, RZ ;  /* 0x0001000064647824 */ /* 0x000fe400078e00ff */
[----:B------:R-:W-:Y:S01]  /*1100*/  FMUL.FTZ R142, R82, R101 ;  /* 0x00000065528e7220 */ /* 0x000fe20000410000 */
[----:B------:R-:W-:Y:S01]  /*1110*/  FADD.FTZ R103, -R104, R103 ;  /* 0x0000006768677221 */ /* 0x000fe20000010100 */
        /* <DEDUP_REMOVED lines=21> */
[----:B------:R-:W-:-:S02]  /*1270*/  IMAD.U32 R102, R102, 0x10000, RZ ;  /* 0x0001000066667824 */ /* 0x000fc400078e00ff */
        /* <DEDUP_REMOVED lines=17> */
.L_x_883:
[----:B------:R-:W-:Y:S05]  /*1390*/  BSYNC.RECONVERGENT B0 ;  /* 0x0000000000007941 */ /* 0x000fea0003800200 */
.L_x_882:
        /* <DEDUP_REMOVED lines=18> */
[----:B------:R-:W5:Y:S01]  /*14c0*/  @P4 LDG.E.64 R164, desc[UR6][R110.64] ;  /* 0x000000066ea44981 */ /* 0x000f62000c1e1b00 */
[----:B-1----:R-:W-:-:S05]  /*14d0*/  @P2 IMAD.WIDE.U32 R108, R105, 0x10, R108 ;  /* 0x00000010696c2825 */ /* 0x002fca00078e006c */
[----:B------:R0:W5:Y:S01]  /*14e0*/  @P2 LDG.E.128 R84, desc[UR6][R108.64] ;  /* 0x000000066c542981 */ /* 0x000162000c1e1d00 */
[C---:B---3--:R-:W-:Y:S01]  /*14f0*/  PRMT R105, R96.reuse, 0x7632, R105 ;  /* 0x0000763260697816 */ /* 0x048fe20000000069 */
[----:B------:R-:W-:Y:S01]  /*1500*/  IMAD.U32 R153, R96, 0x10000, RZ ;  /* 0x0001000060997824 */ /* 0x000fe200078e00ff */
[C---:B------:R-:W-:Y:S02]  /*1510*/  PRMT R96, R97.reuse, 0x7632, R96 ;  /* 0x0000763261607816 */ /* 0x040fe40000000060 */
[----:B------:R-:W-:-:S05]  /*1520*/  SHF.L.U32 R97, R97, 0x10, RZ ;  /* 0x0000001061617819 */ /* 0x000fca00000006ff */
[----:B------:R-:W-:Y:S01]  /*1530*/  FADD.FTZ R155, -R104, R97 ;  /* 0x00000061689b7221 */ /* 0x000fe20000010100 */
[----:B------:R-:W-:Y:S01]  /*1540*/  SHF.L.U32 R97, R96, 0x10, RZ ;  /* 0x0000001060617819 */ /* 0x000fe200000006ff */
[C---:B------:R-:W-:Y:S01]  /*1550*/  IMAD.U32 R157, R98.reuse, 0x10000, RZ ;  /* 0x00010000629d7824 */ /* 0x040fe200078e00ff */
[----:B------:R-:W-:Y:S01]  /*1560*/  PRMT R156, R98, 0x7632, R156 ;  /* 0x00007632629c7816 */ /* 0x000fe2000000009c */
[C---:B------:R-:W-:Y:S01]  /*1570*/  FADD.FTZ R153, -R104.reuse, R153 ;  /* 0x0000009968997221 */ /* 0x040fe20000010100 */
[C---:B------:R-:W-:Y:S01]  /*1580*/  PRMT R98, R99.reuse, 0x7632, R98 ;  /* 0x0000763263627816 */ /* 0x040fe20000000062 */
[----:B0-----:R-:W-:Y:S01]  /*1590*/  FADD.FTZ R109, -R104, R97 ;  /* 0x00000061686d7221 */ /* 0x001fe20000010100 */
[C---:B----4-:R-:W-:Y:S01]  /*15a0*/  PRMT R96, R100.reuse, 0x7632, R96 ;  /* 0x0000763264607816 */ /* 0x050fe20000000060 */
[----:B------:R-:W-:Y:S01]  /*15b0*/  IMAD.U32 R97, R100, 0x10000, RZ ;  /* 0x0001000064617824 */ /* 0x000fe200078e00ff */
[----:B------:R-:W-:Y:S01]  /*15c0*/  SHF.L.U32 R159, R99, 0x10, RZ ;  /* 0x00000010639f7819 */ /* 0x000fe200000006ff */
[----:B------:R-:W-:Y:S01]  /*15d0*/  IMAD.U32 R105, R105, 0x10000, RZ ;  /* 0x0001000069697824 */ /* 0x000fe200078e00ff */
[----:B------:R-:W-:Y:S01]  /*15e0*/  SHF.L.U32 R111, R98, 0x10, RZ ;  /* 0x00000010626f7819 */ /* 0x000fe200000006ff */
[----:B------:R-:W-:-:S02]  /*15f0*/  IMAD.U32 R99, R156, 0x10000, RZ ;  /* 0x000100009c637824 */ /* 0x000fc400078e00ff */
[----:B-----5:R-:W-:Y:S01]  /*1600*/  FMUL.FTZ R153, R122, R153 ;  /* 0x000000997a997220 */ /* 0x020fe20000410000 */
[----:B------:R-:W-:Y:S02]  /*1610*/  IMAD.U32 R98, R96, 0x10000, RZ ;  /* 0x0001000060627824 */ /* 0x000fe400078e00ff */
[-C--:B------:R-:W-:Y:S01]  /*1620*/  FMUL.FTZ R156, R72, R97.reuse ;  /* 0x00000061489c7220 */ /* 0x080fe20000410000 */
[C---:B------:R-:W-:Y:S01]  /*1630*/  FADD.FTZ R105, -R104.reuse, R105 ;  /* 0x0000006968697221 */ /* 0x040fe20000010100 */
[--C-:B------:R-:W-:Y:S01]  /*1640*/  FADD.FTZ R171, -R104, R99.reuse ;  /* 0x0000006368ab7221 */ /* 0x100fe20000010100 */
[C---:B------:R-:W-:Y:S01]  /*1650*/  PRMT R99, R101.reuse, 0x7632, R99 ;  /* 0x0000763265637816 */ /* 0x040fe20000000063 */
[----:B------:R-:W-:Y:S01]  /*1660*/  FADD.FTZ R16, R16, R97 ;  /* 0x0000006110107221 */ /* 0x000fe20000010000 */
[----:B------:R-:W-:Y:S01]  /*1670*/  SHF.L.U32 R101, R101, 0x10, RZ ;  /* 0x0000001065657819 */ /* 0x000fe200000006ff */
[----:B------:R-:W-:Y:S01]  /*1680*/  FFMA.FTZ R40, R153, R97, R40 ;  /* 0x0000006199287223 */ /* 0x000fe20000010028 */
[----:B------:R-:W-:Y:S01]  /*1690*/  FADD.FTZ R96, R107, R156 ;  /* 0x0000009c6b607221 */ /* 0x000fe20000010000 */
[----:B------:R-:W-:Y:S01]  /*16a0*/  FMUL.FTZ R161, R73, R98 ;  /* 0x0000006249a17220 */ /* 0x000fe20000410000 */
[----:B------:R-:W-:Y:S01]  /*16b0*/  FMUL.FTZ R162, R122, R105 ;  /* 0x000000697aa27220 */ /* 0x000fe20000410000 */
[----:B------:R-:W-:Y:S01]  /*16c0*/  FFMA.FTZ R97, R153, R156, R106 ;  /* 0x0000009c99617223 */ /* 0x000fe2000001006a */
[----:B------:R-:W-:Y:S01]  /*16d0*/  SHF.L.U32 R100, R99, 0x10, RZ ;  /* 0x0000001063647819 */ /* 0x000fe200000006ff */
[----:B------:R-:W-:Y:S01]  /*16e0*/  FADD.FTZ R99, R96, R161 ;  /* 0x000000a160637221 */ /* 0x000fe20000010000 */
[----:B------:R-:W-:Y:S01]  /*16f0*/  FMUL.FTZ R155, R122, R155 ;  /* 0x0000009b7a9b7220 */ /* 0x000fe20000410000 */
[----:B------:R-:W-:Y:S01]  /*1700*/  FMUL.FTZ R158, R74, R101 ;  /* 0x000000654a9e7220 */ /* 0x000fe20000410000 */
[----:B------:R-:W-:Y:S01]  /*1710*/  FFMA.FTZ R96, R162, R161, R97 ;  /* 0x000000a1a2607223 */ /* 0x000fe20000010061 */
[C---:B------:R-:W-:Y:S01]  /*1720*/  FADD.FTZ R157, -R104.reuse, R157 ;  /* 0x0000009d689d7221 */ /* 0x040fe20000010100 */
[C---:B------:R-:W-:Y:S01]  /*1730*/  FADD.FTZ R159, -R104.reuse, R159 ;  /* 0x0000009f689f7221 */ /* 0x040fe20000010100 */
[----:B------:R-:W-:Y:S01]  /*1740*/  FADD.FTZ R175, -R104, R111 ;  /* 0x0000006f68af7221 */ /* 0x000fe20000010100 */
[----:B------:R-:W-:Y:S01]  /*1750*/  PRMT R104, R102, 0x7632, R104 ;  /* 0x0000763266687816 */ /* 0x000fe20000000068 */
[----:B------:R-:W-:Y:S01]  /*1760*/  FADD.FTZ R17, R17, R98 ;  /* 0x0000006211117221 */ /* 0x000fe20000010000 */
[----:B------:R-:W-:Y:S01]  /*1770*/  FFMA.FTZ R41, R162, R98, R41 ;  /* 0x00000062a2297223 */ /* 0x000fe20000010029 */
[----:B------:R-:W-:-:S02]  /*1780*/  IMAD.U32 R111, R102, 0x10000, RZ ;  /* 0x00010000666f7824 */ /* 0x000fc400078e00ff */
[C---:B------:R-:W-:Y:S01]  /*1790*/  FMUL.FTZ R170, R122.reuse, R109 ;  /* 0x0000006d7aaa7220 */ /* 0x040fe20000410000 */
[----:B------:R-:W-:Y:S01]  /*17a0*/  FMUL.FTZ R163, R75, R100 ;  /* 0x000000644ba37220 */ /* 0x000fe20000410000 */
[----:B------:R-:W-:Y:S01]  /*17b0*/  FADD.FTZ R98, R99, R158 ;  /* 0x0000009e63627221 */ /* 0x000fe20000010000 */
[----:B------:R-:W-:Y:S01]  /*17c0*/  FFMA.FTZ R97, R155, R158, R96 ;  /* 0x0000009e9b617223 */ /* 0x000fe20000010060 */
[----:B------:R-:W-:Y:S01]  /*17d0*/  FMUL.FTZ R157, R122, R157 ;  /* 0x0000009d7a9d7220 */ /* 0x000fe20000410000 */
[----:B------:R-:W-:Y:S02]  /*17e0*/  IMAD.U32 R104, R104, 0x10000, RZ ;  /* 0x0001000068687824 */ /* 0x000fe400078e00ff */
[----:B------:R-:W-:Y:S01]  /*17f0*/  FMUL.FTZ R160, R68, R111 ;  /* 0x0000006f44a07220 */ /* 0x000fe20000410000 */
[----:B------:R-:W-:Y:S01]  /*1800*/  FADD.FTZ R99, R98, R163 ;  /* 0x000000a362637221 */ /* 0x000fe20000010000 */
        /* <DEDUP_REMOVED lines=21> */
[----:B------:R-:W-:Y:S01]  /*1960*/  FADD.FTZ R19, R19, R100 ;  /* 0x0000006413137221 */ /* 0x000fe20000010000 */
[----:B------:R-:W-:Y:S01]  /*1970*/  FFMA.FTZ R43, R170, R100, R43 ;  /* 0x00000064aa2b7223 */ /* 0x000fe2000001002b */
[----:B------:R-:W-:Y:S01]  /*1980*/  FADD.FTZ R13, R13, R104 ;  /* 0x000000680d0d7221 */ /* 0x000fe20000010000 */
[----:B------:R-:W-:Y:S01]  /*1990*/  FFMA.FTZ R37, R172, R104, R37 ;  /* 0x00000068ac257223 */ /* 0x000fe20000010025 */
[----:B------:R-:W-:Y:S01]  /*19a0*/  FFMA.FTZ R38, R159, R103, R38 ;  /* 0x000000679f267223 */ /* 0x000fe20000010026 */
[----:B------:R-:W-:Y:S01]  /*19b0*/  FADD.FTZ R15, R15, R102 ;  /* 0x000000660f0f7221 */ /* 0x000fe20000010000 */
[----:B------:R-:W-:Y:S01]  /*19c0*/  FFMA.FTZ R39, R176, R102, R39 ;  /* 0x00000066b0277223 */ /* 0x000fe20000010027 */
[----:B------:R-:W-:Y:S01]  /*19d0*/  FADD.FTZ R107, R98, R173 ;  /* 0x000000ad626b7221 */ /* 0x000fe20000010000 */
[----:B------:R-:W-:-:S07]  /*19e0*/  FFMA.FTZ R106, R176, R173, R96 ;  /* 0x000000adb06a7223 */ /* 0x000fce0000010060 */
.L_x_885:
[----:B------:R-:W-:Y:S05]  /*19f0*/  BSYNC.RECONVERGENT B0 ;  /* 0x0000000000007941 */ /* 0x000fea0003800200 */
.L_x_884:
        /* <DEDUP_REMOVED lines=58> */
[----:B------:R-:W-:-:S03]  /*1da0*/  FADD.FTZ R96, R103, R96 ;  /* 0x0000006067607221 */ /* 0x000fc60000010000 */
[--C-:B---3--:R-:W-:Y:S01]  /*1db0*/  FADD.FTZ R175, R175, R104.reuse ;  /* 0x00000068afaf7221 */ /* 0x108fe20000010000 */
[----:B------:R-:W-:Y:S01]  /*1dc0*/  FADD.FTZ R96, R96, R105 ;  /* 0x0000006960607221 */ /* 0x000fe20000010000 */
[----:B------:R-:W-:Y:S02]  /*1dd0*/  PRMT R104, R9, 0x7632, R104 ;  /* 0x0000763209687816 */ /* 0x000fe40000000068 */
[----:B------:R-:W-:Y:S01]  /*1de0*/  FADD.FTZ R175, R106, R175 ;  /* 0x000000af6aaf7221 */ /* 0x000fe20000010000 */
[----:B------:R-:W-:Y:S01]  /*1df0*/  FADD.FTZ R96, R107, R96 ;  /* 0x000000606b607221 */ /* 0x000fe20000010000 */
[----:B------:R-:W-:Y:S02]  /*1e00*/  PRMT R105, R11, 0x7632, R105 ;  /* 0x000076320b697816 */ /* 0x000fe40000000069 */
[----:B0-----:R-:W-:Y:S01]  /*1e10*/  FADD.FTZ R175, R175, R108 ;  /* 0x0000006cafaf7221 */ /* 0x001fe20000010000 */
[----:B------:R-:W-:Y:S01]  /*1e20*/  FADD.FTZ R96, R96, R109 ;  /* 0x0000006d60607221 */ /* 0x000fe20000010000 */
[----:B------:R-:W-:-:S02]  /*1e30*/  P2R R109, PR, RZ, 0x4 ;  /* 0x00000004ff6d7803 */ /* 0x000fc40000000000 */
        /* <DEDUP_REMOVED lines=72> */
.L_x_890:
        /* <DEDUP_REMOVED lines=58> */
.L_x_889:
[----:B------:R-:W-:-:S04]  /*2660*/  UISETP.NE.U32.AND UP0, UPT, UR4, URZ, UPT ;  /* 0x000000ff0400728c */ /* 0x000fc8000bf05070 */
[----:B------:R-:W-:-:S09]  /*2670*/  UISETP.NE.AND.EX UP0, UPT, UR5, URZ, UPT, UP0 ;  /* 0x000000ff0500728c */ /* 0x000fd2000bf05300 */
[----:B------:R-:W-:Y:S05]  /*2680*/  BRA.U UP0, `(.L_x_892) ;  /* 0x0000000100f87547 */ /* 0x000fea000b800000 */
[-CC-:B------:R-:W-:Y:S01]  /*2690*/  FFMA.FTZ R111, R127, R100.reuse, R101.reuse ;  /* 0x000000647f6f7223 */ /* 0x180fe20000010065 */
[----:B------:R-:W-:Y:S02]  /*26a0*/  IMAD.U32 R99, R98, 0x10000, RZ ;  /* 0x0001000062637824 */ /* 0x000fe400078e00ff */
[-C--:B------:R-:W-:Y:S01]  /*26b0*/  FFMA.FTZ R98, R136, R100.reuse, R101 ;  /* 0x0000006488627223 */ /* 0x080fe20000010065 */
[----:B------:R-:W-:Y:S02]  /*26c0*/  IMAD.U32 R103, R11, 0x10000, RZ ;  /* 0x000100000b677824 */ /* 0x000fe400078e00ff */
[----:B------:R-:W-:Y:S01]  /*26d0*/  FADD.FTZ R111, R130, -R111 ;  /* 0x8000006f826f7221 */ /* 0x000fe20000010000 */
[-C--:B------:R-:W-:Y:S01]  /*26e0*/  FFMA.FTZ R102, R138, R100.reuse, R101 ;  /* 0x000000648a667223 */ /* 0x080fe20000010065 */
[----:B------:R-:W-:Y:S01]  /*26f0*/  FADD.FTZ R106, R133, -R98 ;  /* 0x80000062856a7221 */ /* 0x000fe20000010000 */
[----:B------:R-:W-:Y:S01]  /*2700*/  SHF.L.U32 R105, R105, 0x10, RZ ;  /* 0x0000001069697819 */ /* 0x000fe200000006ff */
[----:B-----5:R-:W-:Y:S01]  /*2710*/  FFMA.FTZ R98, R122, R111, R103 ;  /* 0x0000006f7a627223 */ /* 0x020fe20000010067 */
[----:B------:R-:W-:Y:S01]  /*2720*/  FADD.FTZ R110, R135, -R102 ;  /* 0x80000066876e7221 */ /* 0x000fe20000010000 */
[----:B------:R-:W-:Y:S01]  /*2730*/  LOP3.LUT P4, RZ, R117, 0xff0000, RZ, 0xc0, !PT ;  /* 0x00ff000075ff7812 */ /* 0x000fe2000788c0ff */
[----:B------:R-:W-:Y:S01]  /*2740*/  FFMA.FTZ R107, R125, R100, R101 ;  /* 0x000000647d6b7223 */ /* 0x000fe20000010065 */
[----:B------:R-:W-:Y:S01]  /*2750*/  FMUL.FTZ R98, R98, UR13 ;  /* 0x0000000d62627c20 */ /* 0x000fe20008410000 */
[----:B------:R-:W-:Y:S01]  /*2760*/  FFMA.FTZ R103, R122, R106, R99 ;  /* 0x0000006a7a677223 */ /* 0x000fe20000010063 */
[----:B------:R-:W-:Y:S01]  /*2770*/  IMAD.U32 R99, R104, 0x10000, RZ ;  /* 0x0001000068637824 */ /* 0x000fe200078e00ff */
[----:B------:R-:W-:Y:S01]  /*2780*/  SHF.L.U32 R97, R10, 0x10, RZ ;  /* 0x000000100a617819 */ /* 0x000fe200000006ff */
[----:B------:R-:W-:Y:S01]  /*2790*/  FFMA.FTZ R105, R122, R110, R105 ;  /* 0x0000006e7a697223 */ /* 0x000fe20000010069 */
[-C--:B------:R-:W-:Y:S01]  /*27a0*/  FFMA.FTZ R104, R134, R100.reuse, R101 ;  /* 0x0000006486687223 */ /* 0x080fe20000010065 */
[----:B------:R-:W-:Y:S01]  /*27b0*/  FSEL R106, R98, RZ, P4 ;  /* 0x000000ff626a7208 */ /* 0x000fe20002000000 */
[----:B------:R-:W-:Y:S01]  /*27c0*/  FADD.FTZ R102, R128, -R107 ;  /* 0x8000006b80667221 */ /* 0x000fe20000010000 */
[----:B------:R-:W-:Y:S01]  /*27d0*/  ISETP.GE.U32.AND P4, PT, R116, RZ, PT ;  /* 0x000000ff7400720c */ /* 0x000fe20003f86070 */
[----:B------:R-:W-:Y:S01]  /*27e0*/  FFMA.FTZ R107, R123, R100, R101 ;  /* 0x000000647b6b7223 */ /* 0x000fe20000010065 */
[----:B------:R-:W-:Y:S01]  /*27f0*/  FADD.FTZ R104, R131, -R104 ;  /* 0x8000006883687221 */ /* 0x000fe20000010000 */
[----:B------:R-:W-:Y:S01]  /*2800*/  FMUL.FTZ R105, R105, UR13 ;  /* 0x0000000d69697c20 */ /* 0x000fe20008410000 */
[----:B------:R-:W-:Y:S01]  /*2810*/  FFMA.FTZ R102, R122, R102, R97 ;  /* 0x000000667a667223 */ /* 0x000fe20000010061 */
[----:B------:R-:W-:Y:S01]  /*2820*/  ISETP.GE.U32.AND.EX P4, PT, R117, 0x1000000, PT, P4 ;  /* 0x010000007500780c */ /* 0x000fe20003f86140 */
[----:B------:R-:W-:Y:S01]  /*2830*/  FADD.FTZ R107, R126, -R107 ;  /* 0x8000006b7e6b7221 */ /* 0x000fe20000010000 */
[----:B------:R-:W-:Y:S01]  /*2840*/  SHF.L.U32 R97, R9, 0x10, RZ ;  /* 0x0000001009617819 */ /* 0x000fe200000006ff */
        /* <DEDUP_REMOVED lines=34> */
.L_x_892:
[-CC-:B------:R-:W-:Y:S01]  /*2a70*/  FFMA.FTZ R89, R127, R100.reuse, R101.reuse ;  /* 0x000000647f597223 */ /* 0x180fe20000010065 */
[-C--:B------:R-:W-:Y:S01]  /*2a80*/  FFMA.FTZ R88, R138, R100.reuse, R101 ;  /* 0x000000648a587223 */ /* 0x080fe20000010065 */
[----:B------:R-:W-:Y:S01]  /*2a90*/  IMAD.U32 R91, R11, 0x10000, RZ ;  /* 0x000100000b5b7824 */ /* 0x000fe200078e00ff */
[----:B------:R-:W-:Y:S01]  /*2aa0*/  SHF.L.U32 R99, R99, 0x10, RZ ;  /* 0x0000001063637819 */ /* 0x000fe200000006ff */
[----:B------:R-:W-:Y:S01]  /*2ab0*/  FADD.FTZ R89, R130, -R89 ;  /* 0x8000005982597221 */ /* 0x000fe20000010000 */
[----:B------:R-:W-:Y:S01]  /*2ac0*/  FADD.FTZ R88, R135, -R88 ;  /* 0x8000005887587221 */ /* 0x000fe20000010000 */
[----:B------:R-:W-:Y:S01]  /*2ad0*/  ISETP.GE.U32.AND P4, PT, R116, RZ, PT ;  /* 0x000000ff7400720c */ /* 0x000fe20003f86070 */
[----:B------:R-:W-:Y:S01]  /*2ae0*/  FFMA.FTZ R90, R134, R100, R101 ;  /* 0x00000064865a7223 */ /* 0x000fe20000010065 */
[C---:B-----5:R-:W-:Y:S01]  /*2af0*/  FFMA.FTZ R102, R122.reuse, R89, R91 ;  /* 0x000000597a667223 */ /* 0x060fe2000001005b */
[----:B------:R-:W-:Y:S01]  /*2b00*/  FFMA.FTZ R91, R122, R88, R99 ;  /* 0x000000587a5b7223 */ /* 0x000fe20000010063 */
[-CC-:B------:R-:W-:Y:S01]  /*2b10*/  FFMA.FTZ R88, R136, R100.reuse, R101.reuse ;  /* 0x0000006488587223 */ /* 0x180fe20000010065 */
[-CC-:B------:R-:W-:Y:S01]  /*2b20*/  FFMA.FTZ R89, R123, R100.reuse, R101.reuse ;  /* 0x000000647b597223 */ /* 0x180fe20000010065 */
[----:B------:R-:W-:Y:S01]  /*2b30*/  FFMA.FTZ R99, R125, R100, R101 ;  /* 0x000000647d637223 */ /* 0x000fe20000010065 */
[----:B------:R-:W-:Y:S01]  /*2b40*/  SHF.L.U32 R103, R10, 0x10, RZ ;  /* 0x000000100a677819 */ /* 0x000fe200000006ff */
[----:B------:R-:W-:Y:S01]  /*2b50*/  FADD.FTZ R105, R133, -R88 ;  /* 0x8000005885697221 */ /* 0x000fe20000010000 */
[----:B------:R-:W-:-:S02]  /*2b60*/  IMAD.U32 R88, R9, 0x10000, RZ ;  /* 0x0001000009587824 */ /* 0x000fc400078e00ff */
[----:B------:R-:W-:Y:S01]  /*2b70*/  FADD.FTZ R89, R126, -R89 ;  /* 0x800000597e597221 */ /* 0x000fe20000010000 */
[----:B------:R-:W-:Y:S01]  /*2b80*/  FADD.FTZ R99, R128, -R99 ;  /* 0x8000006380637221 */ /* 0x000fe20000010000 */
[----:B------:R-:W-:Y:S01]  /*2b90*/  ISETP.GE.U32.AND.EX P4, PT, R117, 0x1000000, PT, P4 ;  /* 0x010000007500780c */ /* 0x000fe20003f86140 */
[----:B------:R-:W-:Y:S02]  /*2ba0*/  IMAD.U32 R98, R98, 0x10000, RZ ;  /* 0x0001000062627824 */ /* 0x000fe400078e00ff */
[C---:B------:R-:W-:Y:S01]  /*2bb0*/  FFMA.FTZ R104, R122.reuse, R89, R88 ;  /* 0x000000597a687223 */ /* 0x040fe20000010058 */
[----:B------:R-:W-:Y:S01]  /*2bc0*/  FMUL.FTZ R88, R91, UR13 ;  /* 0x0000000d5b587c20 */ /* 0x000fe20008410000 */
[----:B------:R-:W-:Y:S01]  /*2bd0*/  FFMA.FTZ R107, R122, R99, R103 ;  /* 0x000000637a6b7223 */ /* 0x000fe20000010067 */
[----:B------:R-:W-:Y:S01]  /*2be0*/  FADD.FTZ R89, R131, -R90 ;  /* 0x8000005a83597221 */ /* 0x000fe20000010000 */
[----:B------:R-:W-:Y:S01]  /*2bf0*/  FMUL.FTZ R90, R102, UR13 ;  /* 0x0000000d665a7c20 */ /* 0x000fe20008410000 */
[----:B------:R-:W-:Y:S01]  /*2c00*/  SHF.L.U32 R97, R97, 0x10, RZ ;  /* 0x0000001061617819 */ /* 0x000fe200000006ff */
[----:B------:R-:W-:Y:S01]  /*2c10*/  FFMA.FTZ R178, R122, R105, R98 ;  /* 0x000000697ab27223 */ /* 0x000fe20000010062 */
[----:B------:R-:W-:Y:S01]  /*2c20*/  FSEL R99, R88, RZ, P4 ;  /* 0x000000ff58637208 */ /* 0x000fe20002000000 */
[----:B------:R-:W-:Y:S01]  /*2c30*/  FMUL.FTZ R88, R107, UR13 ;  /* 0x0000000d6b587c20 */ /* 0x000fe20008410000 */
[----:B------:R-:W-:Y:S01]  /*2c40*/  LOP3.LUT P4, RZ, R117, 0xff0000, RZ, 0xc0, !PT ;  /* 0x00ff000075ff7812 */ /* 0x000fe2000788c0ff */
[----:B------:R-:W-:Y:S01]  /*2c50*/  FFMA.FTZ R89, R122, R89, R97 ;  /* 0x000000597a597223 */ /* 0x000fe20000010061 */
[----:B------:R-:W-:Y:S01]  /*2c60*/  FFMA.FTZ R97, R3, R100, R101 ;  /* 0x0000006403617223 */ /* 0x000fe20000010065 */
[----:B------:R-:W-:Y:S01]  /*2c70*/  FMUL.FTZ R98, R178, UR13 ;  /* 0x0000000db2627c20 */ /* 0x000fe20008410000 */
[----:B------:R-:W-:Y:S01]  /*2c80*/  FSEL R180, R90, RZ, P4 ;  /* 0x000000ff5ab47208 */ /* 0x000fe20002000000 */
[----:B------:R-:W-:Y:S01]  /*2c90*/  IMAD.U32 R103, R8, 0x10000, RZ ;  /* 0x0001000008677824 */ /* 0x000fe200078e00ff */
[----:B------:R-:W-:Y:S01]  /*2ca0*/  LOP3.LUT P4, RZ, R117, 0xff, RZ, 0xc0, !PT ;  /* 0x000000ff75ff7812 */ /* 0x000fe2000788c0ff */
[----:B------:R-:W-:Y:S01]  /*2cb0*/  FADD.FTZ R97, R124, -R97 ;  /* 0x800000617c617221 */ /* 0x000fe20000010000 */
[----:B------:R-:W-:Y:S01]  /*2cc0*/  FMUL.FTZ R90, R104, UR13 ;  /* 0x0000000d685a7c20 */ /* 0x000fe20008410000 */
[----:B------:R-:W-:-:S02]  /*2cd0*/  SHF.L.U32 R105, R96, 0x10, RZ ;  /* 0x0000001060697819 */ /* 0x000fc400000006ff */
[----:B------:R-:W-:Y:S01]  /*2ce0*/  FSEL R110, R88, RZ, P4 ;  /* 0x000000ff586e7208 */ /* 0x000fe20002000000 */
[----:B------:R-:W-:Y:S01]  /*2cf0*/  FFMA.FTZ R88, R132, R100, R101 ;  /* 0x0000006484587223 */ /* 0x000fe20000010065 */
[----:B------:R-:W-:Y:S01]  /*2d00*/  LOP3.LUT P4, RZ, R117, 0xff00, RZ, 0xc0, !PT ;  /* 0x0000ff0075ff7812 */ /* 0x000fe2000788c0ff */
[----:B------:R-:W-:Y:S01]  /*2d10*/  FFMA.FTZ R103, R122, R97, R103 ;  /* 0x000000617a677223 */ /* 0x000fe20000010067 */
[----:B------:R-:W-:Y:S01]  /*2d20*/  F2FP.BF16.F32.PACK_AB R91, R91, R102 ;  /* 0x000000665b5b723e */ /* 0x000fe200000010ff */
[----:B------:R-:W-:Y:S01]  /*2d30*/  FADD.FTZ R97, R129, -R88 ;  /* 0x8000005881617221 */ /* 0x000fe20000010000 */
[----:B------:R-:W-:Y:S01]  /*2d40*/  FSEL R111, R98, RZ, P4 ;  /* 0x000000ff626f7208 */ /* 0x000fe20002000000 */
[C---:B------:R-:W-:Y:S01]  /*2d50*/  FMUL.FTZ R88, R89.reuse, UR13 ;  /* 0x0000000d59587c20 */ /* 0x040fe20008410000 */
[----:B------:R-:W-:Y:S01]  /*2d60*/  LOP3.LUT P4, RZ, R116, 0xff0000, RZ, 0xc0, !PT ;  /* 0x00ff000074ff7812 */ /* 0x000fe2000788c0ff */
[----:B------:R-:W-:Y:S01]  /*2d70*/  FFMA.FTZ R98, R122, R97, R105 ;  /* 0x000000617a627223 */ /* 0x000fe20000010069 */
[----:B------:R-:W-:-:S02]  /*2d80*/  F2FP.BF16.F32.PACK_AB R89, R89, R104 ;  /* 0x000000685959723e */ /* 0x000fc400000010ff */
[----:B------:R-:W-:Y:S01]  /*2d90*/  FSEL R106, R90, RZ, P4 ;  /* 0x000000ff5a6a7208 */ /* 0x000fe20002000000 */
[----:B------:R-:W-:Y:S01]  /*2da0*/  FMUL.FTZ R90, R103, UR13 ;  /* 0x0000000d675a7c20 */ /* 0x000fe20008410000 */
[----:B------:R-:W-:Y:S01]  /*2db0*/  LOP3.LUT P4, RZ, R116, 0xff000000, RZ, 0xc0, !PT ;  /* 0xff00000074ff7812 */ /* 0x000fe2000788c0ff */
[----:B------:R-:W-:Y:S01]  /*2dc0*/  FMUL.FTZ R102, R98, UR13 ;  /* 0x0000000d62667c20 */ /* 0x000fe20008410000 */
[----:B------:R-:W-:Y:S02]  /*2dd0*/  F2FP.BF16.F32.PACK_AB R99, R99, R180 ;  /* 0x000000b46363723e */ /* 0x000fe400000010ff */
        /* <DEDUP_REMOVED lines=11> */
.L_x_888:
        /* <DEDUP_REMOVED lines=81> */
.L_x_894:
        /* <DEDUP_REMOVED lines=79> */
.L_x_893:
        /* <DEDUP_REMOVED lines=86> */
.L_x_895:
[-CC-:B------:R-:W-:Y:S01]  /*3df0*/  FFMA.FTZ R89, R127, R100.reuse, R101.reuse ;  /* 0x000000647f597223 */ /* 0x180fe20000010065 */
[----:B------:R-:W-:Y:S01]  /*3e00*/  IMAD.U32 R91, R11, 0x10000, RZ ;  /* 0x000100000b5b7824 */ /* 0x000fe200078e00ff */
[----:B------:R-:W-:Y:S01]  /*3e10*/  LOP3.LUT P4, RZ, R117, 0xff0000, RZ, 0xc0, !PT ;  /* 0x00ff000075ff7812 */ /* 0x000fe2000788c0ff */
[----:B------:R-:W-:Y:S01]  /*3e20*/  FFMA.FTZ R90, R138, R100, R101 ;  /* 0x000000648a5a7223 */ /* 0x000fe20000010065 */
[----:B------:R-:W-:Y:S01]  /*3e30*/  FADD.FTZ R89, R130, -R89 ;  /* 0x8000005982597221 */ /* 0x000fe20000010000 */
[----:B------:R-:W-:Y:S02]  /*3e40*/  SHF.L.U32 R99, R99, 0x10, RZ ;  /* 0x0000001063637819 */ /* 0x000fe400000006ff */
[----:B------:R-:W-:Y:S01]  /*3e50*/  SHF.L.U32 R97, R97, 0x10, RZ ;  /* 0x0000001061617819 */ /* 0x000fe200000006ff */
[----:B-----5:R-:W-:Y:S01]  /*3e60*/  FFMA.FTZ R105, R122, R89, R91 ;  /* 0x000000597a697223 */ /* 0x020fe2000001005b */
[----:B------:R-:W-:Y:S01]  /*3e70*/  FADD.FTZ R89, R135, -R90 ;  /* 0x8000005a87597221 */ /* 0x000fe20000010000 */
[----:B------:R-:W-:-:S02]  /*3e80*/  IMAD.U32 R91, R10, 0x10000, RZ ;  /* 0x000100000a5b7824 */ /* 0x000fc400078e00ff */
[----:B------:R-:W-:Y:S01]  /*3e90*/  FMUL.FTZ R88, R105, UR13 ;  /* 0x0000000d69587c20 */ /* 0x000fe20008410000 */
[----:B------:R-:W-:Y:S01]  /*3ea0*/  FFMA.FTZ R180, R122, R89, R99 ;  /* 0x000000597ab47223 */ /* 0x000fe20000010063 */
[----:B------:R-:W-:-:S03]  /*3eb0*/  FFMA.FTZ R89, R125, R100, R101 ;  /* 0x000000647d597223 */ /* 0x000fc60000010065 */
        /* <DEDUP_REMOVED lines=21> */
[----:B------:R-:W-:Y:S01]  /*4010*/  FSEL R179, R90, RZ, P4 ;  /* 0x000000ff5ab37208 */ /* 0x000fe20002000000 */
[----:B------:R-:W-:Y:S01]  /*4020*/  IMAD.U32 R91, R96, 0x10000, RZ ;  /* 0x00010000605b7824 */ /* 0x000fe200078e00ff */
[----:B------:R-:W-:Y:S01]  /*4030*/  LOP3.LUT P4, RZ, R117, 0xff, RZ, 0xc0, !PT ;  /* 0x000000ff75ff7812 */ /* 0x000fe2000788c0ff */
[----:B------:R-:W-:-:S03]  /*4040*/  FMUL.FTZ R90, R94, UR13 ;  /* 0x0000000d5e5a7c20 */ /* 0x000fc60008410000 */
        /* <DEDUP_REMOVED lines=9> */
[----:B------:R-:W-:Y:S01]  /*40e0*/  FFMA.FTZ R95, R122, R89, R97 ;  /* 0x000000597a5f7223 */ /* 0x000fe20000010061 */
[----:B------:R-:W-:Y:S01]  /*40f0*/  F2FP.BF16.F32.PACK_AB R98, R111, R98 ;  /* 0x000000626f62723e */ /* 0x000fe200000010ff */
[----:B------:R-:W-:Y:S01]  /*4100*/  FADD.FTZ R89, R129, -R88 ;  /* 0x8000005881597221 */ /* 0x000fe20000010000 */
[----:B------:R-:W-:Y:S01]  /*4110*/  FSEL R175, R92, RZ, P4 ;  /* 0x000000ff5caf7208 */ /* 0x000fe20002000000 */
[----:B------:R-:W-:Y:S01]  /*4120*/  FMUL.FTZ R88, R95, UR13 ;  /* 0x0000000d5f587c20 */ /* 0x000fe20008410000 */
[----:B------:R-:W-:Y:S01]  /*4130*/  LOP3.LUT P4, RZ, R116, 0xff0000, RZ, 0xc0, !PT ;  /* 0x00ff000074ff7812 */ /* 0x000fe2000788c0ff */
[----:B------:R-:W-:Y:S01]  /*4140*/  FFMA.FTZ R93, R122, R89, R91 ;  /* 0x000000597a5d7223 */ /* 0x000fe2000001005b */
[----:B------:R-:W-:Y:S01]  /*4150*/  FFMA.FTZ R89, R3, R100, R101 ;  /* 0x0000006403597223 */ /* 0x000fe20000010065 */
[----:B------:R-:W-:-:S02]  /*4160*/  SHF.L.U32 R91, R8, 0x10, RZ ;  /* 0x00000010085b7819 */ /* 0x000fc400000006ff */
[----:B------:R-:W-:Y:S01]  /*4170*/  FSEL R97, R90, RZ, P4 ;  /* 0x000000ff5a617208 */ /* 0x000fe20002000000 */
[----:B------:R-:W-:Y:S01]  /*4180*/  FADD.FTZ R89, R124, -R89 ;  /* 0x800000597c597221 */ /* 0x000fe20000010000 */
        /* <DEDUP_REMOVED lines=26> */
[----:B------:R-:W-:Y:S02]  /*4330*/  F2FP.BF16.F32.PACK_AB R92, R105, R92 ;  /* 0x0000005c695c723e */ /* 0x000fe400000010ff */
[----:B------:R-:W-:-:S07]  /*4340*/  F2FP.BF16.F32.PACK_AB R96, R103, R96 ;  /* 0x000000606760723e */ /* 0x000fce00000010ff */
.L_x_891:
        /* <DEDUP_REMOVED lines=14> */
.L_x_887:
[----:B------:R-:W-:Y:S05]  /*4430*/  BSYNC.RECONVERGENT B0 ;  /* 0x0000000000007941 */ /* 0x000fea0003800200 */
.L_x_886:
        /* <DEDUP_REMOVED lines=103> */
.L_x_900:
        /* <DEDUP_REMOVED lines=69> */
[----:B------:R-:W-:-:S03]  /*4f00*/  SHF.L.U32 R95, R4, 0x10, RZ ;  /* 0x00000010045f7819 */ /* 0x000fc600000006ff */
        /* <DEDUP_REMOVED lines=17> */
.L_x_899:
        /* <DEDUP_REMOVED lines=83> */
.L_x_902:
        /* <DEDUP_REMOVED lines=75> */
.L_x_898:
        /* <DEDUP_REMOVED lines=8> */
[----:B------:R-:W-:Y:S01]  /*5a80*/  FFMA.FTZ R90, R154, R100, R101 ;  /* 0x000000649a5a7223 */ /* 0x000fe20000010065 */
[----:B------:R-:W-:-:S03]  /*5a90*/  ISETP.GE.U32.AND P6, PT, R114, RZ, PT ;  /* 0x000000ff7200720c */ /* 0x000fc60003fc6070 */
[----:B------:R-:W-:Y:S02]  /*5aa0*/  IMAD.U32 R91, R88, 0x10000, RZ ;  /* 0x00010000585b7824 */ /* 0x000fe400078e00ff */
[----:B------:R-:W-:Y:S01]  /*5ab0*/  FADD.FTZ R89, R151, -R90 ;  /* 0x8000005a97597221 */ /* 0x000fe20000010000 */
[----:B------:R-:W-:Y:S01]  /*5ac0*/  ISETP.GE.U32.AND.EX P6, PT, R115, 0x1000000, PT, P6 ;  /* 0x010000007300780c */ /* 0x000fe20003fc6160 */
[-C--:B------:R-:W-:Y:S02]  /*5ad0*/  FFMA.FTZ R90, R152, R100.reuse, R101 ;  /* 0x00000064985a7223 */ /* 0x080fe40000010065 */
[----:B-----5:R-:W-:Y:S01]  /*5ae0*/  FFMA.FTZ R178, R122, R89, R91 ;  /* 0x000000597ab27223 */ /* 0x020fe2000001005b */
[----:B------:R-:W-:Y:S01]  /*5af0*/  FFMA.FTZ R89, R143, R100, R101 ;  /* 0x000000648f597223 */ /* 0x000fe20000010065 */
[----:B------:R-:W-:Y:S02]  /*5b00*/  SHF.L.U32 R91, R7, 0x10, RZ ;  /* 0x00000010075b7819 */ /* 0x000fe400000006ff */
        /* <DEDUP_REMOVED lines=60> */
.L_x_904:
        /* <DEDUP_REMOVED lines=66> */
.L_x_903:
        /* <DEDUP_REMOVED lines=62> */
.L_x_905:
        /* <DEDUP_REMOVED lines=53> */
.L_x_901:
        /* <DEDUP_REMOVED lines=10> */
.L_x_897:
[----:B------:R-:W-:Y:S05]  /*6ac0*/  BSYNC.RECONVERGENT B0 ;  /* 0x0000000000007941 */ /* 0x000fea0003800200 */
.L_x_896:
        /* <DEDUP_REMOVED lines=83> */
[----:B------:R-:W-:Y:S01]  /*7000*/  IMAD.U32 R89, R84, 0x10000, RZ ;  /* 0x0001000054597824 */ /* 0x000fe200078e00ff */
[----:B------:R-:W-:Y:S02]  /*7010*/  F2FP.BF16.F32.PACK_AB R91, R180, R177 ;  /* 0x000000b1b45b723e */ /* 0x000fe400000010ff */
        /* <DEDUP_REMOVED lines=18> */
.L_x_910:
[-CC-:B0--3--:R-:W-:Y:S01]  /*7140*/  FFMA.FTZ R93, R159, R100.reuse, R101.reuse ;  /* 0x000000649f5d7223 */ /* 0x189fe20000010065 */
[----:B------:R-:W-:Y:S01]  /*7150*/  SHF.L.U32 R95, R87, 0x10, RZ ;  /* 0x00000010575f7819 */ /* 0x000fe200000006ff */
[----:B------:R-:W-:Y:S01]  /*7160*/  FFMA.FTZ R94, R176, R100, R101 ;  /* 0x00000064b05e7223 */ /* 0x000fe20000010065 */
[----:B------:R-:W-:Y:S01]  /*7170*/  LOP3.LUT P6, RZ, R113, 0xff0000, RZ, 0xc0, !PT ;  /* 0x00ff000071ff7812 */ /* 0x000fe200078cc0ff */
[----:B------:R-:W-:Y:S01]  /*7180*/  FADD.FTZ R93, R174, -R93 ;  /* 0x8000005dae5d7221 */ /* 0x000fe20000010000 */
[----:B------:R-:W-:-:S03]  /*7190*/  PRMT R92, R87, 0x7632, R92 ;  /* 0x00007632575c7816 */ /* 0x000fc6000000005c */
[----:B-----5:R-:W-:Y:S01]  /*71a0*/  FFMA.FTZ R93, R122, R93, R95 ;  /* 0x0000005d7a5d7223 */ /* 0x020fe2000001005f */
[----:B------:R-:W-:Y:S02]  /*71b0*/  SHF.L.U32 R95, R92, 0x10, RZ ;  /* 0x000000105c5f7819 */ /* 0x000fe400000006ff */
        /* <DEDUP_REMOVED lines=10> */
[----:B------:R-:W-:Y:S02]  /*7260*/  IMAD.U32 R95, R86, 0x10000, RZ ;  /* 0x00010000565f7824 */ /* 0x000fe400078e00ff */
        /* <DEDUP_REMOVED lines=68> */
.L_x_909:
        /* <DEDUP_REMOVED lines=22> */
[----:B------:R-:W-:Y:S01]  /*7810*/  FFMA.FTZ R89, R155, R100, R101 ;  /* 0x000000649b597223 */ /* 0x000fe20000010065 */
[----:B------:R-:W-:Y:S02]  /*7820*/  F2FP.BF16.F32.PACK_AB R91, R178, R91 ;  /* 0x0000005bb25b723e */ /* 0x000fe400000010ff */
[----:B------:R-:W-:Y:S01]  /*7830*/  FSEL R110, R88, RZ, P6 ;  /* 0x000000ff586e7208 */ /* 0x000fe20003000000 */
[----:B------:R-:W-:Y:S01]  /*7840*/  FADD.FTZ R89, R158, -R89 ;  /* 0x800000599e597221 */ /* 0x000fe20000010000 */
[----:B------:R-:W-:-:S03]  /*7850*/  LOP3.LUT P6, RZ, R165, 0xff0000, RZ, 0xc0, !PT ;  /* 0x00ff0000a5ff7812 */ /* 0x000fc600078cc0ff */
[----:B------:R-:W-:Y:S01]  /*7860*/  FMUL.FTZ R94, R122, R89 ;  /* 0x000000597a5e7220 */ /* 0x000fe20000410000 */
        /* <DEDUP_REMOVED lines=55> */
.L_x_912:
        /* <DEDUP_REMOVED lines=75> */
.L_x_908:
        /* <DEDUP_REMOVED lines=77> */
.L_x_914:
        /* <DEDUP_REMOVED lines=66> */
.L_x_913:
        /* <DEDUP_REMOVED lines=18> */
[----:B------:R-:W-:Y:S01]  /*8aa0*/  F2FP.BF16.F32.PACK_AB R91, R110, R91 ;  /* 0x0000005b6e5b723e */ /* 0x000fe200000010ff */
        /* <DEDUP_REMOVED lines=43> */
.L_x_915:
        /* <DEDUP_REMOVED lines=53> */
.L_x_911:
        /* <DEDUP_REMOVED lines=9> */
.L_x_907:
[----:B------:R-:W-:Y:S05]  /*9140*/  BSYNC.RECONVERGENT B0 ;  /* 0x0000000000007941 */ /* 0x000fea0003800200 */
.L_x_906:
[----:B------:R-:W-:Y:S02]  /*9150*/  ISETP.NE.AND P4, PT, R109, RZ, PT ;  /* 0x000000ff6d00720c */ /* 0x000fe40003f85270 */
[----:B------:R-:W-:-:S11]  /*9160*/  PLOP3.LUT P3, PT, P3, PT, PT, 0x8, 0x80 ;  /* 0x000000000080781c */ /* 0x000fd60001f6e170 */
[----:B------:R-:W-:Y:S05]  /*9170*/  @!P4 BRA `(.L_x_916) ;  /* 0xffffff74000cc947 */ /* 0x000fea000383ffff */
.L_x_879:
        /* <DEDUP_REMOVED lines=30> */
.L_x_917:
        /* <DEDUP_REMOVED lines=10> */
.L_x_3804:


//--------------------- .text._ZN10layer_norm22ln_bwd_finalize_kernelINS_22Kernel_traits_finalizeILj6144Ef13__nv_bfloat16S2_S2_fjLb0ELj1024ELj4ENS_18Kernel_traits_baseILj6144EfS2_S2_S2_fjLj1024EEEEELb0ELb1EEEvNS_9BwdParamsE --------------------------
	.section	.text._ZN10layer_norm22ln_bwd_finalize_kernelINS_22Kernel_traits_finalizeILj6144Ef13__nv_bfloat16S2_S2_fjLb0ELj1024ELj4ENS_18Kernel_traits_baseILj6144EfS2_S2_S2_fjLj1024EEEEELb0ELb1EEEvNS_9BwdParamsE,"ax",@progbits
	.align	128
        .global         _ZN10layer_norm22ln_bwd_finalize_kernelINS_22Kernel_traits_finalizeILj6144Ef13__nv_bfloat16S2_S2_fjLb0ELj1024ELj4ENS_18Kernel_traits_baseILj6144EfS2_S2_S2_fjLj1024EEEEELb0ELb1EEEvNS_9BwdParamsE
        .type           _ZN10layer_norm22ln_bwd_finalize_kernelINS_22Kernel_traits_finalizeILj6144Ef13__nv_bfloat16S2_S2_fjLb0ELj1024ELj4ENS_18Kernel_traits_baseILj6144EfS2_S2_S2_fjLj1024EEEEELb0ELb1EEEvNS_9BwdParamsE,@function
        .size           _ZN10layer_norm22ln_bwd_finalize_kernelINS_22Kernel_traits_finalizeILj6144Ef13__nv_bfloat16S2_S2_fjLb0ELj1024ELj4ENS_18Kernel_traits_baseILj6144EfS2_S2_S2_fjLj1024EEEEELb0ELb1EEEvNS_9BwdParamsE,(.L_x_3805 - _ZN10layer_norm22ln_bwd_finalize_kernelINS_22Kernel_traits_finalizeILj6144Ef13__nv_bfloat16S2_S2_fjLb0ELj1024ELj4ENS_18Kernel_traits_baseILj6144EfS2_S2_S2_fjLj1024EEEEELb0ELb1EEEvNS_9BwdParamsE)
        .other          _ZN10layer_norm22ln_bwd_finalize_kernelINS_22Kernel_traits_finalizeILj6144Ef13__nv_bfloat16S2_S2_fjLb0ELj1024ELj4ENS_18Kernel_traits_baseILj6144EfS2_S2_S2_fjLj1024EEEEELb0ELb1EEEvNS_9BwdParamsE,@"STO_CUDA_ENTRY STV_DEFAULT"
_ZN10layer_norm22ln_bwd_finalize_kernelINS_22Kernel_traits_finalizeILj6144Ef13__nv_bfloat16S2_S2_fjLb0ELj1024ELj4ENS_18Kernel_traits_baseILj6144EfS2_S2_S2_fjLj1024EEEEELb0ELb1EEEvNS_9BwdParamsE:
.text._ZN10layer_norm22ln_bwd_finalize_kernelINS_22Kernel_traits_finalizeILj6144Ef13__nv_bfloat16S2_S2_fjLb0ELj1024ELj4ENS_18Kernel_traits_baseILj6144EfS2_S2_S2_fjLj1024EEEEELb0ELb1EEEvNS_9BwdParamsE:
        /* <DEDUP_REMOVED lines=28> */
[C---:B------:R-:W-:Y:S02]  /*01c0*/  LOP3.LUT R7, R3.reuse, 0x160, RZ, 0xfc, !PT ;  /* 0x0000016003077812 */ /* 0x040fe400078efcff */
        /* <DEDUP_REMOVED lines=10> */
[----:B------:R-:W-:Y:S01]  /*0270*/  LOP3.LUT R21, R3, 0xe0, RZ, 0xfc, !PT ;  /* 0x000000e003157812 */ /* 0x000fe200078efcff */
[-CC-:B0-----:R-:W-:Y:S01]  /*0280*/  IMAD R8, R7, R55.reuse, R0.reuse ;  /* 0x0000003707087224 */ /* 0x181fe200078e0200 */
[----:B------:R-:W-:Y:S01]  /*0290*/  LOP3.LUT R23, R3, 0x40, RZ, 0xfc, !PT ;  /* 0x0000004003177812 */ /* 0x000fe200078efcff */
[-CC-:B------:R-:W-:Y:S01]  /*02a0*/  IMAD R10, R9, R55.reuse, R0.reuse ;  /* 0x00000037090a7224 */ /* 0x180fe200078e0200 */
[----:B------:R-:W-:Y:S01]  /*02b0*/  LOP3.LUT R25, R3, 0x60, RZ, 0xfc, !PT ;  /* 0x0000006003197812 */ /* 0x000fe200078efcff */
[-CC-:B------:R-:W-:Y:S01]  /*02c0*/  IMAD R34, R34, R55.reuse, R0.reuse ;  /* 0x0000003722227224 */ /* 0x180fe200078e0200 */
[----:B------:R-:W-:Y:S01]  /*02d0*/  LOP3.LUT R27, R54, 0xffffff0, RZ, 0xc0, !PT ;  /* 0x0ffffff0361b7812 */ /* 0x000fe200078ec0ff */
[-CC-:B------:R-:W-:Y:S01]  /*02e0*/  IMAD R16, R2, R55.reuse, R0.reuse ;  /* 0x0000003702107224 */ /* 0x180fe200078e0200 */
[----:B------:R-:W-:Y:S01]  /*02f0*/  IADD3 R7, PT, PT, R57, R8, RZ ;  /* 0x0000000839077210 */ /* 0x000fe20007ffe0ff */
[----:B------:R-:W-:-:S02]  /*0300*/  IMAD R4, R4, R55, R0 ;  /* 0x0000003704047224 */ /* 0x000fc400078e0200 */
[----:B------:R-:W-:Y:S02]  /*0310*/  HFMA2 R2, -RZ, RZ, 0, 0 ;  /* 0x00000000ff027431 */ /* 0x000fe400000001ff */
        /* <DEDUP_REMOVED lines=19> */
[----:B------:R-:W-:Y:S01]  /*0450*/  IADD3 R18, PT, PT, R57, R22, RZ ;  /* 0x0000001639127210 */ /* 0x000fe20007ffe0ff */
[----:B------:R-:W-:Y:S01]  /*0460*/  IMAD R0, R3, R55, R0 ;  /* 0x0000003703007224 */ /* 0x000fe200078e0200 */
[----:B------:R-:W-:-:S02]  /*0470*/  IADD3 R13, PT, PT, R57, R24, RZ ;  /* 0x00000018390d7210 */ /* 0x000fc40007ffe0ff */
[C---:B------:R-:W-:Y:S02]  /*0480*/  IADD3 R14, PT, PT, R57.reuse, R26, RZ ;  /* 0x0000001a390e7210 */ /* 0x040fe40007ffe0ff */
[C---:B------:R-:W-:Y:S02]  /*0490*/  IADD3 R15, PT, PT, R57.reuse, R28, RZ ;  /* 0x0000001c390f7210 */ /* 0x040fe40007ffe0ff */
[C---:B------:R-:W-:Y:S02]  /*04a0*/  IADD3 R4, PT, PT, R57.reuse, R30, RZ ;  /* 0x0000001e39047210 */ /* 0x040fe40007ffe0ff */
[C---:B------:R-:W-:Y:S02]  /*04b0*/  IADD3 R17, PT, PT, R57.reuse, R32, RZ ;  /* 0x0000002039117210 */ /* 0x040fe40007ffe0ff */
[----:B------:R-:W-:-:S07]  /*04c0*/  IADD3 R0, PT, PT, R57, R0, RZ ;  /* 0x0000000039007210 */ /* 0x000fce0007ffe0ff */
.L_x_922:
        /* <DEDUP_REMOVED lines=118> */
.L_x_921:
[----:B------:R-:W-:Y:S05]  /*0c30*/  BSYNC.RECONVERGENT B1 ;  /* 0x0000000000017941 */ /* 0x000fea0003800200 */
.L_x_920:
        /* <DEDUP_REMOVED lines=17> */
[----:B------:R-:W-:Y:S01]  /*0d50*/  IMAD.WIDE.U32 R18, R21, 0x4, R6 ;  /* 0x0000000415127825 */ /* 0x000fe200078e0006 */
[----:B------:R0:W3:Y:S03]  /*0d60*/  LDG.E R10, desc[UR6][R14.64] ;  /* 0x000000060e0a7981 */ /* 0x0000e6000c1e1900 */
[--C-:B--2---:R-:W-:Y:S01]  /*0d70*/  IMAD.WIDE.U32 R16, R9, 0x4, R4.reuse ;  /* 0x0000000409107825 */ /* 0x104fe200078e0004 */
[----:B------:R-:W-:Y:S01]  /*0d80*/  LEA R31, R32, R25, 0x5 ;  /* 0x00000019201f7211 */ /* 0x000fe200078e28ff */
[----:B------:R1:W2:Y:S02]  /*0d90*/  LDG.E R9, desc[UR6][R18.64] ;  /* 0x0000000612097981 */ /* 0x0002a4000c1e1900 */
[----:B------:R-:W-:Y:S02]  /*0da0*/  IMAD.WIDE.U32 R20, R21, 0x4, R4 ;  /* 0x0000000415147825 */ /* 0x000fe400078e0004 */
[----:B------:R4:W5:Y:S02]  /*0db0*/  LDG.E R13, desc[UR6][R16.64] ;  /* 0x00000006100d7981 */ /* 0x000964000c1e1900 */
[----:B------:R-:W-:-:S02]  /*0dc0*/  IMAD.WIDE.U32 R22, R25, 0x4, R6 ;  /* 0x0000000419167825 */ /* 0x000fc400078e0006 */
[----:B------:R-:W5:Y:S02]  /*0dd0*/  LDG.E R28, desc[UR6][R20.64] ;  /* 0x00000006141c7981 */ /* 0x000f64000c1e1900 */
[----:B------:R-:W-:Y:S02]  /*0de0*/  IMAD.WIDE.U32 R24, R25, 0x4, R4 ;  /* 0x0000000419187825 */ /* 0x000fe400078e0004 */
[----:B------:R4:W5:Y:S02]  /*0df0*/  LDG.E R12, desc[UR6][R22.64] ;  /* 0x00000006160c7981 */ /* 0x000964000c1e1900 */
[C---:B0-----:R-:W-:Y:S02]  /*0e00*/  IMAD.WIDE.U32 R14, R31.reuse, 0x4, R6 ;  /* 0x000000041f0e7825 */ /* 0x041fe400078e0006 */
[----:B------:R0:W5:Y:S02]  /*0e10*/  LDG.E R30, desc[UR6][R24.64] ;  /* 0x00000006181e7981 */ /* 0x000164000c1e1900 */
[--C-:B-1----:R-:W-:Y:S01]  /*0e20*/  IMAD.WIDE.U32 R18, R31, 0x4, R4.reuse ;  /* 0x000000041f127825 */ /* 0x102fe200078e0004 */
[----:B------:R-:W-:Y:S01]  /*0e30*/  LEA R31, R32, R33, 0x5 ;  /* 0x00000021201f7211 */ /* 0x000fe200078e28ff */
[----:B------:R-:W5:Y:S02]  /*0e40*/  LDG.E R14, desc[UR6][R14.64] ;  /* 0x000000060e0e7981 */ /* 0x000f64000c1e1900 */
[----:B----4-:R-:W-:-:S02]  /*0e50*/  IMAD.WIDE.U32 R16, R33, 0x4, R4 ;  /* 0x0000000421107825 */ /* 0x010fc400078e0004 */
[----:B------:R-:W4:Y:S02]  /*0e60*/  LDG.E R18, desc[UR6][R18.64] ;  /* 0x0000000612127981 */ /* 0x000f24000c1e1900 */
[--C-:B------:R-:W-:Y:S01]  /*0e70*/  IMAD.WIDE.U32 R26, R33, 0x4, R6.reuse ;  /* 0x00000004211a7825 */ /* 0x100fe200078e0006 */
[C---:B------:R-:W-:Y:S01]  /*0e80*/  LEA R33, R32.reuse, R33, 0x6 ;  /* 0x0000002120217211 */ /* 0x040fe200078e30ff */
[----:B------:R-:W4:Y:S02]  /*0e90*/  LDG.E R16, desc[UR6][R16.64] ;  /* 0x0000000610107981 */ /* 0x000f24000c1e1900 */
[C---:B------:R-:W-:Y:S02]  /*0ea0*/  IMAD.WIDE.U32 R22, R31.reuse, 0x4, R6 ;  /* 0x000000041f167825 */ /* 0x040fe400078e0006 */
[----:B------:R1:W4:Y:S02]  /*0eb0*/  LDG.E R11, desc[UR6][R26.64] ;  /* 0x000000061a0b7981 */ /* 0x000324000c1e1900 */
[--C-:B------:R-:W-:Y:S01]  /*0ec0*/  IMAD.WIDE.U32 R20, R31, 0x4, R4.reuse ;  /* 0x000000041f147825 */ /* 0x100fe200078e0004 */
[----:B------:R-:W-:Y:S01]  /*0ed0*/  LEA R31, R32, R33, 0x5 ;  /* 0x00000021201f7211 */ /* 0x000fe200078e28ff */
[----:B------:R-:W4:Y:S02]  /*0ee0*/  LDG.E R22, desc[UR6][R22.64] ;  /* 0x0000000616167981 */ /* 0x000f24000c1e1900 */
[----:B0-----:R-:W-:-:S02]  /*0ef0*/  IMAD.WIDE.U32 R24, R33, 0x4, R4 ;  /* 0x0000000421187825 */ /* 0x001fc400078e0004 */
[----:B------:R-:W4:Y:S02]  /*0f00*/  LDG.E R20, desc[UR6][R20.64] ;  /* 0x0000000614147981 */ /* 0x000f24000c1e1900 */
[--C-:B-1----:R-:W-:Y:S02]  /*0f10*/  IMAD.WIDE.U32 R26, R33, 0x4, R6.reuse ;  /* 0x00000004211a7825 */ /* 0x102fe400078e0006 */
[----:B------:R-:W4:Y:S02]  /*0f20*/  LDG.E R24, desc[UR6][R24.64] ;  /* 0x0000000618187981 */ /* 0x000f24000c1e1900 */
[C---:B------:R-:W-:Y:S02]  /*0f30*/  IMAD.WIDE.U32 R6, R31.reuse, 0x4, R6 ;  /* 0x000000041f067825 */ /* 0x040fe400078e0006 */
[----:B------:R-:W4:Y:S02]  /*0f40*/  LDG.E R26, desc[UR6][R26.64] ;  /* 0x000000061a1a7981 */ /* 0x000f24000c1e1900 */
[----:B------:R-:W-:-:S02]  /*0f50*/  IMAD.WIDE.U32 R4, R31, 0x4, R4 ;  /* 0x000000041f047825 */ /* 0x000fc400078e0004 */
[----:B------:R-:W4:Y:S04]  /*0f60*/  LDG.E R6, desc[UR6][R6.64] ;  /* 0x0000000606067981 */ /* 0x000f28000c1e1900 */
[----:B------:R-:W4:Y:S01]  /*0f70*/  LDG.E R4, desc[UR6][R4.64] ;  /* 0x0000000604047981 */ /* 0x000f22000c1e1900 */
[----:B------:R-:W-:Y:S01]  /*0f80*/  IADD3 R3, PT, PT, R3, 0x100, RZ ;  /* 0x0000010003037810 */ /* 0x000fe20007ffe0ff */
[----:B---3--:R-:W-:-:S04]  /*0f90*/  FADD.FTZ R10, R43, R10 ;  /* 0x0000000a2b0a7221 */ /* 0x008fc80000010000 */
[----:B--2---:R-:W-:Y:S01]  /*0fa0*/  FADD.FTZ R9, R10, R9 ;  /* 0x000000090a097221 */ /* 0x004fe20000010000 */
[----:B-----5:R-:W-:-:S04]  /*0fb0*/  FADD.FTZ R13, R2, R13 ;  /* 0x0000000d020d7221 */ /* 0x020fc80000010000 */
[----:B------:R-:W-:Y:S01]  /*0fc0*/  FADD.FTZ R13, R13, R28 ;  /* 0x0000001c0d0d7221 */ /* 0x000fe20000010000 */
[----:B------:R-:W-:-:S03]  /*0fd0*/  FADD.FTZ R9, R9, R12 ;  /* 0x0000000c09097221 */ /* 0x000fc60000010000 */
[----:B------:R-:W-:Y:S01]  /*0fe0*/  FADD.FTZ R13, R13, R30 ;  /* 0x0000001e0d0d7221 */ /* 0x000fe20000010000 */
[----:B------:R-:W-:-:S03]  /*0ff0*/  FADD.FTZ R14, R9, R14 ;  /* 0x0000000e090e7221 */ /* 0x000fc60000010000 */
[----:B----4-:R-:W-:-:S04]  /*1000*/  FADD.FTZ R13, R13, R18 ;  /* 0x000000120d0d7221 */ /* 0x010fc80000010000 */
        /* <DEDUP_REMOVED lines=8> */
.L_x_924:
[----:B------:R-:W-:Y:S05]  /*1090*/  BSYNC.RECONVERGENT B1 ;  /* 0x0000000000017941 */ /* 0x000fea0003800200 */
.L_x_923:
        /* <DEDUP_REMOVED lines=38> */
.L_x_926:
[----:B------:R-:W-:Y:S05]  /*1300*/  BSYNC.RECONVERGENT B1 ;  /* 0x0000000000017941 */ /* 0x000fea0003800200 */
.L_x_925:
[----:B------:R-:W-:Y:S05]  /*1310*/  @!P1 BRA `(.L_x_919) ;  /* 0x0000000000409947 */ /* 0x000fea0003800000 */
[----:B------:R-:W0:Y:S01]  /*1320*/  LDC R14, c[0x0][0x388] ;  /* 0x0000e200ff0e7b82 */ /* 0x000e220000000800 */
[----:B------:R-:W-:-:S07]  /*1330*/  IADD3 R12, PT, PT, -R54, RZ, RZ ;  /* 0x000000ff360c7210 */ /* 0x000fce0007ffe1ff */
[----:B------:R-:W1:Y:S08]  /*1340*/  LDC.64 R8, c[0x0][0x440] ;  /* 0x00011000ff087b82 */ /* 0x000e700000000a00 */
[----:B------:R-:W2:Y:S01]  /*1350*/  LDC.64 R10, c[0x0][0x448] ;  /* 0x00011200ff0a7b82 */ /* 0x000ea20000000a00 */
[----:B0-----:R-:W-:-:S05]  /*1360*/  IMAD R0, R3, R14, R0 ;  /* 0x0000000e03007224 */ /* 0x001fca00078e0200 */
[----:B------:R-:W-:-:S07]  /*1370*/  IADD3 R3, PT, PT, R57, R0, RZ ;  /* 0x0000000039037210 */ /* 0x000fce0007ffe0ff */
.L_x_927:
        /* <DEDUP_REMOVED lines=10> */
.L_x_919:
[----:B------:R-:W-:Y:S05]  /*1420*/  BSYNC.RECONVERGENT B0 ;  /* 0x0000000000007941 */ /* 0x000fea0003800200 */
.L_x_918:
[----:B------:R-:W0:Y:S01]  /*1430*/  S2R R3, SR_TID.X ;  /* 0x0000000000037919 */ /* 0x000e220000002100 */
[----:B------:R-:W1:Y:S01]  /*1440*/  S2UR UR5, SR_CgaCtaId ;  /* 0x00000000000579c3 */ /* 0x000e620000008800 */
[----:B------:R-:W-:Y:S01]  /*1450*/  UMOV UR4, 0x400 ;  /* 0x0000040000047882 */ /* 0x000fe20000000000 */
[C---:B------:R-:W-:Y:S02]  /*1460*/  SHF.L.U32 R5, R57.reuse, 0x7, RZ ;  /* 0x0000000739057819 */ /* 0x040fe400000006ff */
[C---:B------:R-:W-:Y:S02]  /*1470*/  ISETP.NE.AND P1, PT, R57.reuse, RZ, PT ;  /* 0x000000ff3900720c */ /* 0x040fe40003f25270 */
[----:B------:R-:W-:Y:S01]  /*1480*/  ISETP.GT.U32.AND P0, PT, R57, 0xf, PT ;  /* 0x0000000f3900780c */ /* 0x000fe20003f04070 */
[----:B-1----:R-:W-:Y:S01]  /*1490*/  ULEA UR4, UR5, UR4, 0x18 ;  /* 0x0000000405047291 */ /* 0x002fe2000f8ec0ff */
[----:B0-----:R-:W-:-:S04]  /*14a0*/  SHF.R.U32.HI R12, RZ, 0x5, R3 ;  /* 0x00000005ff0c7819 */ /* 0x001fc80000011603 */
[C-C-:B------:R-:W-:Y:S02]  /*14b0*/  LOP3.LUT R0, R12.reuse, 0x1f, R3.reuse, 0x78, !PT ;  /* 0x0000001f0c007812 */ /* 0x140fe400078e7803 */
[----:B------:R-:W-:Y:S02]  /*14c0*/  ISETP.NE.OR P0, PT, R12, 0x1f, P0 ;  /* 0x0000001f0c00780c */ /* 0x000fe40000705670 */
        /* <DEDUP_REMOVED lines=44> */
[----:B-1----:R-:W-:Y:S04]  /*1790*/  STG.E.64 desc[UR6][R6.64], R4 ;  /* 0x0000000406007986 */ /* 0x002fe8000c101b06 */
[----:B--2---:R-:W-:Y:S01]  /*17a0*/  STG.E.64 desc[UR6][R8.64], R2 ;  /* 0x0000000208007986 */ /* 0x004fe2000c101b06 */
[----:B------:R-:W-:Y:S05]  /*17b0*/  EXIT ;  /* 0x000000000000794d */ /* 0x000fea0003800000 */
.L_x_928:
        /* <DEDUP_REMOVED lines=12> */
.L_x_3805:


//--------------------- .text._ZN10layer_norm40ln_parallel_residual_bwd_finalize_kernelINS_22Kernel_traits_finalizeILj6144Ef13__nv_bfloat16S2_S2_fjLb0ELj1024ELj4ENS_18Kernel_traits_baseILj6144EfS2_S2_S2_fjLj1024EEEEELb1EEEvNS_9BwdParamsE --------------------------
	.section	.text._ZN10layer_norm40ln_parallel_residual_bwd_finalize_kernelINS_22Kernel_traits_finalizeILj6144Ef13__nv_bfloat16S2_S2_fjLb0ELj1024ELj4ENS_18Kernel_traits_baseILj6144EfS2_S2_S2_fjLj1024EEEEELb1EEEvNS_9BwdParamsE,"ax",@progbits
	.align	128
        .global         _ZN10layer_norm40ln_parallel_residual_bwd_finalize_kernelINS_22Kernel_traits_finalizeILj6144Ef13__nv_bfloat16S2_S2_fjLb0ELj1024ELj4ENS_18Kernel_traits_baseILj6144EfS2_S2_S2_fjLj1024EEEEELb1EEEvNS_9BwdParamsE
        .type           _ZN10layer_norm40ln_parallel_residual_bwd_finalize_kernelINS_22Kernel_traits_finalizeILj6144Ef13__nv_bfloat16S2_S2_fjLb0ELj1024ELj4ENS_18Kernel_traits_baseILj6144EfS2_S2_S2_fjLj1024EEEEELb1EEEvNS_9BwdParamsE,@function
        .size           _ZN10layer_norm40ln_parallel_residual_bwd_finalize_kernelINS_22Kernel_traits_finalizeILj6144Ef13__nv_bfloat16S2_S2_fjLb0ELj1024ELj4ENS_18Kernel_traits_baseILj6144EfS2_S2_S2_fjLj1024EEEEELb1EEEvNS_9BwdParamsE,(.L_x_3806 - _ZN10layer_norm40ln_parallel_residual_bwd_finalize_kernelINS_22Kernel_traits_finalizeILj6144Ef13__nv_bfloat16S2_S2_fjLb0ELj1024ELj4ENS_18Kernel_traits_baseILj6144EfS2_S2_S2_fjLj1024EEEEELb1EEEvNS_9BwdParamsE)
        .other          _ZN10layer_norm40ln_parallel_residual_bwd_finalize_kernelINS_22Kernel_traits_finalizeILj6144Ef13__nv_bfloat16S2_S2_fjLb0ELj1024ELj4ENS_18Kernel_traits_baseILj6144EfS2_S2_S2_fjLj1024EEEEELb1EEEvNS_9BwdParamsE,@"STO_CUDA_ENTRY STV_DEFAULT"
_ZN10layer_norm40ln_parallel_residual_bwd_finalize_kernelINS_22Kernel_traits_finalizeILj6144Ef13__nv_bfloat16S2_S2_fjLb0ELj1024ELj4ENS_18Kernel_traits_baseILj6144EfS2_S2_S2_fjLj1024EEEEELb1EEEvNS_9BwdParamsE:
.text._ZN10layer_norm40ln_parallel_residual_bwd_finalize_kernelINS_22Kernel_traits_finalizeILj6144Ef13__nv_bfloat16S2_S2_fjLb0ELj1024ELj4ENS_18Kernel_traits_baseILj6144EfS2_S2_S2_fjLj1024EEEEELb1EEEvNS_9BwdParamsE:
        /* <DEDUP_REMOVED lines=57> */
.L_x_933:
        /* <DEDUP_REMOVED lines=112> */
.L_x_932:
[----:B------:R-:W-:Y:S05]  /*0a90*/  BSYNC.RECONVERGENT B1 ;  /* 0x0000000000017941 */ /* 0x000fea0003800200 */
.L_x_931:
        /* <DEDUP_REMOVED lines=16> */
[----:B-1----:R-:W1:Y:S01]  /*0ba0*/  LDC.64 R14, c[0x0][0x448] ;  /* 0x00011200ff0e7b82 */ /* 0x002e620000000a00 */
[----:B--2---:R-:W-:-:S06]  /*0bb0*/  IMAD.WIDE.U32 R24, R21, 0x4, R16 ;  /* 0x0000000415187825 */ /* 0x004fcc00078e0010 */
[----:B------:R-:W2:Y:S01]  /*0bc0*/  LDG.E R25, desc[UR6][R24.64] ;  /* 0x0000000618197981 */ /* 0x000ea2000c1e1900 */
[----:B-1----:R-:W-:-:S05]  /*0bd0*/  IMAD.WIDE.U32 R28, R21, 0x4, R14 ;  /* 0x00000004151c7825 */ /* 0x002fca00078e000e */
[----:B------:R-:W4:Y:S01]  /*0be0*/  LDG.E R23, desc[UR6][R28.64] ;  /* 0x000000061c177981 */ /* 0x000f22000c1e1900 */
[----:B---3--:R-:W-:Y:S01]  /*0bf0*/  FADD.FTZ R7, R7, R26 ;  /* 0x0000001a07077221 */ /* 0x008fe20000010000 */
[----:B0-----:R-:W-:-:S06]  /*0c00*/  IMAD.WIDE.U32 R26, R21, 0x4, R18 ;  /* 0x00000004151a7825 */ /* 0x001fcc00078e0012 */
[----:B------:R0:W3:Y:S02]  /*0c10*/  LDG.E R26, desc[UR6][R26.64] ;  /* 0x000000061a1a7981 */ /* 0x0000e4000c1e1900 */
[----:B0-----:R-:W-:-:S05]  /*0c20*/  LEA R27, R6, R21, 0x5 ;  /* 0x00000015061b7211 */ /* 0x001fca00078e28ff */
[----:B------:R-:W-:-:S06]  /*0c30*/  IMAD.WIDE.U32 R28, R27, 0x4, R14 ;  /* 0x000000041b1c7825 */ /* 0x000fcc00078e000e */
[----:B------:R-:W5:Y:S01]  /*0c40*/  LDG.E R28, desc[UR6][R28.64] ;  /* 0x000000061c1c7981 */ /* 0x000f62000c1e1900 */
[----:B--2---:R-:W-:Y:S01]  /*0c50*/  FADD.FTZ R10, R10, R25 ;  /* 0x000000190a0a7221 */ /* 0x004fe20000010000 */
[----:B------:R-:W-:-:S04]  /*0c60*/  IMAD.WIDE.U32 R24, R27, 0x4, R12 ;  /* 0x000000041b187825 */ /* 0x000fc800078e000c */
[----:B----4-:R-:W-:Y:S01]  /*0c70*/  FADD.FTZ R23, R22, R23 ;  /* 0x0000001716177221 */ /* 0x010fe20000010000 */
[----:B---3--:R-:W-:Y:S02]  /*0c80*/  FADD.FTZ R22, R20, R26 ;  /* 0x0000001a14167221 */ /* 0x008fe40000010000 */
[----:B------:R-:W2:Y:S01]  /*0c90*/  LDG.E R20, desc[UR6][R24.64] ;  /* 0x0000000618147981 */ /* 0x000ea2000c1e1900 */
[----:B------:R-:W-:Y:S01]  /*0ca0*/  LEA R21, R6, R21, 0x6 ;  /* 0x0000001506157211 */ /* 0x000fe200078e30ff */
[----:B-----5:R-:W-:Y:S01]  /*0cb0*/  FADD.FTZ R23, R23, R28 ;  /* 0x0000001c17177221 */ /* 0x020fe20000010000 */
[----:B------:R-:W-:-:S04]  /*0cc0*/  IMAD.WIDE.U32 R28, R27, 0x4, R16 ;  /* 0x000000041b1c7825 */ /* 0x000fc800078e0010 */
[----:B------:R-:W-:-:S05]  /*0cd0*/  IMAD.WIDE.U32 R26, R27, 0x4, R18 ;  /* 0x000000041b1a7825 */ /* 0x000fca00078e0012 */
[----:B------:R0:W3:Y:S02]  /*0ce0*/  LDG.E R25, desc[UR6][R26.64] ;  /* 0x000000061a197981 */ /* 0x0000e4000c1e1900 */
[----:B0-----:R-:W-:-:S06]  /*0cf0*/  IMAD.WIDE.U32 R26, R21, 0x4, R12 ;  /* 0x00000004151a7825 */ /* 0x001fcc00078e000c */
[----:B------:R-:W4:Y:S01]  /*0d00*/  LDG.E R26, desc[UR6][R26.64] ;  /* 0x000000061a1a7981 */ /* 0x000f22000c1e1900 */
[----:B--2---:R-:W-:-:S03]  /*0d10*/  FADD.FTZ R7, R7, R20 ;  /* 0x0000001407077221 */ /* 0x004fc60000010000 */
[----:B------:R0:W2:Y:S02]  /*0d20*/  LDG.E R20, desc[UR6][R28.64] ;  /* 0x000000061c147981 */ /* 0x0000a4000c1e1900 */
[----:B0-----:R-:W-:-:S04]  /*0d30*/  IMAD.WIDE.U32 R28, R21, 0x4, R14 ;  /* 0x00000004151c7825 */ /* 0x001fc800078e000e */
[----:B---3--:R-:W-:Y:S01]  /*0d40*/  FADD.FTZ R22, R22, R25 ;  /* 0x0000001916167221 */ /* 0x008fe20000010000 */
[----:B------:R-:W-:Y:S02]  /*0d50*/  LEA R25, R6, R21, 0x5 ;  /* 0x0000001506197211 */ /* 0x000fe400078e28ff */
[----:B------:R-:W3:Y:S03]  /*0d60*/  LDG.E R6, desc[UR6][R28.64] ;  /* 0x000000061c067981 */ /* 0x000ee6000c1e1900 */
[----:B------:R-:W-:-:S04]  /*0d70*/  IMAD.WIDE.U32 R12, R25, 0x4, R12 ;  /* 0x00000004190c7825 */ /* 0x000fc800078e000c */
[----:B------:R-:W-:Y:S02]  /*0d80*/  IMAD.WIDE.U32 R14, R25, 0x4, R14 ;  /* 0x00000004190e7825 */ /* 0x000fe400078e000e */
[----:B------:R-:W5:Y:S04]  /*0d90*/  LDG.E R13, desc[UR6][R12.64] ;  /* 0x000000060c0d7981 */ /* 0x000f68000c1e1900 */
[----:B------:R-:W5:Y:S01]  /*0da0*/  LDG.E R15, desc[UR6][R14.64] ;  /* 0x000000060e0f7981 */ /* 0x000f62000c1e1900 */
[----:B--2---:R-:W-:Y:S01]  /*0db0*/  FADD.FTZ R24, R10, R20 ;  /* 0x000000140a187221 */ /* 0x004fe20000010000 */
[----:B----4-:R-:W-:Y:S01]  /*0dc0*/  FADD.FTZ R10, R7, R26 ;  /* 0x0000001a070a7221 */ /* 0x010fe20000010000 */
[----:B------:R-:W-:-:S04]  /*0dd0*/  IMAD.WIDE.U32 R26, R21, 0x4, R16 ;  /* 0x00000004151a7825 */ /* 0x000fc800078e0010 */
[----:B------:R-:W-:Y:S01]  /*0de0*/  IMAD.WIDE.U32 R20, R21, 0x4, R18 ;  /* 0x0000000415147825 */ /* 0x000fe200078e0012 */
[----:B------:R-:W2:Y:S03]  /*0df0*/  LDG.E R7, desc[UR6][R26.64] ;  /* 0x000000061a077981 */ /* 0x000ea6000c1e1900 */
[C---:B------:R-:W-:Y:S02]  /*0e00*/  IMAD.WIDE.U32 R16, R25.reuse, 0x4, R16 ;  /* 0x0000000419107825 */ /* 0x040fe400078e0010 */
[----:B------:R-:W4:Y:S02]  /*0e10*/  LDG.E R21, desc[UR6][R20.64] ;  /* 0x0000000614157981 */ /* 0x000f24000c1e1900 */
[----:B------:R-:W-:Y:S02]  /*0e20*/  IMAD.WIDE.U32 R18, R25, 0x4, R18 ;  /* 0x0000000419127825 */ /* 0x000fe400078e0012 */
[----:B------:R-:W4:Y:S04]  /*0e30*/  LDG.E R17, desc[UR6][R16.64] ;  /* 0x0000000610117981 */ /* 0x000f28000c1e1900 */
[----:B------:R-:W4:Y:S01]  /*0e40*/  LDG.E R18, desc[UR6][R18.64] ;  /* 0x0000000612127981 */ /* 0x000f22000c1e1900 */
[----:B------:R-:W-:Y:S01]  /*0e50*/  IADD3 R8, PT, PT, R8, 0x80, RZ ;  /* 0x0000008008087810 */ /* 0x000fe20007ffe0ff */
[----:B---3--:R-:W-:Y:S01]  /*0e60*/  FADD.FTZ R6, R23, R6 ;  /* 0x0000000617067221 */ /* 0x008fe20000010000 */
[----:B--2---:R-:W-:Y:S01]  /*0e70*/  FADD.FTZ R24, R24, R7 ;  /* 0x0000000718187221 */ /* 0x004fe20000010000 */
[----:B-----5:R-:W-:Y:S01]  /*0e80*/  FADD.FTZ R7, R10, R13 ;  /* 0x0000000d0a077221 */ /* 0x020fe20000010000 */
[----:B----4-:R-:W-:Y:S01]  /*0e90*/  FADD.FTZ R23, R22, R21 ;  /* 0x0000001516177221 */ /* 0x010fe20000010000 */
[----:B------:R-:W-:Y:S01]  /*0ea0*/  FADD.FTZ R22, R6, R15 ;  /* 0x0000000f06167221 */ /* 0x000fe20000010000 */
[----:B------:R-:W-:-:S02]  /*0eb0*/  FADD.FTZ R10, R24, R17 ;  /* 0x00000011180a7221 */ /* 0x000fc40000010000 */
[----:B------:R-:W-:-:S07]  /*0ec0*/  FADD.FTZ R20, R23, R18 ;  /* 0x0000001217147221 */ /* 0x000fce0000010000 */
.L_x_935:
[----:B------:R-:W-:Y:S05]  /*0ed0*/  BSYNC.RECONVERGENT B1 ;  /* 0x0000000000017941 */ /* 0x000fea0003800200 */
.L_x_934:
        /* <DEDUP_REMOVED lines=13> */
[----:B------:R2:W4:Y:S01]  /*0fb0*/  LDG.E R4, desc[UR6][R12.64] ;  /* 0x000000060c047981 */ /* 0x000522000c1e1900 */
[----:B------:R-:W-:-:S06]  /*0fc0*/  IMAD.WIDE.U32 R14, R9, 0x4, R14 ;  /* 0x00000004090e7825 */ /* 0x000fcc00078e000e */
[----:B------:R-:W5:Y:S01]  /*0fd0*/  LDG.E R15, desc[UR6][R14.64] ;  /* 0x000000060e0f7981 */ /* 0x000f62000c1e1900 */
[----:B--2---:R-:W-:-:S04]  /*0fe0*/  IMAD.WIDE.U32 R12, R6, 0x4, R24 ;  /* 0x00000004060c7825 */ /* 0x004fc800078e0018 */
[C---:B---3--:R-:W-:Y:S02]  /*0ff0*/  IMAD.WIDE.U32 R28, R6.reuse, 0x4, R16 ;  /* 0x00000004061c7825 */ /* 0x048fe400078e0010 */
[----:B------:R-:W2:Y:S02]  /*1000*/  LDG.E R13, desc[UR6][R12.64] ;  /* 0x000000060c0d7981 */ /* 0x000ea4000c1e1900 */
[----:B0-----:R-:W-:Y:S02]  /*1010*/  IMAD.WIDE.U32 R26, R6, 0x4, R18 ;  /* 0x00000004061a7825 */ /* 0x001fe400078e0012 */
[----:B------:R-:W3:Y:S02]  /*1020*/  LDG.E R21, desc[UR6][R28.64] ;  /* 0x000000061c157981 */ /* 0x000ee4000c1e1900 */
[C---:B------:R-:W-:Y:S02]  /*1030*/  IMAD.WIDE.U32 R16, R9.reuse, 0x4, R16 ;  /* 0x0000000409107825 */ /* 0x040fe400078e0010 */
[----:B------:R-:W3:Y:S02]  /*1040*/  LDG.E R23, desc[UR6][R26.64] ;  /* 0x000000061a177981 */ /* 0x000ee4000c1e1900 */
[----:B------:R-:W-:-:S02]  /*1050*/  IMAD.WIDE.U32 R18, R9, 0x4, R18 ;  /* 0x0000000409127825 */ /* 0x000fc400078e0012 */
[----:B------:R-:W3:Y:S02]  /*1060*/  LDG.E R16, desc[UR6][R16.64] ;  /* 0x0000000610107981 */ /* 0x000ee4000c1e1900 */
[----:B------:R-:W-:Y:S02]  /*1070*/  IMAD.WIDE.U32 R24, R9, 0x4, R24 ;  /* 0x0000000409187825 */ /* 0x000fe400078e0018 */
[----:B------:R-:W3:Y:S04]  /*1080*/  LDG.E R19, desc[UR6][R18.64] ;  /* 0x0000000612137981 */ /* 0x000ee8000c1e1900 */
[----:B------:R-:W3:Y:S01]  /*1090*/  LDG.E R25, desc[UR6][R24.64] ;  /* 0x0000000618197981 */ /* 0x000ee2000c1e1900 */
[----:B------:R-:W-:Y:S01]  /*10a0*/  IADD3 R8, PT, PT, R8, 0x40, RZ ;  /* 0x0000004008087810 */ /* 0x000fe20007ffe0ff */
[----:B----4-:R-:W-:-:S04]  /*10b0*/  FADD.FTZ R4, R7, R4 ;  /* 0x0000000407047221 */ /* 0x010fc80000010000 */
[----:B-----5:R-:W-:Y:S01]  /*10c0*/  FADD.FTZ R7, R4, R15 ;  /* 0x0000000f04077221 */ /* 0x020fe20000010000 */
[----:B--2---:R-:W-:Y:S01]  /*10d0*/  FADD.FTZ R20, R20, R13 ;  /* 0x0000000d14147221 */ /* 0x004fe20000010000 */
[----:B---3--:R-:W-:Y:S01]  /*10e0*/  FADD.FTZ R21, R22, R21 ;  /* 0x0000001516157221 */ /* 0x008fe20000010000 */
[----:B------:R-:W-:-:S03]  /*10f0*/  FADD.FTZ R10, R10, R23 ;  /* 0x000000170a0a7221 */ /* 0x000fc60000010000 */
[----:B------:R-:W-:Y:S01]  /*1100*/  FADD.FTZ R22, R21, R16 ;  /* 0x0000001015167221 */ /* 0x000fe20000010000 */
[----:B------:R-:W-:Y:S01]  /*1110*/  FADD.FTZ R10, R10, R19 ;  /* 0x000000130a0a7221 */ /* 0x000fe20000010000 */
[----:B------:R-:W-:-:S07]  /*1120*/  FADD.FTZ R20, R20, R25 ;  /* 0x0000001914147221 */ /* 0x000fce0000010000 */
.L_x_937:
[----:B------:R-:W-:Y:S05]  /*1130*/  BSYNC.RECONVERGENT B1 ;  /* 0x0000000000017941 */ /* 0x000fea0003800200 */
.L_x_936:
        /* <DEDUP_REMOVED lines=19> */
.L_x_930:
[----:B------:R-:W-:Y:S05]  /*1270*/  BSYNC.RECONVERGENT B0 ;  /* 0x0000000000007941 */ /* 0x000fea0003800200 */
.L_x_929:
        /* <DEDUP_REMOVED lines=68> */
[----:B------:R-:W-:Y:S01]  /*16c0*/  LEA R20, R5, UR4, 0x3 ;  /* 0x0000000405147c11 */ /* 0x000fe2000f8e18ff */
[----:B------:R-:W1:Y:S01]  /*16d0*/  LDC.64 R16, c[0x0][0x488] ;  /* 0x00012200ff107b82 */ /* 0x000e620000000a00 */
[----:B------:R-:W-:-:S03]  /*16e0*/  SHF.L.U32 R0, R0, 0x4, RZ ;  /* 0x0000000400007819 */ /* 0x000fc600000006ff */
[----:B------:R-:W2:Y:S01]  /*16f0*/  LDS.64 R10, [R20+0x4000] ;  /* 0x00400000140a7984 */ /* 0x000ea20000000a00 */
[----:B------:R-:W-:-:S03]  /*1700*/  LOP3.LUT R0, R0, 0x7ffffff0, RZ, 0xc0, !PT ;  /* 0x7ffffff000007812 */ /* 0x000fc600078ec0ff */
[----:B0-----:R-:W0:Y:S01]  /*1710*/  LDS.64 R8, [R20+0x4080] ;  /* 0x0040800014087984 */ /* 0x001e220000000a00 */
[----:B------:R-:W3:Y:S01]  /*1720*/  LDC.64 R18, c[0x0][0x480] ;  /* 0x00012000ff127b82 */ /* 0x000ee20000000a00 */
[----:B------:R-:W-:Y:S02]  /*1730*/  IADD3 R21, PT, PT, R5, R0, RZ ;  /* 0x0000000005157210 */ /* 0x000fe40007ffe0ff */
[----:B------:R-:W4:Y:S04]  /*1740*/  LDS.64 R6, [R20+0x4100] ;  /* 0x0041000014067984 */ /* 0x000f280000000a00 */
[----:B------:R-:W5:Y:S01]  /*1750*/  LDS.64 R2, [R20+0x4180] ;  /* 0x0041800014027984 */ /* 0x000f620000000a00 */
[----:B------:R-:W2:Y:S01]  /*1760*/  LDC.64 R14, c[0x0][0x498] ;  /* 0x00012600ff0e7b82 */ /* 0x000ea20000000a00 */
[----:B-1----:R-:W-:-:S07]  /*1770*/  IMAD.WIDE.U32 R4, R21, 0x8, R16 ;  /* 0x0000000815047825 */ /* 0x002fce00078e0010 */
[----:B------:R-:W1:Y:S01]  /*1780*/  LDC.64 R12, c[0x0][0x490] ;  /* 0x00012400ff0c7b82 */ /* 0x000e620000000a00 */
[----:B---3--:R-:W-:-:S04]  /*1790*/  IMAD.WIDE.U32 R16, R21, 0x8, R18 ;  /* 0x0000000815107825 */ /* 0x008fc800078e0012 */
[C---:B--2---:R-:W-:Y:S01]  /*17a0*/  IMAD.WIDE.U32 R14, R21.reuse, 0x8, R14 ;  /* 0x00000008150e7825 */ /* 0x044fe200078e000e */
[----:B------:R-:W-:Y:S04]  /*17b0*/  STG.E.64 desc[UR6][R4.64], R10 ;  /* 0x0000000a04007986 */ /* 0x000fe8000c101b06 */
[----:B0-----:R-:W-:Y:S01]  /*17c0*/  STG.E.64 desc[UR6][R16.64], R8 ;  /* 0x0000000810007986 */ /* 0x001fe2000c101b06 */
[----:B-1----:R-:W-:-:S03]  /*17d0*/  IMAD.WIDE.U32 R12, R21, 0x8, R12 ;  /* 0x00000008150c7825 */ /* 0x002fc600078e000c */
[----:B----4-:R-:W-:Y:S04]  /*17e0*/  STG.E.64 desc[UR6][R14.64], R6 ;  /* 0x000000060e007986 */ /* 0x010fe8000c101b06 */
[----:B-----5:R-:W-:Y:S01]  /*17f0*/  STG.E.64 desc[UR6][R12.64], R2 ;  /* 0x000000020c007986 */ /* 0x020fe2000c101b06 */
[----:B------:R-:W-:Y:S05]  /*1800*/  EXIT ;  /* 0x000000000000794d */ /* 0x000fea0003800000 */
.L_x_938:
        /* <DEDUP_REMOVED lines=15> */
.L_x_3806:


//--------------------- .text._ZN10layer_norm31ln_parallel_residual_bwd_kernelINS_13Kernel_traitsIf13__nv_bfloat16S2_S2_fjLj6144ELj1ELj1ELj8ELj16ENS_18Kernel_traits_baseILj6144EfS2_S2_S2_fjLj256EEEEELb1ELb1ELb1EEEvNS_9BwdParamsE --------------------------
	.section	.text._ZN10layer_norm31ln_parallel_residual_bwd_kernelINS_13Kernel_traitsIf13__nv_bfloat16S2_S2_fjLj6144ELj1ELj1ELj8ELj16ENS_18Kernel_traits_baseILj6144EfS2_S2_S2_fjLj256EEEEELb1ELb1ELb1EEEvNS_9BwdParamsE,"ax",@progbits
	.align	128
        .global         _ZN10layer_norm31ln_parallel_residual_bwd_kernelINS_13Kernel_traitsIf13__nv_bfloat16S2_S2_fjLj6144ELj1ELj1ELj8ELj16ENS_18Kernel_traits_baseILj6144EfS2_S2_S2_fjLj256EEEEELb1ELb1ELb1EEEvNS_9BwdParamsE
        .type           _ZN10layer_norm31ln_parallel_residual_bwd_kernelINS_13Kernel_traitsIf13__nv_bfloat16S2_S2_fjLj6144ELj1ELj1ELj8ELj16ENS_18Kernel_traits_baseILj6144EfS2_S2_S2_fjLj256EEEEELb1ELb1ELb1EEEvNS_9BwdParamsE,@function
        .size           _ZN10layer_norm31ln_parallel_residual_bwd_kernelINS_13Kernel_traitsIf13__nv_bfloat16S2_S2_fjLj6144ELj1ELj1ELj8ELj16ENS_18Kernel_traits_baseILj6144EfS2_S2_S2_fjLj256EEEEELb1ELb1ELb1EEEvNS_9BwdParamsE,(.L_x_3807 - _ZN10layer_norm31ln_parallel_residual_bwd_kernelINS_13Kernel_traitsIf13__nv_bfloat16S2_S2_fjLj6144ELj1ELj1ELj8ELj16ENS_18Kernel_traits_baseILj6144EfS2_S2_S2_fjLj256EEEEELb1ELb1ELb1EEEvNS_9BwdParamsE)
        .other          _ZN10layer_norm31ln_parallel_residual_bwd_kernelINS_13Kernel_traitsIf13__nv_bfloat16S2_S2_fjLj6144ELj1ELj1ELj8ELj16ENS_18Kernel_traits_baseILj6144EfS2_S2_S2_fjLj256EEEEELb1ELb1ELb1EEEvNS_9BwdParamsE,@"STO_CUDA_ENTRY STV_DEFAULT"
_ZN10layer_norm31ln_parallel_residual_bwd_kernelINS_13Kernel_traitsIf13__nv_bfloat16S2_S2_fjLj6144ELj1ELj1ELj8ELj16ENS_18Kernel_traits_baseILj6144EfS2_S2_S2_fjLj256EEEEELb1ELb1ELb1EEEvNS_9BwdParamsE:
.text._ZN10layer_norm31ln_parallel_residual_bwd_kernelINS_13Kernel_traitsIf13__nv_bfloat16S2_S2_fjLj6144ELj1ELj1ELj8ELj16ENS_18Kernel_traits_baseILj6144EfS2_S2_S2_fjLj256EEEEELb1ELb1ELb1EEEvNS_9BwdParamsE:
        /* <DEDUP_REMOVED lines=58> */
[----:B------:R-:W-:-:S02]  /*03a0*/  CS2R R80, SRZ ;  /* 0x0000000000507805 */ /* 0x000fc4000001ff00 */
[----:B------:R-:W-:Y:S01]  /*03b0*/  CS2R R78, SRZ ;  /* 0x00000000004e7805 */ /* 0x000fe2000001ff00 */
[----:B------:R-:W1:Y:S01]  /*03c0*/  LDCU UR6, c[0x0][0x408] ;  /* 0x00008100ff0677ac */ /* 0x000e620008000800 */
[----:B------:R0:W5:Y:S01]  /*03d0*/  LDG.E.128 R20, desc[UR8][R2.64+0x10] ;  /* 0x0000100802147981 */ /* 0x000162000c1e1d00 */
[----:B------:R-:W4:Y:S03]  /*03e0*/  LDCU UR11, c[0x0][0x388] ;  /* 0x00007100ff0b77ac */ /* 0x000f260008000800 */
[----:B------:R0:W5:Y:S01]  /*03f0*/  LDG.E.128 R16, desc[UR8][R2.64+0x2000] ;  /* 0x0020000802107981 */ /* 0x000162000c1e1d00 */
[----:B------:R-:W0:Y:S03]  /*0400*/  LDCU UR14, c[0x0][0x400] ;  /* 0x00008000ff0e77ac */ /* 0x000e260008000800 */
[----:B------:R0:W5:Y:S01]  /*0410*/  LDG.E.128 R12, desc[UR8][R2.64+0x2010] ;  /* 0x00201008020c7981 */ /* 0x000162000c1e1d00 */
[----:B------:R-:W0:Y:S03]  /*0420*/  LDCU.64 UR12, c[0x0][0x470] ;  /* 0x00008e00ff0c77ac */ /* 0x000e260008000a00 */
[----:B------:R0:W5:Y:S04]  /*0430*/  LDG.E.128 R8, desc[UR8][R2.64+0x4000] ;  /* 0x0040000802087981 */ /* 0x000168000c1e1d00 */
[----:B------:R0:W5:Y:S01]  /*0440*/  LDG.E.128 R4, desc[UR8][R2.64+0x4010] ;  /* 0x0040100802047981 */ /* 0x000162000c1e1d00 */
[----:B--2---:R-:W-:Y:S01]  /*0450*/  UISETP.NE.U32.AND UP0, UPT, UR4, URZ, UPT ;  /* 0x000000ff0400728c */ /* 0x004fe2000bf05070 */
[----:B------:R-:W-:Y:S01]  /*0460*/  CS2R R76, SRZ ;  /* 0x00000000004c7805 */ /* 0x000fe2000001ff00 */
[----:B---3--:R-:W-:Y:S01]  /*0470*/  UISETP.NE.AND UP1, UPT, UR10, URZ, UPT ;  /* 0x000000ff0a00728c */ /* 0x008fe2000bf25270 */
[----:B------:R-:W-:Y:S01]  /*0480*/  CS2R R74, SRZ ;  /* 0x00000000004a7805 */ /* 0x000fe2000001ff00 */
[----:B------:R-:W-:Y:S01]  /*0490*/  UISETP.NE.AND.EX UP0, UPT, UR5, URZ, UPT, UP0 ;  /* 0x000000ff0500728c */ /* 0x000fe2000bf05300 */
[----:B------:R-:W-:Y:S01]  /*04a0*/  IMAD.MOV.U32 R125, RZ, RZ, RZ ;  /* 0x000000ffff7d7224 */ /* 0x000fe200078e00ff */
[----:B------:R-:W-:Y:S01]  /*04b0*/  MOV R124, UR7 ;  /* 0x00000007007c7c02 */ /* 0x000fe20008000f00 */
[----:B------:R-:W2:Y:S01]  /*04c0*/  LDCU.64 UR4, c[0x0][0x478] ;  /* 0x00008f00ff0477ac */ /* 0x000ea20008000a00 */
[----:B------:R-:W-:-:S02]  /*04d0*/  PLOP3.LUT P4, PT, PT, PT, UP1, 0x80, 0x8 ;  /* 0x000000000008781c */ /* 0x000fc40003f8f018 */
[----:B01--4-:R-:W-:-:S13]  /*04e0*/  PLOP3.LUT P0, PT, PT, PT, UP0, 0x80, 0x8 ;  /* 0x000000000008781c */ /* 0x013fda0003f0f008 */
.L_x_964:
[----:B0-----:R-:W0:Y:S01]  /*04f0*/  LDC.64 R68, c[0x0][0x428] ;  /* 0x00010a00ff447b82 */ /* 0x001e220000000a00 */
[----:B------:R-:W-:-:S05]  /*0500*/  IMAD R0, R124, UR11, RZ ;  /* 0x0000000b7c007c24 */ /* 0x000fca000f8e02ff */
[----:B------:R-:W-:Y:S02]  /*0510*/  SHF.R.S32.HI R49, RZ, 0x1f, R0 ;  /* 0x0000001fff317819 */ /* 0x000fe40000011400 */
[----:B------:R-:W1:Y:S02]  /*0520*/  LDC.64 R64, c[0x0][0x3a8] ;  /* 0x0000ea00ff407b82 */ /* 0x000e640000000a00 */
[----:B------:R-:W-:-:S04]  /*0530*/  LEA.HI R49, R49, R0, RZ, 0x3 ;  /* 0x0000000031317211 */ /* 0x000fc800078f18ff */
[----:B------:R-:W-:Y:S02]  /*0540*/  LEA.HI.SX32 R128, R49, R114, 0x1d ;  /* 0x0000007231807211 */ /* 0x000fe400078feaff */
[----:B------:R-:W3:Y:S03]  /*0550*/  LDC.64 R130, c[0x0][0x3c0] ;  /* 0x0000f000ff827b82 */ /* 0x000ee60000000a00 */
[C---:B------:R-:W-:Y:S01]  /*0560*/  VIADD R126, R128.reuse, 0x100 ;  /* 0x00000100807e7836 */ /* 0x040fe20000000000 */
[C---:B------:R-:W-:Y:S01]  /*0570*/  IADD3 R123, PT, PT, R128.reuse, 0x200, RZ ;  /* 0x00000200807b7810 */ /* 0x040fe20007ffe0ff */
[----:B0-----:R-:W-:-:S03]  /*0580*/  IMAD.WIDE.U32 R52, R128, 0x10, R68 ;  /* 0x0000001080347825 */ /* 0x001fc600078e0044 */
[----:B------:R-:W0:Y:S01]  /*0590*/  LDC.64 R132, c[0x0][0x3c8] ;  /* 0x0000f200ff847b82 */ /* 0x000e220000000a00 */
[C---:B------:R-:W-:Y:S02]  /*05a0*/  IMAD.WIDE.U32 R60, R126.reuse, 0x10, R68 ;  /* 0x000000107e3c7825 */ /* 0x040fe400078e0044 */
[----:B------:R-:W4:Y:S02]  /*05b0*/  LDG.E.128 R52, desc[UR8][R52.64] ;  /* 0x0000000834347981 */ /* 0x000f24000c1e1d00 */
[--C-:B-1----:R-:W-:Y:S02]  /*05c0*/  IMAD.WIDE.U32 R56, R126, 0x10, R64.reuse ;  /* 0x000000107e387825 */ /* 0x102fe400078e0040 */
[----:B------:R-:W2:Y:S02]  /*05d0*/  LDG.E.128 R60, desc[UR8][R60.64] ;  /* 0x000000083c3c7981 */ /* 0x000ea4000c1e1d00 */
[--C-:B------:R-:W-:Y:S02]  /*05e0*/  IMAD.WIDE.U32 R48, R128, 0x10, R64.reuse ;  /* 0x0000001080307825 */ /* 0x100fe400078e0040 */
[----:B------:R-:W2:Y:S02]  /*05f0*/  LDG.E.128 R56, desc[UR8][R56.64] ;  /* 0x0000000838387981 */ /* 0x000ea4000c1e1d00 */
[----:B------:R-:W-:-:S02]  /*0600*/  IMAD.WIDE.U32 R64, R123, 0x10, R64 ;  /* 0x000000107b407825 */ /* 0x000fc400078e0040 */
[----:B------:R-:W2:Y:S04]  /*0610*/  LDG.E.128 R48, desc[UR8][R48.64] ;  /* 0x0000000830307981 */ /* 0x000ea8000c1e1d00 */
[----:B------:R-:W2:Y:S01]  /*0620*/  LDG.E.128 R64, desc[UR8][R64.64] ;  /* 0x0000000840407981 */ /* 0x000ea2000c1e1d00 */
[----:B---3--:R-:W-:-:S04]  /*0630*/  IMAD.WIDE R130, R124, 0x4, R130 ;  /* 0x000000047c827825 */ /* 0x008fc800078e0282 */
[----:B------:R-:W-:Y:S01]  /*0640*/  IMAD.WIDE.U32 R68, R123, 0x10, R68 ;  /* 0x000000107b447825 */ /* 0x000fe200078e0044 */
[----:B------:R1:W3:Y:S03]  /*0650*/  LDG.E R0, desc[UR8][R130.64] ;  /* 0x0000000882007981 */ /* 0x0002e6000c1e1900 */
[----:B0-----:R-:W-:Y:S02]  /*0660*/  IMAD.WIDE R132, R124, 0x4, R132 ;  /* 0x000000047c847825 */ /* 0x001fe400078e0284 */
[----:B------:R-:W3:Y:S04]  /*0670*/  LDG.E.128 R68, desc[UR8][R68.64] ;  /* 0x0000000844447981 */ /* 0x000ee8000c1e1d00 */
[----:B------:R0:W3:Y:S01]  /*0680*/  LDG.E R127, desc[UR8][R132.64] ;  /* 0x00000008847f7981 */ /* 0x0000e2000c1e1900 */
[----:B------:R-:W-:-:S04]  /*0690*/  ISETP.NE.U32.AND P1, PT, RZ, UR12, PT ;  /* 0x0000000cff007c0c */ /* 0x000fc8000bf25070 */
[----:B------:R-:W-:Y:S02]  /*06a0*/  ISETP.NE.AND.EX P1, PT, RZ, UR13, PT, P1 ;  /* 0x0000000dff007c0c */ /* 0x000fe4000bf25310 */
[----:B------:R-:W-:Y:S02]  /*06b0*/  LOP3.LUT P2, RZ, R114, 0x1f, RZ, 0xc0, !PT ;  /* 0x0000001f72ff7812 */ /* 0x000fe4000784c0ff */
[C---:B----4-:R-:W-:Y:S01]  /*06c0*/  PRMT R184, R54.reuse, 0x7632, R184 ;  /* 0x0000763236b87816 */ /* 0x050fe200000000b8 */
[----:B------:R-:W-:Y:S01]  /*06d0*/  IMAD.U32 R135, R54, 0x10000, RZ ;  /* 0x0001000036877824 */ /* 0x000fe200078e00ff */
[C---:B--2---:R-:W-:Y:S01]  /*06e0*/  PRMT R145, R60.reuse, 0x7632, R145 ;  /* 0x000076323c917816 */ /* 0x044fe20000000091 */
[----:B-1----:R-:W-:Y:S01]  /*06f0*/  IMAD.U32 R131, R60, 0x10000, RZ ;  /* 0x000100003c837824 */ /* 0x002fe200078e00ff */
[C---:B------:R-:W-:Y:S01]  /*0700*/  PRMT R54, R56.reuse, 0x7632, R54 ;  /* 0x0000763238367816 */ /* 0x040fe20000000036 */
[----:B------:R-:W-:Y:S01]  /*0710*/  IMAD.U32 R170, R56, 0x10000, RZ ;  /* 0x0001000038aa7824 */ /* 0x000fe200078e00ff */
[----:B0-----:R-:W-:-:S02]  /*0720*/  PRMT R132, R57, 0x7632, R132 ;  /* 0x0000763239847816 */ /* 0x001fc40000000084 */
[----:B------:R-:W-:Y:S02]  /*0730*/  SHF.L.U32 R174, R57, 0x10, RZ ;  /* 0x0000001039ae7819 */ /* 0x000fe400000006ff */
[----:B------:R-:W0:Y:S01]  /*0740*/  @P0 LDC.64 R56, c[0x0][0x438] ;  /* 0x00010e00ff380b82 */ /* 0x000e220000000a00 */
[C---:B------:R-:W-:Y:S01]  /*0750*/  PRMT R134, R48.reuse, 0x7632, R134 ;  /* 0x0000763230867816 */ /* 0x040fe20000000086 */
[----:B------:R-:W-:Y:S01]  /*0760*/  IMAD.U32 R136, R48, 0x10000, RZ ;  /* 0x0001000030887824 */ /* 0x000fe200078e00ff */
[C---:B------:R-:W-:Y:S01]  /*0770*/  PRMT R140, R49.reuse, 0x7632, R140 ;  /* 0x00007632318c7816 */ /* 0x040fe2000000008c */
[C---:B------:R-:W-:Y:S01]  /*0780*/  IMAD.U32 R157, R64.reuse, 0x10000, RZ ;  /* 0x00010000409d7824 */ /* 0x040fe200078e00ff */
[----:B------:R-:W-:Y:S02]  /*0790*/  SHF.L.U32 R142, R49, 0x10, RZ ;  /* 0x00000010318e7819 */ /* 0x000fe400000006ff */
[----:B------:R-:W-:Y:S01]  /*07a0*/  PRMT R60, R64, 0x7632, R60 ;  /* 0x00007632403c7816 */ /* 0x000fe2000000003c */
[----:B------:R-:W1:Y:S01]  /*07b0*/  LDC.64 R48, c[0x0][0x3b0] ;  /* 0x0000ec00ff307b82 */ /* 0x000e620000000a00 */
[----:B------:R-:W-:-:S02]  /*07c0*/  PRMT R158, R65, 0x7632, R158 ;  /* 0x00007632419e7816 */ /* 0x000fc4000000009e */
[----:B------:R-:W-:Y:S01]  /*07d0*/  SHF.L.U32 R159, R65, 0x10, RZ ;  /* 0x00000010419f7819 */ /* 0x000fe200000006ff */
[C---:B------:R-:W-:Y:S01]  /*07e0*/  IMAD.U32 R178, R58.reuse, 0x10000, RZ ;  /* 0x000100003ab27824 */ /* 0x040fe200078e00ff */
[----:B------:R-:W-:-:S03]  /*07f0*/  PRMT R151, R58, 0x7632, R151 ;  /* 0x000076323a977816 */ /* 0x000fc60000000097 */
[----:B------:R-:W2:Y:S01]  /*0800*/  @P1 LDC.64 R64, c[0x0][0x3b8] ;  /* 0x0000ee00ff401b82 */ /* 0x000ea20000000a00 */
[C---:B------:R-:W-:Y:S02]  /*0810*/  PRMT R153, R59.reuse, 0x7632, R153 ;  /* 0x000076323b997816 */ /* 0x040fe40000000099 */
[----:B------:R-:W-:-:S05]  /*0820*/  SHF.L.U32 R155, R59, 0x10, RZ ;  /* 0x000000103b9b7819 */ /* 0x000fca00000006ff */
[----:B------:R-:W4:Y:S01]  /*0830*/  @P1 LDC.64 R58, c[0x0][0x3b8] ;  /* 0x0000ee00ff3a1b82 */ /* 0x000f220000000a00 */
[C---:B------:R-:W-:Y:S01]  /*0840*/  PRMT R161, R66.reuse, 0x7632, R161 ;  /* 0x0000763242a17816 */ /* 0x040fe200000000a1 */
[----:B------:R-:W-:Y:S01]  /*0850*/  IMAD.U32 R168, R66, 0x10000, RZ ;  /* 0x0001000042a87824 */ /* 0x000fe200078e00ff */
[----:B------:R-:W-:Y:S01]  /*0860*/  PRMT R66, R67, 0x7632, R66 ;  /* 0x0000763243427816 */ /* 0x000fe20000000042 */
[C---:B------:R-:W-:Y:S01]  /*0870*/  IMAD.U32 R147, R50.reuse, 0x10000, RZ ;  /* 0x0001000032937824 */ /* 0x040fe200078e00ff */
[----:B------:R-:W-:Y:S02]  /*0880*/  PRMT R144, R50, 0x7632, R144 ;  /* 0x0000763232907816 */ /* 0x000fe40000000090 */
[C---:B------:R-:W-:Y:S02]  /*0890*/  PRMT R149, R51.reuse, 0x7632, R149 ;  /* 0x0000763233957816 */ /* 0x040fe40000000095 */
[----:B------:R-:W-:Y:S02]  /*08a0*/  SHF.L.U32 R150, R51, 0x10, RZ ;  /* 0x0000001033967819 */ /* 0x000fe400000006ff */
[----:B---3--:R-:W-:Y:S01]  /*08b0*/  FSEL R163, R0, RZ, !P4 ;  /* 0x000000ff00a37208 */ /* 0x008fe20006000000 */
[----:B------:R-:W3:Y:S01]  /*08c0*/  @P0 LDC.64 R50, c[0x0][0x438] ;  /* 0x00010e00ff320b82 */ /* 0x000ee20000000a00 */
[----:B------:R-:W-:Y:S01]  /*08d0*/  SHF.L.U32 R132, R132, 0x10, RZ ;  /* 0x0000001084847819 */ /* 0x000fe200000006ff */
[----:B------:R-:W-:Y:S01]  /*08e0*/  IMAD.U32 R54, R54, 0x10000, RZ ;  /* 0x0001000036367824 */ /* 0x000fe200078e00ff */
[----:B------:R-:W-:Y:S01]  /*08f0*/  SHF.L.U32 R67, R67, 0x10, RZ ;  /* 0x0000001043437819 */ /* 0x000fe200000006ff */
[----:B------:R-:W-:Y:S01]  /*0900*/  IMAD.U32 R153, R153, 0x10000, RZ ;  /* 0x0001000099997824 */ /* 0x000fe200078e00ff */
[----:B------:R-:W-:Y:S01]  /*0910*/  SHF.L.U32 R66, R66, 0x10, RZ ;  /* 0x0000001042427819 */ /* 0x000fe200000006ff */
[C---:B------:R-:W-:Y:S01]  /*0920*/  IMAD.U32 R137, R62.reuse, 0x10000, RZ ;  /* 0x000100003e897824 */ /* 0x040fe200078e00ff */
[----:B------:R-:W-:-:S02]  /*0930*/  PRMT R143, R62, 0x7632, R143 ;  /* 0x000076323e8f7816 */ /* 0x000fc4000000008f */
[C---:B------:R-:W-:Y:S02]  /*0940*/  PRMT R141, R63.reuse, 0x7632, R141 ;  /* 0x000076323f8d7816 */ /* 0x040fe4000000008d */
[----:B------:R-:W-:Y:S01]  /*0950*/  SHF.L.U32 R129, R63, 0x10, RZ ;  /* 0x000000103f817819 */ /* 0x000fe200000006ff */
[C---:B------:R-:W-:Y:S01]  /*0960*/  FADD.FTZ R0, -R163.reuse, R136 ;  /* 0x00000088a3007221 */ /* 0x040fe20000010100 */
[----:B------:R-:W3:Y:S01]  /*0970*/  @P1 LDC.64 R62, c[0x0][0x3b8] ;  /* 0x0000ee00ff3e1b82 */ /* 0x000ee20000000a00 */
[----:B------:R-:W-:Y:S02]  /*0980*/  IMAD.U32 R140, R140, 0x10000, RZ ;  /* 0x000100008c8c7824 */ /* 0x000fe400078e00ff */
[----:B------:R-:W-:Y:S01]  /*0990*/  FADD.FTZ R188, -R163, R132 ;  /* 0x00000084a3bc7221 */ /* 0x000fe20000010100 */
[----:B0-----:R-:W-:Y:S01]  /*09a0*/  @P0 IMAD.WIDE.U32 R56, R128, 0x10, R56 ;  /* 0x0000001080380825 */ /* 0x001fe200078e0038 */
[----:B------:R-:W-:-:S03]  /*09b0*/  PRMT R146, R52, 0x7632, R146 ;  /* 0x0000763234927816 */ /* 0x000fc60000000092 */
[C---:B------:R-:W-:Y:S01]  /*09c0*/  FADD.FTZ R160, -R163.reuse, R147 ;  /* 0x00000093a3a07221 */ /* 0x040fe20000010100 */
[----:B------:R-:W-:Y:S01]  /*09d0*/  SHF.L.U32 R136, R60, 0x10, RZ ;  /* 0x000000103c887819 */ /* 0x000fe200000006ff */
[C---:B------:R-:W-:Y:S01]  /*09e0*/  FADD.FTZ R172, -R163.reuse, R54 ;  /* 0x00000036a3ac7221 */ /* 0x040fe20000010100 */
[C---:B------:R-:W-:Y:S01]  /*09f0*/  FADD.FTZ R132, -R163.reuse, R153 ;  /* 0x00000099a3847221 */ /* 0x040fe20000010100 */
[----:B------:R-:W-:Y:S01]  /*0a00*/  IMAD.U32 R130, R52, 0x10000, RZ ;  /* 0x0001000034827824 */ /* 0x000fe200078e00ff */
[----:B------:R-:W-:Y:S01]  /*0a10*/  SHF.L.U32 R134, R134, 0x10, RZ ;  /* 0x0000001086867819 */ /* 0x000fe200000006ff */
[C---:B------:R-:W-:Y:S01]  /*0a20*/  FADD.FTZ R60, -R163.reuse, R67 ;  /* 0x00000043a33c7221 */ /* 0x040fe20000010100 */
[----:B------:R-:W-:Y:S01]  /*0a30*/  FADD.FTZ R54, -R163, R66 ;  /* 0x00000042a3367221 */ /* 0x000fe20000010100 */
[C---:B------:R-:W-:Y:S01]  /*0a40*/  PRMT R196, R68.reuse, 0x7632, R196 ;  /* 0x0000763244c47816 */ /* 0x040fe200000000c4 */
[C---:B------:R-:W-:Y:S01]  /*0a50*/  IMAD.U32 R153, R69.reuse, 0x10000, RZ ;  /* 0x0001000045997824 */ /* 0x040fe200078e00ff */
[----:B------:R-:W-:Y:S01]  /*0a60*/  SHF.L.U32 R147, R68, 0x10, RZ ;  /* 0x0000001044937819 */ /* 0x000fe200000006ff */
[----:B--2---:R-:W-:Y:S01]  /*0a70*/  @P1 IMAD.WIDE.U32 R64, R126, 0x8, R64 ;  /* 0x000000087e401825 */ /* 0x004fe200078e0040 */
[----:B------:R-:W-:-:S03]  /*0a80*/  PRMT R198, R69, 0x7632, R198 ;  /* 0x0000763245c67816 */ /* 0x000fc600000000c6 */
[----:B------:R-:W-:Y:S01]  /*0a90*/  FADD.FTZ R164, -R163, R140 ;  /* 0x0000008ca3a47221 */ /* 0x000fe20000010100 */
[----:B------:R0:W2:Y:S01]  /*0aa0*/  @P0 LDG.E.128 R28, desc[UR8][R56.64] ;  /* 0x00000008381c0981 */ /* 0x0000a2000c1e1d00 */
[----:B-1----:R-:W-:-:S04]  /*0ab0*/  IMAD.WIDE.U32 R68, R128, 0x8, R48 ;  /* 0x0000000880447825 */ /* 0x002fc800078e0030 */
[----:B------:R-:W-:Y:S01]  /*0ac0*/  FADD.FTZ R140, -R163, R155 ;  /* 0x0000009ba38c7221 */ /* 0x000fe20000010100 */
[----:B------:R-:W-:-:S04]  /*0ad0*/  IMAD.WIDE.U32 R66, R126, 0x8, R48 ;  /* 0x000000087e427825 */ /* 0x000fc800078e0030 */
[----:B-----5:R-:W-:Y:S01]  /*0ae0*/  FMUL.FTZ R155, R24, R130 ;  /* 0x00000082189b7220 */ /* 0x020fe20000410000 */
[C---:B------:R-:W-:Y:S01]  /*0af0*/  FADD.FTZ R156, -R163.reuse, R142 ;  /* 0x0000008ea39c7221 */ /* 0x040fe20000010100 */
[----:B------:R-:W-:Y:S01]  /*0b00*/  FADD.FTZ R154, -R163, R134 ;  /* 0x00000086a39a7221 */ /* 0x000fe20000010100 */
[----:B------:R-:W-:-:S04]  /*0b10*/  IMAD.WIDE.U32 R48, R123, 0x8, R48 ;  /* 0x000000087b307825 */ /* 0x000fc800078e0030 */
[----:B------:R-:W-:Y:S01]  /*0b20*/  FMUL.FTZ R0, R127, R0 ;  /* 0x000000007f007220 */ /* 0x000fe20000410000 */
[----:B------:R-:W-:Y:S01]  /*0b30*/  FADD.FTZ R142, -R163, R159 ;  /* 0x0000009fa38e7221 */ /* 0x000fe20000010100 */
[----:B------:R-:W5:Y:S01]  /*0b40*/  @P1 LDG.E.64 R2, desc[UR8][R64.64] ;  /* 0x0000000840021981 */ /* 0x000f62000c1e1b00 */
[----:B0-----:R-:W-:Y:S02]  /*0b50*/  IMAD.U32 R56, R146, 0x10000, RZ ;  /* 0x0001000092387824 */ /* 0x001fe400078e00ff */
[----:B----4-:R-:W-:Y:S01]  /*0b60*/  @P1 IMAD.WIDE.U32 R58, R123, 0x8, R58 ;  /* 0x000000087b3a1825 */ /* 0x010fe200078e003a */
[----:B------:R-:W-:-:S03]  /*0b70*/  PRMT R148, R53, 0x7632, R148 ;  /* 0x0000763235947816 */ /* 0x000fc60000000094 */
[----:B------:R-:W-:Y:S01]  /*0b80*/  FMUL.FTZ R159, R127, R160 ;  /* 0x000000a07f9f7220 */ /* 0x000fe20000410000 */
[----:B------:R-:W-:Y:S01]  /*0b90*/  SHF.L.U32 R133, R53, 0x10, RZ ;  /* 0x0000001035857819 */ /* 0x000fe200000006ff */
[----:B------:R-:W-:Y:S01]  /*0ba0*/  FMUL.FTZ R160, R25, R56 ;  /* 0x0000003819a07220 */ /* 0x000fe20000410000 */
[----:B------:R-:W-:Y:S01]  /*0bb0*/  SHF.L.U32 R144, R144, 0x10, RZ ;  /* 0x0000001090907819 */ /* 0x000fe200000006ff */
[----:B------:R-:W-:Y:S01]  /*0bc0*/  FMUL.FTZ R165, R127, R154 ;  /* 0x0000009a7fa57220 */ /* 0x000fe20000410000 */
[----:B------:R0:W5:Y:S01]  /*0bd0*/  LDG.E.64 R64, desc[UR8][R48.64] ;  /* 0x0000000830407981 */ /* 0x000162000c1e1b00 */
[C---:B------:R-:W-:Y:S01]  /*0be0*/  FADD.FTZ R162, -R163.reuse, R150 ;  /* 0x00000096a3a27221 */ /* 0x040fe20000010100 */
[C---:B------:R-:W-:Y:S02]  /*0bf0*/  FADD.FTZ R134, -R163.reuse, R157 ;  /* 0x0000009da3867221 */ /* 0x040fe40000010100 */
[----:B------:R1:W5:Y:S01]  /*0c00*/  @P1 LDG.E.64 R72, desc[UR8][R58.64] ;  /* 0x000000083a481981 */ /* 0x000362000c1e1b00 */
[----:B------:R-:W-:Y:S01]  /*0c10*/  FADD.FTZ R176, -R163, R144 ;  /* 0x00000090a3b07221 */ /* 0x000fe20000010100 */
[----:B------:R-:W-:Y:S01]  /*0c20*/  FMUL.FTZ R169, R127, R164 ;  /* 0x000000a47fa97220 */ /* 0x000fe20000410000 */
[----:B------:R-:W-:Y:S01]  /*0c30*/  SHF.L.U32 R149, R149, 0x10, RZ ;  /* 0x0000001095957819 */ /* 0x000fe200000006ff */
[----:B---3--:R-:W-:Y:S01]  /*0c40*/  @P0 IMAD.WIDE.U32 R50, R123, 0x10, R50 ;  /* 0x000000107b320825 */ /* 0x008fe200078e0032 */
[----:B------:R-:W-:-:S03]  /*0c50*/  SHF.L.U32 R151, R151, 0x10, RZ ;  /* 0x0000001097977819 */ /* 0x000fc600000006ff */
[----:B0-----:R-:W-:Y:S01]  /*0c60*/  FADD.FTZ R49, RZ, R155 ;  /* 0x0000009bff317221 */ /* 0x001fe20000010000 */
[----:B------:R-:W-:Y:S01]  /*0c70*/  FFMA.FTZ R48, R0, R155, RZ ;  /* 0x0000009b00307223 */ /* 0x000fe200000100ff */
[----:B------:R-:W-:Y:S02]  /*0c80*/  SHF.L.U32 R144, R158, 0x10, RZ ;  /* 0x000000109e907819 */ /* 0x000fe400000006ff */
[----:B------:R-:W-:Y:S01]  /*0c90*/  SHF.L.U32 R184, R184, 0x10, RZ ;  /* 0x00000010b8b87819 */ /* 0x000fe200000006ff */
[----:B------:R-:W-:Y:S01]  /*0ca0*/  FADD.FTZ R49, R49, R160 ;  /* 0x000000a031317221 */ /* 0x000fe20000010000 */
[----:B-1----:R-:W-:Y:S01]  /*0cb0*/  SHF.L.U32 R58, R148, 0x10, RZ ;  /* 0x00000010943a7819 */ /* 0x002fe200000006ff */
[----:B------:R-:W-:Y:S01]  /*0cc0*/  FMUL.FTZ R148, R26, R133 ;  /* 0x000000851a947220 */ /* 0x000fe20000410000 */
[----:B------:R-:W-:Y:S01]  /*0cd0*/  FMUL.FTZ R157, R127, R156 ;  /* 0x0000009c7f9d7220 */ /* 0x000fe20000410000 */
[----:B------:R-:W-:Y:S01]  /*0ce0*/  FFMA.FTZ R48, R165, R160, R48 ;  /* 0x000000a0a5307223 */ /* 0x000fe20000010030 */
[----:B------:R-:W-:-:S02]  /*0cf0*/  IMAD.U32 R158, R161, 0x10000, RZ ;  /* 0x00010000a19e7824 */ /* 0x000fc400078e00ff */
[----:B------:R-:W-:Y:S01]  /*0d00*/  FMUL.FTZ R161, R127, R162 ;  /* 0x000000a27fa17220 */ /* 0x000fe20000410000 */
[----:B------:R-:W-:Y:S01]  /*0d10*/  FMUL.FTZ R162, R27, R58 ;  /* 0x0000003a1ba27220 */ /* 0x000fe20000410000 */
[----:B------:R-:W-:Y:S01]  /*0d20*/  FADD.FTZ R49, R49, R148 ;  /* 0x0000009431317221 */ /* 0x000fe20000010000 */
[----:B------:R-:W-:Y:S01]  /*0d30*/  FFMA.FTZ R48, R157, R148, R48 ;  /* 0x000000949d307223 */ /* 0x000fe20000010030 */
[----:B------:R-:W-:Y:S01]  /*0d40*/  FMUL.FTZ R150, R20, R135 ;  /* 0x0000008714967220 */ /* 0x000fe20000410000 */
[----:B------:R-:W-:-:S04]  /*0d50*/  @P1 IMAD.WIDE.U32 R62, R128, 0x8, R62 ;  /* 0x00000008803e1825 */ /* 0x000fc800078e003e */
[----:B------:R-:W-:Y:S01]  /*0d60*/  FADD.FTZ R49, R49, R162 ;  /* 0x000000a231317221 */ /* 0x000fe20000010000 */
[----:B------:R-:W-:Y:S01]  /*0d70*/  FFMA.FTZ R48, R169, R162, R48 ;  /* 0x000000a2a9307223 */ /* 0x000fe20000010030 */
[----:B------:R-:W-:Y:S01]  /*0d80*/  PRMT R152, R55, 0x7632, R152 ;  /* 0x0000763237987816 */ /* 0x000fe20000000098 */
[----:B------:R-:W-:Y:S01]  /*0d90*/  FADD.FTZ R180, -R163, R149 ;  /* 0x00000095a3b47221 */ /* 0x000fe20000010100 */
[----:B------:R-:W-:Y:S01]  /*0da0*/  SHF.L.U32 R55, R55, 0x10, RZ ;  /* 0x0000001037377819 */ /* 0x000fe200000006ff */
        /* <DEDUP_REMOVED lines=8> */
[----:B------:R0:W3:Y:S01]  /*0e30*/  @P0 LDG.E.128 R36, desc[UR8][R50.64] ;  /* 0x0000000832240981 */ /* 0x0000e2000c1e1d00 */
[----:B------:R-:W-:Y:S01]  /*0e40*/  FMUL.FTZ R163, R21, R184 ;  /* 0x000000b815a37220 */ /* 0x000fe20000410000 */
[----:B------:R-:W-:Y:S01]  /*0e50*/  FMUL.FTZ R176, R127, R176 ;  /* 0x000000b07fb07220 */ /* 0x000fe20000410000 */
[----:B------:R-:W-:Y:S01]  /*0e60*/  PRMT R200, R70, 0x7632, R200 ;  /* 0x0000763246c87816 */ /* 0x000fe200000000c8 */
[----:B------:R1:W5:Y:S01]  /*0e70*/  @P1 LDG.E.64 R138, desc[UR8][R62.64] ;  /* 0x000000083e8a1981 */ /* 0x000362000c1e1b00 */
[----:B------:R-:W-:Y:S01]  /*0e80*/  FMUL.FTZ R146, R16, R131 ;  /* 0x0000008310927220 */ /* 0x000fe20000410000 */
[----:B------:R-:W-:Y:S01]  /*0e90*/  PRMT R186, R61, 0x7632, R186 ;  /* 0x000076323dba7816 */ /* 0x000fe200000000ba */
[----:B------:R-:W-:Y:S01]  /*0ea0*/  FMUL.FTZ R172, R127, R172 ;  /* 0x000000ac7fac7220 */ /* 0x000fe20000410000 */
[----:B------:R-:W-:Y:S01]  /*0eb0*/  IMAD.U32 R190, R143, 0x10000, RZ ;  /* 0x000100008fbe7824 */ /* 0x000fe200078e00ff */
[----:B------:R-:W-:Y:S01]  /*0ec0*/  SHF.L.U32 R192, R141, 0x10, RZ ;  /* 0x000000108dc07819 */ /* 0x000fe200000006ff */
[----:B0-----:R-:W-:Y:S01]  /*0ed0*/  FADD.FTZ R50, R49, R150 ;  /* 0x0000009631327221 */ /* 0x001fe20000010000 */
[----:B------:R-:W-:Y:S01]  /*0ee0*/  FFMA.FTZ R49, R159, R150, R48 ;  /* 0x000000969f317223 */ /* 0x000fe20000010030 */
[----:B------:R-:W-:Y:S01]  /*0ef0*/  FMUL.FTZ R179, R127, R140 ;  /* 0x0000008c7fb37220 */ /* 0x000fe20000410000 */
[----:B------:R-:W-:Y:S01]  /*0f00*/  SHF.L.U32 R196, R196, 0x10, RZ ;  /* 0x00000010c4c47819 */ /* 0x000fe200000006ff */
[----:B-1----:R-:W-:-:S02]  /*0f10*/  IMAD.U32 R62, R152, 0x10000, RZ ;  /* 0x00010000983e7824 */ /* 0x002fc400078e00ff */
        /* <DEDUP_REMOVED lines=8> */
[----:B------:R-:W-:Y:S01]  /*0fa0*/  IMAD.U32 R198, R198, 0x10000, RZ ;  /* 0x00010000c6c67824 */ /* 0x000fe200078e00ff */
[----:B------:R-:W-:Y:S01]  /*0fb0*/  SHF.L.U32 R70, R145, 0x10, RZ ;  /* 0x0000001091467819 */ /* 0x000fe200000006ff */
[----:B------:R-:W-:Y:S01]  /*0fc0*/  FADD.FTZ R51, R51, R166 ;  /* 0x000000a633337221 */ /* 0x000fe20000010000 */
[----:B------:R-:W-:Y:S01]  /*0fd0*/  FMUL.FTZ R167, R127, R170 ;  /* 0x000000aa7fa77220 */ /* 0x000fe20000410000 */
        /* <DEDUP_REMOVED lines=24> */
[----:B------:R-:W-:Y:S01]  /*1160*/  PRMT R202, R71, 0x7632, R202 ;  /* 0x0000763247ca7816 */ /* 0x000fe200000000ca */
        /* <DEDUP_REMOVED lines=41> */
[----:B------:R-:W5:Y:S01]  /*1400*/  LDG.E.64 R68, desc[UR8][R68.64] ;  /* 0x0000000844447981 */ /* 0x000f62000c1e1b00 */
[----:B------:R-:W-:Y:S01]  /*1410*/  FADD.FTZ R48, R48, R187 ;  /* 0x000000bb30307221 */ /* 0x000fe20000010000 */
[----:B------:R-:W-:-:S02]  /*1420*/  FFMA.FTZ R49, R194, R187, R49 ;  /* 0x000000bbc2317223 */ /* 0x000fc40000010031 */
[----:B------:R-:W5:Y:S04]  /*1430*/  LDG.E.64 R66, desc[UR8][R66.64] ;  /* 0x0000000842427981 */ /* 0x000f68000c1e1b00 */
[----:B------:R-:W1:Y:S04]  /*1440*/  SHFL.DOWN PT, R51, R48, 0x10, 0x1f ;  /* 0x0a001f0030337f89 */ /* 0x000e6800000e0000 */
[----:B------:R-:W4:Y:S01]  /*1450*/  SHFL.DOWN PT, R50, R49, 0x10, 0x1f ;  /* 0x0a001f0031327f89 */ /* 0x000f2200000e0000 */
[----:B0-----:R-:W-:-:S05]  /*1460*/  @P0 IMAD.WIDE.U32 R52, R126, 0x10, R52 ;  /* 0x000000107e340825 */ /* 0x001fca00078e0034 */
[----:B------:R0:W5:Y:S01]  /*1470*/  @P0 LDG.E.128 R32, desc[UR8][R52.64] ;  /* 0x0000000834200981 */ /* 0x000162000c1e1d00 */
[----:B-1----:R-:W-:Y:S01]  /*1480*/  FADD.FTZ R51, R48, R51 ;  /* 0x0000003330337221 */ /* 0x002fe20000010000 */
[----:B----4-:R-:W-:-:S04]  /*1490*/  FADD.FTZ R50, R49, R50 ;  /* 0x0000003231327221 */ /* 0x010fc80000010000 */
[----:B0-----:R-:W0:Y:S04]  /*14a0*/  SHFL.DOWN PT, R52, R51, 0x8, 0x1f ;  /* 0x09001f0033347f89 */ /* 0x001e2800000e0000 */
[----:B------:R-:W1:Y:S01]  /*14b0*/  SHFL.DOWN PT, R53, R50, 0x8, 0x1f ;  /* 0x09001f0032357f89 */ /* 0x000e6200000e0000 */
[----:B0-----:R-:W-:Y:S01]  /*14c0*/  FADD.FTZ R52, R51, R52 ;  /* 0x0000003433347221 */ /* 0x001fe20000010000 */
[----:B-1----:R-:W-:-:S04]  /*14d0*/  FADD.FTZ R53, R50, R53 ;  /* 0x0000003532357221 */ /* 0x002fc80000010000 */
[----:B------:R-:W0:Y:S04]  /*14e0*/  SHFL.DOWN PT, R57, R52, 0x4, 0x1f ;  /* 0x08801f0034397f89 */ /* 0x000e2800000e0000 */
[----:B------:R-:W1:Y:S01]  /*14f0*/  SHFL.DOWN PT, R54, R53, 0x4, 0x1f ;  /* 0x08801f0035367f89 */ /* 0x000e6200000e0000 */
[----:B------:R-:W4:Y:S01]  /*1500*/  S2R R59, SR_CgaCtaId ;  /* 0x00000000003b7919 */ /* 0x000f220000008800 */
        /* <DEDUP_REMOVED lines=11> */
[----:B----4-:R-:W-:-:S05]  /*15c0*/  LEA R57, R59, R52, 0x18 ;  /* 0x000000343b397211 */ /* 0x010fca00078ec0ff */
[----:B------:R-:W-:-:S05]  /*15d0*/  VIADD R59, R57, 0x6040 ;  /* 0x00006040393b7836 */ /* 0x000fca0000000000 */
[----:B------:R-:W-:Y:S02]  /*15e0*/  @!P2 MOV R54, R59 ;  /* 0x0000003b0036a202 */ /* 0x000fe40000000f00 */
[----:B------:R-:W-:-:S05]  /*15f0*/  @!P0 IADD3 R54, PT, PT, R57, 0x6000, RZ ;  /* 0x0000600039368810 */ /* 0x000fca0007ffe0ff */
[----:B------:R-:W-:Y:S02]  /*1600*/  @!P2 IMAD R54, R122, 0x8, R54 ;  /* 0x000000087a36a824 */ /* 0x000fe400078e0236 */
[----:B0-----:R-:W-:Y:S01]  /*1610*/  FADD.FTZ R52, R48, R51 ;  /* 0x0000003330347221 */ /* 0x001fe20000010000 */
[----:B-1----:R-:W-:-:S05]  /*1620*/  FADD.FTZ R53, R49, R50 ;  /* 0x0000003231357221 */ /* 0x002fca0000010000 */
[----:B------:R-:W-:Y:S01]  /*1630*/  @!P2 STS.64 [R54], R52 ;  /* 0x000000343600a388 */ /* 0x000fe20000000a00 */
[C---:B------:R-:W-:Y:S01]  /*1640*/  @!P3 VIADD R59, R57.reuse, 0x6000 ;  /* 0x00006000393bb836 */ /* 0x040fe20000000000 */
[----:B------:R-:W-:Y:S01]  /*1650*/  BAR.SYNC.DEFER_BLOCKING 0x0 ;  /* 0x0000000000007b1d */ /* 0x000fe20000010000 */
[C---:B------:R-:W-:Y:S01]  /*1660*/  VIADD R60, R57.reuse, 0x6050 ;  /* 0x00006050393c7836 */ /* 0x040fe20000000000 */
[----:B------:R-:W-:Y:S01]  /*1670*/  @!P3 IADD3 R60, PT, PT, R57, 0x6010, RZ ;  /* 0x00006010393cb810 */ /* 0x000fe20007ffe0ff */
[----:B------:R-:W-:Y:S01]  /*1680*/  FADD.FTZ R96, R55, R96 ;  /* 0x0000006037607221 */ /* 0x000fe20000010000 */
[----:B------:R-:W-:Y:S01]  /*1690*/  FFMA.FTZ R76, R161, R55, R76 ;  /* 0x00000037a14c7223 */ /* 0x000fe2000001004c */
[C---:B------:R-:W-:Y:S02]  /*16a0*/  IADD3 R71, PT, PT, R57.reuse, 0x6060, RZ ;  /* 0x0000606039477810 */ /* 0x040fe40007ffe0ff */
[C---:B------:R-:W-:Y:S01]  /*16b0*/  @!P3 IADD3 R71, PT, PT, R57.reuse, 0x6020, RZ ;  /* 0x000060203947b810 */ /* 0x040fe20007ffe0ff */
[----:B------:R-:W-:Y:S01]  /*16c0*/  FADD.FTZ R119, R56, R119 ;  /* 0x0000007738777221 */ /* 0x000fe20000010000 */
[C---:B------:R-:W-:Y:S01]  /*16d0*/  IADD3 R63, PT, PT, R57.reuse, 0x6070, RZ ;  /* 0x00006070393f7810 */ /* 0x040fe20007ffe0ff */
[----:B------:R-:W0:Y:S04]  /*16e0*/  LDS.128 R48, [R59] ;  /* 0x000000003b307984 */ /* 0x000e280000000c00 */
[----:B------:R-:W1:Y:S01]  /*16f0*/  LDS.128 R52, [R60] ;  /* 0x000000003c347984 */ /* 0x000e620000000c00 */
[----:B------:R-:W-:Y:S01]  /*1700*/  @!P3 IADD3 R63, PT, PT, R57, 0x6030, RZ ;  /* 0x00006030393fb810 */ /* 0x000fe20007ffe0ff */
[----:B------:R-:W-:Y:S01]  /*1710*/  FFMA.FTZ R120, R165, R56, R120 ;  /* 0x00000038a5787223 */ /* 0x000fe20000010078 */
[----:B------:R-:W-:Y:S01]  /*1720*/  FADD.FTZ R115, R58, R115 ;  /* 0x000000733a737221 */ /* 0x000fe20000010000 */
[----:B------:R-:W-:-:S02]  /*1730*/  FFMA.FTZ R116, R169, R58, R116 ;  /* 0x0000003aa9747223 */ /* 0x000fc40000010074 */
[----:B------:R4:W2:Y:S01]  /*1740*/  LDS.128 R56, [R71] ;  /* 0x0000000047387984 */ /* 0x0008a20000000c00 */
[----:B------:R-:W-:Y:S01]  /*1750*/  FADD.FTZ R97, R62, R97 ;  /* 0x000000613e617221 */ /* 0x000fe20000010000 */
[----:B------:R-:W-:Y:S01]  /*1760*/  FFMA.FTZ R77, R180, R62, R77 ;  /* 0x0000003eb44d7223 */ /* 0x000fe2000001004d */
[----:B------:R-:W-:Y:S01]  /*1770*/  FADD.FTZ R100, R61, R100 ;  /* 0x000000643d647221 */ /* 0x000fe20000010000 */
[----:B------:R-:W-:Y:S02]  /*1780*/  FFMA.FTZ R80, R171, R61, R80 ;  /* 0x0000003dab507223 */ /* 0x000fe40000010050 */
[----:B------:R-:W3:Y:S01]  /*1790*/  LDS.128 R60, [R63] ;  /* 0x000000003f3c7984 */ /* 0x000ee20000000c00 */
[----:B------:R-:W-:Y:S01]  /*17a0*/  FADD.FTZ R104, R129, R104 ;  /* 0x0000006881687221 */ /* 0x000fe20000010000 */
[----:B------:R-:W-:Y:S01]  /*17b0*/  FFMA.FTZ R84, R179, R129, R84 ;  /* 0x00000081b3547223 */ /* 0x000fe20000010054 */
[----:B------:R-:W-:Y:S01]  /*17c0*/  FADD.FTZ R99, R70, R99 ;  /* 0x0000006346637221 */ /* 0x000fe20000010000 */
[----:B------:R-:W-:-:S02]  /*17d0*/  FFMA.FTZ R79, R172, R70, R79 ;  /* 0x00000046ac4f7223 */ /* 0x000fc4000001004f */
[----:B----4-:R-:W4:Y:S01]  /*17e0*/  LDC.64 R70, c[0x0][0x380] ;  /* 0x0000e000ff467b82 */ /* 0x010f220000000a00 */
        /* <DEDUP_REMOVED lines=9> */
[----:B------:R-:W-:Y:S01]  /*1880*/  FADD.FTZ R48, R48, R57 ;  /* 0x0000003930307221 */ /* 0x000fe20000010000 */
[----:B------:R-:W-:Y:S02]  /*1890*/  UISETP.NE.U32.AND UP0, UPT, UR12, URZ, UPT ;  /* 0x000000ff0c00728c */ /* 0x000fe4000bf05070 */
[----:B------:R-:W-:Y:S01]  /*18a0*/  FADD.FTZ R129, R58, R129 ;  /* 0x000000813a817221 */ /* 0x000fe20000010000 */
[----:B------:R-:W-:Y:S01]  /*18b0*/  FADD.FTZ R48, R59, R48 ;  /* 0x000000303b307221 */ /* 0x000fe20000010000 */
[----:B------:R-:W-:Y:S02]  /*18c0*/  UISETP.NE.AND.EX UP0, UPT, UR13, URZ, UPT, UP0 ;  /* 0x000000ff0d00728c */ /* 0x000fe4000bf05300 */
[----:B---3--:R-:W-:Y:S01]  /*18d0*/  FADD.FTZ R129, R129, R60 ;  /* 0x0000003c81817221 */ /* 0x008fe20000010000 */
[----:B------:R-:W-:-:S03]  /*18e0*/  FADD.FTZ R48, R48, R61 ;  /* 0x0000003d30307221 */ /* 0x000fc60000010000 */
[----:B------:R-:W-:Y:S01]  /*18f0*/  FADD.FTZ R52, R62, R129 ;  /* 0x000000813e347221 */ /* 0x000fe20000010000 */
[----:B------:R-:W-:Y:S01]  /*1900*/  FADD.FTZ R95, R184, R95 ;  /* 0x0000005fb85f7221 */ /* 0x000fe20000010000 */
[----:B------:R-:W-:Y:S01]  /*1910*/  FFMA.FTZ R75, R176, R184, R75 ;  /* 0x000000b8b04b7223 */ /* 0x000fe2000001004b */
[----:B----4-:R-:W-:Y:S01]  /*1920*/  IADD3 R124, PT, PT, R124, R70, RZ ;  /* 0x000000467c7c7210 */ /* 0x010fe20007ffe0ff */
        /* <DEDUP_REMOVED lines=70> */
[----:B-----5:R-:W-:Y:S01]  /*1d90*/  ISETP.GE.U32.AND P0, PT, R68, RZ, PT ;  /* 0x000000ff4400720c */ /* 0x020fe20003f06070 */
        /* <DEDUP_REMOVED lines=41> */
.L_x_942:
        /* <DEDUP_REMOVED lines=10> */
[C---:B------:R-:W-:Y:S01]  /*20d0*/  FMUL.FTZ R152, R127.reuse, R152 ;  /* 0x000000987f987220 */ /* 0x040fe20000410000 */
[----:B------:R-:W-:Y:S01]  /*20e0*/  FMUL.FTZ R42, R127, R150 ;  /* 0x000000967f2a7220 */ /* 0x000fe20000410000 */
[----:B------:R-:W-:Y:S01]  /*20f0*/  FMUL.FTZ R41, R49, UR6 ;  /* 0x0000000631297c20 */ /* 0x000fe20008410000 */
[----:B------:R-:W-:Y:S01]  /*2100*/  FADD.FTZ R176, R163, -R176 ;  /* 0x800000b0a3b07221 */ /* 0x000fe20000010000 */
[----:B------:R-:W-:Y:S01]  /*2110*/  ISETP.GE.U32.AND.EX P0, PT, R69, 0x1000000, PT, P0 ;  /* 0x010000004500780c */ /* 0x000fe20003f06100 */
[----:B------:R-:W-:Y:S01]  /*2120*/  FADD.FTZ R148, R148, -R157 ;  /* 0x8000009d94947221 */ /* 0x000fe20000010000 */
[-CC-:B------:R-:W-:Y:S01]  /*2130*/  FFMA.FTZ R165, R165, R184.reuse, R135.reuse ;  /* 0x000000b8a5a57223 */ /* 0x180fe20000010087 */
[-CC-:B------:R-:W-:Y:S01]  /*2140*/  FFMA.FTZ R169, R169, R184.reuse, R135.reuse ;  /* 0x000000b8a9a97223 */ /* 0x180fe20000010087 */
[----:B------:R-:W-:Y:S01]  /*2150*/  FFMA.FTZ R0, R0, R184, R135 ;  /* 0x000000b800007223 */ /* 0x000fe20000010087 */
[----:B------:R-:W-:Y:S01]  /*2160*/  FMUL.FTZ R40, R152, UR6 ;  /* 0x0000000698287c20 */ /* 0x000fe20008410000 */
[----:B------:R-:W-:Y:S01]  /*2170*/  FMUL.FTZ R43, R42, UR6 ;  /* 0x000000062a2b7c20 */ /* 0x000fe20008410000 */
[----:B------:R-:W-:Y:S01]  /*2180*/  LOP3.LUT P2, RZ, R69, 0xff0000, RZ, 0xc0, !PT ;  /* 0x00ff000045ff7812 */ /* 0x000fe2000784c0ff */
[----:B------:R-:W-:Y:S01]  /*2190*/  FMUL.FTZ R51, R127, R176 ;  /* 0x000000b07f337220 */ /* 0x000fe20000410000 */
[----:B------:R-:W-:Y:S01]  /*21a0*/  LOP3.LUT P6, RZ, R69, 0xff, RZ, 0xc0, !PT ;  /* 0x000000ff45ff7812 */ /* 0x000fe200078cc0ff */
[----:B------:R-:W-:Y:S01]  /*21b0*/  FADD.FTZ R162, R162, -R169 ;  /* 0x800000a9a2a27221 */ /* 0x000fe20000010000 */
[----:B------:R-:W-:Y:S01]  /*21c0*/  FSEL R57, R41, RZ, P0 ;  /* 0x000000ff29397208 */ /* 0x000fe20000000000 */
[----:B------:R-:W-:Y:S01]  /*21d0*/  FMUL.FTZ R41, R127, R148 ;  /* 0x000000947f297220 */ /* 0x000fe20000410000 */
[----:B------:R-:W-:Y:S01]  /*21e0*/  FADD.FTZ R0, R155, -R0 ;  /* 0x800000009b007221 */ /* 0x000fe20000010000 */
[----:B------:R-:W-:Y:S01]  /*21f0*/  FADD.FTZ R160, R160, -R165 ;  /* 0x800000a5a0a07221 */ /* 0x000fe20000010000 */
[----:B------:R-:W-:Y:S01]  /*2200*/  FSEL R56, R40, RZ, P2 ;  /* 0x000000ff28387208 */ /* 0x000fe20001000000 */
[----:B------:R-:W-:Y:S01]  /*2210*/  FMUL.FTZ R48, R51, UR6 ;  /* 0x0000000633307c20 */ /* 0x000fe20008410000 */
[----:B------:R-:W-:Y:S01]  /*2220*/  FSEL R54, R43, RZ, P6 ;  /* 0x000000ff2b367208 */ /* 0x000fe20003000000 */
[----:B------:R-:W-:Y:S01]  /*2230*/  FMUL.FTZ R40, R41, UR6 ;  /* 0x0000000629287c20 */ /* 0x000fe20008410000 */
[----:B------:R-:W-:Y:S01]  /*2240*/  LOP3.LUT P0, RZ, R69, 0xff00, RZ, 0xc0, !PT ;  /* 0x0000ff0045ff7812 */ /* 0x000fe2000780c0ff */
[----:B------:R-:W-:Y:S01]  /*2250*/  FMUL.FTZ R162, R127, R162 ;  /* 0x000000a27fa27220 */ /* 0x000fe20000410000 */
[----:B------:R-:W-:Y:S01]  /*2260*/  F2FP.BF16.F32.PACK_AB R43, R49, R152 ;  /* 0x00000098312b723e */ /* 0x000fe200000010ff */
[C---:B------:R-:W-:Y:S01]  /*2270*/  FMUL.FTZ R0, R127.reuse, R0 ;  /* 0x000000007f007220 */ /* 0x040fe20000410000 */
[----:B------:R-:W-:Y:S01]  /*2280*/  LOP3.LUT P2, RZ, R68, 0xff0000, RZ, 0xc0, !PT ;  /* 0x00ff000044ff7812 */ /* 0x000fe2000784c0ff */
[----:B------:R-:W-:Y:S01]  /*2290*/  FMUL.FTZ R49, R127, R160 ;  /* 0x000000a07f317220 */ /* 0x000fe20000410000 */
[----:B------:R-:W-:Y:S01]  /*22a0*/  FSEL R55, R48, RZ, P0 ;  /* 0x000000ff30377208 */ /* 0x000fe20000000000 */
[----:B------:R-:W-:Y:S01]  /*22b0*/  FMUL.FTZ R48, R0, UR6 ;  /* 0x0000000600307c20 */ /* 0x000fe20008410000 */
[----:B------:R-:W-:Y:S01]  /*22c0*/  F2FP.BF16.F32.PACK_AB R42, R51, R42 ;  /* 0x0000002a332a723e */ /* 0x000fe200000010ff */
[----:B------:R-:W-:Y:S01]  /*22d0*/  FMUL.FTZ R51, R162, UR6 ;  /* 0x00000006a2337c20 */ /* 0x000fe20008410000 */
[----:B------:R-:W-:Y:S01]  /*22e0*/  FSEL R52, R40, RZ, P2 ;  /* 0x000000ff28347208 */ /* 0x000fe20001000000 */
[----:B------:R-:W-:Y:S01]  /*22f0*/  FMUL.FTZ R50, R49, UR6 ;  /* 0x0000000631327c20 */ /* 0x000fe20008410000 */
[----:B------:R-:W-:-:S02]  /*2300*/  LOP3.LUT P6, RZ, R68, 0xff000000, RZ, 0xc0, !PT ;  /* 0xff00000044ff7812 */ /* 0x000fc400078cc0ff */
[C---:B------:R-:W-:Y:S02]  /*2310*/  LOP3.LUT P0, RZ, R68.reuse, 0xff, RZ, 0xc0, !PT ;  /* 0x000000ff44ff7812 */ /* 0x040fe4000780c0ff */
[----:B------:R-:W-:Y:S02]  /*2320*/  LOP3.LUT P2, RZ, R68, 0xff00, RZ, 0xc0, !PT ;  /* 0x0000ff0044ff7812 */ /* 0x000fe4000784c0ff */
        /* <DEDUP_REMOVED lines=10> */
.L_x_941:
        /* <DEDUP_REMOVED lines=9> */
[----:B------:R-:W-:Y:S01]  /*2460*/  IMAD.U32 R56, R49, 0x10000, RZ ;  /* 0x0001000031387824 */ /* 0x000fe200078e00ff */
[----:B------:R-:W-:Y:S01]  /*2470*/  SHF.L.U32 R54, R31, 0x10, RZ ;  /* 0x000000101f367819 */ /* 0x000fe200000006ff */
[-C--:B------:R-:W-:Y:S01]  /*2480*/  FFMA.FTZ R169, R169, R184.reuse, R135 ;  /* 0x000000b8a9a97223 */ /* 0x080fe20000010087 */
[----:B------:R-:W-:Y:S01]  /*2490*/  FADD.FTZ R53, R163, -R176 ;  /* 0x800000b0a3357221 */ /* 0x000fe20000010000 */
[----:B------:R-:W-:Y:S01]  /*24a0*/  FADD.FTZ R161, R152, -R161 ;  /* 0x800000a198a17221 */ /* 0x000fe20000010000 */
[-CC-:B------:R-:W-:Y:S01]  /*24b0*/  FFMA.FTZ R157, R157, R184.reuse, R135.reuse ;  /* 0x000000b89d9d7223 */ /* 0x180fe20000010087 */
[----:B------:R-:W-:Y:S01]  /*24c0*/  FFMA.FTZ R159, R159, R184, R135 ;  /* 0x000000b89f9f7223 */ /* 0x000fe20000010087 */
[----:B------:R-:W-:Y:S01]  /*24d0*/  SHF.L.U32 R0, R51, 0x10, RZ ;  /* 0x0000001033007819 */ /* 0x000fe200000006ff */
[----:B------:R-:W-:Y:S01]  /*24e0*/  FADD.FTZ R155, R155, -R52 ;  /* 0x800000349b9b7221 */ /* 0x000fe20000010000 */
[C---:B------:R-:W-:Y:S01]  /*24f0*/  FFMA.FTZ R56, R127.reuse, R55, R56 ;  /* 0x000000377f387223 */ /* 0x040fe20000010038 */
[----:B------:R-:W-:Y:S01]  /*2500*/  FADD.FTZ R169, R162, -R169 ;  /* 0x800000a9a2a97221 */ /* 0x000fe20000010000 */
[C---:B------:R-:W-:Y:S01]  /*2510*/  FFMA.FTZ R53, R127.reuse, R53, R50 ;  /* 0x000000357f357223 */ /* 0x040fe20000010032 */
[----:B------:R-:W-:Y:S01]  /*2520*/  SHF.L.U32 R52, R30, 0x10, RZ ;  /* 0x000000101e347819 */ /* 0x000fe200000006ff */
[----:B------:R-:W-:Y:S01]  /*2530*/  FFMA.FTZ R54, R127, R161, R54 ;  /* 0x000000a17f367223 */ /* 0x000fe20000010036 */
[----:B-----5:R-:W-:Y:S01]  /*2540*/  ISETP.GE.U32.AND P0, PT, R68, RZ, PT ;  /* 0x000000ff4400720c */ /* 0x020fe20003f06070 */
[----:B------:R-:W-:Y:S01]  /*2550*/  FADD.FTZ R157, R148, -R157 ;  /* 0x8000009d949d7221 */ /* 0x000fe20000010000 */
[----:B------:R-:W-:Y:S01]  /*2560*/  FADD.FTZ R159, R150, -R159 ;  /* 0x8000009f969f7221 */ /* 0x000fe20000010000 */
[----:B------:R-:W-:-:S02]  /*2570*/  IMAD.U32 R50, R29, 0x10000, RZ ;  /* 0x000100001d327824 */ /* 0x000fc400078e00ff */
[----:B------:R-:W-:Y:S01]  /*2580*/  FFMA.FTZ R165, R165, R184, R135 ;  /* 0x000000b8a5a57223 */ /* 0x000fe20000010087 */
[----:B------:R-:W-:Y:S01]  /*2590*/  FMUL.FTZ R56, R56, UR6 ;  /* 0x0000000638387c20 */ /* 0x000fe20008410000 */
[----:B------:R-:W-:Y:S01]  /*25a0*/  FFMA.FTZ R51, R127, R169, R0 ;  /* 0x000000a97f337223 */ /* 0x000fe20000010000 */
[----:B------:R-:W-:Y:S01]  /*25b0*/  ISETP.GE.U32.AND.EX P0, PT, R69, 0x1000000, PT, P0 ;  /* 0x010000004500780c */ /* 0x000fe20003f06100 */
[----:B------:R-:W-:Y:S01]  /*25c0*/  FMUL.FTZ R54, R54, UR6 ;  /* 0x0000000636367c20 */ /* 0x000fe20008410000 */
[----:B------:R-:W-:Y:S01]  /*25d0*/  SHF.L.U32 R0, R28, 0x10, RZ ;  /* 0x000000101c007819 */ /* 0x000fe200000006ff */
[C---:B------:R-:W-:Y:S01]  /*25e0*/  FFMA.FTZ R52, R127.reuse, R159, R52 ;  /* 0x0000009f7f347223 */ /* 0x040fe20000010034 */
[----:B------:R-:W-:Y:S01]  /*25f0*/  FFMA.FTZ R50, R127, R157, R50 ;  /* 0x0000009d7f327223 */ /* 0x000fe20000010032 */
[----:B------:R-:W-:Y:S01]  /*2600*/  LOP3.LUT P2, RZ, R69, 0xff0000, RZ, 0xc0, !PT ;  /* 0x00ff000045ff7812 */ /* 0x000fe2000784c0ff */
[----:B------:R-:W-:Y:S01]  /*2610*/  FADD.FTZ R165, R160, -R165 ;  /* 0x800000a5a0a57221 */ /* 0x000fe20000010000 */
[----:B------:R-:W-:Y:S01]  /*2620*/  IMAD.U32 R48, R48, 0x10000, RZ ;  /* 0x0001000030307824 */ /* 0x000fe200078e00ff */
[----:B------:R-:W-:Y:S01]  /*2630*/  FSEL R57, R56, RZ, P0 ;  /* 0x000000ff38397208 */ /* 0x000fe20000000000 */
[----:B------:R-:W-:Y:S01]  /*2640*/  FMUL.FTZ R52, R52, UR6 ;  /* 0x0000000634347c20 */ /* 0x000fe20008410000 */
[----:B------:R-:W-:Y:S01]  /*2650*/  FMUL.FTZ R53, R53, UR6 ;  /* 0x0000000635357c20 */ /* 0x000fe20008410000 */
[----:B------:R-:W-:Y:S01]  /*2660*/  FSEL R56, R54, RZ, P2 ;  /* 0x000000ff36387208 */ /* 0x000fe20001000000 */
[----:B------:R-:W-:Y:S01]  /*2670*/  FMUL.FTZ R50, R50, UR6 ;  /* 0x0000000632327c20 */ /* 0x000fe20008410000 */
        /* <DEDUP_REMOVED lines=22> */
.L_x_944:
[-CC-:B------:R-:W-:Y:S01]  /*27e0*/  FFMA.FTZ R41, R180, R184.reuse, R135.reuse ;  /* 0x000000b8b4297223 */ /* 0x180fe20000010087 */
[-CC-:B------:R-:W-:Y:S01]  /*27f0*/  FFMA.FTZ R157, R157, R184.reuse, R135.reuse ;  /* 0x000000b89d9d7223 */ /* 0x180fe20000010087 */
[----:B------:R-:W-:Y:S02]  /*2800*/  IMAD.U32 R55, R49, 0x10000, RZ ;  /* 0x0001000031377824 */ /* 0x000fe400078e00ff */
[-C--:B------:R-:W-:Y:S01]  /*2810*/  FFMA.FTZ R159, R159, R184.reuse, R135 ;  /* 0x000000b89f9f7223 */ /* 0x080fe20000010087 */
[----:B------:R-:W-:Y:S01]  /*2820*/  FADD.FTZ R166, R166, -R41 ;  /* 0x80000029a6a67221 */ /* 0x000fe20000010000 */
[----:B------:R-:W-:Y:S01]  /*2830*/  FADD.FTZ R148, R148, -R157 ;  /* 0x8000009d94947221 */ /* 0x000fe20000010000 */
[----:B------:R-:W-:Y:S02]  /*2840*/  IMAD.U32 R41, R29, 0x10000, RZ ;  /* 0x000100001d297824 */ /* 0x000fe400078e00ff */
[----:B------:R-:W-:Y:S01]  /*2850*/  FFMA.FTZ R161, R161, R184, R135 ;  /* 0x000000b8a1a17223 */ /* 0x000fe20000010087 */
[C---:B------:R-:W-:Y:S01]  /*2860*/  FFMA.FTZ R57, R127.reuse, R166, R55 ;  /* 0x000000a67f397223 */ /* 0x040fe20000010037 */
[----:B------:R-:W-:Y:S01]  /*2870*/  SHF.L.U32 R43, R30, 0x10, RZ ;  /* 0x000000101e2b7819 */ /* 0x000fe200000006ff */
[----:B------:R-:W-:Y:S01]  /*2880*/  FADD.FTZ R150, R150, -R159 ;  /* 0x8000009f96967221 */ /* 0x000fe20000010000 */
[----:B-----5:R-:W-:Y:S01]  /*2890*/  ISETP.GE.U32.AND P0, PT, R68, RZ, PT ;  /* 0x000000ff4400720c */ /* 0x020fe20003f06070 */
[----:B------:R-:W-:Y:S01]  /*28a0*/  FFMA.FTZ R148, R127, R148, R41 ;  /* 0x000000947f947223 */ /* 0x000fe20000010029 */
[----:B------:R-:W-:Y:S01]  /*28b0*/  SHF.L.U32 R49, R31, 0x10, RZ ;  /* 0x000000101f317819 */ /* 0x000fe200000006ff */
[----:B------:R-:W-:Y:S01]  /*28c0*/  FMUL.FTZ R41, R57, UR6 ;  /* 0x0000000639297c20 */ /* 0x000fe20008410000 */
[----:B------:R-:W-:Y:S01]  /*28d0*/  FADD.FTZ R152, R152, -R161 ;  /* 0x800000a198987221 */ /* 0x000fe20000010000 */
[----:B------:R-:W-:Y:S01]  /*28e0*/  ISETP.GE.U32.AND.EX P0, PT, R69, 0x1000000, PT, P0 ;  /* 0x010000004500780c */ /* 0x000fe20003f06100 */
[C---:B------:R-:W-:Y:S01]  /*28f0*/  FFMA.FTZ R42, R127.reuse, R150, R43 ;  /* 0x000000967f2a7223 */ /* 0x040fe2000001002b */
[----:B------:R-:W-:Y:S01]  /*2900*/  FFMA.FTZ R176, R176, R184, R135 ;  /* 0x000000b8b0b07223 */ /* 0x000fe20000010087 */
[----:B------:R-:W-:Y:S01]  /*2910*/  FFMA.FTZ R152, R127, R152, R49 ;  /* 0x000000987f987223 */ /* 0x000fe20000010031 */
[----:B------:R-:W-:Y:S01]  /*2920*/  FSEL R59, R41, RZ, P0 ;  /* 0x000000ff293b7208 */ /* 0x000fe20000000000 */
[----:B------:R-:W-:Y:S01]  /*2930*/  FMUL.FTZ R41, R42, UR6 ;  /* 0x000000062a297c20 */ /* 0x000fe20008410000 */
[----:B------:R-:W-:Y:S01]  /*2940*/  SHF.L.U32 R50, R50, 0x10, RZ ;  /* 0x0000001032327819 */ /* 0x000fe200000006ff */
[-CC-:B------:R-:W-:Y:S01]  /*2950*/  FFMA.FTZ R169, R169, R184.reuse, R135.reuse ;  /* 0x000000b8a9a97223 */ /* 0x180fe20000010087 */
[----:B------:R-:W-:Y:S01]  /*2960*/  FADD.FTZ R176, R163, -R176 ;  /* 0x800000b0a3b07221 */ /* 0x000fe20000010000 */
[----:B------:R-:W-:Y:S01]  /*2970*/  LOP3.LUT P2, RZ, R69, 0xff, RZ, 0xc0, !PT ;  /* 0x000000ff45ff7812 */ /* 0x000fe2000784c0ff */
[-CC-:B------:R-:W-:Y:S01]  /*2980*/  FFMA.FTZ R165, R165, R184.reuse, R135.reuse ;  /* 0x000000b8a5a57223 */ /* 0x180fe20000010087 */
[----:B------:R-:W-:Y:S01]  /*2990*/  FFMA.FTZ R0, R0, R184, R135 ;  /* 0x000000b800007223 */ /* 0x000fe20000010087 */
[----:B------:R-:W-:Y:S01]  /*29a0*/  FMUL.FTZ R40, R152, UR6 ;  /* 0x0000000698287c20 */ /* 0x000fe20008410000 */
[----:B------:R-:W-:Y:S01]  /*29b0*/  SHF.L.U32 R51, R51, 0x10, RZ ;  /* 0x0000001033337819 */ /* 0x000fe200000006ff */
[----:B------:R-:W-:Y:S01]  /*29c0*/  FADD.FTZ R162, R162, -R169 ;  /* 0x800000a9a2a27221 */ /* 0x000fe20000010000 */
[----:B------:R-:W-:Y:S01]  /*29d0*/  LOP3.LUT P6, RZ, R69, 0xff0000, RZ, 0xc0, !PT ;  /* 0x00ff000045ff7812 */ /* 0x000fe200078cc0ff */
[----:B------:R-:W-:Y:S01]  /*29e0*/  FFMA.FTZ R53, R127, R176, R50 ;  /* 0x000000b07f357223 */ /* 0x000fe20000010032 */
[----:B------:R-:W-:Y:S01]  /*29f0*/  SHF.L.U32 R48, R48, 0x10, RZ ;  /* 0x0000001030307819 */ /* 0x000fe200000006ff */
[----:B------:R-:W-:Y:S01]  /*2a00*/  FADD.FTZ R160, R160, -R165 ;  /* 0x800000a5a0a07221 */ /* 0x000fe20000010000 */
[----:B------:R-:W-:Y:S01]  /*2a10*/  FSEL R54, R41, RZ, P2 ;  /* 0x000000ff29367208 */ /* 0x000fe20001000000 */
[----:B------:R-:W-:Y:S01]  /*2a20*/  FADD.FTZ R0, R155, -R0 ;  /* 0x800000009b007221 */ /* 0x000fe20000010000 */
[----:B------:R-:W-:Y:S01]  /*2a30*/  IMAD.U32 R41, R28, 0x10000, RZ ;  /* 0x000100001c297824 */ /* 0x000fe200078e00ff */
[----:B------:R-:W-:Y:S01]  /*2a40*/  FSEL R56, R40, RZ, P6 ;  /* 0x000000ff28387208 */ /* 0x000fe20003000000 */
[----:B------:R-:W-:Y:S01]  /*2a50*/  FMUL.FTZ R43, R53, UR6 ;  /* 0x00000006352b7c20 */ /* 0x000fe20008410000 */
[----:B------:R-:W-:Y:S01]  /*2a60*/  FMUL.FTZ R40, R148, UR6 ;  /* 0x0000000694287c20 */ /* 0x000fe20008410000 */
[----:B------:R-:W-:Y:S01]  /*2a70*/  FFMA.FTZ R51, R127, R162, R51 ;  /* 0x000000a27f337223 */ /* 0x000fe20000010033 */
[----:B------:R-:W-:Y:S01]  /*2a80*/  LOP3.LUT P0, RZ, R69, 0xff00, RZ, 0xc0, !PT ;  /* 0x0000ff0045ff7812 */ /* 0x000fe2000780c0ff */
[C---:B------:R-:W-:Y:S01]  /*2a90*/  FFMA.FTZ R49, R127.reuse, R160, R48 ;  /* 0x000000a07f317223 */ /* 0x040fe20000010030 */
[C---:B------:R-:W-:Y:S01]  /*2aa0*/  LOP3.LUT P6, RZ, R68.reuse, 0xff0000, RZ, 0xc0, !PT ;  /* 0x00ff000044ff7812 */ /* 0x040fe200078cc0ff */
[----:B------:R-:W-:Y:S01]  /*2ab0*/  FFMA.FTZ R0, R127, R0, R41 ;  /* 0x000000007f007223 */ /* 0x000fe20000010029 */
[----:B------:R-:W-:Y:S01]  /*2ac0*/  F2FP.BF16.F32.PACK_AB R42, R53, R42 ;  /* 0x0000002a352a723e */ /* 0x000fe200000010ff */
        /* <DEDUP_REMOVED lines=19> */
.L_x_940:
        /* <DEDUP_REMOVED lines=15> */
[C---:B------:R-:W-:Y:S01]  /*2cf0*/  FMUL.FTZ R152, R127.reuse, R152 ;  /* 0x000000987f987220 */ /* 0x040fe20000410000 */
[----:B------:R-:W-:Y:S01]  /*2d00*/  FMUL.FTZ R166, R127, R166 ;  /* 0x000000a67fa67220 */ /* 0x000fe20000410000 */
[----:B------:R-:W-:Y:S01]  /*2d10*/  LOP3.LUT P2, RZ, R69, 0xff0000, RZ, 0xc0, !PT ;  /* 0x00ff000045ff7812 */ /* 0x000fe2000784c0ff */
[----:B------:R-:W-:Y:S01]  /*2d20*/  FMUL.FTZ R150, R127, R150 ;  /* 0x000000967f967220 */ /* 0x000fe20000410000 */
[----:B------:R-:W-:Y:S01]  /*2d30*/  FMUL.FTZ R152, R152, UR6 ;  /* 0x0000000698987c20 */ /* 0x000fe20008410000 */
[----:B------:R-:W-:Y:S01]  /*2d40*/  FMUL.FTZ R166, R166, UR6 ;  /* 0x00000006a6a67c20 */ /* 0x000fe20008410000 */
[-CC-:B------:R-:W-:Y:S01]  /*2d50*/  FFMA.FTZ R157, R157, R184.reuse, R135.reuse ;  /* 0x000000b89d9d7223 */ /* 0x180fe20000010087 */
[----:B------:R-:W-:Y:S01]  /*2d60*/  FADD.FTZ R176, R163, -R176 ;  /* 0x800000b0a3b07221 */ /* 0x000fe20000010000 */
[----:B------:R-:W-:Y:S01]  /*2d70*/  ISETP.GE.U32.AND.EX P0, PT, R69, 0x1000000, PT, P0 ;  /* 0x010000004500780c */ /* 0x000fe20003f06100 */
[----:B------:R-:W-:Y:S01]  /*2d80*/  FFMA.FTZ R169, R169, R184, R135 ;  /* 0x000000b8a9a97223 */ /* 0x000fe20000010087 */
[----:B------:R-:W-:Y:S01]  /*2d90*/  LOP3.LUT P6, RZ, R139, 0xff0000, RZ, 0xc0, !PT ;  /* 0x00ff00008bff7812 */ /* 0x000fe200078cc0ff */
[----:B------:R-:W-:Y:S01]  /*2da0*/  FMUL.FTZ R150, R150, UR6 ;  /* 0x0000000696967c20 */ /* 0x000fe20008410000 */
[----:B------:R-:W-:Y:S01]  /*2db0*/  FSEL R51, R152, RZ, P2 ;  /* 0x000000ff98337208 */ /* 0x000fe20001000000 */
[----:B------:R-:W-:Y:S01]  /*2dc0*/  FADD.FTZ R148, R148, -R157 ;  /* 0x8000009d94947221 */ /* 0x000fe20000010000 */
[----:B------:R-:W-:Y:S01]  /*2dd0*/  FSEL R48, R166, RZ, P0 ;  /* 0x000000ffa6307208 */ /* 0x000fe20000000000 */
[----:B------:R-:W-:Y:S01]  /*2de0*/  FMUL.FTZ R176, R127, R176 ;  /* 0x000000b07fb07220 */ /* 0x000fe20000410000 */
[----:B------:R-:W-:Y:S01]  /*2df0*/  LOP3.LUT P2, RZ, R69, 0xff, RZ, 0xc0, !PT ;  /* 0x000000ff45ff7812 */ /* 0x000fe2000784c0ff */
[----:B------:R-:W-:Y:S01]  /*2e00*/  FFMA.FTZ R165, R165, R184, R135 ;  /* 0x000000b8a5a57223 */ /* 0x000fe20000010087 */
[----:B------:R-:W-:Y:S01]  /*2e10*/  FADD.FTZ R162, R162, -R169 ;  /* 0x800000a9a2a27221 */ /* 0x000fe20000010000 */
[----:B------:R-:W-:Y:S01]  /*2e20*/  ISETP.GE.U32.AND P0, PT, R138, RZ, PT ;  /* 0x000000ff8a00720c */ /* 0x000fe20003f06070 */
[----:B------:R-:W-:Y:S01]  /*2e30*/  FMUL.FTZ R176, R176, UR6 ;  /* 0x00000006b0b07c20 */ /* 0x000fe20008410000 */
[----:B------:R-:W-:Y:S01]  /*2e40*/  FSEL R47, R152, RZ, P6 ;  /* 0x000000ff982f7208 */ /* 0x000fe20003000000 */
[----:B------:R-:W-:Y:S01]  /*2e50*/  FMUL.FTZ R148, R127, R148 ;  /* 0x000000947f947220 */ /* 0x000fe20000410000 */
[----:B------:R-:W-:Y:S01]  /*2e60*/  LOP3.LUT P6, RZ, R139, 0xff, RZ, 0xc0, !PT ;  /* 0x000000ff8bff7812 */ /* 0x000fe200078cc0ff */
[----:B------:R-:W-:Y:S01]  /*2e70*/  FADD.FTZ R160, R160, -R165 ;  /* 0x800000a5a0a07221 */ /* 0x000fe20000010000 */
[----:B------:R-:W-:Y:S01]  /*2e80*/  FSEL R50, R150, RZ, P2 ;  /* 0x000000ff96327208 */ /* 0x000fe20001000000 */
[----:B------:R-:W-:Y:S01]  /*2e90*/  FMUL.FTZ R162, R127, R162 ;  /* 0x000000a27fa27220 */ /* 0x000fe20000410000 */
[C---:B------:R-:W-:Y:S01]  /*2ea0*/  ISETP.GE.U32.AND.EX P0, PT, R139.reuse, 0x1000000, PT, P0 ;  /* 0x010000008b00780c */ /* 0x040fe20003f06100 */
[----:B------:R-:W-:Y:S01]  /*2eb0*/  FFMA.FTZ R0, R0, R184, R135 ;  /* 0x000000b800007223 */ /* 0x000fe20000010087 */
[----:B------:R-:W-:Y:S01]  /*2ec0*/  LOP3.LUT P2, RZ, R139, 0xff00, RZ, 0xc0, !PT ;  /* 0x0000ff008bff7812 */ /* 0x000fe2000784c0ff */
[----:B------:R-:W-:Y:S01]  /*2ed0*/  FMUL.FTZ R148, R148, UR6 ;  /* 0x0000000694947c20 */ /* 0x000fe20008410000 */
[----:B------:R-:W-:Y:S01]  /*2ee0*/  FSEL R46, R150, RZ, P6 ;  /* 0x000000ff962e7208 */ /* 0x000fe20003000000 */
[----:B------:R-:W-:Y:S01]  /*2ef0*/  FMUL.FTZ R162, R162, UR6 ;  /* 0x00000006a2a27c20 */ /* 0x000fe20008410000 */
[----:B------:R-:W-:Y:S01]  /*2f00*/  FSEL R44, R166, RZ, P0 ;  /* 0x000000ffa62c7208 */ /* 0x000fe20000000000 */
[----:B------:R-:W-:Y:S01]  /*2f10*/  FMUL.FTZ R160, R127, R160 ;  /* 0x000000a07fa07220 */ /* 0x000fe20000410000 */
[----:B------:R-:W-:Y:S01]  /*2f20*/  LOP3.LUT P6, RZ, R68, 0xff0000, RZ, 0xc0, !PT ;  /* 0x00ff000044ff7812 */ /* 0x000fe200078cc0ff */
[----:B------:R-:W-:Y:S01]  /*2f30*/  FADD.FTZ R0, R155, -R0 ;  /* 0x800000009b007221 */ /* 0x000fe20000010000 */
[----:B------:R-:W-:Y:S01]  /*2f40*/  FSEL R49, R176, RZ, P2 ;  /* 0x000000ffb0317208 */ /* 0x000fe20001000000 */
[----:B------:R-:W-:Y:S01]  /*2f50*/  FMUL.FTZ R160, R160, UR6 ;  /* 0x00000006a0a07c20 */ /* 0x000fe20008410000 */
[----:B------:R-:W-:-:S02]  /*2f60*/  LOP3.LUT P0, RZ, R69, 0xff00, RZ, 0xc0, !PT ;  /* 0x0000ff0045ff7812 */ /* 0x000fc4000780c0ff */
[----:B------:R-:W-:Y:S02]  /*2f70*/  LOP3.LUT P2, RZ, R68, 0xff000000, RZ, 0xc0, !PT ;  /* 0xff00000044ff7812 */ /* 0x000fe4000784c0ff */
[----:B------:R-:W-:Y:S02]  /*2f80*/  FSEL R52, R148, RZ, P6 ;  /* 0x000000ff94347208 */ /* 0x000fe40003000000 */
[----:B------:R-:W-:Y:S01]  /*2f90*/  F2FP.BF16.F32.PACK_AB R47, R44, R47 ;  /* 0x0000002f2c2f723e */ /* 0x000fe200000010ff */
[----:B------:R-:W-:Y:S01]  /*2fa0*/  FMUL.FTZ R44, R127, R0 ;  /* 0x000000007f2c7220 */ /* 0x000fe20000410000 */
[----:B------:R-:W-:Y:S02]  /*2fb0*/  FSEL R53, R176, RZ, P0 ;  /* 0x000000ffb0357208 */ /* 0x000fe40000000000 */
[----:B------:R-:W-:Y:S02]  /*2fc0*/  LOP3.LUT P6, RZ, R68, 0xff00, RZ, 0xc0, !PT ;  /* 0x0000ff0044ff7812 */ /* 0x000fe400078cc0ff */
[----:B------:R-:W-:-:S02]  /*2fd0*/  FSEL R57, R162, RZ, P2 ;  /* 0x000000ffa2397208 */ /* 0x000fc40001000000 */
[C---:B------:R-:W-:Y:S02]  /*2fe0*/  LOP3.LUT P0, RZ, R138.reuse, 0xff0000, RZ, 0xc0, !PT ;  /* 0x00ff00008aff7812 */ /* 0x040fe4000780c0ff */
[----:B------:R-:W-:Y:S02]  /*2ff0*/  LOP3.LUT P2, RZ, R138, 0xff000000, RZ, 0xc0, !PT ;  /* 0xff0000008aff7812 */ /* 0x000fe4000784c0ff */
[----:B------:R-:W-:Y:S01]  /*3000*/  F2FP.BF16.F32.PACK_AB R51, R48, R51 ;  /* 0x000000333033723e */ /* 0x000fe200000010ff */
[----:B------:R-:W-:Y:S01]  /*3010*/  FMUL.FTZ R48, R44, UR6 ;  /* 0x000000062c307c20 */ /* 0x000fe20008410000 */
[----:B------:R-:W-:Y:S02]  /*3020*/  FSEL R55, R160, RZ, P6 ;  /* 0x000000ffa0377208 */ /* 0x000fe40003000000 */
[----:B------:R-:W-:Y:S02]  /*3030*/  FSEL R45, R148, RZ, P0 ;  /* 0x000000ff942d7208 */ /* 0x000fe40000000000 */
[----:B------:R-:W-:-:S02]  /*3040*/  FSEL R0, R162, RZ, P2 ;  /* 0x000000ffa2007208 */ /* 0x000fc40001000000 */
[----:B------:R-:W-:Y:S02]  /*3050*/  LOP3.LUT P6, RZ, R138, 0xff, RZ, 0xc0, !PT ;  /* 0x000000ff8aff7812 */ /* 0x000fe400078cc0ff */
[----:B------:R-:W-:Y:S02]  /*3060*/  LOP3.LUT P0, RZ, R68, 0xff, RZ, 0xc0, !PT ;  /* 0x000000ff44ff7812 */ /* 0x000fe4000780c0ff */
        /* <DEDUP_REMOVED lines=11> */
.L_x_946:
[-CC-:B------:R-:W-:Y:S01]  /*3120*/  FFMA.FTZ R161, R161, R184.reuse, R135.reuse ;  /* 0x000000b8a1a17223 */ /* 0x180fe20000010087 */
[-CC-:B------:R-:W-:Y:S01]  /*3130*/  FFMA.FTZ R41, R180, R184.reuse, R135.reuse ;  /* 0x000000b8b4297223 */ /* 0x180fe20000010087 */
[-C--:B------:R-:W-:Y:S01]  /*3140*/  FFMA.FTZ R159, R159, R184.reuse, R135 ;  /* 0x000000b89f9f7223 */ /* 0x080fe20000010087 */
[----:B-----5:R-:W-:Y:S01]  /*3150*/  LOP3.LUT P2, RZ, R69, 0xff0000, RZ, 0xc0, !PT ;  /* 0x00ff000045ff7812 */ /* 0x020fe2000784c0ff */
[----:B------:R-:W-:Y:S01]  /*3160*/  FADD.FTZ R152, R152, -R161 ;  /* 0x800000a198987221 */ /* 0x000fe20000010000 */
[----:B------:R-:W-:Y:S01]  /*3170*/  FADD.FTZ R166, R166, -R41 ;  /* 0x80000029a6a67221 */ /* 0x000fe20000010000 */
[----:B------:R-:W-:Y:S01]  /*3180*/  FFMA.FTZ R176, R176, R184, R135 ;  /* 0x000000b8b0b07223 */ /* 0x000fe20000010087 */
[----:B------:R-:W-:Y:S01]  /*3190*/  FADD.FTZ R150, R150, -R159 ;  /* 0x8000009f96967221 */ /* 0x000fe20000010000 */
[C---:B------:R-:W-:Y:S01]  /*31a0*/  FMUL.FTZ R152, R127.reuse, R152 ;  /* 0x000000987f987220 */ /* 0x040fe20000410000 */
[----:B------:R-:W-:Y:S01]  /*31b0*/  FMUL.FTZ R53, R127, R166 ;  /* 0x000000a67f357220 */ /* 0x000fe20000410000 */
[----:B------:R-:W-:Y:S01]  /*31c0*/  ISETP.GE.U32.AND P0, PT, R68, RZ, PT ;  /* 0x000000ff4400720c */ /* 0x000fe20003f06070 */
[----:B------:R-:W-:Y:S01]  /*31d0*/  FADD.FTZ R176, R163, -R176 ;  /* 0x800000b0a3b07221 */ /* 0x000fe20000010000 */
[----:B------:R-:W-:Y:S01]  /*31e0*/  FMUL.FTZ R40, R152, UR6 ;  /* 0x0000000698287c20 */ /* 0x000fe20008410000 */
[----:B------:R-:W-:Y:S01]  /*31f0*/  FFMA.FTZ R157, R157, R184, R135 ;  /* 0x000000b89d9d7223 */ /* 0x000fe20000010087 */
        /* <DEDUP_REMOVED lines=9> */
[-C--:B------:R-:W-:Y:S01]  /*3290*/  FFMA.FTZ R169, R169, R184.reuse, R135 ;  /* 0x000000b8a9a97223 */ /* 0x080fe20000010087 */
[----:B------:R-:W-:Y:S01]  /*32a0*/  ISETP.GE.U32.AND.EX P2, PT, R139, 0x1000000, PT, P2 ;  /* 0x010000008b00780c */ /* 0x000fe20003f46120 */
[----:B------:R-:W-:Y:S01]  /*32b0*/  FMUL.FTZ R40, R42, UR6 ;  /* 0x000000062a287c20 */ /* 0x000fe20008410000 */
[----:B------:R-:W-:Y:S01]  /*32c0*/  FSEL R44, R41, RZ, P0 ;  /* 0x000000ff292c7208 */ /* 0x000fe20000000000 */
[----:B------:R-:W-:Y:S01]  /*32d0*/  FMUL.FTZ R43, R45, UR6 ;  /* 0x000000062d2b7c20 */ /* 0x000fe20008410000 */
[----:B------:R-:W-:Y:S01]  /*32e0*/  LOP3.LUT P6, RZ, R69, 0xff, RZ, 0xc0, !PT ;  /* 0x000000ff45ff7812 */ /* 0x000fe200078cc0ff */
[----:B------:R-:W-:Y:S01]  /*32f0*/  FADD.FTZ R162, R162, -R169 ;  /* 0x800000a9a2a27221 */ /* 0x000fe20000010000 */
[----:B------:R-:W-:Y:S01]  /*3300*/  LOP3.LUT P0, RZ, R139, 0xff, RZ, 0xc0, !PT ;  /* 0x000000ff8bff7812 */ /* 0x000fe2000780c0ff */
[--C-:B------:R-:W-:Y:S01]  /*3310*/  FFMA.FTZ R165, R165, R184, R135.reuse ;  /* 0x000000b8a5a57223 */ /* 0x100fe20000010087 */
[----:B------:R-:W-:Y:S01]  /*3320*/  FSEL R48, R41, RZ, P2 ;  /* 0x000000ff29307208 */ /* 0x000fe20001000000 */
[----:B------:R-:W-:Y:S01]  /*3330*/  FMUL.FTZ R41, R127, R148 ;  /* 0x000000947f297220 */ /* 0x000fe20000410000 */
[----:B------:R-:W-:Y:S01]  /*3340*/  LOP3.LUT P2, RZ, R69, 0xff00, RZ, 0xc0, !PT ;  /* 0x0000ff0045ff7812 */ /* 0x000fe2000784c0ff */
[----:B------:R-:W-:Y:S01]  /*3350*/  FMUL.FTZ R162, R127, R162 ;  /* 0x000000a27fa27220 */ /* 0x000fe20000410000 */
[----:B------:R-:W-:Y:S01]  /*3360*/  FSEL R50, R40, RZ, P6 ;  /* 0x000000ff28327208 */ /* 0x000fe20003000000 */
[----:B------:R-:W-:Y:S01]  /*3370*/  FFMA.FTZ R0, R0, R184, R135 ;  /* 0x000000b800007223 */ /* 0x000fe20000010087 */
[----:B------:R-:W-:Y:S01]  /*3380*/  FSEL R46, R40, RZ, P0 ;  /* 0x000000ff282e7208 */ /* 0x000fe20000000000 */
[----:B------:R-:W-:Y:S01]  /*3390*/  FMUL.FTZ R40, R41, UR6 ;  /* 0x0000000629287c20 */ /* 0x000fe20008410000 */
[----:B------:R-:W-:Y:S01]  /*33a0*/  FSEL R55, R43, RZ, P2 ;  /* 0x000000ff2b377208 */ /* 0x000fe20001000000 */
[----:B------:R-:W-:Y:S01]  /*33b0*/  FADD.FTZ R160, R160, -R165 ;  /* 0x800000a5a0a07221 */ /* 0x000fe20000010000 */
[----:B------:R-:W-:Y:S01]  /*33c0*/  LOP3.LUT P0, RZ, R68, 0xff0000, RZ, 0xc0, !PT ;  /* 0x00ff000044ff7812 */ /* 0x000fe2000780c0ff */
[----:B------:R-:W-:Y:S01]  /*33d0*/  FADD.FTZ R0, R155, -R0 ;  /* 0x800000009b007221 */ /* 0x000fe20000010000 */
[----:B------:R-:W-:-:S02]  /*33e0*/  LOP3.LUT P2, RZ, R138, 0xff0000, RZ, 0xc0, !PT ;  /* 0x00ff00008aff7812 */ /* 0x000fc4000784c0ff */
[----:B------:R-:W-:Y:S01]  /*33f0*/  LOP3.LUT P6, RZ, R139, 0xff00, RZ, 0xc0, !PT ;  /* 0x0000ff008bff7812 */ /* 0x000fe200078cc0ff */
[----:B------:R-:W-:Y:S01]  /*3400*/  FMUL.FTZ R0, R127, R0 ;  /* 0x000000007f007220 */ /* 0x000fe20000410000 */
[C---:B------:R-:W-:Y:S02]  /*3410*/  FSEL R49, R40.reuse, RZ, P0 ;  /* 0x000000ff28317208 */ /* 0x040fe40000000000 */
[----:B------:R-:W-:Y:S01]  /*3420*/  FSEL R52, R40, RZ, P2 ;  /* 0x000000ff28347208 */ /* 0x000fe20001000000 */
[----:B------:R-:W-:Y:S01]  /*3430*/  FMUL.FTZ R40, R162, UR6 ;  /* 0x00000006a2287c20 */ /* 0x000fe20008410000 */
[----:B------:R-:W-:Y:S02]  /*3440*/  FSEL R59, R43, RZ, P6 ;  /* 0x000000ff2b3b7208 */ /* 0x000fe40003000000 */
[----:B------:R-:W-:Y:S02]  /*3450*/  LOP3.LUT P6, RZ, R68, 0xff000000, RZ, 0xc0, !PT ;  /* 0xff00000044ff7812 */ /* 0x000fe400078cc0ff */
[----:B------:R-:W-:Y:S01]  /*3460*/  F2FP.BF16.F32.PACK_AB R42, R45, R42 ;  /* 0x0000002a2d2a723e */ /* 0x000fe200000010ff */
[----:B------:R-:W-:Y:S01]  /*3470*/  FMUL.FTZ R45, R127, R160 ;  /* 0x000000a07f2d7220 */ /* 0x000fe20000410000 */
[----:B------:R-:W-:-:S02]  /*3480*/  FSEL R54, R40, RZ, P6 ;  /* 0x000000ff28367208 */ /* 0x000fc40003000000 */
[----:B------:R-:W-:Y:S02]  /*3490*/  LOP3.LUT P6, RZ, R138, 0xff000000, RZ, 0xc0, !PT ;  /* 0xff0000008aff7812 */ /* 0x000fe400078cc0ff */
[----:B------:R-:W-:Y:S01]  /*34a0*/  F2FP.BF16.F32.PACK_AB R51, R44, R51 ;  /* 0x000000332c33723e */ /* 0x000fe200000010ff */
[----:B------:R-:W-:Y:S01]  /*34b0*/  FMUL.FTZ R44, R45, UR6 ;  /* 0x000000062d2c7c20 */ /* 0x000fe20008410000 */
        /* <DEDUP_REMOVED lines=9> */
[----:B------:R-:W-:Y:S02]  /*3550*/  F2FP.BF16.F32.PACK_AB R50, R55, R50 ;  /* 0x000000323732723e */ /* 0x000fe400000010ff */
        /* <DEDUP_REMOVED lines=11> */
.L_x_945:
[----:B------:R-:W-:-:S04]  /*3610*/  UISETP.NE.U32.AND UP0, UPT, UR4, URZ, UPT ;  /* 0x000000ff0400728c */ /* 0x000fc8000bf05070 */
[----:B------:R-:W-:-:S09]  /*3620*/  UISETP.NE.AND.EX UP0, UPT, UR5, URZ, UPT, UP0 ;  /* 0x000000ff0500728c */ /* 0x000fd2000bf05300 */
[----:B------:R-:W-:Y:S05]  /*3630*/  BRA.U UP0, `(.L_x_947) ;  /* 0x00000005004c7547 */ /* 0x000fea000b800000 */
[-CC-:B------:R-:W-:Y:S01]  /*3640*/  FFMA.FTZ R45, R180, R184.reuse, R135.reuse ;  /* 0x000000b8b42d7223 */ /* 0x180fe20000010087 */
[-C--:B------:R-:W-:Y:S01]  /*3650*/  FFMA.FTZ R161, R161, R184.reuse, R135 ;  /* 0x000000b8a1a17223 */ /* 0x080fe20000010087 */
[----:B------:R-:W-:Y:S01]  /*3660*/  SHF.L.U32 R46, R51, 0x10, RZ ;  /* 0x00000010332e7819 */ /* 0x000fe200000006ff */
[----:B------:R-:W-:Y:S02]  /*3670*/  IMAD.U32 R51, R49, 0x10000, RZ ;  /* 0x0001000031337824 */ /* 0x000fe400078e00ff */
[----:B------:R-:W-:Y:S01]  /*3680*/  FADD.FTZ R166, R166, -R45 ;  /* 0x8000002da6a67221 */ /* 0x000fe20000010000 */
[----:B------:R-:W-:Y:S01]  /*3690*/  SHF.L.U32 R49, R31, 0x10, RZ ;  /* 0x000000101f317819 */ /* 0x000fe200000006ff */
[----:B------:R-:W-:Y:S01]  /*36a0*/  FADD.FTZ R152, R152, -R161 ;  /* 0x800000a198987221 */ /* 0x000fe20000010000 */
[----:B------:R-:W-:Y:S01]  /*36b0*/  FFMA.FTZ R159, R159, R184, R135 ;  /* 0x000000b89f9f7223 */ /* 0x000fe20000010087 */
[----:B------:R-:W-:Y:S01]  /*36c0*/  FFMA.FTZ R51, R127, R166, R51 ;  /* 0x000000a67f337223 */ /* 0x000fe20000010033 */
[----:B-----5:R-:W-:Y:S01]  /*36d0*/  ISETP.GE.U32.AND P0, PT, R68, RZ, PT ;  /* 0x000000ff4400720c */ /* 0x020fe20003f06070 */
[----:B------:R-:W-:Y:S01]  /*36e0*/  FFMA.FTZ R169, R169, R184, R135 ;  /* 0x000000b8a9a97223 */ /* 0x000fe20000010087 */
[----:B------:R-:W-:Y:S01]  /*36f0*/  SHF.L.U32 R47, R30, 0x10, RZ ;  /* 0x000000101e2f7819 */ /* 0x000fe200000006ff */
[----:B------:R-:W-:Y:S01]  /*3700*/  FFMA.FTZ R49, R127, R152, R49 ;  /* 0x000000987f317223 */ /* 0x000fe20000010031 */
[----:B------:R-:W-:Y:S01]  /*3710*/  FADD.FTZ R150, R150, -R159 ;  /* 0x8000009f96967221 */ /* 0x000fe20000010000 */
[----:B------:R-:W-:Y:S01]  /*3720*/  FFMA.FTZ R176, R176, R184, R135 ;  /* 0x000000b8b0b07223 */ /* 0x000fe20000010087 */
[----:B------:R-:W-:Y:S01]  /*3730*/  FMUL.FTZ R51, R51, UR6 ;  /* 0x0000000633337c20 */ /* 0x000fe20008410000 */
[----:B------:R-:W-:Y:S01]  /*3740*/  ISETP.GE.U32.AND.EX P6, PT, R69, 0x1000000, PT, P0 ;  /* 0x010000004500780c */ /* 0x000fe20003fc6100 */
[----:B------:R-:W-:Y:S01]  /*3750*/  FADD.FTZ R162, R162, -R169 ;  /* 0x800000a9a2a27221 */ /* 0x000fe20000010000 */
[----:B------:R-:W-:Y:S01]  /*3760*/  SHF.L.U32 R50, R50, 0x10, RZ ;  /* 0x0000001032327819 */ /* 0x000fe200000006ff */
[----:B------:R-:W-:Y:S01]  /*3770*/  FMUL.FTZ R49, R49, UR6 ;  /* 0x0000000631317c20 */ /* 0x000fe20008410000 */
[----:B------:R-:W-:Y:S01]  /*3780*/  FADD.FTZ R176, R163, -R176 ;  /* 0x800000b0a3b07221 */ /* 0x000fe20000010000 */
[----:B------:R-:W-:Y:S01]  /*3790*/  FFMA.FTZ R47, R127, R150, R47 ;  /* 0x000000967f2f7223 */ /* 0x000fe2000001002f */
[----:B------:R-:W-:Y:S01]  /*37a0*/  LOP3.LUT P2, RZ, R69, 0xff0000, RZ, 0xc0, !PT ;  /* 0x00ff000045ff7812 */ /* 0x000fe2000784c0ff */
[-CC-:B------:R-:W-:Y:S01]  /*37b0*/  FFMA.FTZ R157, R157, R184.reuse, R135.reuse ;  /* 0x000000b89d9d7223 */ /* 0x180fe20000010087 */
[----:B------:R-:W-:Y:S01]  /*37c0*/  ISETP.GE.U32.AND P0, PT, R138, RZ, PT ;  /* 0x000000ff8a00720c */ /* 0x000fe20003f06070 */
[----:B------:R-:W-:Y:S01]  /*37d0*/  FFMA.FTZ R0, R0, R184, R135 ;  /* 0x000000b800007223 */ /* 0x000fe20000010087 */
[----:B------:R-:W-:Y:S01]  /*37e0*/  FSEL R55, R51, RZ, P6 ;  /* 0x000000ff33377208 */ /* 0x000fe20003000000 */
[----:B------:R-:W-:Y:S01]  /*37f0*/  FFMA.FTZ R162, R127, R162, R46 ;  /* 0x000000a27fa27223 */ /* 0x000fe2000001002e */
[----:B------:R-:W-:Y:S01]  /*3800*/  LOP3.LUT P6, RZ, R139, 0xff0000, RZ, 0xc0, !PT ;  /* 0x00ff00008bff7812 */ /* 0x000fe200078cc0ff */
[----:B------:R-:W-:Y:S01]  /*3810*/  FFMA.FTZ R50, R127, R176, R50 ;  /* 0x000000b07f327223 */ /* 0x000fe20000010032 */
[----:B------:R-:W-:Y:S01]  /*3820*/  FSEL R54, R49, RZ, P2 ;  /* 0x000000ff31367208 */ /* 0x000fe20001000000 */
[----:B------:R-:W-:Y:S01]  /*3830*/  FMUL.FTZ R46, R47, UR6 ;  /* 0x000000062f2e7c20 */ /* 0x000fe20008410000 */
[----:B------:R-:W-:Y:S01]  /*3840*/  ISETP.GE.U32.AND.EX P0, PT, R139, 0x1000000, PT, P0 ;  /* 0x010000008b00780c */ /* 0x000fe20003f06100 */
[----:B------:R-:W-:Y:S01]  /*3850*/  FADD.FTZ R148, R148, -R157 ;  /* 0x8000009d94947221 */ /* 0x000fe20000010000 */
[----:B------:R-:W-:Y:S01]  /*3860*/  IMAD.U32 R45, R29, 0x10000, RZ ;  /* 0x000100001d2d7824 */ /* 0x000fe200078e00ff */
[----:B------:R-:W-:Y:S01]  /*3870*/  LOP3.LUT P2, RZ, R69, 0xff, RZ, 0xc0, !PT ;  /* 0x000000ff45ff7812 */ /* 0x000fe2000784c0ff */
[----:B------:R-:W-:Y:S01]  /*3880*/  FFMA.FTZ R165, R165, R184, R135 ;  /* 0x000000b8a5a57223 */ /* 0x000fe20000010087 */
[----:B------:R-:W-:Y:S01]  /*3890*/  FADD.FTZ R44, R155, -R0 ;  /* 0x800000009b2c7221 */ /* 0x000fe20000010000 */
[----:B------:R-:W-:Y:S01]  /*38a0*/  FSEL R47, R49, RZ, P6 ;  /* 0x000000ff312f7208 */ /* 0x000fe20003000000 */
[----:B------:R-:W-:Y:S01]  /*38b0*/  FMUL.FTZ R49, R50, UR6 ;  /* 0x0000000632317c20 */ /* 0x000fe20008410000 */
[----:B------:R-:W-:Y:S01]  /*38c0*/  FSEL R0, R51, RZ, P0 ;  /* 0x000000ff33007208 */ /* 0x000fe20000000000 */
[----:B------:R-:W-:Y:S01]  /*38d0*/  FFMA.FTZ R45, R127, R148, R45 ;  /* 0x000000947f2d7223 */ /* 0x000fe2000001002d */
[----:B------:R-:W-:Y:S01]  /*38e0*/  SHF.L.U32 R48, R48, 0x10, RZ ;  /* 0x0000001030307819 */ /* 0x000fe200000006ff */
[----:B------:R-:W-:Y:S01]  /*38f0*/  FADD.FTZ R160, R160, -R165 ;  /* 0x800000a5a0a07221 */ /* 0x000fe20000010000 */
[----:B------:R-:W-:Y:S01]  /*3900*/  LOP3.LUT P6, RZ, R139, 0xff, RZ, 0xc0, !PT ;  /* 0x000000ff8bff7812 */ /* 0x000fe200078cc0ff */
[----:B------:R-:W-:Y:S01]  /*3910*/  FMUL.FTZ R45, R45, UR6 ;  /* 0x000000062d2d7c20 */ /* 0x000fe20008410000 */
[----:B------:R-:W-:Y:S01]  /*3920*/  LOP3.LUT P0, RZ, R69, 0xff00, RZ, 0xc0, !PT ;  /* 0x0000ff0045ff7812 */ /* 0x000fe2000780c0ff */
[----:B------:R-:W-:Y:S01]  /*3930*/  FMUL.FTZ R162, R162, UR6 ;  /* 0x00000006a2a27c20 */ /* 0x000fe20008410000 */
[----:B------:R-:W-:Y:S01]  /*3940*/  FSEL R50, R46, RZ, P2 ;  /* 0x000000ff2e327208 */ /* 0x000fe20001000000 */
[----:B------:R-:W-:Y:S01]  /*3950*/  FFMA.FTZ R48, R127, R160, R48 ;  /* 0x000000a07f307223 */ /* 0x000fe20000010030 */
[----:B------:R-:W-:-:S02]  /*3960*/  LOP3.LUT P2, RZ, R139, 0xff00, RZ, 0xc0, !PT ;  /* 0x0000ff008bff7812 */ /* 0x000fc4000784c0ff */
[----:B------:R-:W-:Y:S01]  /*3970*/  FSEL R46, R46, RZ, P6 ;  /* 0x000000ff2e2e7208 */ /* 0x000fe20003000000 */
[----:B------:R-:W-:Y:S01]  /*3980*/  FMUL.FTZ R53, R48, UR6 ;  /* 0x0000000630357c20 */ /* 0x000fe20008410000 */
[C---:B------:R-:W-:Y:S02]  /*3990*/  FSEL R59, R49.reuse, RZ, P0 ;  /* 0x000000ff313b7208 */ /* 0x040fe40000000000 */
[----:B------:R-:W-:Y:S02]  /*39a0*/  LOP3.LUT P6, RZ, R68, 0xff0000, RZ, 0xc0, !PT ;  /* 0x00ff000044ff7812 */ /* 0x000fe400078cc0ff */
[----:B------:R-:W-:Y:S02]  /*39b0*/  FSEL R49, R49, RZ, P2 ;  /* 0x000000ff31317208 */ /* 0x000fe40001000000 */
[----:B------:R-:W-:Y:S02]  /*39c0*/  SHF.L.U32 R51, R28, 0x10, RZ ;  /* 0x000000101c337819 */ /* 0x000fe400000006ff */
[----:B------:R-:W-:-:S02]  /*39d0*/  LOP3.LUT P2, RZ, R68, 0xff000000, RZ, 0xc0, !PT ;  /* 0xff00000044ff7812 */ /* 0x000fc4000784c0ff */
[----:B------:R-:W-:Y:S01]  /*39e0*/  FSEL R52, R45, RZ, P6 ;  /* 0x000000ff2d347208 */ /* 0x000fe20003000000 */
[----:B------:R-:W-:Y:S01]  /*39f0*/  FFMA.FTZ R44, R127, R44, R51 ;  /* 0x0000002c7f2c7223 */ /* 0x000fe20000010033 */
[----:B------:R-:W-:Y:S02]  /*3a00*/  LOP3.LUT P6, RZ, R68, 0xff00, RZ, 0xc0, !PT ;  /* 0x0000ff0044ff7812 */ /* 0x000fe400078cc0ff */
[----:B------:R-:W-:Y:S01]  /*3a10*/  FSEL R57, R162, RZ, P2 ;  /* 0x000000ffa2397208 */ /* 0x000fe20001000000 */
[----:B------:R-:W-:Y:S01]  /*3a20*/  FMUL.FTZ R48, R44, UR6 ;  /* 0x000000062c307c20 */ /* 0x000fe20008410000 */
[C---:B------:R-:W-:Y:S02]  /*3a30*/  LOP3.LUT P0, RZ, R138.reuse, 0xff0000, RZ, 0xc0, !PT ;  /* 0x00ff00008aff7812 */ /* 0x040fe4000780c0ff */
[----:B------:R-:W-:Y:S02]  /*3a40*/  LOP3.LUT P2, RZ, R138, 0xff000000, RZ, 0xc0, !PT ;  /* 0xff0000008aff7812 */ /* 0x000fe4000784c0ff */
[----:B------:R-:W-:-:S02]  /*3a50*/  F2FP.BF16.F32.PACK_AB R51, R55, R54 ;  /* 0x000000363733723e */ /* 0x000fc400000010ff */
[----:B------:R-:W-:Y:S02]  /*3a60*/  F2FP.BF16.F32.PACK_AB R47, R0, R47 ;  /* 0x0000002f002f723e */ /* 0x000fe400000010ff */
[----:B------:R-:W-:Y:S02]  /*3a70*/  FSEL R55, R53, RZ, P6 ;  /* 0x000000ff35377208 */ /* 0x000fe40003000000 */
[----:B------:R-:W-:Y:S02]  /*3a80*/  FSEL R45, R45, RZ, P0 ;  /* 0x000000ff2d2d7208 */ /* 0x000fe40000000000 */
[----:B------:R-:W-:Y:S02]  /*3a90*/  FSEL R0, R162, RZ, P2 ;  /* 0x000000ffa2007208 */ /* 0x000fe40001000000 */
[----:B------:R-:W-:Y:S02]  /*3aa0*/  LOP3.LUT P6, RZ, R138, 0xff, RZ, 0xc0, !PT ;  /* 0x000000ff8aff7812 */ /* 0x000fe400078cc0ff */
[----:B------:R-:W-:-:S02]  /*3ab0*/  LOP3.LUT P0, RZ, R68, 0xff, RZ, 0xc0, !PT ;  /* 0x000000ff44ff7812 */ /* 0x000fc4000780c0ff */
[----:B------:R-:W-:Y:S02]  /*3ac0*/  LOP3.LUT P2, RZ, R138, 0xff00, RZ, 0xc0, !PT ;  /* 0x0000ff008aff7812 */ /* 0x000fe4000784c0ff */
[C---:B------:R-:W-:Y:S02]  /*3ad0*/  FSEL R44, R48.reuse, RZ, P6 ;  /* 0x000000ff302c7208 */ /* 0x040fe40003000000 */
[----:B------:R-:W-:Y:S02]  /*3ae0*/  FSEL R53, R53, RZ, P2 ;  /* 0x000000ff35357208 */ /* 0x000fe40001000000 */
        /* <DEDUP_REMOVED lines=8> */
.L_x_947:
        /* <DEDUP_REMOVED lines=8> */
[----:B------:R-:W-:Y:S01]  /*3bf0*/  FFMA.FTZ R152, R127, R152, R45 ;  /* 0x000000987f987223 */ /* 0x000fe2000001002d */
[----:B------:R-:W-:Y:S01]  /*3c00*/  SHF.L.U32 R49, R49, 0x10, RZ ;  /* 0x0000001031317819 */ /* 0x000fe200000006ff */
[----:B------:R-:W-:Y:S01]  /*3c10*/  FFMA.FTZ R47, R127, R162, R40 ;  /* 0x000000a27f2f7223 */ /* 0x000fe20000010028 */
[----:B------:R-:W-:Y:S01]  /*3c20*/  FADD.FTZ R166, R166, -R41 ;  /* 0x80000029a6a67221 */ /* 0x000fe20000010000 */
[----:B------:R-:W-:Y:S01]  /*3c30*/  FMUL.FTZ R40, R152, UR6 ;  /* 0x0000000698287c20 */ /* 0x000fe20008410000 */
[----:B-----5:R-:W-:Y:S01]  /*3c40*/  LOP3.LUT P2, RZ, R69, 0xff0000, RZ, 0xc0, !PT ;  /* 0x00ff000045ff7812 */ /* 0x020fe2000784c0ff */
[-CC-:B------:R-:W-:Y:S01]  /*3c50*/  FFMA.FTZ R159, R159, R184.reuse, R135.reuse ;  /* 0x000000b89f9f7223 */ /* 0x180fe20000010087 */
[----:B------:R-:W-:Y:S01]  /*3c60*/  FFMA.FTZ R176, R176, R184, R135 ;  /* 0x000000b8b0b07223 */ /* 0x000fe20000010087 */
[----:B------:R-:W-:Y:S01]  /*3c70*/  SHF.L.U32 R41, R29, 0x10, RZ ;  /* 0x000000101d297819 */ /* 0x000fe200000006ff */
[----:B------:R-:W-:Y:S01]  /*3c80*/  FADD.FTZ R148, R148, -R157 ;  /* 0x8000009d94947221 */ /* 0x000fe20000010000 */
[----:B------:R-:W-:Y:S01]  /*3c90*/  SHF.L.U32 R43, R30, 0x10, RZ ;  /* 0x000000101e2b7819 */ /* 0x000fe200000006ff */
[----:B------:R-:W-:Y:S01]  /*3ca0*/  FFMA.FTZ R57, R127, R166, R49 ;  /* 0x000000a67f397223 */ /* 0x000fe20000010031 */
[----:B------:R-:W-:Y:S01]  /*3cb0*/  FSEL R44, R40, RZ, P2 ;  /* 0x000000ff282c7208 */ /* 0x000fe20001000000 */
[----:B------:R-:W-:Y:S01]  /*3cc0*/  FADD.FTZ R150, R150, -R159 ;  /* 0x8000009f96967221 */ /* 0x000fe20000010000 */
[----:B------:R-:W-:Y:S01]  /*3cd0*/  SHF.L.U32 R50, R50, 0x10, RZ ;  /* 0x0000001032327819 */ /* 0x000fe200000006ff */
        /* <DEDUP_REMOVED lines=8> */
[----:B------:R-:W-:Y:S01]  /*3d60*/  FFMA.FTZ R51, R127, R176, R50 ;  /* 0x000000b07f337223 */ /* 0x000fe20000010032 */
[----:B------:R-:W-:Y:S01]  /*3d70*/  ISETP.GE.U32.AND.EX P2, PT, R139, 0x1000000, PT, P2 ;  /* 0x010000008b00780c */ /* 0x000fe20003f46120 */
[-CC-:B------:R-:W-:Y:S01]  /*3d80*/  FFMA.FTZ R165, R165, R184.reuse, R135.reuse ;  /* 0x000000b8a5a57223 */ /* 0x180fe20000010087 */
        /* <DEDUP_REMOVED lines=8> */
[----:B------:R-:W-:Y:S01]  /*3e10*/  LOP3.LUT P0, RZ, R139, 0xff, RZ, 0xc0, !PT ;  /* 0x000000ff8bff7812 */ /* 0x000fe2000780c0ff */
[----:B------:R-:W-:Y:S01]  /*3e20*/  IMAD.U32 R48, R48, 0x10000, RZ ;  /* 0x0001000030307824 */ /* 0x000fe200078e00ff */
[----:B------:R-:W-:Y:S01]  /*3e30*/  LOP3.LUT P2, RZ, R69, 0xff00, RZ, 0xc0, !PT ;  /* 0x0000ff0045ff7812 */ /* 0x000fe2000784c0ff */
[----:B------:R-:W-:Y:S01]  /*3e40*/  FADD.FTZ R0, R155, -R0 ;  /* 0x800000009b007221 */ /* 0x000fe20000010000 */
[C---:B------:R-:W-:Y:S01]  /*3e50*/  FSEL R50, R40.reuse, RZ, P6 ;  /* 0x000000ff28327208 */ /* 0x040fe20003000000 */
[----:B------:R-:W-:Y:S01]  /*3e60*/  FFMA.FTZ R45, R127, R160, R48 ;  /* 0x000000a07f2d7223 */ /* 0x000fe20000010030 */
[----:B------:R-:W-:Y:S01]  /*3e70*/  FSEL R46, R40, RZ, P0 ;  /* 0x000000ff282e7208 */ /* 0x000fe20000000000 */
[----:B------:R-:W-:Y:S01]  /*3e80*/  FMUL.FTZ R40, R148, UR6 ;  /* 0x0000000694287c20 */ /* 0x000fe20008410000 */
[----:B------:R-:W-:-:S02]  /*3e90*/  FSEL R55, R41, RZ, P2 ;  /* 0x000000ff29377208 */ /* 0x000fc40001000000 */
[----:B------:R-:W-:Y:S02]  /*3ea0*/  LOP3.LUT P0, RZ, R68, 0xff0000, RZ, 0xc0, !PT ;  /* 0x00ff000044ff7812 */ /* 0x000fe4000780c0ff */
[----:B------:R-:W-:Y:S02]  /*3eb0*/  LOP3.LUT P2, RZ, R138, 0xff0000, RZ, 0xc0, !PT ;  /* 0x00ff00008aff7812 */ /* 0x000fe4000784c0ff */
[----:B------:R-:W-:Y:S02]  /*3ec0*/  LOP3.LUT P6, RZ, R139, 0xff00, RZ, 0xc0, !PT ;  /* 0x0000ff008bff7812 */ /* 0x000fe400078cc0ff */
[C---:B------:R-:W-:Y:S02]  /*3ed0*/  FSEL R49, R40.reuse, RZ, P0 ;  /* 0x000000ff28317208 */ /* 0x040fe40000000000 */
[----:B------:R-:W-:Y:S01]  /*3ee0*/  FSEL R52, R40, RZ, P2 ;  /* 0x000000ff28347208 */ /* 0x000fe20001000000 */
[----:B------:R-:W-:Y:S01]  /*3ef0*/  FMUL.FTZ R40, R47, UR6 ;  /* 0x000000062f287c20 */ /* 0x000fe20008410000 */
[----:B------:R-:W-:-:S02]  /*3f00*/  FSEL R59, R41, RZ, P6 ;  /* 0x000000ff293b7208 */ /* 0x000fc40003000000 */
[----:B------:R-:W-:Y:S02]  /*3f10*/  LOP3.LUT P6, RZ, R68, 0xff000000, RZ, 0xc0, !PT ;  /* 0xff00000044ff7812 */ /* 0x000fe400078cc0ff */
[----:B------:R-:W-:Y:S02]  /*3f20*/  SHF.L.U32 R41, R28, 0x10, RZ ;  /* 0x000000101c297819 */ /* 0x000fe400000006ff */
[----:B------:R-:W-:Y:S02]  /*3f30*/  F2FP.BF16.F32.PACK_AB R42, R51, R42 ;  /* 0x0000002a332a723e */ /* 0x000fe400000010ff */
[----:B------:R-:W-:Y:S01]  /*3f40*/  FSEL R54, R40, RZ, P6 ;  /* 0x000000ff28367208 */ /* 0x000fe20003000000 */
[----:B------:R-:W-:Y:S01]  /*3f50*/  FFMA.FTZ R0, R127, R0, R41 ;  /* 0x000000007f007223 */ /* 0x000fe20000010029 */
[----:B------:R-:W-:Y:S02]  /*3f60*/  LOP3.LUT P6, RZ, R138, 0xff000000, RZ, 0xc0, !PT ;  /* 0xff0000008aff7812 */ /* 0x000fe400078cc0ff */
[----:B------:R-:W-:Y:S01]  /*3f70*/  F2FP.BF16.F32.PACK_AB R51, R137, R44 ;  /* 0x0000002c8933723e */ /* 0x000fe200000010ff */
[----:B------:R-:W-:Y:S01]  /*3f80*/  FMUL.FTZ R44, R45, UR6 ;  /* 0x000000062d2c7c20 */ /* 0x000fe20008410000 */
[----:B------:R-:W-:-:S02]  /*3f90*/  LOP3.LUT P0, RZ, R68, 0xff00, RZ, 0xc0, !PT ;  /* 0x0000ff0044ff7812 */ /* 0x000fc4000780c0ff */
[----:B------:R-:W-:Y:S02]  /*3fa0*/  F2FP.BF16.F32.PACK_AB R43, R57, R152 ;  /* 0x00000098392b723e */ /* 0x000fe400000010ff */
[----:B------:R-:W-:Y:S02]  /*3fb0*/  F2FP.BF16.F32.PACK_AB R41, R47, R148 ;  /* 0x000000942f29723e */ /* 0x000fe400000010ff */
        /* <DEDUP_REMOVED lines=16> */
[----:B------:R-:W-:-:S07]  /*40c0*/  F2FP.BF16.F32.PACK_AB R48, R53, R48 ;  /* 0x000000303530723e */ /* 0x000fce00000010ff */
.L_x_943:
        /* <DEDUP_REMOVED lines=17> */
[----:B------:R-:W-:Y:S01]  /*41e0*/  SHF.L.U32 R0, R35, 0x10, RZ ;  /* 0x0000001023007819 */ /* 0x000fe200000006ff */
[-C--:B0-----:R-:W-:Y:S01]  /*41f0*/  FFMA.FTZ R41, R188, R184.reuse, R135 ;  /* 0x000000b8bc297223 */ /* 0x081fe20000010087 */
[----:B------:R-:W-:Y:S01]  /*4200*/  LOP3.LUT P6, RZ, R67, 0xff0000, RZ, 0xc0, !PT ;  /* 0x00ff000043ff7812 */ /* 0x000fe200078cc0ff */
[----:B------:R-:W-:Y:S01]  /*4210*/  FADD.FTZ R164, R164, -R179 ;  /* 0x800000b3a4a47221 */ /* 0x000fe20000010000 */
[-C--:B------:R-:W-:Y:S01]  /*4220*/  FFMA.FTZ R175, R175, R184.reuse, R135 ;  /* 0x000000b8afaf7223 */ /* 0x080fe20000010087 */
[----:B------:R-:W-:Y:S01]  /*4230*/  FADD.FTZ R182, R182, -R41 ;  /* 0x80000029b6b67221 */ /* 0x000fe20000010000 */
[----:B------:R-:W-:Y:S01]  /*4240*/  FFMA.FTZ R178, R178, R184, R135 ;  /* 0x000000b8b2b27223 */ /* 0x000fe20000010087 */
[--C-:B------:R-:W-:Y:S01]  /*4250*/  FFMA.FTZ R43, R127, R164, R0.reuse ;  /* 0x000000a47f2b7223 */ /* 0x100fe20000010000 */
[----:B------:R-:W-:Y:S01]  /*4260*/  PRMT R0, R35, 0x7632, R0 ;  /* 0x0000763223007816 */ /* 0x000fe20000000000 */
[----:B------:R-:W-:Y:S01]  /*4270*/  FADD.FTZ R154, R154, -R175 ;  /* 0x800000af9a9a7221 */ /* 0x000fe20000010000 */
[----:B------:R-:W-:Y:S01]  /*4280*/  FADD.FTZ R178, R177, -R178 ;  /* 0x800000b2b1b27221 */ /* 0x000fe20000010000 */
[----:B------:R-:W-:Y:S01]  /*4290*/  FMUL.FTZ R40, R43, UR6 ;  /* 0x000000062b287c20 */ /* 0x000fe20008410000 */
[----:B------:R-:W-:Y:S01]  /*42a0*/  FFMA.FTZ R171, R171, R184, R135 ;  /* 0x000000b8abab7223 */ /* 0x000fe20000010087 */
[----:B------:R-:W-:-:S02]  /*42b0*/  IMAD.U32 R0, R0, 0x10000, RZ ;  /* 0x0001000000007824 */ /* 0x000fc400078e00ff */
[-CC-:B------:R-:W-:Y:S01]  /*42c0*/  FFMA.FTZ R174, R174, R184.reuse, R135.reuse ;  /* 0x000000b8aeae7223 */ /* 0x180fe20000010087 */
[----:B------:R-:W-:Y:S01]  /*42d0*/  FFMA.FTZ R167, R167, R184, R135 ;  /* 0x000000b8a7a77223 */ /* 0x000fe20000010087 */
[----:B------:R-:W-:Y:S01]  /*42e0*/  FSEL R58, R40, RZ, P6 ;  /* 0x000000ff283a7208 */ /* 0x000fe20003000000 */
[--C-:B------:R-:W-:Y:S01]  /*42f0*/  FFMA.FTZ R182, R127, R182, R0.reuse ;  /* 0x000000b67fb67223 */ /* 0x100fe20000010000 */
[----:B------:R-:W-:Y:S01]  /*4300*/  LOP3.LUT P6, RZ, R3, 0xff0000, RZ, 0xc0, !PT ;  /* 0x00ff000003ff7812 */ /* 0x000fe200078cc0ff */
[----:B------:R-:W-:Y:S01]  /*4310*/  FADD.FTZ R156, R156, -R171 ;  /* 0x800000ab9c9c7221 */ /* 0x000fe20000010000 */
[----:B------:R-:W-:Y:S01]  /*4320*/  PRMT R0, R34, 0x7632, R0 ;  /* 0x0000763222007816 */ /* 0x000fe20000000000 */
[----:B------:R-:W-:Y:S01]  /*4330*/  FMUL.FTZ R41, R182, UR6 ;  /* 0x00000006b6297c20 */ /* 0x000fe20008410000 */
[----:B------:R-:W-:Y:S01]  /*4340*/  FSEL R60, R40, RZ, P6 ;  /* 0x000000ff283c7208 */ /* 0x000fe20003000000 */
[----:B------:R-:W-:Y:S01]  /*4350*/  FADD.FTZ R174, R173, -R174 ;  /* 0x800000aeadae7221 */ /* 0x000fe20000010000 */
[----:B------:R-:W-:Y:S01]  /*4360*/  ISETP.GE.U32.AND P6, PT, R66, RZ, PT ;  /* 0x000000ff4200720c */ /* 0x000fe20003fc6070 */
[----:B------:R-:W-:Y:S01]  /*4370*/  FADD.FTZ R146, R146, -R167 ;  /* 0x800000a792927221 */ /* 0x000fe20000010000 */
[----:B------:R-:W-:-:S02]  /*4380*/  SHF.L.U32 R40, R34, 0x10, RZ ;  /* 0x0000001022287819 */ /* 0x000fc400000006ff */
[----:B------:R-:W-:Y:S02]  /*4390*/  ISETP.GE.U32.AND.EX P6, PT, R67, 0x1000000, PT, P6 ;  /* 0x010000004300780c */ /* 0x000fe40003fc6160 */
[----:B------:R-:W-:Y:S01]  /*43a0*/  SHF.L.U32 R0, R0, 0x10, RZ ;  /* 0x0000001000007819 */ /* 0x000fe200000006ff */
[----:B------:R-:W-:Y:S01]  /*43b0*/  FFMA.FTZ R42, R127, R154, R40 ;  /* 0x0000009a7f2a7223 */ /* 0x000fe20000010028 */
[----:B------:R-:W-:Y:S02]  /*43c0*/  FSEL R69, R41, RZ, P6 ;  /* 0x000000ff29457208 */ /* 0x000fe40003000000 */
[----:B------:R-:W-:Y:S01]  /*43d0*/  ISETP.GE.U32.AND P6, PT, R2, RZ, PT ;  /* 0x000000ff0200720c */ /* 0x000fe20003fc6070 */
[----:B------:R-:W-:Y:S01]  /*43e0*/  FMUL.FTZ R40, R42, UR6 ;  /* 0x000000062a287c20 */ /* 0x000fe20008410000 */
[----:B------:R-:W-:Y:S01]  /*43f0*/  FFMA.FTZ R51, R127, R178, R0 ;  /* 0x000000b27f337223 */ /* 0x000fe20000010000 */
[----:B------:R-:W-:Y:S01]  /*4400*/  IMAD.U32 R0, R33, 0x10000, RZ ;  /* 0x0001000021007824 */ /* 0x000fe200078e00ff */
[----:B------:R-:W-:-:S02]  /*4410*/  ISETP.GE.U32.AND.EX P6, PT, R3, 0x1000000, PT, P6 ;  /* 0x010000000300780c */ /* 0x000fc40003fc6160 */
[----:B------:R-:W-:Y:S01]  /*4420*/  F2FP.BF16.F32.PACK_AB R43, R182, R43 ;  /* 0x0000002bb62b723e */ /* 0x000fe200000010ff */
[--C-:B------:R-:W-:Y:S01]  /*4430*/  FFMA.FTZ R156, R127, R156, R0.reuse ;  /* 0x0000009c7f9c7223 */ /* 0x100fe20000010000 */
[----:B------:R-:W-:Y:S01]  /*4440*/  FSEL R137, R41, RZ, P6 ;  /* 0x000000ff29897208 */ /* 0x000fe20003000000 */
[----:B------:R-:W-:Y:S01]  /*4450*/  FMUL.FTZ R41, R51, UR6 ;  /* 0x0000000633297c20 */ /* 0x000fe20008410000 */
[----:B------:R-:W-:Y:S02]  /*4460*/  LOP3.LUT P6, RZ, R67, 0xff, RZ, 0xc0, !PT ;  /* 0x000000ff43ff7812 */ /* 0x000fe400078cc0ff */
[----:B------:R-:W-:Y:S02]  /*4470*/  PRMT R0, R33, 0x7632, R0 ;  /* 0x0000763221007816 */ /* 0x000fe40000000000 */
[----:B------:R-:W-:Y:S02]  /*4480*/  FSEL R50, R40, RZ, P6 ;  /* 0x000000ff28327208 */ /* 0x000fe40003000000 */
[----:B------:R-:W-:-:S02]  /*4490*/  LOP3.LUT P6, RZ, R3, 0xff, RZ, 0xc0, !PT ;  /* 0x000000ff03ff7812 */ /* 0x000fc400078cc0ff */
[----:B------:R-:W-:Y:S02]  /*44a0*/  SHF.L.U32 R0, R0, 0x10, RZ ;  /* 0x0000001000007819 */ /* 0x000fe400000006ff */
[----:B------:R-:W-:Y:S01]  /*44b0*/  FSEL R46, R40, RZ, P6 ;  /* 0x000000ff282e7208 */ /* 0x000fe20003000000 */
[----:B------:R-:W-:Y:S01]  /*44c0*/  FMUL.FTZ R40, R156, UR6 ;  /* 0x000000069c287c20 */ /* 0x000fe20008410000 */
[----:B------:R-:W-:Y:S01]  /*44d0*/  LOP3.LUT P6, RZ, R67, 0xff00, RZ, 0xc0, !PT ;  /* 0x0000ff0043ff7812 */ /* 0x000fe200078cc0ff */
[--C-:B------:R-:W-:Y:S01]  /*44e0*/  FFMA.FTZ R47, R127, R174, R0.reuse ;  /* 0x000000ae7f2f7223 */ /* 0x100fe20000010000 */
[----:B------:R-:W-:Y:S02]  /*44f0*/  PRMT R0, R32, 0x7632, R0 ;  /* 0x0000763220007816 */ /* 0x000fe40000000000 */
[----:B------:R-:W-:Y:S02]  /*4500*/  FSEL R61, R41, RZ, P6 ;  /* 0x000000ff293d7208 */ /* 0x000fe40003000000 */
[----:B------:R-:W-:-:S02]  /*4510*/  LOP3.LUT P6, RZ, R3, 0xff00, RZ, 0xc0, !PT ;  /* 0x0000ff0003ff7812 */ /* 0x000fc400078cc0ff */
[----:B------:R-:W-:Y:S02]  /*4520*/  SHF.L.U32 R0, R0, 0x10, RZ ;  /* 0x0000001000007819 */ /* 0x000fe400000006ff */
[----:B------:R-:W-:Y:S01]  /*4530*/  FSEL R67, R41, RZ, P6 ;  /* 0x000000ff29437208 */ /* 0x000fe20003000000 */
[----:B------:R-:W-:Y:S01]  /*4540*/  FFMA.FTZ R41, R172, R184, R135 ;  /* 0x000000b8ac297223 */ /* 0x000fe20000010087 */
[----:B------:R-:W-:Y:S02]  /*4550*/  LOP3.LUT P6, RZ, R66, 0xff0000, RZ, 0xc0, !PT ;  /* 0x00ff000042ff7812 */ /* 0x000fe400078cc0ff */
[----:B------:R-:W-:Y:S01]  /*4560*/  F2FP.BF16.F32.PACK_AB R42, R51, R42 ;  /* 0x0000002a332a723e */ /* 0x000fe200000010ff */
[----:B------:R-:W-:Y:S01]  /*4570*/  FADD.FTZ R170, R170, -R41 ;  /* 0x80000029aaaa7221 */ /* 0x000fe20000010000 */
[----:B------:R-:W-:Y:S01]  /*4580*/  FSEL R49, R40, RZ, P6 ;  /* 0x000000ff28317208 */ /* 0x000fe20003000000 */
[----:B------:R-:W-:Y:S01]  /*4590*/  FMUL.FTZ R41, R47, UR6 ;  /* 0x000000062f297c20 */ /* 0x000fe20008410000 */
[----:B------:R-:W-:Y:S01]  /*45a0*/  LOP3.LUT P6, RZ, R2, 0xff0000, RZ, 0xc0, !PT ;  /* 0x00ff000002ff7812 */ /* 0x000fe200078cc0ff */
[----:B------:R-:W-:Y:S01]  /*45b0*/  FFMA.FTZ R45, R127, R170, R0 ;  /* 0x000000aa7f2d7223 */ /* 0x000fe20000010000 */
[----:B------:R-:W-:Y:S01]  /*45c0*/  IMAD.U32 R0, R32, 0x10000, RZ ;  /* 0x0001000020007824 */ /* 0x000fe200078e00ff */
[----:B------:R-:W-:-:S02]  /*45d0*/  F2FP.BF16.F32.PACK_AB R51, R69, R58 ;  /* 0x0000003a4533723e */ /* 0x000fc400000010ff */
        /* <DEDUP_REMOVED lines=24> */
[----:B------:R-:W-:Y:S01]  /*4760*/  F2FP.BF16.F32.PACK_AB R48, R55, R48 ;  /* 0x000000303730723e */ /* 0x000fe200000010ff */
[----:B------:R-:W-:Y:S06]  /*4770*/  BRA `(.L_x_951) ;  /* 0x0000001c00b87947 */ /* 0x000fec0003800000 */
.L_x_950:
[-CC-:B------:R-:W-:Y:S01]  /*4780*/  FFMA.FTZ R179, R179, R184.reuse, R135.reuse ;  /* 0x000000b8b3b37223 */ /* 0x180fe20000010087 */
[----:B------:R-:W-:Y:S01]  /*4790*/  SHF.L.U32 R0, R35, 0x10, RZ ;  /* 0x0000001023007819 */ /* 0x000fe200000006ff */
[-C--:B0-----:R-:W-:Y:S01]  /*47a0*/  FFMA.FTZ R45, R188, R184.reuse, R135 ;  /* 0x000000b8bc2d7223 */ /* 0x081fe20000010087 */
[----:B------:R-:W-:Y:S01]  /*47b0*/  LOP3.LUT P6, RZ, R67, 0xff0000, RZ, 0xc0, !PT ;  /* 0x00ff000043ff7812 */ /* 0x000fe200078cc0ff */
[----:B------:R-:W-:Y:S01]  /*47c0*/  FADD.FTZ R164, R164, -R179 ;  /* 0x800000b3a4a47221 */ /* 0x000fe20000010000 */
[----:B------:R-:W-:Y:S01]  /*47d0*/  FFMA.FTZ R175, R175, R184, R135 ;  /* 0x000000b8afaf7223 */ /* 0x000fe20000010087 */
[----:B------:R-:W-:Y:S01]  /*47e0*/  FADD.FTZ R182, R182, -R45 ;  /* 0x8000002db6b67221 */ /* 0x000fe20000010000 */
[----:B------:R-:W-:Y:S02]  /*47f0*/  IMAD.U32 R44, R34, 0x10000, RZ ;  /* 0x00010000222c7824 */ /* 0x000fe400078e00ff */
[--C-:B------:R-:W-:Y:S01]  /*4800*/  FFMA.FTZ R164, R127, R164, R0.reuse ;  /* 0x000000a47fa47223 */ /* 0x100fe20000010000 */
[----:B------:R-:W-:Y:S01]  /*4810*/  PRMT R0, R35, 0x7632, R0 ;  /* 0x0000763223007816 */ /* 0x000fe20000000000 */
[----:B------:R-:W-:Y:S01]  /*4820*/  FADD.FTZ R154, R154, -R175 ;  /* 0x800000af9a9a7221 */ /* 0x000fe20000010000 */
[--C-:B------:R-:W-:Y:S01]  /*4830*/  FFMA.FTZ R178, R178, R184, R135.reuse ;  /* 0x000000b8b2b27223 */ /* 0x100fe20000010087 */
[----:B------:R-:W-:Y:S01]  /*4840*/  FMUL.FTZ R164, R164, UR6 ;  /* 0x00000006a4a47c20 */ /* 0x000fe20008410000 */
[----:B------:R-:W-:Y:S01]  /*4850*/  SHF.L.U32 R0, R0, 0x10, RZ ;  /* 0x0000001000007819 */ /* 0x000fe200000006ff */
[----:B------:R-:W-:Y:S01]  /*4860*/  FFMA.FTZ R44, R127, R154, R44 ;  /* 0x0000009a7f2c7223 */ /* 0x000fe2000001002c */
[----:B------:R-:W-:Y:S01]  /*4870*/  FADD.FTZ R178, R177, -R178 ;  /* 0x800000b2b1b27221 */ /* 0x000fe20000010000 */
[----:B------:R-:W-:Y:S01]  /*4880*/  FFMA.FTZ R171, R171, R184, R135 ;  /* 0x000000b8abab7223 */ /* 0x000fe20000010087 */
[----:B------:R-:W-:Y:S01]  /*4890*/  FSEL R51, R164, RZ, P6 ;  /* 0x000000ffa4337208 */ /* 0x000fe20003000000 */
[----:B------:R-:W-:Y:S01]  /*48a0*/  FFMA.FTZ R0, R127, R182, R0 ;  /* 0x000000b67f007223 */ /* 0x000fe20000010000 */
[----:B------:R-:W-:Y:S01]  /*48b0*/  LOP3.LUT P6, RZ, R3, 0xff0000, RZ, 0xc0, !PT ;  /* 0x00ff000003ff7812 */ /* 0x000fe200078cc0ff */
[----:B------:R-:W-:Y:S01]  /*48c0*/  FMUL.FTZ R44, R44, UR6 ;  /* 0x000000062c2c7c20 */ /* 0x000fe20008410000 */
[----:B------:R-:W-:Y:S01]  /*48d0*/  FADD.FTZ R156, R156, -R171 ;  /* 0x800000ab9c9c7221 */ /* 0x000fe20000010000 */
[----:B------:R-:W-:Y:S01]  /*48e0*/  FMUL.FTZ R45, R0, UR6 ;  /* 0x00000006002d7c20 */ /* 0x000fe20008410000 */
[----:B------:R-:W-:Y:S01]  /*48f0*/  FSEL R47, R164, RZ, P6 ;  /* 0x000000ffa42f7208 */ /* 0x000fe20003000000 */
[-CC-:B------:R-:W-:Y:S01]  /*4900*/  FFMA.FTZ R174, R174, R184.reuse, R135.reuse ;  /* 0x000000b8aeae7223 */ /* 0x180fe20000010087 */
[----:B------:R-:W-:Y:S01]  /*4910*/  ISETP.GE.U32.AND P6, PT, R66, RZ, PT ;  /* 0x000000ff4200720c */ /* 0x000fe20003fc6070 */
[----:B------:R-:W-:Y:S01]  /*4920*/  FFMA.FTZ R167, R167, R184, R135 ;  /* 0x000000b8a7a77223 */ /* 0x000fe20000010087 */
[----:B------:R-:W-:Y:S01]  /*4930*/  PRMT R0, R34, 0x7632, R0 ;  /* 0x0000763222007816 */ /* 0x000fe20000000000 */
[----:B------:R-:W-:Y:S01]  /*4940*/  FADD.FTZ R174, R173, -R174 ;  /* 0x800000aeadae7221 */ /* 0x000fe20000010000 */
[----:B------:R-:W-:Y:S01]  /*4950*/  ISETP.GE.U32.AND.EX P6, PT, R67, 0x1000000, PT, P6 ;  /* 0x010000004300780c */ /* 0x000fe20003fc6160 */
[----:B------:R-:W-:Y:S01]  /*4960*/  FADD.FTZ R146, R146, -R167 ;  /* 0x800000a792927221 */ /* 0x000fe20000010000 */
[----:B------:R-:W-:-:S02]  /*4970*/  SHF.L.U32 R0, R0, 0x10, RZ ;  /* 0x0000001000007819 */ /* 0x000fc400000006ff */
[----:B------:R-:W-:Y:S02]  /*4980*/  FSEL R56, R45, RZ, P6 ;  /* 0x000000ff2d387208 */ /* 0x000fe40003000000 */
[----:B------:R-:W-:Y:S01]  /*4990*/  ISETP.GE.U32.AND P6, PT, R2, RZ, PT ;  /* 0x000000ff0200720c */ /* 0x000fe20003fc6070 */
[----:B------:R-:W-:Y:S01]  /*49a0*/  FFMA.FTZ R178, R127, R178, R0 ;  /* 0x000000b27fb27223 */ /* 0x000fe20000010000 */
[----:B------:R-:W-:Y:S02]  /*49b0*/  SHF.L.U32 R0, R33, 0x10, RZ ;  /* 0x0000001021007819 */ /* 0x000fe400000006ff */
[----:B------:R-:W-:Y:S01]  /*49c0*/  ISETP.GE.U32.AND.EX P6, PT, R3, 0x1000000, PT, P6 ;  /* 0x010000000300780c */ /* 0x000fe20003fc6160 */
[----:B------:R-:W-:Y:S01]  /*49d0*/  FMUL.FTZ R178, R178, UR6 ;  /* 0x00000006b2b27c20 */ /* 0x000fe20008410000 */
[----:B------:R-:W-:Y:S01]  /*49e0*/  F2FP.BF16.F32.PACK_AB R51, R56, R51 ;  /* 0x000000333833723e */ /* 0x000fe200000010ff */
[--C-:B------:R-:W-:Y:S01]  /*49f0*/  FFMA.FTZ R156, R127, R156, R0.reuse ;  /* 0x0000009c7f9c7223 */ /* 0x100fe20000010000 */
[----:B------:R-:W-:Y:S01]  /*4a00*/  FSEL R58, R45, RZ, P6 ;  /* 0x000000ff2d3a7208 */ /* 0x000fe20003000000 */
[----:B------:R-:W-:Y:S01]  /*4a10*/  FFMA.FTZ R45, R172, R184, R135 ;  /* 0x000000b8ac2d7223 */ /* 0x000fe20000010087 */
[----:B------:R-:W-:Y:S01]  /*4a20*/  LOP3.LUT P6, RZ, R67, 0xff, RZ, 0xc0, !PT ;  /* 0x000000ff43ff7812 */ /* 0x000fe200078cc0ff */
[----:B------:R-:W-:Y:S01]  /*4a30*/  FMUL.FTZ R156, R156, UR6 ;  /* 0x000000069c9c7c20 */ /* 0x000fe20008410000 */
[----:B------:R-:W-:Y:S01]  /*4a40*/  PRMT R0, R33, 0x7632, R0 ;  /* 0x0000763221007816 */ /* 0x000fe20000000000 */
[----:B------:R-:W-:Y:S01]  /*4a50*/  FADD.FTZ R170, R170, -R45 ;  /* 0x8000002daaaa7221 */ /* 0x000fe20000010000 */
[----:B------:R-:W-:-:S02]  /*4a60*/  FSEL R50, R44, RZ, P6 ;  /* 0x000000ff2c327208 */ /* 0x000fc40003000000 */
[----:B------:R-:W-:Y:S01]  /*4a70*/  LOP3.LUT P6, RZ, R3, 0xff, RZ, 0xc0, !PT ;  /* 0x000000ff03ff7812 */ /* 0x000fe200078cc0ff */
[----:B------:R-:W-:Y:S01]  /*4a80*/  IMAD.U32 R0, R0, 0x10000, RZ ;  /* 0x0001000000007824 */ /* 0x000fe200078e00ff */
[----:B------:R-:W-:Y:S02]  /*4a90*/  F2FP.BF16.F32.PACK_AB R47, R58, R47 ;  /* 0x0000002f3a2f723e */ /* 0x000fe400000010ff */
[----:B------:R-:W-:Y:S01]  /*4aa0*/  FSEL R46, R44, RZ, P6 ;  /* 0x000000ff2c2e7208 */ /* 0x000fe20003000000 */
[--C-:B------:R-:W-:Y:S01]  /*4ab0*/  FFMA.FTZ R174, R127, R174, R0.reuse ;  /* 0x000000ae7fae7223 */ /* 0x100fe20000010000 */
[----:B------:R-:W-:Y:S02]  /*4ac0*/  LOP3.LUT P6, RZ, R67, 0xff00, RZ, 0xc0, !PT ;  /* 0x0000ff0043ff7812 */ /* 0x000fe400078cc0ff */
[----:B------:R-:W-:Y:S01]  /*4ad0*/  PRMT R0, R32, 0x7632, R0 ;  /* 0x0000763220007816 */ /* 0x000fe20000000000 */
[----:B------:R-:W-:Y:S01]  /*4ae0*/  FMUL.FTZ R174, R174, UR6 ;  /* 0x00000006aeae7c20 */ /* 0x000fe20008410000 */
[----:B------:R-:W-:-:S02]  /*4af0*/  FSEL R59, R178, RZ, P6 ;  /* 0x000000ffb23b7208 */ /* 0x000fc40003000000 */
[----:B------:R-:W-:Y:S02]  /*4b00*/  LOP3.LUT P6, RZ, R3, 0xff00, RZ, 0xc0, !PT ;  /* 0x0000ff0003ff7812 */ /* 0x000fe400078cc0ff */
[----:B------:R-:W-:Y:S02]  /*4b10*/  SHF.L.U32 R0, R0, 0x10, RZ ;  /* 0x0000001000007819 */ /* 0x000fe400000006ff */
[----:B------:R-:W-:Y:S02]  /*4b20*/  FSEL R61, R178, RZ, P6 ;  /* 0x000000ffb23d7208 */ /* 0x000fe40003000000 */
[----:B------:R-:W-:Y:S01]  /*4b30*/  LOP3.LUT P6, RZ, R66, 0xff0000, RZ, 0xc0, !PT ;  /* 0x00ff000042ff7812 */ /* 0x000fe200078cc0ff */
[C---:B------:R-:W-:Y:S01]  /*4b40*/  FFMA.FTZ R170, R127.reuse, R170, R0 ;  /* 0x000000aa7faa7223 */ /* 0x040fe20000010000 */
[----:B------:R-:W-:Y:S02]  /*4b50*/  SHF.L.U32 R0, R32, 0x10, RZ ;  /* 0x0000001020007819 */ /* 0x000fe400000006ff */
[----:B------:R-:W-:Y:S01]  /*4b60*/  FSEL R49, R156, RZ, P6 ;  /* 0x000000ff9c317208 */ /* 0x000fe20003000000 */
[----:B------:R-:W-:Y:S01]  /*4b70*/  FMUL.FTZ R170, R170, UR6 ;  /* 0x00000006aaaa7c20 */ /* 0x000fe20008410000 */
[----:B------:R-:W-:Y:S01]  /*4b80*/  LOP3.LUT P6, RZ, R2, 0xff0000, RZ, 0xc0, !PT ;  /* 0x00ff000002ff7812 */ /* 0x000fe200078cc0ff */
[----:B------:R-:W-:Y:S01]  /*4b90*/  FFMA.FTZ R0, R127, R146, R0 ;  /* 0x000000927f007223 */ /* 0x000fe20000010000 */
        /* <DEDUP_REMOVED lines=14> */
[----:B------:R-:W-:-:S04]  /*4c80*/  LOP3.LUT P6, RZ, R66, 0xff, RZ, 0xc0, !PT ;  /* 0x000000ff42ff7812 */ /* 0x000fc800078cc0ff */
[----:B------:R-:W-:Y:S02]  /*4c90*/  FSEL R48, R0, RZ, P6 ;  /* 0x000000ff00307208 */ /* 0x000fe40003000000 */
[----:B------:R-:W-:Y:S02]  /*4ca0*/  LOP3.LUT P6, RZ, R2, 0xff, RZ, 0xc0, !PT ;  /* 0x000000ff02ff7812 */ /* 0x000fe400078cc0ff */
[----:B------:R-:W-:Y:S02]  /*4cb0*/  F2FP.BF16.F32.PACK_AB R48, R55, R48 ;  /* 0x000000303730723e */ /* 0x000fe400000010ff */
[----:B------:R-:W-:-:S04]  /*4cc0*/  FSEL R44, R0, RZ, P6 ;  /* 0x000000ff002c7208 */ /* 0x000fc80003000000 */
[----:B------:R-:W-:Y:S01]  /*4cd0*/  F2FP.BF16.F32.PACK_AB R44, R57, R44 ;  /* 0x0000002c392c723e */ /* 0x000fe200000010ff */
[----:B------:R-:W-:Y:S06]  /*4ce0*/  BRA `(.L_x_951) ;  /* 0x00000018005c7947 */ /* 0x000fec0003800000 */
.L_x_949:
[----:B------:R-:W-:Y:S05]  /*4cf0*/  @!P2 BRA `(.L_x_952) ;  /* 0x00000004003ca947 */ /* 0x000fea0003800000 */
[-CC-:B------:R-:W-:Y:S01]  /*4d00*/  FFMA.FTZ R179, R179, R184.reuse, R135.reuse ;  /* 0x000000b8b3b37223 */ /* 0x180fe20000010087 */
[----:B------:R-:W-:Y:S01]  /*4d10*/  LOP3.LUT P6, RZ, R67, 0xff0000, RZ, 0xc0, !PT ;  /* 0x00ff000043ff7812 */ /* 0x000fe200078cc0ff */
[-CC-:B0-----:R-:W-:Y:S01]  /*4d20*/  FFMA.FTZ R41, R188, R184.reuse, R135.reuse ;  /* 0x000000b8bc297223 */ /* 0x181fe20000010087 */
[-C--:B------:R-:W-:Y:S01]  /*4d30*/  FFMA.FTZ R175, R175, R184.reuse, R135 ;  /* 0x000000b8afaf7223 */ /* 0x080fe20000010087 */
[----:B------:R-:W-:Y:S01]  /*4d40*/  FADD.FTZ R164, R164, -R179 ;  /* 0x800000b3a4a47221 */ /* 0x000fe20000010000 */
[----:B------:R-:W-:Y:S01]  /*4d50*/  FFMA.FTZ R178, R178, R184, R135 ;  /* 0x000000b8b2b27223 */ /* 0x000fe20000010087 */
[----:B------:R-:W-:Y:S01]  /*4d60*/  FADD.FTZ R48, R182, -R41 ;  /* 0x80000029b6307221 */ /* 0x000fe20000010000 */
[----:B------:R-:W-:Y:S01]  /*4d70*/  FADD.FTZ R42, R154, -R175 ;  /* 0x800000af9a2a7221 */ /* 0x000fe20000010000 */
[----:B------:R-:W-:Y:S01]  /*4d80*/  FMUL.FTZ R43, R127, R164 ;  /* 0x000000a47f2b7220 */ /* 0x000fe20000410000 */
[----:B------:R-:W-:Y:S01]  /*4d90*/  FADD.FTZ R178, R177, -R178 ;  /* 0x800000b2b1b27221 */ /* 0x000fe20000010000 */
[C---:B------:R-:W-:Y:S01]  /*4da0*/  FMUL.FTZ R48, R127.reuse, R48 ;  /* 0x000000307f307220 */ /* 0x040fe20000410000 */
[----:B------:R-:W-:Y:S01]  /*4db0*/  FMUL.FTZ R42, R127, R42 ;  /* 0x0000002a7f2a7220 */ /* 0x000fe20000410000 */
[----:B------:R-:W-:Y:S01]  /*4dc0*/  FMUL.FTZ R0, R43, UR6 ;  /* 0x000000062b007c20 */ /* 0x000fe20008410000 */
[----:B------:R-:W-:Y:S01]  /*4dd0*/  FMUL.FTZ R47, R127, R178 ;  /* 0x000000b27f2f7220 */ /* 0x000fe20000410000 */
[----:B------:R-:W-:Y:S01]  /*4de0*/  FMUL.FTZ R40, R48, UR6 ;  /* 0x0000000630287c20 */ /* 0x000fe20008410000 */
[-CC-:B------:R-:W-:Y:S01]  /*4df0*/  FFMA.FTZ R171, R171, R184.reuse, R135.reuse ;  /* 0x000000b8abab7223 */ /* 0x180fe20000010087 */
[-CC-:B------:R-:W-:Y:S01]  /*4e00*/  FFMA.FTZ R174, R174, R184.reuse, R135.reuse ;  /* 0x000000b8aeae7223 */ /* 0x180fe20000010087 */
[----:B------:R-:W-:Y:S01]  /*4e10*/  FSEL R51, R0, RZ, P6 ;  /* 0x000000ff00337208 */ /* 0x000fe20003000000 */
[----:B------:R-:W-:Y:S01]  /*4e20*/  FFMA.FTZ R45, R172, R184, R135 ;  /* 0x000000b8ac2d7223 */ /* 0x000fe20000010087 */
[----:B------:R-:W-:Y:S01]  /*4e30*/  LOP3.LUT P6, RZ, R3, 0xff0000, RZ, 0xc0, !PT ;  /* 0x00ff000003ff7812 */ /* 0x000fe200078cc0ff */
[----:B------:R-:W-:Y:S01]  /*4e40*/  FADD.FTZ R156, R156, -R171 ;  /* 0x800000ab9c9c7221 */ /* 0x000fe20000010000 */
[----:B------:R-:W-:Y:S01]  /*4e50*/  FADD.FTZ R44, R173, -R174 ;  /* 0x800000aead2c7221 */ /* 0x000fe20000010000 */
[----:B------:R-:W-:Y:S01]  /*4e60*/  FADD.FTZ R170, R170, -R45 ;  /* 0x8000002daaaa7221 */ /* 0x000fe20000010000 */
[----:B------:R-:W-:Y:S01]  /*4e70*/  FSEL R58, R0, RZ, P6 ;  /* 0x000000ff003a7208 */ /* 0x000fe20003000000 */
[----:B------:R-:W-:Y:S01]  /*4e80*/  FMUL.FTZ R0, R42, UR6 ;  /* 0x000000062a007c20 */ /* 0x000fe20008410000 */
[----:B------:R-:W-:Y:S01]  /*4e90*/  ISETP.GE.U32.AND P6, PT, R66, RZ, PT ;  /* 0x000000ff4200720c */ /* 0x000fe20003fc6070 */
[C---:B------:R-:W-:Y:S01]  /*4ea0*/  FMUL.FTZ R41, R127.reuse, R156 ;  /* 0x0000009c7f297220 */ /* 0x040fe20000410000 */
[C---:B------:R-:W-:Y:S01]  /*4eb0*/  FMUL.FTZ R44, R127.reuse, R44 ;  /* 0x0000002c7f2c7220 */ /* 0x040fe20000410000 */
[----:B------:R-:W-:Y:S01]  /*4ec0*/  FMUL.FTZ R45, R127, R170 ;  /* 0x000000aa7f2d7220 */ /* 0x000fe20000410000 */
[----:B------:R-:W-:Y:S01]  /*4ed0*/  ISETP.GE.U32.AND.EX P6, PT, R67, 0x1000000, PT, P6 ;  /* 0x010000004300780c */ /* 0x000fe20003fc6160 */
[----:B------:R-:W-:Y:S01]  /*4ee0*/  FFMA.FTZ R167, R167, R184, R135 ;  /* 0x000000b8a7a77223 */ /* 0x000fe20000010087 */
[----:B------:R-:W-:-:S02]  /*4ef0*/  F2FP.BF16.F32.PACK_AB R43, R48, R43 ;  /* 0x0000002b302b723e */ /* 0x000fc400000010ff */
[----:B------:R-:W-:Y:S02]  /*4f00*/  FSEL R60, R40, RZ, P6 ;  /* 0x000000ff283c7208 */ /* 0x000fe40003000000 */
        /* <DEDUP_REMOVED lines=30> */
[----:B------:R-:W-:Y:S01]  /*50f0*/  FADD.FTZ R40, R146, -R167 ;  /* 0x800000a792287221 */ /* 0x000fe20000010000 */
[----:B------:R-:W-:-:S03]  /*5100*/  LOP3.LUT P6, RZ, R66, 0xff00, RZ, 0xc0, !PT ;  /* 0x0000ff0042ff7812 */ /* 0x000fc600078cc0ff */
[----:B------:R-:W-:Y:S01]  /*5110*/  FMUL.FTZ R40, R127, R40 ;  /* 0x000000287f287220 */ /* 0x000fe20000410000 */
        /* <DEDUP_REMOVED lines=13> */
.L_x_952:
[-CC-:B0-----:R-:W-:Y:S01]  /*51f0*/  FFMA.FTZ R45, R188, R184.reuse, R135.reuse ;  /* 0x000000b8bc2d7223 */ /* 0x181fe20000010087 */
[-CC-:B------:R-:W-:Y:S01]  /*5200*/  FFMA.FTZ R179, R179, R184.reuse, R135.reuse ;  /* 0x000000b8b3b37223 */ /* 0x180fe20000010087 */
[----:B------:R-:W-:Y:S01]  /*5210*/  ISETP.GE.U32.AND P6, PT, R66, RZ, PT ;  /* 0x000000ff4200720c */ /* 0x000fe20003fc6070 */
[----:B------:R-:W-:Y:S01]  /*5220*/  FFMA.FTZ R175, R175, R184, R135 ;  /* 0x000000b8afaf7223 */ /* 0x000fe20000010087 */
[----:B------:R-:W-:Y:S01]  /*5230*/  FADD.FTZ R182, R182, -R45 ;  /* 0x8000002db6b67221 */ /* 0x000fe20000010000 */
[----:B------:R-:W-:Y:S01]  /*5240*/  FADD.FTZ R164, R164, -R179 ;  /* 0x800000b3a4a47221 */ /* 0x000fe20000010000 */
[----:B------:R-:W-:Y:S01]  /*5250*/  ISETP.GE.U32.AND.EX P6, PT, R67, 0x1000000, PT, P6 ;  /* 0x010000004300780c */ /* 0x000fe20003fc6160 */
[----:B------:R-:W-:Y:S01]  /*5260*/  FADD.FTZ R154, R154, -R175 ;  /* 0x800000af9a9a7221 */ /* 0x000fe20000010000 */
[C---:B------:R-:W-:Y:S01]  /*5270*/  FMUL.FTZ R182, R127.reuse, R182 ;  /* 0x000000b67fb67220 */ /* 0x040fe20000410000 */
[C---:B------:R-:W-:Y:S01]  /*5280*/  FMUL.FTZ R164, R127.reuse, R164 ;  /* 0x000000a47fa47220 */ /* 0x040fe20000410000 */
[--C-:B------:R-:W-:Y:S01]  /*5290*/  FFMA.FTZ R178, R178, R184, R135.reuse ;  /* 0x000000b8b2b27223 */ /* 0x100fe20000010087 */
[----:B------:R-:W-:Y:S01]  /*52a0*/  FMUL.FTZ R154, R127, R154 ;  /* 0x0000009a7f9a7220 */ /* 0x000fe20000410000 */
[----:B------:R-:W-:Y:S01]  /*52b0*/  FMUL.FTZ R182, R182, UR6 ;  /* 0x00000006b6b67c20 */ /* 0x000fe20008410000 */
[----:B------:R-:W-:Y:S01]  /*52c0*/  FMUL.FTZ R164, R164, UR6 ;  /* 0x00000006a4a47c20 */ /* 0x000fe20008410000 */
[----:B------:R-:W-:Y:S01]  /*52d0*/  FADD.FTZ R178, R177, -R178 ;  /* 0x800000b2b1b27221 */ /* 0x000fe20000010000 */
[----:B------:R-:W-:Y:S01]  /*52e0*/  FMUL.FTZ R154, R154, UR6 ;  /* 0x000000069a9a7c20 */ /* 0x000fe20008410000 */
[----:B------:R-:W-:Y:S01]  /*52f0*/  FFMA.FTZ R171, R171, R184, R135 ;  /* 0x000000b8abab7223 */ /* 0x000fe20000010087 */
[----:B------:R-:W-:Y:S01]  /*5300*/  FSEL R44, R182, RZ, P6 ;  /* 0x000000ffb62c7208 */ /* 0x000fe20003000000 */
[----:B------:R-:W-:Y:S01]  /*5310*/  FMUL.FTZ R178, R127, R178 ;  /* 0x000000b27fb27220 */ /* 0x000fe20000410000 */
[----:B------:R-:W-:Y:S01]  /*5320*/  LOP3.LUT P6, RZ, R67, 0xff0000, RZ, 0xc0, !PT ;  /* 0x00ff000043ff7812 */ /* 0x000fe200078cc0ff */
[----:B------:R-:W-:Y:S01]  /*5330*/  FADD.FTZ R156, R156, -R171 ;  /* 0x800000ab9c9c7221 */ /* 0x000fe20000010000 */
[--C-:B------:R-:W-:Y:S01]  /*5340*/  FFMA.FTZ R174, R174, R184, R135.reuse ;  /* 0x000000b8aeae7223 */ /* 0x100fe20000010087 */
        /* <DEDUP_REMOVED lines=53> */
.L_x_948:
[----:B------:R-:W-:-:S04]  /*56a0*/  ISETP.NE.U32.AND P0, PT, R60, RZ, PT ;  /* 0x000000ff3c00720c */ /* 0x000fc80003f05070 */
[----:B------:R-:W-:-:S13]  /*56b0*/  ISETP.NE.AND.EX P0, PT, R61, RZ, PT, P0 ;  /* 0x000000ff3d00720c */ /* 0x000fda0003f05300 */
[----:B------:R-:W-:Y:S05]  /*56c0*/  @!P0 BRA `(.L_x_953) ;  /* 0x0000000800248947 */ /* 0x000fea0003800000 */
[----:B------:R-:W-:Y:S05]  /*56d0*/  @!P2 BRA `(.L_x_954) ;  /* 0x000000040018a947 */ /* 0x000fea0003800000 */
[----:B------:R-:W-:Y:S01]  /*56e0*/  PRMT R0, R35, 0x7632, R0 ;  /* 0x0000763223007816 */ /* 0x000fe20000000000 */
[-CC-:B0-----:R-:W-:Y:S01]  /*56f0*/  FFMA.FTZ R41, R188, R184.reuse, R135.reuse ;  /* 0x000000b8bc297223 */ /* 0x181fe20000010087 */
[-CC-:B------:R-:W-:Y:S01]  /*5700*/  FFMA.FTZ R179, R179, R184.reuse, R135.reuse ;  /* 0x000000b8b3b37223 */ /* 0x180fe20000010087 */
[----:B------:R-:W-:Y:S01]  /*5710*/  FFMA.FTZ R175, R175, R184, R135 ;  /* 0x000000b8afaf7223 */ /* 0x000fe20000010087 */
[----:B------:R-:W-:Y:S01]  /*5720*/  SHF.L.U32 R43, R0, 0x10, RZ ;  /* 0x00000010002b7819 */ /* 0x000fe200000006ff */
[----:B------:R-:W-:Y:S01]  /*5730*/  FADD.FTZ R182, R182, -R41 ;  /* 0x80000029b6b67221 */ /* 0x000fe20000010000 */
[----:B------:R-:W-:Y:S01]  /*5740*/  FADD.FTZ R164, R164, -R179 ;  /* 0x800000b3a4a47221 */ /* 0x000fe20000010000 */
[----:B------:R-:W-:Y:S01]  /*5750*/  IMAD.U32 R40, R35, 0x10000, RZ ;  /* 0x0001000023287824 */ /* 0x000fe200078e00ff */
[----:B------:R-:W-:Y:S01]  /*5760*/  ISETP.GE.U32.AND P6, PT, R66, RZ, PT ;  /* 0x000000ff4200720c */ /* 0x000fe20003fc6070 */
[----:B------:R-:W-:Y:S01]  /*5770*/  FFMA.FTZ R61, R127, R182, R43 ;  /* 0x000000b67f3d7223 */ /* 0x000fe2000001002b */
[----:B------:R-:W-:Y:S01]  /*5780*/  SHF.L.U32 R41, R34, 0x10, RZ ;  /* 0x0000001022297819 */ /* 0x000fe200000006ff */
[----:B------:R-:W-:Y:S01]  /*5790*/  FADD.FTZ R154, R154, -R175 ;  /* 0x800000af9a9a7221 */ /* 0x000fe20000010000 */
[----:B------:R-:W-:Y:S01]  /*57a0*/  PRMT R0, R34, 0x7632, R0 ;  /* 0x0000763222007816 */ /* 0x000fe20000000000 */
[----:B------:R-:W-:Y:S01]  /*57b0*/  FMUL.FTZ R42, R61, UR6 ;  /* 0x000000063d2a7c20 */ /* 0x000fe20008410000 */
[--C-:B------:R-:W-:Y:S01]  /*57c0*/  FFMA.FTZ R178, R178, R184, R135.reuse ;  /* 0x000000b8b2b27223 */ /* 0x100fe20000010087 */
[----:B------:R-:W-:Y:S01]  /*57d0*/  FFMA.FTZ R164, R127, R164, R40 ;  /* 0x000000a47fa47223 */ /* 0x000fe20000010028 */
[----:B------:R-:W-:Y:S01]  /*57e0*/  ISETP.GE.U32.AND.EX P6, PT, R67, 0x1000000, PT, P6 ;  /* 0x010000004300780c */ /* 0x000fe20003fc6160 */
[----:B------:R-:W-:Y:S01]  /*57f0*/  FFMA.FTZ R171, R171, R184, R135 ;  /* 0x000000b8abab7223 */ /* 0x000fe20000010087 */
[----:B------:R-:W-:Y:S01]  /*5800*/  FFMA.FTZ R154, R127, R154, R41 ;  /* 0x0000009a7f9a7223 */ /* 0x000fe20000010029 */
[----:B------:R-:W-:Y:S01]  /*5810*/  FADD.FTZ R178, R177, -R178 ;  /* 0x800000b2b1b27221 */ /* 0x000fe20000010000 */
[----:B------:R-:W-:-:S02]  /*5820*/  IMAD.U32 R40, R0, 0x10000, RZ ;  /* 0x0001000000287824 */ /* 0x000fc400078e00ff */
[----:B------:R-:W-:Y:S01]  /*5830*/  FMUL.FTZ R41, R164, UR6 ;  /* 0x00000006a4297c20 */ /* 0x000fe20008410000 */
[----:B------:R-:W-:Y:S01]  /*5840*/  FSEL R69, R42, RZ, P6 ;  /* 0x000000ff2a457208 */ /* 0x000fe20003000000 */
[----:B------:R-:W-:Y:S01]  /*5850*/  FADD.FTZ R156, R156, -R171 ;  /* 0x800000ab9c9c7221 */ /* 0x000fe20000010000 */
[----:B------:R-:W-:Y:S01]  /*5860*/  SHF.L.U32 R0, R33, 0x10, RZ ;  /* 0x0000001021007819 */ /* 0x000fe200000006ff */
[----:B------:R-:W-:Y:S01]  /*5870*/  FFMA.FTZ R55, R127, R178, R40 ;  /* 0x000000b27f377223 */ /* 0x000fe20000010028 */
[----:B------:R-:W-:Y:S01]  /*5880*/  LOP3.LUT P6, RZ, R67, 0xff0000, RZ, 0xc0, !PT ;  /* 0x00ff000043ff7812 */ /* 0x000fe200078cc0ff */
[----:B------:R-:W-:Y:S01]  /*5890*/  FMUL.FTZ R40, R154, UR6 ;  /* 0x000000069a287c20 */ /* 0x000fe20008410000 */
[--C-:B------:R-:W-:Y:S01]  /*58a0*/  FFMA.FTZ R174, R174, R184, R135.reuse ;  /* 0x000000b8aeae7223 */ /* 0x100fe20000010087 */
[--C-:B------:R-:W-:Y:S01]  /*58b0*/  FFMA.FTZ R156, R127, R156, R0.reuse ;  /* 0x0000009c7f9c7223 */ /* 0x100fe20000010000 */
[----:B------:R-:W-:Y:S01]  /*58c0*/  FSEL R56, R41, RZ, P6 ;  /* 0x000000ff29387208 */ /* 0x000fe20003000000 */
[----:B------:R-:W-:Y:S01]  /*58d0*/  FFMA.FTZ R167, R167, R184, R135 ;  /* 0x000000b8a7a77223 */ /* 0x000fe20000010087 */
[----:B------:R-:W-:Y:S01]  /*58e0*/  LOP3.LUT P6, RZ, R67, 0xff, RZ, 0xc0, !PT ;  /* 0x000000ff43ff7812 */ /* 0x000fe200078cc0ff */
[----:B------:R-:W-:Y:S01]  /*58f0*/  FMUL.FTZ R43, R55, UR6 ;  /* 0x00000006372b7c20 */ /* 0x000fe20008410000 */
[----:B------:R-:W-:Y:S01]  /*5900*/  PRMT R0, R33, 0x7632, R0 ;  /* 0x0000763221007816 */ /* 0x000fe20000000000 */
[----:B------:R-:W-:Y:S01]  /*5910*/  FADD.FTZ R174, R173, -R174 ;  /* 0x800000aeadae7221 */ /* 0x000fe20000010000 */
[----:B------:R-:W-:Y:S01]  /*5920*/  FSEL R50, R40, RZ, P6 ;  /* 0x000000ff28327208 */ /* 0x000fe20003000000 */
[----:B------:R-:W-:Y:S01]  /*5930*/  FADD.FTZ R146, R146, -R167 ;  /* 0x800000a792927221 */ /* 0x000fe20000010000 */
[----:B------:R-:W-:Y:S01]  /*5940*/  SHF.L.U32 R0, R0, 0x10, RZ ;  /* 0x0000001000007819 */ /* 0x000fe200000006ff */
[----:B------:R-:W-:Y:S01]  /*5950*/  IMAD.U32 R41, R32, 0x10000, RZ ;  /* 0x0001000020297824 */ /* 0x000fe200078e00ff */
[----:B------:R-:W-:Y:S01]  /*5960*/  LOP3.LUT P6, RZ, R67, 0xff00, RZ, 0xc0, !PT ;  /* 0x0000ff0043ff7812 */ /* 0x000fe200078cc0ff */
[----:B------:R-:W-:-:S02]  /*5970*/  FMUL.FTZ R42, R156, UR6 ;  /* 0x000000069c2a7c20 */ /* 0x000fc40008410000 */
[--C-:B------:R-:W-:Y:S01]  /*5980*/  FFMA.FTZ R51, R127, R174, R0.reuse ;  /* 0x000000ae7f337223 */ /* 0x100fe20000010000 */
[----:B------:R-:W-:Y:S01]  /*5990*/  FSEL R59, R43, RZ, P6 ;  /* 0x000000ff2b3b7208 */ /* 0x000fe20003000000 */
[----:B------:R-:W-:Y:S01]  /*59a0*/  FFMA.FTZ R40, R127, R146, R41 ;  /* 0x000000927f287223 */ /* 0x000fe20000010029 */
[----:B------:R-:W-:Y:S01]  /*59b0*/  LOP3.LUT P6, RZ, R66, 0xff0000, RZ, 0xc0, !PT ;  /* 0x00ff000042ff7812 */ /* 0x000fe200078cc0ff */
[----:B------:R-:W-:Y:S01]  /*59c0*/  FFMA.FTZ R41, R172, R184, R135 ;  /* 0x000000b8ac297223 */ /* 0x000fe20000010087 */
[----:B------:R-:W-:Y:S01]  /*59d0*/  PRMT R0, R32, 0x7632, R0 ;  /* 0x0000763220007816 */ /* 0x000fe20000000000 */
[----:B------:R-:W-:Y:S01]  /*59e0*/  FMUL.FTZ R43, R51, UR6 ;  /* 0x00000006332b7c20 */ /* 0x000fe20008410000 */
[----:B------:R-:W-:Y:S01]  /*59f0*/  FSEL R54, R42, RZ, P6 ;  /* 0x000000ff2a367208 */ /* 0x000fe20003000000 */
[----:B------:R-:W-:Y:S01]  /*5a00*/  FADD.FTZ R170, R170, -R41 ;  /* 0x80000029aaaa7221 */ /* 0x000fe20000010000 */
[----:B------:R-:W-:Y:S02]  /*5a10*/  LOP3.LUT P6, RZ, R66, 0xff000000, RZ, 0xc0, !PT ;  /* 0xff00000042ff7812 */ /* 0x000fe400078cc0ff */
[----:B------:R-:W-:Y:S01]  /*5a20*/  SHF.L.U32 R42, R0, 0x10, RZ ;  /* 0x00000010002a7819 */ /* 0x000fe200000006ff */
[----:B------:R-:W-:Y:S01]  /*5a30*/  FMUL.FTZ R0, R40, UR6 ;  /* 0x0000000628007c20 */ /* 0x000fe20008410000 */
[----:B------:R-:W-:-:S02]  /*5a40*/  FSEL R57, R43, RZ, P6 ;  /* 0x000000ff2b397208 */ /* 0x000fc40003000000 */
[----:B------:R-:W-:Y:S01]  /*5a50*/  LOP3.LUT P6, RZ, R66, 0xff, RZ, 0xc0, !PT ;  /* 0x000000ff42ff7812 */ /* 0x000fe200078cc0ff */
[----:B------:R-:W-:Y:S01]  /*5a60*/  FFMA.FTZ R49, R127, R170, R42 ;  /* 0x000000aa7f317223 */ /* 0x000fe2000001002a */
[----:B------:R-:W-:Y:S02]  /*5a70*/  F2FP.BF16.F32.PACK_AB R42, R55, R154 ;  /* 0x0000009a372a723e */ /* 0x000fe400000010ff */
[----:B------:R-:W-:Y:S01]  /*5a80*/  FSEL R0, R0, RZ, P6 ;  /* 0x000000ff00007208 */ /* 0x000fe20003000000 */
[----:B------:R-:W-:Y:S01]  /*5a90*/  FMUL.FTZ R48, R49, UR6 ;  /* 0x0000000631307c20 */ /* 0x000fe20008410000 */
[----:B------:R-:W-:Y:S02]  /*5aa0*/  LOP3.LUT P6, RZ, R66, 0xff00, RZ, 0xc0, !PT ;  /* 0x0000ff0042ff7812 */ /* 0x000fe400078cc0ff */
[----:B------:R-:W-:Y:S02]  /*5ab0*/  F2FP.BF16.F32.PACK_AB R41, R51, R156 ;  /* 0x0000009c3329723e */ /* 0x000fe400000010ff */
        /* <DEDUP_REMOVED lines=8> */
.L_x_954:
        /* <DEDUP_REMOVED lines=8> */
[----:B------:R-:W-:Y:S01]  /*5bc0*/  ISETP.GE.U32.AND P6, PT, R66, RZ, PT ;  /* 0x000000ff4200720c */ /* 0x000fe20003fc6070 */
[----:B------:R-:W-:Y:S01]  /*5bd0*/  FADD.FTZ R182, R182, -R49 ;  /* 0x80000031b6b67221 */ /* 0x000fe20000010000 */
[----:B------:R-:W-:Y:S01]  /*5be0*/  FFMA.FTZ R175, R175, R184, R135 ;  /* 0x000000b8afaf7223 */ /* 0x000fe20000010087 */
[----:B------:R-:W-:Y:S01]  /*5bf0*/  SHF.L.U32 R49, R34, 0x10, RZ ;  /* 0x0000001022317819 */ /* 0x000fe200000006ff */
[C---:B------:R-:W-:Y:S01]  /*5c00*/  FFMA.FTZ R51, R127.reuse, R164, R51 ;  /* 0x000000a47f337223 */ /* 0x040fe20000010033 */
[----:B------:R-:W-:Y:S01]  /*5c10*/  FFMA.FTZ R182, R127, R182, R48 ;  /* 0x000000b67fb67223 */ /* 0x000fe20000010030 */
[----:B------:R-:W-:Y:S01]  /*5c20*/  ISETP.GE.U32.AND.EX P6, PT, R67, 0x1000000, PT, P6 ;  /* 0x010000004300780c */ /* 0x000fe20003fc6160 */
[----:B------:R-:W-:Y:S01]  /*5c30*/  FADD.FTZ R154, R154, -R175 ;  /* 0x800000af9a9a7221 */ /* 0x000fe20000010000 */
[----:B------:R-:W-:Y:S01]  /*5c40*/  PRMT R0, R34, 0x7632, R0 ;  /* 0x0000763222007816 */ /* 0x000fe20000000000 */
[----:B------:R-:W-:Y:S01]  /*5c50*/  FMUL.FTZ R182, R182, UR6 ;  /* 0x00000006b6b67c20 */ /* 0x000fe20008410000 */
[----:B------:R-:W-:Y:S01]  /*5c60*/  FFMA.FTZ R178, R178, R184, R135 ;  /* 0x000000b8b2b27223 */ /* 0x000fe20000010087 */
[----:B------:R-:W-:Y:S01]  /*5c70*/  FMUL.FTZ R51, R51, UR6 ;  /* 0x0000000633337c20 */ /* 0x000fe20008410000 */
[----:B------:R-:W-:Y:S01]  /*5c80*/  SHF.L.U32 R48, R0, 0x10, RZ ;  /* 0x0000001000307819 */ /* 0x000fe200000006ff */
[----:B------:R-:W-:Y:S01]  /*5c90*/  FFMA.FTZ R49, R127, R154, R49 ;  /* 0x0000009a7f317223 */ /* 0x000fe20000010031 */
[----:B------:R-:W-:Y:S01]  /*5ca0*/  FSEL R182, R182, RZ, P6 ;  /* 0x000000ffb6b67208 */ /* 0x000fe20003000000 */
[----:B------:R-:W-:Y:S01]  /*5cb0*/  FADD.FTZ R178, R177, -R178 ;  /* 0x800000b2b1b27221 */ /* 0x000fe20000010000 */
[----:B------:R-:W-:Y:S01]  /*5cc0*/  LOP3.LUT P6, RZ, R67, 0xff0000, RZ, 0xc0, !PT ;  /* 0x00ff000043ff7812 */ /* 0x000fe200078cc0ff */
[----:B------:R-:W-:Y:S01]  /*5cd0*/  FFMA.FTZ R171, R171, R184, R135 ;  /* 0x000000b8abab7223 */ /* 0x000fe20000010087 */
[----:B------:R-:W-:Y:S01]  /*5ce0*/  FMUL.FTZ R49, R49, UR6 ;  /* 0x0000000631317c20 */ /* 0x000fe20008410000 */
[--C-:B------:R-:W-:Y:S01]  /*5cf0*/  FFMA.FTZ R178, R127, R178, R48.reuse ;  /* 0x000000b27fb27223 */ /* 0x100fe20000010030 */
[----:B------:R-:W-:Y:S01]  /*5d00*/  FSEL R51, R51, RZ, P6 ;  /* 0x000000ff33337208 */ /* 0x000fe20003000000 */
[----:B------:R-:W-:Y:S01]  /*5d10*/  FADD.FTZ R156, R156, -R171 ;  /* 0x800000ab9c9c7221 */ /* 0x000fe20000010000 */
[----:B------:R-:W-:Y:S01]  /*5d20*/  LOP3.LUT P6, RZ, R67, 0xff, RZ, 0xc0, !PT ;  /* 0x000000ff43ff7812 */ /* 0x000fe200078cc0ff */
[C---:B------:R-:W-:Y:S01]  /*5d30*/  IMAD.U32 R0, R33.reuse, 0x10000, RZ ;  /* 0x0001000021007824 */ /* 0x040fe200078e00ff */
[----:B------:R-:W-:Y:S01]  /*5d40*/  PRMT R48, R33, 0x7632, R48 ;  /* 0x0000763221307816 */ /* 0x000fe20000000030 */
[--C-:B------:R-:W-:Y:S01]  /*5d50*/  FFMA.FTZ R174, R174, R184, R135.reuse ;  /* 0x000000b8aeae7223 */ /* 0x100fe20000010087 */
[----:B------:R-:W-:Y:S01]  /*5d60*/  FMUL.FTZ R178, R178, UR6 ;  /* 0x00000006b2b27c20 */ /* 0x000fe20008410000 */
[----:B------:R-:W-:Y:S01]  /*5d70*/  FSEL R50, R49, RZ, P6 ;  /* 0x000000ff31327208 */ /* 0x000fe20003000000 */
[----:B------:R-:W-:Y:S01]  /*5d80*/  FFMA.FTZ R156, R127, R156, R0 ;  /* 0x0000009c7f9c7223 */ /* 0x000fe20000010000 */
[----:B------:R-:W-:Y:S01]  /*5d90*/  SHF.L.U32 R48, R48, 0x10, RZ ;  /* 0x0000001030307819 */ /* 0x000fe200000006ff */
[----:B------:R-:W-:Y:S01]  /*5da0*/  FADD.FTZ R174, R173, -R174 ;  /* 0x800000aeadae7221 */ /* 0x000fe20000010000 */
[----:B------:R-:W-:Y:S01]  /*5db0*/  LOP3.LUT P6, RZ, R67, 0xff00, RZ, 0xc0, !PT ;  /* 0x0000ff0043ff7812 */ /* 0x000fe200078cc0ff */
[----:B------:R-:W-:Y:S01]  /*5dc0*/  FMUL.FTZ R156, R156, UR6 ;  /* 0x000000069c9c7c20 */ /* 0x000fe20008410000 */
[----:B------:R-:W-:Y:S01]  /*5dd0*/  PRMT R0, R32, 0x7632, R0 ;  /* 0x0000763220007816 */ /* 0x000fe20000000000 */
[----:B------:R-:W-:Y:S01]  /*5de0*/  FFMA.FTZ R48, R127, R174, R48 ;  /* 0x000000ae7f307223 */ /* 0x000fe20000010030 */
[----:B------:R-:W-:Y:S01]  /*5df0*/  FSEL R57, R178, RZ, P6 ;  /* 0x000000ffb2397208 */ /* 0x000fe20003000000 */
[----:B------:R-:W-:Y:S01]  /*5e00*/  FFMA.FTZ R167, R167, R184, R135 ;  /* 0x000000b8a7a77223 */ /* 0x000fe20000010087 */
[----:B------:R-:W-:Y:S01]  /*5e10*/  SHF.L.U32 R0, R0, 0x10, RZ ;  /* 0x0000001000007819 */ /* 0x000fe200000006ff */
[----:B------:R-:W-:Y:S01]  /*5e20*/  FMUL.FTZ R48, R48, UR6 ;  /* 0x0000000630307c20 */ /* 0x000fe20008410000 */
[----:B------:R-:W-:Y:S01]  /*5e30*/  LOP3.LUT P6, RZ, R66, 0xff0000, RZ, 0xc0, !PT ;  /* 0x00ff000042ff7812 */ /* 0x000fe200078cc0ff */
[----:B------:R-:W-:Y:S01]  /*5e40*/  FADD.FTZ R146, R146, -R167 ;  /* 0x800000a792927221 */ /* 0x000fe20000010000 */
[----:B------:R-:W-:Y:S01]  /*5e50*/  F2FP.BF16.F32.PACK_AB R51, R182, R51 ;  /* 0x00000033b633723e */ /* 0x000fe200000010ff */
[----:B------:R-:W-:Y:S01]  /*5e60*/  FFMA.FTZ R170, R127, R170, R0 ;  /* 0x000000aa7faa7223 */ /* 0x000fe20000010000 */
[----:B------:R-:W-:Y:S01]  /*5e70*/  FSEL R49, R156, RZ, P6 ;  /* 0x000000ff9c317208 */ /* 0x000fe20003000000 */
[----:B------:R-:W-:Y:S01]  /*5e80*/  IMAD.U32 R0, R32, 0x10000, RZ ;  /* 0x0001000020007824 */ /* 0x000fe200078e00ff */
[----:B------:R-:W-:Y:S01]  /*5e90*/  LOP3.LUT P6, RZ, R66, 0xff000000, RZ, 0xc0, !PT ;  /* 0xff00000042ff7812 */ /* 0x000fe200078cc0ff */
[----:B------:R-:W-:Y:S01]  /*5ea0*/  FMUL.FTZ R170, R170, UR6 ;  /* 0x00000006aaaa7c20 */ /* 0x000fe20008410000 */
[----:B------:R-:W-:Y:S01]  /*5eb0*/  F2FP.BF16.F32.PACK_AB R50, R57, R50 ;  /* 0x000000323932723e */ /* 0x000fe200000010ff */
[----:B------:R-:W-:Y:S01]  /*5ec0*/  FFMA.FTZ R0, R127, R146, R0 ;  /* 0x000000927f007223 */ /* 0x000fe20000010000 */
[----:B------:R-:W-:-:S02]  /*5ed0*/  FSEL R48, R48, RZ, P6 ;  /* 0x000000ff30307208 */ /* 0x000fc40003000000 */
[----:B------:R-:W-:Y:S01]  /*5ee0*/  LOP3.LUT P6, RZ, R66, 0xff00, RZ, 0xc0, !PT ;  /* 0x0000ff0042ff7812 */ /* 0x000fe200078cc0ff */
[----:B------:R-:W-:Y:S01]  /*5ef0*/  FMUL.FTZ R0, R0, UR6 ;  /* 0x0000000600007c20 */ /* 0x000fe20008410000 */
[----:B------:R-:W-:Y:S02]  /*5f00*/  F2FP.BF16.F32.PACK_AB R49, R48, R49 ;  /* 0x000000313031723e */ /* 0x000fe400000010ff */
[----:B------:R-:W-:Y:S02]  /*5f10*/  FSEL R55, R170, RZ, P6 ;  /* 0x000000ffaa377208 */ /* 0x000fe40003000000 */
[----:B------:R-:W-:-:S04]  /*5f20*/  LOP3.LUT P6, RZ, R66, 0xff, RZ, 0xc0, !PT ;  /* 0x000000ff42ff7812 */ /* 0x000fc800078cc0ff */
[----:B------:R-:W-:-:S04]  /*5f30*/  FSEL R0, R0, RZ, P6 ;  /* 0x000000ff00007208 */ /* 0x000fc80003000000 */
[----:B------:R-:W-:Y:S01]  /*5f40*/  F2FP.BF16.F32.PACK_AB R48, R55, R0 ;  /* 0x000000003730723e */ /* 0x000fe200000010ff */
[----:B------:R-:W-:Y:S06]  /*5f50*/  BRA `(.L_x_951) ;  /* 0x0000000400c07947 */ /* 0x000fec0003800000 */
.L_x_953:
[----:B------:R-:W-:Y:S05]  /*5f60*/  @!P2 BRA `(.L_x_955) ;  /* 0x0000000000e8a947 */ /* 0x000fea0003800000 */
        /* <DEDUP_REMOVED lines=15> */
[-CC-:B------:R-:W-:Y:S01]  /*6060*/  FFMA.FTZ R171, R171, R184.reuse, R135.reuse ;  /* 0x000000b8abab7223 */ /* 0x180fe20000010087 */
[----:B------:R-:W-:Y:S01]  /*6070*/  FFMA.FTZ R174, R174, R184, R135 ;  /* 0x000000b8aeae7223 */ /* 0x000fe20000010087 */
[----:B------:R-:W-:Y:S01]  /*6080*/  FSEL R61, R0, RZ, P6 ;  /* 0x000000ff003d7208 */ /* 0x000fe20003000000 */
[----:B------:R-:W-:Y:S01]  /*6090*/  FMUL.FTZ R0, R154, UR6 ;  /* 0x000000069a007c20 */ /* 0x000fe20008410000 */
[----:B------:R-:W-:Y:S01]  /*60a0*/  LOP3.LUT P6, RZ, R67, 0xff0000, RZ, 0xc0, !PT ;  /* 0x00ff000043ff7812 */ /* 0x000fe200078cc0ff */
[----:B------:R-:W-:Y:S01]  /*60b0*/  FMUL.FTZ R55, R127, R178 ;  /* 0x000000b27f377220 */ /* 0x000fe20000410000 */
[----:B------:R-:W-:Y:S01]  /*60c0*/  FADD.FTZ R156, R156, -R171 ;  /* 0x800000ab9c9c7221 */ /* 0x000fe20000010000 */
[----:B------:R-:W-:Y:S01]  /*60d0*/  FADD.FTZ R174, R173, -R174 ;  /* 0x800000aeadae7221 */ /* 0x000fe20000010000 */
[----:B------:R-:W-:Y:S01]  /*60e0*/  FSEL R56, R40, RZ, P6 ;  /* 0x000000ff28387208 */ /* 0x000fe20003000000 */
[----:B------:R-:W-:Y:S01]  /*60f0*/  FMUL.FTZ R40, R55, UR6 ;  /* 0x0000000637287c20 */ /* 0x000fe20008410000 */
[----:B------:R-:W-:Y:S01]  /*6100*/  LOP3.LUT P6, RZ, R67, 0xff, RZ, 0xc0, !PT ;  /* 0x000000ff43ff7812 */ /* 0x000fe200078cc0ff */
[----:B------:R-:W-:Y:S01]  /*6110*/  FMUL.FTZ R156, R127, R156 ;  /* 0x0000009c7f9c7220 */ /* 0x000fe20000410000 */
[----:B------:R-:W-:Y:S01]  /*6120*/  FFMA.FTZ R167, R167, R184, R135 ;  /* 0x000000b8a7a77223 */ /* 0x000fe20000010087 */
        /* <DEDUP_REMOVED lines=30> */
.L_x_955:
        /* <DEDUP_REMOVED lines=15> */
[----:B------:R-:W-:Y:S01]  /*6400*/  FFMA.FTZ R171, R171, R184, R135 ;  /* 0x000000b8abab7223 */ /* 0x000fe20000010087 */
[----:B------:R-:W-:Y:S01]  /*6410*/  FMUL.FTZ R154, R154, UR6 ;  /* 0x000000069a9a7c20 */ /* 0x000fe20008410000 */
        /* <DEDUP_REMOVED lines=19> */
[C---:B------:R-:W-:Y:S01]  /*6550*/  FMUL.FTZ R170, R127.reuse, R170 ;  /* 0x000000aa7faa7220 */ /* 0x040fe20000410000 */
[----:B------:R-:W-:Y:S01]  /*6560*/  LOP3.LUT P6, RZ, R66, 0xff0000, RZ, 0xc0, !PT ;  /* 0x00ff000042ff7812 */ /* 0x000fe200078cc0ff */
[----:B------:R-:W-:Y:S01]  /*6570*/  FADD.FTZ R146, R146, -R167 ;  /* 0x800000a792927221 */ /* 0x000fe20000010000 */
[----:B------:R-:W-:Y:S01]  /*6580*/  F2FP.BF16.F32.PACK_AB R51, R182, R51 ;  /* 0x00000033b633723e */ /* 0x000fe200000010ff */
[----:B------:R-:W-:Y:S01]  /*6590*/  FMUL.FTZ R170, R170, UR6 ;  /* 0x00000006aaaa7c20 */ /* 0x000fe20008410000 */
[----:B------:R-:W-:Y:S01]  /*65a0*/  FSEL R49, R156, RZ, P6 ;  /* 0x000000ff9c317208 */ /* 0x000fe20003000000 */
[----:B------:R-:W-:Y:S01]  /*65b0*/  FMUL.FTZ R146, R127, R146 ;  /* 0x000000927f927220 */ /* 0x000fe20000410000 */
[----:B------:R-:W-:-:S02]  /*65c0*/  LOP3.LUT P6, RZ, R66, 0xff000000, RZ, 0xc0, !PT ;  /* 0xff00000042ff7812 */ /* 0x000fc400078cc0ff */
[----:B------:R-:W-:Y:S01]  /*65d0*/  F2FP.BF16.F32.PACK_AB R50, R57, R50 ;  /* 0x000000323932723e */ /* 0x000fe200000010ff */
[----:B------:R-:W-:Y:S01]  /*65e0*/  FMUL.FTZ R146, R146, UR6 ;  /* 0x0000000692927c20 */ /* 0x000fe20008410000 */
[----:B------:R-:W-:Y:S02]  /*65f0*/  FSEL R174, R174, RZ, P6 ;  /* 0x000000ffaeae7208 */ /* 0x000fe40003000000 */
[----:B------:R-:W-:Y:S02]  /*6600*/  LOP3.LUT P6, RZ, R66, 0xff00, RZ, 0xc0, !PT ;  /* 0x0000ff0042ff7812 */ /* 0x000fe400078cc0ff */
[----:B------:R-:W-:Y:S02]  /*6610*/  F2FP.BF16.F32.PACK_AB R49, R174, R49 ;  /* 0x00000031ae31723e */ /* 0x000fe400000010ff */
[----:B------:R-:W-:Y:S02]  /*6620*/  FSEL R55, R170, RZ, P6 ;  /* 0x000000ffaa377208 */ /* 0x000fe40003000000 */
[----:B------:R-:W-:-:S04]  /*6630*/  LOP3.LUT P6, RZ, R66, 0xff, RZ, 0xc0, !PT ;  /* 0x000000ff42ff7812 */ /* 0x000fc800078cc0ff */
[----:B------:R-:W-:-:S04]  /*6640*/  FSEL R48, R146, RZ, P6 ;  /* 0x000000ff92307208 */ /* 0x000fc80003000000 */
[----:B------:R-:W-:-:S07]  /*6650*/  F2FP.BF16.F32.PACK_AB R48, R55, R48 ;  /* 0x000000303730723e */ /* 0x000fce00000010ff */
.L_x_951:
        /* <DEDUP_REMOVED lines=16> */
[----:B------:R-:W-:Y:S01]  /*6760*/  FFMA.FTZ R41, R158, R184, R135 ;  /* 0x000000b89e297223 */ /* 0x000fe20000010087 */
[----:B------:R-:W-:Y:S01]  /*6770*/  FADD.FTZ R194, R187, -R194 ;  /* 0x800000c2bbc27221 */ /* 0x000fe20000010000 */
[----:B------:R-:W-:Y:S01]  /*6780*/  SHF.L.U32 R130, R130, 0x10, RZ ;  /* 0x0000001082827819 */ /* 0x000fe200000006ff */
[----:B------:R-:W-:Y:S01]  /*6790*/  FFMA.FTZ R48, R127, R0, R40 ;  /* 0x000000007f307223 */ /* 0x000fe20000010028 */
[----:B------:R-:W-:Y:S01]  /*67a0*/  SHF.L.U32 R40, R71, 0x10, RZ ;  /* 0x0000001047287819 */ /* 0x000fe200000006ff */
[----:B------:R-:W-:Y:S01]  /*67b0*/  FADD.FTZ R168, R168, -R41 ;  /* 0x80000029a8a87221 */ /* 0x000fe20000010000 */
[-CC-:B------:R-:W-:Y:S01]  /*67c0*/  FFMA.FTZ R143, R143, R184.reuse, R135.reuse ;  /* 0x000000b88f8f7223 */ /* 0x180fe20000010087 */
[----:B------:R-:W-:Y:S01]  /*67d0*/  FMUL.FTZ R0, R48, UR6 ;  /* 0x0000000630007c20 */ /* 0x000fe20008410000 */
[----:B------:R-:W-:Y:S01]  /*67e0*/  FFMA.FTZ R41, R144, R184, R135 ;  /* 0x000000b890297223 */ /* 0x000fe20000010087 */
[----:B------:R-:W-:Y:S01]  /*67f0*/  FFMA.FTZ R67, R127, R194, R40 ;  /* 0x000000c27f437223 */ /* 0x000fe20000010028 */
[----:B------:R-:W-:-:S02]  /*6800*/  IMAD.U32 R40, R38, 0x10000, RZ ;  /* 0x0001000026287824 */ /* 0x000fc400078e00ff */
[----:B------:R-:W-:Y:S01]  /*6810*/  FFMA.FTZ R51, R127, R168, R130 ;  /* 0x000000a87f337223 */ /* 0x000fe20000010082 */
[----:B------:R-:W-:Y:S01]  /*6820*/  FSEL R58, R0, RZ, P6 ;  /* 0x000000ff003a7208 */ /* 0x000fe20003000000 */
[----:B------:R-:W-:Y:S01]  /*6830*/  FMUL.FTZ R43, R67, UR6 ;  /* 0x00000006432b7c20 */ /* 0x000fe20008410000 */
[----:B------:R-:W-:Y:S01]  /*6840*/  LOP3.LUT P6, RZ, R73, 0xff0000, RZ, 0xc0, !PT ;  /* 0x00ff000049ff7812 */ /* 0x000fe200078cc0ff */
[----:B------:R-:W-:Y:S01]  /*6850*/  FADD.FTZ R140, R140, -R143 ;  /* 0x8000008f8c8c7221 */ /* 0x000fe20000010000 */
[----:B------:R-:W-:Y:S01]  /*6860*/  FADD.FTZ R142, R142, -R41 ;  /* 0x800000298e8e7221 */ /* 0x000fe20000010000 */
[-CC-:B------:R-:W-:Y:S01]  /*6870*/  FFMA.FTZ R41, R136, R184.reuse, R135.reuse ;  /* 0x000000b888297223 */ /* 0x180fe20000010087 */
[----:B------:R-:W-:Y:S01]  /*6880*/  FSEL R60, R0, RZ, P6 ;  /* 0x000000ff003c7208 */ /* 0x000fe20003000000 */
[-C--:B------:R-:W-:Y:S01]  /*6890*/  FFMA.FTZ R0, R181, R184.reuse, R135 ;  /* 0x000000b8b5007223 */ /* 0x080fe20000010087 */
[----:B------:R-:W-:Y:S01]  /*68a0*/  ISETP.GE.U32.AND P6, PT, R64, RZ, PT ;  /* 0x000000ff4000720c */ /* 0x000fe20003fc6070 */
[----:B------:R-:W-:Y:S01]  /*68b0*/  FADD.FTZ R134, R134, -R41 ;  /* 0x8000002986867221 */ /* 0x000fe20000010000 */
[----:B------:R-:W-:Y:S01]  /*68c0*/  SHF.L.U32 R62, R62, 0x10, RZ ;  /* 0x000000103e3e7819 */ /* 0x000fe200000006ff */
[----:B------:R-:W-:Y:S01]  /*68d0*/  FADD.FTZ R0, R145, -R0 ;  /* 0x8000000091007221 */ /* 0x000fe20000010000 */
[----:B------:R-:W-:Y:S01]  /*68e0*/  ISETP.GE.U32.AND.EX P6, PT, R65, 0x1000000, PT, P6 ;  /* 0x010000004100780c */ /* 0x000fe20003fc6160 */
[----:B------:R-:W-:-:S02]  /*68f0*/  FFMA.FTZ R135, R141, R184, R135 ;  /* 0x000000b88d877223 */ /* 0x000fc40000010087 */
[----:B------:R-:W-:Y:S01]  /*6900*/  FFMA.FTZ R42, R127, R0, R40 ;  /* 0x000000007f2a7223 */ /* 0x000fe20000010028 */
[----:B------:R-:W-:Y:S01]  /*6910*/  FSEL R69, R43, RZ, P6 ;  /* 0x000000ff2b457208 */ /* 0x000fe20003000000 */
[----:B------:R-:W-:Y:S01]  /*6920*/  FFMA.FTZ R45, R127, R134, R62 ;  /* 0x000000867f2d7223 */ /* 0x000fe2000001003e */
[----:B------:R-:W-:Y:S01]  /*6930*/  ISETP.GE.U32.AND P6, PT, R72, RZ, PT ;  /* 0x000000ff4800720c */ /* 0x000fe20003fc6070 */
[----:B------:R-:W-:Y:S01]  /*6940*/  FMUL.FTZ R40, R42, UR6 ;  /* 0x000000062a287c20 */ /* 0x000fe20008410000 */
[----:B------:R-:W-:Y:S01]  /*6950*/  SHF.L.U32 R0, R37, 0x10, RZ ;  /* 0x0000001025007819 */ /* 0x000fe200000006ff */
[----:B------:R-:W-:Y:S01]  /*6960*/  FADD.FTZ R132, R132, -R135 ;  /* 0x8000008784847221 */ /* 0x000fe20000010000 */
[----:B------:R-:W-:Y:S02]  /*6970*/  ISETP.GE.U32.AND.EX P6, PT, R73, 0x1000000, PT, P6 ;  /* 0x010000004900780c */ /* 0x000fe40003fc6160 */
[----:B------:R-:W-:Y:S01]  /*6980*/  F2FP.BF16.F32.PACK_AB R42, R51, R42 ;  /* 0x0000002a332a723e */ /* 0x000fe200000010ff */
[----:B------:R-:W-:Y:S01]  /*6990*/  FFMA.FTZ R140, R127, R140, R0 ;  /* 0x0000008c7f8c7223 */ /* 0x000fe20000010000 */
[----:B------:R-:W-:Y:S01]  /*69a0*/  FSEL R71, R43, RZ, P6 ;  /* 0x000000ff2b477208 */ /* 0x000fe20003000000 */
[----:B------:R-:W-:Y:S01]  /*69b0*/  FMUL.FTZ R43, R51, UR6 ;  /* 0x00000006332b7c20 */ /* 0x000fe20008410000 */
[----:B------:R-:W-:Y:S01]  /*69c0*/  LOP3.LUT P6, RZ, R65, 0xff, RZ, 0xc0, !PT ;  /* 0x000000ff41ff7812 */ /* 0x000fe200078cc0ff */
[----:B------:R-:W-:Y:S01]  /*69d0*/  FMUL.FTZ R0, R140, UR6 ;  /* 0x000000068c007c20 */ /* 0x000fe20008410000 */
[----:B------:R-:W-:-:S02]  /*69e0*/  F2FP.BF16.F32.PACK_AB R51, R69, R58 ;  /* 0x0000003a4533723e */ /* 0x000fc400000010ff */
[----:B------:R-:W-:Y:S02]  /*69f0*/  FSEL R50, R40, RZ, P6 ;  /* 0x000000ff28327208 */ /* 0x000fe40003000000 */
[----:B------:R-:W-:-:S04]  /*6a00*/  LOP3.LUT P6, RZ, R73, 0xff, RZ, 0xc0, !PT ;  /* 0x000000ff49ff7812 */ /* 0x000fc800078cc0ff */
[----:B------:R-:W-:Y:S01]  /*6a10*/  FSEL R46, R40, RZ, P6 ;  /* 0x000000ff282e7208 */ /* 0x000fe20003000000 */
[----:B------:R-:W-:Y:S01]  /*6a20*/  IMAD.U32 R40, R133, 0x10000, RZ ;  /* 0x0001000085287824 */ /* 0x000fe200078e00ff */
[----:B------:R-:W-:-:S03]  /*6a30*/  LOP3.LUT P6, RZ, R65, 0xff00, RZ, 0xc0, !PT ;  /* 0x0000ff0041ff7812 */ /* 0x000fc600078cc0ff */
[----:B------:R-:W-:Y:S01]  /*6a40*/  FFMA.FTZ R47, R127, R142, R40 ;  /* 0x0000008e7f2f7223 */ /* 0x000fe20000010028 */
        /* <DEDUP_REMOVED lines=13> */
[----:B------:R-:W-:-:S02]  /*6b20*/  SHF.L.U32 R0, R36, 0x10, RZ ;  /* 0x0000001024007819 */ /* 0x000fc400000006ff */
[----:B------:R-:W-:Y:S02]  /*6b30*/  FSEL R56, R41, RZ, P6 ;  /* 0x000000ff29387208 */ /* 0x000fe40003000000 */
        /* <DEDUP_REMOVED lines=18> */
[----:B------:R-:W-:Y:S01]  /*6c60*/  F2FP.BF16.F32.PACK_AB R44, R57, R44 ;  /* 0x0000002c392c723e */ /* 0x000fe200000010ff */
[----:B------:R-:W-:Y:S06]  /*6c70*/  BRA `(.L_x_959) ;  /* 0x0000001c00807947 */ /* 0x000fec0003800000 */
.L_x_958:
[-CC-:B------:R-:W-:Y:S01]  /*6c80*/  FFMA.FTZ R194, R194, R184.reuse, R135.reuse ;  /* 0x000000b8c2c27223 */ /* 0x180fe20000010087 */
[----:B0-----:R-:W-:Y:S02]  /*6c90*/  IMAD.U32 R44, R71, 0x10000, RZ ;  /* 0x00010000472c7824 */ /* 0x001fe400078e00ff */
[----:B------:R-:W-:Y:S01]  /*6ca0*/  FFMA.FTZ R0, R185, R184, R135 ;  /* 0x000000b8b9007223 */ /* 0x000fe20000010087 */
[----:B------:R-:W-:Y:S01]  /*6cb0*/  SHF.L.U32 R45, R39, 0x10, RZ ;  /* 0x00000010272d7819 */ /* 0x000fe200000006ff */
[----:B------:R-:W-:Y:S01]  /*6cc0*/  FADD.FTZ R194, R187, -R194 ;  /* 0x800000c2bbc27221 */ /* 0x000fe20000010000 */
[----:B------:R-:W-:Y:S01]  /*6cd0*/  ISETP.GE.U32.AND P6, PT, R64, RZ, PT ;  /* 0x000000ff4000720c */ /* 0x000fe20003fc6070 */
[----:B------:R-:W-:Y:S01]  /*6ce0*/  FADD.FTZ R0, R183, -R0 ;  /* 0x80000000b7007221 */ /* 0x000fe20000010000 */
[----:B------:R-:W-:Y:S02]  /*6cf0*/  IMAD.U32 R130, R130, 0x10000, RZ ;  /* 0x0001000082827824 */ /* 0x000fe400078e00ff */
[----:B------:R-:W-:Y:S01]  /*6d00*/  FFMA.FTZ R44, R127, R194, R44 ;  /* 0x000000c27f2c7223 */ /* 0x000fe2000001002c */
[----:B------:R-:W-:Y:S01]  /*6d10*/  ISETP.GE.U32.AND.EX P6, PT, R65, 0x1000000, PT, P6 ;  /* 0x010000004100780c */ /* 0x000fe20003fc6160 */
[----:B------:R-:W-:Y:S01]  /*6d20*/  FFMA.FTZ R0, R127, R0, R45 ;  /* 0x000000007f007223 */ /* 0x000fe2000001002d */
[-CC-:B------:R-:W-:Y:S01]  /*6d30*/  FFMA.FTZ R143, R143, R184.reuse, R135.reuse ;  /* 0x000000b88f8f7223 */ /* 0x180fe20000010087 */
[----:B------:R-:W-:Y:S01]  /*6d40*/  FMUL.FTZ R46, R44, UR6 ;  /* 0x000000062c2e7c20 */ /* 0x000fe20008410000 */
[----:B------:R-:W-:Y:S01]  /*6d50*/  SHF.L.U32 R44, R38, 0x10, RZ ;  /* 0x00000010262c7819 */ /* 0x000fe200000006ff */
[----:B------:R-:W-:Y:S01]  /*6d60*/  FMUL.FTZ R45, R0, UR6 ;  /* 0x00000006002d7c20 */ /* 0x000fe20008410000 */
[----:B------:R-:W-:Y:S01]  /*6d70*/  FFMA.FTZ R0, R181, R184, R135 ;  /* 0x000000b8b5007223 */ /* 0x000fe20000010087 */
[----:B------:R-:W-:Y:S01]  /*6d80*/  FADD.FTZ R140, R140, -R143 ;  /* 0x8000008f8c8c7221 */ /* 0x000fe20000010000 */
[----:B------:R-:W-:-:S02]  /*6d90*/  FSEL R58, R46, RZ, P6 ;  /* 0x000000ff2e3a7208 */ /* 0x000fc40003000000 */
[----:B------:R-:W-:Y:S01]  /*6da0*/  LOP3.LUT P6, RZ, R65, 0xff0000, RZ, 0xc0, !PT ;  /* 0x00ff000041ff7812 */ /* 0x000fe200078cc0ff */
[----:B------:R-:W-:-:S03]  /*6db0*/  FADD.FTZ R0, R145, -R0 ;  /* 0x8000000091007221 */ /* 0x000fc60000010000 */
[----:B------:R-:W-:Y:S01]  /*6dc0*/  FSEL R51, R45, RZ, P6 ;  /* 0x000000ff2d337208 */ /* 0x000fe20003000000 */
[----:B------:R-:W-:Y:S01]  /*6dd0*/  FFMA.FTZ R0, R127, R0, R44 ;  /* 0x000000007f007223 */ /* 0x000fe2000001002c */
[----:B------:R-:W-:Y:S02]  /*6de0*/  LOP3.LUT P6, RZ, R73, 0xff0000, RZ, 0xc0, !PT ;  /* 0x00ff000049ff7812 */ /* 0x000fe400078cc0ff */
[----:B------:R-:W-:Y:S01]  /*6df0*/  F2FP.BF16.F32.PACK_AB R51, R58, R51 ;  /* 0x000000333a33723e */ /* 0x000fe200000010ff */
[----:B------:R-:W-:Y:S01]  /*6e00*/  FMUL.FTZ R44, R0, UR6 ;  /* 0x00000006002c7c20 */ /* 0x000fe20008410000 */
[----:B------:R-:W-:Y:S01]  /*6e10*/  FSEL R47, R45, RZ, P6 ;  /* 0x000000ff2d2f7208 */ /* 0x000fe20003000000 */
[-C--:B------:R-:W-:Y:S01]  /*6e20*/  FFMA.FTZ R45, R158, R184.reuse, R135 ;  /* 0x000000b89e2d7223 */ /* 0x080fe20000010087 */
[----:B------:R-:W-:Y:S02]  /*6e30*/  ISETP.GE.U32.AND P6, PT, R72, RZ, PT ;  /* 0x000000ff4800720c */ /* 0x000fe40003fc6070 */
[----:B------:R-:W-:Y:S01]  /*6e40*/  SHF.L.U32 R0, R37, 0x10, RZ ;  /* 0x0000001025007819 */ /* 0x000fe200000006ff */
[----:B------:R-:W-:Y:S01]  /*6e50*/  FADD.FTZ R168, R168, -R45 ;  /* 0x8000002da8a87221 */ /* 0x000fe20000010000 */
[----:B------:R-:W-:Y:S01]  /*6e60*/  ISETP.GE.U32.AND.EX P6, PT, R73, 0x1000000, PT, P6 ;  /* 0x010000004900780c */ /* 0x000fe20003fc6160 */
[----:B------:R-:W-:-:S02]  /*6e70*/  FFMA.FTZ R45, R144, R184, R135 ;  /* 0x000000b8902d7223 */ /* 0x000fc40000010087 */
[C---:B------:R-:W-:Y:S01]  /*6e80*/  FFMA.FTZ R130, R127.reuse, R168, R130 ;  /* 0x000000a87f827223 */ /* 0x040fe20000010082 */
[----:B------:R-:W-:Y:S01]  /*6e90*/  FSEL R60, R46, RZ, P6 ;  /* 0x000000ff2e3c7208 */ /* 0x000fe20003000000 */
[----:B------:R-:W-:Y:S01]  /*6ea0*/  FFMA.FTZ R0, R127, R140, R0 ;  /* 0x0000008c7f007223 */ /* 0x000fe20000010000 */
[----:B------:R-:W-:Y:S01]  /*6eb0*/  LOP3.LUT P6, RZ, R65, 0xff, RZ, 0xc0, !PT ;  /* 0x000000ff41ff7812 */ /* 0x000fe200078cc0ff */
[----:B------:R-:W-:Y:S01]  /*6ec0*/  FMUL.FTZ R130, R130, UR6 ;  /* 0x0000000682827c20 */ /* 0x000fe20008410000 */
[----:B------:R-:W-:Y:S01]  /*6ed0*/  SHF.L.U32 R46, R133, 0x10, RZ ;  /* 0x00000010852e7819 */ /* 0x000fe200000006ff */
[----:B------:R-:W-:Y:S01]  /*6ee0*/  FADD.FTZ R142, R142, -R45 ;  /* 0x8000002d8e8e7221 */ /* 0x000fe20000010000 */
[----:B------:R-:W-:Y:S01]  /*6ef0*/  FSEL R50, R44, RZ, P6 ;  /* 0x000000ff2c327208 */ /* 0x000fe20003000000 */
[--C-:B------:R-:W-:Y:S01]  /*6f00*/  FFMA.FTZ R45, R136, R184, R135.reuse ;  /* 0x000000b8882d7223 */ /* 0x100fe20000010087 */
[----:B------:R-:W-:Y:S01]  /*6f10*/  LOP3.LUT P6, RZ, R73, 0xff, RZ, 0xc0, !PT ;  /* 0x000000ff49ff7812 */ /* 0x000fe200078cc0ff */
[----:B------:R-:W-:Y:S01]  /*6f20*/  FFMA.FTZ R46, R127, R142, R46 ;  /* 0x0000008e7f2e7223 */ /* 0x000fe2000001002e */
[----:B------:R-:W-:Y:S01]  /*6f30*/  FFMA.FTZ R135, R141, R184, R135 ;  /* 0x000000b88d877223 */ /* 0x000fe20000010087 */
[----:B------:R-:W-:Y:S01]  /*6f40*/  FADD.FTZ R45, R134, -R45 ;  /* 0x8000002d862d7221 */ /* 0x000fe20000010000 */
[----:B------:R-:W-:Y:S01]  /*6f50*/  FSEL R57, R44, RZ, P6 ;  /* 0x000000ff2c397208 */ /* 0x000fe20003000000 */
[----:B------:R-:W-:Y:S01]  /*6f60*/  FMUL.FTZ R44, R0, UR6 ;  /* 0x00000006002c7c20 */ /* 0x000fe20008410000 */
[----:B------:R-:W-:Y:S01]  /*6f70*/  LOP3.LUT P6, RZ, R65, 0xff00, RZ, 0xc0, !PT ;  /* 0x0000ff0041ff7812 */ /* 0x000fe200078cc0ff */
[----:B------:R-:W-:Y:S01]  /*6f80*/  FMUL.FTZ R46, R46, UR6 ;  /* 0x000000062e2e7c20 */ /* 0x000fe20008410000 */
[----:B------:R-:W-:-:S02]  /*6f90*/  IMAD.U32 R0, R63, 0x10000, RZ ;  /* 0x000100003f007824 */ /* 0x000fc400078e00ff */
[----:B------:R-:W-:Y:S01]  /*6fa0*/  FADD.FTZ R132, R132, -R135 ;  /* 0x8000008784847221 */ /* 0x000fe20000010000 */
        /* <DEDUP_REMOVED lines=12> */
[----:B------:R-:W-:Y:S02]  /*7070*/  SHF.L.U32 R44, R36, 0x10, RZ ;  /* 0x00000010242c7819 */ /* 0x000fe400000006ff */
[----:B------:R-:W-:Y:S02]  /*7080*/  FSEL R56, R46, RZ, P6 ;  /* 0x000000ff2e387208 */ /* 0x000fe40003000000 */
        /* <DEDUP_REMOVED lines=15> */
[----:B------:R-:W-:Y:S02]  /*7180*/  F2FP.BF16.F32.PACK_AB R45, R59, R54 ;  /* 0x000000363b2d723e */ /* 0x000fe400000010ff */
[----:B------:R-:W-:Y:S01]  /*7190*/  F2FP.BF16.F32.PACK_AB R44, R44, R57 ;  /* 0x000000392c2c723e */ /* 0x000fe200000010ff */
[----:B------:R-:W-:Y:S06]  /*71a0*/  BRA `(.L_x_959) ;  /* 0x0000001800347947 */ /* 0x000fec0003800000 */
.L_x_957:
[----:B------:R-:W-:Y:S05]  /*71b0*/  @!P2 BRA `(.L_x_960) ;  /* 0x00000004003ca947 */ /* 0x000fea0003800000 */
[-CC-:B------:R-:W-:Y:S01]  /*71c0*/  FFMA.FTZ R0, R185, R184.reuse, R135.reuse ;  /* 0x000000b8b9007223 */ /* 0x180fe20000010087 */
[----:B------:R-:W-:Y:S01]  /*71d0*/  LOP3.LUT P6, RZ, R65, 0xff0000, RZ, 0xc0, !PT ;  /* 0x00ff000041ff7812 */ /* 0x000fe200078cc0ff */
[-CC-:B------:R-:W-:Y:S01]  /*71e0*/  FFMA.FTZ R194, R194, R184.reuse, R135.reuse ;  /* 0x000000b8c2c27223 */ /* 0x180fe20000010087 */
[-CC-:B0-----:R-:W-:Y:S01]  /*71f0*/  FFMA.FTZ R41, R158, R184.reuse, R135.reuse ;  /* 0x000000b89e297223 */ /* 0x181fe20000010087 */
[----:B------:R-:W-:Y:S01]  /*7200*/  FADD.FTZ R0, R183, -R0 ;  /* 0x80000000b7007221 */ /* 0x000fe20000010000 */
[----:B------:R-:W-:Y:S01]  /*7210*/  FFMA.FTZ R143, R143, R184, R135 ;  /* 0x000000b88f8f7223 */ /* 0x000fe20000010087 */
[----:B------:R-:W-:Y:S01]  /*7220*/  FADD.FTZ R48, R187, -R194 ;  /* 0x800000c2bb307221 */ /* 0x000fe20000010000 */
[----:B------:R-:W-:Y:S01]  /*7230*/  FADD.FTZ R168, R168, -R41 ;  /* 0x80000029a8a87221 */ /* 0x000fe20000010000 */
[C---:B------:R-:W-:Y:S01]  /*7240*/  FMUL.FTZ R43, R127.reuse, R0 ;  /* 0x000000007f2b7220 */ /* 0x040fe20000410000 */
[----:B------:R-:W-:Y:S01]  /*7250*/  FADD.FTZ R140, R140, -R143 ;  /* 0x8000008f8c8c7221 */ /* 0x000fe20000010000 */
[C---:B------:R-:W-:Y:S01]  /*7260*/  FMUL.FTZ R48, R127.reuse, R48 ;  /* 0x000000307f307220 */ /* 0x040fe20000410000 */
[----:B------:R-:W-:Y:S01]  /*7270*/  FMUL.FTZ R47, R127, R168 ;  /* 0x000000a87f2f7220 */ /* 0x000fe20000410000 */
[----:B------:R-:W-:Y:S01]  /*7280*/  FMUL.FTZ R0, R43, UR6 ;  /* 0x000000062b007c20 */ /* 0x000fe20008410000 */
[----:B------:R-:W-:Y:S01]  /*7290*/  FMUL.FTZ R41, R127, R140 ;  /* 0x0000008c7f297220 */ /* 0x000fe20000410000 */
[----:B------:R-:W-:Y:S01]  /*72a0*/  FMUL.FTZ R40, R48, UR6 ;  /* 0x0000000630287c20 */ /* 0x000fe20008410000 */
[----:B------:R-:W-:Y:S01]  /*72b0*/  FFMA.FTZ R45, R144, R184, R135 ;  /* 0x000000b8902d7223 */ /* 0x000fe20000010087 */
[----:B------:R-:W-:-:S02]  /*72c0*/  F2FP.BF16.F32.PACK_AB R43, R48, R43 ;  /* 0x0000002b302b723e */ /* 0x000fc400000010ff */
[----:B------:R-:W-:Y:S01]  /*72d0*/  FSEL R51, R0, RZ, P6 ;  /* 0x000000ff00337208 */ /* 0x000fe20003000000 */
[----:B------:R-:W-:Y:S01]  /*72e0*/  FADD.FTZ R44, R142, -R45 ;  /* 0x8000002d8e2c7221 */ /* 0x000fe20000010000 */
[----:B------:R-:W-:Y:S01]  /*72f0*/  LOP3.LUT P6, RZ, R73, 0xff0000, RZ, 0xc0, !PT ;  /* 0x00ff000049ff7812 */ /* 0x000fe200078cc0ff */
[--C-:B------:R-:W-:Y:S02]  /*7300*/  FFMA.FTZ R45, R136, R184, R135.reuse ;  /* 0x000000b8882d7223 */ /* 0x100fe40000010087 */
[----:B------:R-:W-:Y:S01]  /*7310*/  FMUL.FTZ R44, R127, R44 ;  /* 0x0000002c7f2c7220 */ /* 0x000fe20000410000 */
[----:B------:R-:W-:Y:S01]  /*7320*/  FSEL R58, R0, RZ, P6 ;  /* 0x000000ff003a7208 */ /* 0x000fe20003000000 */
[-C--:B------:R-:W-:Y:S01]  /*7330*/  FFMA.FTZ R0, R181, R184.reuse, R135 ;  /* 0x000000b8b5007223 */ /* 0x080fe20000010087 */
[----:B------:R-:W-:Y:S01]  /*7340*/  ISETP.GE.U32.AND P6, PT, R64, RZ, PT ;  /* 0x000000ff4000720c */ /* 0x000fe20003fc6070 */
[----:B------:R-:W-:Y:S01]  /*7350*/  FADD.FTZ R134, R134, -R45 ;  /* 0x8000002d86867221 */ /* 0x000fe20000010000 */
[----:B------:R-:W-:Y:S01]  /*7360*/  FFMA.FTZ R135, R141, R184, R135 ;  /* 0x000000b88d877223 */ /* 0x000fe20000010087 */
[----:B------:R-:W-:Y:S01]  /*7370*/  FADD.FTZ R0, R145, -R0 ;  /* 0x8000000091007221 */ /* 0x000fe20000010000 */
[----:B------:R-:W-:Y:S01]  /*7380*/  ISETP.GE.U32.AND.EX P6, PT, R65, 0x1000000, PT, P6 ;  /* 0x010000004100780c */ /* 0x000fe20003fc6160 */
[----:B------:R-:W-:-:S02]  /*7390*/  FMUL.FTZ R45, R127, R134 ;  /* 0x000000867f2d7220 */ /* 0x000fc40000410000 */
[----:B------:R-:W-:Y:S01]  /*73a0*/  FMUL.FTZ R42, R127, R0 ;  /* 0x000000007f2a7220 */ /* 0x000fe20000410000 */
[----:B------:R-:W-:Y:S02]  /*73b0*/  FSEL R60, R40, RZ, P6 ;  /* 0x000000ff283c7208 */ /* 0x000fe40003000000 */
[----:B------:R-:W-:Y:S01]  /*73c0*/  ISETP.GE.U32.AND P6, PT, R72, RZ, PT ;  /* 0x000000ff4800720c */ /* 0x000fe20003fc6070 */
[----:B------:R-:W-:Y:S01]  /*73d0*/  FMUL.FTZ R0, R42, UR6 ;  /* 0x000000062a007c20 */ /* 0x000fe20008410000 */
        /* <DEDUP_REMOVED lines=45> */
.L_x_960:
[-CC-:B------:R-:W-:Y:S01]  /*76b0*/  FFMA.FTZ R194, R194, R184.reuse, R135.reuse ;  /* 0x000000b8c2c27223 */ /* 0x180fe20000010087 */
[-CC-:B------:R-:W-:Y:S01]  /*76c0*/  FFMA.FTZ R0, R185, R184.reuse, R135.reuse ;  /* 0x000000b8b9007223 */ /* 0x180fe20000010087 */
[----:B------:R-:W-:Y:S01]  /*76d0*/  ISETP.GE.U32.AND P6, PT, R64, RZ, PT ;  /* 0x000000ff4000720c */ /* 0x000fe20003fc6070 */
[----:B0-----:R-:W-:Y:S01]  /*76e0*/  FFMA.FTZ R45, R158, R184, R135 ;  /* 0x000000b89e2d7223 */ /* 0x001fe20000010087 */
[----:B------:R-:W-:Y:S01]  /*76f0*/  FADD.FTZ R194, R187, -R194 ;  /* 0x800000c2bbc27221 */ /* 0x000fe20000010000 */
[----:B------:R-:W-:Y:S01]  /*7700*/  FADD.FTZ R0, R183, -R0 ;  /* 0x80000000b7007221 */ /* 0x000fe20000010000 */
[----:B------:R-:W-:Y:S01]  /*7710*/  ISETP.GE.U32.AND.EX P6, PT, R65, 0x1000000, PT, P6 ;  /* 0x010000004100780c */ /* 0x000fe20003fc6160 */
[----:B------:R-:W-:Y:S01]  /*7720*/  FADD.FTZ R168, R168, -R45 ;  /* 0x8000002da8a87221 */ /* 0x000fe20000010000 */
[C---:B------:R-:W-:Y:S01]  /*7730*/  FMUL.FTZ R194, R127.reuse, R194 ;  /* 0x000000c27fc27220 */ /* 0x040fe20000410000 */
[----:B------:R-:W-:Y:S01]  /*7740*/  FMUL.FTZ R0, R127, R0 ;  /* 0x000000007f007220 */ /* 0x000fe20000410000 */
[--C-:B------:R-:W-:Y:S01]  /*7750*/  FFMA.FTZ R143, R143, R184, R135.reuse ;  /* 0x000000b88f8f7223 */ /* 0x100fe20000010087 */
[----:B------:R-:W-:Y:S01]  /*7760*/  FMUL.FTZ R168, R127, R168 ;  /* 0x000000a87fa87220 */ /* 0x000fe20000410000 */
[----:B------:R-:W-:Y:S01]  /*7770*/  FMUL.FTZ R194, R194, UR6 ;  /* 0x00000006c2c27c20 */ /* 0x000fe20008410000 */
[----:B------:R-:W-:Y:S01]  /*7780*/  FMUL.FTZ R44, R0, UR6 ;  /* 0x00000006002c7c20 */ /* 0x000fe20008410000 */
[----:B------:R-:W-:Y:S01]  /*7790*/  FFMA.FTZ R0, R181, R184, R135 ;  /* 0x000000b8b5007223 */ /* 0x000fe20000010087 */
        /* <DEDUP_REMOVED lines=11> */
[----:B------:R-:W-:Y:S01]  /*7850*/  FMUL.FTZ R0, R0, UR6 ;  /* 0x0000000600007c20 */ /* 0x000fe20008410000 */
[----:B------:R-:W-:Y:S01]  /*7860*/  FADD.FTZ R142, R142, -R45 ;  /* 0x8000002d8e8e7221 */ /* 0x000fe20000010000 */
[-CC-:B------:R-:W-:Y:S01]  /*7870*/  FFMA.FTZ R45, R136, R184.reuse, R135.reuse ;  /* 0x000000b8882d7223 */ /* 0x180fe20000010087 */
[----:B------:R-:W-:Y:S01]  /*7880*/  FSEL R47, R44, RZ, P6 ;  /* 0x000000ff2c2f7208 */ /* 0x000fe20003000000 */
[----:B------:R-:W-:Y:S01]  /*7890*/  FFMA.FTZ R135, R141, R184, R135 ;  /* 0x000000b88d877223 */ /* 0x000fe20000010087 */
[----:B------:R-:W-:Y:S01]  /*78a0*/  ISETP.GE.U32.AND P6, PT, R72, RZ, PT ;  /* 0x000000ff4800720c */ /* 0x000fe20003fc6070 */
[----:B------:R-:W-:Y:S01]  /*78b0*/  FMUL.FTZ R142, R127, R142 ;  /* 0x0000008e7f8e7220 */ /* 0x000fe20000410000 */
[----:B------:R-:W-:Y:S01]  /*78c0*/  FADD.FTZ R134, R134, -R45 ;  /* 0x8000002d86867221 */ /* 0x000fe20000010000 */
[----:B------:R-:W-:Y:S01]  /*78d0*/  FADD.FTZ R132, R132, -R135 ;  /* 0x8000008784847221 */ /* 0x000fe20000010000 */
[----:B------:R-:W-:Y:S01]  /*78e0*/  ISETP.GE.U32.AND.EX P6, PT, R73, 0x1000000, PT, P6 ;  /* 0x010000004900780c */ /* 0x000fe20003fc6160 */
[----:B------:R-:W-:Y:S01]  /*78f0*/  FMUL.FTZ R142, R142, UR6 ;  /* 0x000000068e8e7c20 */ /* 0x000fe20008410000 */
[C---:B------:R-:W-:Y:S01]  /*7900*/  FMUL.FTZ R134, R127.reuse, R134 ;  /* 0x000000867f867220 */ /* 0x040fe20000410000 */
[----:B------:R-:W-:Y:S01]  /*7910*/  FMUL.FTZ R132, R127, R132 ;  /* 0x000000847f847220 */ /* 0x000fe20000410000 */
[----:B------:R-:W-:-:S02]  /*7920*/  FSEL R194, R194, RZ, P6 ;  /* 0x000000ffc2c27208 */ /* 0x000fc40003000000 */
[----:B------:R-:W-:Y:S01]  /*7930*/  LOP3.LUT P6, RZ, R65, 0xff, RZ, 0xc0, !PT ;  /* 0x000000ff41ff7812 */ /* 0x000fe200078cc0ff */
[----:B------:R-:W-:Y:S01]  /*7940*/  FMUL.FTZ R134, R134, UR6 ;  /* 0x0000000686867c20 */ /* 0x000fe20008410000 */
[----:B------:R-:W-:Y:S01]  /*7950*/  FMUL.FTZ R132, R132, UR6 ;  /* 0x0000000684847c20 */ /* 0x000fe20008410000 */
[----:B------:R-:W-:Y:S02]  /*7960*/  F2FP.BF16.F32.PACK_AB R47, R194, R47 ;  /* 0x0000002fc22f723e */ /* 0x000fe400000010ff */
[----:B------:R-:W-:Y:S02]  /*7970*/  FSEL R50, R0, RZ, P6 ;  /* 0x000000ff00327208 */ /* 0x000fe40003000000 */
[----:B------:R-:W-:Y:S02]  /*7980*/  LOP3.LUT P6, RZ, R73, 0xff, RZ, 0xc0, !PT ;  /* 0x000000ff49ff7812 */ /* 0x000fe400078cc0ff */
[----:B------:R-:W-:Y:S02]  /*7990*/  F2FP.BF16.F32.PACK_AB R51, R54, R51 ;  /* 0x000000333633723e */ /* 0x000fe400000010ff */
[----:B------:R-:W-:-:S02]  /*79a0*/  FSEL R46, R0, RZ, P6 ;  /* 0x000000ff002e7208 */ /* 0x000fc40003000000 */
        /* <DEDUP_REMOVED lines=27> */
.L_x_956:
[----:B------:R-:W-:Y:S05]  /*7b60*/  @!P0 BRA `(.L_x_961) ;  /* 0x0000000800048947 */ /* 0x000fea0003800000 */
[----:B------:R-:W-:Y:S05]  /*7b70*/  @!P2 BRA `(.L_x_962) ;  /* 0x000000040008a947 */ /* 0x000fea0003800000 */
[-CC-:B------:R-:W-:Y:S01]  /*7b80*/  FFMA.FTZ R194, R194, R184.reuse, R135.reuse ;  /* 0x000000b8c2c27223 */ /* 0x180fe20000010087 */
[-CC-:B0-----:R-:W-:Y:S01]  /*7b90*/  FFMA.FTZ R41, R144, R184.reuse, R135.reuse ;  /* 0x000000b890297223 */ /* 0x181fe20000010087 */
[-C--:B------:R-:W-:Y:S01]  /*7ba0*/  FFMA.FTZ R40, R185, R184.reuse, R135 ;  /* 0x000000b8b9287223 */ /* 0x080fe20000010087 */
[----:B------:R-:W-:Y:S01]  /*7bb0*/  SHF.L.U32 R48, R71, 0x10, RZ ;  /* 0x0000001047307819 */ /* 0x000fe200000006ff */
[----:B------:R-:W-:Y:S01]  /*7bc0*/  FADD.FTZ R194, R187, -R194 ;  /* 0x800000c2bbc27221 */ /* 0x000fe20000010000 */
[----:B------:R-:W-:Y:S01]  /*7bd0*/  FADD.FTZ R142, R142, -R41 ;  /* 0x800000298e8e7221 */ /* 0x000fe20000010000 */
[----:B------:R-:W-:Y:S01]  /*7be0*/  FADD.FTZ R42, R183, -R40 ;  /* 0x80000028b72a7221 */ /* 0x000fe20000010000 */
[----:B------:R-:W-:Y:S02]  /*7bf0*/  IMAD.U32 R41, R39, 0x10000, RZ ;  /* 0x0001000027297824 */ /* 0x000fe400078e00ff */
[----:B------:R-:W-:Y:S01]  /*7c00*/  FFMA.FTZ R0, R181, R184, R135 ;  /* 0x000000b8b5007223 */ /* 0x000fe20000010087 */
[C---:B------:R-:W-:Y:S01]  /*7c10*/  FFMA.FTZ R194, R127.reuse, R194, R48 ;  /* 0x000000c27fc27223 */ /* 0x040fe20000010030 */
[----:B------:R-:W-:Y:S01]  /*7c20*/  ISETP.GE.U32.AND P6, PT, R64, RZ, PT ;  /* 0x000000ff4000720c */ /* 0x000fe20003fc6070 */
[----:B------:R-:W-:Y:S01]  /*7c30*/  FFMA.FTZ R55, R127, R42, R41 ;  /* 0x0000002a7f377223 */ /* 0x000fe20000010029 */
[----:B------:R-:W-:Y:S01]  /*7c40*/  SHF.L.U32 R40, R38, 0x10, RZ ;  /* 0x0000001026287819 */ /* 0x000fe200000006ff */
[----:B------:R-:W-:Y:S01]  /*7c50*/  FADD.FTZ R0, R145, -R0 ;  /* 0x8000000091007221 */ /* 0x000fe20000010000 */
[----:B------:R-:W-:Y:S01]  /*7c60*/  FMUL.FTZ R41, R194, UR6 ;  /* 0x00000006c2297c20 */ /* 0x000fe20008410000 */
[----:B------:R-:W-:Y:S01]  /*7c70*/  ISETP.GE.U32.AND.EX P6, PT, R65, 0x1000000, PT, P6 ;  /* 0x010000004100780c */ /* 0x000fe20003fc6160 */
[----:B------:R-:W-:Y:S01]  /*7c80*/  FFMA.FTZ R43, R158, R184, R135 ;  /* 0x000000b89e2b7223 */ /* 0x000fe20000010087 */
[----:B------:R-:W-:Y:S01]  /*7c90*/  FFMA.FTZ R50, R127, R0, R40 ;  /* 0x000000007f327223 */ /* 0x000fe20000010028 */
[----:B------:R-:W-:Y:S01]  /*7ca0*/  FMUL.FTZ R40, R55, UR6 ;  /* 0x0000000637287c20 */ /* 0x000fe20008410000 */
[----:B------:R-:W-:Y:S01]  /*7cb0*/  FSEL R61, R41, RZ, P6 ;  /* 0x000000ff293d7208 */ /* 0x000fe20003000000 */
[----:B------:R-:W-:Y:S01]  /*7cc0*/  FADD.FTZ R168, R168, -R43 ;  /* 0x8000002ba8a87221 */ /* 0x000fe20000010000 */
[----:B------:R-:W-:Y:S01]  /*7cd0*/  SHF.L.U32 R130, R130, 0x10, RZ ;  /* 0x0000001082827819 */ /* 0x000fe200000006ff */
[----:B------:R-:W-:Y:S01]  /*7ce0*/  FFMA.FTZ R143, R143, R184, R135 ;  /* 0x000000b88f8f7223 */ /* 0x000fe20000010087 */
[----:B------:R-:W-:Y:S01]  /*7cf0*/  LOP3.LUT P6, RZ, R65, 0xff0000, RZ, 0xc0, !PT ;  /* 0x00ff000041ff7812 */ /* 0x000fe200078cc0ff */
[----:B------:R-:W-:Y:S01]  /*7d00*/  FMUL.FTZ R42, R50, UR6 ;  /* 0x00000006322a7c20 */ /* 0x000fe20008410000 */
[----:B------:R-:W-:-:S02]  /*7d10*/  IMAD.U32 R0, R37, 0x10000, RZ ;  /* 0x0001000025007824 */ /* 0x000fc400078e00ff */
[----:B------:R-:W-:Y:S01]  /*7d20*/  FFMA.FTZ R51, R127, R168, R130 ;  /* 0x000000a87f337223 */ /* 0x000fe20000010082 */
[----:B------:R-:W-:Y:S01]  /*7d30*/  FSEL R58, R40, RZ, P6 ;  /* 0x000000ff283a7208 */ /* 0x000fe20003000000 */
[----:B------:R-:W-:Y:S01]  /*7d40*/  FADD.FTZ R140, R140, -R143 ;  /* 0x8000008f8c8c7221 */ /* 0x000fe20000010000 */
[----:B------:R-:W-:Y:S01]  /*7d50*/  LOP3.LUT P6, RZ, R65, 0xff, RZ, 0xc0, !PT ;  /* 0x000000ff41ff7812 */ /* 0x000fe200078cc0ff */
[----:B------:R-:W-:Y:S01]  /*7d60*/  FMUL.FTZ R43, R51, UR6 ;  /* 0x00000006332b7c20 */ /* 0x000fe20008410000 */
[----:B------:R-:W-:Y:S01]  /*7d70*/  SHF.L.U32 R40, R133, 0x10, RZ ;  /* 0x0000001085287819 */ /* 0x000fe200000006ff */
[----:B------:R-:W-:Y:S01]  /*7d80*/  FFMA.FTZ R41, R127, R140, R0 ;  /* 0x0000008c7f297223 */ /* 0x000fe20000010000 */
[----:B------:R-:W-:Y:S01]  /*7d90*/  FSEL R56, R42, RZ, P6 ;  /* 0x000000ff2a387208 */ /* 0x000fe20003000000 */
[----:B------:R-:W-:Y:S01]  /*7da0*/  FFMA.FTZ R141, R141, R184, R135 ;  /* 0x000000b88d8d7223 */ /* 0x000fe20000010087 */
[----:B------:R-:W-:Y:S01]  /*7db0*/  LOP3.LUT P6, RZ, R65, 0xff00, RZ, 0xc0, !PT ;  /* 0x0000ff0041ff7812 */ /* 0x000fe200078cc0ff */
[----:B------:R-:W-:Y:S01]  /*7dc0*/  FFMA.FTZ R142, R127, R142, R40 ;  /* 0x0000008e7f8e7223 */ /* 0x000fe20000010028 */
[----:B------:R-:W-:Y:S01]  /*7dd0*/  FMUL.FTZ R40, R41, UR6 ;  /* 0x0000000629287c20 */ /* 0x000fe20008410000 */
[----:B------:R-:W-:Y:S01]  /*7de0*/  SHF.L.U32 R0, R36, 0x10, RZ ;  /* 0x0000001024007819 */ /* 0x000fe200000006ff */
[----:B------:R-:W-:Y:S01]  /*7df0*/  FADD.FTZ R132, R132, -R141 ;  /* 0x8000008d84847221 */ /* 0x000fe20000010000 */
[----:B------:R-:W-:Y:S01]  /*7e00*/  FSEL R59, R43, RZ, P6 ;  /* 0x000000ff2b3b7208 */ /* 0x000fe20003000000 */
[----:B------:R-:W-:Y:S01]  /*7e10*/  FFMA.FTZ R135, R136, R184, R135 ;  /* 0x000000b888877223 */ /* 0x000fe20000010087 */
[----:B------:R-:W-:Y:S01]  /*7e20*/  LOP3.LUT P6, RZ, R64, 0xff0000, RZ, 0xc0, !PT ;  /* 0x00ff000040ff7812 */ /* 0x000fe200078cc0ff */
[----:B------:R-:W-:Y:S01]  /*7e30*/  FMUL.FTZ R42, R142, UR6 ;  /* 0x000000068e2a7c20 */ /* 0x000fe20008410000 */
[C---:B------:R-:W-:Y:S01]  /*7e40*/  FFMA.FTZ R0, R127.reuse, R132, R0 ;  /* 0x000000847f007223 */ /* 0x040fe20000010000 */
[----:B------:R-:W-:Y:S01]  /*7e50*/  FADD.FTZ R134, R134, -R135 ;  /* 0x8000008786867221 */ /* 0x000fe20000010000 */
        /* <DEDUP_REMOVED lines=17> */
[----:B------:R-:W-:Y:S02]  /*7f70*/  F2FP.BF16.F32.PACK_AB R49, R57, R54 ;  /* 0x000000363931723e */ /* 0x000fe400000010ff */
[----:B------:R-:W-:Y:S01]  /*7f80*/  F2FP.BF16.F32.PACK_AB R48, R55, R48 ;  /* 0x000000303730723e */ /* 0x000fe200000010ff */
[----:B------:R-:W-:Y:S06]  /*7f90*/  BRA `(.L_x_959) ;  /* 0x0000000800b87947 */ /* 0x000fec0003800000 */
.L_x_962:
[-CC-:B------:R-:W-:Y:S01]  /*7fa0*/  FFMA.FTZ R194, R194, R184.reuse, R135.reuse ;  /* 0x000000b8c2c27223 */ /* 0x180fe20000010087 */
[----:B------:R-:W-:Y:S01]  /*7fb0*/  SHF.L.U32 R70, R70, 0x10, RZ ;  /* 0x0000001046467819 */ /* 0x000fe200000006ff */
[-CC-:B0-----:R-:W-:Y:S01]  /*7fc0*/  FFMA.FTZ R50, R185, R184.reuse, R135.reuse ;  /* 0x000000b8b9327223 */ /* 0x181fe20000010087 */
[-CC-:B------:R-:W-:Y:S01]  /*7fd0*/  FFMA.FTZ R49, R136, R184.reuse, R135.reuse ;  /* 0x000000b888317223 */ /* 0x180fe20000010087 */
[----:B------:R-:W-:Y:S01]  /*7fe0*/  FADD.FTZ R194, R187, -R194 ;  /* 0x800000c2bbc27221 */ /* 0x000fe20000010000 */
[----:B------:R-:W-:Y:S01]  /*7ff0*/  SHF.L.U32 R54, R39, 0x10, RZ ;  /* 0x0000001027367819 */ /* 0x000fe200000006ff */
[--C-:B------:R-:W-:Y:S01]  /*8000*/  FFMA.FTZ R0, R181, R184, R135.reuse ;  /* 0x000000b8b5007223 */ /* 0x100fe20000010087 */
[----:B------:R-:W-:Y:S01]  /*8010*/  FADD.FTZ R50, R183, -R50 ;  /* 0x80000032b7327221 */ /* 0x000fe20000010000 */
[----:B------:R-:W-:Y:S01]  /*8020*/  FFMA.FTZ R70, R127, R194, R70 ;  /* 0x000000c27f467223 */ /* 0x000fe20000010046 */
[----:B------:R-:W-:Y:S01]  /*8030*/  ISETP.GE.U32.AND P6, PT, R64, RZ, PT ;  /* 0x000000ff4000720c */ /* 0x000fe20003fc6070 */
[----:B------:R-:W-:Y:S01]  /*8040*/  FFMA.FTZ R51, R144, R184, R135 ;  /* 0x000000b890337223 */ /* 0x000fe20000010087 */
[----:B------:R-:W-:Y:S01]  /*8050*/  FADD.FTZ R134, R134, -R49 ;  /* 0x8000003186867221 */ /* 0x000fe20000010000 */
[----:B------:R-:W-:Y:S01]  /*8060*/  FMUL.FTZ R70, R70, UR6 ;  /* 0x0000000646467c20 */ /* 0x000fe20008410000 */
[----:B------:R-:W-:Y:S01]  /*8070*/  FADD.FTZ R0, R145, -R0 ;  /* 0x8000000091007221 */ /* 0x000fe20000010000 */
[----:B------:R-:W-:-:S02]  /*8080*/  IMAD.U32 R49, R38, 0x10000, RZ ;  /* 0x0001000026317824 */ /* 0x000fc400078e00ff */
[----:B------:R-:W-:Y:S01]  /*8090*/  FFMA.FTZ R50, R127, R50, R54 ;  /* 0x000000327f327223 */ /* 0x000fe20000010036 */
[----:B------:R-:W-:Y:S01]  /*80a0*/  ISETP.GE.U32.AND.EX P6, PT, R65, 0x1000000, PT, P6 ;  /* 0x010000004100780c */ /* 0x000fe20003fc6160 */
[----:B------:R-:W-:Y:S01]  /*80b0*/  FFMA.FTZ R55, R158, R184, R135 ;  /* 0x000000b89e377223 */ /* 0x000fe20000010087 */
[----:B------:R-:W-:Y:S01]  /*80c0*/  FADD.FTZ R142, R142, -R51 ;  /* 0x800000338e8e7221 */ /* 0x000fe20000010000 */
        /* <DEDUP_REMOVED lines=21> */
[C---:B------:R-:W-:Y:S01]  /*8220*/  FFMA.FTZ R0, R127.reuse, R142, R0 ;  /* 0x0000008e7f007223 */ /* 0x040fe20000010000 */
[----:B------:R-:W-:Y:S01]  /*8230*/  FSEL R48, R48, RZ, P6 ;  /* 0x000000ff30307208 */ /* 0x000fe20003000000 */
[----:B------:R-:W-:Y:S01]  /*8240*/  FADD.FTZ R132, R132, -R135 ;  /* 0x8000008784847221 */ /* 0x000fe20000010000 */
[----:B------:R-:W-:Y:S01]  /*8250*/  LOP3.LUT P6, RZ, R64, 0xff0000, RZ, 0xc0, !PT ;  /* 0x00ff000040ff7812 */ /* 0x000fe200078cc0ff */
[----:B------:R-:W-:Y:S01]  /*8260*/  FMUL.FTZ R0, R0, UR6 ;  /* 0x0000000600007c20 */ /* 0x000fe20008410000 */
        /* <DEDUP_REMOVED lines=17> */
.L_x_961:
[----:B------:R-:W-:Y:S05]  /*8380*/  @!P2 BRA `(.L_x_963) ;  /* 0x0000000000e8a947 */ /* 0x000fea0003800000 */
[-CC-:B------:R-:W-:Y:S01]  /*8390*/  FFMA.FTZ R194, R194, R184.reuse, R135.reuse ;  /* 0x000000b8c2c27223 */ /* 0x180fe20000010087 */
[-CC-:B0-----:R-:W-:Y:S01]  /*83a0*/  FFMA.FTZ R40, R185, R184.reuse, R135.reuse ;  /* 0x000000b8b9287223 */ /* 0x181fe20000010087 */
[----:B------:R-:W-:Y:S01]  /*83b0*/  ISETP.GE.U32.AND P6, PT, R64, RZ, PT ;  /* 0x000000ff4000720c */ /* 0x000fe20003fc6070 */
[--C-:B------:R-:W-:Y:S01]  /*83c0*/  FFMA.FTZ R0, R181, R184, R135.reuse ;  /* 0x000000b8b5007223 */ /* 0x100fe20000010087 */
[----:B------:R-:W-:Y:S01]  /*83d0*/  FADD.FTZ R194, R187, -R194 ;  /* 0x800000c2bbc27221 */ /* 0x000fe20000010000 */
[----:B------:R-:W-:Y:S01]  /*83e0*/  FADD.FTZ R40, R183, -R40 ;  /* 0x80000028b7287221 */ /* 0x000fe20000010000 */
[----:B------:R-:W-:Y:S01]  /*83f0*/  ISETP.GE.U32.AND.EX P6, PT, R65, 0x1000000, PT, P6 ;  /* 0x010000004100780c */ /* 0x000fe20003fc6160 */
[----:B------:R-:W-:Y:S01]  /*8400*/  FADD.FTZ R0, R145, -R0 ;  /* 0x8000000091007221 */ /* 0x000fe20000010000 */
[C---:B------:R-:W-:Y:S01]  /*8410*/  FMUL.FTZ R194, R127.reuse, R194 ;  /* 0x000000c27fc27220 */ /* 0x040fe20000410000 */
[C---:B------:R-:W-:Y:S01]  /*8420*/  FMUL.FTZ R43, R127.reuse, R40 ;  /* 0x000000287f2b7220 */ /* 0x040fe20000410000 */
[----:B------:R-:W-:Y:S01]  /*8430*/  FFMA.FTZ R41, R158, R184, R135 ;  /* 0x000000b89e297223 */ /* 0x000fe20000010087 */
[----:B------:R-:W-:Y:S01]  /*8440*/  FMUL.FTZ R50, R127, R0 ;  /* 0x000000007f327220 */ /* 0x000fe20000410000 */
[----:B------:R-:W-:Y:S01]  /*8450*/  FMUL.FTZ R42, R194, UR6 ;  /* 0x00000006c22a7c20 */ /* 0x000fe20008410000 */
[----:B------:R-:W-:Y:S01]  /*8460*/  FMUL.FTZ R40, R43, UR6 ;  /* 0x000000062b287c20 */ /* 0x000fe20008410000 */
[----:B------:R-:W-:Y:S01]  /*8470*/  FADD.FTZ R168, R168, -R41 ;  /* 0x80000029a8a87221 */ /* 0x000fe20000010000 */
[-CC-:B------:R-:W-:Y:S01]  /*8480*/  FFMA.FTZ R143, R143, R184.reuse, R135.reuse ;  /* 0x000000b88f8f7223 */ /* 0x180fe20000010087 */
[----:B------:R-:W-:Y:S01]  /*8490*/  FMUL.FTZ R0, R50, UR6 ;  /* 0x0000000632007c20 */ /* 0x000fe20008410000 */
[----:B------:R-:W-:Y:S01]  /*84a0*/  FSEL R59, R42, RZ, P6 ;  /* 0x000000ff2a3b7208 */ /* 0x000fe20003000000 */
[----:B------:R-:W-:Y:S01]  /*84b0*/  FFMA.FTZ R41, R144, R184, R135 ;  /* 0x000000b890297223 */ /* 0x000fe20000010087 */
        /* <DEDUP_REMOVED lines=39> */
.L_x_963:
        /* <DEDUP_REMOVED lines=53> */
.L_x_959:
        /* <DEDUP_REMOVED lines=58> */
.L_x_939:
        /* <DEDUP_REMOVED lines=20> */
.L_x_965:
        /* <DEDUP_REMOVED lines=10> */
.L_x_3807:


//--------------------- .text._ZN10layer_norm31ln_parallel_residual_bwd_kernelINS_13Kernel_traitsI13__nv_bfloat16S2_fS2_fjLj6144ELj1ELj1ELj8ELj16ENS_18Kernel_traits_baseILj6144ES2_S2_fS2_fjLj256EEEEELb0ELb0ELb0EEEvNS_9BwdParamsE --------------------------
	.section	.text._ZN10layer_norm31ln_parallel_residual_bwd_kernelINS_13Kernel_traitsI13__nv_bfloat16S2_fS2_fjLj6144ELj1ELj1ELj8ELj16ENS_18Kernel_traits_baseILj6144ES2_S2_fS2_fjLj256EEEEELb0ELb0ELb0EEEvNS_9BwdParamsE,"ax",@progbits
	.align	128
        .global         _ZN10layer_norm31ln_parallel_residual_bwd_kernelINS_13Kernel_traitsI13__nv_bfloat16S2_fS2_fjLj6144ELj1ELj1ELj8ELj16ENS_18Kernel_traits_baseILj6144ES2_S2_fS2_fjLj256EEEEELb0ELb0ELb0EEEvNS_9BwdParamsE
        .type           _ZN10layer_norm31ln_parallel_residual_bwd_kernelINS_13Kernel_traitsI13__nv_bfloat16S2_fS2_fjLj6144ELj1ELj1ELj8ELj16ENS_18Kernel_traits_baseILj6144ES2_S2_fS2_fjLj256EEEEELb0ELb0ELb0EEEvNS_9BwdParamsE,@function
        .size           _ZN10layer_norm31ln_parallel_residual_bwd_kernelINS_13Kernel_traitsI13__nv_bfloat16S2_fS2_fjLj6144ELj1ELj1ELj8ELj16ENS_18Kernel_traits_baseILj6144ES2_S2_fS2_fjLj256EEEEELb0ELb0ELb0EEEvNS_9BwdParamsE,(.L_x_3808 - _ZN10layer_norm31ln_parallel_residual_bwd_kernelINS_13Kernel_traitsI13__nv_bfloat16S2_fS2_fjLj6144ELj1ELj1ELj8ELj16ENS_18Kernel_traits_baseILj6144ES2_S2_fS2_fjLj256EEEEELb0ELb0ELb0EEEvNS_9BwdParamsE)
        .other          _ZN10layer_norm31ln_parallel_residual_bwd_kernelINS_13Kernel_traitsI13__nv_bfloat16S2_fS2_fjLj6144ELj1ELj1ELj8ELj16ENS_18Kernel_traits_baseILj6144ES2_S2_fS2_fjLj256EEEEELb0ELb0ELb0EEEvNS_9BwdParamsE,@"STO_CUDA_ENTRY STV_DEFAULT"
_ZN10layer_norm31ln_parallel_residual_bwd_kernelINS_13Kernel_traitsI13__nv_bfloat16S2_fS2_fjLj6144ELj1ELj1ELj8ELj16ENS_18Kernel_traits_baseILj6144ES2_S2_fS2_fjLj256EEEEELb0ELb0ELb0EEEvNS_9BwdParamsE:
.text._ZN10layer_norm31ln_parallel_residual_bwd_kernelINS_13Kernel_traitsI13__nv_bfloat16S2_fS2_fjLj6144ELj1ELj1ELj8ELj16ENS_18Kernel_traits_baseILj6144ES2_S2_fS2_fjLj256EEEEELb0ELb0ELb0EEEvNS_9BwdParamsE:
        /* <DEDUP_REMOVED lines=17> */
[----:B------:R-:W4:Y:S01]  /*0110*/  LDC.64 R2, c[0x0][0x3d0] ;  /* 0x0000f400ff027b82 */ /* 0x000f220000000a00 */
[C---:B------:R-:W-:Y:S02]  /*0120*/  ISETP.GE.U32.AND P4, PT, R198.reuse, 0x200, PT ;  /* 0x00000200c600780c */ /* 0x040fe40003f86070 */
[----:B------:R-:W-:-:S09]  /*0130*/  ISETP.GE.U32.AND P3, PT, R198, 0x300, PT ;  /* 0x00000300c600780c */ /* 0x000fd20003f66070 */
[----:B------:R-:W-:-:S05]  /*0140*/  @P5 LOP3.LUT R15, R188, 0x100, RZ, 0xfc, !PT ;  /* 0x00000100bc0f5812 */ /* 0x000fca00078efcff */
[----:B--2---:R-:W-:-:S04]  /*0150*/  @P4 IMAD.WIDE.U32 R6, R15, 0x10, R6 ;  /* 0x000000100f064825 */ /* 0x004fc800078e0006 */
[C---:B---3--:R-:W-:Y:S01]  /*0160*/  @P4 IMAD.WIDE.U32 R8, R15.reuse, 0x10, R8 ;  /* 0x000000100f084825 */ /* 0x048fe200078e0008 */
[----:B------:R-:W-:Y:S01]  /*0170*/  @P4 IADD3 R15, PT, PT, R15, 0x100, RZ ;  /* 0x000001000f0f4810 */ /* 0x000fe20007ffe0ff */
[----:B------:R2:W5:Y:S02]  /*0180*/  @P4 LDG.E.128 R44, desc[UR12][R6.64] ;  /* 0x0000000c062c4981 */ /* 0x000564000c1e1d00 */
[----:B----4-:R-:W-:Y:S02]  /*0190*/  @P5 IMAD.WIDE.U32 R2, R188, 0x10, R2 ;  /* 0x00000010bc025825 */ /* 0x010fe400078e0002 */
[----:B------:R2:W5:Y:S02]  /*01a0*/  @P4 LDG.E.128 R48, desc[UR12][R8.64] ;  /* 0x0000000c08304981 */ /* 0x000564000c1e1d00 */
[C---:B------:R-:W-:Y:S02]  /*01b0*/  @P3 IMAD.WIDE.U32 R10, R15.reuse, 0x10, R10 ;  /* 0x000000100f0a3825 */ /* 0x040fe400078e000a */
[----:B------:R2:W5:Y:S02]  /*01c0*/  @P5 LDG.E.128 R60, desc[UR12][R2.64] ;  /* 0x0000000c023c5981 */ /* 0x000564000c1e1d00 */
[----:B-1----:R-:W-:-:S02]  /*01d0*/  @P3 IMAD.WIDE.U32 R12, R15, 0x10, R12 ;  /* 0x000000100f0c3825 */ /* 0x002fc400078e000c */
[----:B------:R2:W5:Y:S02]  /*01e0*/  @P3 LDG.E.128 R52, desc[UR12][R10.64] ;  /* 0x0000000c0a343981 */ /* 0x000564000c1e1d00 */
[----:B0-----:R-:W-:Y:S02]  /*01f0*/  @P5 IMAD.WIDE.U32 R4, R188, 0x10, R4 ;  /* 0x00000010bc045825 */ /* 0x001fe400078e0004 */
        /* <DEDUP_REMOVED lines=123> */
[----:B------:R-:W-:Y:S02]  /*09b0*/  PLOP3.LUT P2, PT, PT, PT, UP0, 0x80, 0x8 ;  /* 0x000000000008781c */ /* 0x000fe40003f4f008 */
[----:B------:R-:W-:Y:S02]  /*09c0*/  CS2R R138, SRZ ;  /* 0x00000000008a7805 */ /* 0x000fe4000001ff00 */
[----:B------:R-:W-:Y:S02]  /*09d0*/  CS2R R140, SRZ ;  /* 0x00000000008c7805 */ /* 0x000fe4000001ff00 */
[----:B------:R-:W-:Y:S01]  /*09e0*/  CS2R R142, SRZ ;  /* 0x00000000008e7805 */ /* 0x000fe2000001ff00 */
[----:B------:R-:W-:Y:S01]  /*09f0*/  UPLOP3.LUT UP1, UPT, UPT, UPT, UPT, 0x40, 0x4 ;  /* 0x000000000004789c */ /* 0x000fe20003f2e870 */
[----:B------:R-:W0:Y:S01]  /*0a00*/  LDCU UR11, c[0x0][0x400] ;  /* 0x00008000ff0b77ac */ /* 0x000e220008000800 */
[----:B------:R-:W1:Y:S01]  /*0a10*/  LDCU.64 UR6, c[0x0][0x470] ;  /* 0x00008e00ff0677ac */ /* 0x000e620008000a00 */
[----:B------:R-:W2:Y:S01]  /*0a20*/  LDCU.64 UR14, c[0x0][0x438] ;  /* 0x00008700ff0e77ac */ /* 0x000ea20008000a00 */
[----:B------:R-:W3:Y:S07]  /*0a30*/  LDCU.64 UR8, c[0x0][0x478] ;  /* 0x00008f00ff0877ac */ /* 0x000eee0008000a00 */
.L_x_1005:
        /* <DEDUP_REMOVED lines=10> */
[----:B------:R-:W-:Y:S03]  /*0ae0*/  BSSY.RECONVERGENT B0, `(.L_x_967) ;  /* 0x0000093000007945 */ /* 0x000fe60003800200 */
[----:B------:R-:W-:Y:S01]  /*0af0*/  LEA.HI.SX32 R197, R181, R188, 0x1d ;  /* 0x000000bcb5c57211 */ /* 0x000fe200078feaff */
[----:B----4-:R-:W-:-:S05]  /*0b00*/  IMAD.WIDE R176, R199, 0x4, R176 ;  /* 0x00000004c7b07825 */ /* 0x010fca00078e02b0 */
[----:B-----5:R0:W5:Y:S01]  /*0b10*/  LDG.E R207, desc[UR12][R176.64] ;  /* 0x0000000cb0cf7981 */ /* 0x020162000c1e1900 */
[----:B------:R-:W-:Y:S02]  /*0b20*/  CS2R R250, SRZ ;  /* 0x0000000000fa7805 */ /* 0x000fe4000001ff00 */
[----:B------:R-:W-:Y:S02]  /*0b30*/  MOV R249, R197 ;  /* 0x000000c500f97202 */ /* 0x000fe40000000f00 */
[----:B--2---:R-:W-:Y:S01]  /*0b40*/  FSEL R247, R178, RZ, !P2 ;  /* 0x000000ffb2f77208 */ /* 0x004fe20005000000 */
[----:B0-----:R-:W-:Y:S06]  /*0b50*/  @!P5 BRA `(.L_x_968) ;  /* 0x00000008002cd947 */ /* 0x001fec0003800000 */
[----:B------:R-:W0:Y:S08]  /*0b60*/  LDC.64 R176, c[0x0][0x430] ;  /* 0x00010c00ffb07b82 */ /* 0x000e300000000a00 */
[----:B------:R-:W2:Y:S08]  /*0b70*/  LDC.64 R180, c[0x0][0x428] ;  /* 0x00010a00ffb47b82 */ /* 0x000eb00000000a00 */
[----:B------:R-:W4:Y:S01]  /*0b80*/  LDC.64 R248, c[0x0][0x3a8] ;  /* 0x0000ea00fff87b82 */ /* 0x000f220000000a00 */
[----:B0-----:R-:W-:-:S06]  /*0b90*/  IMAD.WIDE.U32 R176, R197, 0x10, R176 ;  /* 0x00000010c5b07825 */ /* 0x001fcc00078e00b0 */
[----:B------:R-:W3:Y:S01]  /*0ba0*/  LDG.E.128 R176, desc[UR12][R176.64] ;  /* 0x0000000cb0b07981 */ /* 0x000ee2000c1e1d00 */
[----:B--2---:R-:W-:-:S06]  /*0bb0*/  IMAD.WIDE.U32 R180, R197, 0x10, R180 ;  /* 0x00000010c5b47825 */ /* 0x004fcc00078e00b4 */
[----:B------:R-:W2:Y:S01]  /*0bc0*/  LDG.E.128 R180, desc[UR12][R180.64] ;  /* 0x0000000cb4b47981 */ /* 0x000ea2000c1e1d00 */
[----:B----4-:R-:W-:-:S05]  /*0bd0*/  IMAD.WIDE.U32 R248, R197, 0x20, R248 ;  /* 0x00000020c5f87825 */ /* 0x010fca00078e00f8 */
[----:B------:R-:W4:Y:S04]  /*0be0*/  LDG.E.128 R184, desc[UR12][R248.64] ;  /* 0x0000000cf8b87981 */ /* 0x000f28000c1e1d00 */
[----:B------:R0:W4:Y:S01]  /*0bf0*/  LDG.E.128 R188, desc[UR12][R248.64+0x10] ;  /* 0x0000100cf8bc7981 */ /* 0x000122000c1e1d00 */
[----:B------:R-:W-:-:S04]  /*0c00*/  ISETP.NE.U32.AND P0, PT, RZ, UR14, PT ;  /* 0x0000000eff007c0c */ /* 0x000fc8000bf05070 */
[----:B------:R-:W-:-:S13]  /*0c10*/  ISETP.NE.AND.EX P0, PT, RZ, UR15, PT, P0 ;  /* 0x0000000fff007c0c */ /* 0x000fda000bf05300 */
[----:B------:R-:W1:Y:S01]  /*0c20*/  @P0 LDC.64 R202, c[0x0][0x438] ;  /* 0x00010e00ffca0b82 */ /* 0x000e620000000a00 */
[----:B------:R-:W-:Y:S02]  /*0c30*/  PRMT R213, R67, 0x7632, R213 ;  /* 0x0000763243d57816 */ /* 0x000fe400000000d5 */
[----:B------:R-:W-:Y:S02]  /*0c40*/  PRMT R205, R63, 0x7632, R205 ;  /* 0x000076323fcd7816 */ /* 0x000fe400000000cd */
[----:B------:R-:W-:Y:S02]  /*0c50*/  SHF.L.U32 R213, R213, 0x10, RZ ;  /* 0x00000010d5d57819 */ /* 0x000fe400000006ff */
[----:B------:R-:W-:Y:S01]  /*0c60*/  SHF.L.U32 R205, R205, 0x10, RZ ;  /* 0x00000010cdcd7819 */ /* 0x000fe200000006ff */
[----:B-1----:R-:W-:-:S05]  /*0c70*/  @P0 IMAD.WIDE.U32 R202, R197, 0x20, R202 ;  /* 0x00000020c5ca0825 */ /* 0x002fca00078e00ca */
[----:B------:R-:W5:Y:S04]  /*0c80*/  @P0 LDG.E.128 R144, desc[UR12][R202.64] ;  /* 0x0000000cca900981 */ /* 0x000f68000c1e1d00 */
[----:B------:R1:W5:Y:S01]  /*0c90*/  @P0 LDG.E.128 R148, desc[UR12][R202.64+0x10] ;  /* 0x0000100cca940981 */ /* 0x000362000c1e1d00 */
[----:B------:R-:W-:Y:S02]  /*0ca0*/  SHF.L.U32 R210, R61, 0x10, RZ ;  /* 0x000000103dd27819 */ /* 0x000fe400000006ff */
[----:B------:R-:W-:Y:S02]  /*0cb0*/  SHF.L.U32 R233, R195, 0x10, RZ ;  /* 0x00000010c3e97819 */ /* 0x000fe400000006ff */
[----:B------:R-:W-:Y:S02]  /*0cc0*/  SHF.L.U32 R241, R63, 0x10, RZ ;  /* 0x000000103ff17819 */ /* 0x000fe400000006ff */
[----:B------:R-:W-:-:S02]  /*0cd0*/  SHF.L.U32 R220, R62, 0x10, RZ ;  /* 0x000000103edc7819 */ /* 0x000fc400000006ff */
[----:B0-----:R-:W-:Y:S02]  /*0ce0*/  IADD3 R249, PT, PT, R197, 0x100, RZ ;  /* 0x00000100c5f97810 */ /* 0x001fe40007ffe0ff */
[----:B-1----:R-:W-:Y:S02]  /*0cf0*/  SHF.L.U32 R202, R64, 0x10, RZ ;  /* 0x0000001040ca7819 */ /* 0x002fe400000006ff */
[C---:B---3--:R-:W-:Y:S02]  /*0d00*/  PRMT R250, R179.reuse, 0x7632, R250 ;  /* 0x00007632b3fa7816 */ /* 0x048fe400000000fa */
[----:B------:R-:W-:Y:S02]  /*0d10*/  SHF.L.U32 R179, R179, 0x10, RZ ;  /* 0x00000010b3b37819 */ /* 0x000fe400000006ff */
[----:B------:R-:W-:-:S03]  /*0d20*/  SHF.L.U32 R250, R250, 0x10, RZ ;  /* 0x00000010fafa7819 */ /* 0x000fc600000006ff */
[----:B------:R-:W-:Y:S01]  /*0d30*/  FADD.FTZ R130, R130, R179 ;  /* 0x000000b382827221 */ /* 0x000fe20000010000 */
[----:B--2---:R-:W-:Y:S01]  /*0d40*/  PRMT R252, R183, 0x7632, R252 ;  /* 0x00007632b7fc7816 */ /* 0x004fe200000000fc */
[----:B------:R-:W-:Y:S01]  /*0d50*/  FMUL.FTZ R0, R213, R250 ;  /* 0x000000fad5007220 */ /* 0x000fe20000410000 */
[----:B------:R-:W-:Y:S01]  /*0d60*/  SHF.L.U32 R213, R176, 0x10, RZ ;  /* 0x00000010b0d57819 */ /* 0x000fe200000006ff */
[----:B------:R-:W-:Y:S01]  /*0d70*/  FADD.FTZ R131, R131, R250 ;  /* 0x000000fa83837221 */ /* 0x000fe20000010000 */
[----:B------:R-:W-:Y:S02]  /*0d80*/  SHF.L.U32 R252, R252, 0x10, RZ ;  /* 0x00000010fcfc7819 */ /* 0x000fe400000006ff */
[----:B------:R-:W-:Y:S01]  /*0d90*/  PRMT R176, R176, 0x7632, R176 ;  /* 0x00007632b0b07816 */ /* 0x000fe200000000b0 */
[----:B----4-:R-:W-:Y:S01]  /*0da0*/  FADD.FTZ R184, -R247, R184 ;  /* 0x000000b8f7b87221 */ /* 0x010fe20000010100 */
[----:B------:R-:W-:Y:S01]  /*0db0*/  FMUL.FTZ R217, R202, R213 ;  /* 0x000000d5cad97220 */ /* 0x000fe20000410000 */
[----:B------:R-:W-:Y:S01]  /*0dc0*/  FFMA.FTZ R0, R205, R252, R0 ;  /* 0x000000fccd007223 */ /* 0x000fe20000010000 */
[----:B------:R-:W-:Y:S01]  /*0dd0*/  SHF.L.U32 R202, R60, 0x10, RZ ;  /* 0x000000103cca7819 */ /* 0x000fe200000006ff */
[----:B-----5:R-:W-:Y:S01]  /*0de0*/  FMUL.FTZ R203, R207, R184 ;  /* 0x000000b8cfcb7220 */ /* 0x020fe20000410000 */
[----:B------:R-:W-:Y:S01]  /*0df0*/  SHF.L.U32 R205, R180, 0x10, RZ ;  /* 0x00000010b4cd7819 */ /* 0x000fe200000006ff */
[C---:B------:R-:W-:Y:S01]  /*0e00*/  FADD.FTZ R208, -R247.reuse, R185 ;  /* 0x000000b9f7d07221 */ /* 0x040fe20000010100 */
[----:B------:R-:W-:Y:S01]  /*0e10*/  SHF.L.U32 R184, R176, 0x10, RZ ;  /* 0x00000010b0b87819 */ /* 0x000fe200000006ff */
[----:B------:R-:W-:Y:S01]  /*0e20*/  FADD.FTZ R186, -R247, R186 ;  /* 0x000000baf7ba7221 */ /* 0x000fe20000010100 */
[----:B------:R-:W-:Y:S01]  /*0e30*/  PRMT R180, R180, 0x7632, R180 ;  /* 0x00007632b4b47816 */ /* 0x000fe200000000b4 */
[-C--:B------:R-:W-:Y:S01]  /*0e40*/  FFMA.FTZ R202, R202, R205.reuse, R217 ;  /* 0x000000cdcaca7223 */ /* 0x080fe200000100d9 */
[----:B------:R-:W-:Y:S01]  /*0e50*/  SHF.L.U32 R176, R19, 0x10, RZ ;  /* 0x0000001013b07819 */ /* 0x000fe200000006ff */
[----:B------:R-:W-:Y:S01]  /*0e60*/  FADD.FTZ R88, R88, R205 ;  /* 0x000000cd58587221 */ /* 0x000fe20000010000 */
[----:B------:R-:W-:Y:S01]  /*0e70*/  FFMA.FTZ R68, R203, R205, R68 ;  /* 0x000000cdcb447223 */ /* 0x000fe20000010044 */
[----:B------:R-:W-:Y:S01]  /*0e80*/  SHF.L.U32 R180, R180, 0x10, RZ ;  /* 0x00000010b4b47819 */ /* 0x000fe200000006ff */
[----:B------:R-:W-:Y:S01]  /*0e90*/  FMUL.FTZ R208, R207, R208 ;  /* 0x000000d0cfd07220 */ /* 0x000fe20000410000 */
[----:B------:R-:W-:Y:S01]  /*0ea0*/  SHF.L.U32 R205, R18, 0x10, RZ ;  /* 0x0000001012cd7819 */ /* 0x000fe200000006ff */
[----:B------:R-:W-:Y:S01]  /*0eb0*/  FMUL.FTZ R176, R176, R184 ;  /* 0x000000b8b0b07220 */ /* 0x000fe20000410000 */
[C---:B------:R-:W-:Y:S01]  /*0ec0*/  SHF.L.U32 R217, R177.reuse, 0x10, RZ ;  /* 0x00000010b1d97819 */ /* 0x040fe200000006ff */
[----:B------:R-:W-:Y:S01]  /*0ed0*/  FADD.FTZ R124, R124, R213 ;  /* 0x000000d57c7c7221 */ /* 0x000fe20000010000 */
[----:B------:R-:W-:Y:S01]  /*0ee0*/  PRMT R177, R177, 0x7632, R177 ;  /* 0x00007632b1b17816 */ /* 0x000fe200000000b1 */
[-C--:B------:R-:W-:Y:S01]  /*0ef0*/  FFMA.FTZ R205, R205, R180.reuse, R176 ;  /* 0x000000b4cdcd7223 */ /* 0x080fe200000100b0 */
[----:B------:R-:W-:Y:S01]  /*0f00*/  FFMA.FTZ R108, R203, R213, R108 ;  /* 0x000000d5cb6c7223 */ /* 0x000fe2000001006c */
[----:B------:R-:W-:Y:S01]  /*0f10*/  FADD.FTZ R89, R89, R180 ;  /* 0x000000b459597221 */ /* 0x000fe20000010000 */
[----:B------:R-:W-:Y:S01]  /*0f20*/  FFMA.FTZ R69, R208, R180, R69 ;  /* 0x000000b4d0457223 */ /* 0x000fe20000010045 */
[----:B------:R-:W-:Y:S01]  /*0f30*/  SHF.L.U32 R176, R65, 0x10, RZ ;  /* 0x0000001041b07819 */ /* 0x000fe200000006ff */
[----:B------:R-:W-:Y:S01]  /*0f40*/  FMUL.FTZ R213, R207, R186 ;  /* 0x000000bacfd57220 */ /* 0x000fe20000410000 */
[----:B------:R-:W-:Y:S01]  /*0f50*/  SHF.L.U32 R185, R181, 0x10, RZ ;  /* 0x00000010b5b97819 */ /* 0x000fe200000006ff */
[----:B------:R-:W-:Y:S01]  /*0f60*/  FADD.FTZ R218, -R247, R187 ;  /* 0x000000bbf7da7221 */ /* 0x000fe20000010100 */
[----:B------:R-:W-:Y:S01]  /*0f70*/  SHF.L.U32 R180, R177, 0x10, RZ ;  /* 0x00000010b1b47819 */ /* 0x000fe200000006ff */
[-C--:B------:R-:W-:Y:S01]  /*0f80*/  FMUL.FTZ R223, R176, R217.reuse ;  /* 0x000000d9b0df7220 */ /* 0x080fe20000410000 */
[----:B------:R-:W-:Y:S01]  /*0f90*/  PRMT R181, R181, 0x7632, R181 ;  /* 0x00007632b5b57816 */ /* 0x000fe200000000b5 */
[----:B------:R-:W-:Y:S01]  /*0fa0*/  FADD.FTZ R126, R126, R217 ;  /* 0x000000d97e7e7221 */ /* 0x000fe20000010000 */
[----:B------:R-:W-:Y:S01]  /*0fb0*/  SHF.L.U32 R177, R193, 0x10, RZ ;  /* 0x00000010c1b17819 */ /* 0x000fe200000006ff */
[----:B------:R-:W-:Y:S01]  /*0fc0*/  FFMA.FTZ R110, R213, R217, R110 ;  /* 0x000000d9d56e7223 */ /* 0x000fe2000001006e */
        /* <DEDUP_REMOVED lines=11> */
[----:B------:R-:W-:Y:S01]  /*1080*/  SHF.L.U32 R176, R66, 0x10, RZ ;  /* 0x0000001042b07819 */ /* 0x000fe200000006ff */
[-C--:B------:R-:W-:Y:S01]  /*1090*/  FFMA.FTZ R210, R210, R185.reuse, R223 ;  /* 0x000000b9d2d27223 */ /* 0x080fe200000100df */
[----:B------:R-:W-:Y:S01]  /*10a0*/  FADD.FTZ R90, R90, R185 ;  /* 0x000000b95a5a7221 */ /* 0x000fe20000010000 */
[----:B------:R-:W-:Y:S01]  /*10b0*/  FFMA.FTZ R70, R213, R185, R70 ;  /* 0x000000b9d5467223 */ /* 0x000fe20000010046 */
[----:B------:R-:W-:Y:S01]  /*10c0*/  SHF.L.U32 R177, R182, 0x10, RZ ;  /* 0x00000010b6b17819 */ /* 0x000fe200000006ff */
[----:B------:R-:W-:Y:S01]  /*10d0*/  FMUL.FTZ R185, R176, R181 ;  /* 0x000000b5b0b97220 */ /* 0x000fe20000410000 */
[----:B------:R-:W-:Y:S01]  /*10e0*/  PRMT R182, R182, 0x7632, R182 ;  /* 0x00007632b6b67816 */ /* 0x000fe200000000b6 */
[C---:B------:R-:W-:Y:S01]  /*10f0*/  FADD.FTZ R188, -R247.reuse, R188 ;  /* 0x000000bcf7bc7221 */ /* 0x040fe20000010100 */
[----:B------:R-:W-:Y:S01]  /*1100*/  SHF.L.U32 R178, R178, 0x10, RZ ;  /* 0x00000010b2b27819 */ /* 0x000fe200000006ff */
[----:B------:R-:W-:Y:S01]  /*1110*/  FADD.FTZ R190, -R247, R190 ;  /* 0x000000bef7be7221 */ /* 0x000fe20000010100 */
[----:B------:R-:W-:Y:S01]  /*1120*/  SHF.L.U32 R176, R196, 0x10, RZ ;  /* 0x00000010c4b07819 */ /* 0x000fe200000006ff */
[C---:B------:R-:W-:Y:S01]  /*1130*/  FMUL.FTZ R223, R207.reuse, R188 ;  /* 0x000000bccfdf7220 */ /* 0x040fe20000410000 */
[----:B------:R-:W-:Y:S01]  /*1140*/  SHF.L.U32 R182, R182, 0x10, RZ ;  /* 0x00000010b6b67819 */ /* 0x000fe200000006ff */
[----:B------:R-:W-:Y:S01]  /*1150*/  FMUL.FTZ R243, R207, R190 ;  /* 0x000000becff37220 */ /* 0x000fe20000410000 */
[----:B------:R-:W-:Y:S01]  /*1160*/  SHF.L.U32 R183, R183, 0x10, RZ ;  /* 0x00000010b7b77819 */ /* 0x000fe200000006ff */
[----:B------:R-:W-:Y:S01]  /*1170*/  FMUL.FTZ R176, R176, R178 ;  /* 0x000000b2b0b07220 */ /* 0x000fe20000410000 */
[-C--:B------:R-:W-:Y:S01]  /*1180*/  FFMA.FTZ R220, R220, R177.reuse, R185 ;  /* 0x000000b1dcdc7223 */ /* 0x080fe200000100b9 */
[----:B------:R-:W-:Y:S01]  /*1190*/  FADD.FTZ R92, R92, R177 ;  /* 0x000000b15c5c7221 */ /* 0x000fe20000010000 */
[----:B------:R-:W-:Y:S01]  /*11a0*/  FFMA.FTZ R72, R223, R177, R72 ;  /* 0x000000b1df487223 */ /* 0x000fe20000010048 */
[----:B------:R-:W-:Y:S01]  /*11b0*/  FFMA.FTZ R233, R233, R182, R176 ;  /* 0x000000b6e9e97223 */ /* 0x000fe200000100b0 */
[----:B------:R-:W-:Y:S01]  /*11c0*/  SHF.L.U32 R176, R67, 0x10, RZ ;  /* 0x0000001043b07819 */ /* 0x000fe200000006ff */
[----:B------:R-:W-:Y:S01]  /*11d0*/  FADD.FTZ R234, -R247, R189 ;  /* 0x000000bdf7ea7221 */ /* 0x000fe20000010100 */
[----:B------:R-:W-:Y:S01]  /*11e0*/  FFMA.FTZ R177, R203, R202, RZ ;  /* 0x000000cacbb17223 */ /* 0x000fe200000100ff */
[-C--:B------:R-:W-:Y:S01]  /*11f0*/  FFMA.FTZ R114, R243, R179.reuse, R114 ;  /* 0x000000b3f3727223 */ /* 0x080fe20000010072 */
[----:B------:R-:W-:Y:S01]  /*1200*/  FADD.FTZ R129, R129, R178 ;  /* 0x000000b281817221 */ /* 0x000fe20000010000 */
[----:B------:R-:W-:Y:S01]  /*1210*/  FMUL.FTZ R176, R176, R179 ;  /* 0x000000b3b0b07220 */ /* 0x000fe20000410000 */
[----:B------:R-:W-:Y:S01]  /*1220*/  FMUL.FTZ R234, R207, R234 ;  /* 0x000000eacfea7220 */ /* 0x000fe20000410000 */
[----:B------:R-:W-:Y:S01]  /*1230*/  FADD.FTZ R248, -R247, R191 ;  /* 0x000000bff7f87221 */ /* 0x000fe20000010100 */
[----:B------:R-:W-:Y:S01]  /*1240*/  FADD.FTZ R127, R127, R180 ;  /* 0x000000b47f7f7221 */ /* 0x000fe20000010000 */
[----:B------:R-:W-:Y:S01]  /*1250*/  FFMA.FTZ R241, R241, R183, R176 ;  /* 0x000000b7f1f17223 */ /* 0x000fe200000100b0 */
[----:B------:R-:W-:Y:S01]  /*1260*/  FADD.FTZ R176, RZ, R202 ;  /* 0x000000caffb07221 */ /* 0x000fe20000010000 */
[----:B------:R-:W-:Y:S01]  /*1270*/  FFMA.FTZ R113, R234, R178, R113 ;  /* 0x000000b2ea717223 */ /* 0x000fe20000010071 */
[----:B------:R-:W-:Y:S01]  /*1280*/  FMUL.FTZ R248, R207, R248 ;  /* 0x000000f8cff87220 */ /* 0x000fe20000410000 */
[----:B------:R-:W-:Y:S01]  /*1290*/  FFMA.FTZ R111, R218, R180, R111 ;  /* 0x000000b4da6f7223 */ /* 0x000fe2000001006f */
[----:B------:R-:W-:Y:S01]  /*12a0*/  FADD.FTZ R179, R176, R205 ;  /* 0x000000cdb0b37221 */ /* 0x000fe20000010000 */
[----:B------:R-:W-:Y:S01]  /*12b0*/  FFMA.FTZ R176, R208, R205, R177 ;  /* 0x000000cdd0b07223 */ /* 0x000fe200000100b1 */
[----:B------:R-:W-:Y:S01]  /*12c0*/  FFMA.FTZ R115, R248, R250, R115 ;  /* 0x000000faf8737223 */ /* 0x000fe20000010073 */
[----:B------:R-:W-:Y:S01]  /*12d0*/  FADD.FTZ R128, R128, R181 ;  /* 0x000000b580807221 */ /* 0x000fe20000010000 */
        /* <DEDUP_REMOVED lines=14> */
[----:B------:R-:W-:-:S02]  /*13c0*/  FFMA.FTZ R75, R248, R252, R75 ;  /* 0x000000fcf84b7223 */ /* 0x000fc4000001004b */
[----:B------:R-:W-:Y:S01]  /*13d0*/  FADD.FTZ R251, R178, R241 ;  /* 0x000000f1b2fb7221 */ /* 0x000fe20000010000 */
[----:B------:R-:W-:-:S03]  /*13e0*/  FFMA.FTZ R177, R243, R241, R176 ;  /* 0x000000f1f3b17223 */ /* 0x000fc600000100b0 */
[----:B------:R-:W-:Y:S01]  /*13f0*/  FADD.FTZ R251, R251, R0 ;  /* 0x00000000fbfb7221 */ /* 0x000fe20000010000 */
[----:B------:R-:W-:-:S07]  /*1400*/  FFMA.FTZ R250, R248, R0, R177 ;  /* 0x00000000f8fa7223 */ /* 0x000fce00000100b1 */
.L_x_968:
[----:B-1-3--:R-:W-:Y:S05]  /*1410*/  BSYNC.RECONVERGENT B0 ;  /* 0x0000000000007941 */ /* 0x00afea0003800200 */
.L_x_967:
[----:B------:R-:W-:Y:S04]  /*1420*/  BSSY.RECONVERGENT B0, `(.L_x_969) ;  /* 0x000008b000007945 */ /* 0x000fe80003800200 */
[----:B------:R-:W-:Y:S05]  /*1430*/  @!P4 BRA `(.L_x_970) ;  /* 0x000000080024c947 */ /* 0x000fea0003800000 */
[----:B------:R-:W0:Y:S08]  /*1440*/  LDC.64 R176, c[0x0][0x430] ;  /* 0x00010c00ffb07b82 */ /* 0x000e300000000a00 */
[----:B------:R-:W1:Y:S08]  /*1450*/  LDC.64 R188, c[0x0][0x3a8] ;  /* 0x0000ea00ffbc7b82 */ /* 0x000e700000000a00 */
[----:B------:R-:W2:Y:S01]  /*1460*/  LDC.64 R184, c[0x0][0x428] ;  /* 0x00010a00ffb87b82 */ /* 0x000ea20000000a00 */
[----:B0-----:R-:W-:-:S06]  /*1470*/  IMAD.WIDE.U32 R176, R249, 0x10, R176 ;  /* 0x00000010f9b07825 */ /* 0x001fcc00078e00b0 */
[----:B------:R-:W3:Y:S01]  /*1480*/  LDG.E.128 R176, desc[UR12][R176.64] ;  /* 0x0000000cb0b07981 */ /* 0x000ee2000c1e1d00 */
[----:B-1----:R-:W-:-:S05]  /*1490*/  IMAD.WIDE.U32 R188, R249, 0x20, R188 ;  /* 0x00000020f9bc7825 */ /* 0x002fca00078e00bc */
[----:B------:R-:W4:Y:S01]  /*14a0*/  LDG.E.128 R180, desc[UR12][R188.64] ;  /* 0x0000000cbcb47981 */ /* 0x000f22000c1e1d00 */
[----:B--2---:R-:W-:-:S06]  /*14b0*/  IMAD.WIDE.U32 R184, R249, 0x10, R184 ;  /* 0x00000010f9b87825 */ /* 0x004fcc00078e00b8 */
[----:B------:R-:W2:Y:S04]  /*14c0*/  LDG.E.128 R184, desc[UR12][R184.64] ;  /* 0x0000000cb8b87981 */ /* 0x000ea8000c1e1d00 */
[----:B------:R-:W2:Y:S01]  /*14d0*/  LDG.E.128 R188, desc[UR12][R188.64+0x10] ;  /* 0x0000100cbcbc7981 */ /* 0x000ea2000c1e1d00 */
[----:B------:R-:W-:-:S04]  /*14e0*/  ISETP.NE.U32.AND P0, PT, RZ, UR14, PT ;  /* 0x0000000eff007c0c */ /* 0x000fc8000bf05070 */
[----:B------:R-:W-:-:S13]  /*14f0*/  ISETP.NE.AND.EX P0, PT, RZ, UR15, PT, P0 ;  /* 0x0000000fff007c0c */ /* 0x000fda000bf05300 */
[----:B------:R-:W0:Y:S01]  /*1500*/  @P0 LDC.64 R200, c[0x0][0x438] ;  /* 0x00010e00ffc80b82 */ /* 0x000e220000000a00 */
[----:B------:R-:W-:Y:S01]  /*1510*/  SHF.L.U32 R204, R48, 0x10, RZ ;  /* 0x0000001030cc7819 */ /* 0x000fe200000006ff */
[----:B0-----:R-:W-:-:S05]  /*1520*/  @P0 IMAD.WIDE.U32 R200, R249, 0x20, R200 ;  /* 0x00000020f9c80825 */ /* 0x001fca00078e00c8 */
[----:B------:R-:W5:Y:S04]  /*1530*/  @P0 LDG.E.128 R40, desc[UR12][R200.64] ;  /* 0x0000000cc8280981 */ /* 0x000f68000c1e1d00 */
[----:B------:R0:W5:Y:S01]  /*1540*/  @P0 LDG.E.128 R36, desc[UR12][R200.64+0x10] ;  /* 0x0000100cc8240981 */ /* 0x000162000c1e1d00 */
[----:B------:R-:W-:Y:S02]  /*1550*/  SHF.L.U32 R214, R12, 0x10, RZ ;  /* 0x000000100cd67819 */ /* 0x000fe400000006ff */
[----:B------:R-:W-:Y:S02]  /*1560*/  SHF.L.U32 R231, R14, 0x10, RZ ;  /* 0x000000100ee77819 */ /* 0x000fe400000006ff */
[----:B------:R-:W-:Y:S02]  /*1570*/  SHF.L.U32 R235, R47, 0x10, RZ ;  /* 0x000000102feb7819 */ /* 0x000fe400000006ff */
[----:B------:R-:W-:-:S02]  /*1580*/  SHF.L.U32 R245, R16, 0x10, RZ ;  /* 0x0000001010f57819 */ /* 0x000fc400000006ff */
[----:B------:R-:W-:Y:S02]  /*1590*/  IADD3 R249, PT, PT, R249, 0x100, RZ ;  /* 0x00000100f9f97810 */ /* 0x000fe40007ffe0ff */
[C---:B---3--:R-:W-:Y:S02]  /*15a0*/  SHF.L.U32 R211, R176.reuse, 0x10, RZ ;  /* 0x00000010b0d37819 */ /* 0x048fe400000006ff */
[----:B------:R-:W-:Y:S01]  /*15b0*/  PRMT R176, R176, 0x7632, R176 ;  /* 0x00007632b0b07816 */ /* 0x000fe200000000b0 */
[----:B----4-:R-:W-:Y:S02]  /*15c0*/  FADD.FTZ R180, -R247, R180 ;  /* 0x000000b4f7b47221 */ /* 0x010fe40000010100 */
[----:B------:R-:W-:Y:S01]  /*15d0*/  FMUL.FTZ R219, R204, R211 ;  /* 0x000000d3ccdb7220 */ /* 0x000fe20000410000 */
[----:B------:R-:W-:Y:S01]  /*15e0*/  SHF.L.U32 R204, R44, 0x10, RZ ;  /* 0x000000102ccc7819 */ /* 0x000fe200000006ff */
[----:B0----5:R-:W-:Y:S01]  /*15f0*/  FMUL.FTZ R201, R207, R180 ;  /* 0x000000b4cfc97220 */ /* 0x021fe20000410000 */
[----:B------:R-:W-:-:S02]  /*1600*/  SHF.L.U32 R180, R176, 0x10, RZ ;  /* 0x00000010b0b47819 */ /* 0x000fc400000006ff */
[----:B------:R-:W-:Y:S02]  /*1610*/  SHF.L.U32 R176, R11, 0x10, RZ ;  /* 0x000000100bb07819 */ /* 0x000fe400000006ff */
[C---:B--2---:R-:W-:Y:S02]  /*1620*/  SHF.L.U32 R209, R184.reuse, 0x10, RZ ;  /* 0x00000010b8d17819 */ /* 0x044fe400000006ff */
[----:B------:R-:W-:Y:S01]  /*1630*/  PRMT R184, R184, 0x7632, R184 ;  /* 0x00007632b8b87816 */ /* 0x000fe200000000b8 */
[----:B------:R-:W-:Y:S02]  /*1640*/  FADD.FTZ R206, -R247, R181 ;  /* 0x000000b5f7ce7221 */ /* 0x000fe40000010100 */
[----:B------:R-:W-:Y:S01]  /*1650*/  FFMA.FTZ R200, R204, R209, R219 ;  /* 0x000000d1ccc87223 */ /* 0x000fe200000100db */
[----:B------:R-:W-:Y:S01]  /*1660*/  SHF.L.U32 R184, R184, 0x10, RZ ;  /* 0x00000010b8b87819 */ /* 0x000fe200000006ff */
[----:B------:R-:W-:Y:S01]  /*1670*/  FMUL.FTZ R181, R176, R180 ;  /* 0x000000b4b0b57220 */ /* 0x000fe20000410000 */
[----:B------:R-:W-:Y:S01]  /*1680*/  SHF.L.U32 R204, R10, 0x10, RZ ;  /* 0x000000100acc7819 */ /* 0x000fe200000006ff */
[----:B------:R-:W-:Y:S01]  /*1690*/  FMUL.FTZ R206, R207, R206 ;  /* 0x000000cecfce7220 */ /* 0x000fe20000410000 */
[----:B------:R-:W-:-:S03]  /*16a0*/  SHF.L.U32 R176, R49, 0x10, RZ ;  /* 0x0000001031b07819 */ /* 0x000fc600000006ff */
[----:B------:R-:W-:Y:S01]  /*16b0*/  FFMA.FTZ R204, R204, R184, R181 ;  /* 0x000000b8cccc7223 */ /* 0x000fe200000100b5 */
[----:B------:R-:W-:Y:S01]  /*16c0*/  SHF.L.U32 R181, R177, 0x10, RZ ;  /* 0x00000010b1b57819 */ /* 0x000fe200000006ff */
[----:B------:R-:W-:Y:S01]  /*16d0*/  FADD.FTZ R182, -R247, R182 ;  /* 0x000000b6f7b67221 */ /* 0x000fe20000010100 */
[----:B------:R-:W-:Y:S01]  /*16e0*/  FADD.FTZ R25, R25, R180 ;  /* 0x000000b419197221 */ /* 0x000fe20000010000 */
[----:B------:R-:W-:Y:S01]  /*16f0*/  FFMA.FTZ R21, R206, R180, R21 ;  /* 0x000000b4ce157223 */ /* 0x000fe20000010015 */
[----:B------:R-:W-:Y:S01]  /*1700*/  FADD.FTZ R32, R32, R209 ;  /* 0x000000d120207221 */ /* 0x000fe20000010000 */
[C---:B------:R-:W-:Y:S01]  /*1710*/  FFMA.FTZ R28, R201.reuse, R209, R28 ;  /* 0x000000d1c91c7223 */ /* 0x040fe2000001001c */
[----:B------:R-:W-:Y:S01]  /*1720*/  FMUL.FTZ R180, R176, R181 ;  /* 0x000000b5b0b47220 */ /* 0x000fe20000410000 */
[----:B------:R-:W-:Y:S01]  /*1730*/  FADD.FTZ R24, R24, R211 ;  /* 0x000000d318187221 */ /* 0x000fe20000010000 */
[----:B------:R-:W-:Y:S01]  /*1740*/  FFMA.FTZ R20, R201, R211, R20 ;  /* 0x000000d3c9147223 */ /* 0x000fe20000010014 */
[----:B------:R-:W-:Y:S01]  /*1750*/  SHF.L.U32 R209, R45, 0x10, RZ ;  /* 0x000000102dd17819 */ /* 0x000fe200000006ff */
[----:B------:R-:W-:Y:S01]  /*1760*/  FMUL.FTZ R211, R207, R182 ;  /* 0x000000b6cfd37220 */ /* 0x000fe20000410000 */
[----:B------:R-:W-:-:S02]  /*1770*/  SHF.L.U32 R176, R185, 0x10, RZ ;  /* 0x00000010b9b07819 */ /* 0x000fc400000006ff */
[----:B------:R-:W-:Y:S02]  /*1780*/  PRMT R177, R177, 0x7632, R177 ;  /* 0x00007632b1b17816 */ /* 0x000fe400000000b1 */
[----:B------:R-:W-:Y:S01]  /*1790*/  PRMT R185, R185, 0x7632, R185 ;  /* 0x00007632b9b97816 */ /* 0x000fe200000000b9 */
[-C--:B------:R-:W-:Y:S01]  /*17a0*/  FFMA.FTZ R209, R209, R176.reuse, R180 ;  /* 0x000000b0d1d17223 */ /* 0x080fe200000100b4 */
[----:B------:R-:W-:Y:S01]  /*17b0*/  FADD.FTZ R34, R34, R176 ;  /* 0x000000b022227221 */ /* 0x000fe20000010000 */
[----:B------:R-:W-:Y:S01]  /*17c0*/  FFMA.FTZ R30, R211, R176, R30 ;  /* 0x000000b0d31e7223 */ /* 0x000fe2000001001e */
[----:B------:R-:W-:Y:S02]  /*17d0*/  SHF.L.U32 R180, R177, 0x10, RZ ;  /* 0x00000010b1b47819 */ /* 0x000fe400000006ff */
[----:B------:R-:W-:Y:S02]  /*17e0*/  SHF.L.U32 R176, R13, 0x10, RZ ;  /* 0x000000100db07819 */ /* 0x000fe400000006ff */
[----:B------:R-:W-:Y:S01]  /*17f0*/  SHF.L.U32 R185, R185, 0x10, RZ ;  /* 0x00000010b9b97819 */ /* 0x000fe200000006ff */
[----:B------:R-:W-:-:S02]  /*1800*/  FADD.FTZ R216, -R247, R183 ;  /* 0x000000b7f7d87221 */ /* 0x000fc40000010100 */
[----:B------:R-:W-:Y:S01]  /*1810*/  FMUL.FTZ R177, R176, R180 ;  /* 0x000000b4b0b17220 */ /* 0x000fe20000410000 */
[----:B------:R-:W-:Y:S01]  /*1820*/  SHF.L.U32 R176, R50, 0x10, RZ ;  /* 0x0000001032b07819 */ /* 0x000fe200000006ff */
[----:B------:R-:W-:Y:S02]  /*1830*/  FMUL.FTZ R216, R207, R216 ;  /* 0x000000d8cfd87220 */ /* 0x000fe40000410000 */
[----:B------:R-:W-:Y:S01]  /*1840*/  FFMA.FTZ R214, R214, R185, R177 ;  /* 0x000000b9d6d67223 */ /* 0x000fe200000100b1 */
[----:B------:R-:W-:Y:S01]  /*1850*/  SHF.L.U32 R177, R178, 0x10, RZ ;  /* 0x00000010b2b17819 */ /* 0x000fe200000006ff */
[----:B------:R-:W-:Y:S01]  /*1860*/  FADD.FTZ R188, -R247, R188 ;  /* 0x000000bcf7bc7221 */ /* 0x000fe20000010100 */
[----:B------:R-:W-:Y:S01]  /*1870*/  FADD.FTZ R27, R27, R180 ;  /* 0x000000b41b1b7221 */ /* 0x000fe20000010000 */
[----:B------:R-:W-:Y:S01]  /*1880*/  FFMA.FTZ R23, R216, R180, R23 ;  /* 0x000000b4d8177223 */ /* 0x000fe20000010017 */
[----:B------:R-:W-:Y:S01]  /*1890*/  SHF.L.U32 R219, R46, 0x10, RZ ;  /* 0x000000102edb7819 */ /* 0x000fe200000006ff */
[----:B------:R-:W-:Y:S01]  /*18a0*/  FMUL.FTZ R180, R176, R177 ;  /* 0x000000b1b0b47220 */ /* 0x000fe20000410000 */
[----:B------:R-:W-:Y:S01]  /*18b0*/  SHF.L.U32 R176, R186, 0x10, RZ ;  /* 0x00000010bab07819 */ /* 0x000fe200000006ff */
[----:B------:R-:W-:Y:S01]  /*18c0*/  FMUL.FTZ R221, R207, R188 ;  /* 0x000000bccfdd7220 */ /* 0x000fe20000410000 */
[----:B------:R-:W-:-:S02]  /*18d0*/  PRMT R178, R178, 0x7632, R178 ;  /* 0x00007632b2b27816 */ /* 0x000fc400000000b2 */
[----:B------:R-:W-:Y:S01]  /*18e0*/  PRMT R186, R186, 0x7632, R186 ;  /* 0x00007632baba7816 */ /* 0x000fe200000000ba */
[-C--:B------:R-:W-:Y:S01]  /*18f0*/  FFMA.FTZ R219, R219, R176.reuse, R180 ;  /* 0x000000b0dbdb7223 */ /* 0x080fe200000100b4 */
[----:B------:R-:W-:Y:S01]  /*1900*/  FADD.FTZ R160, R160, R176 ;  /* 0x000000b0a0a07221 */ /* 0x000fe20000010000 */
[----:B------:R-:W-:Y:S01]  /*1910*/  FFMA.FTZ R96, R221, R176, R96 ;  /* 0x000000b0dd607223 */ /* 0x000fe20000010060 */
[----:B------:R-:W-:Y:S02]  /*1920*/  SHF.L.U32 R178, R178, 0x10, RZ ;  /* 0x00000010b2b27819 */ /* 0x000fe400000006ff */
[----:B------:R-:W-:Y:S02]  /*1930*/  SHF.L.U32 R176, R15, 0x10, RZ ;  /* 0x000000100fb07819 */ /* 0x000fe400000006ff */
[----:B------:R-:W-:Y:S01]  /*1940*/  SHF.L.U32 R186, R186, 0x10, RZ ;  /* 0x00000010baba7819 */ /* 0x000fe200000006ff */
[----:B------:R-:W-:Y:S02]  /*1950*/  FADD.FTZ R232, -R247, R189 ;  /* 0x000000bdf7e87221 */ /* 0x000fe40000010100 */
[----:B------:R-:W-:Y:S01]  /*1960*/  FMUL.FTZ R176, R176, R178 ;  /* 0x000000b2b0b07220 */ /* 0x000fe20000410000 */
[----:B------:R-:W-:Y:S01]  /*1970*/  FADD.FTZ R76, R76, R177 ;  /* 0x000000b14c4c7221 */ /* 0x000fe20000010000 */
[----:B------:R-:W-:Y:S01]  /*1980*/  FFMA.FTZ R132, R221, R177, R132 ;  /* 0x000000b1dd847223 */ /* 0x000fe20000010084 */
[----:B------:R-:W-:Y:S01]  /*1990*/  FMUL.FTZ R232, R207, R232 ;  /* 0x000000e8cfe87220 */ /* 0x000fe20000410000 */
[----:B------:R-:W-:Y:S01]  /*19a0*/  FFMA.FTZ R231, R231, R186, R176 ;  /* 0x000000bae7e77223 */ /* 0x000fe200000100b0 */
[----:B------:R-:W-:-:S02]  /*19b0*/  SHF.L.U32 R176, R51, 0x10, RZ ;  /* 0x0000001033b07819 */ /* 0x000fc400000006ff */
[----:B------:R-:W-:Y:S01]  /*19c0*/  SHF.L.U32 R177, R179, 0x10, RZ ;  /* 0x00000010b3b17819 */ /* 0x000fe200000006ff */
[----:B------:R-:W-:Y:S01]  /*19d0*/  FADD.FTZ R190, -R247, R190 ;  /* 0x000000bef7be7221 */ /* 0x000fe20000010100 */
[----:B------:R-:W-:Y:S01]  /*19e0*/  FADD.FTZ R77, R77, R178 ;  /* 0x000000b24d4d7221 */ /* 0x000fe20000010000 */
[----:B------:R-:W-:Y:S02]  /*19f0*/  FFMA.FTZ R133, R232, R178, R133 ;  /* 0x000000b2e8857223 */ /* 0x000fe40000010085 */
[-C--:B------:R-:W-:Y:S01]  /*1a00*/  FMUL.FTZ R178, R176, R177.reuse ;  /* 0x000000b1b0b27220 */ /* 0x080fe20000410000 */
[----:B------:R-:W-:Y:S01]  /*1a10*/  SHF.L.U32 R176, R187, 0x10, RZ ;  /* 0x00000010bbb07819 */ /* 0x000fe200000006ff */
[----:B------:R-:W-:Y:S01]  /*1a20*/  FMUL.FTZ R237, R207, R190 ;  /* 0x000000becfed7220 */ /* 0x000fe20000410000 */
[----:B------:R-:W-:Y:S01]  /*1a30*/  PRMT R179, R179, 0x7632, R179 ;  /* 0x00007632b3b37816 */ /* 0x000fe200000000b3 */
[----:B------:R-:W-:Y:S01]  /*1a40*/  FADD.FTZ R78, R78, R177 ;  /* 0x000000b14e4e7221 */ /* 0x000fe20000010000 */
[----:B------:R-:W-:Y:S01]  /*1a50*/  PRMT R187, R187, 0x7632, R187 ;  /* 0x00007632bbbb7816 */ /* 0x000fe200000000bb */
[-C--:B------:R-:W-:Y:S01]  /*1a60*/  FFMA.FTZ R235, R235, R176.reuse, R178 ;  /* 0x000000b0ebeb7223 */ /* 0x080fe200000100b2 */
[----:B------:R-:W-:Y:S01]  /*1a70*/  FFMA.FTZ R134, R237, R177, R134 ;  /* 0x000000b1ed867223 */ /* 0x000fe20000010086 */
[----:B------:R-:W-:Y:S01]  /*1a80*/  SHF.L.U32 R178, R179, 0x10, RZ ;  /* 0x00000010b3b27819 */ /* 0x000fe200000006ff */
[----:B------:R-:W-:Y:S01]  /*1a90*/  FADD.FTZ R246, -R247, R191 ;  /* 0x000000bff7f67221 */ /* 0x000fe20000010100 */
[----:B------:R-:W-:Y:S01]  /*1aa0*/  SHF.L.U32 R177, R17, 0x10, RZ ;  /* 0x0000001011b17819 */ /* 0x000fe200000006ff */
[----:B------:R-:W-:Y:S01]  /*1ab0*/  FADD.FTZ R162, R162, R176 ;  /* 0x000000b0a2a27221 */ /* 0x000fe20000010000 */
[----:B------:R-:W-:Y:S01]  /*1ac0*/  FFMA.FTZ R98, R237, R176, R98 ;  /* 0x000000b0ed627223 */ /* 0x000fe20000010062 */
[----:B------:R-:W-:Y:S01]  /*1ad0*/  SHF.L.U32 R176, R187, 0x10, RZ ;  /* 0x00000010bbb07819 */ /* 0x000fe200000006ff */
[----:B------:R-:W-:Y:S01]  /*1ae0*/  FMUL.FTZ R246, R207, R246 ;  /* 0x000000f6cff67220 */ /* 0x000fe20000410000 */
[----:B------:R-:W-:Y:S01]  /*1af0*/  FMUL.FTZ R180, R177, R178 ;  /* 0x000000b2b1b47220 */ /* 0x000fe20000410000 */
[----:B------:R-:W-:Y:S01]  /*1b00*/  FADD.FTZ R251, R251, R200 ;  /* 0x000000c8fbfb7221 */ /* 0x000fe20000010000 */
[----:B------:R-:W-:Y:S01]  /*1b10*/  FFMA.FTZ R177, R201, R200, R250 ;  /* 0x000000c8c9b17223 */ /* 0x000fe200000100fa */
[----:B------:R-:W-:Y:S01]  /*1b20*/  FADD.FTZ R163, R163, R176 ;  /* 0x000000b0a3a37221 */ /* 0x000fe20000010000 */
[-C--:B------:R-:W-:Y:S01]  /*1b30*/  FFMA.FTZ R245, R245, R176.reuse, R180 ;  /* 0x000000b0f5f57223 */ /* 0x080fe200000100b4 */
[C---:B------:R-:W-:Y:S01]  /*1b40*/  FFMA.FTZ R99, R246.reuse, R176, R99 ;  /* 0x000000b0f6637223 */ /* 0x040fe20000010063 */
[----:B------:R-:W-:Y:S01]  /*1b50*/  FADD.FTZ R79, R79, R178 ;  /* 0x000000b24f4f7221 */ /* 0x000fe20000010000 */
[----:B------:R-:W-:Y:S01]  /*1b60*/  FFMA.FTZ R135, R246, R178, R135 ;  /* 0x000000b2f6877223 */ /* 0x000fe20000010087 */
[----:B------:R-:W-:Y:S01]  /*1b70*/  FADD.FTZ R176, R251, R204 ;  /* 0x000000ccfbb07221 */ /* 0x000fe20000010000 */
[----:B------:R-:W-:-:S03]  /*1b80*/  FFMA.FTZ R178, R206, R204, R177 ;  /* 0x000000ccceb27223 */ /* 0x000fc600000100b1 */
        /* <DEDUP_REMOVED lines=20> */
.L_x_970:
[----:B------:R-:W-:Y:S05]  /*1cd0*/  BSYNC.RECONVERGENT B0 ;  /* 0x0000000000007941 */ /* 0x000fea0003800200 */
.L_x_969:
[----:B------:R-:W-:Y:S04]  /*1ce0*/  BSSY.RECONVERGENT B0, `(.L_x_971) ;  /* 0x000008a000007945 */ /* 0x000fe80003800200 */
[----:B------:R-:W-:Y:S05]  /*1cf0*/  @!P3 BRA `(.L_x_972) ;  /* 0x000000080020b947 */ /* 0x000fea0003800000 */
[----:B------:R-:W0:Y:S08]  /*1d00*/  LDC.64 R226, c[0x0][0x3a8] ;  /* 0x0000ea00ffe27b82 */ /* 0x000e300000000a00 */
[----:B------:R-:W1:Y:S08]  /*1d10*/  LDC.64 R184, c[0x0][0x430] ;  /* 0x00010c00ffb87b82 */ /* 0x000e700000000a00 */
[----:B------:R-:W2:Y:S01]  /*1d20*/  LDC.64 R188, c[0x0][0x428] ;  /* 0x00010a00ffbc7b82 */ /* 0x000ea20000000a00 */
[----:B0-----:R-:W-:-:S05]  /*1d30*/  IMAD.WIDE.U32 R226, R249, 0x20, R226 ;  /* 0x00000020f9e27825 */ /* 0x001fca00078e00e2 */
[----:B------:R-:W3:Y:S01]  /*1d40*/  LDG.E.128 R176, desc[UR12][R226.64] ;  /* 0x0000000ce2b07981 */ /* 0x000ee2000c1e1d00 */
[----:B-1----:R-:W-:-:S03]  /*1d50*/  IMAD.WIDE.U32 R184, R249, 0x10, R184 ;  /* 0x00000010f9b87825 */ /* 0x002fc600078e00b8 */
[----:B------:R0:W4:Y:S04]  /*1d60*/  LDG.E.128 R180, desc[UR12][R226.64+0x10] ;  /* 0x0000100ce2b47981 */ /* 0x000128000c1e1d00 */
[----:B------:R-:W4:Y:S01]  /*1d70*/  LDG.E.128 R184, desc[UR12][R184.64] ;  /* 0x0000000cb8b87981 */ /* 0x000f22000c1e1d00 */
[----:B--2---:R-:W-:-:S06]  /*1d80*/  IMAD.WIDE.U32 R188, R249, 0x10, R188 ;  /* 0x00000010f9bc7825 */ /* 0x004fcc00078e00bc */
[----:B------:R-:W2:Y:S01]  /*1d90*/  LDG.E.128 R188, desc[UR12][R188.64] ;  /* 0x0000000cbcbc7981 */ /* 0x000ea2000c1e1d00 */
[----:B------:R-:W-:-:S04]  /*1da0*/  ISETP.NE.U32.AND P0, PT, RZ, UR14, PT ;  /* 0x0000000eff007c0c */ /* 0x000fc8000bf05070 */
[----:B------:R-:W-:-:S13]  /*1db0*/  ISETP.NE.AND.EX P0, PT, RZ, UR15, PT, P0 ;  /* 0x0000000fff007c0c */ /* 0x000fda000bf05300 */
[----:B------:R-:W1:Y:S01]  /*1dc0*/  @P0 LDC.64 R224, c[0x0][0x438] ;  /* 0x00010e00ffe00b82 */ /* 0x000e620000000a00 */
[----:B------:R-:W-:Y:S02]  /*1dd0*/  SHF.L.U32 R212, R52, 0x10, RZ ;  /* 0x0000001034d47819 */ /* 0x000fe400000006ff */
[----:B------:R-:W-:Y:S02]  /*1de0*/  SHF.L.U32 R222, R53, 0x10, RZ ;  /* 0x0000001035de7819 */ /* 0x000fe400000006ff */
[----:B------:R-:W-:Y:S01]  /*1df0*/  SHF.L.U32 R228, R4, 0x10, RZ ;  /* 0x0000001004e47819 */ /* 0x000fe200000006ff */
[----:B-1----:R-:W-:-:S05]  /*1e00*/  @P0 IMAD.WIDE.U32 R224, R249, 0x20, R224 ;  /* 0x00000020f9e00825 */ /* 0x002fca00078e00e0 */
[----:B------:R-:W5:Y:S04]  /*1e10*/  @P0 LDG.E.128 R168, desc[UR12][R224.64] ;  /* 0x0000000ce0a80981 */ /* 0x000f68000c1e1d00 */
[----:B------:R1:W5:Y:S01]  /*1e20*/  @P0 LDG.E.128 R172, desc[UR12][R224.64+0x10] ;  /* 0x0000100ce0ac0981 */ /* 0x000362000c1e1d00 */
[----:B0-----:R-:W-:Y:S02]  /*1e30*/  SHF.L.U32 R227, R54, 0x10, RZ ;  /* 0x0000001036e37819 */ /* 0x001fe400000006ff */
[----:B------:R-:W-:Y:S02]  /*1e40*/  SHF.L.U32 R238, R6, 0x10, RZ ;  /* 0x0000001006ee7819 */ /* 0x000fe400000006ff */
[----:B------:R-:W-:Y:S02]  /*1e50*/  SHF.L.U32 R236, R55, 0x10, RZ ;  /* 0x0000001037ec7819 */ /* 0x000fe400000006ff */
[----:B------:R-:W-:-:S02]  /*1e60*/  SHF.L.U32 R242, R8, 0x10, RZ ;  /* 0x0000001008f27819 */ /* 0x000fc400000006ff */
[----:B-1----:R-:W-:Y:S01]  /*1e70*/  SHF.L.U32 R224, R2, 0x10, RZ ;  /* 0x0000001002e07819 */ /* 0x002fe200000006ff */
[C---:B---3--:R-:W-:Y:S01]  /*1e80*/  FADD.FTZ R226, -R247.reuse, R177 ;  /* 0x000000b1f7e27221 */ /* 0x048fe20000010100 */
[C---:B------:R-:W-:Y:S01]  /*1e90*/  FADD.FTZ R230, -R247.reuse, R179 ;  /* 0x000000b3f7e67221 */ /* 0x040fe20000010100 */
[----:B------:R-:W-:Y:S01]  /*1ea0*/  SHF.L.U32 R177, R56, 0x10, RZ ;  /* 0x0000001038b17819 */ /* 0x000fe200000006ff */
[C---:B------:R-:W-:Y:S01]  /*1eb0*/  FADD.FTZ R176, -R247.reuse, R176 ;  /* 0x000000b0f7b07221 */ /* 0x040fe20000010100 */
[C---:B----4-:R-:W-:Y:S01]  /*1ec0*/  FADD.FTZ R240, -R247.reuse, R181 ;  /* 0x000000b5f7f07221 */ /* 0x050fe20000010100 */
[C---:B------:R-:W-:Y:S01]  /*1ed0*/  FADD.FTZ R178, -R247.reuse, R178 ;  /* 0x000000b2f7b27221 */ /* 0x040fe20000010100 */
[----:B------:R-:W-:Y:S01]  /*1ee0*/  FADD.FTZ R180, -R247, R180 ;  /* 0x000000b4f7b47221 */ /* 0x000fe20000010100 */
[----:B-----5:R-:W-:Y:S01]  /*1ef0*/  FMUL.FTZ R215, R207, R176 ;  /* 0x000000b0cfd77220 */ /* 0x020fe20000410000 */
[----:B------:R-:W-:Y:S01]  /*1f00*/  SHF.L.U32 R176, R3, 0x10, RZ ;  /* 0x0000001003b07819 */ /* 0x000fe200000006ff */
[C---:B------:R-:W-:Y:S01]  /*1f10*/  FMUL.FTZ R225, R207.reuse, R178 ;  /* 0x000000b2cfe17220 */ /* 0x040fe20000410000 */
[C---:B------:R-:W-:Y:S01]  /*1f20*/  SHF.L.U32 R179, R184.reuse, 0x10, RZ ;  /* 0x00000010b8b37819 */ /* 0x040fe200000006ff */
[----:B------:R-:W-:Y:S01]  /*1f30*/  FMUL.FTZ R229, R207, R180 ;  /* 0x000000b4cfe57220 */ /* 0x000fe20000410000 */
[----:B------:R-:W-:Y:S01]  /*1f40*/  PRMT R184, R184, 0x7632, R184 ;  /* 0x00007632b8b87816 */ /* 0x000fe200000000b8 */
[----:B------:R-:W-:Y:S01]  /*1f50*/  FADD.FTZ R182, -R247, R182 ;  /* 0x000000b6f7b67221 */ /* 0x000fe20000010100 */
[----:B------:R-:W-:Y:S01]  /*1f60*/  FMUL.FTZ R226, R207, R226 ;  /* 0x000000e2cfe27220 */ /* 0x000fe20000410000 */
[-C--:B------:R-:W-:Y:S01]  /*1f70*/  FMUL.FTZ R181, R177, R179.reuse ;  /* 0x000000b3b1b57220 */ /* 0x080fe20000410000 */
[----:B------:R-:W-:Y:S01]  /*1f80*/  SHF.L.U32 R184, R184, 0x10, RZ ;  /* 0x00000010b8b87819 */ /* 0x000fe200000006ff */
[----:B------:R-:W-:Y:S01]  /*1f90*/  FADD.FTZ R136, R136, R179 ;  /* 0x000000b388887221 */ /* 0x000fe20000010000 */
[C---:B--2---:R-:W-:Y:S01]  /*1fa0*/  SHF.L.U32 R177, R188.reuse, 0x10, RZ ;  /* 0x00000010bcb17819 */ /* 0x044fe200000006ff */
[----:B------:R-:W-:Y:S01]  /*1fb0*/  FFMA.FTZ R116, R215, R179, R116 ;  /* 0x000000b3d7747223 */ /* 0x000fe20000010074 */
[----:B------:R-:W-:Y:S01]  /*1fc0*/  PRMT R188, R188, 0x7632, R188 ;  /* 0x00007632bcbc7816 */ /* 0x000fe200000000bc */
[----:B------:R-:W-:Y:S01]  /*1fd0*/  FMUL.FTZ R239, R207, R182 ;  /* 0x000000b6cfef7220 */ /* 0x000fe20000410000 */
[----:B------:R-:W-:Y:S01]  /*1fe0*/  SHF.L.U32 R179, R185, 0x10, RZ ;  /* 0x00000010b9b37819 */ /* 0x000fe200000006ff */
[-C--:B------:R-:W-:Y:S01]  /*1ff0*/  FFMA.FTZ R212, R212, R177.reuse, R181 ;  /* 0x000000b1d4d47223 */ /* 0x080fe200000100b5 */
[----:B------:R-:W-:Y:S01]  /*2000*/  FADD.FTZ R100, R100, R177 ;  /* 0x000000b164647221 */ /* 0x000fe20000010000 */
[----:B------:R-:W-:Y:S01]  /*2010*/  FFMA.FTZ R80, R215, R177, R80 ;  /* 0x000000b1d7507223 */ /* 0x000fe20000010050 */
[----:B------:R-:W-:Y:S01]  /*2020*/  SHF.L.U32 R188, R188, 0x10, RZ ;  /* 0x00000010bcbc7819 */ /* 0x000fe200000006ff */
[----:B------:R-:W-:Y:S01]  /*2030*/  FMUL.FTZ R177, R176, R184 ;  /* 0x000000b8b0b17220 */ /* 0x000fe20000410000 */
[----:B------:R-:W-:Y:S01]  /*2040*/  SHF.L.U32 R176, R57, 0x10, RZ ;  /* 0x0000001039b07819 */ /* 0x000fe200000006ff */
[----:B------:R-:W-:Y:S01]  /*2050*/  FADD.FTZ R138, R138, R179 ;  /* 0x000000b38a8a7221 */ /* 0x000fe20000010000 */
[----:B------:R-:W-:Y:S01]  /*2060*/  PRMT R185, R185, 0x7632, R185 ;  /* 0x00007632b9b97816 */ /* 0x000fe200000000b9 */
[----:B------:R-:W-:Y:S01]  /*2070*/  FFMA.FTZ R224, R224, R188, R177 ;  /* 0x000000bce0e07223 */ /* 0x000fe200000100b1 */
[C---:B------:R-:W-:Y:S01]  /*2080*/  SHF.L.U32 R177, R189.reuse, 0x10, RZ ;  /* 0x00000010bdb17819 */ /* 0x040fe200000006ff */
[-C--:B------:R-:W-:Y:S01]  /*2090*/  FMUL.FTZ R181, R176, R179.reuse ;  /* 0x000000b3b0b57220 */ /* 0x080fe20000410000 */
[----:B------:R-:W-:Y:S01]  /*20a0*/  PRMT R189, R189, 0x7632, R189 ;  /* 0x00007632bdbd7816 */ /* 0x000fe200000000bd */
[----:B------:R-:W-:Y:S01]  /*20b0*/  FFMA.FTZ R118, R225, R179, R118 ;  /* 0x000000b3e1767223 */ /* 0x000fe20000010076 */
[----:B------:R-:W-:Y:S01]  /*20c0*/  SHF.L.U32 R185, R185, 0x10, RZ ;  /* 0x00000010b9b97819 */ /* 0x000fe200000006ff */
[-C--:B------:R-:W-:Y:S01]  /*20d0*/  FFMA.FTZ R222, R222, R177.reuse, R181 ;  /* 0x000000b1dede7223 */ /* 0x080fe200000100b5 */
[----:B------:R-:W-:Y:S01]  /*20e0*/  SHF.L.U32 R176, R5, 0x10, RZ ;  /* 0x0000001005b07819 */ /* 0x000fe200000006ff */
[----:B------:R-:W-:Y:S01]  /*20f0*/  FADD.FTZ R102, R102, R177 ;  /* 0x000000b166667221 */ /* 0x000fe20000010000 */
[----:B------:R-:W-:Y:S01]  /*2100*/  FFMA.FTZ R82, R225, R177, R82 ;  /* 0x000000b1e1527223 */ /* 0x000fe20000010052 */
[----:B------:R-:W-:Y:S01]  /*2110*/  SHF.L.U32 R189, R189, 0x10, RZ ;  /* 0x00000010bdbd7819 */ /* 0x000fe200000006ff */
[----:B------:R-:W-:Y:S01]  /*2120*/  FADD.FTZ R251, R251, R212 ;  /* 0x000000d4fbfb7221 */ /* 0x000fe20000010000 */
[----:B------:R-:W-:Y:S01]  /*2130*/  FMUL.FTZ R177, R176, R185 ;  /* 0x000000b9b0b17220 */ /* 0x000fe20000410000 */
[----:B------:R-:W-:Y:S01]  /*2140*/  SHF.L.U32 R176, R58, 0x10, RZ ;  /* 0x000000103ab07819 */ /* 0x000fe200000006ff */
[----:B------:R-:W-:Y:S01]  /*2150*/  FMUL.FTZ R230, R207, R230 ;  /* 0x000000e6cfe67220 */ /* 0x000fe20000410000 */
[----:B------:R-:W-:Y:S01]  /*2160*/  SHF.L.U32 R179, R187, 0x10, RZ ;  /* 0x00000010bbb37819 */ /* 0x000fe200000006ff */
[----:B------:R-:W-:Y:S01]  /*2170*/  FFMA.FTZ R228, R228, R189, R177 ;  /* 0x000000bde4e47223 */ /* 0x000fe200000100b1 */
[C---:B------:R-:W-:Y:S01]  /*2180*/  SHF.L.U32 R177, R186.reuse, 0x10, RZ ;  /* 0x00000010bab17819 */ /* 0x040fe200000006ff */
[----:B------:R-:W-:Y:S01]  /*2190*/  FADD.FTZ R251, R251, R224 ;  /* 0x000000e0fbfb7221 */ /* 0x000fe20000010000 */
[----:B------:R-:W-:Y:S01]  /*21a0*/  PRMT R186, R186, 0x7632, R186 ;  /* 0x00007632baba7816 */ /* 0x000fe200000000ba */
[----:B------:R-:W-:Y:S01]  /*21b0*/  FADD.FTZ R142, R142, R179 ;  /* 0x000000b38e8e7221 */ /* 0x000fe20000010000 */
[----:B------:R-:W-:Y:S01]  /*21c0*/  FFMA.FTZ R122, R239, R179, R122 ;  /* 0x000000b3ef7a7223 */ /* 0x000fe2000001007a */
[-C--:B------:R-:W-:Y:S01]  /*21d0*/  FMUL.FTZ R178, R176, R177.reuse ;  /* 0x000000b1b0b27220 */ /* 0x080fe20000410000 */
[----:B------:R-:W-:Y:S01]  /*21e0*/  SHF.L.U32 R176, R190, 0x10, RZ ;  /* 0x00000010beb07819 */ /* 0x000fe200000006ff */
[----:B------:R-:W-:Y:S01]  /*21f0*/  FADD.FTZ R140, R140, R177 ;  /* 0x000000b18c8c7221 */ /* 0x000fe20000010000 */
[----:B------:R-:W-:Y:S01]  /*2200*/  PRMT R190, R190, 0x7632, R190 ;  /* 0x00007632bebe7816 */ /* 0x000fe200000000be */
[----:B------:R-:W-:Y:S01]  /*2210*/  FFMA.FTZ R120, R229, R177, R120 ;  /* 0x000000b1e5787223 */ /* 0x000fe20000010078 */
[----:B------:R-:W-:Y:S01]  /*2220*/  SHF.L.U32 R186, R186, 0x10, RZ ;  /* 0x00000010baba7819 */ /* 0x000fe200000006ff */
[-C--:B------:R-:W-:Y:S01]  /*2230*/  FFMA.FTZ R227, R227, R176.reuse, R178 ;  /* 0x000000b0e3e37223 */ /* 0x080fe200000100b2 */
[----:B------:R-:W-:Y:S01]  /*2240*/  FADD.FTZ R104, R104, R176 ;  /* 0x000000b068687221 */ /* 0x000fe20000010000 */
[----:B------:R-:W-:Y:S01]  /*2250*/  FFMA.FTZ R84, R229, R176, R84 ;  /* 0x000000b0e5547223 */ /* 0x000fe20000010054 */
[----:B------:R-:W-:Y:S01]  /*2260*/  SHF.L.U32 R176, R7, 0x10, RZ ;  /* 0x0000001007b07819 */ /* 0x000fe200000006ff */
[----:B------:R-:W-:Y:S01]  /*2270*/  FADD.FTZ R251, R251, R222 ;  /* 0x000000defbfb7221 */ /* 0x000fe20000010000 */
[----:B------:R-:W-:Y:S01]  /*2280*/  SHF.L.U32 R190, R190, 0x10, RZ ;  /* 0x00000010bebe7819 */ /* 0x000fe200000006ff */
[----:B------:R-:W-:Y:S01]  /*2290*/  FMUL.FTZ R240, R207, R240 ;  /* 0x000000f0cff07220 */ /* 0x000fe20000410000 */
[----:B------:R-:W-:Y:S01]  /*22a0*/  FADD.FTZ R244, -R247, R183 ;  /* 0x000000b7f7f47221 */ /* 0x000fe20000010100 */
[----:B------:R-:W-:Y:S01]  /*22b0*/  FMUL.FTZ R177, R176, R186 ;  /* 0x000000bab0b17220 */ /* 0x000fe20000410000 */
[----:B------:R-:W-:Y:S01]  /*22c0*/  SHF.L.U32 R176, R59, 0x10, RZ ;  /* 0x000000103bb07819 */ /* 0x000fe200000006ff */
[----:B------:R-:W-:Y:S01]  /*22d0*/  FADD.FTZ R101, R101, R188 ;  /* 0x000000bc65657221 */ /* 0x000fe20000010000 */
[----:B------:R-:W-:Y:S01]  /*22e0*/  FMUL.FTZ R244, R207, R244 ;  /* 0x000000f4cff47220 */ /* 0x000fe20000410000 */
[----:B------:R-:W-:Y:S01]  /*22f0*/  FFMA.FTZ R238, R238, R190, R177 ;  /* 0x000000beeeee7223 */ /* 0x000fe200000100b1 */
[----:B------:R-:W-:Y:S01]  /*2300*/  SHF.L.U32 R177, R191, 0x10, RZ ;  /* 0x00000010bfb17819 */ /* 0x000fe200000006ff */
[----:B------:R-:W-:Y:S01]  /*2310*/  FMUL.FTZ R181, R176, R179 ;  /* 0x000000b3b0b57220 */ /* 0x000fe20000410000 */
[----:B------:R-:W-:Y:S01]  /*2320*/  PRMT R176, R187, 0x7632, R176 ;  /* 0x00007632bbb07816 */ /* 0x000fe200000000b0 */
[----:B------:R-:W-:Y:S01]  /*2330*/  FFMA.FTZ R81, R226, R188, R81 ;  /* 0x000000bce2517223 */ /* 0x000fe20000010051 */
[----:B------:R-:W-:Y:S01]  /*2340*/  PRMT R191, R191, 0x7632, R191 ;  /* 0x00007632bfbf7816 */ /* 0x000fe200000000bf */
[-C--:B------:R-:W-:Y:S01]  /*2350*/  FFMA.FTZ R236, R236, R177.reuse, R181 ;  /* 0x000000b1ecec7223 */ /* 0x080fe200000100b5 */
[----:B------:R-:W-:Y:S01]  /*2360*/  FADD.FTZ R106, R106, R177 ;  /* 0x000000b16a6a7221 */ /* 0x000fe20000010000 */
[----:B------:R-:W-:Y:S01]  /*2370*/  FFMA.FTZ R86, R239, R177, R86 ;  /* 0x000000b1ef567223 */ /* 0x000fe20000010056 */
[----:B------:R-:W-:Y:S01]  /*2380*/  SHF.L.U32 R176, R176, 0x10, RZ ;  /* 0x00000010b0b07819 */ /* 0x000fe200000006ff */
[----:B------:R-:W-:Y:S01]  /*2390*/  FADD.FTZ R137, R137, R184 ;  /* 0x000000b889897221 */ /* 0x000fe20000010000 */
[----:B------:R-:W-:Y:S01]  /*23a0*/  SHF.L.U32 R177, R9, 0x10, RZ ;  /* 0x0000001009b17819 */ /* 0x000fe200000006ff */
[----:B------:R-:W-:Y:S01]  /*23b0*/  FFMA.FTZ R117, R226, R184, R117 ;  /* 0x000000b8e2757223 */ /* 0x000fe20000010075 */
[----:B------:R-:W-:Y:S01]  /*23c0*/  SHF.L.U32 R191, R191, 0x10, RZ ;  /* 0x00000010bfbf7819 */ /* 0x000fe200000006ff */
[----:B------:R-:W-:Y:S01]  /*23d0*/  FADD.FTZ R103, R103, R189 ;  /* 0x000000bd67677221 */ /* 0x000fe20000010000 */
[C---:B------:R-:W-:Y:S01]  /*23e0*/  FFMA.FTZ R83, R230.reuse, R189, R83 ;  /* 0x000000bde6537223 */ /* 0x040fe20000010053 */
[----:B------:R-:W-:Y:S01]  /*23f0*/  FMUL.FTZ R177, R177, R176 ;  /* 0x000000b0b1b17220 */ /* 0x000fe20000410000 */
[----:B------:R-:W-:Y:S01]  /*2400*/  FADD.FTZ R139, R139, R185 ;  /* 0x000000b98b8b7221 */ /* 0x000fe20000010000 */
[----:B------:R-:W-:Y:S01]  /*2410*/  FFMA.FTZ R119, R230, R185, R119 ;  /* 0x000000b9e6777223 */ /* 0x000fe20000010077 */
[----:B------:R-:W-:Y:S01]  /*2420*/  FADD.FTZ R105, R105, R190 ;  /* 0x000000be69697221 */ /* 0x000fe20000010000 */
[-C--:B------:R-:W-:Y:S01]  /*2430*/  FFMA.FTZ R242, R242, R191.reuse, R177 ;  /* 0x000000bff2f27223 */ /* 0x080fe200000100b1 */
[----:B------:R-:W-:Y:S01]  /*2440*/  FFMA.FTZ R177, R215, R212, R250 ;  /* 0x000000d4d7b17223 */ /* 0x000fe200000100fa */
[C---:B------:R-:W-:Y:S01]  /*2450*/  FFMA.FTZ R85, R240.reuse, R190, R85 ;  /* 0x000000bef0557223 */ /* 0x040fe20000010055 */
        /* <DEDUP_REMOVED lines=8> */
[----:B------:R-:W-:-:S02]  /*24e0*/  FFMA.FTZ R123, R244, R176, R123 ;  /* 0x000000b0f47b7223 */ /* 0x000fc4000001007b */
[----:B------:R-:W-:Y:S01]  /*24f0*/  FFMA.FTZ R180, R230, R228, R177 ;  /* 0x000000e4e6b47223 */ /* 0x000fe200000100b1 */
[----:B------:R-:W-:-:S03]  /*2500*/  FADD.FTZ R177, R178, R227 ;  /* 0x000000e3b2b17221 */ /* 0x000fc60000010000 */
[----:B------:R-:W-:Y:S01]  /*2510*/  FFMA.FTZ R179, R229, R227, R180 ;  /* 0x000000e3e5b37223 */ /* 0x000fe200000100b4 */
[----:B------:R-:W-:-:S03]  /*2520*/  FADD.FTZ R177, R177, R238 ;  /* 0x000000eeb1b17221 */ /* 0x000fc60000010000 */
[----:B------:R-:W-:Y:S01]  /*2530*/  FFMA.FTZ R178, R240, R238, R179 ;  /* 0x000000eef0b27223 */ /* 0x000fe200000100b3 */
[----:B------:R-:W-:-:S03]  /*2540*/  FADD.FTZ R177, R177, R236 ;  /* 0x000000ecb1b17221 */ /* 0x000fc60000010000 */
[----:B------:R-:W-:Y:S01]  /*2550*/  FFMA.FTZ R179, R239, R236, R178 ;  /* 0x000000ecefb37223 */ /* 0x000fe200000100b2 */
[----:B------:R-:W-:-:S03]  /*2560*/  FADD.FTZ R251, R177, R242 ;  /* 0x000000f2b1fb7221 */ /* 0x000fc60000010000 */
[----:B------:R-:W-:-:S07]  /*2570*/  FFMA.FTZ R250, R244, R242, R179 ;  /* 0x000000f2f4fa7223 */ /* 0x000fce00000100b3 */
.L_x_972:
[----:B------:R-:W-:Y:S05]  /*2580*/  BSYNC.RECONVERGENT B0 ;  /* 0x0000000000007941 */ /* 0x000fea0003800200 */
.L_x_971:
        /* <DEDUP_REMOVED lines=32> */
.L_x_974:
[----:B------:R-:W-:Y:S05]  /*2790*/  BSYNC.RECONVERGENT B0 ;  /* 0x0000000000007941 */ /* 0x000fea0003800200 */
.L_x_973:
[----:B------:R-:W1:Y:S08]  /*27a0*/  S2UR UR5, SR_CgaCtaId ;  /* 0x00000000000579c3 */ /* 0x000e700000008800 */
[----:B------:R-:W-:Y:S01]  /*27b0*/  BAR.SYNC.DEFER_BLOCKING 0x0 ;  /* 0x0000000000007b1d */ /* 0x000fe20000010000 */
[----:B------:R-:W-:-:S05]  /*27c0*/  ISETP.GE.U32.AND P5, PT, R198, 0x100, PT ;  /* 0x00000100c600780c */ /* 0x000fca0003fa6070 */
[----:B------:R-:W-:Y:S02]  /*27d0*/  UMOV UR4, 0x400 ;  /* 0x0000040000047882 */ /* 0x000fe40000000000 */
[----:B------:R-:W2:Y:S01]  /*27e0*/  LDC.U8 R191, c[0x0][0x410] ;  /* 0x00010400ffbf7b82 */ /* 0x000ea20000000000 */
[----:B------:R-:W-:Y:S01]  /*27f0*/  BSSY.RECONVERGENT B0, `(.L_x_975) ;  /* 0x0000145000007945 */ /* 0x000fe20003800200 */
[----:B-1----:R-:W-:-:S04]  /*2800*/  ULEA UR4, UR5, UR4, 0x18 ;  /* 0x0000000405047291 */ /* 0x002fc8000f8ec0ff */
[----:B------:R-:W-:Y:S02]  /*2810*/  UIADD3 UR5, UPT, UPT, UR4, 0x6040, URZ ;  /* 0x0000604004057890 */ /* 0x000fe4000fffe0ff */
[----:B------:R-:W-:Y:S02]  /*2820*/  @!UP1 UIADD3 UR5, UPT, UPT, UR4, 0x6000, URZ ;  /* 0x0000600004059890 */ /* 0x000fe4000fffe0ff */
[----:B------:R-:W-:Y:S01]  /*2830*/  UIADD3 UR10, UPT, UPT, UR4, 0x6060, URZ ;  /* 0x00006060040a7890 */ /* 0x000fe2000fffe0ff */
[----:B--2---:R-:W-:Y:S01]  /*2840*/  ISETP.NE.AND P2, PT, R191, RZ, PT ;  /* 0x000000ffbf00720c */ /* 0x004fe20003f45270 */
[----:B------:R-:W-:-:S05]  /*2850*/  @!UP1 UIADD3 UR10, UPT, UPT, UR4, 0x6020, URZ ;  /* 0x00006020040a9890 */ /* 0x000fca000fffe0ff */
[----:B------:R-:W0:Y:S01]  /*2860*/  LDS.128 R180, [UR5] ;  /* 0x00000005ffb47984 */ /* 0x000e220008000c00 */
[----:B------:R-:W-:Y:S02]  /*2870*/  UIADD3 UR5, UPT, UPT, UR4, 0x6050, URZ ;  /* 0x0000605004057890 */ /* 0x000fe4000fffe0ff */
[----:B------:R-:W-:Y:S01]  /*2880*/  @!UP1 UIADD3 UR5, UPT, UPT, UR4, 0x6010, URZ ;  /* 0x0000601004059890 */ /* 0x000fe2000fffe0ff */
[----:B0-----:R-:W-:Y:S01]  /*2890*/  FADD.FTZ R177, RZ, R180 ;  /* 0x000000b4ffb17221 */ /* 0x001fe20000010000 */
[----:B------:R-:W-:-:S03]  /*28a0*/  FADD.FTZ R180, RZ, R181 ;  /* 0x000000b5ffb47221 */ /* 0x000fc60000010000 */
[----:B------:R-:W-:Y:S01]  /*28b0*/  FADD.FTZ R189, R182, R177 ;  /* 0x000000b1b6bd7221 */ /* 0x000fe20000010000 */
[----:B------:R-:W-:-:S03]  /*28c0*/  FADD.FTZ R190, R183, R180 ;  /* 0x000000b4b7be7221 */ /* 0x000fc60000010000 */
        /* <DEDUP_REMOVED lines=23> */
[----:B------:R-:W-:-:S12]  /*2a40*/  @!P5 BRA `(.L_x_976) ;  /* 0x00000010007cd947 */ /* 0x000fd80003800000 */
        /* <DEDUP_REMOVED lines=19> */
[C---:B-----5:R-:W-:Y:S01]  /*2b80*/  FMUL.FTZ R176, R207.reuse, R176 ;  /* 0x000000b0cfb07220 */ /* 0x060fe20000410000 */
[----:B------:R-:W-:Y:S01]  /*2b90*/  FMUL.FTZ R177, R207, R178 ;  /* 0x000000b2cfb17220 */ /* 0x000fe20000410000 */
[----:B------:R-:W-:Y:S01]  /*2ba0*/  FADD.FTZ R184, R220, -R179 ;  /* 0x800000b3dcb87221 */ /* 0x000fe20000010000 */
[----:B------:R-:W-:Y:S01]  /*2bb0*/  FADD.FTZ R186, R233, -R186 ;  /* 0x800000bae9ba7221 */ /* 0x000fe20000010000 */
[----:B------:R-:W-:Y:S01]  /*2bc0*/  FADD.FTZ R182, R217, -R182 ;  /* 0x800000b6d9b67221 */ /* 0x000fe20000010000 */
[----:B------:R-:W-:Y:S01]  /*2bd0*/  FADD.FTZ R190, R241, -R190 ;  /* 0x800000bef1be7221 */ /* 0x000fe20000010000 */
[----:B------:R-:W-:Y:S01]  /*2be0*/  F2FP.BF16.F32.PACK_AB R176, R177, R176 ;  /* 0x000000b0b1b0723e */ /* 0x000fe200000010ff */
[-CC-:B------:R-:W-:Y:S01]  /*2bf0*/  FFMA.FTZ R177, R213, R181.reuse, R180.reuse ;  /* 0x000000b5d5b17223 */ /* 0x180fe200000100b4 */
[C---:B------:R-:W-:Y:S01]  /*2c00*/  FMUL.FTZ R179, R207.reuse, R186 ;  /* 0x000000bacfb37220 */ /* 0x040fe20000410000 */
[C---:B------:R-:W-:Y:S01]  /*2c10*/  FMUL.FTZ R182, R207.reuse, R182 ;  /* 0x000000b6cfb67220 */ /* 0x040fe20000410000 */
[----:B------:R-:W-:Y:S01]  /*2c20*/  FMUL.FTZ R190, R207, R190 ;  /* 0x000000becfbe7220 */ /* 0x000fe20000410000 */
[----:B------:R-:W-:Y:S01]  /*2c30*/  FADD.FTZ R178, R210, -R177 ;  /* 0x800000b1d2b27221 */ /* 0x000fe20000010000 */
[----:B------:R-:W-:-:S04]  /*2c40*/  FFMA.FTZ R177, R248, R181, R180 ;  /* 0x000000b5f8b17223 */ /* 0x000fc800000100b4 */
[----:B------:R-:W-:Y:S01]  /*2c50*/  FADD.FTZ R250, R0, -R177 ;  /* 0x800000b100fa7221 */ /* 0x000fe20000010000 */
[C---:B------:R-:W-:Y:S01]  /*2c60*/  FMUL.FTZ R177, R207.reuse, R178 ;  /* 0x000000b2cfb17220 */ /* 0x040fe20000410000 */
[C---:B------:R-:W-:Y:S02]  /*2c70*/  FMUL.FTZ R178, R207.reuse, R184 ;  /* 0x000000b8cfb27220 */ /* 0x040fe40000410000 */
[----:B------:R-:W-:Y:S02]  /*2c80*/  FMUL.FTZ R183, R207, R250 ;  /* 0x000000facfb77220 */ /* 0x000fe40000410000 */
[----:B------:R-:W-:Y:S02]  /*2c90*/  F2FP.BF16.F32.PACK_AB R177, R182, R177 ;  /* 0x000000b1b6b1723e */ /* 0x000fe400000010ff */
[----:B------:R-:W-:Y:S02]  /*2ca0*/  F2FP.BF16.F32.PACK_AB R178, R179, R178 ;  /* 0x000000b2b3b2723e */ /* 0x000fe400000010ff */
[----:B------:R-:W-:Y:S01]  /*2cb0*/  F2FP.BF16.F32.PACK_AB R179, R183, R190 ;  /* 0x000000beb7b3723e */ /* 0x000fe200000010ff */
[----:B------:R-:W-:Y:S06]  /*2cc0*/  BRA `(.L_x_980) ;  /* 0x0000000c00a07947 */ /* 0x000fec0003800000 */
.L_x_979:
[-CC-:B------:R-:W-:Y:S01]  /*2cd0*/  FFMA.FTZ R152, R243, R181.reuse, R180.reuse ;  /* 0x000000b5f3987223 */ /* 0x180fe200000100b4 */
[-CC-:B------:R-:W-:Y:S01]  /*2ce0*/  FFMA.FTZ R153, R248, R181.reuse, R180.reuse ;  /* 0x000000b5f8997223 */ /* 0x180fe200000100b4 */
[-CC-:B------:R-:W-:Y:S01]  /*2cf0*/  FFMA.FTZ R155, R213, R181.reuse, R180.reuse ;  /* 0x000000b5d59b7223 */ /* 0x180fe200000100b4 */
[-C--:B------:R-:W-:Y:S01]  /*2d00*/  FFMA.FTZ R178, R218, R181.reuse, R180 ;  /* 0x000000b5dab27223 */ /* 0x080fe200000100b4 */
[----:B------:R-:W-:Y:S01]  /*2d10*/  FADD.FTZ R152, R241, -R152 ;  /* 0x80000098f1987221 */ /* 0x000fe20000010000 */
[----:B------:R-:W-:Y:S01]  /*2d20*/  FADD.FTZ R154, R0, -R153 ;  /* 0x80000099009a7221 */ /* 0x000fe20000010000 */
[-CC-:B------:R-:W-:Y:S01]  /*2d30*/  FFMA.FTZ R153, R203, R181.reuse, R180.reuse ;  /* 0x000000b5cb997223 */ /* 0x180fe200000100b4 */
[-CC-:B------:R-:W-:Y:S01]  /*2d40*/  FFMA.FTZ R184, R234, R181.reuse, R180.reuse ;  /* 0x000000b5eab87223 */ /* 0x180fe200000100b4 */
[C---:B-----5:R-:W-:Y:S01]  /*2d50*/  FMUL.FTZ R152, R207.reuse, R152 ;  /* 0x00000098cf987220 */ /* 0x060fe20000410000 */
[----:B------:R-:W-:Y:S01]  /*2d60*/  FMUL.FTZ R179, R207, R154 ;  /* 0x0000009acfb37220 */ /* 0x000fe20000410000 */
[-C--:B------:R-:W-:Y:S01]  /*2d70*/  FFMA.FTZ R154, R208, R181.reuse, R180 ;  /* 0x000000b5d09a7223 */ /* 0x080fe200000100b4 */
[----:B------:R-:W-:Y:S01]  /*2d80*/  FADD.FTZ R176, R210, -R155 ;  /* 0x8000009bd2b07221 */ /* 0x000fe20000010000 */
[----:B------:R-:W-:Y:S01]  /*2d90*/  FADD.FTZ R178, R217, -R178 ;  /* 0x800000b2d9b27221 */ /* 0x000fe20000010000 */
[----:B------:R-:W-:Y:S01]  /*2da0*/  FADD.FTZ R184, R233, -R184 ;  /* 0x800000b8e9b87221 */ /* 0x000fe20000010000 */
[----:B------:R-:W-:Y:S01]  /*2db0*/  F2FP.BF16.F32.PACK_AB R179, R179, R152 ;  /* 0x00000098b3b3723e */ /* 0x000fe200000010ff */
[----:B------:R-:W-:Y:S01]  /*2dc0*/  FADD.FTZ R152, R202, -R153 ;  /* 0x80000099ca987221 */ /* 0x000fe20000010000 */
[----:B------:R-:W-:Y:S01]  /*2dd0*/  FFMA.FTZ R153, R223, R181, R180 ;  /* 0x000000b5df997223 */ /* 0x000fe200000100b4 */
[----:B------:R-:W-:Y:S01]  /*2de0*/  FADD.FTZ R154, R205, -R154 ;  /* 0x8000009acd9a7221 */ /* 0x000fe20000010000 */
[C---:B------:R-:W-:Y:S01]  /*2df0*/  FMUL.FTZ R176, R207.reuse, R176 ;  /* 0x000000b0cfb07220 */ /* 0x040fe20000410000 */
[C---:B------:R-:W-:Y:S01]  /*2e00*/  FMUL.FTZ R177, R207.reuse, R178 ;  /* 0x000000b2cfb17220 */ /* 0x040fe20000410000 */
[----:B------:R-:W-:Y:S01]  /*2e10*/  FADD.FTZ R182, R220, -R153 ;  /* 0x80000099dcb67221 */ /* 0x000fe20000010000 */
[C---:B------:R-:W-:Y:S01]  /*2e20*/  FMUL.FTZ R152, R207.reuse, R152 ;  /* 0x00000098cf987220 */ /* 0x040fe20000410000 */
[C---:B------:R-:W-:Y:S01]  /*2e30*/  FMUL.FTZ R155, R207.reuse, R184 ;  /* 0x000000b8cf9b7220 */ /* 0x040fe20000410000 */
[C---:B------:R-:W-:Y:S01]  /*2e40*/  FMUL.FTZ R153, R207.reuse, R154 ;  /* 0x0000009acf997220 */ /* 0x040fe20000410000 */
[----:B------:R-:W-:Y:S01]  /*2e50*/  FMUL.FTZ R182, R207, R182 ;  /* 0x000000b6cfb67220 */ /* 0x000fe20000410000 */
[----:B------:R-:W-:-:S03]  /*2e60*/  F2FP.BF16.F32.PACK_AB R177, R177, R176 ;  /* 0x000000b0b1b1723e */ /* 0x000fc600000010ff */
[----:B------:R-:W-:Y:S02]  /*2e70*/  F2FP.BF16.F32.PACK_AB R176, R153, R152 ;  /* 0x0000009899b0723e */ /* 0x000fe400000010ff */
[----:B------:R-:W-:Y:S02]  /*2e80*/  F2FP.BF16.F32.PACK_AB R178, R155, R182 ;  /* 0x000000b69bb2723e */ /* 0x000fe400000010ff */
[----:B------:R-:W-:Y:S02]  /*2e90*/  MOV R155, R179 ;  /* 0x000000b3009b7202 */ /* 0x000fe40000000f00 */
[----:B------:R-:W-:Y:S02]  /*2ea0*/  MOV R154, R178 ;  /* 0x000000b2009a7202 */ /* 0x000fe40000000f00 */
[----:B------:R-:W-:Y:S02]  /*2eb0*/  MOV R153, R177 ;  /* 0x000000b100997202 */ /* 0x000fe40000000f00 */
[----:B------:R-:W-:Y:S01]  /*2ec0*/  MOV R152, R176 ;  /* 0x000000b000987202 */ /* 0x000fe20000000f00 */
[----:B------:R-:W-:Y:S06]  /*2ed0*/  BRA `(.L_x_980) ;  /* 0x0000000c001c7947 */ /* 0x000fec0003800000 */
.L_x_978:
        /* <DEDUP_REMOVED lines=32> */
.L_x_981:
        /* <DEDUP_REMOVED lines=33> */
.L_x_977:
        /* <DEDUP_REMOVED lines=16> */
[C---:B-----5:R-:W-:Y:S01]  /*33f0*/  FFMA.FTZ R176, R207.reuse, R176, R144 ;  /* 0x000000b0cfb07223 */ /* 0x060fe20000010090 */
[----:B------:R-:W-:Y:S01]  /*3400*/  FFMA.FTZ R177, R207, R178, R145 ;  /* 0x000000b2cfb17223 */ /* 0x000fe20000010091 */
[-C--:B------:R-:W-:Y:S01]  /*3410*/  FFMA.FTZ R178, R218, R181.reuse, R180 ;  /* 0x000000b5dab27223 */ /* 0x080fe200000100b4 */
[----:B------:R-:W-:Y:S01]  /*3420*/  FADD.FTZ R179, R220, -R179 ;  /* 0x800000b3dcb37221 */ /* 0x000fe20000010000 */
[----:B------:R-:W-:Y:S01]  /*3430*/  FADD.FTZ R182, R233, -R182 ;  /* 0x800000b6e9b67221 */ /* 0x000fe20000010000 */
[----:B------:R-:W-:Y:S01]  /*3440*/  FADD.FTZ R183, R241, -R184 ;  /* 0x800000b8f1b77221 */ /* 0x000fe20000010000 */
[----:B------:R-:W-:Y:S01]  /*3450*/  F2FP.BF16.F32.PACK_AB R176, R177, R176 ;  /* 0x000000b0b1b0723e */ /* 0x000fe200000010ff */
[----:B------:R-:W-:Y:S01]  /*3460*/  FFMA.FTZ R177, R213, R181, R180 ;  /* 0x000000b5d5b17223 */ /* 0x000fe200000100b4 */
[----:B------:R-:W-:Y:S01]  /*3470*/  FADD.FTZ R178, R217, -R178 ;  /* 0x800000b2d9b27221 */ /* 0x000fe20000010000 */
[----:B------:R-:W-:Y:S01]  /*3480*/  FADD.FTZ R184, R0, -R185 ;  /* 0x800000b900b87221 */ /* 0x000fe20000010000 */
[C---:B------:R-:W-:Y:S01]  /*3490*/  FFMA.FTZ R179, R207.reuse, R179, R148 ;  /* 0x000000b3cfb37223 */ /* 0x040fe20000010094 */
[----:B------:R-:W-:Y:S01]  /*34a0*/  FADD.FTZ R177, R210, -R177 ;  /* 0x800000b1d2b17221 */ /* 0x000fe20000010000 */
[C---:B------:R-:W-:Y:S01]  /*34b0*/  FFMA.FTZ R178, R207.reuse, R178, R147 ;  /* 0x000000b2cfb27223 */ /* 0x040fe20000010093 */
[C---:B------:R-:W-:Y:S01]  /*34c0*/  FFMA.FTZ R182, R207.reuse, R182, R149 ;  /* 0x000000b6cfb67223 */ /* 0x040fe20000010095 */
[C---:B------:R-:W-:Y:S01]  /*34d0*/  FFMA.FTZ R183, R207.reuse, R183, R150 ;  /* 0x000000b7cfb77223 */ /* 0x040fe20000010096 */
[C---:B------:R-:W-:Y:S01]  /*34e0*/  FFMA.FTZ R177, R207.reuse, R177, R146 ;  /* 0x000000b1cfb17223 */ /* 0x040fe20000010092 */
[----:B------:R-:W-:-:S04]  /*34f0*/  FFMA.FTZ R184, R207, R184, R151 ;  /* 0x000000b8cfb87223 */ /* 0x000fc80000010097 */
[----:B------:R-:W-:Y:S02]  /*3500*/  F2FP.BF16.F32.PACK_AB R177, R178, R177 ;  /* 0x000000b1b2b1723e */ /* 0x000fe400000010ff */
[----:B------:R-:W-:Y:S02]  /*3510*/  F2FP.BF16.F32.PACK_AB R178, R182, R179 ;  /* 0x000000b3b6b2723e */ /* 0x000fe400000010ff */
[----:B------:R-:W-:Y:S01]  /*3520*/  F2FP.BF16.F32.PACK_AB R179, R184, R183 ;  /* 0x000000b7b8b3723e */ /* 0x000fe200000010ff */
[----:B------:R-:W-:Y:S06]  /*3530*/  BRA `(.L_x_980) ;  /* 0x0000000400847947 */ /* 0x000fec0003800000 */
.L_x_983:
        /* <DEDUP_REMOVED lines=18> */
[----:B------:R-:W-:Y:S01]  /*3660*/  FFMA.FTZ R177, R207, R177, R148 ;  /* 0x000000b1cfb17223 */ /* 0x000fe20000010094 */
[----:B------:R-:W-:Y:S01]  /*3670*/  FADD.FTZ R152, R205, -R152 ;  /* 0x80000098cd987221 */ /* 0x000fe20000010000 */
[C---:B------:R-:W-:Y:S01]  /*3680*/  FFMA.FTZ R176, R207.reuse, R176, R149 ;  /* 0x000000b0cfb07223 */ /* 0x040fe20000010095 */
[C---:B------:R-:W-:Y:S01]  /*3690*/  FFMA.FTZ R153, R207.reuse, R153, R144 ;  /* 0x00000099cf997223 */ /* 0x040fe20000010090 */
[C---:B------:R-:W-:Y:S01]  /*36a0*/  FFMA.FTZ R155, R207.reuse, R155, R146 ;  /* 0x0000009bcf9b7223 */ /* 0x040fe20000010092 */
[C---:B------:R-:W-:Y:S01]  /*36b0*/  FFMA.FTZ R154, R207.reuse, R154, R147 ;  /* 0x0000009acf9a7223 */ /* 0x040fe20000010093 */
[----:B------:R-:W-:Y:S01]  /*36c0*/  FFMA.FTZ R152, R207, R152, R145 ;  /* 0x00000098cf987223 */ /* 0x000fe20000010091 */
        /* <DEDUP_REMOVED lines=8> */
.L_x_982:
        /* <DEDUP_REMOVED lines=19> */
[C---:B-----5:R-:W-:Y:S01]  /*3880*/  FFMA.FTZ R156, R207.reuse, R157, R144 ;  /* 0x0000009dcf9c7223 */ /* 0x060fe20000010090 */
        /* <DEDUP_REMOVED lines=12> */
.L_x_984:
        /* <DEDUP_REMOVED lines=31> */
[----:B------:R-:W-:-:S07]  /*3b40*/  MOV R152, R176 ;  /* 0x000000b000987202 */ /* 0x000fce0000000f00 */
.L_x_980:
        /* <DEDUP_REMOVED lines=11> */
[----:B------:R0:W-:Y:S01]  /*3c00*/  @P0 STG.E.128 desc[UR12][R186.64+0x10], R164 ;  /* 0x000010a4ba000986 */ /* 0x0001e2000c101d0c */
[----:B------:R-:W-:-:S03]  /*3c10*/  IADD3 R197, PT, PT, R197, 0x100, RZ ;  /* 0x00000100c5c57810 */ /* 0x000fc60007ffe0ff */
[----:B------:R0:W-:Y:S04]  /*3c20*/  STG.E.128 desc[UR12][R184.64], R176 ;  /* 0x000000b0b8007986 */ /* 0x0001e8000c101d0c */
[----:B------:R0:W-:Y:S02]  /*3c30*/  @P6 STG.E.128 desc[UR12][R182.64], R152 ;  /* 0x00000098b6006986 */ /* 0x0001e4000c101d0c */
.L_x_976:
[----:B------:R-:W-:Y:S05]  /*3c40*/  BSYNC.RECONVERGENT B0 ;  /* 0x0000000000007941 */ /* 0x000fea0003800200 */
.L_x_975:
        /* <DEDUP_REMOVED lines=46> */
.L_x_989:
[-CC-:B0-----:R-:W-:Y:S01]  /*3f30*/  FFMA.FTZ R159, R206, R181.reuse, R180.reuse ;  /* 0x000000b5ce9f7223 */ /* 0x181fe200000100b4 */
[-CC-:B------:R-:W-:Y:S01]  /*3f40*/  FFMA.FTZ R156, R211, R181.reuse, R180.reuse ;  /* 0x000000b5d39c7223 */ /* 0x180fe200000100b4 */
[-CC-:B------:R-:W-:Y:S01]  /*3f50*/  FFMA.FTZ R165, R216, R181.reuse, R180.reuse ;  /* 0x000000b5d8a57223 */ /* 0x180fe200000100b4 */
[-CC-:B------:R-:W-:Y:S01]  /*3f60*/  FFMA.FTZ R157, R201, R181.reuse, R180.reuse ;  /* 0x000000b5c99d7223 */ /* 0x180fe200000100b4 */
[----:B------:R-:W-:Y:S01]  /*3f70*/  FADD.FTZ R176, R204, -R159 ;  /* 0x8000009fccb07221 */ /* 0x000fe20000010000 */
[-CC-:B------:R-:W-:Y:S01]  /*3f80*/  FFMA.FTZ R158, R221, R181.reuse, R180.reuse ;  /* 0x000000b5dd9e7223 */ /* 0x180fe200000100b4 */
[-C--:B------:R-:W-:Y:S01]  /*3f90*/  FFMA.FTZ R166, R237, R181.reuse, R180 ;  /* 0x000000b5eda67223 */ /* 0x080fe200000100b4 */
[----:B------:R-:W-:Y:S01]  /*3fa0*/  FADD.FTZ R159, R209, -R156 ;  /* 0x8000009cd19f7221 */ /* 0x000fe20000010000 */
        /* <DEDUP_REMOVED lines=21> */
.L_x_988:
        /* <DEDUP_REMOVED lines=14> */
[-CC-:B------:R-:W-:Y:S01]  /*41e0*/  FFMA.FTZ R154, R211, R181.reuse, R180.reuse ;  /* 0x000000b5d39a7223 */ /* 0x180fe200000100b4 */
[----:B------:R-:W-:Y:S01]  /*41f0*/  FFMA.FTZ R153, R201, R181, R180 ;  /* 0x000000b5c9997223 */ /* 0x000fe200000100b4 */
[----:B------:R-:W-:-:S02]  /*4200*/  FADD.FTZ R178, R231, -R178 ;  /* 0x800000b2e7b27221 */ /* 0x000fc40000010000 */
[----:B------:R-:W-:Y:S01]  /*4210*/  F2FP.BF16.F32.PACK_AB R179, R179, R152 ;  /* 0x00000098b3b3723e */ /* 0x000fe200000010ff */
[----:B------:R-:W-:Y:S01]  /*4220*/  FADD.FTZ R152, R204, -R155 ;  /* 0x8000009bcc987221 */ /* 0x000fe20000010000 */
[----:B------:R-:W-:Y:S01]  /*4230*/  FADD.FTZ R155, R209, -R154 ;  /* 0x8000009ad19b7221 */ /* 0x000fe20000010000 */
        /* <DEDUP_REMOVED lines=17> */
.L_x_991:
[-CC-:B------:R-:W-:Y:S01]  /*4350*/  FFMA.FTZ R177, R201, R181.reuse, R180.reuse ;  /* 0x000000b5c9b17223 */ /* 0x180fe200000100b4 */
[-CC-:B------:R-:W-:Y:S01]  /*4360*/  FFMA.FTZ R179, R206, R181.reuse, R180.reuse ;  /* 0x000000b5ceb37223 */ /* 0x180fe200000100b4 */
[-CC-:B------:R-:W-:Y:S01]  /*4370*/  FFMA.FTZ R184, R221, R181.reuse, R180.reuse ;  /* 0x000000b5ddb87223 */ /* 0x180fe200000100b4 */
[-C--:B------:R-:W-:Y:S01]  /*4380*/  FFMA.FTZ R186, R237, R181.reuse, R180 ;  /* 0x000000b5edba7223 */ /* 0x080fe200000100b4 */
[----:B------:R-:W-:Y:S01]  /*4390*/  FADD.FTZ R177, R200, -R177 ;  /* 0x800000b1c8b17221 */ /* 0x000fe20000010000 */
[----:B------:R-:W-:Y:S01]  /*43a0*/  FADD.FTZ R178, R204, -R179 ;  /* 0x800000b3ccb27221 */ /* 0x000fe20000010000 */
[----:B------:R-:W-:Y:S01]  /*43b0*/  FADD.FTZ R179, R219, -R184 ;  /* 0x800000b8dbb37221 */ /* 0x000fe20000010000 */
[----:B------:R-:W-:Y:S01]  /*43c0*/  FFMA.FTZ R184, R232, R181, R180 ;  /* 0x000000b5e8b87223 */ /* 0x000fe200000100b4 */
[C---:B-----5:R-:W-:Y:S01]  /*43d0*/  FFMA.FTZ R176, R207.reuse, R177, R40 ;  /* 0x000000b1cfb07223 */ /* 0x060fe20000010028 */
[----:B------:R-:W-:Y:S01]  /*43e0*/  FFMA.FTZ R177, R207, R178, R41 ;  /* 0x000000b2cfb17223 */ /* 0x000fe20000010029 */
[-CC-:B------:R-:W-:Y:S01]  /*43f0*/  FFMA.FTZ R178, R211, R181.reuse, R180.reuse ;  /* 0x000000b5d3b27223 */ /* 0x180fe200000100b4 */
[-C--:B------:R-:W-:Y:S01]  /*4400*/  FFMA.FTZ R190, R246, R181.reuse, R180 ;  /* 0x000000b5f6be7223 */ /* 0x080fe200000100b4 */
        /* <DEDUP_REMOVED lines=12> */
[----:B------:R-:W-:-:S03]  /*44d0*/  FFMA.FTZ R190, R207, R190, R39 ;  /* 0x000000becfbe7223 */ /* 0x000fc60000010027 */
[----:B------:R-:W-:Y:S02]  /*44e0*/  F2FP.BF16.F32.PACK_AB R178, R179, R178 ;  /* 0x000000b2b3b2723e */ /* 0x000fe400000010ff */
[----:B------:R-:W-:Y:S02]  /*44f0*/  F2FP.BF16.F32.PACK_AB R177, R182, R177 ;  /* 0x000000b1b6b1723e */ /* 0x000fe400000010ff */
[----:B------:R-:W-:Y:S01]  /*4500*/  F2FP.BF16.F32.PACK_AB R179, R190, R183 ;  /* 0x000000b7beb3723e */ /* 0x000fe200000010ff */
[----:B------:R-:W-:Y:S06]  /*4510*/  BRA `(.L_x_990) ;  /* 0x00000008001c7947 */ /* 0x000fec0003800000 */
.L_x_987:
        /* <DEDUP_REMOVED lines=41> */
.L_x_993:
        /* <DEDUP_REMOVED lines=29> */
.L_x_992:
[----:B------:R-:W0:Y:S02]  /*4980*/  LDC.64 R176, c[0x0][0x470] ;  /* 0x00011c00ffb07b82 */ /* 0x000e240000000a00 */
        /* <DEDUP_REMOVED lines=27> */
[----:B------:R-:W-:-:S03]  /*4b40*/  FMUL.FTZ R177, R207, R178 ;  /* 0x000000b2cfb17220 */ /* 0x000fc60000410000 */
        /* <DEDUP_REMOVED lines=8> */
.L_x_994:
        /* <DEDUP_REMOVED lines=18> */
[C---:B------:R-:W-:Y:S01]  /*4cf0*/  FMUL.FTZ R179, R207.reuse, R186 ;  /* 0x000000bacfb37220 */ /* 0x040fe20000410000 */
[----:B------:R-:W-:Y:S01]  /*4d00*/  FADD.FTZ R182, R214, -R177 ;  /* 0x800000b1d6b67221 */ /* 0x000fe20000010000 */
[C---:B------:R-:W-:Y:S01]  /*4d10*/  FMUL.FTZ R177, R207.reuse, R178 ;  /* 0x000000b2cfb17220 */ /* 0x040fe20000410000 */
[C---:B------:R-:W-:Y:S01]  /*4d20*/  FMUL.FTZ R178, R207.reuse, R184 ;  /* 0x000000b8cfb27220 */ /* 0x040fe20000410000 */
[C---:B------:R-:W-:Y:S01]  /*4d30*/  FMUL.FTZ R190, R207.reuse, R190 ;  /* 0x000000becfbe7220 */ /* 0x040fe20000410000 */
[C---:B------:R-:W-:Y:S01]  /*4d40*/  FMUL.FTZ R182, R207.reuse, R182 ;  /* 0x000000b6cfb67220 */ /* 0x040fe20000410000 */
[----:B------:R-:W-:-:S02]  /*4d50*/  FMUL.FTZ R183, R207, R250 ;  /* 0x000000facfb77220 */ /* 0x000fc40000410000 */
[----:B------:R-:W-:Y:S02]  /*4d60*/  F2FP.BF16.F32.PACK_AB R178, R179, R178 ;  /* 0x000000b2b3b2723e */ /* 0x000fe400000010ff */
[----:B------:R-:W-:Y:S02]  /*4d70*/  F2FP.BF16.F32.PACK_AB R177, R182, R177 ;  /* 0x000000b1b6b1723e */ /* 0x000fe400000010ff */
[----:B------:R-:W-:-:S07]  /*4d80*/  F2FP.BF16.F32.PACK_AB R179, R183, R190 ;  /* 0x000000beb7b3723e */ /* 0x000fce00000010ff */
.L_x_990:
[----:B------:R-:W0:Y:S08]  /*4d90*/  @P0 LDC.64 R186, c[0x0][0x478] ;  /* 0x00011e00ffba0b82 */ /* 0x000e300000000a00 */
[----:B------:R-:W1:Y:S08]  /*4da0*/  LDC.64 R184, c[0x0][0x468] ;  /* 0x00011a00ffb87b82 */ /* 0x000e700000000a00 */
[----:B------:R-:W2:Y:S01]  /*4db0*/  @P6 LDC.64 R182, c[0x0][0x470] ;  /* 0x00011c00ffb66b82 */ /* 0x000ea20000000a00 */
[----:B0-----:R-:W-:-:S05]  /*4dc0*/  @P0 IMAD.WIDE.U32 R186, R197, 0x20, R186 ;  /* 0x00000020c5ba0825 */ /* 0x001fca00078e00ba */
[----:B------:R3:W-:Y:S01]  /*4dd0*/  @P0 STG.E.128 desc[UR12][R186.64], R156 ;  /* 0x0000009cba000986 */ /* 0x0007e2000c101d0c */
[----:B-1----:R-:W-:-:S03]  /*4de0*/  IMAD.WIDE.U32 R184, R197, 0x10, R184 ;  /* 0x00000010c5b87825 */ /* 0x002fc600078e00b8 */
[----:B------:R3:W-:Y:S04]  /*4df0*/  @P0 STG.E.128 desc[UR12][R186.64+0x10], R164 ;  /* 0x000010a4ba000986 */ /* 0x0007e8000c101d0c */
[----:B------:R3:W-:Y:S01]  /*4e00*/  STG.E.128 desc[UR12][R184.64], R176 ;  /* 0x000000b0b8007986 */ /* 0x0007e2000c101d0c */
[C---:B--2---:R-:W-:Y:S01]  /*4e10*/  @P6 IMAD.WIDE.U32 R182, R197.reuse, 0x10, R182 ;  /* 0x00000010c5b66825 */ /* 0x044fe200078e00b6 */
[----:B------:R-:W-:-:S04]  /*4e20*/  IADD3 R197, PT, PT, R197, 0x100, RZ ;  /* 0x00000100c5c57810 */ /* 0x000fc80007ffe0ff */
[----:B------:R3:W-:Y:S03]  /*4e30*/  @P6 STG.E.128 desc[UR12][R182.64], R152 ;  /* 0x00000098b6006986 */ /* 0x0007e6000c101d0c */
.L_x_986:
[----:B------:R-:W-:Y:S05]  /*4e40*/  BSYNC.RECONVERGENT B0 ;  /* 0x0000000000007941 */ /* 0x000fea0003800200 */
.L_x_985:
        /* <DEDUP_REMOVED lines=46> */
.L_x_999:
        /* <DEDUP_REMOVED lines=29> */
.L_x_998:
        /* <DEDUP_REMOVED lines=37> */
.L_x_1001:
        /* <DEDUP_REMOVED lines=29> */
.L_x_997:
        /* <DEDUP_REMOVED lines=41> */
.L_x_1003:
        /* <DEDUP_REMOVED lines=29> */
.L_x_1002:
        /* <DEDUP_REMOVED lines=37> */
.L_x_1004:
        /* <DEDUP_REMOVED lines=28> */
.L_x_1000:
        /* <DEDUP_REMOVED lines=8> */
[----:B--2---:R-:W-:-:S05]  /*6010*/  @P6 IMAD.WIDE.U32 R180, R197, 0x10, R180 ;  /* 0x00000010c5b46825 */ /* 0x004fca00078e00b4 */
[----:B------:R4:W-:Y:S02]  /*6020*/  @P6 STG.E.128 desc[UR12][R180.64], R152 ;  /* 0x00000098b4006986 */ /* 0x0009e4000c101d0c */
.L_x_996:
[----:B------:R-:W-:Y:S05]  /*6030*/  BSYNC.RECONVERGENT B0 ;  /* 0x0000000000007941 */ /* 0x000fea0003800200 */
.L_x_995:
[----:B------:R-:W-:Y:S01]  /*6040*/  UPLOP3.LUT UP1, UPT, UPT, UPT, UP1, 0x40, 0x4 ;  /* 0x000000000004789c */ /* 0x000fe20003f2e810 */
[----:B------:R-:W-:Y:S10]  /*6050*/  @!P1 BRA `(.L_x_1005) ;  /* 0xffffffa800789947 */ /* 0x000ff4000383ffff */
.L_x_966:
        /* <DEDUP_REMOVED lines=22> */
.L_x_1007:
[----:B------:R-:W-:Y:S05]  /*61c0*/  BSYNC.RECONVERGENT B0 ;  /* 0x0000000000007941 */ /* 0x000fea0003800200 */
.L_x_1006:
        /* <DEDUP_REMOVED lines=19> */
.L_x_1009:
[----:B------:R-:W-:Y:S05]  /*6300*/  BSYNC.RECONVERGENT B0 ;  /* 0x0000000000007941 */ /* 0x000fea0003800200 */
.L_x_1008:
        /* <DEDUP_REMOVED lines=18> */
.L_x_1010:
        /* <DEDUP_REMOVED lines=13> */
.L_x_3808:


//--------------------- .text._ZN10layer_norm31ln_parallel_residual_bwd_kernelINS_13Kernel_traitsI13__nv_bfloat16S2_fS2_fjLj6144ELj1ELj1ELj8ELj16ENS_18Kernel_traits_baseILj6144ES2_S2_fS2_fjLj256EEEEELb0ELb0ELb1EEEvNS_9BwdParamsE --------------------------
	.section	.text._ZN10layer_norm31ln_parallel_residual_bwd_kernelINS_13Kernel_traitsI13__nv_bfloat16S2_fS2_fjLj6144ELj1ELj1ELj8ELj16ENS_18Kernel_traits_baseILj6144ES2_S2_fS2_fjLj256EEEEELb0ELb0ELb1EEEvNS_9BwdParamsE,"ax",@progbits
	.align	128
        .global         _ZN10layer_norm31ln_parallel_residual_bwd_kernelINS_13Kernel_traitsI13__nv_bfloat16S2_fS2_fjLj6144ELj1ELj1ELj8ELj16ENS_18Kernel_traits_baseILj6144ES2_S2_fS2_fjLj256EEEEELb0ELb0ELb1EEEvNS_9BwdParamsE
        .type           _ZN10layer_norm31ln_parallel_residual_bwd_kernelINS_13Kernel_traitsI13__nv_bfloat16S2_fS2_fjLj6144ELj1ELj1ELj8ELj16ENS_18Kernel_traits_baseILj6144ES2_S2_fS2_fjLj256EEEEELb0ELb0ELb1EEEvNS_9BwdParamsE,@function
        .size           _ZN10layer_norm31ln_parallel_residual_bwd_kernelINS_13Kernel_traitsI13__nv_bfloat16S2_fS2_fjLj6144ELj1ELj1ELj8ELj16ENS_18Kernel_traits_baseILj6144ES2_S2_fS2_fjLj256EEEEELb0ELb0ELb1EEEvNS_9BwdParamsE,(.L_x_3809 - _ZN10layer_norm31ln_parallel_residual_bwd_kernelINS_13Kernel_traitsI13__nv_bfloat16S2_fS2_fjLj6144ELj1ELj1ELj8ELj16ENS_18Kernel_traits_baseILj6144ES2_S2_fS2_fjLj256EEEEELb0ELb0ELb1EEEvNS_9BwdParamsE)
        .other          _ZN10layer_norm31ln_parallel_residual_bwd_kernelINS_13Kernel_traitsI13__nv_bfloat16S2_fS2_fjLj6144ELj1ELj1ELj8ELj16ENS_18Kernel_traits_baseILj6144ES2_S2_fS2_fjLj256EEEEELb0ELb0ELb1EEEvNS_9BwdParamsE,@"STO_CUDA_ENTRY STV_DEFAULT"
_ZN10layer_norm31ln_parallel_residual_bwd_kernelINS_13Kernel_traitsI13__nv_bfloat16S2_fS2_fjLj6144ELj1ELj1ELj8ELj16ENS_18Kernel_traits_baseILj6144ES2_S2_fS2_fjLj256EEEEELb0ELb0ELb1EEEvNS_9BwdParamsE:
.text._ZN10layer_norm31ln_parallel_residual_bwd_kernelINS_13Kernel_traitsI13__nv_bfloat16S2_fS2_fjLj6144ELj1ELj1ELj8ELj16ENS_18Kernel_traits_baseILj6144ES2_S2_fS2_fjLj256EEEEELb0ELb0ELb1EEEvNS_9BwdParamsE:
[----:B------:R-:W0:Y:S08]  /*0000*/  LDC R1, c[0x0][0x37c] ;  /* 0x0000df00ff017b82 */ /* 0x000e300000000800 */
[----:B------:R-:W1:Y:S01]  /*0010*/  S2UR UR11, SR_CTAID.X ;  /* 0x00000000000b79c3 */ /* 0x000e620000002500 */
[----:B------:R-:W1:Y:S01]  /*0020*/  LDCU UR4, c[0x0][0x384] ;  /* 0x00007080ff0477ac */ /* 0x000e620008000800 */
[----:B0-----:R-:W-:-:S02]  /*0030*/  IADD3 R1, PT, PT, R1, -0x10, RZ ;  /* 0xfffffff001017810 */ /* 0x001fc40007ffe0ff */
        /* <DEDUP_REMOVED lines=20> */
[----:B------:R-:W-:Y:S01]  /*0180*/  CS2R R74, SRZ ;  /* 0x00000000004a7805 */ /* 0x000fe2000001ff00 */
[----:B-1----:R-:W-:Y:S01]  /*0190*/  UISETP.GE.AND UP0, UPT, UR11, UR4, UPT ;  /* 0x000000040b00728c */ /* 0x002fe2000bf06270 */
        /* <DEDUP_REMOVED lines=27> */
[----:B------:R-:W0:Y:S01]  /*0350*/  LDCU.64 UR12, c[0x0][0x358] ;  /* 0x00006b00ff0c77ac */ /* 0x000e220008000a00 */
[----:B------:R-:W-:Y:S05]  /*0360*/  BRA.U UP0, `(.L_x_1011) ;  /* 0x0000005d005c7547 */ /* 0x000fea000b800000 */
[----:B------:R-:W1:Y:S01]  /*0370*/  S2R R45, SR_TID.X ;  /* 0x00000000002d7919 */ /* 0x000e620000002100 */
[----:B------:R-:W1:Y:S08]  /*0380*/  LDC.64 R2, c[0x0][0x3d0] ;  /* 0x0000f400ff027b82 */ /* 0x000e700000000a00 */
[----:B------:R-:W2:Y:S01]  /*0390*/  LDC.64 R4, c[0x0][0x3d8] ;  /* 0x0000f600ff047b82 */ /* 0x000ea20000000a00 */
        /* <DEDUP_REMOVED lines=22> */
[C---:B-1----:R-:W-:Y:S01]  /*0500*/  IMAD.WIDE.U32 R2, R45.reuse, 0x10, R2 ;  /* 0x000000102d027825 */ /* 0x042fe200078e0002 */
[----:B------:R-:W-:Y:S02]  /*0510*/  CS2R R154, SRZ ;  /* 0x00000000009a7805 */ /* 0x000fe4000001ff00 */
[----:B------:R-:W-:Y:S02]  /*0520*/  CS2R R158, SRZ ;  /* 0x00000000009e7805 */ /* 0x000fe4000001ff00 */
[----:B------:R-:W-:Y:S01]  /*0530*/  CS2R R170, SRZ ;  /* 0x0000000000aa7805 */ /* 0x000fe2000001ff00 */
[----:B--2---:R-:W-:Y:S01]  /*0540*/  IMAD.WIDE.U32 R4, R45, 0x10, R4 ;  /* 0x000000102d047825 */ /* 0x004fe200078e0004 */
[----:B0-----:R-:W2:Y:S01]  /*0550*/  LDG.E.128 R236, desc[UR12][R2.64] ;  /* 0x0000000c02ec7981 */ /* 0x001ea2000c1e1d00 */
[----:B------:R-:W-:-:S02]  /*0560*/  CS2R R174, SRZ ;  /* 0x0000000000ae7805 */ /* 0x000fc4000001ff00 */
[----:B------:R-:W-:Y:S02]  /*0570*/  CS2R R178, SRZ ;  /* 0x0000000000b27805 */ /* 0x000fe4000001ff00 */
[----:B------:R-:W-:Y:S01]  /*0580*/  CS2R R182, SRZ ;  /* 0x0000000000b67805 */ /* 0x000fe2000001ff00 */
[----:B------:R-:W3:Y:S01]  /*0590*/  LDG.E.128 R16, desc[UR12][R4.64] ;  /* 0x0000000c04107981 */ /* 0x000ee2000c1e1d00 */
[----:B------:R-:W-:Y:S02]  /*05a0*/  CS2R R22, SRZ ;  /* 0x0000000000167805 */ /* 0x000fe4000001ff00 */
[----:B------:R-:W-:Y:S02]  /*05b0*/  CS2R R24, SRZ ;  /* 0x0000000000187805 */ /* 0x000fe4000001ff00 */
[----:B------:R-:W-:Y:S01]  /*05c0*/  CS2R R128, SRZ ;  /* 0x0000000000807805 */ /* 0x000fe2000001ff00 */
[----:B------:R-:W4:Y:S01]  /*05d0*/  LDG.E.128 R196, desc[UR12][R2.64+0x2000] ;  /* 0x0020000c02c47981 */ /* 0x000f22000c1e1d00 */
[----:B------:R-:W-:-:S02]  /*05e0*/  CS2R R36, SRZ ;  /* 0x0000000000247805 */ /* 0x000fc4000001ff00 */
[----:B------:R-:W-:Y:S02]  /*05f0*/  CS2R R38, SRZ ;  /* 0x0000000000267805 */ /* 0x000fe4000001ff00 */
[----:B------:R-:W-:Y:S01]  /*0600*/  CS2R R40, SRZ ;  /* 0x0000000000287805 */ /* 0x000fe2000001ff00 */
[----:B------:R0:W5:Y:S01]  /*0610*/  LDG.E.128 R220, desc[UR12][R2.64+0x1000] ;  /* 0x0010000c02dc7981 */ /* 0x000162000c1e1d00 */
[----:B------:R-:W-:Y:S02]  /*0620*/  CS2R R32, SRZ ;  /* 0x0000000000207805 */ /* 0x000fe4000001ff00 */
[----:B------:R-:W-:Y:S02]  /*0630*/  CS2R R34, SRZ ;  /* 0x0000000000227805 */ /* 0x000fe4000001ff00 */
[----:B------:R-:W-:Y:S01]  /*0640*/  CS2R R26, SRZ ;  /* 0x00000000001a7805 */ /* 0x000fe2000001ff00 */
[----:B------:R-:W5:Y:S01]  /*0650*/  LDG.E.128 R12, desc[UR12][R4.64+0x1000] ;  /* 0x0010000c040c7981 */ /* 0x000f62000c1e1d00 */
[----:B------:R-:W-:-:S02]  /*0660*/  CS2R R28, SRZ ;  /* 0x00000000001c7805 */ /* 0x000fc4000001ff00 */
[----:B------:R-:W-:Y:S02]  /*0670*/  CS2R R30, SRZ ;  /* 0x00000000001e7805 */ /* 0x000fe4000001ff00 */
[----:B------:R-:W-:Y:S01]  /*0680*/  MOV R184, RZ ;  /* 0x000000ff00b87202 */ /* 0x000fe20000000f00 */
[----:B------:R1:W5:Y:S01]  /*0690*/  LDG.E.128 R8, desc[UR12][R4.64+0x2000] ;  /* 0x0020000c04087981 */ /* 0x000362000c1e1d00 */
[----:B------:R-:W-:Y:S02]  /*06a0*/  LOP3.LUT R186, R45, 0xe0, RZ, 0xc0, !PT ;  /* 0x000000e02dba7812 */ /* 0x000fe400078ec0ff */
[----:B0-----:R-:W-:Y:S02]  /*06b0*/  CS2R R2, SRZ ;  /* 0x0000000000027805 */ /* 0x001fe4000001ff00 */
[----:B------:R-:W-:Y:S01]  /*06c0*/  MOV R185, UR11 ;  /* 0x0000000b00b97c02 */ /* 0x000fe20008000f00 */
[----:B------:R-:W-:Y:S01]  /*06d0*/  UPLOP3.LUT UP1, UPT, UPT, UPT, UPT, 0x40, 0x4 ;  /* 0x000000000004789c */ /* 0x000fe20003f2e870 */
[----:B------:R-:W-:Y:S01]  /*06e0*/  LOP3.LUT R186, R186, 0x1f, R45, 0xf8, !PT ;  /* 0x0000001fbaba7812 */ /* 0x000fe200078ef82d */
[----:B------:R-:W0:Y:S01]  /*06f0*/  LDCU UR15, c[0x0][0x388] ;  /* 0x00007100ff0f77ac */ /* 0x000e220008000800 */
[----:B-1----:R-:W-:Y:S01]  /*0700*/  CS2R R4, SRZ ;  /* 0x0000000000047805 */ /* 0x002fe2000001ff00 */
[----:B------:R-:W1:Y:S01]  /*0710*/  LDCU.U8 UR14, c[0x0][0x410] ;  /* 0x00008200ff0e77ac */ /* 0x000e620008000000 */
[----:B------:R-:W0:Y:S01]  /*0720*/  LDCU UR18, c[0x0][0x400] ;  /* 0x00008000ff1277ac */ /* 0x000e220008000800 */
[----:B------:R-:W0:Y:S01]  /*0730*/  LDCU.64 UR6, c[0x0][0x470] ;  /* 0x00008e00ff0677ac */ /* 0x000e220008000a00 */
[----:B------:R-:W0:Y:S01]  /*0740*/  LDCU.64 UR8, c[0x0][0x478] ;  /* 0x00008f00ff0877ac */ /* 0x000e220008000a00 */
[----:B------:R-:W0:Y:S01]  /*0750*/  LDCU.64 UR16, c[0x0][0x438] ;  /* 0x00008700ff1077ac */ /* 0x000e220008000a00 */
[----:B--2---:R-:W-:-:S02]  /*0760*/  SHF.L.U32 R0, R236, 0x10, RZ ;  /* 0x00000010ec007819 */ /* 0x004fc400000006ff */
[----:B------:R-:W-:-:S03]  /*0770*/  PRMT R44, R236, 0x7632, R44 ;  /* 0x00007632ec2c7816 */ /* 0x000fc6000000002c */
[----:B------:R3:W-:Y:S01]  /*0780*/  STL [R1+0x8], R0 ;  /* 0x0000080001007387 */ /* 0x0007e20000100800 */
[----:B------:R-:W-:Y:S02]  /*0790*/  SHF.L.U32 R44, R44, 0x10, RZ ;  /* 0x000000102c2c7819 */ /* 0x000fe400000006ff */
[----:B---3--:R-:W-:-:S05]  /*07a0*/  SHF.L.U32 R0, R16, 0x10, RZ ;  /* 0x0000001010007819 */ /* 0x008fca00000006ff */
[----:B------:R2:W-:Y:S04]  /*07b0*/  STL [R1+0x4], R0 ;  /* 0x0000040001007387 */ /* 0x0005e80000100800 */
[----:B------:R3:W-:Y:S01]  /*07c0*/  STL [R1], R44 ;  /* 0x0000002c01007387 */ /* 0x0007e20000100800 */
[C---:B------:R-:W-:Y:S02]  /*07d0*/  PRMT R248, R237.reuse, 0x7632, R248 ;  /* 0x00007632edf87816 */ /* 0x040fe400000000f8 */
[----:B------:R-:W-:Y:S02]  /*07e0*/  SHF.L.U32 R250, R237, 0x10, RZ ;  /* 0x00000010edfa7819 */ /* 0x000fe400000006ff */
[C---:B----4-:R-:W-:Y:S02]  /*07f0*/  PRMT R204, R196.reuse, 0x7632, R204 ;  /* 0x00007632c4cc7816 */ /* 0x050fe400000000cc */
[----:B------:R-:W-:-:S02]  /*0800*/  SHF.L.U32 R206, R196, 0x10, RZ ;  /* 0x00000010c4ce7819 */ /* 0x000fc400000006ff */
[C---:B------:R-:W-:Y:S02]  /*0810*/  PRMT R187, R199.reuse, 0x7632, R187 ;  /* 0x00007632c7bb7816 */ /* 0x040fe400000000bb */
[----:B------:R-:W-:Y:S02]  /*0820*/  SHF.L.U32 R193, R199, 0x10, RZ ;  /* 0x00000010c7c17819 */ /* 0x000fe400000006ff */
[----:B------:R-:W-:Y:S02]  /*0830*/  PRMT R241, R238, 0x7632, R241 ;  /* 0x00007632eef17816 */ /* 0x000fe400000000f1 */
[----:B------:R-:W-:Y:S02]  /*0840*/  PRMT R237, R239, 0x7632, R237 ;  /* 0x00007632efed7816 */ /* 0x000fe400000000ed */
[----:B------:R-:W-:Y:S02]  /*0850*/  PRMT R252, R16, 0x7632, R252 ;  /* 0x0000763210fc7816 */ /* 0x000fe400000000fc */
        /* <DEDUP_REMOVED lines=16> */
[----:B------:R-:W-:Y:S01]  /*0960*/  PRMT R188, R11, 0x7632, R188 ;  /* 0x000076320bbc7816 */ /* 0x000fe200000000bc */
[----:B--2---:R-:W-:Y:S01]  /*0970*/  HFMA2 R0, -RZ, RZ, 0, 0 ;  /* 0x00000000ff007431 */ /* 0x004fe200000001ff */
[----:B------:R-:W-:Y:S02]  /*0980*/  SHF.L.U32 R246, R238, 0x10, RZ ;  /* 0x00000010eef67819 */ /* 0x000fe400000006ff */
[----:B------:R-:W-:-:S02]  /*0990*/  SHF.L.U32 R231, R221, 0x10, RZ ;  /* 0x00000010dde77819 */ /* 0x000fc400000006ff */
[----:B------:R-:W-:Y:S02]  /*09a0*/  SHF.L.U32 R202, R197, 0x10, RZ ;  /* 0x00000010c5ca7819 */ /* 0x000fe400000006ff */
[----:B------:R-:W-:Y:S02]  /*09b0*/  SHF.L.U32 R249, R17, 0x10, RZ ;  /* 0x0000001011f97819 */ /* 0x000fe400000006ff */
[----:B------:R-:W-:Y:S02]  /*09c0*/  CS2R R16, SRZ ;  /* 0x0000000000107805 */ /* 0x000fe4000001ff00 */
[----:B------:R-:W-:Y:S02]  /*09d0*/  SHF.L.U32 R245, R18, 0x10, RZ ;  /* 0x0000001012f57819 */ /* 0x000fe400000006ff */
[----:B------:R-:W-:Y:S02]  /*09e0*/  SHF.L.U32 R238, R19, 0x10, RZ ;  /* 0x0000001013ee7819 */ /* 0x000fe400000006ff */
[----:B------:R-:W-:-:S02]  /*09f0*/  CS2R R18, SRZ ;  /* 0x0000000000127805 */ /* 0x000fc4000001ff00 */
        /* <DEDUP_REMOVED lines=39> */
[----:B01-3--:R-:W-:-:S07]  /*0c70*/  SHF.L.U32 R188, R188, 0x10, RZ ;  /* 0x00000010bcbc7819 */ /* 0x00bfce00000006ff */
.L_x_1038:
[----:B0-----:R-:W0:Y:S01]  /*0c80*/  LDC.64 R44, c[0x0][0x3c0] ;  /* 0x0000f000ff2c7b82 */ /* 0x001e220000000a00 */
[----:B------:R-:W-:Y:S01]  /*0c90*/  IMAD R46, R185, UR15, RZ ;  /* 0x0000000fb92e7c24 */ /* 0x000fe2000f8e02ff */
[----:B------:R-:W2:Y:S04]  /*0ca0*/  LDL R212, [R1+0x4] ;  /* 0x0000040001d47983 */ /* 0x000ea80000100800 */
[----:B------:R-:W3:Y:S02]  /*0cb0*/  LDL R211, [R1+0x8] ;  /* 0x0000080001d37983 */ /* 0x000ee40000100800 */
[----:B------:R-:W1:Y:S02]  /*0cc0*/  LDC.64 R100, c[0x0][0x430] ;  /* 0x00010c00ff647b82 */ /* 0x000e640000000a00 */
[----:B------:R-:W4:Y:S01]  /*0cd0*/  LDL R210, [R1] ;  /* 0x0000000001d27983 */ /* 0x000f220000100800 */
[----:B------:R-:W-:-:S04]  /*0ce0*/  SHF.R.S32.HI R47, RZ, 0x1f, R46 ;  /* 0x0000001fff2f7819 */ /* 0x000fc8000001142e */
[----:B------:R-:W-:Y:S01]  /*0cf0*/  LEA.HI R47, R47, R46, RZ, 0x3 ;  /* 0x0000002e2f2f7211 */ /* 0x000fe200078f18ff */
[----:B------:R-:W1:Y:S03]  /*0d00*/  LDC.64 R162, c[0x0][0x3a8] ;  /* 0x0000ea00ffa27b82 */ /* 0x000e660000000a00 */
[----:B------:R-:W-:-:S05]  /*0d10*/  LEA.HI.SX32 R194, R47, R186, 0x1d ;  /* 0x000000ba2fc27211 */ /* 0x000fca00078feaff */
[----:B------:R-:W1:Y:S01]  /*0d20*/  LDC.64 R50, c[0x0][0x3c8] ;  /* 0x0000f200ff327b82 */ /* 0x000e620000000a00 */
[----:B0-----:R-:W-:-:S05]  /*0d30*/  IMAD.WIDE R44, R185, 0x4, R44 ;  /* 0x00000004b92c7825 */ /* 0x001fca00078e022c */
[----:B------:R1:W2:Y:S02]  /*0d40*/  LDG.E R222, desc[UR12][R44.64] ;  /* 0x0000000c2cde7981 */ /* 0x0002a4000c1e1900 */
[----:B------:R-:W0:Y:S01]  /*0d50*/  LDC.64 R64, c[0x0][0x428] ;  /* 0x00010a00ff407b82 */ /* 0x000e220000000a00 */
[----:B-1----:R-:W-:-:S04]  /*0d60*/  IMAD.WIDE.U32 R44, R194, 0x10, R100 ;  /* 0x00000010c22c7825 */ /* 0x002fc800078e0064 */
[C---:B------:R-:W-:Y:S02]  /*0d70*/  IMAD.WIDE.U32 R116, R194.reuse, 0x20, R162 ;  /* 0x00000020c2747825 */ /* 0x040fe400078e00a2 */
[----:B------:R-:W3:Y:S02]  /*0d80*/  LDG.E.128 R44, desc[UR12][R44.64] ;  /* 0x0000000c2c2c7981 */ /* 0x000ee4000c1e1d00 */
[----:B------:R-:W-:Y:S02]  /*0d90*/  IMAD.WIDE R50, R185, 0x4, R50 ;  /* 0x00000004b9327825 */ /* 0x000fe400078e0232 */
[----:B------:R-:W4:Y:S04]  /*0da0*/  LDG.E.128 R120, desc[UR12][R116.64] ;  /* 0x0000000c74787981 */ /* 0x000f28000c1e1d00 */
[----:B------:R-:W4:Y:S01]  /*0db0*/  LDG.E R189, desc[UR12][R50.64] ;  /* 0x0000000c32bd7981 */ /* 0x000f22000c1e1900 */
[----:B0-----:R-:W-:-:S03]  /*0dc0*/  IMAD.WIDE.U32 R48, R194, 0x10, R64 ;  /* 0x00000010c2307825 */ /* 0x001fc600078e0040 */
[----:B------:R-:W4:Y:S04]  /*0dd0*/  LDG.E.128 R116, desc[UR12][R116.64+0x10] ;  /* 0x0000100c74747981 */ /* 0x000f28000c1e1d00 */
[----:B------:R-:W4:Y:S01]  /*0de0*/  LDG.E.128 R48, desc[UR12][R48.64] ;  /* 0x0000000c30307981 */ /* 0x000f22000c1e1d00 */
[----:B------:R-:W-:-:S05]  /*0df0*/  IADD3 R190, PT, PT, R194, 0x100, RZ ;  /* 0x00000100c2be7810 */ /* 0x000fca0007ffe0ff */
[----:B------:R-:W-:-:S04]  /*0e00*/  IMAD.WIDE.U32 R96, R190, 0x20, R162 ;  /* 0x00000020be607825 */ /* 0x000fc800078e00a2 */
[C---:B------:R-:W-:Y:S01]  /*0e10*/  IMAD.WIDE.U32 R92, R190.reuse, 0x10, R100 ;  /* 0x00000010be5c7825 */ /* 0x040fe200078e0064 */
[----:B------:R-:W4:Y:S03]  /*0e20*/  LDG.E.128 R60, desc[UR12][R96.64] ;  /* 0x0000000c603c7981 */ /* 0x000f26000c1e1d00 */
[----:B------:R-:W-:Y:S02]  /*0e30*/  IMAD.WIDE.U32 R52, R190, 0x10, R64 ;  /* 0x00000010be347825 */ /* 0x000fe400078e0040 */
[----:B------:R-:W4:Y:S04]  /*0e40*/  LDG.E.128 R92, desc[UR12][R92.64] ;  /* 0x0000000c5c5c7981 */ /* 0x000f28000c1e1d00 */
        /* <DEDUP_REMOVED lines=8> */
[----:B------:R-:W4:Y:S01]  /*0ed0*/  LDG.E.128 R64, desc[UR12][R64.64] ;  /* 0x0000000c40407981 */ /* 0x000f22000c1e1d00 */
[----:B------:R-:W-:-:S04]  /*0ee0*/  ISETP.NE.U32.AND P1, PT, RZ, UR16, PT ;  /* 0x00000010ff007c0c */ /* 0x000fc8000bf25070 */
[----:B------:R-:W-:-:S13]  /*0ef0*/  ISETP.NE.AND.EX P1, PT, RZ, UR17, PT, P1 ;  /* 0x00000011ff007c0c */ /* 0x000fda000bf25310 */
[----:B------:R-:W0:Y:S08]  /*0f00*/  @P1 LDC.64 R168, c[0x0][0x438] ;  /* 0x00010e00ffa81b82 */ /* 0x000e300000000a00 */
[----:B------:R-:W1:Y:S08]  /*0f10*/  @P1 LDC.64 R164, c[0x0][0x438] ;  /* 0x00010e00ffa41b82 */ /* 0x000e700000000a00 */
[----:B------:R-:W1:Y:S01]  /*0f20*/  @P1 LDC.64 R166, c[0x0][0x438] ;  /* 0x00010e00ffa61b82 */ /* 0x000e620000000a00 */
[----:B------:R-:W-:Y:S01]  /*0f30*/  ISETP.NE.AND P0, PT, RZ, UR14, PT ;  /* 0x0000000eff007c0c */ /* 0x000fe2000bf05270 */
[----:B0-----:R-:W-:-:S05]  /*0f40*/  @P1 IMAD.WIDE.U32 R168, R194, 0x20, R168 ;  /* 0x00000020c2a81825 */ /* 0x001fca00078e00a8 */
[----:B-----5:R-:W5:Y:S01]  /*0f50*/  @P1 LDG.E.128 R68, desc[UR12][R168.64] ;  /* 0x0000000ca8441981 */ /* 0x020f62000c1e1d00 */
[----:B-1----:R-:W-:-:S03]  /*0f60*/  @P1 IMAD.WIDE.U32 R164, R191, 0x20, R164 ;  /* 0x00000020bfa41825 */ /* 0x002fc600078e00a4 */
[----:B------:R-:W5:Y:S04]  /*0f70*/  @P1 LDG.E.128 R72, desc[UR12][R168.64+0x10] ;  /* 0x0000100ca8481981 */ /* 0x000f68000c1e1d00 */
[----:B------:R-:W5:Y:S04]  /*0f80*/  @P1 LDG.E.128 R84, desc[UR12][R164.64] ;  /* 0x0000000ca4541981 */ /* 0x000f68000c1e1d00 */
[----:B------:R0:W5:Y:S01]  /*0f90*/  @P1 LDG.E.128 R88, desc[UR12][R164.64+0x10] ;  /* 0x0000100ca4581981 */ /* 0x000162000c1e1d00 */
[----:B------:R-:W-:-:S05]  /*0fa0*/  @P1 IMAD.WIDE.U32 R166, R190, 0x20, R166 ;  /* 0x00000020bea61825 */ /* 0x000fca00078e00a6 */
[----:B------:R-:W5:Y:S04]  /*0fb0*/  @P1 LDG.E.128 R76, desc[UR12][R166.64] ;  /* 0x0000000ca64c1981 */ /* 0x000f68000c1e1d00 */
[----:B------:R1:W5:Y:S01]  /*0fc0*/  @P1 LDG.E.128 R80, desc[UR12][R166.64+0x10] ;  /* 0x0000100ca6501981 */ /* 0x000362000c1e1d00 */
[----:B--2---:R-:W-:Y:S02]  /*0fd0*/  FSEL R222, R222, RZ, !P0 ;  /* 0x000000ffdede7208 */ /* 0x004fe40004000000 */
[----:B---3--:R-:W-:-:S03]  /*0fe0*/  SHF.L.U32 R209, R44, 0x10, RZ ;  /* 0x000000102cd17819 */ /* 0x008fc600000006ff */
[C---:B----4-:R-:W-:Y:S01]  /*0ff0*/  FADD.FTZ R120, -R222.reuse, R120 ;  /* 0x00000078de787221 */ /* 0x050fe20000010100 */
[----:B------:R-:W-:-:S03]  /*1000*/  FADD.FTZ R122, -R222, R122 ;  /* 0x0000007ade7a7221 */ /* 0x000fc60000010100 */
[C---:B0-----:R-:W-:Y:S01]  /*1010*/  FMUL.FTZ R164, R189.reuse, R120 ;  /* 0x00000078bda47220 */ /* 0x041fe20000410000 */
[----:B------:R-:W-:Y:S01]  /*1020*/  FMUL.FTZ R120, R212, R209 ;  /* 0x000000d1d4787220 */ /* 0x000fe20000410000 */
[----:B------:R-:W-:Y:S01]  /*1030*/  PRMT R44, R44, 0x7632, R44 ;  /* 0x000076322c2c7816 */ /* 0x000fe2000000002c */
[----:B-1----:R-:W-:Y:S01]  /*1040*/  FMUL.FTZ R167, R189, R122 ;  /* 0x0000007abda77220 */ /* 0x002fe20000410000 */
[----:B------:R-:W-:-:S05]  /*1050*/  SHF.L.U32 R169, R48, 0x10, RZ ;  /* 0x0000001030a97819 */ /* 0x000fca00000006ff */
[-C--:B------:R-:W-:Y:S01]  /*1060*/  FFMA.FTZ R165, R211, R169.reuse, R120 ;  /* 0x000000a9d3a57223 */ /* 0x080fe20000010078 */
[----:B------:R-:W-:Y:S01]  /*1070*/  SHF.L.U32 R120, R45, 0x10, RZ ;  /* 0x000000102d787819 */ /* 0x000fe200000006ff */
[----:B------:R-:W-:Y:S01]  /*1080*/  FADD.FTZ R183, R169, R183 ;  /* 0x000000b7a9b77221 */ /* 0x000fe20000010000 */
[C---:B------:R-:W-:Y:S01]  /*1090*/  FFMA.FTZ R184, R164.reuse, R169, R184 ;  /* 0x000000a9a4b87223 */ /* 0x040fe200000100b8 */
[----:B------:R-:W-:Y:S01]  /*10a0*/  FADD.FTZ R181, R209, R181 ;  /* 0x000000b5d1b57221 */ /* 0x000fe20000010000 */
[----:B------:R-:W-:Y:S01]  /*10b0*/  FFMA.FTZ R182, R164, R209, R182 ;  /* 0x000000d1a4b67223 */ /* 0x000fe200000100b6 */
[----:B------:R-:W-:Y:S01]  /*10c0*/  SHF.L.U32 R169, R49, 0x10, RZ ;  /* 0x0000001031a97819 */ /* 0x000fe200000006ff */
[----:B------:R-:W-:Y:S01]  /*10d0*/  FADD.FTZ R173, R120, R173 ;  /* 0x000000ad78ad7221 */ /* 0x000fe20000010000 */
[----:B------:R-:W-:Y:S01]  /*10e0*/  PRMT R48, R48, 0x7632, R48 ;  /* 0x0000763230307816 */ /* 0x000fe20000000030 */
[-C--:B------:R-:W-:Y:S01]  /*10f0*/  FFMA.FTZ R174, R167, R120.reuse, R174 ;  /* 0x00000078a7ae7223 */ /* 0x080fe200000100ae */
[----:B------:R-:W-:Y:S01]  /*1100*/  SHF.L.U32 R44, R44, 0x10, RZ ;  /* 0x000000102c2c7819 */ /* 0x000fe200000006ff */
[----:B------:R-:W-:Y:S01]  /*1110*/  FMUL.FTZ R209, R249, R120 ;  /* 0x00000078f9d17220 */ /* 0x000fe20000410000 */
[----:B------:R-:W-:Y:S01]  /*1120*/  FADD.FTZ R120, -R222, R121 ;  /* 0x00000079de787221 */ /* 0x000fe20000010100 */
[----:B------:R-:W-:Y:S01]  /*1130*/  SHF.L.U32 R121, R48, 0x10, RZ ;  /* 0x0000001030797819 */ /* 0x000fe200000006ff */
[----:B------:R-:W-:Y:S01]  /*1140*/  FADD.FTZ R175, R169, R175 ;  /* 0x000000afa9af7221 */ /* 0x000fe20000010000 */
[-C--:B------:R-:W-:Y:S01]  /*1150*/  FFMA.FTZ R176, R167, R169.reuse, R176 ;  /* 0x000000a9a7b07223 */ /* 0x080fe200000100b0 */
[----:B------:R-:W-:Y:S01]  /*1160*/  FFMA.FTZ R166, R250, R169, R209 ;  /* 0x000000a9faa67223 */ /* 0x000fe200000100d1 */
[----:B------:R-:W-:Y:S01]  /*1170*/  FMUL.FTZ R168, R252, R44 ;  /* 0x0000002cfca87220 */ /* 0x000fe20000410000 */
[----:B------:R-:W-:Y:S01]  /*1180*/  FMUL.FTZ R169, R189, R120 ;  /* 0x00000078bda97220 */ /* 0x000fe20000410000 */
[----:B------:R-:W-:-:S02]  /*1190*/  FADD.FTZ R179, R121, R179 ;  /* 0x000000b379b37221 */ /* 0x000fc40000010000 */
[-C--:B------:R-:W-:Y:S01]  /*11a0*/  FFMA.FTZ R168, R210, R121.reuse, R168 ;  /* 0x00000079d2a87223 */ /* 0x080fe200000100a8 */
[----:B------:R-:W-:Y:S01]  /*11b0*/  FFMA.FTZ R180, R169, R121, R180 ;  /* 0x00000079a9b47223 */ /* 0x000fe200000100b4 */
[C---:B------:R-:W-:Y:S02]  /*11c0*/  FADD.FTZ R210, -R222.reuse, R123 ;  /* 0x0000007bded27221 */ /* 0x040fe40000010100 */
[----:B------:R0:W2:Y:S01]  /*11d0*/  LDG.E.128 R120, desc[UR12][R162.64+0x10] ;  /* 0x0000100ca2787981 */ /* 0x0000a2000c1e1d00 */
[----:B------:R-:W-:Y:S01]  /*11e0*/  PRMT R45, R45, 0x7632, R45 ;  /* 0x000076322d2d7816 */ /* 0x000fe2000000002d */
[----:B------:R-:W-:Y:S01]  /*11f0*/  FMUL.FTZ R210, R189, R210 ;  /* 0x000000d2bdd27220 */ /* 0x000fe20000410000 */
[----:B------:R-:W-:Y:S02]  /*1200*/  PRMT R49, R49, 0x7632, R49 ;  /* 0x0000763231317816 */ /* 0x000fe40000000031 */
[----:B------:R-:W-:Y:S02]  /*1210*/  SHF.L.U32 R45, R45, 0x10, RZ ;  /* 0x000000102d2d7819 */ /* 0x000fe400000006ff */
[----:B------:R-:W-:Y:S01]  /*1220*/  SHF.L.U32 R49, R49, 0x10, RZ ;  /* 0x0000001031317819 */ /* 0x000fe200000006ff */
[----:B------:R-:W-:-:S02]  /*1230*/  FADD.FTZ R116, -R222, R116 ;  /* 0x00000074de747221 */ /* 0x000fc40000010100 */
[-C--:B------:R-:W-:Y:S01]  /*1240*/  FFMA.FTZ R170, R210, R45.reuse, R170 ;  /* 0x0000002dd2aa7223 */ /* 0x080fe200000100aa */
[----:B------:R-:W-:Y:S01]  /*1250*/  FADD.FTZ R161, R45, R161 ;  /* 0x000000a12da17221 */ /* 0x000fe20000010000 */
[----:B------:R-:W-:Y:S01]  /*1260*/  FMUL.FTZ R209, R247, R45 ;  /* 0x0000002df7d17220 */ /* 0x000fe20000410000 */
[----:B------:R-:W-:Y:S01]  /*1270*/  SHF.L.U32 R45, R46, 0x10, RZ ;  /* 0x000000102e2d7819 */ /* 0x000fe200000006ff */
[----:B------:R-:W-:Y:S01]  /*1280*/  FFMA.FTZ R178, R169, R44, R178 ;  /* 0x0000002ca9b27223 */ /* 0x000fe200000100b2 */
[----:B------:R-:W-:Y:S01]  /*1290*/  FADD.FTZ R177, R44, R177 ;  /* 0x000000b12cb17221 */ /* 0x000fe20000010000 */
[-C--:B------:R-:W-:Y:S01]  /*12a0*/  FFMA.FTZ R172, R210, R49.reuse, R172 ;  /* 0x00000031d2ac7223 */ /* 0x080fe200000100ac */
[----:B------:R-:W-:Y:S01]  /*12b0*/  FADD.FTZ R171, R49, R171 ;  /* 0x000000ab31ab7221 */ /* 0x000fe20000010000 */
[----:B------:R-:W-:Y:S01]  /*12c0*/  FFMA.FTZ R209, R248, R49, R209 ;  /* 0x00000031f8d17223 */ /* 0x000fe200000100d1 */
[----:B------:R-:W-:Y:S01]  /*12d0*/  SHF.L.U32 R44, R50, 0x10, RZ ;  /* 0x00000010322c7819 */ /* 0x000fe200000006ff */
[----:B0-----:R-:W-:Y:S01]  /*12e0*/  FMUL.FTZ R163, R189, R116 ;  /* 0x00000074bda37220 */ /* 0x001fe20000410000 */
[----:B------:R-:W-:Y:S01]  /*12f0*/  FMUL.FTZ R49, R245, R45 ;  /* 0x0000002df5317220 */ /* 0x000fe20000410000 */
[----:B------:R-:W-:-:S02]  /*1300*/  PRMT R46, R46, 0x7632, R46 ;  /* 0x000076322e2e7816 */ /* 0x000fc4000000002e */
[----:B------:R-:W-:Y:S01]  /*1310*/  FADD.FTZ R159, R44, R159 ;  /* 0x0000009f2c9f7221 */ /* 0x000fe20000010000 */
[-C--:B------:R-:W-:Y:S01]  /*1320*/  FFMA.FTZ R160, R163, R44.reuse, R160 ;  /* 0x0000002ca3a07223 */ /* 0x080fe200000100a0 */
[----:B------:R-:W-:Y:S01]  /*1330*/  FFMA.FTZ R162, R246, R44, R49 ;  /* 0x0000002cf6a27223 */ /* 0x000fe20000010031 */
[----:B------:R-:W-:Y:S01]  /*1340*/  FADD.FTZ R44, -R222, R117 ;  /* 0x00000075de2c7221 */ /* 0x000fe20000010100 */
[----:B------:R-:W-:Y:S01]  /*1350*/  FADD.FTZ R157, R45, R157 ;  /* 0x0000009d2d9d7221 */ /* 0x000fe20000010000 */
[----:B------:R-:W-:Y:S01]  /*1360*/  FFMA.FTZ R158, R163, R45, R158 ;  /* 0x0000002da39e7223 */ /* 0x000fe2000001009e */
[----:B------:R-:W-:Y:S01]  /*1370*/  SHF.L.U32 R45, R46, 0x10, RZ ;  /* 0x000000102e2d7819 */ /* 0x000fe200000006ff */
[----:B------:R-:W-:Y:S01]  /*1380*/  FMUL.FTZ R213, R189, R44 ;  /* 0x0000002cbdd57220 */ /* 0x000fe20000410000 */
[----:B------:R-:W-:-:S03]  /*1390*/  FADD.FTZ R118, -R222, R118 ;  /* 0x00000076de767221 */ /* 0x000fc60000010100 */
[-C--:B------:R-:W-:Y:S01]  /*13a0*/  FMUL.FTZ R212, R240, R45.reuse ;  /* 0x0000002df0d47220 */ /* 0x080fe20000410000 */
[----:B------:R-:W-:Y:S01]  /*13b0*/  FADD.FTZ R153, R45, R153 ;  /* 0x000000992d997221 */ /* 0x000fe20000010000 */
[----:B------:R-:W-:Y:S01]  /*13c0*/  FFMA.FTZ R154, R213, R45, R154 ;  /* 0x0000002dd59a7223 */ /* 0x000fe2000001009a */
[C---:B------:R-:W-:Y:S02]  /*13d0*/  SHF.L.U32 R45, R47.reuse, 0x10, RZ ;  /* 0x000000102f2d7819 */ /* 0x040fe400000006ff */
[----:B------:R-:W-:Y:S01]  /*13e0*/  PRMT R47, R47, 0x7632, R47 ;  /* 0x000076322f2f7816 */ /* 0x000fe2000000002f */
[----:B------:R-:W-:Y:S01]  /*13f0*/  FMUL.FTZ R215, R189, R118 ;  /* 0x00000076bdd77220 */ /* 0x000fe20000410000 */
[C---:B------:R-:W-:Y:S01]  /*1400*/  SHF.L.U32 R214, R51.reuse, 0x10, RZ ;  /* 0x0000001033d67819 */ /* 0x040fe200000006ff */
[----:B------:R-:W-:Y:S01]  /*1410*/  FMUL.FTZ R44, R238, R45 ;  /* 0x0000002dee2c7220 */ /* 0x000fe20000410000 */
[----:B------:R-:W-:Y:S02]  /*1420*/  PRMT R51, R51, 0x7632, R51 ;  /* 0x0000763233337816 */ /* 0x000fe40000000033 */
[----:B------:R-:W-:Y:S01]  /*1430*/  SHF.L.U32 R47, R47, 0x10, RZ ;  /* 0x000000102f2f7819 */ /* 0x000fe200000006ff */
[----:B------:R-:W-:Y:S01]  /*1440*/  FADD.FTZ R218, -R222, R119 ;  /* 0x00000077deda7221 */ /* 0x000fe20000010100 */
[----:B------:R-:W-:Y:S01]  /*1450*/  FADD.FTZ R151, R214, R151 ;  /* 0x00000097d6977221 */ /* 0x000fe20000010000 */
[-C--:B------:R-:W-:Y:S01]  /*1460*/  FFMA.FTZ R152, R215, R214.reuse, R152 ;  /* 0x000000d6d7987223 */ /* 0x080fe20000010098 */
[----:B------:R-:W-:Y:S01]  /*1470*/  FFMA.FTZ R214, R239, R214, R44 ;  /* 0x000000d6efd67223 */ /* 0x000fe2000001002c */
[----:B------:R-:W-:Y:S01]  /*1480*/  SHF.L.U32 R51, R51, 0x10, RZ ;  /* 0x0000001033337819 */ /* 0x000fe200000006ff */
[----:B------:R-:W-:Y:S01]  /*1490*/  FMUL.FTZ R44, R236, R47 ;  /* 0x0000002fec2c7220 */ /* 0x000fe20000410000 */
[----:B------:R-:W-:Y:S01]  /*14a0*/  FMUL.FTZ R218, R189, R218 ;  /* 0x000000dabdda7220 */ /* 0x000fe20000410000 */
[C---:B------:R-:W-:Y:S01]  /*14b0*/  FADD.FTZ R62, -R222.reuse, R62 ;  /* 0x0000003ede3e7221 */ /* 0x040fe20000010100 */
[----:B------:R-:W-:Y:S01]  /*14c0*/  FADD.FTZ R60, -R222, R60 ;  /* 0x0000003cde3c7221 */ /* 0x000fe20000010100 */
[----:B------:R-:W-:Y:S01]  /*14d0*/  FFMA.FTZ R217, R237, R51, R44 ;  /* 0x00000033edd97223 */ /* 0x000fe2000001002c */
[----:B------:R-:W-:Y:S01]  /*14e0*/  FADD.FTZ R145, R47, R145 ;  /* 0x000000912f917221 */ /* 0x000fe20000010000 */
[----:B------:R-:W-:Y:S01]  /*14f0*/  FFMA.FTZ R146, R218, R47, R146 ;  /* 0x0000002fda927223 */ /* 0x000fe20000010092 */
[----:B------:R-:W-:Y:S01]  /*1500*/  SHF.L.U32 R44, R93, 0x10, RZ ;  /* 0x000000105d2c7819 */ /* 0x000fe200000006ff */
[C---:B------:R-:W-:Y:S01]  /*1510*/  FMUL.FTZ R117, R189.reuse, R62 ;  /* 0x0000003ebd757220 */ /* 0x040fe20000410000 */
[C---:B------:R-:W-:Y:S01]  /*1520*/  SHF.L.U32 R47, R92.reuse, 0x10, RZ ;  /* 0x000000105c2f7819 */ /* 0x040fe200000006ff */
[----:B------:R-:W-:Y:S01]  /*1530*/  FMUL.FTZ R60, R189, R60 ;  /* 0x0000003cbd3c7220 */ /* 0x000fe20000410000 */
[----:B------:R-:W-:Y:S01]  /*1540*/  PRMT R92, R92, 0x7632, R92 ;  /* 0x000076325c5c7816 */ /* 0x000fe2000000005c */
[----:B------:R-:W-:Y:S01]  /*1550*/  FADD.FTZ R149, R45, R149 ;  /* 0x000000952d957221 */ /* 0x000fe20000010000 */
[----:B------:R-:W-:Y:S01]  /*1560*/  FFMA.FTZ R150, R215, R45, R150 ;  /* 0x0000002dd7967223 */ /* 0x000fe20000010096 */
[----:B------:R-:W-:Y:S01]  /*1570*/  SHF.L.U32 R62, R53, 0x10, RZ ;  /* 0x00000010353e7819 */ /* 0x000fe200000006ff */
[----:B------:R-:W-:Y:S01]  /*1580*/  FADD.FTZ R133, R44, R133 ;  /* 0x000000852c857221 */ /* 0x000fe20000010000 */
[----:B------:R-:W-:Y:S01]  /*1590*/  SHF.L.U32 R45, R52, 0x10, RZ ;  /* 0x00000010342d7819 */ /* 0x000fe200000006ff */
[-C--:B------:R-:W-:Y:S01]  /*15a0*/  FFMA.FTZ R134, R117, R44.reuse, R134 ;  /* 0x0000002c75867223 */ /* 0x080fe20000010086 */
[----:B------:R-:W-:Y:S01]  /*15b0*/  FADD.FTZ R141, R47, R141 ;  /* 0x0000008d2f8d7221 */ /* 0x000fe20000010000 */
[-C--:B------:R-:W-:Y:S01]  /*15c0*/  FFMA.FTZ R142, R60, R47.reuse, R142 ;  /* 0x0000002f3c8e7223 */ /* 0x080fe2000001008e */
[----:B------:R-:W-:Y:S01]  /*15d0*/  FMUL.FTZ R116, R234, R47 ;  /* 0x0000002fea747220 */ /* 0x000fe20000410000 */
[----:B------:R-:W-:Y:S01]  /*15e0*/  FMUL.FTZ R44, R230, R44 ;  /* 0x0000002ce62c7220 */ /* 0x000fe20000410000 */
[----:B------:R-:W-:Y:S01]  /*15f0*/  PRMT R52, R52, 0x7632, R52 ;  /* 0x0000763234347816 */ /* 0x000fe20000000034 */
[----:B------:R-:W-:Y:S01]  /*1600*/  FADD.FTZ R118, -R222, R61 ;  /* 0x0000003dde767221 */ /* 0x000fe20000010100 */
[----:B------:R-:W-:-:S02]  /*1610*/  SHF.L.U32 R47, R92, 0x10, RZ ;  /* 0x000000105c2f7819 */ /* 0x000fc400000006ff */
[----:B------:R-:W-:Y:S01]  /*1620*/  PRMT R93, R93, 0x7632, R93 ;  /* 0x000076325d5d7816 */ /* 0x000fe2000000005d */
[----:B------:R-:W-:Y:S01]  /*1630*/  FADD.FTZ R135, R62, R135 ;  /* 0x000000873e877221 */ /* 0x000fe20000010000 */
[-C--:B------:R-:W-:Y:S01]  /*1640*/  FFMA.FTZ R136, R117, R62.reuse, R136 ;  /* 0x0000003e75887223 */ /* 0x080fe20000010088 */
[----:B------:R-:W-:Y:S01]  /*1650*/  FADD.FTZ R143, R45, R143 ;  /* 0x0000008f2d8f7221 */ /* 0x000fe20000010000 */
[-C--:B------:R-:W-:Y:S01]  /*1660*/  FFMA.FTZ R144, R60, R45.reuse, R144 ;  /* 0x0000002d3c907223 */ /* 0x080fe20000010090 */
[----:B------:R-:W-:Y:S01]  /*1670*/  FFMA.FTZ R116, R235, R45, R116 ;  /* 0x0000002deb747223 */ /* 0x000fe20000010074 */
[----:B------:R-:W-:Y:S01]  /*1680*/  FFMA.FTZ R62, R231, R62, R44 ;  /* 0x0000003ee73e7223 */ /* 0x000fe2000001002c */
[----:B------:R-:W-:Y:S01]  /*1690*/  SHF.L.U32 R45, R52, 0x10, RZ ;  /* 0x00000010342d7819 */ /* 0x000fe200000006ff */
[----:B------:R-:W-:Y:S01]  /*16a0*/  FADD.FTZ R44, -R222, R63 ;  /* 0x0000003fde2c7221 */ /* 0x000fe20000010100 */
[----:B------:R-:W-:Y:S01]  /*16b0*/  PRMT R53, R53, 0x7632, R53 ;  /* 0x0000763235357816 */ /* 0x000fe20000000035 */
[----:B------:R-:W-:Y:S01]  /*16c0*/  FMUL.FTZ R118, R189, R118 ;  /* 0x00000076bd767220 */ /* 0x000fe20000410000 */
[----:B------:R-:W-:Y:S01]  /*16d0*/  SHF.L.U32 R93, R93, 0x10, RZ ;  /* 0x000000105d5d7819 */ /* 0x000fe200000006ff */
[----:B------:R-:W-:Y:S01]  /*16e0*/  FMUL.FTZ R92, R232, R47 ;  /* 0x0000002fe85c7220 */ /* 0x000fe20000410000 */
[----:B------:R-:W-:Y:S01]  /*16f0*/  FMUL.FTZ R119, R189, R44 ;  /* 0x0000002cbd777220 */ /* 0x000fe20000410000 */
[----:B------:R-:W-:Y:S01]  /*1700*/  SHF.L.U32 R53, R53, 0x10, RZ ;  /* 0x0000001035357819 */ /* 0x000fe200000006ff */
[-C--:B------:R-:W-:Y:S01]  /*1710*/  FFMA.FTZ R140, R118, R45.reuse, R140 ;  /* 0x0000002d768c7223 */ /* 0x080fe2000001008c */
[----:B------:R-:W-:Y:S01]  /*1720*/  FADD.FTZ R139, R45, R139 ;  /* 0x0000008b2d8b7221 */ /* 0x000fe20000010000 */
[----:B------:R-:W-:Y:S01]  /*1730*/  FFMA.FTZ R92, R233, R45, R92 ;  /* 0x0000002de95c7223 */ /* 0x000fe2000001005c */
[-C--:B------:R-:W-:Y:S01]  /*1740*/  FMUL.FTZ R44, R228, R93.reuse ;  /* 0x0000005de42c7220 */ /* 0x080fe20000410000 */
[----:B------:R-:W-:Y:S01]  /*1750*/  FADD.FTZ R96, -R222, R96 ;  /* 0x00000060de607221 */ /* 0x000fe20000010100 */
[----:B------:R-:W-:Y:S01]  /*1760*/  SHF.L.U32 R45, R94, 0x10, RZ ;  /* 0x000000105e2d7819 */ /* 0x000fe200000006ff */
[----:B------:R-:W-:Y:S01]  /*1770*/  FFMA.FTZ R130, R119, R93, R130 ;  /* 0x0000005d77827223 */ /* 0x000fe20000010082 */
[----:B------:R-:W-:Y:S01]  /*1780*/  FADD.FTZ R20, R93, R20 ;  /* 0x000000145d147221 */ /* 0x000fe20000010000 */
[----:B------:R-:W-:Y:S01]  /*1790*/  FFMA.FTZ R93, R229, R53, R44 ;  /* 0x00000035e55d7223 */ /* 0x000fe2000001002c */
[----:B------:R-:W-:Y:S01]  /*17a0*/  SHF.L.U32 R44, R54, 0x10, RZ ;  /* 0x00000010362c7819 */ /* 0x000fe200000006ff */
[----:B------:R-:W-:Y:S01]  /*17b0*/  FMUL.FTZ R211, R189, R96 ;  /* 0x00000060bdd37220 */ /* 0x000fe20000410000 */
        /* <DEDUP_REMOVED lines=10> */
[C---:B------:R-:W-:Y:S01]  /*1860*/  FADD.FTZ R98, -R222.reuse, R98 ;  /* 0x00000062de627221 */ /* 0x040fe20000010100 */
[----:B------:R-:W-:Y:S01]  /*1870*/  SHF.L.U32 R46, R95, 0x10, RZ ;  /* 0x000000105f2e7819 */ /* 0x000fe200000006ff */
[----:B------:R-:W-:Y:S01]  /*1880*/  FADD.FTZ R56, -R222, R56 ;  /* 0x00000038de387221 */ /* 0x000fe20000010100 */
[-C--:B------:R-:W-:Y:S01]  /*1890*/  FMUL.FTZ R94, R224, R45.reuse ;  /* 0x0000002de05e7220 */ /* 0x080fe20000410000 */
[----:B------:R-:W-:Y:S01]  /*18a0*/  FADD.FTZ R43, R45, R43 ;  /* 0x0000002b2d2b7221 */ /* 0x000fe20000010000 */
[----:B------:R-:W-:Y:S01]  /*18b0*/  FFMA.FTZ R2, R97, R45, R2 ;  /* 0x0000002d61027223 */ /* 0x000fe20000010002 */
[----:B------:R-:W-:Y:S01]  /*18c0*/  SHF.L.U32 R44, R55, 0x10, RZ ;  /* 0x00000010372c7819 */ /* 0x000fe200000006ff */
[----:B------:R-:W-:Y:S01]  /*18d0*/  FMUL.FTZ R216, R189, R98 ;  /* 0x00000062bdd87220 */ /* 0x000fe20000410000 */
[----:B------:R-:W-:Y:S01]  /*18e0*/  FMUL.FTZ R98, R221, R46 ;  /* 0x0000002edd627220 */ /* 0x000fe20000410000 */
[----:B------:R-:W-:Y:S01]  /*18f0*/  SHF.L.U32 R45, R100, 0x10, RZ ;  /* 0x00000010642d7819 */ /* 0x000fe200000006ff */
[----:B------:R-:W-:Y:S01]  /*1900*/  FMUL.FTZ R56, R189, R56 ;  /* 0x00000038bd387220 */ /* 0x000fe20000410000 */
[----:B------:R-:W-:Y:S01]  /*1910*/  FADD.FTZ R39, R44, R39 ;  /* 0x000000272c277221 */ /* 0x000fe20000010000 */
[-C--:B------:R-:W-:Y:S01]  /*1920*/  FFMA.FTZ R29, R216, R44.reuse, R29 ;  /* 0x0000002cd81d7223 */ /* 0x080fe2000001001d */
[----:B------:R-:W-:Y:S01]  /*1930*/  FFMA.FTZ R98, R223, R44, R98 ;  /* 0x0000002cdf627223 */ /* 0x000fe20000010062 */
[----:B------:R-:W-:Y:S01]  /*1940*/  FADD.FTZ R126, R45, R126 ;  /* 0x0000007e2d7e7221 */ /* 0x000fe20000010000 */
[----:B------:R-:W-:Y:S01]  /*1950*/  SHF.L.U32 R44, R64, 0x10, RZ ;  /* 0x00000010402c7819 */ /* 0x000fe200000006ff */
[-C--:B------:R-:W-:Y:S01]  /*1960*/  FFMA.FTZ R5, R56, R45.reuse, R5 ;  /* 0x0000002d38057223 */ /* 0x080fe20000010005 */
[----:B------:R-:W-:Y:S01]  /*1970*/  FMUL.FTZ R45, R205, R45 ;  /* 0x0000002dcd2d7220 */ /* 0x000fe20000410000 */
[----:B------:R-:W-:Y:S01]  /*1980*/  FADD.FTZ R124, R46, R124 ;  /* 0x0000007c2e7c7221 */ /* 0x000fe20000010000 */
[----:B------:R-:W-:Y:S01]  /*1990*/  FFMA.FTZ R3, R216, R46, R3 ;  /* 0x0000002ed8037223 */ /* 0x000fe20000010003 */
[----:B------:R-:W-:Y:S01]  /*19a0*/  FADD.FTZ R46, -R222, R58 ;  /* 0x0000003ade2e7221 */ /* 0x000fe20000010100 */
[----:B------:R-:W-:Y:S01]  /*19b0*/  FFMA.FTZ R58, R206, R44, R45 ;  /* 0x0000002cce3a7223 */ /* 0x000fe2000001002d */
[----:B------:R-:W-:Y:S01]  /*19c0*/  FADD.FTZ R45, RZ, R165 ;  /* 0x000000a5ff2d7221 */ /* 0x000fe20000010000 */
[----:B------:R-:W-:-:S03]  /*19d0*/  PRMT R50, R50, 0x7632, R50 ;  /* 0x0000763232327816 */ /* 0x000fc60000000032 */
[----:B------:R-:W-:Y:S01]  /*19e0*/  FADD.FTZ R45, R168, R45 ;  /* 0x0000002da82d7221 */ /* 0x000fe20000010000 */
[----:B------:R-:W-:Y:S01]  /*19f0*/  FADD.FTZ R127, R44, R127 ;  /* 0x0000007f2c7f7221 */ /* 0x000fe20000010000 */
[----:B------:R-:W-:Y:S02]  /*1a00*/  FFMA.FTZ R27, R56, R44, R27 ;  /* 0x0000002c381b7223 */ /* 0x000fe4000001001b */
[----:B------:R-:W-:Y:S01]  /*1a10*/  FADD.FTZ R44, R166, R45 ;  /* 0x0000002da62c7221 */ /* 0x000fe20000010000 */
[----:B------:R-:W-:Y:S01]  /*1a20*/  SHF.L.U32 R50, R50, 0x10, RZ ;  /* 0x0000001032327819 */ /* 0x000fe200000006ff */
[----:B------:R-:W-:Y:S01]  /*1a30*/  FMUL.FTZ R61, R189, R46 ;  /* 0x0000002ebd3d7220 */ /* 0x000fe20000410000 */
[----:B------:R-:W-:Y:S01]  /*1a40*/  SHF.L.U32 R46, R101, 0x10, RZ ;  /* 0x00000010652e7819 */ /* 0x000fe200000006ff */
[----:B------:R-:W-:Y:S01]  /*1a50*/  FADD.FTZ R45, R209, R44 ;  /* 0x0000002cd12d7221 */ /* 0x000fe20000010000 */
[----:B------:R-:W-:Y:S01]  /*1a60*/  PRMT R48, R100, 0x7632, R48 ;  /* 0x0000763264307816 */ /* 0x000fe20000000030 */
[-C--:B------:R-:W-:Y:S01]  /*1a70*/  FFMA.FTZ R212, R241, R50.reuse, R212 ;  /* 0x00000032f1d47223 */ /* 0x080fe200000100d4 */
[----:B------:R-:W-:Y:S01]  /*1a80*/  SHF.L.U32 R63, R65, 0x10, RZ ;  /* 0x00000010413f7819 */ /* 0x000fe200000006ff */
[----:B------:R-:W-:Y:S01]  /*1a90*/  FADD.FTZ R45, R162, R45 ;  /* 0x0000002da22d7221 */ /* 0x000fe20000010000 */
[----:B------:R-:W-:Y:S01]  /*1aa0*/  FADD.FTZ R155, R50, R155 ;  /* 0x0000009b329b7221 */ /* 0x000fe20000010000 */
[----:B------:R-:W-:Y:S01]  /*1ab0*/  FFMA.FTZ R156, R213, R50, R156 ;  /* 0x00000032d59c7223 */ /* 0x000fe2000001009c */
[----:B------:R-:W-:Y:S01]  /*1ac0*/  FFMA.FTZ R138, R118, R47, R138 ;  /* 0x0000002f768a7223 */ /* 0x000fe2000001008a */
[----:B------:R-:W-:Y:S01]  /*1ad0*/  FADD.FTZ R137, R47, R137 ;  /* 0x000000892f897221 */ /* 0x000fe20000010000 */
[----:B------:R-:W-:Y:S01]  /*1ae0*/  PRMT R64, R64, 0x7632, R64 ;  /* 0x0000763240407816 */ /* 0x000fe20000000040 */
[----:B------:R-:W-:Y:S01]  /*1af0*/  FMUL.FTZ R47, R201, R46 ;  /* 0x0000002ec92f7220 */ /* 0x000fe20000410000 */
[----:B------:R-:W-:Y:S01]  /*1b00*/  FADD.FTZ R50, -R222, R57 ;  /* 0x00000039de327221 */ /* 0x000fe20000010100 */
[----:B------:R-:W-:Y:S01]  /*1b10*/  SHF.L.U32 R48, R48, 0x10, RZ ;  /* 0x0000001030307819 */ /* 0x000fe200000006ff */
[----:B------:R-:W-:Y:S01]  /*1b20*/  FFMA.FTZ R44, R164, R165, RZ ;  /* 0x000000a5a42c7223 */ /* 0x000fe200000100ff */
[----:B------:R-:W-:Y:S01]  /*1b30*/  FADD.FTZ R45, R212, R45 ;  /* 0x0000002dd42d7221 */ /* 0x000fe20000010000 */
[----:B------:R-:W-:Y:S01]  /*1b40*/  FADD.FTZ R37, R63, R37 ;  /* 0x000000253f257221 */ /* 0x000fe20000010000 */
[-C--:B------:R-:W-:Y:S01]  /*1b50*/  FFMA.FTZ R26, R61, R63.reuse, R26 ;  /* 0x0000003f3d1a7223 */ /* 0x080fe2000001001a */
[----:B------:R-:W-:Y:S01]  /*1b60*/  SHF.L.U32 R57, R64, 0x10, RZ ;  /* 0x0000001040397819 */ /* 0x000fe200000006ff */
[----:B------:R-:W-:Y:S01]  /*1b70*/  FFMA.FTZ R63, R202, R63, R47 ;  /* 0x0000003fca3f7223 */ /* 0x000fe2000001002f */
[----:B------:R-:W-:Y:S01]  /*1b80*/  FMUL.FTZ R64, R189, R50 ;  /* 0x00000032bd407220 */ /* 0x000fe20000410000 */
[----:B------:R-:W-:Y:S01]  /*1b90*/  FMUL.FTZ R47, R203, R48 ;  /* 0x00000030cb2f7220 */ /* 0x000fe20000410000 */
[----:B------:R-:W-:Y:S01]  /*1ba0*/  FFMA.FTZ R44, R169, R168, R44 ;  /* 0x000000a8a92c7223 */ /* 0x000fe2000001002c */
[----:B------:R-:W-:Y:S01]  /*1bb0*/  FADD.FTZ R50, R214, R45 ;  /* 0x0000002dd6327221 */ /* 0x000fe20000010000 */
[-C--:B------:R-:W-:Y:S01]  /*1bc0*/  FFMA.FTZ R128, R64, R57.reuse, R128 ;  /* 0x0000003940807223 */ /* 0x080fe20000010080 */
[----:B------:R-:W-:Y:S01]  /*1bd0*/  FADD.FTZ R36, R57, R36 ;  /* 0x0000002439247221 */ /* 0x000fe20000010000 */
[----:B------:R-:W-:Y:S01]  /*1be0*/  FFMA.FTZ R57, R204, R57, R47 ;  /* 0x00000039cc397223 */ /* 0x000fe2000001002f */
[----:B------:R-:W-:Y:S01]  /*1bf0*/  FFMA.FTZ R45, R167, R166, R44 ;  /* 0x000000a6a72d7223 */ /* 0x000fe2000001002c */
[----:B------:R-:W-:-:S03]  /*1c00*/  FADD.FTZ R47, R217, R50 ;  /* 0x00000032d92f7221 */ /* 0x000fc60000010000 */
[----:B------:R-:W-:Y:S01]  /*1c10*/  FFMA.FTZ R44, R210, R209, R45 ;  /* 0x000000d1d22c7223 */ /* 0x000fe2000001002d */
[----:B------:R-:W-:Y:S01]  /*1c20*/  FADD.FTZ R45, R116, R47 ;  /* 0x0000002f742d7221 */ /* 0x000fe20000010000 */
[----:B------:R-:W-:-:S03]  /*1c30*/  PRMT R54, R54, 0x7632, R54 ;  /* 0x0000763236367816 */ /* 0x000fc60000000036 */
[----:B------:R-:W-:Y:S01]  /*1c40*/  FADD.FTZ R45, R92, R45 ;  /* 0x0000002d5c2d7221 */ /* 0x000fe20000010000 */
[----:B------:R-:W-:-:S03]  /*1c50*/  FFMA.FTZ R44, R163, R162, R44 ;  /* 0x000000a2a32c7223 */ /* 0x000fc6000001002c */
[----:B------:R-:W-:Y:S01]  /*1c60*/  FADD.FTZ R50, R62, R45 ;  /* 0x0000002d3e327221 */ /* 0x000fe20000010000 */
[----:B------:R-:W-:Y:S01]  /*1c70*/  SHF.L.U32 R54, R54, 0x10, RZ ;  /* 0x0000001036367819 */ /* 0x000fe200000006ff */
[----:B------:R-:W-:Y:S01]  /*1c80*/  FFMA.FTZ R44, R213, R212, R44 ;  /* 0x000000d4d52c7223 */ /* 0x000fe2000001002c */
[----:B------:R-:W-:Y:S01]  /*1c90*/  PRMT R95, R95, 0x7632, R95 ;  /* 0x000076325f5f7816 */ /* 0x000fe2000000005f */
[----:B------:R-:W-:Y:S01]  /*1ca0*/  FADD.FTZ R49, R93, R50 ;  /* 0x000000325d317221 */ /* 0x000fe20000010000 */
[----:B------:R-:W-:Y:S01]  /*1cb0*/  PRMT R55, R55, 0x7632, R55 ;  /* 0x0000763237377816 */ /* 0x000fe20000000037 */
[----:B------:R-:W-:Y:S01]  /*1cc0*/  FFMA.FTZ R45, R215, R214, R44 ;  /* 0x000000d6d72d7223 */ /* 0x000fe2000001002c */
[----:B------:R-:W-:Y:S01]  /*1cd0*/  SHF.L.U32 R95, R95, 0x10, RZ ;  /* 0x000000105f5f7819 */ /* 0x000fe200000006ff */
[----:B------:R-:W-:Y:S01]  /*1ce0*/  FFMA.FTZ R94, R225, R54, R94 ;  /* 0x00000036e15e7223 */ /* 0x000fe2000001005e */
[----:B------:R-:W-:Y:S01]  /*1cf0*/  FADD.FTZ R49, R96, R49 ;  /* 0x0000003160317221 */ /* 0x000fe20000010000 */
[----:B------:R-:W-:Y:S01]  /*1d00*/  SHF.L.U32 R55, R55, 0x10, RZ ;  /* 0x0000001037377819 */ /* 0x000fe200000006ff */
[----:B------:R-:W-:Y:S01]  /*1d10*/  FFMA.FTZ R45, R218, R217, R45 ;  /* 0x000000d9da2d7223 */ /* 0x000fe2000001002d */
[----:B------:R-:W-:Y:S01]  /*1d20*/  FMUL.FTZ R219, R207, R95 ;  /* 0x0000005fcfdb7220 */ /* 0x000fe20000410000 */
[----:B------:R-:W-:-:S02]  /*1d30*/  FADD.FTZ R49, R94, R49 ;  /* 0x000000315e317221 */ /* 0x000fc40000010000 */
[----:B------:R-:W-:Y:S01]  /*1d40*/  FFMA.FTZ R45, R60, R116, R45 ;  /* 0x000000743c2d7223 */ /* 0x000fe2000001002d */
[----:B------:R-:W-:Y:S01]  /*1d50*/  FFMA.FTZ R219, R208, R55, R219 ;  /* 0x00000037d0db7223 */ /* 0x000fe200000100db */
[----:B------:R-:W-:Y:S01]  /*1d60*/  FADD.FTZ R50, R98, R49 ;  /* 0x0000003162327221 */ /* 0x000fe20000010000 */
[----:B------:R-:W-:Y:S01]  /*1d70*/  PRMT R101, R101, 0x7632, R101 ;  /* 0x0000763265657816 */ /* 0x000fe20000000065 */
[----:B------:R-:W-:Y:S02]  /*1d80*/  FFMA.FTZ R44, R118, R92, R45 ;  /* 0x0000005c762c7223 */ /* 0x000fe4000001002d */
[----:B------:R-:W-:Y:S01]  /*1d90*/  FADD.FTZ R45, R219, R50 ;  /* 0x00000032db2d7221 */ /* 0x000fe20000010000 */
[C---:B------:R-:W-:Y:S01]  /*1da0*/  FADD.FTZ R220, -R222.reuse, R99 ;  /* 0x00000063dedc7221 */ /* 0x040fe20000010100 */
[----:B------:R-:W-:Y:S01]  /*1db0*/  FADD.FTZ R52, -R222, R59 ;  /* 0x0000003bde347221 */ /* 0x000fe20000010100 */
[----:B------:R-:W-:Y:S01]  /*1dc0*/  PRMT R65, R65, 0x7632, R65 ;  /* 0x0000763241417816 */ /* 0x000fe20000000041 */
[----:B------:R-:W-:Y:S01]  /*1dd0*/  FADD.FTZ R50, R58, R45 ;  /* 0x0000002d3a327221 */ /* 0x000fe20000010000 */
[----:B------:R-:W-:Y:S01]  /*1de0*/  SHF.L.U32 R47, R101, 0x10, RZ ;  /* 0x00000010652f7819 */ /* 0x000fe200000006ff */
[----:B------:R-:W-:Y:S01]  /*1df0*/  FFMA.FTZ R44, R117, R62, R44 ;  /* 0x0000003e752c7223 */ /* 0x000fe2000001002c */
[----:B------:R-:W-:Y:S01]  /*1e00*/  FADD.FTZ R40, R54, R40 ;  /* 0x0000002836287221 */ /* 0x000fe20000010000 */
[----:B------:R-:W-:Y:S01]  /*1e10*/  FFMA.FTZ R30, R97, R54, R30 ;  /* 0x00000036611e7223 */ /* 0x000fe2000001001e */
[C---:B------:R-:W-:Y:S01]  /*1e20*/  FMUL.FTZ R220, R189.reuse, R220 ;  /* 0x000000dcbddc7220 */ /* 0x040fe20000410000 */
[----:B------:R-:W-:Y:S01]  /*1e30*/  FMUL.FTZ R59, R189, R52 ;  /* 0x00000034bd3b7220 */ /* 0x000fe20000410000 */
[----:B------:R-:W-:Y:S01]  /*1e40*/  SHF.L.U32 R52, R65, 0x10, RZ ;  /* 0x0000001041347819 */ /* 0x000fe200000006ff */
[----:B------:R-:W-:Y:S01]  /*1e50*/  FMUL.FTZ R65, R199, R47 ;  /* 0x0000002fc7417220 */ /* 0x000fe20000410000 */
[----:B------:R-:W-:Y:S01]  /*1e60*/  PRMT R251, R102, 0x7632, R251 ;  /* 0x0000763266fb7816 */ /* 0x000fe200000000fb */
[----:B------:R-:W-:Y:S01]  /*1e70*/  FADD.FTZ R50, R50, R57 ;  /* 0x0000003932327221 */ /* 0x000fe20000010000 */
[----:B------:R-:W-:Y:S01]  /*1e80*/  SHF.L.U32 R54, R102, 0x10, RZ ;  /* 0x0000001066367819 */ /* 0x000fe200000006ff */
[C---:B------:R-:W-:Y:S01]  /*1e90*/  FFMA.FTZ R44, R119.reuse, R93, R44 ;  /* 0x0000005d772c7223 */ /* 0x040fe2000001002c */
[----:B------:R-:W-:Y:S01]  /*1ea0*/  FFMA.FTZ R132, R119, R53, R132 ;  /* 0x0000003577847223 */ /* 0x000fe20000010084 */
[----:B------:R-:W-:Y:S01]  /*1eb0*/  FADD.FTZ R131, R53, R131 ;  /* 0x0000008335837221 */ /* 0x000fe20000010000 */
[----:B------:R-:W-:Y:S01]  /*1ec0*/  FADD.FTZ R38, R55, R38 ;  /* 0x0000002637267221 */ /* 0x000fe20000010000 */
[----:B------:R-:W-:Y:S01]  /*1ed0*/  FFMA.FTZ R28, R220, R55, R28 ;  /* 0x00000037dc1c7223 */ /* 0x000fe2000001001c */
[----:B------:R-:W-:Y:S01]  /*1ee0*/  PRMT R55, R66, 0x7632, R55 ;  /* 0x0000763242377816 */ /* 0x000fe20000000037 */
[----:B------:R-:W-:Y:S01]  /*1ef0*/  FFMA.FTZ R65, R200, R52, R65 ;  /* 0x00000034c8417223 */ /* 0x000fe20000010041 */
[----:B------:R-:W-:Y:S01]  /*1f00*/  SHF.L.U32 R53, R66, 0x10, RZ ;  /* 0x0000001042357819 */ /* 0x000fe200000006ff */
[----:B------:R-:W-:Y:S01]  /*1f10*/  FMUL.FTZ R99, R197, R54 ;  /* 0x00000036c5637220 */ /* 0x000fe20000410000 */
[----:B------:R-:W-:Y:S01]  /*1f20*/  SHF.L.U32 R251, R251, 0x10, RZ ;  /* 0x00000010fbfb7819 */ /* 0x000fe200000006ff */
[----:B------:R-:W-:Y:S01]  /*1f30*/  FADD.FTZ R50, R50, R63 ;  /* 0x0000003f32327221 */ /* 0x000fe20000010000 */
[----:B------:R-:W-:Y:S01]  /*1f40*/  FFMA.FTZ R44, R211, R96, R44 ;  /* 0x00000060d32c7223 */ /* 0x000fe2000001002c */
[----:B------:R-:W-:Y:S01]  /*1f50*/  FFMA.FTZ R25, R59, R52, R25 ;  /* 0x000000343b197223 */ /* 0x000fe20000010019 */
[----:B------:R-:W-:Y:S01]  /*1f60*/  FADD.FTZ R129, R52, R129 ;  /* 0x0000008134817221 */ /* 0x000fe20000010000 */
[C---:B------:R-:W-:Y:S01]  /*1f70*/  PRMT R243, R67.reuse, 0x7632, R243 ;  /* 0x0000763243f37816 */ /* 0x040fe200000000f3 */
[----:B------:R-:W-:Y:S01]  /*1f80*/  FFMA.FTZ R99, R198, R53, R99 ;  /* 0x00000035c6637223 */ /* 0x000fe20000010063 */
[----:B------:R-:W-:Y:S01]  /*1f90*/  SHF.L.U32 R52, R67, 0x10, RZ ;  /* 0x0000001043347819 */ /* 0x000fe200000006ff */
[----:B------:R-:W-:Y:S01]  /*1fa0*/  FADD.FTZ R50, R50, R65 ;  /* 0x0000004132327221 */ /* 0x000fe20000010000 */
[----:B------:R-:W-:Y:S01]  /*1fb0*/  PRMT R244, R103, 0x7632, R244 ;  /* 0x0000763267f47816 */ /* 0x000fe200000000f4 */
[----:B------:R-:W-:Y:S01]  /*1fc0*/  FMUL.FTZ R67, R195, R251 ;  /* 0x000000fbc3437220 */ /* 0x000fe20000410000 */
[----:B------:R-:W-:-:S02]  /*1fd0*/  SHF.L.U32 R242, R103, 0x10, RZ ;  /* 0x0000001067f27819 */ /* 0x000fc400000006ff */
[----:B------:R-:W-:Y:S01]  /*1fe0*/  SHF.L.U32 R55, R55, 0x10, RZ ;  /* 0x0000001037377819 */ /* 0x000fe200000006ff */
[----:B------:R-:W-:Y:S01]  /*1ff0*/  FFMA.FTZ R45, R97, R94, R44 ;  /* 0x0000005e612d7223 */ /* 0x000fe2000001002c */
[----:B------:R-:W-:Y:S01]  /*2000*/  SHF.L.U32 R244, R244, 0x10, RZ ;  /* 0x00000010f4f47819 */ /* 0x000fe200000006ff */
[----:B------:R-:W-:Y:S01]  /*2010*/  FMUL.FTZ R44, R192, R242 ;  /* 0x000000f2c02c7220 */ /* 0x000fe20000410000 */
[----:B------:R-:W-:Y:S01]  /*2020*/  FADD.FTZ R50, R50, R99 ;  /* 0x0000006332327221 */ /* 0x000fe20000010000 */
[----:B------:R-:W-:Y:S01]  /*2030*/  FFMA.FTZ R67, R196, R55, R67 ;  /* 0x00000037c4437223 */ /* 0x000fe20000010043 */
[----:B------:R-:W-:Y:S01]  /*2040*/  FFMA.FTZ R45, R216, R98, R45 ;  /* 0x00000062d82d7223 */ /* 0x000fe2000001002d */
[----:B------:R-:W-:Y:S01]  /*2050*/  FADD.FTZ R125, R95, R125 ;  /* 0x0000007d5f7d7221 */ /* 0x000fe20000010000 */
[----:B------:R-:W-:Y:S01]  /*2060*/  FFMA.FTZ R4, R220, R95, R4 ;  /* 0x0000005fdc047223 */ /* 0x000fe20000010004 */
[----:B------:R-:W-:Y:S01]  /*2070*/  SHF.L.U32 R243, R243, 0x10, RZ ;  /* 0x00000010f3f37819 */ /* 0x000fe200000006ff */
[----:B------:R-:W-:Y:S01]  /*2080*/  FFMA.FTZ R95, R193, R52, R44 ;  /* 0x00000034c15f7223 */ /* 0x000fe2000001002c */
[----:B------:R-:W-:Y:S01]  /*2090*/  FMUL.FTZ R66, R188, R244 ;  /* 0x000000f4bc427220 */ /* 0x000fe20000410000 */
[----:B------:R-:W-:Y:S01]  /*20a0*/  FADD.FTZ R50, R50, R67 ;  /* 0x0000004332327221 */ /* 0x000fe20000010000 */
[----:B------:R-:W-:-:S02]  /*20b0*/  FFMA.FTZ R45, R220, R219, R45 ;  /* 0x000000dbdc2d7223 */ /* 0x000fc4000001002d */
[----:B------:R-:W-:Y:S01]  /*20c0*/  FFMA.FTZ R66, R187, R243, R66 ;  /* 0x000000f3bb427223 */ /* 0x000fe20000010042 */
[----:B------:R-:W-:Y:S01]  /*20d0*/  FADD.FTZ R49, R50, R95 ;  /* 0x0000005f32317221 */ /* 0x000fe20000010000 */
[----:B------:R-:W-:-:S03]  /*20e0*/  FFMA.FTZ R45, R56, R58, R45 ;  /* 0x0000003a382d7223 */ /* 0x000fc6000001002d */
[----:B------:R-:W-:Y:S01]  /*20f0*/  FADD.FTZ R44, R49, R66 ;  /* 0x00000042312c7221 */ /* 0x000fe20000010000 */
[----:B--2---:R-:W-:Y:S01]  /*2100*/  FADD.FTZ R100, -R222, R120 ;  /* 0x00000078de647221 */ /* 0x004fe20000010100 */
[----:B------:R-:W-:-:S03]  /*2110*/  FFMA.FTZ R120, R64, R57, R45 ;  /* 0x0000003940787223 */ /* 0x000fc6000001002d */
[----:B------:R-:W0:Y:S01]  /*2120*/  SHFL.DOWN PT, R45, R44, 0x10, 0x1f ;  /* 0x0a001f002c2d7f89 */ /* 0x000e2200000e0000 */
[----:B------:R-:W-:Y:S01]  /*2130*/  FFMA.FTZ R120, R61, R63, R120 ;  /* 0x0000003f3d787223 */ /* 0x000fe20000010078 */
[C---:B------:R-:W-:Y:S01]  /*2140*/  FADD.FTZ R50, -R222.reuse, R121 ;  /* 0x00000079de327221 */ /* 0x040fe20000010100 */
[----:B------:R-:W-:Y:S02]  /*2150*/  FMUL.FTZ R100, R189, R100 ;  /* 0x00000064bd647220 */ /* 0x000fe40000410000 */
[----:B------:R-:W-:Y:S01]  /*2160*/  FFMA.FTZ R49, R59, R65, R120 ;  /* 0x000000413b317223 */ /* 0x000fe20000010078 */
[C---:B------:R-:W-:Y:S01]  /*2170*/  FMUL.FTZ R101, R189.reuse, R50 ;  /* 0x00000032bd657220 */ /* 0x040fe20000410000 */
[----:B------:R-:W-:Y:S02]  /*2180*/  FADD.FTZ R102, -R222, R122 ;  /* 0x0000007ade667221 */ /* 0x000fe40000010100 */
[----:B------:R-:W-:Y:S01]  /*2190*/  FFMA.FTZ R50, R100, R99, R49 ;  /* 0x0000006364327223 */ /* 0x000fe20000010031 */
[----:B------:R-:W-:Y:S01]  /*21a0*/  FADD.FTZ R222, -R222, R123 ;  /* 0x0000007bdede7221 */ /* 0x000fe20000010100 */
[----:B------:R-:W-:-:S02]  /*21b0*/  FMUL.FTZ R102, R189, R102 ;  /* 0x00000066bd667220 */ /* 0x000fc40000410000 */
[----:B------:R-:W-:Y:S01]  /*21c0*/  FFMA.FTZ R49, R101, R67, R50 ;  /* 0x0000004365317223 */ /* 0x000fe20000010032 */
[----:B------:R-:W-:-:S03]  /*21d0*/  FMUL.FTZ R103, R189, R222 ;  /* 0x000000debd677220 */ /* 0x000fc60000410000 */
[----:B------:R-:W-:-:S04]  /*21e0*/  FFMA.FTZ R50, R102, R95, R49 ;  /* 0x0000005f66327223 */ /* 0x000fc80000010031 */
[----:B------:R-:W-:Y:S01]  /*21f0*/  FFMA.FTZ R50, R103, R66, R50 ;  /* 0x0000004267327223 */ /* 0x000fe20000010032 */
[----:B0-----:R-:W-:-:S04]  /*2200*/  FADD.FTZ R49, R44, R45 ;  /* 0x0000002d2c317221 */ /* 0x001fc80000010000 */
[----:B------:R-:W0:Y:S04]  /*2210*/  SHFL.DOWN PT, R45, R50, 0x10, 0x1f ;  /* 0x0a001f00322d7f89 */ /* 0x000e2800000e0000 */
[----:B------:R-:W1:Y:S01]  /*2220*/  SHFL.DOWN PT, R44, R49, 0x8, 0x1f ;  /* 0x09001f00312c7f89 */ /* 0x000e6200000e0000 */
[----:B------:R-:W-:Y:S01]  /*2230*/  FADD.FTZ R147, R51, R147 ;  /* 0x0000009333937221 */ /* 0x000fe20000010000 */
[----:B------:R-:W-:Y:S01]  /*2240*/  FFMA.FTZ R148, R218, R51, R148 ;  /* 0x00000033da947223 */ /* 0x000fe20000010094 */
[----:B0-----:R-:W-:Y:S01]  /*2250*/  FADD.FTZ R45, R50, R45 ;  /* 0x0000002d322d7221 */ /* 0x001fe20000010000 */
[----:B-1----:R-:W-:-:S04]  /*2260*/  FADD.FTZ R51, R49, R44 ;  /* 0x0000002c31337221 */ /* 0x002fc80000010000 */
[----:B------:R-:W0:Y:S02]  /*2270*/  SHFL.DOWN PT, R44, R45, 0x8, 0x1f ;  /* 0x09001f002d2c7f89 */ /* 0x000e2400000e0000 */
[----:B0-----:R-:W-:Y:S02]  /*2280*/  FADD.FTZ R120, R45, R44 ;  /* 0x0000002c2d787221 */ /* 0x001fe40000010000 */
[----:B------:R-:W0:Y:S04]  /*2290*/  SHFL.DOWN PT, R44, R51, 0x4, 0x1f ;  /* 0x08801f00332c7f89 */ /* 0x000e2800000e0000 */
[----:B------:R-:W1:Y:S01]  /*22a0*/  SHFL.DOWN PT, R121, R120, 0x4, 0x1f ;  /* 0x08801f0078797f89 */ /* 0x000e6200000e0000 */
[----:B------:R-:W2:Y:S01]  /*22b0*/  S2R R222, SR_TID.X ;  /* 0x0000000000de7919 */ /* 0x000ea20000002100 */
[----:B0-----:R-:W-:Y:S01]  /*22c0*/  FADD.FTZ R122, R51, R44 ;  /* 0x0000002c337a7221 */ /* 0x001fe20000010000 */
[----:B-1----:R-:W-:-:S04]  /*22d0*/  FADD.FTZ R121, R120, R121 ;  /* 0x0000007978797221 */ /* 0x002fc80000010000 */
[----:B------:R-:W0:Y:S04]  /*22e0*/  SHFL.DOWN PT, R123, R122, 0x2, 0x1f ;  /* 0x08401f007a7b7f89 */ /* 0x000e2800000e0000 */
[----:B------:R-:W1:Y:S01]  /*22f0*/  SHFL.DOWN PT, R44, R121, 0x2, 0x1f ;  /* 0x08401f00792c7f89 */ /* 0x000e6200000e0000 */
[----:B--2---:R-:W-:Y:S01]  /*2300*/  LOP3.LUT R222, R222, 0x1f, RZ, 0xc0, !PT ;  /* 0x0000001fdede7812 */ /* 0x004fe200078ec0ff */
[----:B0-----:R-:W-:Y:S01]  /*2310*/  FADD.FTZ R123, R122, R123 ;  /* 0x0000007b7a7b7221 */ /* 0x001fe20000010000 */
[----:B-1----:R-:W-:-:S04]  /*2320*/  FADD.FTZ R49, R121, R44 ;  /* 0x0000002c79317221 */ /* 0x002fc80000010000 */
[----:B------:R-:W0:Y:S04]  /*2330*/  SHFL.DOWN PT, R44, R123, 0x1, 0x1f ;  /* 0x08201f007b2c7f89 */ /* 0x000e2800000e0000 */
[----:B------:R-:W1:Y:S01]  /*2340*/  SHFL.DOWN PT, R50, R49, 0x1, 0x1f ;  /* 0x08201f0031327f89 */ /* 0x000e6200000e0000 */
[----:B------:R-:W-:Y:S01]  /*2350*/  ISETP.NE.AND P2, PT, R222, RZ, PT ;  /* 0x000000ffde00720c */ /* 0x000fe20003f45270 */
[----:B------:R-:W-:Y:S01]  /*2360*/  BSSY.RECONVERGENT B0, `(.L_x_1012) ;  /* 0x000000d000007945 */ /* 0x000fe20003800200 */
[----:B0-----:R-:W-:Y:S01]  /*2370*/  FADD.FTZ R44, R123, R44 ;  /* 0x0000002c7b2c7221 */ /* 0x001fe20000010000 */
[----:B-1----:R-:W-:-:S10]  /*2380*/  FADD.FTZ R45, R49, R50 ;  /* 0x00000032312d7221 */ /* 0x002fd40000010000 */
[----:B------:R-:W-:Y:S05]  /*2390*/  @P2 BRA `(.L_x_1013) ;  /* 0x0000000000242947 */ /* 0x000fea0003800000 */
[----:B------:R-:W0:Y:S01]  /*23a0*/  S2R R49, SR_TID.X ;  /* 0x0000000000317919 */ /* 0x000e220000002100 */
[----:B------:R-:W1:Y:S01]  /*23b0*/  S2UR UR5, SR_CgaCtaId ;  /* 0x00000000000579c3 */ /* 0x000e620000008800 */
[----:B------:R-:W-:Y:S02]  /*23c0*/  UMOV UR4, 0x400 ;  /* 0x0000040000047882 */ /* 0x000fe40000000000 */
[----:B-1----:R-:W-:-:S04]  /*23d0*/  ULEA UR4, UR5, UR4, 0x18 ;  /* 0x0000000405047291 */ /* 0x002fc8000f8ec0ff */
[----:B------:R-:W-:Y:S02]  /*23e0*/  UIADD3 UR5, UPT, UPT, UR4, 0x6040, URZ ;  /* 0x0000604004057890 */ /* 0x000fe4000fffe0ff */
[----:B------:R-:W-:Y:S01]  /*23f0*/  @!UP1 UIADD3 UR5, UPT, UPT, UR4, 0x6000, URZ ;  /* 0x0000600004059890 */ /* 0x000fe2000fffe0ff */
[----:B0-----:R-:W-:-:S04]  /*2400*/  SHF.R.U32.HI R49, RZ, 0x2, R49 ;  /* 0x00000002ff317819 */ /* 0x001fc80000011631 */
[----:B------:R-:W-:-:S05]  /*2410*/  LOP3.LUT R49, R49, 0x38, RZ, 0xc0, !PT ;  /* 0x0000003831317812 */ /* 0x000fca00078ec0ff */
[----:B------:R0:W-:Y:S02]  /*2420*/  STS.64 [R49+UR5], R44 ;  /* 0x0000002c31007988 */ /* 0x0001e40008000a05 */
.L_x_1013:
[----:B------:R-:W-:Y:S05]  /*2430*/  BSYNC.RECONVERGENT B0 ;  /* 0x0000000000007941 */ /* 0x000fea0003800200 */
.L_x_1012:
[----:B------:R-:W1:Y:S08]  /*2440*/  S2UR UR5, SR_CgaCtaId ;  /* 0x00000000000579c3 */ /* 0x000e700000008800 */
[----:B------:R-:W-:Y:S01]  /*2450*/  BAR.SYNC.DEFER_BLOCKING 0x0 ;  /* 0x0000000000007b1d */ /* 0x000fe20000010000 */
[----:B------:R-:W-:Y:S01]  /*2460*/  FFMA.FTZ R19, R64, R48, R19 ;  /* 0x0000003040137223 */ /* 0x000fe20000010013 */
[----:B------:R-:W-:Y:S01]  /*2470*/  FADD.FTZ R6, R48, R6 ;  /* 0x0000000630067221 */ /* 0x000fe20000010000 */
[----:B------:R-:W-:Y:S01]  /*2480*/  FADD.FTZ R7, R46, R7 ;  /* 0x000000072e077221 */ /* 0x000fe20000010000 */
[----:B------:R-:W-:Y:S01]  /*2490*/  FFMA.FTZ R18, R61, R46, R18 ;  /* 0x0000002e3d127223 */ /* 0x000fe20000010012 */
[----:B------:R-:W-:Y:S01]  /*24a0*/  FFMA.FTZ R17, R59, R47, R17 ;  /* 0x0000002f3b117223 */ /* 0x000fe20000010011 */
[----:B------:R-:W-:Y:S01]  /*24b0*/  UMOV UR4, 0x400 ;  /* 0x0000040000047882 */ /* 0x000fe20000000000 */
[----:B------:R-:W-:Y:S01]  /*24c0*/  FADD.FTZ R8, R47, R8 ;  /* 0x000000082f087221 */ /* 0x000fe20000010000 */
        /* <DEDUP_REMOVED lines=11> */
[----:B------:R-:W-:Y:S01]  /*2580*/  FADD.FTZ R21, R243, R21 ;  /* 0x00000015f3157221 */ /* 0x000fe20000010000 */
[----:B------:R-:W-:Y:S01]  /*2590*/  UISETP.NE.AND.EX UP0, UPT, UR17, URZ, UPT, UP0 ;  /* 0x000000ff1100728c */ /* 0x000fe2000bf05300 */
[C---:B------:R-:W-:Y:S01]  /*25a0*/  FFMA.FTZ R32, R103.reuse, R243, R32 ;  /* 0x000000f367207223 */ /* 0x040fe20000010020 */
[----:B------:R-:W-:Y:S01]  /*25b0*/  FADD.FTZ R11, R242, R11 ;  /* 0x0000000bf20b7221 */ /* 0x000fe20000010000 */
[----:B-1----:R-:W-:Y:S01]  /*25c0*/  ULEA UR4, UR5, UR4, 0x18 ;  /* 0x0000000405047291 */ /* 0x002fe2000f8ec0ff */
[----:B------:R-:W-:Y:S01]  /*25d0*/  FFMA.FTZ R14, R102, R242, R14 ;  /* 0x000000f2660e7223 */ /* 0x000fe2000001000e */
[----:B------:R-:W-:Y:S01]  /*25e0*/  FADD.FTZ R12, R244, R12 ;  /* 0x0000000cf40c7221 */ /* 0x000fe20000010000 */
[----:B------:R-:W-:Y:S01]  /*25f0*/  FFMA.FTZ R13, R103, R244, R13 ;  /* 0x000000f4670d7223 */ /* 0x000fe2000001000d */
[----:B------:R-:W-:-:S02]  /*2600*/  UIADD3 UR5, UPT, UPT, UR4, 0x6040, URZ ;  /* 0x0000604004057890 */ /* 0x000fc4000fffe0ff */
[----:B------:R-:W-:Y:S02]  /*2610*/  @!UP1 UIADD3 UR5, UPT, UPT, UR4, 0x6000, URZ ;  /* 0x0000600004059890 */ /* 0x000fe4000fffe0ff */
[----:B------:R-:W-:Y:S02]  /*2620*/  UIADD3 UR10, UPT, UPT, UR4, 0x6060, URZ ;  /* 0x00006060040a7890 */ /* 0x000fe4000fffe0ff */
[----:B------:R-:W-:-:S05]  /*2630*/  @!UP1 UIADD3 UR10, UPT, UPT, UR4, 0x6020, URZ ;  /* 0x00006020040a9890 */ /* 0x000fca000fffe0ff */
[----:B0-----:R-:W0:Y:S01]  /*2640*/  LDS.128 R48, [UR5] ;  /* 0x00000005ff307984 */ /* 0x001e220008000c00 */
[----:B------:R-:W-:Y:S02]  /*2650*/  UIADD3 UR5, UPT, UPT, UR4, 0x6050, URZ ;  /* 0x0000605004057890 */ /* 0x000fe4000fffe0ff */
[----:B------:R-:W-:-:S09]  /*2660*/  @!UP1 UIADD3 UR5, UPT, UPT, UR4, 0x6010, URZ ;  /* 0x0000601004059890 */ /* 0x000fd2000fffe0ff */
[----:B------:R-:W1:Y:S01]  /*2670*/  LDS.128 R44, [UR5] ;  /* 0x00000005ff2c7984 */ /* 0x000e620008000c00 */
[----:B------:R-:W-:Y:S02]  /*2680*/  UIADD3 UR5, UPT, UPT, UR4, 0x6070, URZ ;  /* 0x0000607004057890 */ /* 0x000fe4000fffe0ff */
[----:B------:R-:W-:Y:S01]  /*2690*/  @!UP1 UIADD3 UR5, UPT, UPT, UR4, 0x6030, URZ ;  /* 0x0000603004059890 */ /* 0x000fe2000fffe0ff */
[----:B0-----:R-:W-:Y:S01]  /*26a0*/  FADD.FTZ R53, RZ, R48 ;  /* 0x00000030ff357221 */ /* 0x001fe20000010000 */
[----:B------:R-:W-:-:S03]  /*26b0*/  FADD.FTZ R48, RZ, R49 ;  /* 0x00000031ff307221 */ /* 0x000fc60000010000 */
[----:B------:R-:W-:Y:S01]  /*26c0*/  FADD.FTZ R53, R50, R53 ;  /* 0x0000003532357221 */ /* 0x000fe20000010000 */
[----:B------:R-:W-:Y:S02]  /*26d0*/  FADD.FTZ R54, R51, R48 ;  /* 0x0000003033367221 */ /* 0x000fe40000010000 */
[----:B------:R-:W0:Y:S01]  /*26e0*/  LDS.128 R48, [UR10] ;  /* 0x0000000aff307984 */ /* 0x000e220008000c00 */
[----:B-1----:R-:W-:Y:S01]  /*26f0*/  FADD.FTZ R53, R53, R44 ;  /* 0x0000002c35357221 */ /* 0x002fe20000010000 */
[----:B------:R-:W-:-:S03]  /*2700*/  FADD.FTZ R44, R54, R45 ;  /* 0x0000002d362c7221 */ /* 0x000fc60000010000 */
[----:B------:R-:W-:Y:S01]  /*2710*/  FADD.FTZ R45, R46, R53 ;  /* 0x000000352e2d7221 */ /* 0x000fe20000010000 */
[----:B------:R-:W-:Y:S01]  /*2720*/  FADD.FTZ R46, R47, R44 ;  /* 0x0000002c2f2e7221 */ /* 0x000fe20000010000 */
[----:B------:R-:W1:Y:S02]  /*2730*/  LDS.128 R52, [UR5] ;  /* 0x00000005ff347984 */ /* 0x000e640008000c00 */
[----:B0-----:R-:W-:Y:S01]  /*2740*/  FADD.FTZ R47, R45, R48 ;  /* 0x000000302d2f7221 */ /* 0x001fe20000010000 */
[----:B------:R-:W-:Y:S01]  /*2750*/  FADD.FTZ R46, R46, R49 ;  /* 0x000000312e2e7221 */ /* 0x000fe20000010000 */
[----:B------:R-:W0:Y:S02]  /*2760*/  LDC.64 R44, c[0x0][0x380] ;  /* 0x0000e000ff2c7b82 */ /* 0x000e240000000a00 */
[----:B------:R-:W-:Y:S01]  /*2770*/  FADD.FTZ R47, R50, R47 ;  /* 0x0000002f322f7221 */ /* 0x000fe20000010000 */
[----:B------:R-:W-:-:S03]  /*2780*/  FADD.FTZ R46, R51, R46 ;  /* 0x0000002e332e7221 */ /* 0x000fc60000010000 */
[----:B-1----:R-:W-:Y:S01]  /*2790*/  FADD.FTZ R47, R47, R52 ;  /* 0x000000342f2f7221 */ /* 0x002fe20000010000 */
[----:B------:R-:W-:-:S03]  /*27a0*/  FADD.FTZ R46, R46, R53 ;  /* 0x000000352e2e7221 */ /* 0x000fc60000010000 */
[----:B------:R-:W-:Y:S01]  /*27b0*/  FADD.FTZ R47, R54, R47 ;  /* 0x0000002f362f7221 */ /* 0x000fe20000010000 */
[----:B------:R-:W-:-:S03]  /*27c0*/  FADD.FTZ R46, R55, R46 ;  /* 0x0000002e372e7221 */ /* 0x000fc60000010000 */
[----:B------:R-:W-:Y:S01]  /*27d0*/  FMUL.FTZ R47, R47, UR18 ;  /* 0x000000122f2f7c20 */ /* 0x000fe20008410000 */
[----:B------:R-:W-:-:S04]  /*27e0*/  FMUL.FTZ R54, R46, UR18 ;  /* 0x000000122e367c20 */ /* 0x000fc80008410000 */
[----:B------:R-:W-:Y:S02]  /*27f0*/  FSEL R55, R47, RZ, !P0 ;  /* 0x000000ff2f377208 */ /* 0x000fe40004000000 */
[----:B0-----:R-:W-:-:S04]  /*2800*/  IADD3 R185, PT, PT, R185, R44, RZ ;  /* 0x0000002cb9b97210 */ /* 0x001fc80007ffe0ff */
[----:B------:R-:W-:Y:S01]  /*2810*/  ISETP.GE.AND P3, PT, R185, R45, PT ;  /* 0x0000002db900720c */ /* 0x000fe20003f66270 */
[----:B------:R-:W-:-:S12]  /*2820*/  BRA.U UP0, `(.L_x_1014) ;  /* 0x00000009001c7547 */ /* 0x000fd8000b800000 */
        /* <DEDUP_REMOVED lines=37> */
.L_x_1016:
        /* <DEDUP_REMOVED lines=33> */
.L_x_1015:
        /* <DEDUP_REMOVED lines=32> */
.L_x_1018:
        /* <DEDUP_REMOVED lines=33> */
.L_x_1014:
        /* <DEDUP_REMOVED lines=37> */
.L_x_1020:
        /* <DEDUP_REMOVED lines=33> */
.L_x_1019:
        /* <DEDUP_REMOVED lines=32> */
.L_x_1021:
        /* <DEDUP_REMOVED lines=32> */
.L_x_1017:
        /* <DEDUP_REMOVED lines=11> */
[----:B------:R0:W-:Y:S04]  /*39b0*/  @P0 STG.E.128 desc[UR12][R50.64+0x10], R112 ;  /* 0x0000107032000986 */ /* 0x0001e8000c101d0c */
        /* <DEDUP_REMOVED lines=38> */
.L_x_1024:
        /* <DEDUP_REMOVED lines=29> */
.L_x_1023:
        /* <DEDUP_REMOVED lines=34> */
.L_x_1026:
        /* <DEDUP_REMOVED lines=29> */
.L_x_1022:
        /* <DEDUP_REMOVED lines=35> */
.L_x_1028:
        /* <DEDUP_REMOVED lines=29> */
.L_x_1027:
        /* <DEDUP_REMOVED lines=34> */
.L_x_1029:
        /* <DEDUP_REMOVED lines=28> */
.L_x_1025:
[----:B------:R-:W0:Y:S01]  /*49c0*/  @P0 LDC.64 R50, c[0x0][0x478] ;  /* 0x00011e00ff320b82 */ /* 0x000e220000000a00 */
[----:B------:R-:W-:-:S07]  /*49d0*/  IMAD.WIDE.U32 R52, R190, 0x10, R120 ;  /* 0x00000010be347825 */ /* 0x000fce00078e0078 */
[----:B------:R-:W1:Y:S01]  /*49e0*/  @P2 LDC.64 R48, c[0x0][0x470] ;  /* 0x00011c00ff302b82 */ /* 0x000e620000000a00 */
[----:B0-----:R-:W-:-:S05]  /*49f0*/  @P0 IMAD.WIDE.U32 R50, R190, 0x20, R50 ;  /* 0x00000020be320825 */ /* 0x001fca00078e0032 */
[----:B------:R0:W-:Y:S01]  /*4a00*/  @P0 STG.E.128 desc[UR12][R50.64], R108 ;  /* 0x0000006c32000986 */ /* 0x0001e2000c101d0c */
[----:B-1----:R-:W-:-:S03]  /*4a10*/  @P2 IMAD.WIDE.U32 R48, R190, 0x10, R48 ;  /* 0x00000010be302825 */ /* 0x002fc600078e0030 */
        /* <DEDUP_REMOVED lines=39> */
.L_x_1032:
        /* <DEDUP_REMOVED lines=29> */
.L_x_1031:
        /* <DEDUP_REMOVED lines=34> */
.L_x_1034:
        /* <DEDUP_REMOVED lines=29> */
.L_x_1030:
        /* <DEDUP_REMOVED lines=35> */
.L_x_1036:
        /* <DEDUP_REMOVED lines=29> */
.L_x_1035:
        /* <DEDUP_REMOVED lines=34> */
.L_x_1037:
        /* <DEDUP_REMOVED lines=28> */
.L_x_1033:
[----:B------:R-:W0:Y:S01]  /*5a30*/  @P0 LDC.64 R50, c[0x0][0x478] ;  /* 0x00011e00ff320b82 */ /* 0x000e220000000a00 */
[----:B------:R-:W-:Y:S01]  /*5a40*/  IMAD.WIDE.U32 R52, R191, 0x10, R120 ;  /* 0x00000010bf347825 */ /* 0x000fe200078e0078 */
[----:B------:R-:W-:-:S06]  /*5a50*/  UPLOP3.LUT UP1, UPT, UPT, UPT, UP1, 0x40, 0x4 ;  /* 0x000000000004789c */ /* 0x000fcc0003f2e810 */
        /* <DEDUP_REMOVED lines=34> */
[----:B-----5:R-:W-:Y:S02]  /*5c80*/  MOV R68, R182 ;  /* 0x000000b600447202 */ /* 0x020fe40000000f00 */
        /* <DEDUP_REMOVED lines=69> */
.L_x_1011:
[----:B------:R-:W1:Y:S01]  /*60e0*/  S2R R15, SR_TID.X ;  /* 0x00000000000f7919 */ /* 0x000e620000002100 */
[----:B------:R-:W2:Y:S08]  /*60f0*/  LDC R0, c[0x0][0x388] ;  /* 0x0000e200ff007b82 */ /* 0x000eb00000000800 */
[----:B------:R-:W3:Y:S08]  /*6100*/  LDC.64 R2, c[0x0][0x440] ;  /* 0x00011000ff027b82 */ /* 0x000ef00000000a00 */
[----:B------:R-:W4:Y:S08]  /*6110*/  LDC.64 R8, c[0x0][0x448] ;  /* 0x00011200ff087b82 */ /* 0x000f300000000a00 */
[----:B------:R-:W5:Y:S01]  /*6120*/  LDC.64 R10, c[0x0][0x450] ;  /* 0x00011400ff0a7b82 */ /* 0x000f620000000a00 */
[----:B--2---:R-:W-:-:S05]  /*6130*/  IMAD R0, R0, UR11, RZ ;  /* 0x0000000b00007c24 */ /* 0x004fca000f8e02ff */
[----:B-1----:R-:W-:Y:S02]  /*6140*/  LEA.HI R15, R0, R15, RZ, 0x1d ;  /* 0x0000000f000f7211 */ /* 0x002fe400078fe8ff */
[----:B------:R-:W1:Y:S03]  /*6150*/  LDC.64 R12, c[0x0][0x458] ;  /* 0x00011600ff0c7b82 */ /* 0x000e660000000a00 */
[----:B---3--:R-:W-:-:S04]  /*6160*/  IMAD.WIDE.U32 R2, R15, 0x20, R2 ;  /* 0x000000200f027825 */ /* 0x008fc800078e0002 */
[C---:B----4-:R-:W-:Y:S01]  /*6170*/  IMAD.WIDE.U32 R8, R15.reuse, 0x20, R8 ;  /* 0x000000200f087825 */ /* 0x050fe200078e0008 */
[----:B0-----:R-:W-:Y:S04]  /*6180*/  STG.E.128 desc[UR12][R2.64], R56 ;  /* 0x0000003802007986 */ /* 0x001fe8000c101d0c */
[----:B------:R-:W-:Y:S01]  /*6190*/  STG.E.128 desc[UR12][R2.64+0x10], R60 ;  /* 0x0000103c02007986 */ /* 0x000fe2000c101d0c */
[----:B-----5:R-:W-:-:S03]  /*61a0*/  IMAD.WIDE.U32 R10, R15, 0x20, R10 ;  /* 0x000000200f0a7825 */ /* 0x020fc600078e000a */
        /* <DEDUP_REMOVED lines=24> */
.L_x_1039:
        /* <DEDUP_REMOVED lines=13> */
.L_x_3809:


//--------------------- .text._ZN10layer_norm31ln_parallel_residual_bwd_kernelINS_13Kernel_traitsI13__nv_bfloat16S2_fS2_fjLj6144ELj1ELj1ELj8ELj16ENS_18Kernel_traits_baseILj6144ES2_S2_fS2_fjLj256EEEEELb0ELb1ELb0EEEvNS_9BwdParamsE --------------------------
	.section	.text._ZN10layer_norm31ln_parallel_residual_bwd_kernelINS_13Kernel_traitsI13__nv_bfloat16S2_fS2_fjLj6144ELj1ELj1ELj8ELj16ENS_18Kernel_traits_baseILj6144ES2_S2_fS2_fjLj256EEEEELb0ELb1ELb0EEEvNS_9BwdParamsE,"ax",@progbits
	.align	128
        .global         _ZN10layer_norm31ln_parallel_residual_bwd_kernelINS_13Kernel_traitsI13__nv_bfloat16S2_fS2_fjLj6144ELj1ELj1ELj8ELj16ENS_18Kernel_traits_baseILj6144ES2_S2_fS2_fjLj256EEEEELb0ELb1ELb0EEEvNS_9BwdParamsE
        .type           _ZN10layer_norm31ln_parallel_residual_bwd_kernelINS_13Kernel_traitsI13__nv_bfloat16S2_fS2_fjLj6144ELj1ELj1ELj8ELj16ENS_18Kernel_traits_baseILj6144ES2_S2_fS2_fjLj256EEEEELb0ELb1ELb0EEEvNS_9BwdParamsE,@function
        .size           _ZN10layer_norm31ln_parallel_residual_bwd_kernelINS_13Kernel_traitsI13__nv_bfloat16S2_fS2_fjLj6144ELj1ELj1ELj8ELj16ENS_18Kernel_traits_baseILj6144ES2_S2_fS2_fjLj256EEEEELb0ELb1ELb0EEEvNS_9BwdParamsE,(.L_x_3810 - _ZN10layer_norm31ln_parallel_residual_bwd_kernelINS_13Kernel_traitsI13__nv_bfloat16S2_fS2_fjLj6144ELj1ELj1ELj8ELj16ENS_18Kernel_traits_baseILj6144ES2_S2_fS2_fjLj256EEEEELb0ELb1ELb0EEEvNS_9BwdParamsE)
        .other          _ZN10layer_norm31ln_parallel_residual_bwd_kernelINS_13Kernel_traitsI13__nv_bfloat16S2_fS2_fjLj6144ELj1ELj1ELj8ELj16ENS_18Kernel_traits_baseILj6144ES2_S2_fS2_fjLj256EEEEELb0ELb1ELb0EEEvNS_9BwdParamsE,@"STO_CUDA_ENTRY STV_DEFAULT"
_ZN10layer_norm31ln_parallel_residual_bwd_kernelINS_13Kernel_traitsI13__nv_bfloat16S2_fS2_fjLj6144ELj1ELj1ELj8ELj16ENS_18Kernel_traits_baseILj6144ES2_S2_fS2_fjLj256EEEEELb0ELb1ELb0EEEvNS_9BwdParamsE:
.text._ZN10layer_norm31ln_parallel_residual_bwd_kernelINS_13Kernel_traitsI13__nv_bfloat16S2_fS2_fjLj6144ELj1ELj1ELj8ELj16ENS_18Kernel_traits_baseILj6144ES2_S2_fS2_fjLj256EEEEELb0ELb1ELb0EEEvNS_9BwdParamsE:
[----:B------:R-:W-:Y:S01]  /*0000*/  LDC R1, c[0x0][0x37c] ;  /* 0x0000df00ff017b82 */ /* 0x000fe20000000800 */
[----:B------:R-:W0:Y:S01]  /*0010*/  S2R R166, SR_TID.X ;  /* 0x0000000000a67919 */ /* 0x000e220000002100 */
[----:B------:R-:W1:Y:S01]  /*0020*/  LDCU UR4, c[0x0][0x388] ;  /* 0x00007100ff0477ac */ /* 0x000e620008000800 */
[----:B------:R-:W2:Y:S01]  /*0030*/  LDCU.64 UR12, c[0x0][0x358] ;  /* 0x00006b00ff0c77ac */ /* 0x000ea20008000a00 */
[----:B------:R-:W3:Y:S01]  /*0040*/  LDCU UR5, c[0x0][0x384] ;  /* 0x00007080ff0577ac */ /* 0x000ee20008000800 */
[----:B-1----:R-:W-:-:S04]  /*0050*/  MOV R2, UR4 ;  /* 0x0000000400027c02 */ /* 0x002fc80008000f00 */
        /* <DEDUP_REMOVED lines=8> */
[----:B------:R-:W0:Y:S08]  /*00e0*/  @P6 LDC.64 R4, c[0x0][0x3d0] ;  /* 0x0000f400ff046b82 */ /* 0x000e300000000a00 */
[----:B------:R-:W1:Y:S08]  /*00f0*/  @P5 LDC.64 R6, c[0x0][0x3d0] ;  /* 0x0000f400ff065b82 */ /* 0x000e700000000a00 */
[----:B------:R-:W4:Y:S01]  /*0100*/  @P4 LDC.64 R10, c[0x0][0x3d0] ;  /* 0x0000f400ff0a4b82 */ /* 0x000f220000000a00 */
[C---:B0-----:R-:W-:Y:S01]  /*0110*/  @P6 IMAD.WIDE.U32 R4, R3.reuse, 0x10, R4 ;  /* 0x0000001003046825 */ /* 0x041fe200078e0004 */
[----:B------:R-:W-:-:S04]  /*0120*/  @P6 LOP3.LUT R3, R3, 0x100, RZ, 0xfc, !PT ;  /* 0x0000010003036812 */ /* 0x000fc800078efcff */
[----:B--2---:R0:W5:Y:S01]  /*0130*/  @P6 LDG.E.128 R132, desc[UR12][R4.64] ;  /* 0x0000000c04846981 */ /* 0x004162000c1e1d00 */
[C---:B-1----:R-:W-:Y:S01]  /*0140*/  @P5 IMAD.WIDE.U32 R8, R3.reuse, 0x10, R6 ;  /* 0x0000001003085825 */ /* 0x042fe200078e0006 */
[----:B------:R-:W-:-:S04]  /*0150*/  @P5 IADD3 R3, PT, PT, R3, 0x100, RZ ;  /* 0x0000010003035810 */ /* 0x000fc80007ffe0ff */
[----:B------:R0:W5:Y:S01]  /*0160*/  @P5 LDG.E.128 R72, desc[UR12][R8.64] ;  /* 0x0000000c08485981 */ /* 0x000162000c1e1d00 */
[----:B----4-:R-:W-:-:S05]  /*0170*/  @P4 IMAD.WIDE.U32 R6, R3, 0x10, R10 ;  /* 0x0000001003064825 */ /* 0x010fca00078e000a */
[----:B------:R0:W5:Y:S01]  /*0180*/  @P4 LDG.E.128 R68, desc[UR12][R6.64] ;  /* 0x0000000c06444981 */ /* 0x000162000c1e1d00 */
[----:B------:R-:W1:Y:S01]  /*0190*/  S2UR UR4, SR_CTAID.X ;  /* 0x00000000000479c3 */ /* 0x000e620000002500 */
[----:B------:R-:W-:Y:S02]  /*01a0*/  CS2R R64, SRZ ;  /* 0x0000000000407805 */ /* 0x000fe4000001ff00 */
[----:B------:R-:W-:Y:S02]  /*01b0*/  CS2R R66, SRZ ;  /* 0x0000000000427805 */ /* 0x000fe4000001ff00 */
[----:B------:R-:W-:Y:S02]  /*01c0*/  CS2R R60, SRZ ;  /* 0x00000000003c7805 */ /* 0x000fe4000001ff00 */
[----:B------:R-:W-:Y:S02]  /*01d0*/  CS2R R62, SRZ ;  /* 0x00000000003e7805 */ /* 0x000fe4000001ff00 */
[----:B------:R-:W-:-:S02]  /*01e0*/  CS2R R56, SRZ ;  /* 0x0000000000387805 */ /* 0x000fc4000001ff00 */
[----:B-1----:R-:W-:-:S04]  /*01f0*/  MOV R113, UR4 ;  /* 0x0000000400717c02 */ /* 0x002fc80008000f00 */
[----:B---3--:R-:W-:Y:S02]  /*0200*/  ISETP.GE.AND P0, PT, R113, UR5, PT ;  /* 0x0000000571007c0c */ /* 0x008fe4000bf06270 */
        /* <DEDUP_REMOVED lines=19> */
[----:B0-----:R-:W-:Y:S06]  /*0340*/  @P0 BRA `(.L_x_1040) ;  /* 0x0000004c00fc0947 */ /* 0x001fec0003800000 */
        /* <DEDUP_REMOVED lines=44> */
.L_x_1079:
        /* <DEDUP_REMOVED lines=10> */
[----:B------:R-:W-:Y:S03]  /*06b0*/  BSSY.RECONVERGENT B0, `(.L_x_1041) ;  /* 0x0000062000007945 */ /* 0x000fe60003800200 */
[----:B------:R-:W-:Y:S02]  /*06c0*/  LEA.HI.SX32 R112, R101, R166, 0x1d ;  /* 0x000000a665707211 */ /* 0x000fe400078feaff */
[----:B------:R-:W-:Y:S02]  /*06d0*/  CS2R R110, SRZ ;  /* 0x00000000006e7805 */ /* 0x000fe4000001ff00 */
[C---:B------:R-:W-:Y:S02]  /*06e0*/  ISETP.GE.U32.AND P5, PT, R0.reuse, 0x200, PT ;  /* 0x000002000000780c */ /* 0x040fe40003fa6070 */
[----:B------:R-:W-:-:S02]  /*06f0*/  ISETP.GE.U32.AND P4, PT, R0, 0x300, PT ;  /* 0x000003000000780c */ /* 0x000fc40003f86070 */
[----:B------:R-:W-:Y:S02]  /*0700*/  MOV R109, R112 ;  /* 0x00000070006d7202 */ /* 0x000fe40000000f00 */
[----:B----4-:R-:W-:Y:S01]  /*0710*/  FSEL R108, R96, RZ, !P3 ;  /* 0x000000ff606c7208 */ /* 0x010fe20005800000 */
[----:B0-----:R-:W-:Y:S08]  /*0720*/  @!P6 BRA `(.L_x_1042) ;  /* 0x000000040068e947 */ /* 0x001ff00003800000 */
[----:B------:R-:W0:Y:S08]  /*0730*/  LDC.64 R116, c[0x0][0x3a8] ;  /* 0x0000ea00ff747b82 */ /* 0x000e300000000a00 */
[----:B------:R-:W1:Y:S01]  /*0740*/  LDC.64 R100, c[0x0][0x428] ;  /* 0x00010a00ff647b82 */ /* 0x000e620000000a00 */
[----:B0-----:R-:W-:-:S05]  /*0750*/  IMAD.WIDE.U32 R116, R112, 0x20, R116 ;  /* 0x0000002070747825 */ /* 0x001fca00078e0074 */
[----:B------:R-:W4:Y:S01]  /*0760*/  LDG.E.128 R96, desc[UR12][R116.64] ;  /* 0x0000000c74607981 */ /* 0x000f22000c1e1d00 */
[----:B-1----:R-:W-:-:S03]  /*0770*/  IMAD.WIDE.U32 R100, R112, 0x10, R100 ;  /* 0x0000001070647825 */ /* 0x002fc600078e0064 */
[----:B------:R0:W3:Y:S04]  /*0780*/  LDG.E.128 R104, desc[UR12][R116.64+0x10] ;  /* 0x0000100c74687981 */ /* 0x0000e8000c1e1d00 */
[----:B------:R-:W3:Y:S01]  /*0790*/  LDG.E.128 R100, desc[UR12][R100.64] ;  /* 0x0000000c64647981 */ /* 0x000ee2000c1e1d00 */
[----:B--2---:R-:W-:-:S04]  /*07a0*/  ISETP.NE.U32.AND P0, PT, RZ, UR14, PT ;  /* 0x0000000eff007c0c */ /* 0x004fc8000bf05070 */
[----:B------:R-:W-:Y:S02]  /*07b0*/  ISETP.NE.AND.EX P0, PT, RZ, UR15, PT, P0 ;  /* 0x0000000fff007c0c */ /* 0x000fe4000bf05300 */
[----:B0-----:R-:W-:Y:S02]  /*07c0*/  SHF.L.U32 R117, R172, 0x10, RZ ;  /* 0x00000010ac757819 */ /* 0x001fe400000006ff */
[----:B------:R-:W-:Y:S02]  /*07d0*/  SHF.L.U32 R116, R132, 0x10, RZ ;  /* 0x0000001084747819 */ /* 0x000fe400000006ff */
[----:B------:R-:W-:Y:S02]  /*07e0*/  SHF.L.U32 R122, R134, 0x10, RZ ;  /* 0x00000010867a7819 */ /* 0x000fe400000006ff */
[----:B------:R-:W-:-:S05]  /*07f0*/  SHF.L.U32 R120, R133, 0x10, RZ ;  /* 0x0000001085787819 */ /* 0x000fca00000006ff */
[----:B------:R-:W0:Y:S01]  /*0800*/  @P0 LDC.64 R110, c[0x0][0x438] ;  /* 0x00010e00ff6e0b82 */ /* 0x000e220000000a00 */
[----:B------:R-:W-:Y:S02]  /*0810*/  SHF.L.U32 R121, R171, 0x10, RZ ;  /* 0x00000010ab797819 */ /* 0x000fe400000006ff */
[----:B------:R-:W-:Y:S02]  /*0820*/  SHF.L.U32 R126, R135, 0x10, RZ ;  /* 0x00000010877e7819 */ /* 0x000fe400000006ff */
[----:B------:R-:W-:Y:S01]  /*0830*/  SHF.L.U32 R129, R167, 0x10, RZ ;  /* 0x00000010a7817819 */ /* 0x000fe200000006ff */
[----:B0-----:R-:W-:-:S05]  /*0840*/  @P0 IMAD.WIDE.U32 R110, R112, 0x20, R110 ;  /* 0x00000020706e0825 */ /* 0x001fca00078e006e */
[----:B------:R-:W5:Y:S04]  /*0850*/  @P0 LDG.E.128 R16, desc[UR12][R110.64] ;  /* 0x0000000c6e100981 */ /* 0x000f68000c1e1d00 */
[----:B------:R0:W5:Y:S01]  /*0860*/  @P0 LDG.E.128 R12, desc[UR12][R110.64+0x10] ;  /* 0x0000100c6e0c0981 */ /* 0x000162000c1e1d00 */
[C---:B----4-:R-:W-:Y:S01]  /*0870*/  FADD.FTZ R96, -R108.reuse, R96 ;  /* 0x000000606c607221 */ /* 0x050fe20000010100 */
[----:B------:R-:W-:-:S03]  /*0880*/  FADD.FTZ R114, -R108, R97 ;  /* 0x000000616c727221 */ /* 0x000fc60000010100 */
[C---:B-----5:R-:W-:Y:S01]  /*0890*/  FMUL.FTZ R3, R115.reuse, R96 ;  /* 0x0000006073037220 */ /* 0x060fe20000410000 */
[----:B---3--:R-:W-:Y:S01]  /*08a0*/  PRMT R97, R100, 0x7632, R97 ;  /* 0x0000763264617816 */ /* 0x008fe20000000061 */
[----:B------:R-:W-:Y:S01]  /*08b0*/  FMUL.FTZ R114, R115, R114 ;  /* 0x0000007273727220 */ /* 0x000fe20000410000 */
[C---:B------:R-:W-:Y:S02]  /*08c0*/  FADD.FTZ R118, -R108.reuse, R99 ;  /* 0x000000636c767221 */ /* 0x040fe40000010100 */
[----:B------:R-:W-:Y:S01]  /*08d0*/  SHF.L.U32 R96, R97, 0x10, RZ ;  /* 0x0000001061607819 */ /* 0x000fe200000006ff */
[----:B------:R-:W-:Y:S01]  /*08e0*/  FADD.FTZ R104, -R108, R104 ;  /* 0x000000686c687221 */ /* 0x000fe20000010100 */
[----:B------:R-:W-:Y:S02]  /*08f0*/  PRMT R109, R102, 0x7632, R109 ;  /* 0x00007632666d7816 */ /* 0x000fe4000000006d */
[----:B------:R-:W-:Y:S01]  /*0900*/  SHF.L.U32 R99, R100, 0x10, RZ ;  /* 0x0000001064637819 */ /* 0x000fe200000006ff */
[-C--:B------:R-:W-:Y:S01]  /*0910*/  FMUL.FTZ R117, R117, R96.reuse ;  /* 0x0000006075757220 */ /* 0x080fe20000410000 */
[----:B------:R-:W-:Y:S01]  /*0920*/  SHF.L.U32 R125, R102, 0x10, RZ ;  /* 0x00000010667d7819 */ /* 0x000fe200000006ff */
[----:B------:R-:W-:Y:S01]  /*0930*/  FFMA.FTZ R65, R114, R96, R65 ;  /* 0x0000006072417223 */ /* 0x000fe20000010041 */
[----:B------:R-:W-:Y:S01]  /*0940*/  FADD.FTZ R41, R41, R96 ;  /* 0x0000006029297221 */ /* 0x000fe20000010000 */
[----:B------:R-:W-:Y:S01]  /*0950*/  SHF.L.U32 R96, R170, 0x10, RZ ;  /* 0x00000010aa607819 */ /* 0x000fe200000006ff */
[----:B------:R-:W-:Y:S01]  /*0960*/  FMUL.FTZ R123, R115, R104 ;  /* 0x00000068737b7220 */ /* 0x000fe20000410000 */
[----:B------:R-:W-:Y:S01]  /*0970*/  SHF.L.U32 R109, R109, 0x10, RZ ;  /* 0x000000106d6d7819 */ /* 0x000fe200000006ff */
[----:B------:R-:W-:Y:S01]  /*0980*/  FMUL.FTZ R116, R116, R99 ;  /* 0x0000006374747220 */ /* 0x000fe20000410000 */
[-C--:B------:R-:W-:Y:S01]  /*0990*/  FMUL.FTZ R122, R122, R125.reuse ;  /* 0x0000007d7a7a7220 */ /* 0x080fe20000410000 */
[----:B------:R-:W-:Y:S01]  /*09a0*/  FADD.FTZ R36, R36, R125 ;  /* 0x0000007d24247221 */ /* 0x000fe20000010000 */
[----:B------:R-:W-:Y:S01]  /*09b0*/  FFMA.FTZ R60, R123, R125, R60 ;  /* 0x0000007d7b3c7223 */ /* 0x000fe2000001003c */
[C---:B------:R-:W-:Y:S01]  /*09c0*/  PRMT R100, R101.reuse, 0x7632, R100 ;  /* 0x0000763265647816 */ /* 0x040fe20000000064 */
[----:B------:R-:W-:Y:S01]  /*09d0*/  FMUL.FTZ R125, R96, R109 ;  /* 0x0000006d607d7220 */ /* 0x000fe20000410000 */
[----:B------:R-:W-:Y:S01]  /*09e0*/  SHF.L.U32 R101, R101, 0x10, RZ ;  /* 0x0000001065657819 */ /* 0x000fe200000006ff */
[----:B------:R-:W-:Y:S01]  /*09f0*/  FADD.FTZ R96, RZ, R116 ;  /* 0x00000074ff607221 */ /* 0x000fe20000010000 */
[----:B------:R-:W-:Y:S01]  /*0a00*/  FADD.FTZ R98, -R108, R98 ;  /* 0x000000626c627221 */ /* 0x000fe20000010100 */
[C---:B------:R-:W-:Y:S01]  /*0a10*/  FFMA.FTZ R97, R3.reuse, R116, RZ ;  /* 0x0000007403617223 */ /* 0x040fe200000100ff */
[----:B------:R-:W-:Y:S01]  /*0a20*/  FADD.FTZ R40, R40, R99 ;  /* 0x0000006328287221 */ /* 0x000fe20000010000 */
[----:B------:R-:W-:Y:S01]  /*0a30*/  FFMA.FTZ R64, R3, R99, R64 ;  /* 0x0000006303407223 */ /* 0x000fe20000010040 */
[----:B------:R-:W-:Y:S01]  /*0a40*/  SHF.L.U32 R100, R100, 0x10, RZ ;  /* 0x0000001064647819 */ /* 0x000fe200000006ff */
[----:B------:R-:W-:Y:S01]  /*0a50*/  FADD.FTZ R99, R96, R117 ;  /* 0x0000007560637221 */ /* 0x000fe20000010000 */
[C---:B------:R-:W-:Y:S01]  /*0a60*/  FMUL.FTZ R119, R115.reuse, R98 ;  /* 0x0000006273777220 */ /* 0x040fe20000410000 */
[----:B------:R-:W-:Y:S01]  /*0a70*/  FMUL.FTZ R120, R120, R101 ;  /* 0x0000006578787220 */ /* 0x000fe20000410000 */
[----:B------:R-:W-:Y:S01]  /*0a80*/  FFMA.FTZ R96, R114, R117, R97 ;  /* 0x0000007572607223 */ /* 0x000fe20000010061 */
[----:B------:R-:W-:Y:S01]  /*0a90*/  FMUL.FTZ R118, R115, R118 ;  /* 0x0000007673767220 */ /* 0x000fe20000410000 */
[----:B------:R-:W-:Y:S01]  /*0aa0*/  FMUL.FTZ R121, R121, R100 ;  /* 0x0000006479797220 */ /* 0x000fe20000410000 */
[----:B------:R-:W-:Y:S01]  /*0ab0*/  FADD.FTZ R98, R99, R120 ;  /* 0x0000007863627221 */ /* 0x000fe20000010000 */
[----:B------:R-:W-:Y:S01]  /*0ac0*/  FFMA.FTZ R97, R119, R120, R96 ;  /* 0x0000007877617223 */ /* 0x000fe20000010060 */
[----:B------:R-:W-:-:S02]  /*0ad0*/  FADD.FTZ R124, -R108, R105 ;  /* 0x000000696c7c7221 */ /* 0x000fc40000010100 */
[----:B------:R-:W-:Y:S01]  /*0ae0*/  FADD.FTZ R99, R98, R121 ;  /* 0x0000007962637221 */ /* 0x000fe20000010000 */
[----:B------:R-:W-:Y:S01]  /*0af0*/  FFMA.FTZ R96, R118, R121, R97 ;  /* 0x0000007976607223 */ /* 0x000fe20000010061 */
[C---:B------:R-:W-:Y:S01]  /*0b00*/  PRMT R102, R103.reuse, 0x7632, R102 ;  /* 0x0000763267667816 */ /* 0x040fe20000000066 */
[----:B------:R-:W-:Y:S01]  /*0b10*/  FADD.FTZ R106, -R108, R106 ;  /* 0x0000006a6c6a7221 */ /* 0x000fe20000010100 */
[----:B------:R-:W-:Y:S01]  /*0b20*/  SHF.L.U32 R103, R103, 0x10, RZ ;  /* 0x0000001067677819 */ /* 0x000fe200000006ff */
[----:B------:R-:W-:Y:S01]  /*0b30*/  FMUL.FTZ R124, R115, R124 ;  /* 0x0000007c737c7220 */ /* 0x000fe20000410000 */
[----:B------:R-:W-:Y:S01]  /*0b40*/  FADD.FTZ R98, R99, R122 ;  /* 0x0000007a63627221 */ /* 0x000fe20000010000 */
[----:B------:R-:W-:Y:S01]  /*0b50*/  FFMA.FTZ R97, R123, R122, R96 ;  /* 0x0000007a7b617223 */ /* 0x000fe20000010060 */
[----:B------:R-:W-:Y:S01]  /*0b60*/  SHF.L.U32 R102, R102, 0x10, RZ ;  /* 0x0000001066667819 */ /* 0x000fe200000006ff */
[----:B------:R-:W-:Y:S01]  /*0b70*/  FADD.FTZ R128, -R108, R107 ;  /* 0x0000006b6c807221 */ /* 0x000fe20000010100 */
[----:B------:R-:W-:Y:S01]  /*0b80*/  FMUL.FTZ R126, R126, R103 ;  /* 0x000000677e7e7220 */ /* 0x000fe20000410000 */
[C---:B------:R-:W-:Y:S01]  /*0b90*/  FMUL.FTZ R127, R115.reuse, R106 ;  /* 0x0000006a737f7220 */ /* 0x040fe20000410000 */
[----:B------:R-:W-:Y:S01]  /*0ba0*/  FADD.FTZ R99, R98, R125 ;  /* 0x0000007d62637221 */ /* 0x000fe20000010000 */
[C---:B------:R-:W-:Y:S01]  /*0bb0*/  FFMA.FTZ R96, R124.reuse, R125, R97 ;  /* 0x0000007d7c607223 */ /* 0x040fe20000010061 */
        /* <DEDUP_REMOVED lines=8> */
[----:B------:R-:W-:Y:S01]  /*0c40*/  FFMA.FTZ R67, R118, R100, R67 ;  /* 0x0000006476437223 */ /* 0x000fe20000010043 */
[----:B------:R-:W-:Y:S01]  /*0c50*/  FADD.FTZ R43, R43, R100 ;  /* 0x000000642b2b7221 */ /* 0x000fe20000010000 */
[----:B------:R-:W-:Y:S01]  /*0c60*/  FADD.FTZ R38, R38, R103 ;  /* 0x0000006726267221 */ /* 0x000fe20000010000 */
[----:B------:R-:W-:Y:S01]  /*0c70*/  FFMA.FTZ R62, R127, R103, R62 ;  /* 0x000000677f3e7223 */ /* 0x000fe2000001003e */
[----:B------:R-:W-:Y:S01]  /*0c80*/  FADD.FTZ R39, R39, R102 ;  /* 0x0000006627277221 */ /* 0x000fe20000010000 */
[----:B------:R-:W-:Y:S01]  /*0c90*/  FFMA.FTZ R63, R128, R102, R63 ;  /* 0x00000066803f7223 */ /* 0x000fe2000001003f */
[----:B------:R-:W-:Y:S01]  /*0ca0*/  IADD3 R109, PT, PT, R112, 0x100, RZ ;  /* 0x00000100706d7810 */ /* 0x000fe20007ffe0ff */
[----:B0-----:R-:W-:Y:S01]  /*0cb0*/  FADD.FTZ R111, R98, R129 ;  /* 0x00000081626f7221 */ /* 0x001fe20000010000 */
[----:B------:R-:W-:-:S07]  /*0cc0*/  FFMA.FTZ R110, R128, R129, R96 ;  /* 0x00000081806e7223 */ /* 0x000fce0000010060 */
.L_x_1042:
[----:B--23--:R-:W-:Y:S05]  /*0cd0*/  BSYNC.RECONVERGENT B0 ;  /* 0x0000000000007941 */ /* 0x00cfea0003800200 */
.L_x_1041:
[----:B------:R-:W-:Y:S04]  /*0ce0*/  BSSY.RECONVERGENT B0, `(.L_x_1043) ;  /* 0x000005c000007945 */ /* 0x000fe80003800200 */
[----:B------:R-:W-:Y:S05]  /*0cf0*/  @!P5 BRA `(.L_x_1044) ;  /* 0x000000040068d947 */ /* 0x000fea0003800000 */
[----:B------:R-:W0:Y:S08]  /*0d00*/  LDC.64 R136, c[0x0][0x3a8] ;  /* 0x0000ea00ff887b82 */ /* 0x000e300000000a00 */
[----:B------:R-:W1:Y:S01]  /*0d10*/  LDC.64 R100, c[0x0][0x428] ;  /* 0x00010a00ff647b82 */ /* 0x000e620000000a00 */
[----:B0-----:R-:W-:-:S05]  /*0d20*/  IMAD.WIDE.U32 R136, R109, 0x20, R136 ;  /* 0x000000206d887825 */ /* 0x001fca00078e0088 */
[----:B------:R-:W2:Y:S01]  /*0d30*/  LDG.E.128 R96, desc[UR12][R136.64] ;  /* 0x0000000c88607981 */ /* 0x000ea2000c1e1d00 */
[----:B-1----:R-:W-:-:S03]  /*0d40*/  IMAD.WIDE.U32 R100, R109, 0x10, R100 ;  /* 0x000000106d647825 */ /* 0x002fc600078e0064 */
[----:B------:R0:W3:Y:S04]  /*0d50*/  LDG.E.128 R104, desc[UR12][R136.64+0x10] ;  /* 0x0000100c88687981 */ /* 0x0000e8000c1e1d00 */
[----:B------:R-:W4:Y:S01]  /*0d60*/  LDG.E.128 R100, desc[UR12][R100.64] ;  /* 0x0000000c64647981 */ /* 0x000f22000c1e1d00 */
[----:B------:R-:W-:-:S04]  /*0d70*/  ISETP.NE.U32.AND P0, PT, RZ, UR14, PT ;  /* 0x0000000eff007c0c */ /* 0x000fc8000bf05070 */
[----:B------:R-:W-:-:S13]  /*0d80*/  ISETP.NE.AND.EX P0, PT, RZ, UR15, PT, P0 ;  /* 0x0000000fff007c0c */ /* 0x000fda000bf05300 */
[----:B------:R-:W1:Y:S01]  /*0d90*/  @P0 LDC.64 R130, c[0x0][0x438] ;  /* 0x00010e00ff820b82 */ /* 0x000e620000000a00 */
[----:B0-----:R-:W-:Y:S02]  /*0da0*/  SHF.L.U32 R136, R72, 0x10, RZ ;  /* 0x0000001048887819 */ /* 0x001fe400000006ff */
[----:B------:R-:W-:Y:S02]  /*0db0*/  SHF.L.U32 R137, R176, 0x10, RZ ;  /* 0x00000010b0897819 */ /* 0x000fe400000006ff */
[----:B------:R-:W-:Y:S02]  /*0dc0*/  SHF.L.U32 R140, R73, 0x10, RZ ;  /* 0x00000010498c7819 */ /* 0x000fe400000006ff */
[----:B------:R-:W-:Y:S01]  /*0dd0*/  SHF.L.U32 R141, R175, 0x10, RZ ;  /* 0x00000010af8d7819 */ /* 0x000fe200000006ff */
[----:B-1----:R-:W-:-:S05]  /*0de0*/  @P0 IMAD.WIDE.U32 R130, R109, 0x20, R130 ;  /* 0x000000206d820825 */ /* 0x002fca00078e0082 */
[----:B------:R-:W5:Y:S04]  /*0df0*/  @P0 LDG.E.128 R8, desc[UR12][R130.64] ;  /* 0x0000000c82080981 */ /* 0x000f68000c1e1d00 */
[----:B------:R0:W5:Y:S01]  /*0e00*/  @P0 LDG.E.128 R4, desc[UR12][R130.64+0x10] ;  /* 0x0000100c82040981 */ /* 0x000162000c1e1d00 */
[----:B------:R-:W-:Y:S02]  /*0e10*/  SHF.L.U32 R146, R75, 0x10, RZ ;  /* 0x000000104b927819 */ /* 0x000fe400000006ff */
[----:B------:R-:W-:Y:S02]  /*0e20*/  SHF.L.U32 R149, R173, 0x10, RZ ;  /* 0x00000010ad957819 */ /* 0x000fe400000006ff */
[----:B------:R-:W-:Y:S01]  /*0e30*/  IADD3 R109, PT, PT, R109, 0x100, RZ ;  /* 0x000001006d6d7810 */ /* 0x000fe20007ffe0ff */
[C---:B--2---:R-:W-:Y:S01]  /*0e40*/  FADD.FTZ R96, -R108.reuse, R96 ;  /* 0x000000606c607221 */ /* 0x044fe20000010100 */
[C---:B------:R-:W-:Y:S01]  /*0e50*/  FADD.FTZ R138, -R108.reuse, R97 ;  /* 0x000000616c8a7221 */ /* 0x040fe20000010100 */
[C---:B------:R-:W-:Y:S01]  /*0e60*/  FADD.FTZ R142, -R108.reuse, R99 ;  /* 0x000000636c8e7221 */ /* 0x040fe20000010100 */
[C---:B------:R-:W-:Y:S01]  /*0e70*/  FADD.FTZ R98, -R108.reuse, R98 ;  /* 0x000000626c627221 */ /* 0x040fe20000010100 */
[----:B0----5:R-:W-:Y:S01]  /*0e80*/  FMUL.FTZ R131, R115, R96 ;  /* 0x0000006073837220 */ /* 0x021fe20000410000 */
[----:B---3--:R-:W-:Y:S01]  /*0e90*/  FADD.FTZ R104, -R108, R104 ;  /* 0x000000686c687221 */ /* 0x008fe20000010100 */
[----:B----4-:R-:W-:-:S02]  /*0ea0*/  PRMT R97, R100, 0x7632, R97 ;  /* 0x0000763264617816 */ /* 0x010fc40000000061 */
[----:B------:R-:W-:Y:S01]  /*0eb0*/  SHF.L.U32 R99, R100, 0x10, RZ ;  /* 0x0000001064637819 */ /* 0x000fe200000006ff */
[----:B------:R-:W-:Y:S01]  /*0ec0*/  FMUL.FTZ R130, R115, R138 ;  /* 0x0000008a73827220 */ /* 0x000fe20000410000 */
[C---:B------:R-:W-:Y:S02]  /*0ed0*/  PRMT R144, R102.reuse, 0x7632, R144 ;  /* 0x0000763266907816 */ /* 0x040fe40000000090 */
[----:B------:R-:W-:Y:S01]  /*0ee0*/  SHF.L.U32 R145, R102, 0x10, RZ ;  /* 0x0000001066917819 */ /* 0x000fe200000006ff */
[----:B------:R-:W-:Y:S01]  /*0ef0*/  FADD.FTZ R102, -R108, R105 ;  /* 0x000000696c667221 */ /* 0x000fe20000010100 */
[----:B------:R-:W-:Y:S01]  /*0f00*/  SHF.L.U32 R96, R97, 0x10, RZ ;  /* 0x0000001061607819 */ /* 0x000fe200000006ff */
[-C--:B------:R-:W-:Y:S01]  /*0f10*/  FMUL.FTZ R136, R136, R99.reuse ;  /* 0x0000006388887220 */ /* 0x080fe20000410000 */
[----:B------:R-:W-:Y:S01]  /*0f20*/  FMUL.FTZ R138, R115, R142 ;  /* 0x0000008e738a7220 */ /* 0x000fe20000410000 */
[----:B------:R-:W-:Y:S01]  /*0f30*/  FADD.FTZ R32, R32, R99 ;  /* 0x0000006320207221 */ /* 0x000fe20000010000 */
[----:B------:R-:W-:Y:S01]  /*0f40*/  FFMA.FTZ R56, R131, R99, R56 ;  /* 0x0000006383387223 */ /* 0x000fe20000010038 */
[C---:B------:R-:W-:Y:S01]  /*0f50*/  FMUL.FTZ R139, R115.reuse, R98 ;  /* 0x00000062738b7220 */ /* 0x040fe20000410000 */
[----:B------:R-:W-:Y:S01]  /*0f60*/  SHF.L.U32 R142, R74, 0x10, RZ ;  /* 0x000000104a8e7819 */ /* 0x000fe200000006ff */
[----:B------:R-:W-:Y:S01]  /*0f70*/  FMUL.FTZ R143, R115, R104 ;  /* 0x00000068738f7220 */ /* 0x000fe20000410000 */
[----:B------:R-:W-:Y:S01]  /*0f80*/  SHF.L.U32 R98, R174, 0x10, RZ ;  /* 0x00000010ae627819 */ /* 0x000fe200000006ff */
[-C--:B------:R-:W-:Y:S01]  /*0f90*/  FMUL.FTZ R137, R137, R96.reuse ;  /* 0x0000006089897220 */ /* 0x080fe20000410000 */
[----:B------:R-:W-:Y:S01]  /*0fa0*/  SHF.L.U32 R99, R144, 0x10, RZ ;  /* 0x0000001090637819 */ /* 0x000fe200000006ff */
[----:B------:R-:W-:Y:S01]  /*0fb0*/  FFMA.FTZ R57, R130, R96, R57 ;  /* 0x0000006082397223 */ /* 0x000fe20000010039 */
[----:B------:R-:W-:Y:S01]  /*0fc0*/  PRMT R100, R101, 0x7632, R100 ;  /* 0x0000763265647816 */ /* 0x000fe20000000064 */
[----:B------:R-:W-:Y:S01]  /*0fd0*/  FADD.FTZ R33, R33, R96 ;  /* 0x0000006021217221 */ /* 0x000fe20000010000 */
[----:B------:R-:W-:Y:S01]  /*0fe0*/  FMUL.FTZ R144, R115, R102 ;  /* 0x0000006673907220 */ /* 0x000fe20000410000 */
[----:B------:R-:W-:Y:S01]  /*0ff0*/  SHF.L.U32 R101, R101, 0x10, RZ ;  /* 0x0000001065657819 */ /* 0x000fe200000006ff */
[----:B------:R-:W-:Y:S01]  /*1000*/  FADD.FTZ R96, R111, R136 ;  /* 0x000000886f607221 */ /* 0x000fe20000010000 */
[----:B------:R-:W-:Y:S01]  /*1010*/  FFMA.FTZ R97, R131, R136, R110 ;  /* 0x0000008883617223 */ /* 0x000fe2000001006e */
[-C--:B------:R-:W-:Y:S01]  /*1020*/  FMUL.FTZ R142, R142, R145.reuse ;  /* 0x000000918e8e7220 */ /* 0x080fe20000410000 */
[----:B------:R-:W-:Y:S01]  /*1030*/  FADD.FTZ R28, R28, R145 ;  /* 0x000000911c1c7221 */ /* 0x000fe20000010000 */
[----:B------:R-:W-:Y:S01]  /*1040*/  FFMA.FTZ R52, R143, R145, R52 ;  /* 0x000000918f347223 */ /* 0x000fe20000010034 */
[-C--:B------:R-:W-:Y:S01]  /*1050*/  FMUL.FTZ R145, R98, R99.reuse ;  /* 0x0000006362917220 */ /* 0x080fe20000410000 */
[----:B------:R-:W-:Y:S01]  /*1060*/  FADD.FTZ R29, R29, R99 ;  /* 0x000000631d1d7221 */ /* 0x000fe20000010000 */
[----:B------:R-:W-:Y:S01]  /*1070*/  FFMA.FTZ R53, R144, R99, R53 ;  /* 0x0000006390357223 */ /* 0x000fe20000010035 */
[----:B------:R-:W-:Y:S01]  /*1080*/  SHF.L.U32 R100, R100, 0x10, RZ ;  /* 0x0000001064647819 */ /* 0x000fe200000006ff */
[----:B------:R-:W-:Y:S01]  /*1090*/  FADD.FTZ R99, R96, R137 ;  /* 0x0000008960637221 */ /* 0x000fe20000010000 */
[----:B------:R-:W-:Y:S01]  /*10a0*/  FMUL.FTZ R140, R140, R101 ;  /* 0x000000658c8c7220 */ /* 0x000fe20000410000 */
[----:B------:R-:W-:-:S02]  /*10b0*/  FFMA.FTZ R96, R130, R137, R97 ;  /* 0x0000008982607223 */ /* 0x000fc40000010061 */
[----:B------:R-:W-:Y:S01]  /*10c0*/  FMUL.FTZ R141, R141, R100 ;  /* 0x000000648d8d7220 */ /* 0x000fe20000410000 */
[----:B------:R-:W-:Y:S01]  /*10d0*/  FADD.FTZ R98, R99, R140 ;  /* 0x0000008c63627221 */ /* 0x000fe20000010000 */
[----:B------:R-:W-:Y:S01]  /*10e0*/  FFMA.FTZ R97, R139, R140, R96 ;  /* 0x0000008c8b617223 */ /* 0x000fe20000010060 */
[C---:B------:R-:W-:Y:S02]  /*10f0*/  PRMT R147, R103.reuse, 0x7632, R147 ;  /* 0x0000763267937816 */ /* 0x040fe40000000093 */
[----:B------:R-:W-:Y:S01]  /*1100*/  FADD.FTZ R99, R98, R141 ;  /* 0x0000008d62637221 */ /* 0x000fe20000010000 */
[----:B------:R-:W-:Y:S01]  /*1110*/  FFMA.FTZ R96, R138, R141, R97 ;  /* 0x0000008d8a607223 */ /* 0x000fe20000010061 */
[----:B------:R-:W-:Y:S01]  /*1120*/  SHF.L.U32 R103, R103, 0x10, RZ ;  /* 0x0000001067677819 */ /* 0x000fe200000006ff */
[----:B------:R-:W-:Y:S01]  /*1130*/  FADD.FTZ R106, -R108, R106 ;  /* 0x0000006a6c6a7221 */ /* 0x000fe20000010100 */
[----:B------:R-:W-:Y:S01]  /*1140*/  FADD.FTZ R98, R99, R142 ;  /* 0x0000008e63627221 */ /* 0x000fe20000010000 */
[----:B------:R-:W-:Y:S01]  /*1150*/  FFMA.FTZ R97, R143, R142, R96 ;  /* 0x0000008e8f617223 */ /* 0x000fe20000010060 */
[----:B------:R-:W-:Y:S01]  /*1160*/  FFMA.FTZ R59, R138, R100, R59 ;  /* 0x000000648a3b7223 */ /* 0x000fe2000001003b */
[----:B------:R-:W-:Y:S01]  /*1170*/  FADD.FTZ R35, R35, R100 ;  /* 0x0000006423237221 */ /* 0x000fe20000010000 */
[----:B------:R-:W-:Y:S01]  /*1180*/  SHF.L.U32 R100, R147, 0x10, RZ ;  /* 0x0000001093647819 */ /* 0x000fe200000006ff */
[----:B------:R-:W-:Y:S01]  /*1190*/  FADD.FTZ R148, -R108, R107 ;  /* 0x0000006b6c947221 */ /* 0x000fe20000010100 */
        /* <DEDUP_REMOVED lines=16> */
.L_x_1044:
[----:B------:R-:W-:Y:S05]  /*12a0*/  BSYNC.RECONVERGENT B0 ;  /* 0x0000000000007941 */ /* 0x000fea0003800200 */
.L_x_1043:
        /* <DEDUP_REMOVED lines=20> */
[----:B------:R-:W-:Y:S01]  /*13f0*/  SHF.L.U32 R165, R177, 0x10, RZ ;  /* 0x00000010b1a57819 */ /* 0x000fe200000006ff */
[C---:B--2---:R-:W-:Y:S01]  /*1400*/  FADD.FTZ R96, -R108.reuse, R96 ;  /* 0x000000606c607221 */ /* 0x044fe20000010100 */
[C---:B------:R-:W-:Y:S01]  /*1410*/  FADD.FTZ R154, -R108.reuse, R97 ;  /* 0x000000616c9a7221 */ /* 0x040fe20000010100 */
[C---:B------:R-:W-:Y:S01]  /*1420*/  FADD.FTZ R158, -R108.reuse, R99 ;  /* 0x000000636c9e7221 */ /* 0x040fe20000010100 */
[C---:B------:R-:W-:Y:S01]  /*1430*/  FADD.FTZ R98, -R108.reuse, R98 ;  /* 0x000000626c627221 */ /* 0x040fe20000010100 */
[C---:B0----5:R-:W-:Y:S01]  /*1440*/  FMUL.FTZ R151, R115.reuse, R96 ;  /* 0x0000006073977220 */ /* 0x061fe20000410000 */
[C---:B------:R-:W-:Y:S01]  /*1450*/  FMUL.FTZ R150, R115.reuse, R154 ;  /* 0x0000009a73967220 */ /* 0x040fe20000410000 */
[C-C-:B---3--:R-:W-:Y:S01]  /*1460*/  FADD.FTZ R160, -R108.reuse, R100.reuse ;  /* 0x000000646ca07221 */ /* 0x148fe20000010100 */
[----:B------:R-:W-:Y:S01]  /*1470*/  FADD.FTZ R162, -R108, R101 ;  /* 0x000000656ca27221 */ /* 0x000fe20000010100 */
[C---:B------:R-:W-:Y:S01]  /*1480*/  FMUL.FTZ R155, R115.reuse, R98 ;  /* 0x00000062739b7220 */ /* 0x040fe20000410000 */
[C---:B----4-:R-:W-:Y:S01]  /*1490*/  PRMT R97, R104.reuse, 0x7632, R97 ;  /* 0x0000763268617816 */ /* 0x050fe20000000061 */
[C---:B------:R-:W-:Y:S01]  /*14a0*/  FMUL.FTZ R159, R115.reuse, R160 ;  /* 0x000000a0739f7220 */ /* 0x040fe20000410000 */
[----:B------:R-:W-:Y:S01]  /*14b0*/  SHF.L.U32 R99, R104, 0x10, RZ ;  /* 0x0000001068637819 */ /* 0x000fe200000006ff */
[----:B------:R-:W-:Y:S01]  /*14c0*/  FMUL.FTZ R160, R115, R162 ;  /* 0x000000a273a07220 */ /* 0x000fe20000410000 */
[----:B------:R-:W-:Y:S01]  /*14d0*/  SHF.L.U32 R96, R97, 0x10, RZ ;  /* 0x0000001061607819 */ /* 0x000fe200000006ff */
[----:B------:R-:W-:Y:S01]  /*14e0*/  FADD.FTZ R164, -R108, R103 ;  /* 0x000000676ca47221 */ /* 0x000fe20000010100 */
[----:B------:R-:W-:Y:S01]  /*14f0*/  PRMT R100, R105, 0x7632, R100 ;  /* 0x0000763269647816 */ /* 0x000fe20000000064 */
[-C--:B------:R-:W-:Y:S01]  /*1500*/  FMUL.FTZ R152, R152, R99.reuse ;  /* 0x0000006398987220 */ /* 0x080fe20000410000 */
[----:B------:R-:W-:Y:S01]  /*1510*/  PRMT R101, R106, 0x7632, R101 ;  /* 0x000076326a657816 */ /* 0x000fe20000000065 */
[-C--:B------:R-:W-:Y:S01]  /*1520*/  FMUL.FTZ R153, R153, R96.reuse ;  /* 0x0000006099997220 */ /* 0x080fe20000410000 */
[----:B------:R-:W-:Y:S01]  /*1530*/  FFMA.FTZ R49, R150, R96, R49 ;  /* 0x0000006096317223 */ /* 0x000fe20000010031 */
[----:B------:R-:W-:Y:S01]  /*1540*/  FADD.FTZ R25, R25, R96 ;  /* 0x0000006019197221 */ /* 0x000fe20000010000 */
[----:B------:R-:W-:Y:S01]  /*1550*/  SHF.L.U32 R105, R105, 0x10, RZ ;  /* 0x0000001069697819 */ /* 0x000fe200000006ff */
[----:B------:R-:W-:Y:S01]  /*1560*/  FADD.FTZ R96, R111, R152 ;  /* 0x000000986f607221 */ /* 0x000fe20000010000 */
[C---:B------:R-:W-:Y:S01]  /*1570*/  FFMA.FTZ R97, R151.reuse, R152, R110 ;  /* 0x0000009897617223 */ /* 0x040fe2000001006e */
[----:B------:R-:W-:Y:S01]  /*1580*/  FADD.FTZ R24, R24, R99 ;  /* 0x0000006318187221 */ /* 0x000fe20000010000 */
[----:B------:R-:W-:Y:S01]  /*1590*/  FFMA.FTZ R48, R151, R99, R48 ;  /* 0x0000006397307223 */ /* 0x000fe20000010030 */
[----:B------:R-:W-:Y:S01]  /*15a0*/  SHF.L.U32 R98, R101, 0x10, RZ ;  /* 0x0000001065627819 */ /* 0x000fe200000006ff */
[----:B------:R-:W-:Y:S01]  /*15b0*/  FADD.FTZ R99, R96, R153 ;  /* 0x0000009960637221 */ /* 0x000fe20000010000 */
[----:B------:R-:W-:Y:S01]  /*15c0*/  SHF.L.U32 R100, R100, 0x10, RZ ;  /* 0x0000001064647819 */ /* 0x000fe200000006ff */
[----:B------:R-:W-:Y:S01]  /*15d0*/  FMUL.FTZ R156, R156, R105 ;  /* 0x000000699c9c7220 */ /* 0x000fe20000410000 */
[----:B------:R-:W-:Y:S01]  /*15e0*/  FFMA.FTZ R96, R150, R153, R97 ;  /* 0x0000009996607223 */ /* 0x000fe20000010061 */
[----:B------:R-:W-:Y:S01]  /*15f0*/  FMUL.FTZ R154, R115, R158 ;  /* 0x0000009e739a7220 */ /* 0x000fe20000410000 */
[----:B------:R-:W-:Y:S01]  /*1600*/  SHF.L.U32 R103, R106, 0x10, RZ ;  /* 0x000000106a677819 */ /* 0x000fe200000006ff */
[-C--:B------:R-:W-:Y:S01]  /*1610*/  FMUL.FTZ R161, R161, R98.reuse ;  /* 0x00000062a1a17220 */ /* 0x080fe20000410000 */
[----:B------:R-:W-:Y:S01]  /*1620*/  SHF.L.U32 R158, R70, 0x10, RZ ;  /* 0x00000010469e7819 */ /* 0x000fe200000006ff */
[----:B------:R-:W-:Y:S01]  /*1630*/  FFMA.FTZ R45, R160, R98, R45 ;  /* 0x00000062a02d7223 */ /* 0x000fe2000001002d */
[----:B------:R-:W-:Y:S01]  /*1640*/  FADD.FTZ R21, R21, R98 ;  /* 0x0000006215157221 */ /* 0x000fe20000010000 */
[----:B------:R-:W-:Y:S01]  /*1650*/  FMUL.FTZ R157, R157, R100 ;  /* 0x000000649d9d7220 */ /* 0x000fe20000410000 */
[----:B------:R-:W-:Y:S01]  /*1660*/  FADD.FTZ R98, R99, R156 ;  /* 0x0000009c63627221 */ /* 0x000fe20000010000 */
[----:B------:R-:W-:Y:S01]  /*1670*/  FFMA.FTZ R97, R155, R156, R96 ;  /* 0x0000009c9b617223 */ /* 0x000fe20000010060 */
[----:B------:R-:W-:Y:S01]  /*1680*/  FMUL.FTZ R158, R158, R103 ;  /* 0x000000679e9e7220 */ /* 0x000fe20000410000 */
[C---:B------:R-:W-:Y:S01]  /*1690*/  PRMT R104, R107.reuse, 0x7632, R104 ;  /* 0x000076326b687816 */ /* 0x040fe20000000068 */
[----:B------:R-:W-:Y:S01]  /*16a0*/  FADD.FTZ R99, R98, R157 ;  /* 0x0000009d62637221 */ /* 0x000fe20000010000 */
[----:B------:R-:W-:Y:S01]  /*16b0*/  FFMA.FTZ R96, R154, R157, R97 ;  /* 0x0000009d9a607223 */ /* 0x000fe20000010061 */
[----:B------:R-:W-:Y:S01]  /*16c0*/  SHF.L.U32 R107, R107, 0x10, RZ ;  /* 0x000000106b6b7819 */ /* 0x000fe200000006ff */
[----:B------:R-:W-:Y:S01]  /*16d0*/  FADD.FTZ R102, -R108, R102 ;  /* 0x000000666c667221 */ /* 0x000fe20000010100 */
[----:B------:R-:W-:Y:S01]  /*16e0*/  SHF.L.U32 R162, R71, 0x10, RZ ;  /* 0x0000001047a27819 */ /* 0x000fe200000006ff */
[----:B------:R-:W-:Y:S01]  /*16f0*/  FADD.FTZ R98, R99, R158 ;  /* 0x0000009e63627221 */ /* 0x000fe20000010000 */
[----:B------:R-:W-:Y:S01]  /*1700*/  FFMA.FTZ R97, R159, R158, R96 ;  /* 0x0000009e9f617223 */ /* 0x000fe20000010060 */
[----:B------:R-:W-:Y:S01]  /*1710*/  SHF.L.U32 R104, R104, 0x10, RZ ;  /* 0x0000001068687819 */ /* 0x000fe200000006ff */
[C---:B------:R-:W-:Y:S01]  /*1720*/  FMUL.FTZ R163, R115.reuse, R102 ;  /* 0x0000006673a37220 */ /* 0x040fe20000410000 */
        /* <DEDUP_REMOVED lines=17> */
[----:B------:R-:W-:Y:S01]  /*1840*/  FADD.FTZ R111, R98, R165 ;  /* 0x000000a5626f7221 */ /* 0x000fe20000010000 */
[----:B------:R-:W-:-:S07]  /*1850*/  FFMA.FTZ R110, R164, R165, R96 ;  /* 0x000000a5a46e7223 */ /* 0x000fce0000010060 */
.L_x_1046:
[----:B------:R-:W-:Y:S05]  /*1860*/  BSYNC.RECONVERGENT B0 ;  /* 0x0000000000007941 */ /* 0x000fea0003800200 */
.L_x_1045:
        /* <DEDUP_REMOVED lines=32> */
.L_x_1048:
[----:B------:R-:W-:Y:S05]  /*1a70*/  BSYNC.RECONVERGENT B0 ;  /* 0x0000000000007941 */ /* 0x000fea0003800200 */
.L_x_1047:
        /* <DEDUP_REMOVED lines=83> */
.L_x_1053:
        /* <DEDUP_REMOVED lines=33> */
.L_x_1052:
        /* <DEDUP_REMOVED lines=32> */
.L_x_1055:
        /* <DEDUP_REMOVED lines=33> */
.L_x_1051:
        /* <DEDUP_REMOVED lines=14> */
[----:B------:R-:W-:Y:S01]  /*26b0*/  FADD.FTZ R98, R117, -R98 ;  /* 0x8000006275627221 */ /* 0x000fe20000010000 */
[-C--:B------:R-:W-:Y:S01]  /*26c0*/  FFMA.FTZ R105, R127, R100.reuse, R101 ;  /* 0x000000647f697223 */ /* 0x080fe20000010065 */
[----:B------:R-:W-:Y:S01]  /*26d0*/  FADD.FTZ R99, R120, -R99 ;  /* 0x8000006378637221 */ /* 0x000fe20000010000 */
[----:B------:R-:W-:Y:S01]  /*26e0*/  FFMA.FTZ R106, R128, R100, R101 ;  /* 0x00000064806a7223 */ /* 0x000fe20000010065 */
[----:B------:R-:W-:Y:S01]  /*26f0*/  FADD.FTZ R102, R121, -R102 ;  /* 0x8000006679667221 */ /* 0x000fe20000010000 */
[----:B------:R-:W-:Y:S01]  /*2700*/  FADD.FTZ R96, R116, -R97 ;  /* 0x8000006174607221 */ /* 0x000fe20000010000 */
[----:B------:R-:W-:Y:S01]  /*2710*/  FADD.FTZ R103, R122, -R103 ;  /* 0x800000677a677221 */ /* 0x000fe20000010000 */
[----:B------:R-:W-:Y:S01]  /*2720*/  FADD.FTZ R104, R125, -R104 ;  /* 0x800000687d687221 */ /* 0x000fe20000010000 */
[C---:B-----5:R-:W-:Y:S01]  /*2730*/  FFMA.FTZ R97, R115.reuse, R98, R17 ;  /* 0x0000006273617223 */ /* 0x060fe20000010011 */
[----:B------:R-:W-:Y:S01]  /*2740*/  FADD.FTZ R105, R126, -R105 ;  /* 0x800000697e697221 */ /* 0x000fe20000010000 */
[----:B------:R-:W-:Y:S01]  /*2750*/  FFMA.FTZ R98, R115, R99, R18 ;  /* 0x0000006373627223 */ /* 0x000fe20000010012 */
        /* <DEDUP_REMOVED lines=12> */
.L_x_1057:
        /* <DEDUP_REMOVED lines=33> */
.L_x_1056:
        /* <DEDUP_REMOVED lines=32> */
.L_x_1058:
        /* <DEDUP_REMOVED lines=32> */
.L_x_1054:
        /* <DEDUP_REMOVED lines=15> */
.L_x_1050:
[----:B------:R-:W-:Y:S05]  /*2f20*/  BSYNC.RECONVERGENT B0 ;  /* 0x0000000000007941 */ /* 0x000fea0003800200 */
.L_x_1049:
        /* <DEDUP_REMOVED lines=46> */
.L_x_1063:
        /* <DEDUP_REMOVED lines=29> */
.L_x_1062:
[----:B0-----:R-:W0:Y:S02]  /*33e0*/  LDC.64 R96, c[0x0][0x470] ;  /* 0x00011c00ff607b82 */ /* 0x001e240000000a00 */
        /* <DEDUP_REMOVED lines=36> */
.L_x_1065:
        /* <DEDUP_REMOVED lines=29> */
.L_x_1061:
        /* <DEDUP_REMOVED lines=41> */
.L_x_1067:
        /* <DEDUP_REMOVED lines=29> */
.L_x_1066:
        /* <DEDUP_REMOVED lines=37> */
.L_x_1068:
        /* <DEDUP_REMOVED lines=28> */
.L_x_1064:
        /* <DEDUP_REMOVED lines=11> */
.L_x_1060:
[----:B------:R-:W-:Y:S05]  /*4120*/  BSYNC.RECONVERGENT B0 ;  /* 0x0000000000007941 */ /* 0x000fea0003800200 */
.L_x_1059:
        /* <DEDUP_REMOVED lines=46> */
.L_x_1073:
        /* <DEDUP_REMOVED lines=29> */
.L_x_1072:
        /* <DEDUP_REMOVED lines=37> */
.L_x_1075:
        /* <DEDUP_REMOVED lines=29> */
.L_x_1071:
        /* <DEDUP_REMOVED lines=41> */
.L_x_1077:
        /* <DEDUP_REMOVED lines=29> */
.L_x_1076:
        /* <DEDUP_REMOVED lines=37> */
.L_x_1078:
        /* <DEDUP_REMOVED lines=28> */
.L_x_1074:
        /* <DEDUP_REMOVED lines=10> */
.L_x_1070:
[----:B------:R-:W-:Y:S05]  /*5310*/  BSYNC.RECONVERGENT B0 ;  /* 0x0000000000007941 */ /* 0x000fea0003800200 */
.L_x_1069:
[----:B------:R-:W-:Y:S01]  /*5320*/  UPLOP3.LUT UP1, UPT, UPT, UPT, UP1, 0x40, 0x4 ;  /* 0x000000000004789c */ /* 0x000fe20003f2e810 */
[----:B------:R-:W-:Y:S10]  /*5330*/  @!P2 BRA `(.L_x_1079) ;  /* 0xffffffb000b4a947 */ /* 0x000ff4000383ffff */
.L_x_1040:
[----:B------:R-:W1:Y:S08]  /*5340*/  S2UR UR4, SR_CTAID.X ;  /* 0x00000000000479c3 */ /* 0x000e700000002500 */
[----:B------:R-:W2:Y:S08]  /*5350*/  LDC.64 R4, c[0x0][0x440] ;  /* 0x00011000ff047b82 */ /* 0x000eb00000000a00 */
[----:B------:R-:W0:Y:S08]  /*5360*/  LDC.64 R6, c[0x0][0x448] ;  /* 0x00011200ff067b82 */ /* 0x000e300000000a00 */
[----:B------:R-:W3:Y:S01]  /*5370*/  LDC.64 R8, c[0x0][0x440] ;  /* 0x00011000ff087b82 */ /* 0x000ee20000000a00 */
[----:B-1----:R-:W-:-:S05]  /*5380*/  IMAD R3, R2, UR4, RZ ;  /* 0x0000000402037c24 */ /* 0x002fca000f8e02ff */
[----:B------:R-:W-:Y:S02]  /*5390*/  LEA.HI R13, R3, R166, RZ, 0x1d ;  /* 0x000000a6030d7211 */ /* 0x000fe400078fe8ff */
[----:B------:R-:W1:Y:S03]  /*53a0*/  LDC.64 R10, c[0x0][0x448] ;  /* 0x00011200ff0a7b82 */ /* 0x000e660000000a00 */
[----:B--2---:R-:W-:-:S04]  /*53b0*/  @P6 IMAD.WIDE.U32 R2, R13, 0x20, R4 ;  /* 0x000000200d026825 */ /* 0x004fc800078e0004 */
[C---:B0-----:R-:W-:Y:S01]  /*53c0*/  @P6 IMAD.WIDE.U32 R4, R13.reuse, 0x20, R6 ;  /* 0x000000200d046825 */ /* 0x041fe200078e0006 */
[----:B------:R-:W-:Y:S01]  /*53d0*/  @P6 IADD3 R13, PT, PT, R13, 0x100, RZ ;  /* 0x000001000d0d6810 */ /* 0x000fe20007ffe0ff */
[----:B------:R0:W-:Y:S04]  /*53e0*/  @P6 STG.E.128 desc[UR12][R2.64], R40 ;  /* 0x0000002802006986 */ /* 0x0001e8000c101d0c */
[----:B------:R0:W-:Y:S01]  /*53f0*/  @P6 STG.E.128 desc[UR12][R2.64+0x10], R36 ;  /* 0x0000102402006986 */ /* 0x0001e2000c101d0c */
[----:B---3--:R-:W-:-:S03]  /*5400*/  @P5 IMAD.WIDE.U32 R8, R13, 0x20, R8 ;  /* 0x000000200d085825 */ /* 0x008fc600078e0008 */
[----:B------:R0:W-:Y:S04]  /*5410*/  @P6 STG.E.128 desc[UR12][R4.64], R64 ;  /* 0x0000004004006986 */ /* 0x0001e8000c101d0c */
[----:B------:R0:W-:Y:S01]  /*5420*/  @P6 STG.E.128 desc[UR12][R4.64+0x10], R60 ;  /* 0x0000103c04006986 */ /* 0x0001e2000c101d0c */
[----:B-1----:R-:W-:-:S03]  /*5430*/  @P5 IMAD.WIDE.U32 R10, R13, 0x20, R10 ;  /* 0x000000200d0a5825 */ /* 0x002fc600078e000a */
[----:B------:R0:W-:Y:S04]  /*5440*/  @P5 STG.E.128 desc[UR12][R8.64], R32 ;  /* 0x0000002008005986 */ /* 0x0001e8000c101d0c */
[----:B------:R0:W-:Y:S04]  /*5450*/  @P5 STG.E.128 desc[UR12][R8.64+0x10], R28 ;  /* 0x0000101c08005986 */ /* 0x0001e8000c101d0c */
[----:B------:R0:W-:Y:S04]  /*5460*/  @P5 STG.E.128 desc[UR12][R10.64], R56 ;  /* 0x000000380a005986 */ /* 0x0001e8000c101d0c */
[----:B------:R0:W-:Y:S01]  /*5470*/  @P5 STG.E.128 desc[UR12][R10.64+0x10], R52 ;  /* 0x000010340a005986 */ /* 0x0001e2000c101d0c */
[----:B------:R-:W-:Y:S05]  /*5480*/  @!P4 EXIT ;  /* 0x000000000000c94d */ /* 0x000fea0003800000 */
[----:B0-----:R-:W0:Y:S01]  /*5490*/  LDC.64 R2, c[0x0][0x440] ;  /* 0x00011000ff027b82 */ /* 0x001e220000000a00 */
        /* <DEDUP_REMOVED lines=9> */
.L_x_1080:
        /* <DEDUP_REMOVED lines=13> */
.L_x_3810:


//--------------------- .text._ZN10layer_norm31ln_parallel_residual_bwd_kernelINS_13Kernel_traitsI13__nv_bfloat16S2_fS2_fjLj6144ELj1ELj1ELj8ELj16ENS_18Kernel_traits_baseILj6144ES2_S2_fS2_fjLj256EEEEELb0ELb1ELb1EEEvNS_9BwdParamsE --------------------------
	.section	.text._ZN10layer_norm31ln_parallel_residual_bwd_kernelINS_13Kernel_traitsI13__nv_bfloat16S2_fS2_fjLj6144ELj1ELj1ELj8ELj16ENS_18Kernel_traits_baseILj6144ES2_S2_fS2_fjLj256EEEEELb0ELb1ELb1EEEvNS_9BwdParamsE,"ax",@progbits
	.align	128
        .global         _ZN10layer_norm31ln_parallel_residual_bwd_kernelINS_13Kernel_traitsI13__nv_bfloat16S2_fS2_fjLj6144ELj1ELj1ELj8ELj16ENS_18Kernel_traits_baseILj6144ES2_S2_fS2_fjLj256EEEEELb0ELb1ELb1EEEvNS_9BwdParamsE
        .type           _ZN10layer_norm31ln_parallel_residual_bwd_kernelINS_13Kernel_traitsI13__nv_bfloat16S2_fS2_fjLj6144ELj1ELj1ELj8ELj16ENS_18Kernel_traits_baseILj6144ES2_S2_fS2_fjLj256EEEEELb0ELb1ELb1EEEvNS_9BwdParamsE,@function
        .size           _ZN10layer_norm31ln_parallel_residual_bwd_kernelINS_13Kernel_traitsI13__nv_bfloat16S2_fS2_fjLj6144ELj1ELj1ELj8ELj16ENS_18Kernel_traits_baseILj6144ES2_S2_fS2_fjLj256EEEEELb0ELb1ELb1EEEvNS_9BwdParamsE,(.L_x_3811 - _ZN10layer_norm31ln_parallel_residual_bwd_kernelINS_13Kernel_traitsI13__nv_bfloat16S2_fS2_fjLj6144ELj1ELj1ELj8ELj16ENS_18Kernel_traits_baseILj6144ES2_S2_fS2_fjLj256EEEEELb0ELb1ELb1EEEvNS_9BwdParamsE)
        .other          _ZN10layer_norm31ln_parallel_residual_bwd_kernelINS_13Kernel_traitsI13__nv_bfloat16S2_fS2_fjLj6144ELj1ELj1ELj8ELj16ENS_18Kernel_traits_baseILj6144ES2_S2_fS2_fjLj256EEEEELb0ELb1ELb1EEEvNS_9BwdParamsE,@"STO_CUDA_ENTRY STV_DEFAULT"
_ZN10layer_norm31ln_parallel_residual_bwd_kernelINS_13Kernel_traitsI13__nv_bfloat16S2_fS2_fjLj6144ELj1ELj1ELj8ELj16ENS_18Kernel_traits_baseILj6144ES2_S2_fS2_fjLj256EEEEELb0ELb1ELb1EEEvNS_9BwdParamsE:
.text._ZN10layer_norm31ln_parallel_residual_bwd_kernelINS_13Kernel_traitsI13__nv_bfloat16S2_fS2_fjLj6144ELj1ELj1ELj8ELj16ENS_18Kernel_traits_baseILj6144ES2_S2_fS2_fjLj256EEEEELb0ELb1ELb1EEEvNS_9BwdParamsE:
        /* <DEDUP_REMOVED lines=32> */
[----:B------:R-:W-:Y:S01]  /*0200*/  HFMA2 R122, -RZ, RZ, 0, 0 ;  /* 0x00000000ff7a7431 */ /* 0x000fe200000001ff */
[----:B------:R-:W-:Y:S02]  /*0210*/  MOV R136, UR4 ;  /* 0x0000000400887c02 */ /* 0x000fe40008000f00 */
        /* <DEDUP_REMOVED lines=21> */
[----:B-1----:R-:W-:Y:S01]  /*0370*/  IMAD.WIDE.U32 R2, R56, 0x10, R2 ;  /* 0x0000001038027825 */ /* 0x002fe200078e0002 */
[----:B------:R-:W-:-:S02]  /*0380*/  CS2R R112, SRZ ;  /* 0x0000000000707805 */ /* 0x000fc4000001ff00 */
[----:B------:R-:W-:Y:S02]  /*0390*/  CS2R R114, SRZ ;  /* 0x0000000000727805 */ /* 0x000fe4000001ff00 */
[----:B------:R-:W-:Y:S01]  /*03a0*/  MOV R137, RZ ;  /* 0x000000ff00897202 */ /* 0x000fe20000000f00 */
[----:B------:R-:W-:Y:S01]  /*03b0*/  UPLOP3.LUT UP1, UPT, UPT, UPT, UPT, 0x40, 0x4 ;  /* 0x000000000004789c */ /* 0x000fe20003f2e870 */
[----:B0-----:R-:W2:Y:S01]  /*03c0*/  LDG.E.128 R12, desc[UR12][R2.64] ;  /* 0x0000000c020c7981 */ /* 0x001ea2000c1e1d00 */
[----:B------:R-:W0:Y:S03]  /*03d0*/  LDCU UR16, c[0x0][0x388] ;  /* 0x00007100ff1077ac */ /* 0x000e260008000800 */
[----:B------:R-:W3:Y:S01]  /*03e0*/  LDG.E.128 R8, desc[UR12][R2.64+0x1000] ;  /* 0x0010000c02087981 */ /* 0x000ee2000c1e1d00 */
[----:B------:R-:W1:Y:S03]  /*03f0*/  LDCU.U8 UR11, c[0x0][0x410] ;  /* 0x00008200ff0b77ac */ /* 0x000e660008000000 */
[----:B------:R-:W4:Y:S01]  /*0400*/  LDG.E.128 R4, desc[UR12][R2.64+0x2000] ;  /* 0x0020000c02047981 */ /* 0x000f22000c1e1d00 */
[----:B------:R-:W0:Y:S01]  /*0410*/  LDCU UR17, c[0x0][0x400] ;  /* 0x00008000ff1177ac */ /* 0x000e220008000800 */
[----:B------:R-:W0:Y:S01]  /*0420*/  LDCU.64 UR6, c[0x0][0x470] ;  /* 0x00008e00ff0677ac */ /* 0x000e220008000a00 */
[----:B------:R-:W0:Y:S01]  /*0430*/  LDCU.64 UR8, c[0x0][0x478] ;  /* 0x00008f00ff0877ac */ /* 0x000e220008000a00 */
[----:B------:R-:W0:Y:S01]  /*0440*/  LDCU.64 UR14, c[0x0][0x438] ;  /* 0x00008700ff0e77ac */ /* 0x000e220008000a00 */
[----:B--2---:R-:W-:-:S02]  /*0450*/  PRMT R135, R12, 0x7632, R135 ;  /* 0x000076320c877816 */ /* 0x004fc40000000087 */
[----:B------:R-:W-:Y:S02]  /*0460*/  PRMT R134, R13, 0x7632, R134 ;  /* 0x000076320d867816 */ /* 0x000fe40000000086 */
[----:B------:R-:W-:Y:S02]  /*0470*/  PRMT R133, R14, 0x7632, R133 ;  /* 0x000076320e857816 */ /* 0x000fe40000000085 */
[----:B------:R-:W-:Y:S02]  /*0480*/  PRMT R132, R15, 0x7632, R132 ;  /* 0x000076320f847816 */ /* 0x000fe40000000084 */
[----:B---3--:R-:W-:Y:S02]  /*0490*/  PRMT R131, R8, 0x7632, R131 ;  /* 0x0000763208837816 */ /* 0x008fe40000000083 */
[----:B------:R-:W-:Y:S02]  /*04a0*/  PRMT R130, R9, 0x7632, R130 ;  /* 0x0000763209827816 */ /* 0x000fe40000000082 */
[----:B------:R-:W-:-:S02]  /*04b0*/  PRMT R129, R10, 0x7632, R129 ;  /* 0x000076320a817816 */ /* 0x000fc40000000081 */
[----:B------:R-:W-:Y:S02]  /*04c0*/  PRMT R128, R11, 0x7632, R128 ;  /* 0x000076320b807816 */ /* 0x000fe40000000080 */
[----:B----4-:R-:W-:Y:S02]  /*04d0*/  PRMT R127, R4, 0x7632, R127 ;  /* 0x00007632047f7816 */ /* 0x010fe4000000007f */
[----:B------:R-:W-:Y:S02]  /*04e0*/  PRMT R126, R5, 0x7632, R126 ;  /* 0x00007632057e7816 */ /* 0x000fe4000000007e */
[----:B------:R-:W-:Y:S02]  /*04f0*/  PRMT R125, R6, 0x7632, R125 ;  /* 0x00007632067d7816 */ /* 0x000fe4000000007d */
[----:B------:R-:W-:Y:S02]  /*0500*/  PRMT R124, R7, 0x7632, R124 ;  /* 0x00007632077c7816 */ /* 0x000fe4000000007c */
        /* <DEDUP_REMOVED lines=24> */
.L_x_1108:
        /* <DEDUP_REMOVED lines=8> */
[----:B0-----:R-:W-:Y:S01]  /*0710*/  IMAD.WIDE R2, R136, 0x4, R2 ;  /* 0x0000000488027825 */ /* 0x001fe200078e0202 */
[----:B------:R-:W-:-:S04]  /*0720*/  IADD3 R153, PT, PT, R155, 0x100, RZ ;  /* 0x000001009b997810 */ /* 0x000fc80007ffe0ff */
[----:B------:R3:W4:Y:S01]  /*0730*/  LDG.E R0, desc[UR12][R2.64] ;  /* 0x0000000c02007981 */ /* 0x000722000c1e1900 */
[C---:B-1----:R-:W-:Y:S01]  /*0740*/  IMAD.WIDE.U32 R72, R155.reuse, 0x20, R158 ;  /* 0x000000209b487825 */ /* 0x042fe200078e009e */
[----:B------:R-:W-:-:S03]  /*0750*/  IADD3 R123, PT, PT, R155, 0x200, RZ ;  /* 0x000002009b7b7810 */ /* 0x000fc60007ffe0ff */
[--C-:B--2---:R-:W-:Y:S01]  /*0760*/  IMAD.WIDE.U32 R44, R155, 0x10, R74.reuse ;  /* 0x000000109b2c7825 */ /* 0x104fe200078e004a */
[----:B------:R-:W2:Y:S03]  /*0770*/  LDG.E.128 R40, desc[UR12][R72.64] ;  /* 0x0000000c48287981 */ /* 0x000ea6000c1e1d00 */
[C---:B------:R-:W-:Y:S01]  /*0780*/  IMAD.WIDE.U32 R56, R153.reuse, 0x10, R74 ;  /* 0x0000001099387825 */ /* 0x040fe200078e004a */
[----:B------:R-:W2:Y:S03]  /*0790*/  LDG.E.128 R48, desc[UR12][R72.64+0x10] ;  /* 0x0000100c48307981 */ /* 0x000ea6000c1e1d00 */
[--C-:B------:R-:W-:Y:S01]  /*07a0*/  IMAD.WIDE.U32 R156, R153, 0x20, R158.reuse ;  /* 0x00000020999c7825 */ /* 0x100fe200078e009e */
[----:B------:R-:W2:Y:S03]  /*07b0*/  LDG.E.128 R44, desc[UR12][R44.64] ;  /* 0x0000000c2c2c7981 */ /* 0x000ea6000c1e1d00 */
[C---:B------:R-:W-:Y:S01]  /*07c0*/  IMAD.WIDE.U32 R158, R123.reuse, 0x20, R158 ;  /* 0x000000207b9e7825 */ /* 0x040fe200078e009e */
[----:B------:R-:W2:Y:S03]  /*07d0*/  LDG.E.128 R56, desc[UR12][R56.64] ;  /* 0x0000000c38387981 */ /* 0x000ea6000c1e1d00 */
[----:B---3--:R-:W-:Y:S01]  /*07e0*/  IMAD.WIDE R2, R136, 0x4, R150 ;  /* 0x0000000488027825 */ /* 0x008fe200078e0296 */
[----:B------:R-:W3:Y:S03]  /*07f0*/  LDG.E.128 R60, desc[UR12][R156.64+0x10] ;  /* 0x0000100c9c3c7981 */ /* 0x000ee6000c1e1d00 */
[----:B------:R-:W-:Y:S01]  /*0800*/  IMAD.WIDE.U32 R74, R123, 0x10, R74 ;  /* 0x000000107b4a7825 */ /* 0x000fe200078e004a */
[----:B------:R-:W3:Y:S04]  /*0810*/  LDG.E.128 R64, desc[UR12][R158.64] ;  /* 0x0000000c9e407981 */ /* 0x000ee8000c1e1d00 */
[----:B------:R-:W3:Y:S04]  /*0820*/  LDG.E R151, desc[UR12][R2.64] ;  /* 0x0000000c02977981 */ /* 0x000ee8000c1e1900 */
[----:B------:R-:W3:Y:S04]  /*0830*/  LDG.E.128 R72, desc[UR12][R74.64] ;  /* 0x0000000c4a487981 */ /* 0x000ee8000c1e1d00 */
[----:B------:R-:W3:Y:S04]  /*0840*/  LDG.E.128 R68, desc[UR12][R158.64+0x10] ;  /* 0x0000100c9e447981 */ /* 0x000ee8000c1e1d00 */
[----:B------:R0:W3:Y:S01]  /*0850*/  LDG.E.128 R52, desc[UR12][R156.64] ;  /* 0x0000000c9c347981 */ /* 0x0000e2000c1e1d00 */
[----:B------:R-:W-:-:S04]  /*0860*/  ISETP.NE.U32.AND P1, PT, RZ, UR14, PT ;  /* 0x0000000eff007c0c */ /* 0x000fc8000bf25070 */
[----:B------:R-:W-:-:S13]  /*0870*/  ISETP.NE.AND.EX P1, PT, RZ, UR15, PT, P1 ;  /* 0x0000000fff007c0c */ /* 0x000fda000bf25310 */
[----:B------:R-:W1:Y:S08]  /*0880*/  @P1 LDC.64 R160, c[0x0][0x438] ;  /* 0x00010e00ffa01b82 */ /* 0x000e700000000a00 */
[----:B------:R-:W1:Y:S08]  /*0890*/  @P1 LDC.64 R162, c[0x0][0x438] ;  /* 0x00010e00ffa21b82 */ /* 0x000e700000000a00 */
[----:B0-----:R-:W0:Y:S01]  /*08a0*/  @P1 LDC.64 R156, c[0x0][0x438] ;  /* 0x00010e00ff9c1b82 */ /* 0x001e220000000a00 */
[----:B------:R-:W-:Y:S01]  /*08b0*/  ISETP.NE.AND P2, PT, RZ, UR11, PT ;  /* 0x0000000bff007c0c */ /* 0x000fe2000bf45270 */
[----:B-1----:R-:W-:-:S05]  /*08c0*/  @P1 IMAD.WIDE.U32 R158, R155, 0x20, R160 ;  /* 0x000000209b9e1825 */ /* 0x002fca00078e00a0 */
[----:B-----5:R-:W5:Y:S01]  /*08d0*/  @P1 LDG.E.128 R4, desc[UR12][R158.64] ;  /* 0x0000000c9e041981 */ /* 0x020f62000c1e1d00 */
[----:B------:R-:W-:-:S03]  /*08e0*/  @P1 IMAD.WIDE.U32 R160, R153, 0x20, R162 ;  /* 0x0000002099a01825 */ /* 0x000fc600078e00a2 */
[----:B------:R-:W5:Y:S04]  /*08f0*/  @P1 LDG.E.128 R8, desc[UR12][R158.64+0x10] ;  /* 0x0000100c9e081981 */ /* 0x000f68000c1e1d00 */
[----:B------:R-:W5:Y:S01]  /*0900*/  @P1 LDG.E.128 R12, desc[UR12][R160.64] ;  /* 0x0000000ca00c1981 */ /* 0x000f62000c1e1d00 */
[----:B0-----:R-:W-:-:S03]  /*0910*/  @P1 IMAD.WIDE.U32 R2, R123, 0x20, R156 ;  /* 0x000000207b021825 */ /* 0x001fc600078e009c */
[----:B------:R0:W5:Y:S04]  /*0920*/  @P1 LDG.E.128 R16, desc[UR12][R160.64+0x10] ;  /* 0x0000100ca0101981 */ /* 0x000168000c1e1d00 */
[----:B------:R-:W5:Y:S04]  /*0930*/  @P1 LDG.E.128 R20, desc[UR12][R2.64] ;  /* 0x0000000c02141981 */ /* 0x000f68000c1e1d00 */
[----:B------:R1:W5:Y:S01]  /*0940*/  @P1 LDG.E.128 R24, desc[UR12][R2.64+0x10] ;  /* 0x0000100c02181981 */ /* 0x000362000c1e1d00 */
[----:B----4-:R-:W-:-:S05]  /*0950*/  FSEL R165, R0, RZ, !P2 ;  /* 0x000000ff00a57208 */ /* 0x010fca0005000000 */
[C---:B--2---:R-:W-:Y:S01]  /*0960*/  FADD.FTZ R162, -R165.reuse, R41 ;  /* 0x00000029a5a27221 */ /* 0x044fe20000010100 */
[C---:B------:R-:W-:Y:S01]  /*0970*/  FADD.FTZ R166, -R165.reuse, R43 ;  /* 0x0000002ba5a67221 */ /* 0x040fe20000010100 */
[----:B------:R-:W-:Y:S01]  /*0980*/  FADD.FTZ R0, -R165, R40 ;  /* 0x00000028a5007221 */ /* 0x000fe20000010100 */
[C---:B------:R-:W-:Y:S02]  /*0990*/  PRMT R41, R44.reuse, 0x7632, R41 ;  /* 0x000076322c297816 */ /* 0x040fe40000000029 */
[----:B------:R-:W-:Y:S02]  /*09a0*/  SHF.L.U32 R44, R44, 0x10, RZ ;  /* 0x000000102c2c7819 */ /* 0x000fe400000006ff */
[C---:B------:R-:W-:Y:S02]  /*09b0*/  PRMT R43, R45.reuse, 0x7632, R43 ;  /* 0x000076322d2b7816 */ /* 0x040fe4000000002b */
[----:B------:R-:W-:Y:S02]  /*09c0*/  SHF.L.U32 R157, R45, 0x10, RZ ;  /* 0x000000102d9d7819 */ /* 0x000fe400000006ff */
[----:B------:R-:W-:-:S02]  /*09d0*/  PRMT R45, R46, 0x7632, R45 ;  /* 0x000076322e2d7816 */ /* 0x000fc4000000002d */
[----:B------:R-:W-:Y:S01]  /*09e0*/  SHF.L.U32 R150, R46, 0x10, RZ ;  /* 0x000000102e967819 */ /* 0x000fe200000006ff */
[C---:B------:R-:W-:Y:S01]  /*09f0*/  FADD.FTZ R46, -R165.reuse, R48 ;  /* 0x00000030a52e7221 */ /* 0x040fe20000010100 */
[C---:B------:R-:W-:Y:S02]  /*0a00*/  PRMT R175, R56.reuse, 0x7632, R175 ;  /* 0x0000763238af7816 */ /* 0x040fe400000000af */
[----:B------:R-:W-:Y:S01]  /*0a10*/  SHF.L.U32 R154, R56, 0x10, RZ ;  /* 0x00000010389a7819 */ /* 0x000fe200000006ff */
[----:B---3--:R-:W-:Y:S01]  /*0a20*/  FADD.FTZ R56, -R165, R61 ;  /* 0x0000003da5387221 */ /* 0x008fe20000010100 */
[----:B------:R-:W-:Y:S01]  /*0a30*/  SHF.L.U32 R48, R41, 0x10, RZ ;  /* 0x0000001029307819 */ /* 0x000fe200000006ff */
[----:B------:R-:W-:Y:S01]  /*0a40*/  FMUL.FTZ R61, R149, R44 ;  /* 0x0000002c953d7220 */ /* 0x000fe20000410000 */
[----:B------:R-:W-:Y:S01]  /*0a50*/  FADD.FTZ R190, -R165, R66 ;  /* 0x00000042a5be7221 */ /* 0x000fe20000010100 */
[----:B------:R-:W-:Y:S01]  /*0a60*/  FMUL.FTZ R0, R151, R0 ;  /* 0x0000000097007220 */ /* 0x000fe20000410000 */
[----:B------:R-:W-:Y:S01]  /*0a70*/  FADD.FTZ R180, -R165, R62 ;  /* 0x0000003ea5b47221 */ /* 0x000fe20000010100 */
[----:B------:R-:W-:Y:S01]  /*0a80*/  FMUL.FTZ R66, R151, R162 ;  /* 0x000000a297427220 */ /* 0x000fe20000410000 */
[----:B------:R-:W-:Y:S01]  /*0a90*/  PRMT R199, R73, 0x7632, R199 ;  /* 0x0000763249c77816 */ /* 0x000fe200000000c7 */
[----:B------:R-:W-:Y:S01]  /*0aa0*/  FMUL.FTZ R162, R151, R46 ;  /* 0x0000002e97a27220 */ /* 0x000fe20000410000 */
[----:B------:R-:W-:Y:S01]  /*0ab0*/  SHF.L.U32 R62, R73, 0x10, RZ ;  /* 0x00000010493e7819 */ /* 0x000fe200000006ff */
[----:B------:R-:W-:Y:S01]  /*0ac0*/  FMUL.FTZ R73, R135, R48 ;  /* 0x0000003087497220 */ /* 0x000fe20000410000 */
[----:B------:R-:W-:Y:S01]  /*0ad0*/  FADD.FTZ R46, RZ, R61 ;  /* 0x0000003dff2e7221 */ /* 0x000fe20000010000 */
[C---:B------:R-:W-:Y:S01]  /*0ae0*/  FADD.FTZ R164, -R165.reuse, R42 ;  /* 0x0000002aa5a47221 */ /* 0x040fe20000010100 */
[----:B------:R-:W-:Y:S01]  /*0af0*/  FFMA.FTZ R41, R0, R61, RZ ;  /* 0x0000003d00297223 */ /* 0x000fe200000100ff */
[----:B0-----:R-:W-:Y:S01]  /*0b00*/  FADD.FTZ R160, -R165, R49 ;  /* 0x00000031a5a07221 */ /* 0x001fe20000010100 */
[----:B------:R-:W-:Y:S01]  /*0b10*/  PRMT R159, R47, 0x7632, R159 ;  /* 0x000076322f9f7816 */ /* 0x000fe2000000009f */
[----:B------:R-:W-:Y:S01]  /*0b20*/  FADD.FTZ R182, -R165, R63 ;  /* 0x0000003fa5b67221 */ /* 0x000fe20000010100 */
[----:B------:R-:W-:Y:S01]  /*0b30*/  SHF.L.U32 R49, R43, 0x10, RZ ;  /* 0x000000102b317819 */ /* 0x000fe200000006ff */
[----:B------:R-:W-:Y:S01]  /*0b40*/  FADD.FTZ R194, -R165, R68 ;  /* 0x00000044a5c27221 */ /* 0x000fe20000010100 */
[----:B------:R-:W-:Y:S01]  /*0b50*/  FMUL.FTZ R63, R148, R157 ;  /* 0x0000009d943f7220 */ /* 0x000fe20000410000 */
[----:B------:R-:W-:Y:S01]  /*0b60*/  FADD.FTZ R46, R73, R46 ;  /* 0x0000002e492e7221 */ /* 0x000fe20000010000 */
[----:B------:R-:W-:Y:S01]  /*0b70*/  FMUL.FTZ R68, R151, R164 ;  /* 0x000000a497447220 */ /* 0x000fe20000410000 */
[----:B------:R-:W-:Y:S01]  /*0b80*/  FFMA.FTZ R41, R66, R73, R41 ;  /* 0x0000004942297223 */ /* 0x000fe20000010029 */
[----:B------:R-:W-:Y:S01]  /*0b90*/  FADD.FTZ R42, -R165, R69 ;  /* 0x00000045a52a7221 */ /* 0x000fe20000010100 */
[----:B------:R-:W-:Y:S01]  /*0ba0*/  SHF.L.U32 R69, R159, 0x10, RZ ;  /* 0x000000109f457819 */ /* 0x000fe200000006ff */
[----:B------:R-:W-:Y:S01]  /*0bb0*/  FADD.FTZ R40, -R165, R70 ;  /* 0x00000046a5287221 */ /* 0x000fe20000010100 */
[----:B------:R-:W-:Y:S01]  /*0bc0*/  FMUL.FTZ R159, R134, R49 ;  /* 0x00000031869f7220 */ /* 0x000fe20000410000 */
[----:B------:R-:W-:Y:S01]  /*0bd0*/  FADD.FTZ R46, R63, R46 ;  /* 0x0000002e3f2e7221 */ /* 0x000fe20000010000 */
[----:B------:R-:W-:Y:S01]  /*0be0*/  FMUL.FTZ R70, R151, R166 ;  /* 0x000000a697467220 */ /* 0x000fe20000410000 */
[----:B------:R-:W-:Y:S01]  /*0bf0*/  FFMA.FTZ R41, R68, R63, R41 ;  /* 0x0000003f44297223 */ /* 0x000fe20000010029 */
[C---:B------:R-:W-:Y:S01]  /*0c00*/  FADD.FTZ R170, -R165.reuse, R52 ;  /* 0x00000034a5aa7221 */ /* 0x040fe20000010100 */
[----:B------:R-:W-:Y:S01]  /*0c10*/  FADD.FTZ R188, -R165, R65 ;  /* 0x00000041a5bc7221 */ /* 0x000fe20000010100 */
[----:B------:R-:W-:Y:S01]  /*0c20*/  SHF.L.U32 R52, R45, 0x10, RZ ;  /* 0x000000102d347819 */ /* 0x000fe200000006ff */
[----:B------:R-:W-:Y:S01]  /*0c30*/  FMUL.FTZ R65, R147, R150 ;  /* 0x0000009693417220 */ /* 0x000fe20000410000 */
[----:B------:R-:W-:Y:S01]  /*0c40*/  FADD.FTZ R46, R159, R46 ;  /* 0x0000002e9f2e7221 */ /* 0x000fe20000010000 */
[----:B------:R-:W-:Y:S01]  /*0c50*/  FFMA.FTZ R41, R70, R159, R41 ;  /* 0x0000009f46297223 */ /* 0x000fe20000010029 */
[----:B------:R-:W-:Y:S01]  /*0c60*/  SHF.L.U32 R152, R47, 0x10, RZ ;  /* 0x000000102f987819 */ /* 0x000fe200000006ff */
[C---:B------:R-:W-:Y:S01]  /*0c70*/  FADD.FTZ R50, -R165.reuse, R50 ;  /* 0x00000032a5327221 */ /* 0x040fe20000010100 */
[----:B-1----:R-:W-:Y:S01]  /*0c80*/  FADD.FTZ R2, -R165, R71 ;  /* 0x00000047a5027221 */ /* 0x002fe20000010100 */
[----:B------:R-:W-:Y:S01]  /*0c90*/  FMUL.FTZ R166, R133, R52 ;  /* 0x0000003485a67220 */ /* 0x000fe20000410000 */
[----:B------:R-:W-:Y:S01]  /*0ca0*/  FADD.FTZ R43, R65, R46 ;  /* 0x0000002e412b7221 */ /* 0x000fe20000010000 */
[----:B------:R-:W-:Y:S01]  /*0cb0*/  FMUL.FTZ R71, R151, R160 ;  /* 0x000000a097477220 */ /* 0x000fe20000410000 */
[----:B------:R-:W-:Y:S01]  /*0cc0*/  FFMA.FTZ R46, R162, R65, R41 ;  /* 0x00000041a22e7223 */ /* 0x000fe20000010029 */
[C---:B------:R-:W-:Y:S01]  /*0cd0*/  FADD.FTZ R168, -R165.reuse, R51 ;  /* 0x00000033a5a87221 */ /* 0x040fe20000010100 */
[----:B------:R-:W-:Y:S01]  /*0ce0*/  FADD.FTZ R192, -R165, R67 ;  /* 0x00000043a5c07221 */ /* 0x000fe20000010100 */
[----:B------:R-:W-:Y:S01]  /*0cf0*/  FMUL.FTZ R164, R151, R50 ;  /* 0x0000003297a47220 */ /* 0x000fe20000410000 */
[----:B------:R-:W-:Y:S01]  /*0d00*/  FMUL.FTZ R67, R146, R152 ;  /* 0x0000009892437220 */ /* 0x000fe20000410000 */
[----:B------:R-:W-:Y:S01]  /*0d10*/  FADD.FTZ R50, R166, R43 ;  /* 0x0000002ba6327221 */ /* 0x000fe20000010000 */
[----:B------:R-:W-:Y:S01]  /*0d20*/  FADD.FTZ R184, -R165, R64 ;  /* 0x00000040a5b87221 */ /* 0x000fe20000010100 */
[----:B------:R-:W-:Y:S01]  /*0d30*/  FFMA.FTZ R41, R71, R166, R46 ;  /* 0x000000a647297223 */ /* 0x000fe2000001002e */
[----:B------:R-:W-:-:S02]  /*0d40*/  PRMT R3, R75, 0x7632, R3 ;  /* 0x000076324b037816 */ /* 0x000fc40000000003 */
[----:B------:R-:W-:Y:S01]  /*0d50*/  SHF.L.U32 R64, R75, 0x10, RZ ;  /* 0x000000104b407819 */ /* 0x000fe200000006ff */
[----:B------:R-:W-:Y:S01]  /*0d60*/  FMUL.FTZ R75, R151, R168 ;  /* 0x000000a8974b7220 */ /* 0x000fe20000410000 */
[----:B------:R-:W-:Y:S01]  /*0d70*/  FMUL.FTZ R168, R132, R69 ;  /* 0x0000004584a87220 */ /* 0x000fe20000410000 */
[----:B------:R-:W-:Y:S01]  /*0d80*/  FADD.FTZ R43, R67, R50 ;  /* 0x00000032432b7221 */ /* 0x000fe20000010000 */
        /* <DEDUP_REMOVED lines=8> */
[----:B------:R-:W-:-:S02]  /*0e10*/  PRMT R179, R57, 0x7632, R179 ;  /* 0x0000763239b37816 */ /* 0x000fc400000000b3 */
[----:B------:R-:W-:Y:S01]  /*0e20*/  SHF.L.U32 R156, R57, 0x10, RZ ;  /* 0x00000010399c7819 */ /* 0x000fe200000006ff */
[----:B------:R-:W-:Y:S01]  /*0e30*/  FMUL.FTZ R57, R151, R172 ;  /* 0x000000ac97397220 */ /* 0x000fe20000410000 */
[----:B------:R-:W-:Y:S01]  /*0e40*/  FMUL.FTZ R172, R131, R175 ;  /* 0x000000af83ac7220 */ /* 0x000fe20000410000 */
[----:B------:R-:W-:Y:S01]  /*0e50*/  FADD.FTZ R43, R161, R50 ;  /* 0x00000032a12b7221 */ /* 0x000fe20000010000 */
[----:B------:R-:W-:Y:S01]  /*0e60*/  FADD.FTZ R54, -R165, R54 ;  /* 0x00000036a5367221 */ /* 0x000fe20000010100 */
[----:B------:R-:W-:Y:S01]  /*0e70*/  FFMA.FTZ R46, R60, R161, R41 ;  /* 0x000000a13c2e7223 */ /* 0x000fe20000010029 */
[----:B------:R-:W-:Y:S01]  /*0e80*/  SHF.L.U32 R179, R179, 0x10, RZ ;  /* 0x00000010b3b37819 */ /* 0x000fe200000006ff */
[----:B------:R-:W-:Y:S01]  /*0e90*/  FMUL.FTZ R163, R144, R156 ;  /* 0x0000009c90a37220 */ /* 0x000fe20000410000 */
[----:B------:R-:W-:Y:S01]  /*0ea0*/  FADD.FTZ R50, R172, R43 ;  /* 0x0000002bac327221 */ /* 0x000fe20000010000 */
[----:B------:R-:W-:Y:S01]  /*0eb0*/  FADD.FTZ R174, -R165, R55 ;  /* 0x00000037a5ae7221 */ /* 0x000fe20000010100 */
[----:B------:R-:W-:Y:S01]  /*0ec0*/  FMUL.FTZ R160, R151, R54 ;  /* 0x0000003697a07220 */ /* 0x000fe20000410000 */
[----:B------:R-:W-:Y:S01]  /*0ed0*/  FFMA.FTZ R41, R57, R172, R46 ;  /* 0x000000ac39297223 */ /* 0x000fe2000001002e */
[----:B------:R-:W-:Y:S01]  /*0ee0*/  PRMT R183, R58, 0x7632, R183 ;  /* 0x000076323ab77816 */ /* 0x000fe200000000b7 */
[----:B------:R-:W-:Y:S01]  /*0ef0*/  FMUL.FTZ R178, R130, R179 ;  /* 0x000000b382b27220 */ /* 0x000fe20000410000 */
[----:B------:R-:W-:Y:S01]  /*0f00*/  SHF.L.U32 R58, R58, 0x10, RZ ;  /* 0x000000103a3a7819 */ /* 0x000fe200000006ff */
[----:B------:R-:W-:Y:S01]  /*0f10*/  FADD.FTZ R43, R163, R50 ;  /* 0x00000032a32b7221 */ /* 0x000fe20000010000 */
[C---:B------:R-:W-:Y:S01]  /*0f20*/  PRMT R185, R59.reuse, 0x7632, R185 ;  /* 0x000076323bb97816 */ /* 0x040fe200000000b9 */
[----:B------:R-:W-:Y:S01]  /*0f30*/  FFMA.FTZ R46, R160, R163, R41 ;  /* 0x000000a3a02e7223 */ /* 0x000fe20000010029 */
[----:B------:R-:W-:Y:S01]  /*0f40*/  SHF.L.U32 R158, R59, 0x10, RZ ;  /* 0x000000103b9e7819 */ /* 0x000fe200000006ff */
[----:B------:R-:W-:Y:S01]  /*0f50*/  FMUL.FTZ R59, R151, R174 ;  /* 0x000000ae973b7220 */ /* 0x000fe20000410000 */
        /* <DEDUP_REMOVED lines=32> */
[----:B------:R-:W-:Y:S01]  /*1160*/  FMUL.FTZ R187, R140, R62 ;  /* 0x0000003e8cbb7220 */ /* 0x000fe20000410000 */
[----:B------:R-:W-:Y:S01]  /*1170*/  FFMA.FTZ R41, R169, R184, R46 ;  /* 0x000000b8a9297223 */ /* 0x000fe2000001002e */
[C---:B------:R-:W-:Y:S01]  /*1180*/  PRMT R198, R74.reuse, 0x7632, R198 ;  /* 0x000076324ac67816 */ /* 0x040fe200000000c6 */
[C---:B------:R-:W-:Y:S01]  /*1190*/  FMUL.FTZ R189, R151.reuse, R42 ;  /* 0x0000002a97bd7220 */ /* 0x040fe20000410000 */
[----:B------:R-:W-:Y:S01]  /*11a0*/  SHF.L.U32 R74, R74, 0x10, RZ ;  /* 0x000000104a4a7819 */ /* 0x000fe200000006ff */
[C---:B------:R-:W-:Y:S01]  /*11b0*/  FMUL.FTZ R171, R151.reuse, R192 ;  /* 0x000000c097ab7220 */ /* 0x040fe20000410000 */
        /* <DEDUP_REMOVED lines=16> */
[----:B------:R-:W-:Y:S01]  /*12c0*/  FMUL.FTZ R195, R151, R2 ;  /* 0x0000000297c37220 */ /* 0x000fe20000410000 */
[----:B------:R-:W-:Y:S01]  /*12d0*/  FMUL.FTZ R196, R124, R201 ;  /* 0x000000c97cc47220 */ /* 0x000fe20000410000 */
[----:B------:R-:W-:Y:S01]  /*12e0*/  FADD.FTZ R41, R42, R193 ;  /* 0x000000c12a297221 */ /* 0x000fe20000010000 */
[----:B------:R-:W-:-:S03]  /*12f0*/  FFMA.FTZ R2, R192, R193, R3 ;  /* 0x000000c1c0027223 */ /* 0x000fc60000010003 */
[----:B------:R-:W-:Y:S01]  /*1300*/  FADD.FTZ R41, R41, R196 ;  /* 0x000000c429297221 */ /* 0x000fe20000010000 */
[----:B------:R-:W-:-:S04]  /*1310*/  FFMA.FTZ R2, R195, R196, R2 ;  /* 0x000000c4c3027223 */ /* 0x000fc80000010002 */
        /* <DEDUP_REMOVED lines=19> */
[----:B--2---:R-:W-:Y:S01]  /*1450*/  LOP3.LUT P0, RZ, R56, 0x1f, RZ, 0xc0, !PT ;  /* 0x0000001f38ff7812 */ /* 0x004fe2000780c0ff */
[----:B------:R-:W-:Y:S01]  /*1460*/  BSSY.RECONVERGENT B0, `(.L_x_1082) ;  /* 0x000000c000007945 */ /* 0x000fe20003800200 */
[----:B0-----:R-:W-:Y:S01]  /*1470*/  FADD.FTZ R2, R41, R2 ;  /* 0x0000000229027221 */ /* 0x001fe20000010000 */
[----:B-1----:R-:W-:-:S10]  /*1480*/  FADD.FTZ R3, R40, R3 ;  /* 0x0000000328037221 */ /* 0x002fd40000010000 */
        /* <DEDUP_REMOVED lines=9> */
.L_x_1083:
[----:B------:R-:W-:Y:S05]  /*1520*/  BSYNC.RECONVERGENT B0 ;  /* 0x0000000000007941 */ /* 0x000fea0003800200 */
.L_x_1082:
[----:B------:R-:W1:Y:S08]  /*1530*/  S2UR UR5, SR_CgaCtaId ;  /* 0x00000000000579c3 */ /* 0x000e700000008800 */
[----:B------:R-:W-:Y:S01]  /*1540*/  BAR.SYNC.DEFER_BLOCKING 0x0 ;  /* 0x0000000000007b1d */ /* 0x000fe20000010000 */
[----:B------:R-:W-:Y:S01]  /*1550*/  FADD.FTZ R122, R44, R122 ;  /* 0x0000007a2c7a7221 */ /* 0x000fe20000010000 */
[----:B------:R-:W-:Y:S01]  /*1560*/  FFMA.FTZ R137, R0, R44, R137 ;  /* 0x0000002c00897223 */ /* 0x000fe20000010089 */
[----:B------:R-:W-:Y:S01]  /*1570*/  FFMA.FTZ R121, R66, R48, R121 ;  /* 0x0000003042797223 */ /* 0x000fe20000010079 */
[----:B------:R-:W-:Y:S01]  /*1580*/  FADD.FTZ R120, R48, R120 ;  /* 0x0000007830787221 */ /* 0x000fe20000010000 */
[----:B------:R-:W-:Y:S01]  /*1590*/  FFMA.FTZ R117, R70, R49, R117 ;  /* 0x0000003146757223 */ /* 0x000fe20000010075 */
[----:B------:R-:W-:-:S02]  /*15a0*/  UMOV UR4, 0x400 ;  /* 0x0000040000047882 */ /* 0x000fc40000000000 */
[----:B0-----:R-:W0:Y:S01]  /*15b0*/  LDC.64 R2, c[0x0][0x380] ;  /* 0x0000e000ff027b82 */ /* 0x001e220000000a00 */
[----:B------:R-:W-:Y:S01]  /*15c0*/  FADD.FTZ R116, R49, R116 ;  /* 0x0000007431747221 */ /* 0x000fe20000010000 */
[----:B------:R-:W-:Y:S01]  /*15d0*/  FADD.FTZ R94, R52, R94 ;  /* 0x0000005e345e7221 */ /* 0x000fe20000010000 */
[----:B------:R-:W-:Y:S01]  /*15e0*/  FFMA.FTZ R114, R71, R52, R114 ;  /* 0x0000003447727223 */ /* 0x000fe20000010072 */
[----:B------:R-:W-:Y:S01]  /*15f0*/  UISETP.NE.U32.AND UP0, UPT, UR14, URZ, UPT ;  /* 0x000000ff0e00728c */ /* 0x000fe2000bf05070 */
[----:B------:R-:W-:Y:S01]  /*1600*/  FADD.FTZ R118, R157, R118 ;  /* 0x000000769d767221 */ /* 0x000fe20000010000 */
[----:B------:R-:W-:Y:S01]  /*1610*/  FFMA.FTZ R119, R68, R157, R119 ;  /* 0x0000009d44777223 */ /* 0x000fe20000010077 */
[----:B------:R-:W-:Y:S01]  /*1620*/  FADD.FTZ R95, R150, R95 ;  /* 0x0000005f965f7221 */ /* 0x000fe20000010000 */
[----:B------:R-:W-:Y:S01]  /*1630*/  UISETP.NE.AND.EX UP0, UPT, UR15, URZ, UPT, UP0 ;  /* 0x000000ff0f00728c */ /* 0x000fe2000bf05300 */
[----:B------:R-:W-:Y:S01]  /*1640*/  FFMA.FTZ R115, R162, R150, R115 ;  /* 0x00000096a2737223 */ /* 0x000fe20000010073 */
[----:B------:R-:W-:Y:S01]  /*1650*/  FADD.FTZ R93, R152, R93 ;  /* 0x0000005d985d7221 */ /* 0x000fe20000010000 */
[----:B------:R-:W-:Y:S01]  /*1660*/  FFMA.FTZ R113, R164, R152, R113 ;  /* 0x00000098a4717223 */ /* 0x000fe20000010071 */
[----:B------:R-:W-:Y:S01]  /*1670*/  FADD.FTZ R92, R69, R92 ;  /* 0x0000005c455c7221 */ /* 0x000fe20000010000 */
[----:B------:R-:W-:Y:S01]  /*1680*/  FFMA.FTZ R112, R75, R69, R112 ;  /* 0x000000454b707223 */ /* 0x000fe20000010070 */
[----:B------:R-:W-:Y:S01]  /*1690*/  FADD.FTZ R91, R154, R91 ;  /* 0x0000005b9a5b7221 */ /* 0x000fe20000010000 */
[----:B------:R-:W-:Y:S01]  /*16a0*/  FFMA.FTZ R111, R60, R154, R111 ;  /* 0x0000009a3c6f7223 */ /* 0x000fe2000001006f */
[----:B-1----:R-:W-:Y:S01]  /*16b0*/  ULEA UR4, UR5, UR4, 0x18 ;  /* 0x0000000405047291 */ /* 0x002fe2000f8ec0ff */
[----:B------:R-:W-:Y:S01]  /*16c0*/  FFMA.FTZ R110, R57, R175, R110 ;  /* 0x000000af396e7223 */ /* 0x000fe2000001006e */
[----:B------:R-:W-:Y:S01]  /*16d0*/  FADD.FTZ R90, R175, R90 ;  /* 0x0000005aaf5a7221 */ /* 0x000fe20000010000 */
[----:B------:R-:W-:Y:S01]  /*16e0*/  FADD.FTZ R89, R156, R89 ;  /* 0x000000599c597221 */ /* 0x000fe20000010000 */
[----:B------:R-:W-:Y:S01]  /*16f0*/  UIADD3 UR5, UPT, UPT, UR4, 0x6040, URZ ;  /* 0x0000604004057890 */ /* 0x000fe2000fffe0ff */
[----:B------:R-:W-:Y:S01]  /*1700*/  FFMA.FTZ R109, R160, R156, R109 ;  /* 0x0000009ca06d7223 */ /* 0x000fe2000001006d */
[----:B------:R-:W-:Y:S01]  /*1710*/  @!UP1 UIADD3 UR5, UPT, UPT, UR4, 0x6000, URZ ;  /* 0x0000600004059890 */ /* 0x000fe2000fffe0ff */
[----:B------:R-:W-:Y:S01]  /*1720*/  FFMA.FTZ R108, R59, R179, R108 ;  /* 0x000000b33b6c7223 */ /* 0x000fe2000001006c */
[----:B------:R-:W-:Y:S01]  /*1730*/  UIADD3 UR10, UPT, UPT, UR4, 0x6050, URZ ;  /* 0x00006050040a7890 */ /* 0x000fe2000fffe0ff */
[----:B0-----:R-:W-:Y:S01]  /*1740*/  IADD3 R136, PT, PT, R136, R2, RZ ;  /* 0x0000000288887210 */ /* 0x001fe20007ffe0ff */
[----:B------:R-:W-:Y:S01]  /*1750*/  @!UP1 UIADD3 UR10, UPT, UPT, UR4, 0x6010, URZ ;  /* 0x00006010040a9890 */ /* 0x000fe2000fffe0ff */
[----:B------:R-:W-:Y:S01]  /*1760*/  FADD.FTZ R88, R179, R88 ;  /* 0x00000058b3587221 */ /* 0x000fe20000010000 */
[----:B------:R-:W-:Y:S01]  /*1770*/  FADD.FTZ R87, R58, R87 ;  /* 0x000000573a577221 */ /* 0x000fe20000010000 */
[----:B------:R-:W-:Y:S01]  /*1780*/  ISETP.GE.AND P3, PT, R136, R3, PT ;  /* 0x000000038800720c */ /* 0x000fe20003f66270 */
[----:B------:R-:W-:Y:S01]  /*1790*/  FFMA.FTZ R107, R176, R58, R107 ;  /* 0x0000003ab06b7223 */ /* 0x000fe2000001006b */
[----:B------:R-:W0:Y:S01]  /*17a0*/  LDS.128 R40, [UR5] ;  /* 0x00000005ff287984 */ /* 0x000e220008000c00 */
        /* <DEDUP_REMOVED lines=8> */
[----:B------:R-:W-:Y:S01]  /*1830*/  FFMA.FTZ R105, R180, R158, R105 ;  /* 0x0000009eb4697223 */ /* 0x000fe20000010069 */
[----:B------:R-:W-:Y:S01]  /*1840*/  FADD.FTZ R84, R185, R84 ;  /* 0x00000054b9547221 */ /* 0x000fe20000010000 */
[----:B------:R-:W-:Y:S01]  /*1850*/  FFMA.FTZ R104, R181, R185, R104 ;  /* 0x000000b9b5687223 */ /* 0x000fe20000010068 */
[----:B------:R-:W2:Y:S01]  /*1860*/  LDS.128 R48, [UR5] ;  /* 0x00000005ff307984 */ /* 0x000ea20008000c00 */
[----:B------:R-:W-:Y:S01]  /*1870*/  FADD.FTZ R83, R72, R83 ;  /* 0x0000005348537221 */ /* 0x000fe20000010000 */
[----:B------:R-:W-:Y:S01]  /*1880*/  FFMA.FTZ R103, R170, R72, R103 ;  /* 0x00000048aa677223 */ /* 0x000fe20000010067 */
[----:B------:R-:W-:Y:S01]  /*1890*/  FFMA.FTZ R102, R169, R197, R102 ;  /* 0x000000c5a9667223 */ /* 0x000fe20000010066 */
[----:B------:R-:W3:Y:S01]  /*18a0*/  LDS.128 R52, [UR10] ;  /* 0x0000000aff347984 */ /* 0x000ee20008000c00 */
        /* <DEDUP_REMOVED lines=31> */
[----:B------:R-:W-:Y:S01]  /*1aa0*/  FSEL R50, R3, RZ, !P2 ;  /* 0x000000ff03327208 */ /* 0x000fe20005000000 */
[----:B------:R-:W-:Y:S06]  /*1ab0*/  BRA.U UP0, `(.L_x_1084) ;  /* 0x00000009001c7547 */ /* 0x000fec000b800000 */
        /* <DEDUP_REMOVED lines=37> */
.L_x_1086:
        /* <DEDUP_REMOVED lines=33> */
.L_x_1085:
        /* <DEDUP_REMOVED lines=32> */
.L_x_1088:
        /* <DEDUP_REMOVED lines=33> */
.L_x_1084:
        /* <DEDUP_REMOVED lines=37> */
.L_x_1090:
        /* <DEDUP_REMOVED lines=33> */
.L_x_1089:
        /* <DEDUP_REMOVED lines=32> */
.L_x_1091:
        /* <DEDUP_REMOVED lines=32> */
.L_x_1087:
        /* <DEDUP_REMOVED lines=33> */
[C---:B0----5:R-:W-:Y:S01]  /*2da0*/  FFMA.FTZ R36, R151.reuse, R60, R12 ;  /* 0x0000003c97247223 */ /* 0x061fe2000001000c */
        /* <DEDUP_REMOVED lines=16> */
.L_x_1094:
        /* <DEDUP_REMOVED lines=29> */
.L_x_1093:
        /* <DEDUP_REMOVED lines=34> */
.L_x_1096:
        /* <DEDUP_REMOVED lines=29> */
.L_x_1092:
        /* <DEDUP_REMOVED lines=35> */
.L_x_1098:
        /* <DEDUP_REMOVED lines=29> */
.L_x_1097:
        /* <DEDUP_REMOVED lines=34> */
.L_x_1099:
        /* <DEDUP_REMOVED lines=28> */
.L_x_1095:
        /* <DEDUP_REMOVED lines=45> */
.L_x_1102:
        /* <DEDUP_REMOVED lines=29> */
.L_x_1101:
        /* <DEDUP_REMOVED lines=34> */
.L_x_1104:
        /* <DEDUP_REMOVED lines=29> */
.L_x_1100:
        /* <DEDUP_REMOVED lines=35> */
.L_x_1106:
        /* <DEDUP_REMOVED lines=29> */
.L_x_1105:
        /* <DEDUP_REMOVED lines=34> */
.L_x_1107:
        /* <DEDUP_REMOVED lines=28> */
.L_x_1103:
        /* <DEDUP_REMOVED lines=11> */
[----:B-----5:R-:W-:Y:S02]  /*4d70*/  MOV R4, R137 ;  /* 0x0000008900047202 */ /* 0x020fe40000000f00 */
        /* <DEDUP_REMOVED lines=47> */
.L_x_1081:
[----:B------:R-:W1:Y:S08]  /*5070*/  S2UR UR4, SR_CTAID.X ;  /* 0x00000000000479c3 */ /* 0x000e700000002500 */
        /* <DEDUP_REMOVED lines=20> */
.L_x_1109:
        /* <DEDUP_REMOVED lines=12> */
.L_x_3811:


//--------------------- .text._ZN10layer_norm31ln_parallel_residual_bwd_kernelINS_13Kernel_traitsI13__nv_bfloat16S2_fS2_fjLj6144ELj1ELj1ELj8ELj16ENS_18Kernel_traits_baseILj6144ES2_S2_fS2_fjLj256EEEEELb1ELb0ELb0EEEvNS_9BwdParamsE --------------------------
	.section	.text._ZN10layer_norm31ln_parallel_residual_bwd_kernelINS_13Kernel_traitsI13__nv_bfloat16S2_fS2_fjLj6144ELj1ELj1ELj8ELj16ENS_18Kernel_traits_baseILj6144ES2_S2_fS2_fjLj256EEEEELb1ELb0ELb0EEEvNS_9BwdParamsE,"ax",@progbits
	.align	128
        .global         _ZN10layer_norm31ln_parallel_residual_bwd_kernelINS_13Kernel_traitsI13__nv_bfloat16S2_fS2_fjLj6144ELj1ELj1ELj8ELj16ENS_18Kernel_traits_baseILj6144ES2_S2_fS2_fjLj256EEEEELb1ELb0ELb0EEEvNS_9BwdParamsE
        .type           _ZN10layer_norm31ln_parallel_residual_bwd_kernelINS_13Kernel_traitsI13__nv_bfloat16S2_fS2_fjLj6144ELj1ELj1ELj8ELj16ENS_18Kernel_traits_baseILj6144ES2_S2_fS2_fjLj256EEEEELb1ELb0ELb0EEEvNS_9BwdParamsE,@function
        .size           _ZN10layer_norm31ln_parallel_residual_bwd_kernelINS_13Kernel_traitsI13__nv_bfloat16S2_fS2_fjLj6144ELj1ELj1ELj8ELj16ENS_18Kernel_traits_baseILj6144ES2_S2_fS2_fjLj256EEEEELb1ELb0ELb0EEEvNS_9BwdParamsE,(.L_x_3812 - _ZN10layer_norm31ln_parallel_residual_bwd_kernelINS_13Kernel_traitsI13__nv_bfloat16S2_fS2_fjLj6144ELj1ELj1ELj8ELj16ENS_18Kernel_traits_baseILj6144ES2_S2_fS2_fjLj256EEEEELb1ELb0ELb0EEEvNS_9BwdParamsE)
        .other          _ZN10layer_norm31ln_parallel_residual_bwd_kernelINS_13Kernel_traitsI13__nv_bfloat16S2_fS2_fjLj6144ELj1ELj1ELj8ELj16ENS_18Kernel_traits_baseILj6144ES2_S2_fS2_fjLj256EEEEELb1ELb0ELb0EEEvNS_9BwdParamsE,@"STO_CUDA_ENTRY STV_DEFAULT"
_ZN10layer_norm31ln_parallel_residual_bwd_kernelINS_13Kernel_traitsI13__nv_bfloat16S2_fS2_fjLj6144ELj1ELj1ELj8ELj16ENS_18Kernel_traits_baseILj6144ES2_S2_fS2_fjLj256EEEEELb1ELb0ELb0EEEvNS_9BwdParamsE:
.text._ZN10layer_norm31ln_parallel_residual_bwd_kernelINS_13Kernel_traitsI13__nv_bfloat16S2_fS2_fjLj6144ELj1ELj1ELj8ELj16ENS_18Kernel_traits_baseILj6144ES2_S2_fS2_fjLj256EEEEELb1ELb0ELb0EEEvNS_9BwdParamsE:
        /* <DEDUP_REMOVED lines=11> */
[----:B0-----:R-:W-:-:S03]  /*00b0*/  LOP3.LUT R18, R231, 0xff, RZ, 0x3c, !PT ;  /* 0x000000ffe7127812 */ /* 0x001fc600078e3cff */
[----:B------:R-:W0:Y:S01]  /*00c0*/  LDC.64 R16, c[0x0][0x3d8] ;  /* 0x0000f600ff107b82 */ /* 0x000e220000000a00 */
[----:B------:R-:W-:Y:S01]  /*00d0*/  MOV R19, R231 ;  /* 0x000000e700137202 */ /* 0x000fe20000000f00 */
[----:B------:R-:W0:Y:S01]  /*00e0*/  LDCU UR4, c[0x0][0x384] ;  /* 0x00007080ff0477ac */ /* 0x000e220008000800 */
[----:B------:R-:W-:-:S04]  /*00f0*/  LEA.HI.SX32 R18, R7, R18, 0x1d ;  /* 0x0000001207127211 */ /* 0x000fc800078feaff */
[C---:B------:R-:W-:Y:S01]  /*0100*/  ISETP.GE.U32.AND P2, PT, R18.reuse, 0x100, PT ;  /* 0x000001001200780c */ /* 0x040fe20003f46070 */
[----:B------:R-:W1:Y:S01]  /*0110*/  LDC.64 R6, c[0x0][0x3d0] ;  /* 0x0000f400ff067b82 */ /* 0x000e620000000a00 */
[C---:B------:R-:W-:Y:S02]  /*0120*/  ISETP.GE.U32.AND P3, PT, R18.reuse, 0x200, PT ;  /* 0x000002001200780c */ /* 0x040fe40003f66070 */
[----:B------:R-:W-:-:S09]  /*0130*/  ISETP.GE.U32.AND P4, PT, R18, 0x300, PT ;  /* 0x000003001200780c */ /* 0x000fd20003f86070 */
        /* <DEDUP_REMOVED lines=133> */
.L_x_1149:
[----:B-1----:R-:W-:Y:S02]  /*0990*/  UIMAD.WIDE UR16, UR7, 0x4, UR14 ;  /* 0x00000004071078a5 */ /* 0x002fe4000f8e020e */
[----:B------:R-:W-:-:S04]  /*09a0*/  UIMAD.WIDE UR4, UR7, 0x4, UR12 ;  /* 0x00000004070478a5 */ /* 0x000fc8000f8e020c */
[----:B0--3--:R-:W-:Y:S02]  /*09b0*/  MOV R176, UR16 ;  /* 0x0000001000b07c02 */ /* 0x009fe40008000f00 */
[----:B------:R-:W-:Y:S02]  /*09c0*/  MOV R177, UR17 ;  /* 0x0000001100b17c02 */ /* 0x000fe40008000f00 */
[----:B------:R-:W-:Y:S02]  /*09d0*/  MOV R178, UR4 ;  /* 0x0000000400b27c02 */ /* 0x000fe40008000f00 */
[----:B------:R-:W-:Y:S01]  /*09e0*/  MOV R179, UR5 ;  /* 0x0000000500b37c02 */ /* 0x000fe20008000f00 */
[----:B-----5:R-:W5:Y:S04]  /*09f0*/  LDG.E R176, desc[UR10][R176.64] ;  /* 0x0000000ab0b07981 */ /* 0x020f68000c1e1900 */
[----:B------:R-:W3:Y:S01]  /*0a00*/  LDG.E R178, desc[UR10][R178.64] ;  /* 0x0000000ab2b27981 */ /* 0x000ee2000c1e1900 */
[----:B--2---:R-:W-:Y:S01]  /*0a10*/  UIMAD UR4, UR7, UR6, URZ ;  /* 0x00000006070472a4 */ /* 0x004fe2000f8e02ff */
[----:B------:R-:W-:Y:S01]  /*0a20*/  PLOP3.LUT P0, PT, PT, PT, UP2, 0x40, 0x4 ;  /* 0x000000000004781c */ /* 0x000fe20003f0e828 */
[----:B------:R-:W-:Y:S01]  /*0a30*/  BSSY.RECONVERGENT B0, `(.L_x_1111) ;  /* 0x00000a6000007945 */ /* 0x000fe20003800200 */
[----:B------:R-:W-:Y:S01]  /*0a40*/  HFMA2 R235, -RZ, RZ, 0, 0 ;  /* 0x00000000ffeb7431 */ /* 0x000fe200000001ff */
[----:B------:R-:W-:Y:S01]  /*0a50*/  USHF.R.S32.HI UR5, URZ, 0x1f, UR4 ;  /* 0x0000001fff057899 */ /* 0x000fe20008011404 */
[----:B------:R-:W-:-:S02]  /*0a60*/  ISETP.GE.U32.AND P3, PT, R18, 0x200, PT ;  /* 0x000002001200780c */ /* 0x000fc40003f66070 */
[----:B------:R-:W-:Y:S01]  /*0a70*/  ISETP.GE.U32.AND P4, PT, R18, 0x300, PT ;  /* 0x000003001200780c */ /* 0x000fe20003f86070 */
[----:B------:R-:W-:Y:S01]  /*0a80*/  ULEA.HI UR5, UR5, UR4, URZ, 0x3 ;  /* 0x0000000405057291 */ /* 0x000fe2000f8f18ff */
[----:B------:R-:W-:-:S05]  /*0a90*/  MOV R236, RZ ;  /* 0x000000ff00ec7202 */ /* 0x000fca0000000f00 */
[----:B------:R-:W-:-:S04]  /*0aa0*/  MOV R180, UR5 ;  /* 0x0000000500b47c02 */ /* 0x000fc80008000f00 */
        /* <DEDUP_REMOVED lines=14> */
[----:B--2---:R-:W-:-:S05]  /*0b90*/  IMAD.WIDE.U32 R240, R9, 0x20, R240 ;  /* 0x0000002009f07825 */ /* 0x004fca00078e00f0 */
[----:B------:R-:W2:Y:S04]  /*0ba0*/  LDG.E.128 R184, desc[UR10][R240.64] ;  /* 0x0000000af0b87981 */ /* 0x000ea8000c1e1d00 */
[----:B------:R-:W2:Y:S01]  /*0bb0*/  LDG.E.128 R188, desc[UR10][R240.64+0x10] ;  /* 0x0000100af0bc7981 */ /* 0x000ea2000c1e1d00 */
[----:B------:R-:W-:Y:S01]  /*0bc0*/  ISETP.NE.AND.EX P1, PT, RZ, UR21, PT, P1 ;  /* 0x00000015ff007c0c */ /* 0x000fe2000bf25310 */
[----:B0-----:R-:W-:Y:S01]  /*0bd0*/  IMAD.WIDE.U32 R234, R9, 0x8, R234 ;  /* 0x0000000809ea7825 */ /* 0x001fe200078e00ea */
[----:B------:R-:W-:-:S04]  /*0be0*/  ISETP.NE.U32.AND P0, PT, RZ, UR26, PT ;  /* 0x0000001aff007c0c */ /* 0x000fc8000bf05070 */
[----:B------:R-:W-:Y:S02]  /*0bf0*/  ISETP.NE.AND.EX P0, PT, RZ, UR27, PT, P0 ;  /* 0x0000001bff007c0c */ /* 0x000fe4000bf05300 */
[----:B------:R-:W-:Y:S01]  /*0c00*/  PRMT R193, R32, 0x7632, R193 ;  /* 0x0000763220c17816 */ /* 0x000fe200000000c1 */
[----:B------:R-:W5:Y:S04]  /*0c10*/  LDG.E.64 R240, desc[UR10][R234.64] ;  /* 0x0000000aeaf07981 */ /* 0x000f68000c1e1b00 */
[----:B------:R-:W0:Y:S08]  /*0c20*/  @P1 LDC.64 R6, c[0x0][0x3b8] ;  /* 0x0000ee00ff061b82 */ /* 0x000e300000000a00 */
[----:B------:R-:W1:Y:S01]  /*0c30*/  @P0 LDC.64 R236, c[0x0][0x438] ;  /* 0x00010e00ffec0b82 */ /* 0x000e620000000a00 */
[----:B------:R-:W-:-:S02]  /*0c40*/  PRMT R5, R28, 0x7632, R5 ;  /* 0x000076321c057816 */ /* 0x000fc40000000005 */
[----:B------:R-:W-:Y:S02]  /*0c50*/  PRMT R8, R29, 0x7632, R8 ;  /* 0x000076321d087816 */ /* 0x000fe40000000008 */
[----:B------:R-:W-:Y:S02]  /*0c60*/  SHF.L.U32 R193, R193, 0x10, RZ ;  /* 0x00000010c1c17819 */ /* 0x000fe400000006ff */
[----:B------:R-:W-:Y:S02]  /*0c70*/  PRMT R197, R33, 0x7632, R197 ;  /* 0x0000763221c57816 */ /* 0x000fe400000000c5 */
[----:B------:R-:W-:Y:S01]  /*0c80*/  PRMT R203, R35, 0x7632, R203 ;  /* 0x0000763223cb7816 */ /* 0x000fe200000000cb */
[----:B0-----:R-:W-:Y:S01]  /*0c90*/  @P1 IMAD.WIDE.U32 R6, R9, 0x8, R6 ;  /* 0x0000000809061825 */ /* 0x001fe200078e0006 */
[----:B------:R-:W-:Y:S02]  /*0ca0*/  SHF.L.U32 R5, R5, 0x10, RZ ;  /* 0x0000001005057819 */ /* 0x000fe400000006ff */
[----:B------:R-:W-:-:S02]  /*0cb0*/  SHF.L.U32 R197, R197, 0x10, RZ ;  /* 0x00000010c5c57819 */ /* 0x000fc400000006ff */
[----:B------:R0:W5:Y:S01]  /*0cc0*/  @P1 LDG.E.64 R246, desc[UR10][R6.64] ;  /* 0x0000000a06f61981 */ /* 0x000162000c1e1b00 */
[----:B------:R-:W-:Y:S01]  /*0cd0*/  SHF.L.U32 R203, R203, 0x10, RZ ;  /* 0x00000010cbcb7819 */ /* 0x000fe200000006ff */
[----:B-1----:R-:W-:-:S05]  /*0ce0*/  @P0 IMAD.WIDE.U32 R236, R9, 0x20, R236 ;  /* 0x0000002009ec0825 */ /* 0x002fca00078e00ec */
[----:B------:R-:W5:Y:S01]  /*0cf0*/  @P0 LDG.E.128 R148, desc[UR10][R236.64] ;  /* 0x0000000aec940981 */ /* 0x000f62000c1e1d00 */
[----:B0-----:R-:W-:-:S03]  /*0d00*/  SHF.L.U32 R7, R8, 0x10, RZ ;  /* 0x0000001008077819 */ /* 0x001fc600000006ff */
[----:B------:R0:W5:Y:S01]  /*0d10*/  @P0 LDG.E.128 R152, desc[UR10][R236.64+0x10] ;  /* 0x0000100aec980981 */ /* 0x000162000c1e1d00 */
[----:B------:R-:W-:Y:S02]  /*0d20*/  SHF.L.U32 R221, R31, 0x10, RZ ;  /* 0x000000101fdd7819 */ /* 0x000fe400000006ff */
[----:B---3--:R-:W-:Y:S02]  /*0d30*/  PRMT R200, R176, 0x7632, R200 ;  /* 0x00007632b0c87816 */ /* 0x008fe400000000c8 */
[----:B------:R-:W-:Y:S02]  /*0d40*/  PRMT R208, R177, 0x7632, R208 ;  /* 0x00007632b1d07816 */ /* 0x000fe400000000d0 */
[----:B------:R-:W-:Y:S02]  /*0d50*/  SHF.L.U32 R200, R200, 0x10, RZ ;  /* 0x00000010c8c87819 */ /* 0x000fe400000006ff */
[----:B------:R-:W-:Y:S02]  /*0d60*/  PRMT R234, R179, 0x7632, R234 ;  /* 0x00007632b3ea7816 */ /* 0x000fe400000000ea */
[----:B----4-:R-:W-:Y:S01]  /*0d70*/  PRMT R204, R180, 0x7632, R204 ;  /* 0x00007632b4cc7816 */ /* 0x010fe200000000cc */
[----:B------:R-:W-:Y:S01]  /*0d80*/  FMUL.FTZ R8, R193, R200 ;  /* 0x000000c8c1087220 */ /* 0x000fe20000410000 */
[----:B------:R-:W-:-:S02]  /*0d90*/  SHF.L.U32 R208, R208, 0x10, RZ ;  /* 0x00000010d0d07819 */ /* 0x000fc400000006ff */
[----:B------:R-:W-:Y:S02]  /*0da0*/  SHF.L.U32 R204, R204, 0x10, RZ ;  /* 0x00000010cccc7819 */ /* 0x000fe400000006ff */
[----:B------:R-:W-:Y:S02]  /*0db0*/  PRMT R216, R181, 0x7632, R216 ;  /* 0x00007632b5d87816 */ /* 0x000fe400000000d8 */
[----:B------:R-:W-:Y:S02]  /*0dc0*/  SHF.L.U32 R234, R234, 0x10, RZ ;  /* 0x00000010eaea7819 */ /* 0x000fe400000006ff */
[----:B------:R-:W-:Y:S02]  /*0dd0*/  PRMT R193, R34, 0x7632, R193 ;  /* 0x0000763222c17816 */ /* 0x000fe400000000c1 */
[----:B------:R-:W-:Y:S01]  /*0de0*/  PRMT R230, R178, 0x7632, R230 ;  /* 0x00007632b2e67816 */ /* 0x000fe200000000e6 */
[----:B------:R-:W-:Y:S01]  /*0df0*/  FFMA.FTZ R8, R5, R204, R8 ;  /* 0x000000cc05087223 */ /* 0x000fe20000010008 */
[----:B------:R-:W-:Y:S01]  /*0e00*/  SHF.L.U32 R216, R216, 0x10, RZ ;  /* 0x00000010d8d87819 */ /* 0x000fe200000006ff */
[----:B------:R-:W-:Y:S01]  /*0e10*/  FMUL.FTZ R6, R197, R208 ;  /* 0x000000d0c5067220 */ /* 0x000fe20000410000 */
[----:B------:R-:W-:Y:S01]  /*0e20*/  PRMT R5, R30, 0x7632, R5 ;  /* 0x000076321e057816 */ /* 0x000fe20000000005 */
[----:B------:R-:W-:Y:S01]  /*0e30*/  FMUL.FTZ R198, R203, R234 ;  /* 0x000000eacbc67220 */ /* 0x000fe20000410000 */
[----:B------:R-:W-:-:S02]  /*0e40*/  SHF.L.U32 R193, R193, 0x10, RZ ;  /* 0x00000010c1c17819 */ /* 0x000fc400000006ff */
[----:B------:R-:W-:Y:S02]  /*0e50*/  SHF.L.U32 R230, R230, 0x10, RZ ;  /* 0x00000010e6e67819 */ /* 0x000fe400000006ff */
[----:B------:R-:W-:Y:S02]  /*0e60*/  PRMT R248, R182, 0x7632, R248 ;  /* 0x00007632b6f87816 */ /* 0x000fe400000000f8 */
[----:B------:R-:W-:Y:S02]  /*0e70*/  PRMT R197, R31, 0x7632, R197 ;  /* 0x000076321fc57816 */ /* 0x000fe400000000c5 */
[----:B0-----:R-:W-:Y:S02]  /*0e80*/  PRMT R236, R183, 0x7632, R236 ;  /* 0x00007632b7ec7816 */ /* 0x001fe400000000ec */
[----:B------:R-:W-:Y:S02]  /*0e90*/  SHF.L.U32 R203, R176, 0x10, RZ ;  /* 0x00000010b0cb7819 */ /* 0x000fe400000006ff */
[----:B------:R-:W-:Y:S01]  /*0ea0*/  SHF.L.U32 R176, R32, 0x10, RZ ;  /* 0x0000001020b07819 */ /* 0x000fe200000006ff */
[----:B------:R-:W-:Y:S01]  /*0eb0*/  FFMA.FTZ R7, R7, R216, R6 ;  /* 0x000000d807077223 */ /* 0x000fe20000010006 */
[----:B------:R-:W-:Y:S01]  /*0ec0*/  SHF.L.U32 R5, R5, 0x10, RZ ;  /* 0x0000001005057819 */ /* 0x000fe200000006ff */
[----:B------:R-:W-:Y:S01]  /*0ed0*/  FMUL.FTZ R6, R193, R230 ;  /* 0x000000e6c1067220 */ /* 0x000fe20000410000 */
[----:B------:R-:W-:-:S02]  /*0ee0*/  SHF.L.U32 R248, R248, 0x10, RZ ;  /* 0x00000010f8f87819 */ /* 0x000fc400000006ff */
[----:B------:R-:W-:Y:S02]  /*0ef0*/  SHF.L.U32 R197, R197, 0x10, RZ ;  /* 0x00000010c5c57819 */ /* 0x000fe400000006ff */
[----:B------:R-:W-:Y:S01]  /*0f00*/  SHF.L.U32 R236, R236, 0x10, RZ ;  /* 0x00000010ecec7819 */ /* 0x000fe200000006ff */
[-C--:B------:R-:W-:Y:S01]  /*0f10*/  FMUL.FTZ R176, R176, R203.reuse ;  /* 0x000000cbb0b07220 */ /* 0x080fe20000410000 */
[----:B------:R-:W-:Y:S01]  /*0f20*/  SHF.L.U32 R180, R180, 0x10, RZ ;  /* 0x00000010b4b47819 */ /* 0x000fe200000006ff */
[C---:B--2---:R-:W-:Y:S01]  /*0f30*/  FADD.FTZ R185, -R231.reuse, R185 ;  /* 0x000000b9e7b97221 */ /* 0x044fe20000010100 */
[----:B------:R-:W-:Y:S01]  /*0f40*/  SHF.L.U32 R193, R28, 0x10, RZ ;  /* 0x000000101cc17819 */ /* 0x000fe200000006ff */
[----:B------:R-:W-:Y:S01]  /*0f50*/  FADD.FTZ R184, -R231, R184 ;  /* 0x000000b8e7b87221 */ /* 0x000fe20000010100 */
[----:B------:R-:W-:Y:S01]  /*0f60*/  FFMA.FTZ R6, R5, R248, R6 ;  /* 0x000000f805067223 */ /* 0x000fe20000010006 */
[----:B------:R-:W-:Y:S01]  /*0f70*/  FFMA.FTZ R5, R197, R236, R198 ;  /* 0x000000ecc5057223 */ /* 0x000fe200000100c6 */
[----:B------:R-:W-:Y:S01]  /*0f80*/  FMUL.FTZ R198, R185, UR17 ;  /* 0x00000011b9c67c20 */ /* 0x000fe20008410000 */
[----:B------:R-:W-:Y:S01]  /*0f90*/  FFMA.FTZ R193, R193, R180, R176 ;  /* 0x000000b4c1c17223 */ /* 0x000fe200000100b0 */
[----:B------:R-:W-:Y:S01]  /*0fa0*/  FMUL.FTZ R197, R184, UR17 ;  /* 0x00000011b8c57c20 */ /* 0x000fe20008410000 */
[----:B------:R-:W-:Y:S01]  /*0fb0*/  SHF.L.U32 R177, R177, 0x10, RZ ;  /* 0x00000010b1b17819 */ /* 0x000fe200000006ff */
[----:B------:R-:W-:Y:S01]  /*0fc0*/  FADD.FTZ R186, -R231, R186 ;  /* 0x000000bae7ba7221 */ /* 0x000fe20000010100 */
[----:B------:R-:W-:Y:S01]  /*0fd0*/  SHF.L.U32 R176, R33, 0x10, RZ ;  /* 0x0000001021b07819 */ /* 0x000fe200000006ff */
[----:B------:R-:W-:Y:S01]  /*0fe0*/  FADD.FTZ R121, R121, R200 ;  /* 0x000000c879797221 */ /* 0x000fe20000010000 */
[----:B------:R-:W-:Y:S01]  /*0ff0*/  FFMA.FTZ R97, R198, R200, R97 ;  /* 0x000000c8c6617223 */ /* 0x000fe20000010061 */
[----:B------:R-:W-:Y:S01]  /*1000*/  FADD.FTZ R120, R120, R203 ;  /* 0x000000cb78787221 */ /* 0x000fe20000010000 */
[----:B------:R-:W-:Y:S01]  /*1010*/  FFMA.FTZ R96, R197, R203, R96 ;  /* 0x000000cbc5607223 */ /* 0x000fe20000010060 */
[----:B------:R-:W-:Y:S01]  /*1020*/  SHF.L.U32 R181, R181, 0x10, RZ ;  /* 0x00000010b5b57819 */ /* 0x000fe200000006ff */
[----:B------:R-:W-:Y:S01]  /*1030*/  FMUL.FTZ R185, R176, R177 ;  /* 0x000000b1b0b97220 */ /* 0x000fe20000410000 */
[----:B------:R-:W-:Y:S01]  /*1040*/  SHF.L.U32 R200, R29, 0x10, RZ ;  /* 0x000000101dc87819 */ /* 0x000fe200000006ff */
[----:B------:R-:W-:Y:S01]  /*1050*/  FMUL.FTZ R203, R186, UR17 ;  /* 0x00000011bacb7c20 */ /* 0x000fe20008410000 */
[----:B------:R-:W-:Y:S01]  /*1060*/  FADD.FTZ R187, -R231, R187 ;  /* 0x000000bbe7bb7221 */ /* 0x000fe20000010100 */
[----:B------:R-:W-:Y:S01]  /*1070*/  FADD.FTZ R73, R73, R204 ;  /* 0x000000cc49497221 */ /* 0x000fe20000010000 */
[----:B------:R-:W-:Y:S01]  /*1080*/  FFMA.FTZ R53, R198, R204, R53 ;  /* 0x000000ccc6357223 */ /* 0x000fe20000010035 */
[-C--:B------:R-:W-:Y:S01]  /*1090*/  FFMA.FTZ R200, R200, R181.reuse, R185 ;  /* 0x000000b5c8c87223 */ /* 0x080fe200000100b9 */
[----:B------:R-:W-:Y:S01]  /*10a0*/  FADD.FTZ R74, R74, R181 ;  /* 0x000000b54a4a7221 */ /* 0x000fe20000010000 */
[----:B------:R-:W-:Y:S01]  /*10b0*/  FFMA.FTZ R54, R203, R181, R54 ;  /* 0x000000b5cb367223 */ /* 0x000fe20000010036 */
[----:B------:R-:W-:Y:S01]  /*10c0*/  FMUL.FTZ R204, R187, UR17 ;  /* 0x00000011bbcc7c20 */ /* 0x000fe20008410000 */
[----:B------:R-:W-:-:S02]  /*10d0*/  SHF.L.U32 R181, R178, 0x10, RZ ;  /* 0x00000010b2b57819 */ /* 0x000fc400000006ff */
        /* <DEDUP_REMOVED lines=8> */
[----:B------:R-:W-:Y:S01]  /*1160*/  FADD.FTZ R188, -R231, R188 ;  /* 0x000000bce7bc7221 */ /* 0x000fe20000010100 */
[----:B------:R-:W-:-:S03]  /*1170*/  SHF.L.U32 R176, R35, 0x10, RZ ;  /* 0x0000001023b07819 */ /* 0x000fc600000006ff */
[-C--:B------:R-:W-:Y:S01]  /*1180*/  FFMA.FTZ R208, R208, R177.reuse, R185 ;  /* 0x000000b1d0d07223 */ /* 0x080fe200000100b9 */
[----:B------:R-:W-:Y:S01]  /*1190*/  FMUL.FTZ R211, R188, UR17 ;  /* 0x00000011bcd37c20 */ /* 0x000fe20008410000 */
[----:B------:R-:W-:Y:S01]  /*11a0*/  SHF.L.U32 R185, R179, 0x10, RZ ;  /* 0x00000010b3b97819 */ /* 0x000fe200000006ff */
[----:B------:R-:W-:Y:S01]  /*11b0*/  FADD.FTZ R76, R76, R177 ;  /* 0x000000b14c4c7221 */ /* 0x000fe20000010000 */
[----:B------:R-:W-:Y:S01]  /*11c0*/  SHF.L.U32 R183, R183, 0x10, RZ ;  /* 0x00000010b7b77819 */ /* 0x000fe200000006ff */
[----:B------:R-:W-:Y:S01]  /*11d0*/  FFMA.FTZ R56, R211, R177, R56 ;  /* 0x000000b1d3387223 */ /* 0x000fe20000010038 */
[----:B------:R-:W-:Y:S01]  /*11e0*/  FADD.FTZ R177, RZ, R193 ;  /* 0x000000c1ffb17221 */ /* 0x000fe20000010000 */
[----:B------:R-:W-:Y:S01]  /*11f0*/  FMUL.FTZ R176, R176, R185 ;  /* 0x000000b9b0b07220 */ /* 0x000fe20000410000 */
[----:B------:R-:W-:Y:S02]  /*1200*/  FFMA.FTZ R179, R197, R193, RZ ;  /* 0x000000c1c5b37223 */ /* 0x000fe400000100ff */
[----:B------:R-:W-:Y:S01]  /*1210*/  FADD.FTZ R177, R177, R8 ;  /* 0x00000008b1b17221 */ /* 0x000fe20000010000 */
[----:B------:R-:W-:Y:S01]  /*1220*/  FFMA.FTZ R221, R221, R183, R176 ;  /* 0x000000b7dddd7223 */ /* 0x000fe200000100b0 */
[----:B------:R-:W-:-:S02]  /*1230*/  FFMA.FTZ R176, R198, R8, R179 ;  /* 0x00000008c6b07223 */ /* 0x000fc400000100b3 */
[----:B------:R-:W-:Y:S02]  /*1240*/  FADD.FTZ R178, R177, R200 ;  /* 0x000000c8b1b27221 */ /* 0x000fe40000010000 */
[----:B------:R-:W-:Y:S01]  /*1250*/  FFMA.FTZ R177, R203, R200, R176 ;  /* 0x000000c8cbb17223 */ /* 0x000fe200000100b0 */
[----:B------:R-:W-:Y:S01]  /*1260*/  FADD.FTZ R189, -R231, R189 ;  /* 0x000000bde7bd7221 */ /* 0x000fe20000010100 */
[----:B------:R-:W-:Y:S02]  /*1270*/  FADD.FTZ R179, R178, R7 ;  /* 0x00000007b2b37221 */ /* 0x000fe40000010000 */
[C---:B------:R-:W-:Y:S01]  /*1280*/  FFMA.FTZ R176, R204.reuse, R7, R177 ;  /* 0x00000007ccb07223 */ /* 0x040fe200000100b1 */
[----:B------:R-:W-:Y:S01]  /*1290*/  FADD.FTZ R75, R75, R216 ;  /* 0x000000d84b4b7221 */ /* 0x000fe20000010000 */
[----:B------:R-:W-:Y:S01]  /*12a0*/  FFMA.FTZ R55, R204, R216, R55 ;  /* 0x000000d8cc377223 */ /* 0x000fe20000010037 */
[----:B------:R-:W-:Y:S01]  /*12b0*/  FMUL.FTZ R216, R189, UR17 ;  /* 0x00000011bdd87c20 */ /* 0x000fe20008410000 */
[----:B------:R-:W-:Y:S01]  /*12c0*/  FADD.FTZ R190, -R231, R190 ;  /* 0x000000bee7be7221 */ /* 0x000fe20000010100 */
[----:B------:R-:W-:Y:S01]  /*12d0*/  FADD.FTZ R179, R179, R208 ;  /* 0x000000d0b3b37221 */ /* 0x000fe20000010000 */
[----:B------:R-:W-:Y:S01]  /*12e0*/  FFMA.FTZ R177, R211, R208, R176 ;  /* 0x000000d0d3b17223 */ /* 0x000fe200000100b0 */
[----:B------:R-:W-:Y:S01]  /*12f0*/  FADD.FTZ R191, -R231, R191 ;  /* 0x000000bfe7bf7221 */ /* 0x000fe20000010100 */
[----:B------:R-:W-:Y:S01]  /*1300*/  FMUL.FTZ R229, R190, UR17 ;  /* 0x00000011bee57c20 */ /* 0x000fe20008410000 */
[----:B------:R-:W-:Y:S01]  /*1310*/  FADD.FTZ R176, R179, R6 ;  /* 0x00000006b3b07221 */ /* 0x000fe20000010000 */
[C---:B------:R-:W-:Y:S01]  /*1320*/  FFMA.FTZ R178, R216.reuse, R6, R177 ;  /* 0x00000006d8b27223 */ /* 0x040fe200000100b1 */
[----:B------:R-:W-:Y:S01]  /*1330*/  FADD.FTZ R125, R125, R230 ;  /* 0x000000e67d7d7221 */ /* 0x000fe20000010000 */
[----:B------:R-:W-:Y:S01]  /*1340*/  FFMA.FTZ R101, R216, R230, R101 ;  /* 0x000000e6d8657223 */ /* 0x000fe20000010065 */
[----:B------:R-:W-:Y:S01]  /*1350*/  FMUL.FTZ R230, R191, UR17 ;  /* 0x00000011bfe67c20 */ /* 0x000fe20008410000 */
        /* <DEDUP_REMOVED lines=19> */
.L_x_1112:
[----:B----4-:R-:W-:Y:S05]  /*1490*/  BSYNC.RECONVERGENT B0 ;  /* 0x0000000000007941 */ /* 0x010fea0003800200 */
.L_x_1111:
        /* <DEDUP_REMOVED lines=14> */
[----:B------:R-:W-:Y:S01]  /*1580*/  ISETP.NE.U32.AND P0, PT, RZ, UR26, PT ;  /* 0x0000001aff007c0c */ /* 0x000fe2000bf05070 */
[----:B0-----:R-:W-:Y:S01]  /*1590*/  IMAD.WIDE.U32 R194, R234, 0x8, R194 ;  /* 0x00000008eac27825 */ /* 0x001fe200078e00c2 */
[----:B------:R-:W-:Y:S02]  /*15a0*/  ISETP.NE.AND.EX P1, PT, RZ, UR21, PT, P1 ;  /* 0x00000015ff007c0c */ /* 0x000fe4000bf25310 */
[----:B------:R-:W-:-:S11]  /*15b0*/  ISETP.NE.AND.EX P0, PT, RZ, UR27, PT, P0 ;  /* 0x0000001bff007c0c */ /* 0x000fd6000bf05300 */
[----:B------:R-:W0:Y:S08]  /*15c0*/  @P1 LDC.64 R2, c[0x0][0x3b8] ;  /* 0x0000ee00ff021b82 */ /* 0x000e300000000a00 */
[----:B------:R-:W1:Y:S01]  /*15d0*/  @P0 LDC.64 R238, c[0x0][0x438] ;  /* 0x00010e00ffee0b82 */ /* 0x000e620000000a00 */
[----:B------:R-:W-:Y:S02]  /*15e0*/  PRMT R201, R40, 0x7632, R201 ;  /* 0x0000763228c97816 */ /* 0x000fe400000000c9 */
[----:B------:R-:W-:-:S02]  /*15f0*/  PRMT R207, R41, 0x7632, R207 ;  /* 0x0000763229cf7816 */ /* 0x000fc400000000cf */
[----:B------:R-:W-:Y:S02]  /*1600*/  PRMT R4, R36, 0x7632, R4 ;  /* 0x0000763224047816 */ /* 0x000fe40000000004 */
[----:B------:R-:W-:Y:S02]  /*1610*/  SHF.L.U32 R201, R201, 0x10, RZ ;  /* 0x00000010c9c97819 */ /* 0x000fe400000006ff */
[----:B------:R-:W-:Y:S01]  /*1620*/  SHF.L.U32 R207, R207, 0x10, RZ ;  /* 0x00000010cfcf7819 */ /* 0x000fe200000006ff */
[----:B0-----:R-:W-:Y:S01]  /*1630*/  @P1 IMAD.WIDE.U32 R2, R234, 0x8, R2 ;  /* 0x00000008ea021825 */ /* 0x001fe200078e0002 */
[----:B------:R-:W-:-:S04]  /*1640*/  PRMT R209, R43, 0x7632, R209 ;  /* 0x000076322bd17816 */ /* 0x000fc800000000d1 */
[----:B------:R0:W5:Y:S01]  /*1650*/  @P1 LDG.E.64 R244, desc[UR10][R2.64] ;  /* 0x0000000a02f41981 */ /* 0x000162000c1e1b00 */
[----:B-1----:R-:W-:Y:S01]  /*1660*/  @P0 IMAD.WIDE.U32 R248, R234, 0x20, R238 ;  /* 0x00000020eaf80825 */ /* 0x002fe200078e00ee */
[----:B------:R-:W-:Y:S02]  /*1670*/  SHF.L.U32 R4, R4, 0x10, RZ ;  /* 0x0000001004047819 */ /* 0x000fe400000006ff */
[----:B------:R1:W5:Y:S04]  /*1680*/  LDG.E.64 R238, desc[UR10][R194.64] ;  /* 0x0000000ac2ee7981 */ /* 0x000368000c1e1b00 */
[----:B------:R-:W5:Y:S01]  /*1690*/  @P0 LDG.E.128 R24, desc[UR10][R248.64] ;  /* 0x0000000af8180981 */ /* 0x000f62000c1e1d00 */
[----:B0-----:R-:W-:-:S03]  /*16a0*/  PRMT R3, R37, 0x7632, R3 ;  /* 0x0000763225037816 */ /* 0x001fc60000000003 */
[----:B------:R0:W5:Y:S01]  /*16b0*/  @P0 LDG.E.128 R20, desc[UR10][R248.64+0x10] ;  /* 0x0000100af8140981 */ /* 0x000162000c1e1d00 */
[----:B------:R-:W-:Y:S02]  /*16c0*/  SHF.L.U32 R3, R3, 0x10, RZ ;  /* 0x0000001003037819 */ /* 0x000fe400000006ff */
[----:B------:R-:W-:Y:S02]  /*16d0*/  SHF.L.U32 R209, R209, 0x10, RZ ;  /* 0x00000010d1d17819 */ /* 0x000fe400000006ff */
[----:B-1----:R-:W-:-:S04]  /*16e0*/  PRMT R195, R38, 0x7632, R195 ;  /* 0x0000763226c37816 */ /* 0x002fc800000000c3 */
[----:B------:R-:W-:Y:S02]  /*16f0*/  SHF.L.U32 R195, R195, 0x10, RZ ;  /* 0x00000010c3c37819 */ /* 0x000fe400000006ff */
[----:B------:R-:W-:Y:S02]  /*1700*/  SHF.L.U32 R194, R36, 0x10, RZ ;  /* 0x0000001024c27819 */ /* 0x000fe400000006ff */
[----:B------:R-:W-:Y:S02]  /*1710*/  IADD3 R234, PT, PT, R234, 0x100, RZ ;  /* 0x00000100eaea7810 */ /* 0x000fe40007ffe0ff */
[----:B---3--:R-:W-:Y:S02]  /*1720*/  PRMT R202, R176, 0x7632, R202 ;  /* 0x00007632b0ca7816 */ /* 0x008fe400000000ca */
[----:B------:R-:W-:Y:S02]  /*1730*/  PRMT R214, R177, 0x7632, R214 ;  /* 0x00007632b1d67816 */ /* 0x000fe400000000d6 */
[----:B------:R-:W-:-:S02]  /*1740*/  SHF.L.U32 R202, R202, 0x10, RZ ;  /* 0x00000010caca7819 */ /* 0x000fc400000006ff */
[----:B------:R-:W-:Y:S02]  /*1750*/  SHF.L.U32 R214, R214, 0x10, RZ ;  /* 0x00000010d6d67819 */ /* 0x000fe400000006ff */
[----:B----4-:R-:W-:Y:S02]  /*1760*/  PRMT R199, R180, 0x7632, R199 ;  /* 0x00007632b4c77816 */ /* 0x010fe400000000c7 */
[----:B------:R-:W-:Y:S02]  /*1770*/  PRMT R252, R181, 0x7632, R252 ;  /* 0x00007632b5fc7816 */ /* 0x000fe400000000fc */
[----:B0-----:R-:W-:Y:S01]  /*1780*/  PRMT R248, R179, 0x7632, R248 ;  /* 0x00007632b3f87816 */ /* 0x001fe200000000f8 */
[----:B------:R-:W-:Y:S01]  /*1790*/  FMUL.FTZ R201, R201, R202 ;  /* 0x000000cac9c97220 */ /* 0x000fe20000410000 */
[----:B------:R-:W-:Y:S01]  /*17a0*/  SHF.L.U32 R199, R199, 0x10, RZ ;  /* 0x00000010c7c77819 */ /* 0x000fe200000006ff */
[----:B------:R-:W-:Y:S01]  /*17b0*/  FMUL.FTZ R0, R207, R214 ;  /* 0x000000d6cf007220 */ /* 0x000fe20000410000 */
[----:B------:R-:W-:-:S02]  /*17c0*/  SHF.L.U32 R252, R252, 0x10, RZ ;  /* 0x00000010fcfc7819 */ /* 0x000fc400000006ff */
[----:B------:R-:W-:Y:S02]  /*17d0*/  SHF.L.U32 R248, R248, 0x10, RZ ;  /* 0x00000010f8f87819 */ /* 0x000fe400000006ff */
[----:B------:R-:W-:Y:S02]  /*17e0*/  PRMT R207, R39, 0x7632, R207 ;  /* 0x0000763227cf7816 */ /* 0x000fe400000000cf */
[----:B------:R-:W-:Y:S01]  /*17f0*/  PRMT R250, R183, 0x7632, R250 ;  /* 0x00007632b7fa7816 */ /* 0x000fe200000000fa */
[--C-:B------:R-:W-:Y:S01]  /*1800*/  FFMA.FTZ R4, R4, R199, R201.reuse ;  /* 0x000000c704047223 */ /* 0x100fe200000100c9 */
[----:B------:R-:W-:Y:S01]  /*1810*/  PRMT R201, R42, 0x7632, R201 ;  /* 0x000076322ac97816 */ /* 0x000fe200000000c9 */
[----:B------:R-:W-:Y:S01]  /*1820*/  FFMA.FTZ R3, R3, R252, R0 ;  /* 0x000000fc03037223 */ /* 0x000fe20000010000 */
[----:B------:R-:W-:Y:S01]  /*1830*/  PRMT R220, R178, 0x7632, R220 ;  /* 0x00007632b2dc7816 */ /* 0x000fe200000000dc */
[----:B------:R-:W-:Y:S01]  /*1840*/  FMUL.FTZ R0, R209, R248 ;  /* 0x000000f8d1007220 */ /* 0x000fe20000410000 */
[----:B------:R-:W-:-:S02]  /*1850*/  SHF.L.U32 R207, R207, 0x10, RZ ;  /* 0x00000010cfcf7819 */ /* 0x000fc400000006ff */
[----:B------:R-:W-:Y:S02]  /*1860*/  SHF.L.U32 R250, R250, 0x10, RZ ;  /* 0x00000010fafa7819 */ /* 0x000fe400000006ff */
[----:B------:R-:W-:Y:S02]  /*1870*/  SHF.L.U32 R201, R201, 0x10, RZ ;  /* 0x00000010c9c97819 */ /* 0x000fe400000006ff */
[----:B------:R-:W-:Y:S02]  /*1880*/  SHF.L.U32 R220, R220, 0x10, RZ ;  /* 0x00000010dcdc7819 */ /* 0x000fe400000006ff */
[----:B------:R-:W-:Y:S01]  /*1890*/  PRMT R228, R182, 0x7632, R228 ;  /* 0x00007632b6e47816 */ /* 0x000fe200000000e4 */
[----:B------:R-:W-:Y:S01]  /*18a0*/  FFMA.FTZ R0, R207, R250, R0 ;  /* 0x000000facf007223 */ /* 0x000fe20000010000 */
[----:B------:R-:W-:Y:S01]  /*18b0*/  SHF.L.U32 R207, R176, 0x10, RZ ;  /* 0x00000010b0cf7819 */ /* 0x000fe200000006ff */
[----:B------:R-:W-:Y:S01]  /*18c0*/  FMUL.FTZ R2, R201, R220 ;  /* 0x000000dcc9027220 */ /* 0x000fe20000410000 */
[----:B------:R-:W-:Y:S01]  /*18d0*/  SHF.L.U32 R228, R228, 0x10, RZ ;  /* 0x00000010e4e47819 */ /* 0x000fe200000006ff */
[C---:B--2---:R-:W-:Y:S01]  /*18e0*/  FADD.FTZ R185, -R231.reuse, R185 ;  /* 0x000000b9e7b97221 */ /* 0x044fe20000010100 */
[----:B------:R-:W-:Y:S01]  /*18f0*/  SHF.L.U32 R176, R40, 0x10, RZ ;  /* 0x0000001028b07819 */ /* 0x000fe200000006ff */
[----:B------:R-:W-:Y:S01]  /*1900*/  FADD.FTZ R184, -R231, R184 ;  /* 0x000000b8e7b87221 */ /* 0x000fe20000010100 */
[----:B------:R-:W-:Y:S01]  /*1910*/  SHF.L.U32 R201, R180, 0x10, RZ ;  /* 0x00000010b4c97819 */ /* 0x000fe200000006ff */
[----:B------:R-:W-:Y:S01]  /*1920*/  FFMA.FTZ R2, R195, R228, R2 ;  /* 0x000000e4c3027223 */ /* 0x000fe20000010002 */
[----:B------:R-:W-:Y:S01]  /*1930*/  FMUL.FTZ R196, R185, UR17 ;  /* 0x00000011b9c47c20 */ /* 0x000fe20008410000 */
[----:B------:R-:W-:Y:S01]  /*1940*/  FMUL.FTZ R209, R176, R207 ;  /* 0x000000cfb0d17220 */ /* 0x000fe20000410000 */
[----:B------:R-:W-:Y:S01]  /*1950*/  FMUL.FTZ R195, R184, UR17 ;  /* 0x00000011b8c37c20 */ /* 0x000fe20008410000 */
[----:B------:R-:W-:Y:S01]  /*1960*/  SHF.L.U32 R177, R177, 0x10, RZ ;  /* 0x00000010b1b17819 */ /* 0x000fe200000006ff */
[----:B------:R-:W-:Y:S01]  /*1970*/  FADD.FTZ R186, -R231, R186 ;  /* 0x000000bae7ba7221 */ /* 0x000fe20000010100 */
[----:B------:R-:W-:Y:S01]  /*1980*/  SHF.L.U32 R176, R41, 0x10, RZ ;  /* 0x0000001029b07819 */ /* 0x000fe200000006ff */
[----:B------:R-:W-:Y:S01]  /*1990*/  FADD.FTZ R161, R161, R199 ;  /* 0x000000c7a1a17221 */ /* 0x000fe20000010000 */
[----:B------:R-:W-:Y:S01]  /*19a0*/  FFMA.FTZ R81, R196, R199, R81 ;  /* 0x000000c7c4517223 */ /* 0x000fe20000010051 */
[-C--:B------:R-:W-:Y:S01]  /*19b0*/  FFMA.FTZ R194, R194, R201.reuse, R209 ;  /* 0x000000c9c2c27223 */ /* 0x080fe200000100d1 */
[----:B------:R-:W-:Y:S01]  /*19c0*/  FADD.FTZ R160, R160, R201 ;  /* 0x000000c9a0a07221 */ /* 0x000fe20000010000 */
[----:B------:R-:W-:Y:S01]  /*19d0*/  FFMA.FTZ R80, R195, R201, R80 ;  /* 0x000000c9c3507223 */ /* 0x000fe20000010050 */
[----:B------:R-:W-:Y:S01]  /*19e0*/  SHF.L.U32 R181, R181, 0x10, RZ ;  /* 0x00000010b5b57819 */ /* 0x000fe200000006ff */
[----:B------:R-:W-:Y:S01]  /*19f0*/  FMUL.FTZ R176, R176, R177 ;  /* 0x000000b1b0b07220 */ /* 0x000fe20000410000 */
[----:B------:R-:W-:Y:S01]  /*1a00*/  SHF.L.U32 R199, R37, 0x10, RZ ;  /* 0x0000001025c77819 */ /* 0x000fe200000006ff */
[----:B------:R-:W-:Y:S01]  /*1a10*/  FMUL.FTZ R201, R186, UR17 ;  /* 0x00000011bac97c20 */ /* 0x000fe20008410000 */
[----:B------:R-:W-:Y:S01]  /*1a20*/  FADD.FTZ R106, R106, R177 ;  /* 0x000000b16a6a7221 */ /* 0x000fe20000010000 */
[----:B------:R-:W-:-:S02]  /*1a30*/  FADD.FTZ R187, -R231, R187 ;  /* 0x000000bbe7bb7221 */ /* 0x000fc40000010100 */
[----:B------:R-:W-:Y:S01]  /*1a40*/  FFMA.FTZ R199, R199, R181, R176 ;  /* 0x000000b5c7c77223 */ /* 0x000fe200000100b0 */
[----:B------:R-:W-:Y:S01]  /*1a50*/  FFMA.FTZ R130, R201, R177, R130 ;  /* 0x000000b1c9827223 */ /* 0x000fe20000010082 */
[----:B------:R-:W-:Y:S02]  /*1a60*/  SHF.L.U32 R177, R178, 0x10, RZ ;  /* 0x00000010b2b17819 */ /* 0x000fe400000006ff */
[----:B------:R-:W-:Y:S01]  /*1a70*/  SHF.L.U32 R176, R42, 0x10, RZ ;  /* 0x000000102ab07819 */ /* 0x000fe200000006ff */
[----:B------:R-:W-:Y:S01]  /*1a80*/  FADD.FTZ R104, R104, R207 ;  /* 0x000000cf68687221 */ /* 0x000fe20000010000 */
[----:B------:R-:W-:Y:S01]  /*1a90*/  FFMA.FTZ R128, R195, R207, R128 ;  /* 0x000000cfc3807223 */ /* 0x000fe20000010080 */
[----:B------:R-:W-:Y:S01]  /*1aa0*/  FADD.FTZ R105, R105, R202 ;  /* 0x000000ca69697221 */ /* 0x000fe20000010000 */
[----:B------:R-:W-:Y:S01]  /*1ab0*/  FFMA.FTZ R129, R196, R202, R129 ;  /* 0x000000cac4817223 */ /* 0x000fe20000010081 */
[----:B------:R-:W-:Y:S01]  /*1ac0*/  FMUL.FTZ R202, R187, UR17 ;  /* 0x00000011bbca7c20 */ /* 0x000fe20008410000 */
[----:B------:R-:W-:Y:S01]  /*1ad0*/  SHF.L.U32 R182, R182, 0x10, RZ ;  /* 0x00000010b6b67819 */ /* 0x000fe200000006ff */
[----:B------:R-:W-:Y:S01]  /*1ae0*/  FMUL.FTZ R176, R176, R177 ;  /* 0x000000b1b0b07220 */ /* 0x000fe20000410000 */
[----:B------:R-:W-:Y:S01]  /*1af0*/  SHF.L.U32 R207, R38, 0x10, RZ ;  /* 0x0000001026cf7819 */ /* 0x000fe200000006ff */
[C---:B------:R-:W-:Y:S01]  /*1b00*/  FADD.FTZ R189, -R231.reuse, R189 ;  /* 0x000000bde7bd7221 */ /* 0x040fe20000010100 */
[----:B------:R-:W-:Y:S01]  /*1b10*/  FADD.FTZ R188, -R231, R188 ;  /* 0x000000bce7bc7221 */ /* 0x000fe20000010100 */
[----:B------:R-:W-:Y:S01]  /*1b20*/  FADD.FTZ R107, R107, R214 ;  /* 0x000000d66b6b7221 */ /* 0x000fe20000010000 */
[----:B------:R-:W-:Y:S01]  /*1b30*/  FFMA.FTZ R131, R202, R214, R131 ;  /* 0x000000d6ca837223 */ /* 0x000fe20000010083 */
[----:B------:R-:W-:Y:S01]  /*1b40*/  FFMA.FTZ R207, R207, R182, R176 ;  /* 0x000000b6cfcf7223 */ /* 0x000fe200000100b0 */
[----:B------:R-:W-:Y:S01]  /*1b50*/  FMUL.FTZ R214, R189, UR17 ;  /* 0x00000011bdd67c20 */ /* 0x000fe20008410000 */
        /* <DEDUP_REMOVED lines=10> */
[----:B------:R-:W-:-:S04]  /*1c00*/  FADD.FTZ R235, R235, R194 ;  /* 0x000000c2ebeb7221 */ /* 0x000fc80000010000 */
[----:B------:R-:W-:Y:S01]  /*1c10*/  FFMA.FTZ R220, R220, R183, R177 ;  /* 0x000000b7dcdc7223 */ /* 0x000fe200000100b1 */
[----:B------:R-:W-:Y:S01]  /*1c20*/  FFMA.FTZ R177, R195, R194, R236 ;  /* 0x000000c2c3b17223 */ /* 0x000fe200000100ec */
[----:B------:R-:W-:-:S03]  /*1c30*/  FADD.FTZ R176, R235, R4 ;  /* 0x00000004ebb07221 */ /* 0x000fc60000010000 */
[----:B------:R-:W-:Y:S01]  /*1c40*/  FFMA.FTZ R178, R196, R4, R177 ;  /* 0x00000004c4b27223 */ /* 0x000fe200000100b1 */
[----:B------:R-:W-:Y:S01]  /*1c50*/  FADD.FTZ R190, -R231, R190 ;  /* 0x000000bee7be7221 */ /* 0x000fe20000010100 */
[----:B------:R-:W-:Y:S02]  /*1c60*/  FADD.FTZ R176, R176, R199 ;  /* 0x000000c7b0b07221 */ /* 0x000fe40000010000 */
[----:B------:R-:W-:Y:S01]  /*1c70*/  FFMA.FTZ R177, R201, R199, R178 ;  /* 0x000000c7c9b17223 */ /* 0x000fe200000100b2 */
[----:B------:R-:W-:Y:S01]  /*1c80*/  FMUL.FTZ R223, R190, UR17 ;  /* 0x00000011bedf7c20 */ /* 0x000fe20008410000 */
[----:B------:R-:W-:Y:S02]  /*1c90*/  FADD.FTZ R176, R176, R3 ;  /* 0x00000003b0b07221 */ /* 0x000fe40000010000 */
[----:B------:R-:W-:Y:S01]  /*1ca0*/  FFMA.FTZ R178, R202, R3, R177 ;  /* 0x00000003cab27223 */ /* 0x000fe200000100b1 */
[----:B------:R-:W-:Y:S01]  /*1cb0*/  FADD.FTZ R110, R110, R179 ;  /* 0x000000b36e6e7221 */ /* 0x000fe20000010000 */
[----:B------:R-:W-:Y:S01]  /*1cc0*/  FFMA.FTZ R134, R223, R179, R134 ;  /* 0x000000b3df867223 */ /* 0x000fe20000010086 */
[----:B------:R-:W-:Y:S01]  /*1cd0*/  FADD.FTZ R177, R176, R207 ;  /* 0x000000cfb0b17221 */ /* 0x000fe20000010000 */
[----:B------:R-:W-:Y:S01]  /*1ce0*/  FFMA.FTZ R179, R209, R207, R178 ;  /* 0x000000cfd1b37223 */ /* 0x000fe200000100b2 */
[----:B------:R-:W-:-:S02]  /*1cf0*/  FADD.FTZ R191, -R231, R191 ;  /* 0x000000bfe7bf7221 */ /* 0x000fc40000010100 */
        /* <DEDUP_REMOVED lines=21> */
.L_x_1114:
[----:B------:R-:W-:Y:S05]  /*1e50*/  BSYNC.RECONVERGENT B0 ;  /* 0x0000000000007941 */ /* 0x000fea0003800200 */
.L_x_1113:
        /* <DEDUP_REMOVED lines=14> */
[----:B------:R-:W-:Y:S02]  /*1f40*/  ISETP.NE.AND.EX P1, PT, RZ, UR21, PT, P1 ;  /* 0x00000015ff007c0c */ /* 0x000fe4000bf25310 */
[----:B------:R-:W-:-:S11]  /*1f50*/  SHF.L.U32 R192, R48, 0x10, RZ ;  /* 0x0000001030c07819 */ /* 0x000fd600000006ff */
[----:B------:R-:W1:Y:S01]  /*1f60*/  @P1 LDC.64 R212, c[0x0][0x3b8] ;  /* 0x0000ee00ffd41b82 */ /* 0x000e620000000a00 */
[----:B------:R-:W-:Y:S02]  /*1f70*/  SHF.L.U32 R217, R11, 0x10, RZ ;  /* 0x000000100bd97819 */ /* 0x000fe400000006ff */
[----:B------:R-:W-:-:S04]  /*1f80*/  ISETP.NE.U32.AND P0, PT, RZ, UR26, PT ;  /* 0x0000001aff007c0c */ /* 0x000fc8000bf05070 */
[----:B------:R-:W-:Y:S01]  /*1f90*/  ISETP.NE.AND.EX P0, PT, RZ, UR27, PT, P0 ;  /* 0x0000001bff007c0c */ /* 0x000fe2000bf05300 */
[----:B0-----:R-:W-:-:S05]  /*1fa0*/  IMAD.WIDE.U32 R218, R234, 0x8, R218 ;  /* 0x00000008eada7825 */ /* 0x001fca00078e00da */
[----:B------:R-:W5:Y:S07]  /*1fb0*/  LDG.E.64 R232, desc[UR10][R218.64] ;  /* 0x0000000adae87981 */ /* 0x000f6e000c1e1b00 */
[----:B------:R-:W0:Y:S01]  /*1fc0*/  @P0 LDC.64 R224, c[0x0][0x438] ;  /* 0x00010e00ffe00b82 */ /* 0x000e220000000a00 */
[----:B-1----:R-:W-:-:S05]  /*1fd0*/  @P1 IMAD.WIDE.U32 R212, R234, 0x8, R212 ;  /* 0x00000008ead41825 */ /* 0x002fca00078e00d4 */
[----:B------:R1:W5:Y:S02]  /*1fe0*/  @P1 LDG.E.64 R242, desc[UR10][R212.64] ;  /* 0x0000000ad4f21981 */ /* 0x000364000c1e1b00 */
[----:B-1----:R-:W-:Y:S02]  /*1ff0*/  SHF.L.U32 R213, R13, 0x10, RZ ;  /* 0x000000100dd57819 */ /* 0x002fe400000006ff */
[----:B------:R-:W-:Y:S01]  /*2000*/  SHF.L.U32 R218, R46, 0x10, RZ ;  /* 0x000000102eda7819 */ /* 0x000fe200000006ff */
[----:B0-----:R-:W-:-:S05]  /*2010*/  @P0 IMAD.WIDE.U32 R224, R234, 0x20, R224 ;  /* 0x00000020eae00825 */ /* 0x001fca00078e00e0 */
[----:B------:R-:W5:Y:S04]  /*2020*/  @P0 LDG.E.128 R168, desc[UR10][R224.64] ;  /* 0x0000000ae0a80981 */ /* 0x000f68000c1e1d00 */
[----:B------:R0:W5:Y:S02]  /*2030*/  @P0 LDG.E.128 R172, desc[UR10][R224.64+0x10] ;  /* 0x0000100ae0ac0981 */ /* 0x000164000c1e1d00 */
[----:B0-----:R-:W-:Y:S02]  /*2040*/  SHF.L.U32 R224, R16, 0x10, RZ ;  /* 0x0000001010e07819 */ /* 0x001fe400000006ff */
[C---:B---3--:R-:W-:Y:S02]  /*2050*/  PRMT R205, R176.reuse, 0x7632, R205 ;  /* 0x00007632b0cd7816 */ /* 0x048fe400000000cd */
[----:B------:R-:W-:-:S02]  /*2060*/  SHF.L.U32 R215, R176, 0x10, RZ ;  /* 0x00000010b0d77819 */ /* 0x000fc400000006ff */
[----:B------:R-:W-:Y:S02]  /*2070*/  SHF.L.U32 R176, R205, 0x10, RZ ;  /* 0x00000010cdb07819 */ /* 0x000fe400000006ff */
[----:B----4-:R-:W-:Y:S01]  /*2080*/  PRMT R19, R180, 0x7632, R19 ;  /* 0x00007632b4137816 */ /* 0x010fe20000000013 */
[----:B------:R-:W-:Y:S01]  /*2090*/  FMUL.FTZ R192, R192, R215 ;  /* 0x000000d7c0c07220 */ /* 0x000fe20000410000 */
[----:B------:R-:W-:Y:S02]  /*20a0*/  SHF.L.U32 R180, R180, 0x10, RZ ;  /* 0x00000010b4b47819 */ /* 0x000fe400000006ff */
[----:B------:R-:W-:Y:S02]  /*20b0*/  SHF.L.U32 R210, R19, 0x10, RZ ;  /* 0x0000001013d27819 */ /* 0x000fe400000006ff */
[----:B------:R-:W-:Y:S01]  /*20c0*/  SHF.L.U32 R19, R44, 0x10, RZ ;  /* 0x000000102c137819 */ /* 0x000fe200000006ff */
[----:B------:R-:W-:Y:S01]  /*20d0*/  FMUL.FTZ R206, R217, R176 ;  /* 0x000000b0d9ce7220 */ /* 0x000fe20000410000 */
[----:B------:R-:W-:Y:S01]  /*20e0*/  SHF.L.U32 R205, R10, 0x10, RZ ;  /* 0x000000100acd7819 */ /* 0x000fe200000006ff */
[----:B--2---:R-:W-:-:S02]  /*20f0*/  FADD.FTZ R184, -R231, R184 ;  /* 0x000000b8e7b87221 */ /* 0x004fc40000010100 */
[----:B------:R-:W-:Y:S02]  /*2100*/  FFMA.FTZ R19, R19, R180, R192 ;  /* 0x000000b413137223 */ /* 0x000fe400000100c0 */
[----:B------:R-:W-:Y:S01]  /*2110*/  FFMA.FTZ R192, R205, R210, R206 ;  /* 0x000000d2cdc07223 */ /* 0x000fe200000100ce */
[----:B------:R-:W-:Y:S01]  /*2120*/  FMUL.FTZ R205, R184, UR17 ;  /* 0x00000011b8cd7c20 */ /* 0x000fe20008410000 */
[----:B------:R-:W-:Y:S01]  /*2130*/  FADD.FTZ R185, -R231, R185 ;  /* 0x000000b9e7b97221 */ /* 0x000fe20000010100 */
[----:B------:R-:W-:Y:S02]  /*2140*/  FADD.FTZ R88, R88, R180 ;  /* 0x000000b458587221 */ /* 0x000fe40000010000 */
[----:B------:R-:W-:Y:S01]  /*2150*/  FFMA.FTZ R64, R205, R180, R64 ;  /* 0x000000b4cd407223 */ /* 0x000fe20000010040 */
[----:B------:R-:W-:Y:S01]  /*2160*/  PRMT R180, R177, 0x7632, R180 ;  /* 0x00007632b1b47816 */ /* 0x000fe200000000b4 */
[----:B------:R-:W-:Y:S01]  /*2170*/  FMUL.FTZ R206, R185, UR17 ;  /* 0x00000011b9ce7c20 */ /* 0x000fe20008410000 */
[----:B------:R-:W-:-:S02]  /*2180*/  SHF.L.U32 R185, R177, 0x10, RZ ;  /* 0x00000010b1b97819 */ /* 0x000fc400000006ff */
[----:B------:R-:W-:Y:S02]  /*2190*/  PRMT R177, R181, 0x7632, R177 ;  /* 0x00007632b5b17816 */ /* 0x000fe400000000b1 */
        /* <DEDUP_REMOVED lines=10> */
[----:B------:R-:W-:Y:S01]  /*2240*/  FADD.FTZ R187, -R231, R187 ;  /* 0x000000bbe7bb7221 */ /* 0x000fe20000010100 */
[----:B------:R-:W-:Y:S01]  /*2250*/  SHF.L.U32 R181, R181, 0x10, RZ ;  /* 0x00000010b5b57819 */ /* 0x000fe200000006ff */
[----:B------:R-:W-:Y:S01]  /*2260*/  FFMA.FTZ R210, R210, R177, R215 ;  /* 0x000000b1d2d27223 */ /* 0x000fe200000100d7 */
[----:B------:R-:W-:Y:S01]  /*2270*/  SHF.L.U32 R213, R45, 0x10, RZ ;  /* 0x000000102dd57819 */ /* 0x000fe200000006ff */
[----:B------:R-:W-:Y:S01]  /*2280*/  FMUL.FTZ R184, R184, R185 ;  /* 0x000000b9b8b87220 */ /* 0x000fe20000410000 */
[----:B------:R-:W-:Y:S01]  /*2290*/  FMUL.FTZ R215, R186, UR17 ;  /* 0x00000011bad77c20 */ /* 0x000fe20008410000 */
[----:B------:R-:W-:Y:S01]  /*22a0*/  FMUL.FTZ R212, R187, UR17 ;  /* 0x00000011bbd47c20 */ /* 0x000fe20008410000 */
[----:B------:R-:W-:Y:S01]  /*22b0*/  FADD.FTZ R138, R138, R185 ;  /* 0x000000b98a8a7221 */ /* 0x000fe20000010000 */
[----:B------:R-:W-:Y:S01]  /*22c0*/  FFMA.FTZ R213, R213, R181, R184 ;  /* 0x000000b5d5d57223 */ /* 0x000fe200000100b8 */
[----:B------:R-:W-:Y:S01]  /*22d0*/  FFMA.FTZ R114, R215, R185, R114 ;  /* 0x000000b9d7727223 */ /* 0x000fe20000010072 */
[----:B------:R-:W-:Y:S01]  /*22e0*/  FADD.FTZ R91, R91, R177 ;  /* 0x000000b15b5b7221 */ /* 0x000fe20000010000 */
[----:B------:R-:W-:Y:S01]  /*22f0*/  FFMA.FTZ R67, R212, R177, R67 ;  /* 0x000000b1d4437223 */ /* 0x000fe20000010043 */
[----:B------:R-:W-:Y:S01]  /*2300*/  FADD.FTZ R137, R137, R176 ;  /* 0x000000b089897221 */ /* 0x000fe20000010000 */
[----:B------:R-:W-:Y:S01]  /*2310*/  FFMA.FTZ R113, R206, R176, R113 ;  /* 0x000000b0ce717223 */ /* 0x000fe20000010071 */
[----:B------:R-:W-:-:S02]  /*2320*/  SHF.L.U32 R184, R50, 0x10, RZ ;  /* 0x0000001032b87819 */ /* 0x000fc400000006ff */
[----:B------:R-:W-:Y:S02]  /*2330*/  SHF.L.U32 R185, R178, 0x10, RZ ;  /* 0x00000010b2b97819 */ /* 0x000fe400000006ff */
[----:B------:R-:W-:Y:S02]  /*2340*/  PRMT R177, R182, 0x7632, R177 ;  /* 0x00007632b6b17816 */ /* 0x000fe400000000b1 */
[----:B------:R-:W-:Y:S01]  /*2350*/  PRMT R176, R178, 0x7632, R176 ;  /* 0x00007632b2b07816 */ /* 0x000fe200000000b0 */
[----:B------:R-:W-:Y:S01]  /*2360*/  FADD.FTZ R90, R90, R181 ;  /* 0x000000b55a5a7221 */ /* 0x000fe20000010000 */
[----:B------:R-:W-:Y:S01]  /*2370*/  FFMA.FTZ R66, R215, R181, R66 ;  /* 0x000000b5d7427223 */ /* 0x000fe20000010042 */
[----:B------:R-:W-:Y:S02]  /*2380*/  SHF.L.U32 R181, R182, 0x10, RZ ;  /* 0x00000010b6b57819 */ /* 0x000fe400000006ff */
[----:B------:R-:W-:Y:S01]  /*2390*/  SHF.L.U32 R178, R177, 0x10, RZ ;  /* 0x00000010b1b27819 */ /* 0x000fe200000006ff */
[----:B------:R-:W-:Y:S01]  /*23a0*/  FMUL.FTZ R177, R184, R185 ;  /* 0x000000b9b8b17220 */ /* 0x000fe20000410000 */
[----:B------:R-:W-:Y:S01]  /*23b0*/  SHF.L.U32 R187, R15, 0x10, RZ ;  /* 0x000000100fbb7819 */ /* 0x000fe200000006ff */
[----:B------:R-:W-:Y:S01]  /*23c0*/  FADD.FTZ R189, -R231, R189 ;  /* 0x000000bde7bd7221 */ /* 0x000fe20000010100 */
[----:B------:R-:W-:Y:S01]  /*23d0*/  SHF.L.U32 R176, R176, 0x10, RZ ;  /* 0x00000010b0b07819 */ /* 0x000fe200000006ff */
[----:B------:R-:W-:Y:S01]  /*23e0*/  FFMA.FTZ R218, R218, R181, R177 ;  /* 0x000000b5dada7223 */ /* 0x000fe200000100b1 */
[----:B------:R-:W-:Y:S01]  /*23f0*/  SHF.L.U32 R217, R14, 0x10, RZ ;  /* 0x000000100ed97819 */ /* 0x000fe200000006ff */
[----:B------:R-:W-:Y:S01]  /*2400*/  FMUL.FTZ R222, R189, UR17 ;  /* 0x00000011bdde7c20 */ /* 0x000fe20008410000 */
[----:B------:R-:W-:Y:S01]  /*2410*/  SHF.L.U32 R177, R179, 0x10, RZ ;  /* 0x00000010b3b17819 */ /* 0x000fe200000006ff */
[----:B------:R-:W-:Y:S01]  /*2420*/  FMUL.FTZ R182, R187, R176 ;  /* 0x000000b0bbb67220 */ /* 0x000fe20000410000 */
[----:B------:R-:W-:Y:S01]  /*2430*/  PRMT R179, R179, 0x7632, R179 ;  /* 0x00007632b3b37816 */ /* 0x000fe200000000b3 */
[----:B------:R-:W-:Y:S01]  /*2440*/  FADD.FTZ R188, -R231, R188 ;  /* 0x000000bce7bc7221 */ /* 0x000fe20000010100 */
[----:B------:R-:W-:Y:S01]  /*2450*/  FADD.FTZ R93, R93, R178 ;  /* 0x000000b25d5d7221 */ /* 0x000fe20000010000 */
[-C--:B------:R-:W-:Y:S01]  /*2460*/  FFMA.FTZ R217, R217, R178.reuse, R182 ;  /* 0x000000b2d9d97223 */ /* 0x080fe200000100b6 */
[----:B------:R-:W-:Y:S01]  /*2470*/  FFMA.FTZ R69, R222, R178, R69 ;  /* 0x000000b2de457223 */ /* 0x000fe20000010045 */
[----:B------:R-:W-:Y:S01]  /*2480*/  SHF.L.U32 R184, R51, 0x10, RZ ;  /* 0x0000001033b87819 */ /* 0x000fe200000006ff */
[----:B------:R-:W-:Y:S01]  /*2490*/  FMUL.FTZ R219, R188, UR17 ;  /* 0x00000011bcdb7c20 */ /* 0x000fe20008410000 */
[----:B------:R-:W-:-:S02]  /*24a0*/  SHF.L.U32 R178, R179, 0x10, RZ ;  /* 0x00000010b3b27819 */ /* 0x000fc400000006ff */
[----:B------:R-:W-:Y:S01]  /*24b0*/  SHF.L.U32 R179, R17, 0x10, RZ ;  /* 0x0000001011b37819 */ /* 0x000fe200000006ff */
[----:B------:R-:W-:Y:S01]  /*24c0*/  FADD.FTZ R139, R139, R180 ;  /* 0x000000b48b8b7221 */ /* 0x000fe20000010000 */
[----:B------:R-:W-:Y:S01]  /*24d0*/  FFMA.FTZ R115, R212, R180, R115 ;  /* 0x000000b4d4737223 */ /* 0x000fe20000010073 */
[C---:B------:R-:W-:Y:S01]  /*24e0*/  PRMT R182, R183.reuse, 0x7632, R182 ;  /* 0x00007632b7b67816 */ /* 0x040fe200000000b6 */
[----:B------:R-:W-:Y:S01]  /*24f0*/  FADD.FTZ R92, R92, R181 ;  /* 0x000000b55c5c7221 */ /* 0x000fe20000010000 */
[----:B------:R-:W-:Y:S01]  /*2500*/  SHF.L.U32 R183, R183, 0x10, RZ ;  /* 0x00000010b7b77819 */ /* 0x000fe200000006ff */
[----:B------:R-:W-:Y:S01]  /*2510*/  FFMA.FTZ R68, R219, R181, R68 ;  /* 0x000000b5db447223 */ /* 0x000fe20000010044 */
[----:B------:R-:W-:Y:S01]  /*2520*/  SHF.L.U32 R180, R47, 0x10, RZ ;  /* 0x000000102fb47819 */ /* 0x000fe200000006ff */
[----:B------:R-:W-:Y:S01]  /*2530*/  FMUL.FTZ R225, R184, R177 ;  /* 0x000000b1b8e17220 */ /* 0x000fe20000410000 */
[----:B------:R-:W-:Y:S01]  /*2540*/  FMUL.FTZ R181, R179, R178 ;  /* 0x000000b2b3b57220 */ /* 0x000fe20000410000 */
[----:B------:R-:W-:Y:S01]  /*2550*/  FADD.FTZ R235, R235, R19 ;  /* 0x00000013ebeb7221 */ /* 0x000fe20000010000 */
[----:B------:R-:W-:Y:S01]  /*2560*/  FFMA.FTZ R179, R205, R19, R236 ;  /* 0x00000013cdb37223 */ /* 0x000fe200000100ec */
[----:B------:R-:W-:Y:S01]  /*2570*/  FFMA.FTZ R225, R180, R183, R225 ;  /* 0x000000b7b4e17223 */ /* 0x000fe200000100e1 */
[----:B------:R-:W-:Y:S01]  /*2580*/  SHF.L.U32 R184, R182, 0x10, RZ ;  /* 0x00000010b6b87819 */ /* 0x000fe200000006ff */
[----:B------:R-:W-:Y:S01]  /*2590*/  FADD.FTZ R180, R235, R192 ;  /* 0x000000c0ebb47221 */ /* 0x000fe20000010000 */
[----:B------:R-:W-:-:S03]  /*25a0*/  FFMA.FTZ R182, R206, R192, R179 ;  /* 0x000000c0ceb67223 */ /* 0x000fc600000100b3 */
[----:B------:R-:W-:Y:S01]  /*25b0*/  FFMA.FTZ R224, R224, R184, R181 ;  /* 0x000000b8e0e07223 */ /* 0x000fe200000100b5 */
[----:B------:R-:W-:Y:S01]  /*25c0*/  FADD.FTZ R179, R180, R213 ;  /* 0x000000d5b4b37221 */ /* 0x000fe20000010000 */
[----:B------:R-:W-:Y:S01]  /*25d0*/  FFMA.FTZ R181, R215, R213, R182 ;  /* 0x000000d5d7b57223 */ /* 0x000fe200000100b6 */
[----:B------:R-:W-:Y:S01]  /*25e0*/  FADD.FTZ R141, R141, R176 ;  /* 0x000000b08d8d7221 */ /* 0x000fe20000010000 */
[----:B------:R-:W-:Y:S01]  /*25f0*/  FFMA.FTZ R117, R222, R176, R117 ;  /* 0x000000b0de757223 */ /* 0x000fe20000010075 */
[----:B------:R-:W-:Y:S01]  /*2600*/  FADD.FTZ R179, R179, R210 ;  /* 0x000000d2b3b37221 */ /* 0x000fe20000010000 */
[----:B------:R-:W-:Y:S01]  /*2610*/  FFMA.FTZ R176, R212, R210, R181 ;  /* 0x000000d2d4b07223 */ /* 0x000fe200000100b5 */
[----:B------:R-:W-:Y:S02]  /*2620*/  FADD.FTZ R190, -R231, R190 ;  /* 0x000000bee7be7221 */ /* 0x000fe40000010100 */
[----:B------:R-:W-:Y:S01]  /*2630*/  FADD.FTZ R180, R179, R218 ;  /* 0x000000dab3b47221 */ /* 0x000fe20000010000 */
[----:B------:R-:W-:Y:S01]  /*2640*/  FFMA.FTZ R179, R219, R218, R176 ;  /* 0x000000dadbb37223 */ /* 0x000fe200000100b0 */
[----:B------:R-:W-:Y:S01]  /*2650*/  FMUL.FTZ R227, R190, UR17 ;  /* 0x00000011bee37c20 */ /* 0x000fe20008410000 */
[----:B------:R-:W-:Y:S01]  /*2660*/  FADD.FTZ R191, -R231, R191 ;  /* 0x000000bfe7bf7221 */ /* 0x000fe20000010100 */
        /* <DEDUP_REMOVED lines=17> */
.L_x_1116:
[----:B------:R-:W-:Y:S05]  /*2780*/  BSYNC.RECONVERGENT B0 ;  /* 0x0000000000007941 */ /* 0x000fea0003800200 */
.L_x_1115:
        /* <DEDUP_REMOVED lines=32> */
.L_x_1118:
[----:B------:R-:W-:Y:S05]  /*2990*/  BSYNC.RECONVERGENT B0 ;  /* 0x0000000000007941 */ /* 0x000fea0003800200 */
.L_x_1117:
        /* <DEDUP_REMOVED lines=64> */
[----:B-----5:R-:W-:Y:S01]  /*2da0*/  ISETP.GE.U32.AND P0, PT, R240, RZ, PT ;  /* 0x000000fff000720c */ /* 0x020fe20003f06070 */
[----:B------:R-:W-:Y:S01]  /*2db0*/  FMUL.FTZ R177, R177, UR17 ;  /* 0x00000011b1b17c20 */ /* 0x000fe20008410000 */
[----:B------:R-:W-:Y:S01]  /*2dc0*/  FMUL.FTZ R179, R179, UR17 ;  /* 0x00000011b3b37c20 */ /* 0x000fe20008410000 */
[----:B------:R-:W-:Y:S01]  /*2dd0*/  FMUL.FTZ R176, R176, UR23 ;  /* 0x00000017b0b07c20 */ /* 0x000fe20008410000 */
[----:B------:R-:W-:Y:S01]  /*2de0*/  FMUL.FTZ R178, R178, UR23 ;  /* 0x00000017b2b27c20 */ /* 0x000fe20008410000 */
[----:B------:R-:W-:Y:S01]  /*2df0*/  LOP3.LUT P5, RZ, R241, 0xff0000, RZ, 0xc0, !PT ;  /* 0x00ff0000f1ff7812 */ /* 0x000fe200078ac0ff */
[----:B------:R-:W-:Y:S01]  /*2e00*/  FMUL.FTZ R177, R177, UR23 ;  /* 0x00000017b1b17c20 */ /* 0x000fe20008410000 */
[----:B------:R-:W-:Y:S01]  /*2e10*/  ISETP.GE.U32.AND.EX P0, PT, R241, 0x1000000, PT, P0 ;  /* 0x01000000f100780c */ /* 0x000fe20003f06100 */
[----:B------:R-:W-:Y:S01]  /*2e20*/  FMUL.FTZ R179, R179, UR23 ;  /* 0x00000017b3b37c20 */ /* 0x000fe20008410000 */
[C---:B------:R-:W-:Y:S01]  /*2e30*/  LOP3.LUT P1, RZ, R241.reuse, 0xff, RZ, 0xc0, !PT ;  /* 0x000000fff1ff7812 */ /* 0x040fe2000782c0ff */
[----:B------:R-:W-:Y:S01]  /*2e40*/  FFMA.FTZ R180, R204, UR16, R186 ;  /* 0x00000010ccb47c23 */ /* 0x000fe200080100ba */
[----:B------:R-:W-:-:S02]  /*2e50*/  LOP3.LUT P6, RZ, R241, 0xff00, RZ, 0xc0, !PT ;  /* 0x0000ff00f1ff7812 */ /* 0x000fc400078cc0ff */
[----:B------:R-:W-:Y:S01]  /*2e60*/  FSEL R176, R176, RZ, P5 ;  /* 0x000000ffb0b07208 */ /* 0x000fe20002800000 */
[----:B------:R-:W-:Y:S01]  /*2e70*/  FADD.FTZ R180, R7, -R180 ;  /* 0x800000b407b47221 */ /* 0x000fe20000010000 */
[----:B------:R-:W-:Y:S02]  /*2e80*/  FSEL R181, R178, RZ, P0 ;  /* 0x000000ffb2b57208 */ /* 0x000fe40000000000 */
[----:B------:R-:W-:Y:S01]  /*2e90*/  FSEL R177, R177, RZ, P1 ;  /* 0x000000ffb1b17208 */ /* 0x000fe20000800000 */
[----:B------:R-:W-:Y:S01]  /*2ea0*/  FMUL.FTZ R180, R180, UR17 ;  /* 0x00000011b4b47c20 */ /* 0x000fe20008410000 */
[----:B------:R-:W-:Y:S02]  /*2eb0*/  FSEL R178, R179, RZ, P6 ;  /* 0x000000ffb3b27208 */ /* 0x000fe40003000000 */
[----:B------:R-:W-:Y:S01]  /*2ec0*/  F2FP.BF16.F32.PACK_AB R179, R181, R176 ;  /* 0x000000b0b5b3723e */ /* 0x000fe200000010ff */
[--C-:B------:R-:W-:Y:S01]  /*2ed0*/  FFMA.FTZ R181, R203, UR16, R186.reuse ;  /* 0x00000010cbb57c23 */ /* 0x100fe200080100ba */
[----:B------:R-:W-:Y:S01]  /*2ee0*/  F2FP.BF16.F32.PACK_AB R178, R178, R177 ;  /* 0x000000b1b2b2723e */ /* 0x000fe200000010ff */
[--C-:B------:R-:W-:Y:S01]  /*2ef0*/  FFMA.FTZ R177, R198, UR16, R186.reuse ;  /* 0x00000010c6b17c23 */ /* 0x100fe200080100ba */
[----:B------:R-:W-:Y:S01]  /*2f00*/  FFMA.FTZ R176, R197, UR16, R186 ;  /* 0x00000010c5b07c23 */ /* 0x000fe200080100ba */
[----:B------:R-:W-:Y:S01]  /*2f10*/  FADD.FTZ R181, R200, -R181 ;  /* 0x800000b5c8b57221 */ /* 0x000fe20000010000 */
[----:B------:R-:W-:Y:S01]  /*2f20*/  LOP3.LUT P5, RZ, R240, 0xff0000, RZ, 0xc0, !PT ;  /* 0x00ff0000f0ff7812 */ /* 0x000fe200078ac0ff */
        /* <DEDUP_REMOVED lines=18> */
[----:B------:R-:W-:Y:S06]  /*3050*/  BRA `(.L_x_1124) ;  /* 0x0000001c007c7947 */ /* 0x000fec0003800000 */
.L_x_1123:
        /* <DEDUP_REMOVED lines=15> */
[C---:B------:R-:W-:Y:S01]  /*3150*/  LOP3.LUT P5, RZ, R241.reuse, 0xff0000, RZ, 0xc0, !PT ;  /* 0x00ff0000f1ff7812 */ /* 0x040fe200078ac0ff */
[----:B------:R-:W-:Y:S01]  /*3160*/  FMUL.FTZ R60, R156, UR23 ;  /* 0x000000179c3c7c20 */ /* 0x000fe20008410000 */
[----:B------:R-:W-:Y:S01]  /*3170*/  ISETP.GE.U32.AND.EX P0, PT, R241, 0x1000000, PT, P0 ;  /* 0x01000000f100780c */ /* 0x000fe20003f06100 */
[----:B------:R-:W-:Y:S01]  /*3180*/  FMUL.FTZ R61, R157, UR23 ;  /* 0x000000179d3d7c20 */ /* 0x000fe20008410000 */
[----:B------:R-:W-:-:S02]  /*3190*/  LOP3.LUT P1, RZ, R241, 0xff, RZ, 0xc0, !PT ;  /* 0x000000fff1ff7812 */ /* 0x000fc4000782c0ff */
[----:B------:R-:W-:Y:S02]  /*31a0*/  LOP3.LUT P6, RZ, R241, 0xff00, RZ, 0xc0, !PT ;  /* 0x0000ff00f1ff7812 */ /* 0x000fe400078cc0ff */
[----:B------:R-:W-:Y:S02]  /*31b0*/  FSEL R62, R62, RZ, P5 ;  /* 0x000000ff3e3e7208 */ /* 0x000fe40002800000 */
[----:B------:R-:W-:Y:S02]  /*31c0*/  FSEL R63, R63, RZ, P0 ;  /* 0x000000ff3f3f7208 */ /* 0x000fe40000000000 */
[----:B------:R-:W-:Y:S02]  /*31d0*/  FSEL R60, R60, RZ, P1 ;  /* 0x000000ff3c3c7208 */ /* 0x000fe40000800000 */
[----:B------:R-:W-:Y:S02]  /*31e0*/  FSEL R61, R61, RZ, P6 ;  /* 0x000000ff3d3d7208 */ /* 0x000fe40003000000 */
[----:B------:R-:W-:Y:S01]  /*31f0*/  F2FP.BF16.F32.PACK_AB R179, R63, R62 ;  /* 0x0000003e3fb3723e */ /* 0x000fe200000010ff */
[--C-:B------:R-:W-:Y:S01]  /*3200*/  FFMA.FTZ R63, R203, UR16, R186.reuse ;  /* 0x00000010cb3f7c23 */ /* 0x100fe200080100ba */
[----:B------:R-:W-:Y:S01]  /*3210*/  F2FP.BF16.F32.PACK_AB R178, R61, R60 ;  /* 0x0000003c3db2723e */ /* 0x000fe200000010ff */
        /* <DEDUP_REMOVED lines=11> */
[----:B------:R-:W-:Y:S01]  /*32d0*/  LOP3.LUT P6, RZ, R240, 0xff000000, RZ, 0xc0, !PT ;  /* 0xff000000f0ff7812 */ /* 0x000fe200078cc0ff */
[----:B------:R-:W-:Y:S01]  /*32e0*/  FMUL.FTZ R181, R63, UR23 ;  /* 0x000000173fb57c20 */ /* 0x000fe20008410000 */
[----:B------:R-:W-:Y:S01]  /*32f0*/  FMUL.FTZ R176, R60, UR23 ;  /* 0x000000173cb07c20 */ /* 0x000fe20008410000 */
        /* <DEDUP_REMOVED lines=12> */
.L_x_1122:
        /* <DEDUP_REMOVED lines=13> */
[----:B-----5:R-:W-:Y:S01]  /*3490*/  FFMA.FTZ R178, R181, UR17, R154 ;  /* 0x00000011b5b27c23 */ /* 0x020fe2000801009a */
[----:B------:R-:W-:Y:S01]  /*34a0*/  FFMA.FTZ R179, R176, UR17, R155 ;  /* 0x00000011b0b37c23 */ /* 0x000fe2000801009b */
[----:B------:R-:W-:Y:S01]  /*34b0*/  FFMA.FTZ R176, R177, UR17, R152 ;  /* 0x00000011b1b07c23 */ /* 0x000fe20008010098 */
[----:B------:R-:W-:Y:S01]  /*34c0*/  ISETP.GE.U32.AND P0, PT, R240, RZ, PT ;  /* 0x000000fff000720c */ /* 0x000fe20003f06070 */
[----:B------:R-:W-:Y:S01]  /*34d0*/  FFMA.FTZ R177, R180, UR17, R153 ;  /* 0x00000011b4b17c23 */ /* 0x000fe20008010099 */
[----:B------:R-:W-:Y:S01]  /*34e0*/  FMUL.FTZ R178, R178, UR23 ;  /* 0x00000017b2b27c20 */ /* 0x000fe20008410000 */
[----:B------:R-:W-:Y:S01]  /*34f0*/  FMUL.FTZ R179, R179, UR23 ;  /* 0x00000017b3b37c20 */ /* 0x000fe20008410000 */
[C---:B------:R-:W-:Y:S01]  /*3500*/  LOP3.LUT P5, RZ, R241.reuse, 0xff0000, RZ, 0xc0, !PT ;  /* 0x00ff0000f1ff7812 */ /* 0x040fe200078ac0ff */
[----:B------:R-:W-:Y:S01]  /*3510*/  FMUL.FTZ R176, R176, UR23 ;  /* 0x00000017b0b07c20 */ /* 0x000fe20008410000 */
[----:B------:R-:W-:Y:S01]  /*3520*/  ISETP.GE.U32.AND.EX P0, PT, R241, 0x1000000, PT, P0 ;  /* 0x01000000f100780c */ /* 0x000fe20003f06100 */
[----:B------:R-:W-:Y:S01]  /*3530*/  FMUL.FTZ R177, R177, UR23 ;  /* 0x00000017b1b17c20 */ /* 0x000fe20008410000 */
[----:B------:R-:W-:Y:S01]  /*3540*/  LOP3.LUT P1, RZ, R241, 0xff, RZ, 0xc0, !PT ;  /* 0x000000fff1ff7812 */ /* 0x000fe2000782c0ff */
[--C-:B------:R-:W-:Y:S01]  /*3550*/  FFMA.FTZ R181, R203, UR16, R186.reuse ;  /* 0x00000010cbb57c23 */ /* 0x100fe200080100ba */
[----:B------:R-:W-:Y:S01]  /*3560*/  LOP3.LUT P6, RZ, R241, 0xff00, RZ, 0xc0, !PT ;  /* 0x0000ff00f1ff7812 */ /* 0x000fe200078cc0ff */
[----:B------:R-:W-:Y:S01]  /*3570*/  FFMA.FTZ R180, R204, UR16, R186 ;  /* 0x00000010ccb47c23 */ /* 0x000fe200080100ba */
[----:B------:R-:W-:Y:S01]  /*3580*/  FSEL R178, R178, RZ, P5 ;  /* 0x000000ffb2b27208 */ /* 0x000fe20002800000 */
[----:B------:R-:W-:Y:S01]  /*3590*/  FADD.FTZ R181, R200, -R181 ;  /* 0x800000b5c8b57221 */ /* 0x000fe20000010000 */
[----:B------:R-:W-:Y:S01]  /*35a0*/  FSEL R179, R179, RZ, P0 ;  /* 0x000000ffb3b37208 */ /* 0x000fe20000000000 */
[----:B------:R-:W-:Y:S01]  /*35b0*/  FADD.FTZ R184, R7, -R180 ;  /* 0x800000b407b87221 */ /* 0x000fe20000010000 */
[----:B------:R-:W-:Y:S01]  /*35c0*/  FSEL R176, R176, RZ, P1 ;  /* 0x000000ffb0b07208 */ /* 0x000fe20000800000 */
[----:B------:R-:W-:Y:S01]  /*35d0*/  FFMA.FTZ R180, R181, UR17, R150 ;  /* 0x00000011b5b47c23 */ /* 0x000fe20008010096 */
[----:B------:R-:W-:Y:S01]  /*35e0*/  FSEL R177, R177, RZ, P6 ;  /* 0x000000ffb1b17208 */ /* 0x000fe20003000000 */
[----:B------:R-:W-:Y:S01]  /*35f0*/  FFMA.FTZ R181, R184, UR17, R151 ;  /* 0x00000011b8b57c23 */ /* 0x000fe20008010097 */
        /* <DEDUP_REMOVED lines=9> */
[----:B------:R-:W-:-:S02]  /*3690*/  LOP3.LUT P5, RZ, R240, 0xff0000, RZ, 0xc0, !PT ;  /* 0x00ff0000f0ff7812 */ /* 0x000fc400078ac0ff */
[----:B------:R-:W-:Y:S01]  /*36a0*/  FFMA.FTZ R177, R182, UR17, R149 ;  /* 0x00000011b6b17c23 */ /* 0x000fe20008010095 */
[----:B------:R-:W-:Y:S01]  /*36b0*/  FFMA.FTZ R176, R183, UR17, R148 ;  /* 0x00000011b7b07c23 */ /* 0x000fe20008010094 */
[----:B------:R-:W-:Y:S02]  /*36c0*/  LOP3.LUT P1, RZ, R240, 0xff00, RZ, 0xc0, !PT ;  /* 0x0000ff00f0ff7812 */ /* 0x000fe4000782c0ff */
[----:B------:R-:W-:Y:S01]  /*36d0*/  FMUL.FTZ R177, R177, UR23 ;  /* 0x00000017b1b17c20 */ /* 0x000fe20008410000 */
[----:B------:R-:W-:Y:S01]  /*36e0*/  FMUL.FTZ R176, R176, UR23 ;  /* 0x00000017b0b07c20 */ /* 0x000fe20008410000 */
[----:B------:R-:W-:Y:S02]  /*36f0*/  LOP3.LUT P0, RZ, R240, 0xff, RZ, 0xc0, !PT ;  /* 0x000000fff0ff7812 */ /* 0x000fe4000780c0ff */
[----:B------:R-:W-:Y:S02]  /*3700*/  FSEL R183, R181, RZ, P6 ;  /* 0x000000ffb5b77208 */ /* 0x000fe40003000000 */
[----:B------:R-:W-:-:S02]  /*3710*/  FSEL R180, R180, RZ, P5 ;  /* 0x000000ffb4b47208 */ /* 0x000fc40002800000 */
[----:B------:R-:W-:Y:S02]  /*3720*/  FSEL R181, R177, RZ, P1 ;  /* 0x000000ffb1b57208 */ /* 0x000fe40000800000 */
[----:B------:R-:W-:Y:S02]  /*3730*/  FSEL R176, R176, RZ, P0 ;  /* 0x000000ffb0b07208 */ /* 0x000fe40000000000 */
[----:B------:R-:W-:Y:S02]  /*3740*/  F2FP.BF16.F32.PACK_AB R177, R183, R180 ;  /* 0x000000b4b7b1723e */ /* 0x000fe400000010ff */
[----:B------:R-:W-:Y:S01]  /*3750*/  F2FP.BF16.F32.PACK_AB R176, R181, R176 ;  /* 0x000000b0b5b0723e */ /* 0x000fe200000010ff */
[----:B------:R-:W-:Y:S06]  /*3760*/  BRA `(.L_x_1124) ;  /* 0x0000001400b87947 */ /* 0x000fec0003800000 */
.L_x_1125:
        /* <DEDUP_REMOVED lines=11> */
[----:B------:R-:W-:Y:S01]  /*3820*/  FFMA.FTZ R157, R60, UR17, R153 ;  /* 0x000000113c9d7c23 */ /* 0x000fe20008010099 */
[----:B------:R-:W-:Y:S01]  /*3830*/  ISETP.GE.U32.AND P0, PT, R240, RZ, PT ;  /* 0x000000fff000720c */ /* 0x000fe20003f06070 */
[----:B------:R-:W-:Y:S01]  /*3840*/  FMUL.FTZ R62, R158, UR23 ;  /* 0x000000179e3e7c20 */ /* 0x000fe20008410000 */
[----:B------:R-:W-:Y:S01]  /*3850*/  FMUL.FTZ R63, R159, UR23 ;  /* 0x000000179f3f7c20 */ /* 0x000fe20008410000 */
[----:B------:R-:W-:Y:S01]  /*3860*/  FMUL.FTZ R60, R156, UR23 ;  /* 0x000000179c3c7c20 */ /* 0x000fe20008410000 */
[----:B------:R-:W-:Y:S01]  /*3870*/  FMUL.FTZ R61, R157, UR23 ;  /* 0x000000179d3d7c20 */ /* 0x000fe20008410000 */
[----:B------:R-:W-:Y:S01]  /*3880*/  LOP3.LUT P5, RZ, R241, 0xff0000, RZ, 0xc0, !PT ;  /* 0x00ff0000f1ff7812 */ /* 0x000fe200078ac0ff */
[----:B------:R-:W-:Y:S01]  /*3890*/  FFMA.FTZ R177, R203, UR16, R186 ;  /* 0x00000010cbb17c23 */ /* 0x000fe200080100ba */
[----:B------:R-:W-:-:S02]  /*38a0*/  LOP3.LUT P1, RZ, R241, 0xff, RZ, 0xc0, !PT ;  /* 0x000000fff1ff7812 */ /* 0x000fc4000782c0ff */
[C---:B------:R-:W-:Y:S01]  /*38b0*/  ISETP.GE.U32.AND.EX P0, PT, R241.reuse, 0x1000000, PT, P0 ;  /* 0x01000000f100780c */ /* 0x040fe20003f06100 */
[----:B------:R-:W-:Y:S01]  /*38c0*/  FADD.FTZ R177, R200, -R177 ;  /* 0x800000b1c8b17221 */ /* 0x000fe20000010000 */
[----:B------:R-:W-:Y:S02]  /*38d0*/  LOP3.LUT P6, RZ, R241, 0xff00, RZ, 0xc0, !PT ;  /* 0x0000ff00f1ff7812 */ /* 0x000fe400078cc0ff */
[----:B------:R-:W-:Y:S02]  /*38e0*/  FSEL R62, R62, RZ, P5 ;  /* 0x000000ff3e3e7208 */ /* 0x000fe40002800000 */
[----:B------:R-:W-:Y:S02]  /*38f0*/  FSEL R63, R63, RZ, P0 ;  /* 0x000000ff3f3f7208 */ /* 0x000fe40000000000 */
[----:B------:R-:W-:Y:S02]  /*3900*/  FSEL R60, R60, RZ, P1 ;  /* 0x000000ff3c3c7208 */ /* 0x000fe40000800000 */
[----:B------:R-:W-:-:S02]  /*3910*/  FSEL R61, R61, RZ, P6 ;  /* 0x000000ff3d3d7208 */ /* 0x000fc40003000000 */
[----:B------:R-:W-:Y:S01]  /*3920*/  F2FP.BF16.F32.PACK_AB R179, R63, R62 ;  /* 0x0000003e3fb3723e */ /* 0x000fe200000010ff */
[--C-:B------:R-:W-:Y:S01]  /*3930*/  FFMA.FTZ R62, R204, UR16, R186.reuse ;  /* 0x00000010cc3e7c23 */ /* 0x100fe200080100ba */
[----:B------:R-:W-:Y:S01]  /*3940*/  F2FP.BF16.F32.PACK_AB R178, R61, R60 ;  /* 0x0000003c3db2723e */ /* 0x000fe200000010ff */
[--C-:B------:R-:W-:Y:S01]  /*3950*/  FFMA.FTZ R60, R197, UR16, R186.reuse ;  /* 0x00000010c53c7c23 */ /* 0x100fe200080100ba */
[----:B------:R-:W-:Y:S01]  /*3960*/  FFMA.FTZ R63, R198, UR16, R186 ;  /* 0x00000010c63f7c23 */ /* 0x000fe200080100ba */
[----:B------:R-:W-:Y:S01]  /*3970*/  FADD.FTZ R180, R7, -R62 ;  /* 0x8000003e07b47221 */ /* 0x000fe20000010000 */
[----:B------:R-:W-:Y:S01]  /*3980*/  FFMA.FTZ R62, R177, UR17, R150 ;  /* 0x00000011b13e7c23 */ /* 0x000fe20008010096 */
[----:B------:R-:W-:Y:S01]  /*3990*/  FADD.FTZ R61, R193, -R60 ;  /* 0x8000003cc13d7221 */ /* 0x000fe20000010000 */
[----:B------:R-:W-:Y:S01]  /*39a0*/  FADD.FTZ R176, R8, -R63 ;  /* 0x8000003f08b07221 */ /* 0x000fe20000010000 */
[----:B------:R-:W-:Y:S01]  /*39b0*/  FFMA.FTZ R63, R180, UR17, R151 ;  /* 0x00000011b43f7c23 */ /* 0x000fe20008010097 */
[----:B------:R-:W-:Y:S01]  /*39c0*/  LOP3.LUT P6, RZ, R240, 0xff000000, RZ, 0xc0, !PT ;  /* 0xff000000f0ff7812 */ /* 0x000fe200078cc0ff */
[----:B------:R-:W-:Y:S01]  /*39d0*/  FFMA.FTZ R60, R61, UR17, R148 ;  /* 0x000000113d3c7c23 */ /* 0x000fe20008010094 */
[----:B------:R-:W-:Y:S01]  /*39e0*/  FFMA.FTZ R61, R176, UR17, R149 ;  /* 0x00000011b03d7c23 */ /* 0x000fe20008010095 */
        /* <DEDUP_REMOVED lines=14> */
.L_x_1121:
        /* <DEDUP_REMOVED lines=14> */
[----:B------:R-:W-:Y:S01]  /*3bb0*/  ISETP.GE.U32.AND P0, PT, R240, RZ, PT ;  /* 0x000000fff000720c */ /* 0x000fe20003f06070 */
[----:B------:R-:W-:Y:S01]  /*3bc0*/  FADD.FTZ R177, R6, -R177 ;  /* 0x800000b106b17221 */ /* 0x000fe20000010000 */
[----:B------:R-:W-:Y:S01]  /*3bd0*/  FMUL.FTZ R146, R146, UR17 ;  /* 0x0000001192927c20 */ /* 0x000fe20008410000 */
[----:B------:R-:W-:Y:S01]  /*3be0*/  FMUL.FTZ R144, R144, UR17 ;  /* 0x0000001190907c20 */ /* 0x000fe20008410000 */
[----:B------:R-:W-:Y:S01]  /*3bf0*/  ISETP.GE.U32.AND.EX P1, PT, R247, 0x1000000, PT, P1 ;  /* 0x01000000f700780c */ /* 0x000fe20003f26110 */
        /* <DEDUP_REMOVED lines=33> */
[C---:B------:R-:W-:Y:S02]  /*3e10*/  FSEL R183, R177.reuse, RZ, P5 ;  /* 0x000000ffb1b77208 */ /* 0x040fe40002800000 */
[----:B------:R-:W-:Y:S02]  /*3e20*/  FSEL R177, R177, RZ, P1 ;  /* 0x000000ffb1b17208 */ /* 0x000fe40000800000 */
[----:B------:R-:W-:-:S02]  /*3e30*/  FSEL R145, R176, RZ, P0 ;  /* 0x000000ffb0917208 */ /* 0x000fc40000000000 */
[----:B------:R-:W-:Y:S02]  /*3e40*/  FSEL R144, R181, RZ, P6 ;  /* 0x000000ffb5907208 */ /* 0x000fe40003000000 */
[----:B------:R-:W-:Y:S01]  /*3e50*/  F2FP.BF16.F32.PACK_AB R146, R177, R146 ;  /* 0x00000092b192723e */ /* 0x000fe200000010ff */
[--C-:B------:R-:W-:Y:S01]  /*3e60*/  FFMA.FTZ R177, R198, UR16, R186.reuse ;  /* 0x00000010c6b17c23 */ /* 0x100fe200080100ba */
[----:B------:R-:W-:Y:S01]  /*3e70*/  F2FP.BF16.F32.PACK_AB R145, R144, R145 ;  /* 0x000000919091723e */ /* 0x000fe200000010ff */
[----:B------:R-:W-:Y:S01]  /*3e80*/  FFMA.FTZ R144, R197, UR16, R186 ;  /* 0x00000010c5907c23 */ /* 0x000fe200080100ba */
[----:B------:R-:W-:Y:S01]  /*3e90*/  LOP3.LUT P0, RZ, R240, 0xff0000, RZ, 0xc0, !PT ;  /* 0x00ff0000f0ff7812 */ /* 0x000fe2000780c0ff */
[----:B------:R-:W-:Y:S01]  /*3ea0*/  FADD.FTZ R177, R8, -R177 ;  /* 0x800000b108b17221 */ /* 0x000fe20000010000 */
[----:B------:R-:W-:Y:S01]  /*3eb0*/  LOP3.LUT P1, RZ, R240, 0xff000000, RZ, 0xc0, !PT ;  /* 0xff000000f0ff7812 */ /* 0x000fe2000782c0ff */
[----:B------:R-:W-:Y:S01]  /*3ec0*/  FADD.FTZ R144, R193, -R144 ;  /* 0x80000090c1907221 */ /* 0x000fe20000010000 */
[----:B------:R-:W-:Y:S01]  /*3ed0*/  FSEL R180, R176, RZ, P0 ;  /* 0x000000ffb0b47208 */ /* 0x000fe20000000000 */
[----:B------:R-:W-:Y:S01]  /*3ee0*/  FMUL.FTZ R176, R177, UR17 ;  /* 0x00000011b1b07c20 */ /* 0x000fe20008410000 */
[----:B------:R-:W-:Y:S01]  /*3ef0*/  FSEL R181, R181, RZ, P1 ;  /* 0x000000ffb5b57208 */ /* 0x000fe20000800000 */
[----:B------:R-:W-:Y:S01]  /*3f00*/  FMUL.FTZ R144, R144, UR17 ;  /* 0x0000001190907c20 */ /* 0x000fe20008410000 */
[----:B------:R-:W-:-:S02]  /*3f10*/  LOP3.LUT P6, RZ, R240, 0xff00, RZ, 0xc0, !PT ;  /* 0x0000ff00f0ff7812 */ /* 0x000fc400078cc0ff */
[----:B------:R-:W-:Y:S01]  /*3f20*/  F2FP.BF16.F32.PACK_AB R177, R181, R180 ;  /* 0x000000b4b5b1723e */ /* 0x000fe200000010ff */
[----:B------:R-:W-:Y:S01]  /*3f30*/  FMUL.FTZ R181, R176, UR23 ;  /* 0x00000017b0b57c20 */ /* 0x000fe20008410000 */
[----:B------:R-:W-:Y:S01]  /*3f40*/  FMUL.FTZ R176, R144, UR23 ;  /* 0x0000001790b07c20 */ /* 0x000fe20008410000 */
[C---:B------:R-:W-:Y:S02]  /*3f50*/  LOP3.LUT P0, RZ, R246.reuse, 0xff, RZ, 0xc0, !PT ;  /* 0x000000fff6ff7812 */ /* 0x040fe4000780c0ff */
[----:B------:R-:W-:Y:S02]  /*3f60*/  LOP3.LUT P1, RZ, R246, 0xff00, RZ, 0xc0, !PT ;  /* 0x0000ff00f6ff7812 */ /* 0x000fe4000782c0ff */
[----:B------:R-:W-:Y:S02]  /*3f70*/  LOP3.LUT P5, RZ, R240, 0xff, RZ, 0xc0, !PT ;  /* 0x000000fff0ff7812 */ /* 0x000fe400078ac0ff */
[----:B------:R-:W-:Y:S02]  /*3f80*/  F2FP.BF16.F32.PACK_AB R178, R183, R178 ;  /* 0x000000b2b7b2723e */ /* 0x000fe400000010ff */
[----:B------:R-:W-:-:S02]  /*3f90*/  FSEL R183, R181, RZ, P6 ;  /* 0x000000ffb5b77208 */ /* 0x000fc40003000000 */
[C---:B------:R-:W-:Y:S02]  /*3fa0*/  FSEL R144, R176.reuse, RZ, P0 ;  /* 0x000000ffb0907208 */ /* 0x040fe40000000000 */
[----:B------:R-:W-:Y:S02]  /*3fb0*/  FSEL R181, R181, RZ, P1 ;  /* 0x000000ffb5b57208 */ /* 0x000fe40000800000 */
[----:B------:R-:W-:Y:S02]  /*3fc0*/  FSEL R176, R176, RZ, P5 ;  /* 0x000000ffb0b07208 */ /* 0x000fe40002800000 */
[----:B------:R-:W-:Y:S02]  /*3fd0*/  F2FP.BF16.F32.PACK_AB R144, R181, R144 ;  /* 0x00000090b590723e */ /* 0x000fe400000010ff */
[----:B------:R-:W-:Y:S01]  /*3fe0*/  F2FP.BF16.F32.PACK_AB R176, R183, R176 ;  /* 0x000000b0b7b0723e */ /* 0x000fe200000010ff */
[----:B------:R-:W-:Y:S06]  /*3ff0*/  BRA `(.L_x_1124) ;  /* 0x0000000c00947947 */ /* 0x000fec0003800000 */
.L_x_1127:
[--C-:B------:R-:W-:Y:S01]  /*4000*/  FFMA.FTZ R60, R229, UR16, R186.reuse ;  /* 0x00000010e53c7c23 */ /* 0x100fe200080100ba */
[--C-:B------:R-:W-:Y:S01]  /*4010*/  FFMA.FTZ R62, R230, UR16, R186.reuse ;  /* 0x00000010e63e7c23 */ /* 0x100fe200080100ba */
[--C-:B------:R-:W-:Y:S01]  /*4020*/  FFMA.FTZ R61, R211, UR16, R186.reuse ;  /* 0x00000010d33d7c23 */ /* 0x100fe200080100ba */
[----:B------:R-:W-:Y:S01]  /*4030*/  FFMA.FTZ R63, R216, UR16, R186 ;  /* 0x00000010d83f7c23 */ /* 0x000fe200080100ba */
[----:B------:R-:W-:Y:S01]  /*4040*/  FADD.FTZ R60, R221, -R60 ;  /* 0x8000003cdd3c7221 */ /* 0x000fe20000010000 */
[----:B------:R-:W-:Y:S01]  /*4050*/  FADD.FTZ R62, R5, -R62 ;  /* 0x8000003e053e7221 */ /* 0x000fe20000010000 */
[----:B-----5:R-:W-:Y:S01]  /*4060*/  ISETP.GE.U32.AND P0, PT, R246, RZ, PT ;  /* 0x000000fff600720c */ /* 0x020fe20003f06070 */
[----:B------:R-:W-:Y:S01]  /*4070*/  FADD.FTZ R61, R208, -R61 ;  /* 0x8000003dd03d7221 */ /* 0x000fe20000010000 */
[----:B------:R-:W-:Y:S01]  /*4080*/  FMUL.FTZ R158, R60, UR17 ;  /* 0x000000113c9e7c20 */ /* 0x000fe20008410000 */
[----:B------:R-:W-:Y:S01]  /*4090*/  FMUL.FTZ R159, R62, UR17 ;  /* 0x000000113e9f7c20 */ /* 0x000fe20008410000 */
[----:B------:R-:W-:Y:S01]  /*40a0*/  ISETP.GE.U32.AND P1, PT, R240, RZ, PT ;  /* 0x000000fff000720c */ /* 0x000fe20003f26070 */
[----:B------:R-:W-:Y:S01]  /*40b0*/  FADD.FTZ R63, R6, -R63 ;  /* 0x8000003f063f7221 */ /* 0x000fe20000010000 */
[----:B------:R-:W-:Y:S01]  /*40c0*/  FMUL.FTZ R60, R158, UR23 ;  /* 0x000000179e3c7c20 */ /* 0x000fe20008410000 */
[----:B------:R-:W-:Y:S01]  /*40d0*/  FMUL.FTZ R62, R159, UR23 ;  /* 0x000000179f3e7c20 */ /* 0x000fe20008410000 */
[----:B------:R-:W-:Y:S01]  /*40e0*/  LOP3.LUT P5, RZ, R241, 0xff0000, RZ, 0xc0, !PT ;  /* 0x00ff0000f1ff7812 */ /* 0x000fe200078ac0ff */
[----:B------:R-:W-:Y:S01]  /*40f0*/  FMUL.FTZ R156, R61, UR17 ;  /* 0x000000113d9c7c20 */ /* 0x000fe20008410000 */
[----:B------:R-:W-:Y:S01]  /*4100*/  LOP3.LUT P6, RZ, R247, 0xff0000, RZ, 0xc0, !PT ;  /* 0x00ff0000f7ff7812 */ /* 0x000fe200078cc0ff */
[----:B------:R-:W-:Y:S01]  /*4110*/  FMUL.FTZ R157, R63, UR17 ;  /* 0x000000113f9d7c20 */ /* 0x000fe20008410000 */
[----:B------:R-:W-:-:S02]  /*4120*/  ISETP.GE.U32.AND.EX P0, PT, R247, 0x1000000, PT, P0 ;  /* 0x01000000f700780c */ /* 0x000fc40003f06100 */
[----:B------:R-:W-:Y:S01]  /*4130*/  ISETP.GE.U32.AND.EX P1, PT, R241, 0x1000000, PT, P1 ;  /* 0x01000000f100780c */ /* 0x000fe20003f26110 */
[----:B------:R-:W-:Y:S01]  /*4140*/  FMUL.FTZ R61, R157, UR23 ;  /* 0x000000179d3d7c20 */ /* 0x000fe20008410000 */
[----:B------:R-:W-:Y:S02]  /*4150*/  FSEL R147, R60, RZ, P6 ;  /* 0x000000ff3c937208 */ /* 0x000fe40003000000 */
[----:B------:R-:W-:Y:S02]  /*4160*/  FSEL R144, R62, RZ, P0 ;  /* 0x000000ff3e907208 */ /* 0x000fe40000000000 */
[----:B------:R-:W-:Y:S01]  /*4170*/  FSEL R179, R60, RZ, P5 ;  /* 0x000000ff3cb37208 */ /* 0x000fe20002800000 */
[----:B------:R-:W-:Y:S01]  /*4180*/  FMUL.FTZ R60, R156, UR23 ;  /* 0x000000179c3c7c20 */ /* 0x000fe20008410000 */
[----:B------:R-:W-:Y:S02]  /*4190*/  FSEL R62, R62, RZ, P1 ;  /* 0x000000ff3e3e7208 */ /* 0x000fe40000800000 */
[----:B------:R-:W-:-:S02]  /*41a0*/  LOP3.LUT P0, RZ, R241, 0xff, RZ, 0xc0, !PT ;  /* 0x000000fff1ff7812 */ /* 0x000fc4000780c0ff */
[C---:B------:R-:W-:Y:S02]  /*41b0*/  LOP3.LUT P1, RZ, R247.reuse, 0xff, RZ, 0xc0, !PT ;  /* 0x000000fff7ff7812 */ /* 0x040fe4000782c0ff */
[----:B------:R-:W-:Y:S02]  /*41c0*/  LOP3.LUT P6, RZ, R247, 0xff00, RZ, 0xc0, !PT ;  /* 0x0000ff00f7ff7812 */ /* 0x000fe400078cc0ff */
[----:B------:R-:W-:Y:S02]  /*41d0*/  LOP3.LUT P5, RZ, R241, 0xff00, RZ, 0xc0, !PT ;  /* 0x0000ff00f1ff7812 */ /* 0x000fe400078ac0ff */
[C---:B------:R-:W-:Y:S02]  /*41e0*/  FSEL R178, R60.reuse, RZ, P0 ;  /* 0x000000ff3cb27208 */ /* 0x040fe40000000000 */
[----:B------:R-:W-:Y:S01]  /*41f0*/  FSEL R146, R60, RZ, P1 ;  /* 0x000000ff3c927208 */ /* 0x000fe20000800000 */
[----:B------:R-:W-:Y:S01]  /*4200*/  FFMA.FTZ R60, R204, UR16, R186 ;  /* 0x00000010cc3c7c23 */ /* 0x000fe200080100ba */
[----:B------:R-:W-:-:S02]  /*4210*/  FSEL R145, R61, RZ, P6 ;  /* 0x000000ff3d917208 */ /* 0x000fc40003000000 */
[----:B------:R-:W-:Y:S01]  /*4220*/  FSEL R63, R61, RZ, P5 ;  /* 0x000000ff3d3f7208 */ /* 0x000fe20002800000 */
[----:B------:R-:W-:Y:S01]  /*4230*/  FFMA.FTZ R61, R203, UR16, R186 ;  /* 0x00000010cb3d7c23 */ /* 0x000fe200080100ba */
[----:B------:R-:W-:Y:S01]  /*4240*/  FADD.FTZ R60, R7, -R60 ;  /* 0x8000003c073c7221 */ /* 0x000fe20000010000 */
[----:B------:R-:W-:Y:S02]  /*4250*/  F2FP.BF16.F32.PACK_AB R179, R62, R179 ;  /* 0x000000b33eb3723e */ /* 0x000fe400000010ff */
[----:B------:R-:W-:Y:S01]  /*4260*/  FADD.FTZ R61, R200, -R61 ;  /* 0x8000003dc83d7221 */ /* 0x000fe20000010000 */
[----:B------:R-:W-:Y:S01]  /*4270*/  F2FP.BF16.F32.PACK_AB R178, R63, R178 ;  /* 0x000000b23fb2723e */ /* 0x000fe200000010ff */
[----:B------:R-:W-:Y:S01]  /*4280*/  FMUL.FTZ R63, R60, UR17 ;  /* 0x000000113c3f7c20 */ /* 0x000fe20008410000 */
[----:B------:R-:W-:Y:S01]  /*4290*/  F2FP.BF16.F32.PACK_AB R147, R144, R147 ;  /* 0x000000939093723e */ /* 0x000fe200000010ff */
[----:B------:R-:W-:Y:S01]  /*42a0*/  FMUL.FTZ R62, R61, UR17 ;  /* 0x000000113d3e7c20 */ /* 0x000fe20008410000 */
[--C-:B------:R-:W-:Y:S01]  /*42b0*/  FFMA.FTZ R61, R198, UR16, R186.reuse ;  /* 0x00000010c63d7c23 */ /* 0x100fe200080100ba */
[----:B------:R-:W-:Y:S01]  /*42c0*/  FMUL.FTZ R176, R63, UR23 ;  /* 0x000000173fb07c20 */ /* 0x000fe20008410000 */
[----:B------:R-:W-:Y:S01]  /*42d0*/  FFMA.FTZ R60, R197, UR16, R186 ;  /* 0x00000010c53c7c23 */ /* 0x000fe200080100ba */
[----:B------:R-:W-:Y:S01]  /*42e0*/  FMUL.FTZ R144, R62, UR23 ;  /* 0x000000173e907c20 */ /* 0x000fe20008410000 */
[----:B------:R-:W-:Y:S01]  /*42f0*/  LOP3.LUT P6, RZ, R246, 0xff000000, RZ, 0xc0, !PT ;  /* 0xff000000f6ff7812 */ /* 0x000fe200078cc0ff */
[----:B------:R-:W-:Y:S01]  /*4300*/  FADD.FTZ R61, R8, -R61 ;  /* 0x8000003d083d7221 */ /* 0x000fe20000010000 */
[C---:B------:R-:W-:Y:S01]  /*4310*/  LOP3.LUT P0, RZ, R240.reuse, 0xff0000, RZ, 0xc0, !PT ;  /* 0x00ff0000f0ff7812 */ /* 0x040fe2000780c0ff */
[----:B------:R-:W-:Y:S01]  /*4320*/  FADD.FTZ R60, R193, -R60 ;  /* 0x8000003cc13c7221 */ /* 0x000fe20000010000 */
[----:B------:R-:W-:Y:S01]  /*4330*/  LOP3.LUT P5, RZ, R240, 0xff000000, RZ, 0xc0, !PT ;  /* 0xff000000f0ff7812 */ /* 0x000fe200078ac0ff */
[----:B------:R-:W-:Y:S01]  /*4340*/  FMUL.FTZ R61, R61, UR17 ;  /* 0x000000113d3d7c20 */ /* 0x000fe20008410000 */
[----:B------:R-:W-:Y:S01]  /*4350*/  FSEL R180, R176, RZ, P6 ;  /* 0x000000ffb0b47208 */ /* 0x000fe20003000000 */
[----:B------:R-:W-:Y:S01]  /*4360*/  FMUL.FTZ R60, R60, UR17 ;  /* 0x000000113c3c7c20 */ /* 0x000fe20008410000 */
[----:B------:R-:W-:-:S02]  /*4370*/  FSEL R177, R144, RZ, P0 ;  /* 0x000000ff90b17208 */ /* 0x000fc40000000000 */
[----:B------:R-:W-:Y:S02]  /*4380*/  FSEL R176, R176, RZ, P5 ;  /* 0x000000ffb0b07208 */ /* 0x000fe40002800000 */
[----:B------:R-:W-:Y:S02]  /*4390*/  LOP3.LUT P1, RZ, R246, 0xff0000, RZ, 0xc0, !PT ;  /* 0x00ff0000f6ff7812 */ /* 0x000fe4000782c0ff */
[----:B------:R-:W-:Y:S02]  /*43a0*/  F2FP.BF16.F32.PACK_AB R146, R145, R146 ;  /* 0x000000929192723e */ /* 0x000fe400000010ff */
[----:B------:R-:W-:Y:S01]  /*43b0*/  F2FP.BF16.F32.PACK_AB R177, R176, R177 ;  /* 0x000000b1b0b1723e */ /* 0x000fe200000010ff */
[----:B------:R-:W-:Y:S01]  /*43c0*/  FMUL.FTZ R176, R61, UR23 ;  /* 0x000000173db07c20 */ /* 0x000fe20008410000 */
        /* <DEDUP_REMOVED lines=14> */
.L_x_1126:
        /* <DEDUP_REMOVED lines=11> */
[----:B------:R-:W-:Y:S02]  /*4560*/  ISETP.GE.U32.AND P1, PT, R240, RZ, PT ;  /* 0x000000fff000720c */ /* 0x000fe40003f26070 */
[----:B------:R-:W-:Y:S01]  /*4570*/  FFMA.FTZ R145, R145, UR17, R154 ;  /* 0x0000001191917c23 */ /* 0x000fe2000801009a */
[----:B------:R-:W-:Y:S01]  /*4580*/  FFMA.FTZ R146, R146, UR17, R155 ;  /* 0x0000001192927c23 */ /* 0x000fe2000801009b */
[----:B------:R-:W-:-:S02]  /*4590*/  LOP3.LUT P6, RZ, R247, 0xff0000, RZ, 0xc0, !PT ;  /* 0x00ff0000f7ff7812 */ /* 0x000fc400078cc0ff */
[----:B------:R-:W-:Y:S01]  /*45a0*/  FMUL.FTZ R145, R145, UR23 ;  /* 0x0000001791917c20 */ /* 0x000fe20008410000 */
[----:B------:R-:W-:Y:S01]  /*45b0*/  FMUL.FTZ R146, R146, UR23 ;  /* 0x0000001792927c20 */ /* 0x000fe20008410000 */
[----:B------:R-:W-:Y:S02]  /*45c0*/  LOP3.LUT P5, RZ, R241, 0xff0000, RZ, 0xc0, !PT ;  /* 0x00ff0000f1ff7812 */ /* 0x000fe400078ac0ff */
[----:B------:R-:W-:Y:S02]  /*45d0*/  ISETP.GE.U32.AND.EX P0, PT, R247, 0x1000000, PT, P0 ;  /* 0x01000000f700780c */ /* 0x000fe40003f06100 */
[----:B------:R-:W-:Y:S02]  /*45e0*/  ISETP.GE.U32.AND.EX P1, PT, R241, 0x1000000, PT, P1 ;  /* 0x01000000f100780c */ /* 0x000fe40003f26110 */
[C---:B------:R-:W-:Y:S02]  /*45f0*/  FSEL R147, R145.reuse, RZ, P6 ;  /* 0x000000ff91937208 */ /* 0x040fe40003000000 */
[----:B------:R-:W-:Y:S01]  /*4600*/  FSEL R179, R145, RZ, P5 ;  /* 0x000000ff91b37208 */ /* 0x000fe20002800000 */
[----:B------:R-:W-:Y:S01]  /*4610*/  FFMA.FTZ R145, R211, UR16, R186 ;  /* 0x00000010d3917c23 */ /* 0x000fe200080100ba */
[----:B------:R-:W-:-:S02]  /*4620*/  FSEL R144, R146, RZ, P0 ;  /* 0x000000ff92907208 */ /* 0x000fc40000000000 */
[----:B------:R-:W-:Y:S01]  /*4630*/  FSEL R146, R146, RZ, P1 ;  /* 0x000000ff92927208 */ /* 0x000fe20000800000 */
[----:B------:R-:W-:Y:S01]  /*4640*/  FADD.FTZ R177, R208, -R145 ;  /* 0x80000091d0b17221 */ /* 0x000fe20000010000 */
[----:B------:R-:W-:Y:S01]  /*4650*/  F2FP.BF16.F32.PACK_AB R147, R144, R147 ;  /* 0x000000939093723e */ /* 0x000fe200000010ff */
[--C-:B------:R-:W-:Y:S01]  /*4660*/  FFMA.FTZ R145, R203, UR16, R186.reuse ;  /* 0x00000010cb917c23 */ /* 0x100fe200080100ba */
[----:B------:R-:W-:Y:S01]  /*4670*/  F2FP.BF16.F32.PACK_AB R179, R146, R179 ;  /* 0x000000b392b3723e */ /* 0x000fe200000010ff */
[----:B------:R-:W-:Y:S01]  /*4680*/  FFMA.FTZ R144, R204, UR16, R186 ;  /* 0x00000010cc907c23 */ /* 0x000fe200080100ba */
[----:B------:R-:W-:Y:S01]  /*4690*/  FADD.FTZ R146, R6, -R181 ;  /* 0x800000b506927221 */ /* 0x000fe20000010000 */
[----:B------:R-:W-:Y:S01]  /*46a0*/  FFMA.FTZ R177, R177, UR17, R152 ;  /* 0x00000011b1b17c23 */ /* 0x000fe20008010098 */
[----:B------:R-:W-:Y:S01]  /*46b0*/  FADD.FTZ R145, R200, -R145 ;  /* 0x80000091c8917221 */ /* 0x000fe20000010000 */
[----:B------:R-:W-:Y:S01]  /*46c0*/  FADD.FTZ R144, R7, -R144 ;  /* 0x8000009007907221 */ /* 0x000fe20000010000 */
[----:B------:R-:W-:Y:S01]  /*46d0*/  FFMA.FTZ R146, R146, UR17, R153 ;  /* 0x0000001192927c23 */ /* 0x000fe20008010099 */
[----:B------:R-:W-:Y:S01]  /*46e0*/  FMUL.FTZ R177, R177, UR23 ;  /* 0x00000017b1b17c20 */ /* 0x000fe20008410000 */
[----:B------:R-:W-:Y:S01]  /*46f0*/  LOP3.LUT P0, RZ, R241, 0xff, RZ, 0xc0, !PT ;  /* 0x000000fff1ff7812 */ /* 0x000fe2000780c0ff */
[----:B------:R-:W-:Y:S01]  /*4700*/  FFMA.FTZ R145, R145, UR17, R150 ;  /* 0x0000001191917c23 */ /* 0x000fe20008010096 */
[C---:B------:R-:W-:Y:S01]  /*4710*/  LOP3.LUT P6, RZ, R247.reuse, 0xff, RZ, 0xc0, !PT ;  /* 0x000000fff7ff7812 */ /* 0x040fe200078cc0ff */
[----:B------:R-:W-:Y:S01]  /*4720*/  FFMA.FTZ R144, R144, UR17, R151 ;  /* 0x0000001190907c23 */ /* 0x000fe20008010097 */
[----:B------:R-:W-:Y:S01]  /*4730*/  FMUL.FTZ R176, R146, UR23 ;  /* 0x0000001792b07c20 */ /* 0x000fe20008410000 */
[----:B------:R-:W-:Y:S01]  /*4740*/  LOP3.LUT P1, RZ, R247, 0xff00, RZ, 0xc0, !PT ;  /* 0x0000ff00f7ff7812 */ /* 0x000fe2000782c0ff */
[----:B------:R-:W-:Y:S01]  /*4750*/  FMUL.FTZ R180, R145, UR23 ;  /* 0x0000001791b47c20 */ /* 0x000fe20008410000 */
[C---:B------:R-:W-:Y:S01]  /*4760*/  FSEL R178, R177.reuse, RZ, P0 ;  /* 0x000000ffb1b27208 */ /* 0x040fe20000000000 */
[----:B------:R-:W-:Y:S01]  /*4770*/  FMUL.FTZ R181, R144, UR23 ;  /* 0x0000001790b57c20 */ /* 0x000fe20008410000 */
[----:B------:R-:W-:-:S02]  /*4780*/  FSEL R146, R177, RZ, P6 ;  /* 0x000000ffb1927208 */ /* 0x000fc40003000000 */
[C---:B------:R-:W-:Y:S02]  /*4790*/  LOP3.LUT P0, RZ, R246.reuse, 0xff0000, RZ, 0xc0, !PT ;  /* 0x00ff0000f6ff7812 */ /* 0x040fe4000780c0ff */
[----:B------:R-:W-:Y:S02]  /*47a0*/  LOP3.LUT P6, RZ, R246, 0xff000000, RZ, 0xc0, !PT ;  /* 0xff000000f6ff7812 */ /* 0x000fe400078cc0ff */
[----:B------:R-:W-:Y:S02]  /*47b0*/  FSEL R177, R176, RZ, P1 ;  /* 0x000000ffb0b17208 */ /* 0x000fe40000800000 */
[----:B------:R-:W-:Y:S02]  /*47c0*/  FSEL R145, R180, RZ, P0 ;  /* 0x000000ffb4917208 */ /* 0x000fe40000000000 */
[----:B------:R-:W-:Y:S02]  /*47d0*/  FSEL R144, R181, RZ, P6 ;  /* 0x000000ffb5907208 */ /* 0x000fe40003000000 */
[----:B------:R-:W-:-:S02]  /*47e0*/  LOP3.LUT P5, RZ, R241, 0xff00, RZ, 0xc0, !PT ;  /* 0x0000ff00f1ff7812 */ /* 0x000fc400078ac0ff */
[----:B------:R-:W-:Y:S01]  /*47f0*/  F2FP.BF16.F32.PACK_AB R146, R177, R146 ;  /* 0x00000092b192723e */ /* 0x000fe200000010ff */
[--C-:B------:R-:W-:Y:S01]  /*4800*/  FFMA.FTZ R177, R198, UR16, R186.reuse ;  /* 0x00000010c6b17c23 */ /* 0x100fe200080100ba */
[----:B------:R-:W-:Y:S02]  /*4810*/  LOP3.LUT P0, RZ, R240, 0xff0000, RZ, 0xc0, !PT ;  /* 0x00ff0000f0ff7812 */ /* 0x000fe4000780c0ff */
[----:B------:R-:W-:Y:S01]  /*4820*/  F2FP.BF16.F32.PACK_AB R145, R144, R145 ;  /* 0x000000919091723e */ /* 0x000fe200000010ff */
[----:B------:R-:W-:Y:S01]  /*4830*/  FFMA.FTZ R144, R197, UR16, R186 ;  /* 0x00000010c5907c23 */ /* 0x000fe200080100ba */
[----:B------:R-:W-:Y:S02]  /*4840*/  LOP3.LUT P1, RZ, R240, 0xff000000, RZ, 0xc0, !PT ;  /* 0xff000000f0ff7812 */ /* 0x000fe4000782c0ff */
[----:B------:R-:W-:Y:S01]  /*4850*/  FSEL R183, R176, RZ, P5 ;  /* 0x000000ffb0b77208 */ /* 0x000fe20002800000 */
[----:B------:R-:W-:Y:S01]  /*4860*/  FADD.FTZ R176, R8, -R177 ;  /* 0x800000b108b07221 */ /* 0x000fe20000010000 */
[----:B------:R-:W-:-:S02]  /*4870*/  FSEL R177, R180, RZ, P0 ;  /* 0x000000ffb4b17208 */ /* 0x000fc40000000000 */
[----:B------:R-:W-:Y:S01]  /*4880*/  FSEL R180, R181, RZ, P1 ;  /* 0x000000ffb5b47208 */ /* 0x000fe20000800000 */
[----:B------:R-:W-:Y:S01]  /*4890*/  FADD.FTZ R181, R193, -R144 ;  /* 0x80000090c1b57221 */ /* 0x000fe20000010000 */
[----:B------:R-:W-:Y:S01]  /*48a0*/  FFMA.FTZ R176, R176, UR17, R149 ;  /* 0x00000011b0b07c23 */ /* 0x000fe20008010095 */
[----:B------:R-:W-:Y:S02]  /*48b0*/  LOP3.LUT P5, RZ, R240, 0xff00, RZ, 0xc0, !PT ;  /* 0x0000ff00f0ff7812 */ /* 0x000fe400078ac0ff */
[----:B------:R-:W-:Y:S01]  /*48c0*/  FFMA.FTZ R181, R181, UR17, R148 ;  /* 0x00000011b5b57c23 */ /* 0x000fe20008010094 */
[----:B------:R-:W-:Y:S01]  /*48d0*/  FMUL.FTZ R144, R176, UR23 ;  /* 0x00000017b0907c20 */ /* 0x000fe20008410000 */
[C---:B------:R-:W-:Y:S02]  /*48e0*/  LOP3.LUT P6, RZ, R246.reuse, 0xff00, RZ, 0xc0, !PT ;  /* 0x0000ff00f6ff7812 */ /* 0x040fe400078cc0ff */
[----:B------:R-:W-:Y:S01]  /*48f0*/  FMUL.FTZ R176, R181, UR23 ;  /* 0x00000017b5b07c20 */ /* 0x000fe20008410000 */
        /* <DEDUP_REMOVED lines=9> */
[----:B------:R-:W-:Y:S01]  /*4990*/  F2FP.BF16.F32.PACK_AB R176, R183, R176 ;  /* 0x000000b0b7b0723e */ /* 0x000fe200000010ff */
[----:B------:R-:W-:Y:S06]  /*49a0*/  BRA `(.L_x_1124) ;  /* 0x0000000400287947 */ /* 0x000fec0003800000 */
.L_x_1128:
[--C-:B------:R-:W-:Y:S01]  /*49b0*/  FFMA.FTZ R60, R229, UR16, R186.reuse ;  /* 0x00000010e53c7c23 */ /* 0x100fe200080100ba */
[--C-:B------:R-:W-:Y:S01]  /*49c0*/  FFMA.FTZ R62, R230, UR16, R186.reuse ;  /* 0x00000010e63e7c23 */ /* 0x100fe200080100ba */
[----:B-----5:R-:W-:Y:S01]  /*49d0*/  LOP3.LUT P5, RZ, R241, 0xff0000, RZ, 0xc0, !PT ;  /* 0x00ff0000f1ff7812 */ /* 0x020fe200078ac0ff */
[----:B------:R-:W-:Y:S01]  /*49e0*/  FFMA.FTZ R63, R216, UR16, R186 ;  /* 0x00000010d83f7c23 */ /* 0x000fe200080100ba */
[----:B------:R-:W-:Y:S01]  /*49f0*/  FADD.FTZ R61, R221, -R60 ;  /* 0x8000003cdd3d7221 */ /* 0x000fe20000010000 */
[----:B------:R-:W-:Y:S01]  /*4a00*/  FADD.FTZ R62, R5, -R62 ;  /* 0x8000003e053e7221 */ /* 0x000fe20000010000 */
[----:B------:R-:W-:Y:S02]  /*4a10*/  LOP3.LUT P6, RZ, R247, 0xff0000, RZ, 0xc0, !PT ;  /* 0x00ff0000f7ff7812 */ /* 0x000fe400078cc0ff */
[----:B------:R-:W-:Y:S01]  /*4a20*/  FFMA.FTZ R158, R61, UR17, R154 ;  /* 0x000000113d9e7c23 */ /* 0x000fe2000801009a */
[----:B------:R-:W-:Y:S01]  /*4a30*/  FFMA.FTZ R61, R211, UR16, R186 ;  /* 0x00000010d33d7c23 */ /* 0x000fe200080100ba */
[----:B------:R-:W-:Y:S01]  /*4a40*/  FFMA.FTZ R159, R62, UR17, R155 ;  /* 0x000000113e9f7c23 */ /* 0x000fe2000801009b */
[----:B------:R-:W-:Y:S01]  /*4a50*/  ISETP.GE.U32.AND P0, PT, R246, RZ, PT ;  /* 0x000000fff600720c */ /* 0x000fe20003f06070 */
[----:B------:R-:W-:Y:S01]  /*4a60*/  FMUL.FTZ R60, R158, UR23 ;  /* 0x000000179e3c7c20 */ /* 0x000fe20008410000 */
[----:B------:R-:W-:Y:S01]  /*4a70*/  ISETP.GE.U32.AND P1, PT, R240, RZ, PT ;  /* 0x000000fff000720c */ /* 0x000fe20003f26070 */
[----:B------:R-:W-:Y:S01]  /*4a80*/  FADD.FTZ R61, R208, -R61 ;  /* 0x8000003dd03d7221 */ /* 0x000fe20000010000 */
[----:B------:R-:W-:Y:S01]  /*4a90*/  FMUL.FTZ R62, R159, UR23 ;  /* 0x000000179f3e7c20 */ /* 0x000fe20008410000 */
[----:B------:R-:W-:-:S02]  /*4aa0*/  ISETP.GE.U32.AND.EX P0, PT, R247, 0x1000000, PT, P0 ;  /* 0x01000000f700780c */ /* 0x000fc40003f06100 */
[C---:B------:R-:W-:Y:S01]  /*4ab0*/  FSEL R147, R60.reuse, RZ, P6 ;  /* 0x000000ff3c937208 */ /* 0x040fe20003000000 */
[----:B------:R-:W-:Y:S01]  /*4ac0*/  FFMA.FTZ R156, R61, UR17, R152 ;  /* 0x000000113d9c7c23 */ /* 0x000fe20008010098 */
[----:B------:R-:W-:Y:S01]  /*4ad0*/  FSEL R179, R60, RZ, P5 ;  /* 0x000000ff3cb37208 */ /* 0x000fe20002800000 */
[----:B------:R-:W-:Y:S01]  /*4ae0*/  FADD.FTZ R60, R6, -R63 ;  /* 0x8000003f063c7221 */ /* 0x000fe20000010000 */
[C---:B------:R-:W-:Y:S02]  /*4af0*/  ISETP.GE.U32.AND.EX P1, PT, R241.reuse, 0x1000000, PT, P1 ;  /* 0x01000000f100780c */ /* 0x040fe40003f26110 */
[----:B------:R-:W-:Y:S01]  /*4b00*/  FSEL R144, R62, RZ, P0 ;  /* 0x000000ff3e907208 */ /* 0x000fe20000000000 */
[----:B------:R-:W-:Y:S01]  /*4b10*/  FFMA.FTZ R157, R60, UR17, R153 ;  /* 0x000000113c9d7c23 */ /* 0x000fe20008010099 */
[----:B------:R-:W-:Y:S01]  /*4b20*/  FSEL R62, R62, RZ, P1 ;  /* 0x000000ff3e3e7208 */ /* 0x000fe20000800000 */
[----:B------:R-:W-:Y:S01]  /*4b30*/  FMUL.FTZ R60, R156, UR23 ;  /* 0x000000179c3c7c20 */ /* 0x000fe20008410000 */
[----:B------:R-:W-:Y:S01]  /*4b40*/  LOP3.LUT P0, RZ, R241, 0xff, RZ, 0xc0, !PT ;  /* 0x000000fff1ff7812 */ /* 0x000fe2000780c0ff */
[----:B------:R-:W-:Y:S01]  /*4b50*/  FMUL.FTZ R61, R157, UR23 ;  /* 0x000000179d3d7c20 */ /* 0x000fe20008410000 */
[----:B------:R-:W-:-:S02]  /*4b60*/  LOP3.LUT P1, RZ, R247, 0xff, RZ, 0xc0, !PT ;  /* 0x000000fff7ff7812 */ /* 0x000fc4000782c0ff */
[----:B------:R-:W-:Y:S02]  /*4b70*/  LOP3.LUT P6, RZ, R247, 0xff00, RZ, 0xc0, !PT ;  /* 0x0000ff00f7ff7812 */ /* 0x000fe400078cc0ff */
[----:B------:R-:W-:Y:S02]  /*4b80*/  LOP3.LUT P5, RZ, R241, 0xff00, RZ, 0xc0, !PT ;  /* 0x0000ff00f1ff7812 */ /* 0x000fe400078ac0ff */
[C---:B------:R-:W-:Y:S02]  /*4b90*/  FSEL R178, R60.reuse, RZ, P0 ;  /* 0x000000ff3cb27208 */ /* 0x040fe40000000000 */
[----:B------:R-:W-:Y:S01]  /*4ba0*/  FSEL R146, R60, RZ, P1 ;  /* 0x000000ff3c927208 */ /* 0x000fe20000800000 */
[--C-:B------:R-:W-:Y:S01]  /*4bb0*/  FFMA.FTZ R60, R204, UR16, R186.reuse ;  /* 0x00000010cc3c7c23 */ /* 0x100fe200080100ba */
[C---:B------:R-:W-:Y:S02]  /*4bc0*/  FSEL R145, R61.reuse, RZ, P6 ;  /* 0x000000ff3d917208 */ /* 0x040fe40003000000 */
[----:B------:R-:W-:Y:S01]  /*4bd0*/  FSEL R63, R61, RZ, P5 ;  /* 0x000000ff3d3f7208 */ /* 0x000fe20002800000 */
[----:B------:R-:W-:Y:S01]  /*4be0*/  FFMA.FTZ R61, R203, UR16, R186 ;  /* 0x00000010cb3d7c23 */ /* 0x000fe200080100ba */
[----:B------:R-:W-:Y:S01]  /*4bf0*/  FADD.FTZ R60, R7, -R60 ;  /* 0x8000003c073c7221 */ /* 0x000fe20000010000 */
[----:B------:R-:W-:-:S02]  /*4c00*/  F2FP.BF16.F32.PACK_AB R179, R62, R179 ;  /* 0x000000b33eb3723e */ /* 0x000fc400000010ff */
[----:B------:R-:W-:Y:S01]  /*4c10*/  FADD.FTZ R61, R200, -R61 ;  /* 0x8000003dc83d7221 */ /* 0x000fe20000010000 */
[----:B------:R-:W-:Y:S01]  /*4c20*/  F2FP.BF16.F32.PACK_AB R178, R63, R178 ;  /* 0x000000b23fb2723e */ /* 0x000fe200000010ff */
[----:B------:R-:W-:Y:S01]  /*4c30*/  FFMA.FTZ R63, R60, UR17, R151 ;  /* 0x000000113c3f7c23 */ /* 0x000fe20008010097 */
[----:B------:R-:W-:Y:S01]  /*4c40*/  F2FP.BF16.F32.PACK_AB R146, R145, R146 ;  /* 0x000000929192723e */ /* 0x000fe200000010ff */
[----:B------:R-:W-:Y:S01]  /*4c50*/  FFMA.FTZ R62, R61, UR17, R150 ;  /* 0x000000113d3e7c23 */ /* 0x000fe20008010096 */
[--C-:B------:R-:W-:Y:S01]  /*4c60*/  FFMA.FTZ R61, R198, UR16, R186.reuse ;  /* 0x00000010c63d7c23 */ /* 0x100fe200080100ba */
[----:B------:R-:W-:Y:S01]  /*4c70*/  FMUL.FTZ R176, R63, UR23 ;  /* 0x000000173fb07c20 */ /* 0x000fe20008410000 */
[----:B------:R-:W-:Y:S01]  /*4c80*/  LOP3.LUT P1, RZ, R246, 0xff0000, RZ, 0xc0, !PT ;  /* 0x00ff0000f6ff7812 */ /* 0x000fe2000782c0ff */
[----:B------:R-:W-:Y:S01]  /*4c90*/  FMUL.FTZ R145, R62, UR23 ;  /* 0x000000173e917c20 */ /* 0x000fe20008410000 */
[----:B------:R-:W-:Y:S01]  /*4ca0*/  LOP3.LUT P6, RZ, R246, 0xff000000, RZ, 0xc0, !PT ;  /* 0xff000000f6ff7812 */ /* 0x000fe200078cc0ff */
[----:B------:R-:W-:Y:S01]  /*4cb0*/  FFMA.FTZ R60, R197, UR16, R186 ;  /* 0x00000010c53c7c23 */ /* 0x000fe200080100ba */
[----:B------:R-:W-:Y:S01]  /*4cc0*/  F2FP.BF16.F32.PACK_AB R147, R144, R147 ;  /* 0x000000939093723e */ /* 0x000fe200000010ff */
[----:B------:R-:W-:Y:S01]  /*4cd0*/  FADD.FTZ R144, R8, -R61 ;  /* 0x8000003d08907221 */ /* 0x000fe20000010000 */
[C---:B------:R-:W-:Y:S01]  /*4ce0*/  LOP3.LUT P0, RZ, R240.reuse, 0xff0000, RZ, 0xc0, !PT ;  /* 0x00ff0000f0ff7812 */ /* 0x040fe2000780c0ff */
[----:B------:R-:W-:Y:S01]  /*4cf0*/  FADD.FTZ R181, R193, -R60 ;  /* 0x8000003cc1b57221 */ /* 0x000fe20000010000 */
[----:B------:R-:W-:-:S02]  /*4d00*/  LOP3.LUT P5, RZ, R240, 0xff000000, RZ, 0xc0, !PT ;  /* 0xff000000f0ff7812 */ /* 0x000fc400078ac0ff */
[----:B------:R-:W-:Y:S01]  /*4d10*/  FSEL R61, R145, RZ, P1 ;  /* 0x000000ff913d7208 */ /* 0x000fe20000800000 */
[----:B------:R-:W-:Y:S01]  /*4d20*/  FFMA.FTZ R60, R181, UR17, R148 ;  /* 0x00000011b53c7c23 */ /* 0x000fe20008010094 */
[C---:B------:R-:W-:Y:S02]  /*4d30*/  FSEL R180, R176.reuse, RZ, P6 ;  /* 0x000000ffb0b47208 */ /* 0x040fe40003000000 */
[----:B------:R-:W-:Y:S02]  /*4d40*/  FSEL R177, R145, RZ, P0 ;  /* 0x000000ff91b17208 */ /* 0x000fe40000000000 */
[----:B------:R-:W-:Y:S02]  /*4d50*/  FSEL R176, R176, RZ, P5 ;  /* 0x000000ffb0b07208 */ /* 0x000fe40002800000 */
[----:B------:R-:W-:Y:S01]  /*4d60*/  F2FP.BF16.F32.PACK_AB R145, R180, R61 ;  /* 0x0000003db491723e */ /* 0x000fe200000010ff */
[----:B------:R-:W-:Y:S01]  /*4d70*/  FFMA.FTZ R61, R144, UR17, R149 ;  /* 0x00000011903d7c23 */ /* 0x000fe20008010095 */
[----:B------:R-:W-:Y:S01]  /*4d80*/  F2FP.BF16.F32.PACK_AB R177, R176, R177 ;  /* 0x000000b1b0b1723e */ /* 0x000fe200000010ff */
[----:B------:R-:W-:Y:S01]  /*4d90*/  FMUL.FTZ R144, R60, UR23 ;  /* 0x000000173c907c20 */ /* 0x000fe20008410000 */
[----:B------:R-:W-:Y:S01]  /*4da0*/  LOP3.LUT P5, RZ, R240, 0xff00, RZ, 0xc0, !PT ;  /* 0x0000ff00f0ff7812 */ /* 0x000fe200078ac0ff */
[----:B------:R-:W-:Y:S01]  /*4db0*/  FMUL.FTZ R176, R61, UR23 ;  /* 0x000000173db07c20 */ /* 0x000fe20008410000 */
[----:B------:R-:W-:-:S02]  /*4dc0*/  LOP3.LUT P6, RZ, R246, 0xff00, RZ, 0xc0, !PT ;  /* 0x0000ff00f6ff7812 */ /* 0x000fc400078cc0ff */
[----:B------:R-:W-:Y:S02]  /*4dd0*/  LOP3.LUT P1, RZ, R246, 0xff, RZ, 0xc0, !PT ;  /* 0x000000fff6ff7812 */ /* 0x000fe4000782c0ff */
[----:B------:R-:W-:Y:S02]  /*4de0*/  LOP3.LUT P0, RZ, R240, 0xff, RZ, 0xc0, !PT ;  /* 0x000000fff0ff7812 */ /* 0x000fe4000780c0ff */
[C---:B------:R-:W-:Y:S02]  /*4df0*/  FSEL R181, R176.reuse, RZ, P5 ;  /* 0x000000ffb0b57208 */ /* 0x040fe40002800000 */
[----:B------:R-:W-:Y:S02]  /*4e00*/  FSEL R183, R176, RZ, P6 ;  /* 0x000000ffb0b77208 */ /* 0x000fe40003000000 */
[C---:B------:R-:W-:Y:S02]  /*4e10*/  FSEL R180, R144.reuse, RZ, P1 ;  /* 0x000000ff90b47208 */ /* 0x040fe40000800000 */
[----:B------:R-:W-:-:S02]  /*4e20*/  FSEL R176, R144, RZ, P0 ;  /* 0x000000ff90b07208 */ /* 0x000fc40000000000 */
[----:B------:R-:W-:Y:S02]  /*4e30*/  F2FP.BF16.F32.PACK_AB R144, R183, R180 ;  /* 0x000000b4b790723e */ /* 0x000fe400000010ff */
[----:B------:R-:W-:-:S07]  /*4e40*/  F2FP.BF16.F32.PACK_AB R176, R181, R176 ;  /* 0x000000b0b5b0723e */ /* 0x000fce00000010ff */
.L_x_1124:
        /* <DEDUP_REMOVED lines=15> */
.L_x_1120:
[----:B------:R-:W-:Y:S05]  /*4f40*/  BSYNC.RECONVERGENT B0 ;  /* 0x0000000000007941 */ /* 0x000fea0003800200 */
.L_x_1119:
        /* <DEDUP_REMOVED lines=12> */
[--C-:B------:R-:W-:Y:S01]  /*5010*/  FFMA.FTZ R63, R228, UR16, R186.reuse ;  /* 0x00000010e43f7c23 */ /* 0x100fe200080100ba */
[----:B-----5:R-:W-:Y:S02]  /*5020*/  LOP3.LUT P1, RZ, R245, 0xff0000, RZ, 0xc0, !PT ;  /* 0x00ff0000f5ff7812 */ /* 0x020fe4000782c0ff */
[----:B------:R-:W-:Y:S01]  /*5030*/  FADD.FTZ R61, R220, -R61 ;  /* 0x8000003ddc3d7221 */ /* 0x000fe20000010000 */
[----:B------:R-:W-:Y:S01]  /*5040*/  FADD.FTZ R60, R0, -R63 ;  /* 0x8000003f003c7221 */ /* 0x000fe20000010000 */
[----:B------:R-:W-:Y:S01]  /*5050*/  ISETP.GE.U32.AND P5, PT, R244, RZ, PT ;  /* 0x000000fff400720c */ /* 0x000fe20003fa6070 */
[----:B------:R-:W-:Y:S01]  /*5060*/  FFMA.FTZ R63, R214, UR16, R186 ;  /* 0x00000010d63f7c23 */ /* 0x000fe200080100ba */
[----:B------:R-:W-:Y:S01]  /*5070*/  FFMA.FTZ R158, R61, UR17, R22 ;  /* 0x000000113d9e7c23 */ /* 0x000fe20008010016 */
[----:B------:R-:W-:Y:S01]  /*5080*/  FFMA.FTZ R159, R60, UR17, R23 ;  /* 0x000000113c9f7c23 */ /* 0x000fe20008010017 */
[----:B------:R-:W-:Y:S01]  /*5090*/  FFMA.FTZ R60, R209, UR16, R186 ;  /* 0x00000010d13c7c23 */ /* 0x000fe200080100ba */
[----:B------:R-:W-:Y:S01]  /*50a0*/  ISETP.GE.U32.AND.EX P5, PT, R245, 0x1000000, PT, P5 ;  /* 0x01000000f500780c */ /* 0x000fe20003fa6150 */
[----:B------:R-:W-:Y:S01]  /*50b0*/  FMUL.FTZ R62, R158, UR23 ;  /* 0x000000179e3e7c20 */ /* 0x000fe20008410000 */
[----:B------:R-:W-:Y:S01]  /*50c0*/  FMUL.FTZ R144, R159, UR23 ;  /* 0x000000179f907c20 */ /* 0x000fe20008410000 */
[----:B------:R-:W-:Y:S01]  /*50d0*/  FADD.FTZ R61, R207, -R60 ;  /* 0x8000003ccf3d7221 */ /* 0x000fe20000010000 */
[----:B------:R-:W-:Y:S01]  /*50e0*/  LOP3.LUT P6, RZ, R239, 0xff0000, RZ, 0xc0, !PT ;  /* 0x00ff0000efff7812 */ /* 0x000fe200078cc0ff */
[----:B------:R-:W-:Y:S01]  /*50f0*/  FADD.FTZ R60, R2, -R63 ;  /* 0x8000003f023c7221 */ /* 0x000fe20000010000 */
[----:B------:R-:W-:Y:S01]  /*5100*/  FSEL R147, R62, RZ, P1 ;  /* 0x000000ff3e937208 */ /* 0x000fe20000800000 */
[----:B------:R-:W-:Y:S01]  /*5110*/  FFMA.FTZ R156, R61, UR17, R20 ;  /* 0x000000113d9c7c23 */ /* 0x000fe20008010014 */
[----:B------:R-:W-:Y:S01]  /*5120*/  ISETP.GE.U32.AND P1, PT, R238, RZ, PT ;  /* 0x000000ffee00720c */ /* 0x000fe20003f26070 */
[----:B------:R-:W-:Y:S01]  /*5130*/  FFMA.FTZ R157, R60, UR17, R21 ;  /* 0x000000113c9d7c23 */ /* 0x000fe20008010015 */
[----:B------:R-:W-:Y:S01]  /*5140*/  FSEL R146, R144, RZ, P5 ;  /* 0x000000ff90927208 */ /* 0x000fe20002800000 */
[----:B------:R-:W-:Y:S01]  /*5150*/  FMUL.FTZ R63, R156, UR23 ;  /* 0x000000179c3f7c20 */ /* 0x000fe20008410000 */
[----:B------:R-:W-:Y:S01]  /*5160*/  ISETP.GE.U32.AND.EX P1, PT, R239, 0x1000000, PT, P1 ;  /* 0x01000000ef00780c */ /* 0x000fe20003f26110 */
[--C-:B------:R-:W-:Y:S01]  /*5170*/  FFMA.FTZ R60, R201, UR16, R186.reuse ;  /* 0x00000010c93c7c23 */ /* 0x100fe200080100ba */
[----:B------:R-:W-:Y:S01]  /*5180*/  FSEL R179, R62, RZ, P6 ;  /* 0x000000ff3eb37208 */ /* 0x000fe20003000000 */
[----:B------:R-:W-:Y:S01]  /*5190*/  FFMA.FTZ R62, R202, UR16, R186 ;  /* 0x00000010ca3e7c23 */ /* 0x000fe200080100ba */
[----:B------:R-:W-:Y:S01]  /*51a0*/  FSEL R144, R144, RZ, P1 ;  /* 0x000000ff90907208 */ /* 0x000fe20000800000 */
[----:B------:R-:W-:Y:S01]  /*51b0*/  FADD.FTZ R61, R199, -R60 ;  /* 0x8000003cc73d7221 */ /* 0x000fe20000010000 */
[----:B------:R-:W-:Y:S01]  /*51c0*/  LOP3.LUT P6, RZ, R245, 0xff, RZ, 0xc0, !PT ;  /* 0x000000fff5ff7812 */ /* 0x000fe200078cc0ff */
[----:B------:R-:W-:Y:S01]  /*51d0*/  FADD.FTZ R60, R3, -R62 ;  /* 0x8000003e033c7221 */ /* 0x000fe20000010000 */
[----:B------:R-:W-:Y:S01]  /*51e0*/  F2FP.BF16.F32.PACK_AB R147, R146, R147 ;  /* 0x000000939293723e */ /* 0x000fe200000010ff */
[----:B------:R-:W-:Y:S01]  /*51f0*/  FFMA.FTZ R62, R61, UR17, R26 ;  /* 0x000000113d3e7c23 */ /* 0x000fe2000801001a */
[----:B------:R-:W-:Y:S01]  /*5200*/  F2FP.BF16.F32.PACK_AB R179, R144, R179 ;  /* 0x000000b390b3723e */ /* 0x000fe200000010ff */
[----:B------:R-:W-:Y:S01]  /*5210*/  FMUL.FTZ R144, R157, UR23 ;  /* 0x000000179d907c20 */ /* 0x000fe20008410000 */
[----:B------:R-:W-:Y:S01]  /*5220*/  LOP3.LUT P1, RZ, R239, 0xff, RZ, 0xc0, !PT ;  /* 0x000000ffefff7812 */ /* 0x000fe2000782c0ff */
[----:B------:R-:W-:Y:S01]  /*5230*/  FFMA.FTZ R61, R195, UR16, R186 ;  /* 0x00000010c33d7c23 */ /* 0x000fe200080100ba */
[----:B------:R-:W-:-:S02]  /*5240*/  FSEL R146, R63, RZ, P6 ;  /* 0x000000ff3f927208 */ /* 0x000fc40003000000 */
[----:B------:R-:W-:Y:S01]  /*5250*/  LOP3.LUT P6, RZ, R239, 0xff00, RZ, 0xc0, !PT ;  /* 0x0000ff00efff7812 */ /* 0x000fe200078cc0ff */
[----:B------:R-:W-:Y:S01]  /*5260*/  FADD.FTZ R181, R194, -R61 ;  /* 0x8000003dc2b57221 */ /* 0x000fe20000010000 */
[----:B------:R-:W-:Y:S02]  /*5270*/  LOP3.LUT P5, RZ, R245, 0xff00, RZ, 0xc0, !PT ;  /* 0x0000ff00f5ff7812 */ /* 0x000fe400078ac0ff */
[----:B------:R-:W-:Y:S02]  /*5280*/  FSEL R178, R63, RZ, P1 ;  /* 0x000000ff3fb27208 */ /* 0x000fe40000800000 */
[C---:B------:R-:W-:Y:S02]  /*5290*/  FSEL R63, R144.reuse, RZ, P6 ;  /* 0x000000ff903f7208 */ /* 0x040fe40003000000 */
[----:B------:R-:W-:Y:S01]  /*52a0*/  FSEL R145, R144, RZ, P5 ;  /* 0x000000ff90917208 */ /* 0x000fe20002800000 */
[----:B------:R-:W-:Y:S01]  /*52b0*/  FMUL.FTZ R144, R62, UR23 ;  /* 0x000000173e907c20 */ /* 0x000fe20008410000 */
[----:B------:R-:W-:Y:S01]  /*52c0*/  F2FP.BF16.F32.PACK_AB R178, R63, R178 ;  /* 0x000000b23fb2723e */ /* 0x000fe200000010ff */
[----:B------:R-:W-:Y:S01]  /*52d0*/  FFMA.FTZ R63, R60, UR17, R27 ;  /* 0x000000113c3f7c23 */ /* 0x000fe2000801001b */
[----:B------:R-:W-:-:S02]  /*52e0*/  LOP3.LUT P6, RZ, R238, 0xff0000, RZ, 0xc0, !PT ;  /* 0x00ff0000eeff7812 */ /* 0x000fc400078cc0ff */
[----:B------:R-:W-:Y:S01]  /*52f0*/  F2FP.BF16.F32.PACK_AB R146, R145, R146 ;  /* 0x000000929192723e */ /* 0x000fe200000010ff */
[----:B------:R-:W-:Y:S01]  /*5300*/  FFMA.FTZ R145, R196, UR16, R186 ;  /* 0x00000010c4917c23 */ /* 0x000fe200080100ba */
[----:B------:R-:W-:Y:S01]  /*5310*/  LOP3.LUT P5, RZ, R244, 0xff0000, RZ, 0xc0, !PT ;  /* 0x00ff0000f4ff7812 */ /* 0x000fe200078ac0ff */
[----:B------:R-:W-:Y:S01]  /*5320*/  FMUL.FTZ R176, R63, UR23 ;  /* 0x000000173fb07c20 */ /* 0x000fe20008410000 */
[----:B------:R-:W-:Y:S01]  /*5330*/  FSEL R177, R144, RZ, P6 ;  /* 0x000000ff90b17208 */ /* 0x000fe20003000000 */
[----:B------:R-:W-:Y:S01]  /*5340*/  FADD.FTZ R60, R4, -R145 ;  /* 0x80000091043c7221 */ /* 0x000fe20000010000 */
[----:B------:R-:W-:Y:S02]  /*5350*/  LOP3.LUT P6, RZ, R244, 0xff000000, RZ, 0xc0, !PT ;  /* 0xff000000f4ff7812 */ /* 0x000fe400078cc0ff */
[----:B------:R-:W-:Y:S01]  /*5360*/  LOP3.LUT P1, RZ, R238, 0xff000000, RZ, 0xc0, !PT ;  /* 0xff000000eeff7812 */ /* 0x000fe2000782c0ff */
[----:B------:R-:W-:Y:S01]  /*5370*/  FFMA.FTZ R61, R60, UR17, R25 ;  /* 0x000000113c3d7c23 */ /* 0x000fe20008010019 */
[----:B------:R-:W-:Y:S01]  /*5380*/  FSEL R145, R144, RZ, P5 ;  /* 0x000000ff90917208 */ /* 0x000fe20002800000 */
[----:B------:R-:W-:Y:S01]  /*5390*/  FFMA.FTZ R60, R181, UR17, R24 ;  /* 0x00000011b53c7c23 */ /* 0x000fe20008010018 */
[----:B------:R-:W-:-:S02]  /*53a0*/  FSEL R144, R176, RZ, P6 ;  /* 0x000000ffb0907208 */ /* 0x000fc40003000000 */
[----:B------:R-:W-:Y:S02]  /*53b0*/  FSEL R176, R176, RZ, P1 ;  /* 0x000000ffb0b07208 */ /* 0x000fe40000800000 */
[----:B------:R-:W-:Y:S02]  /*53c0*/  LOP3.LUT P6, RZ, R238, 0xff00, RZ, 0xc0, !PT ;  /* 0x0000ff00eeff7812 */ /* 0x000fe400078cc0ff */
[----:B------:R-:W-:Y:S01]  /*53d0*/  F2FP.BF16.F32.PACK_AB R177, R176, R177 ;  /* 0x000000b1b0b1723e */ /* 0x000fe200000010ff */
[----:B------:R-:W-:Y:S01]  /*53e0*/  FMUL.FTZ R176, R61, UR23 ;  /* 0x000000173db07c20 */ /* 0x000fe20008410000 */
[----:B------:R-:W-:Y:S01]  /*53f0*/  F2FP.BF16.F32.PACK_AB R145, R144, R145 ;  /* 0x000000919091723e */ /* 0x000fe200000010ff */
[----:B------:R-:W-:Y:S01]  /*5400*/  FMUL.FTZ R144, R60, UR23 ;  /* 0x000000173c907c20 */ /* 0x000fe20008410000 */
        /* <DEDUP_REMOVED lines=8> */
[----:B------:R-:W-:Y:S01]  /*5490*/  F2FP.BF16.F32.PACK_AB R176, R181, R176 ;  /* 0x000000b0b5b0723e */ /* 0x000fe200000010ff */
[----:B------:R-:W-:Y:S06]  /*54a0*/  BRA `(.L_x_1134) ;  /* 0x0000001c00107947 */ /* 0x000fec0003800000 */
.L_x_1133:
[--C-:B0-----:R-:W-:Y:S01]  /*54b0*/  FFMA.FTZ R147, R228, UR16, R186.reuse ;  /* 0x00000010e4937c23 */ /* 0x101fe200080100ba */
[--C-:B------:R-:W-:Y:S01]  /*54c0*/  FFMA.FTZ R145, R223, UR16, R186.reuse ;  /* 0x00000010df917c23 */ /* 0x100fe200080100ba */
[----:B-----5:R-:W-:Y:S01]  /*54d0*/  ISETP.GE.U32.AND P1, PT, R244, RZ, PT ;  /* 0x000000fff400720c */ /* 0x020fe20003f26070 */
[----:B------:R-:W-:Y:S01]  /*54e0*/  FFMA.FTZ R177, R214, UR16, R186 ;  /* 0x00000010d6b17c23 */ /* 0x000fe200080100ba */
[----:B------:R-:W-:Y:S01]  /*54f0*/  FADD.FTZ R144, R0, -R147 ;  /* 0x8000009300907221 */ /* 0x000fe20000010000 */
[----:B------:R-:W-:Y:S01]  /*5500*/  FADD.FTZ R145, R220, -R145 ;  /* 0x80000091dc917221 */ /* 0x000fe20000010000 */
[----:B------:R-:W-:Y:S01]  /*5510*/  LOP3.LUT P5, RZ, R245, 0xff0000, RZ, 0xc0, !PT ;  /* 0x00ff0000f5ff7812 */ /* 0x000fe200078ac0ff */
[----:B------:R-:W-:Y:S01]  /*5520*/  FADD.FTZ R178, R2, -R177 ;  /* 0x800000b102b27221 */ /* 0x000fe20000010000 */
[----:B------:R-:W-:Y:S01]  /*5530*/  FFMA.FTZ R144, R144, UR17, R23 ;  /* 0x0000001190907c23 */ /* 0x000fe20008010017 */
[----:B------:R-:W-:Y:S01]  /*5540*/  FFMA.FTZ R145, R145, UR17, R22 ;  /* 0x0000001191917c23 */ /* 0x000fe20008010016 */
[----:B------:R-:W-:-:S02]  /*5550*/  ISETP.GE.U32.AND.EX P1, PT, R245, 0x1000000, PT, P1 ;  /* 0x01000000f500780c */ /* 0x000fc40003f26110 */
[----:B------:R-:W-:Y:S01]  /*5560*/  FMUL.FTZ R180, R144, UR23 ;  /* 0x0000001790b47c20 */ /* 0x000fe20008410000 */
[----:B------:R-:W-:Y:S01]  /*5570*/  FMUL.FTZ R146, R145, UR23 ;  /* 0x0000001791927c20 */ /* 0x000fe20008410000 */
[----:B------:R-:W-:Y:S01]  /*5580*/  FFMA.FTZ R144, R209, UR16, R186 ;  /* 0x00000010d1907c23 */ /* 0x000fe200080100ba */
[----:B------:R-:W-:Y:S02]  /*5590*/  LOP3.LUT P6, RZ, R239, 0xff, RZ, 0xc0, !PT ;  /* 0x000000ffefff7812 */ /* 0x000fe400078cc0ff */
[----:B------:R-:W-:Y:S01]  /*55a0*/  FSEL R176, R180, RZ, P1 ;  /* 0x000000ffb4b07208 */ /* 0x000fe20000800000 */
[----:B------:R-:W-:Y:S01]  /*55b0*/  FADD.FTZ R145, R207, -R144 ;  /* 0x80000090cf917221 */ /* 0x000fe20000010000 */
[----:B------:R-:W-:Y:S01]  /*55c0*/  FSEL R147, R146, RZ, P5 ;  /* 0x000000ff92937208 */ /* 0x000fe20002800000 */
[----:B------:R-:W-:Y:S01]  /*55d0*/  FFMA.FTZ R144, R201, UR16, R186 ;  /* 0x00000010c9907c23 */ /* 0x000fe200080100ba */
[----:B------:R-:W-:Y:S01]  /*55e0*/  LOP3.LUT P5, RZ, R239, 0xff0000, RZ, 0xc0, !PT ;  /* 0x00ff0000efff7812 */ /* 0x000fe200078ac0ff */
[----:B------:R-:W-:Y:S01]  /*55f0*/  FFMA.FTZ R145, R145, UR17, R20 ;  /* 0x0000001191917c23 */ /* 0x000fe20008010014 */
[----:B------:R-:W-:-:S02]  /*5600*/  ISETP.GE.U32.AND P1, PT, R238, RZ, PT ;  /* 0x000000ffee00720c */ /* 0x000fc40003f26070 */
[----:B------:R-:W-:Y:S01]  /*5610*/  FSEL R179, R146, RZ, P5 ;  /* 0x000000ff92b37208 */ /* 0x000fe20002800000 */
[----:B------:R-:W-:Y:S01]  /*5620*/  FFMA.FTZ R146, R202, UR16, R186 ;  /* 0x00000010ca927c23 */ /* 0x000fe200080100ba */
[----:B------:R-:W-:Y:S01]  /*5630*/  F2FP.BF16.F32.PACK_AB R147, R176, R147 ;  /* 0x00000093b093723e */ /* 0x000fe200000010ff */
[----:B------:R-:W-:Y:S01]  /*5640*/  FMUL.FTZ R176, R145, UR23 ;  /* 0x0000001791b07c20 */ /* 0x000fe20008410000 */
[----:B------:R-:W-:Y:S01]  /*5650*/  FADD.FTZ R145, R199, -R144 ;  /* 0x80000090c7917221 */ /* 0x000fe20000010000 */
[----:B------:R-:W-:Y:S01]  /*5660*/  ISETP.GE.U32.AND.EX P1, PT, R239, 0x1000000, PT, P1 ;  /* 0x01000000ef00780c */ /* 0x000fe20003f26110 */
[----:B------:R-:W-:Y:S01]  /*5670*/  FFMA.FTZ R144, R178, UR17, R21 ;  /* 0x00000011b2907c23 */ /* 0x000fe20008010015 */
[----:B------:R-:W-:Y:S01]  /*5680*/  FADD.FTZ R146, R3, -R146 ;  /* 0x8000009203927221 */ /* 0x000fe20000010000 */
[----:B------:R-:W-:Y:S01]  /*5690*/  LOP3.LUT P5, RZ, R245, 0xff, RZ, 0xc0, !PT ;  /* 0x000000fff5ff7812 */ /* 0x000fe200078ac0ff */
[----:B------:R-:W-:Y:S01]  /*56a0*/  FFMA.FTZ R145, R145, UR17, R26 ;  /* 0x0000001191917c23 */ /* 0x000fe2000801001a */
[----:B------:R-:W-:Y:S01]  /*56b0*/  FSEL R182, R180, RZ, P1 ;  /* 0x000000ffb4b67208 */ /* 0x000fe20000800000 */
[----:B------:R-:W-:Y:S01]  /*56c0*/  FMUL.FTZ R144, R144, UR23 ;  /* 0x0000001790907c20 */ /* 0x000fe20008410000 */
[----:B------:R-:W-:Y:S01]  /*56d0*/  LOP3.LUT P1, RZ, R239, 0xff00, RZ, 0xc0, !PT ;  /* 0x0000ff00efff7812 */ /* 0x000fe2000782c0ff */
[----:B------:R-:W-:Y:S01]  /*56e0*/  FFMA.FTZ R146, R146, UR17, R27 ;  /* 0x0000001192927c23 */ /* 0x000fe2000801001b */
[----:B------:R-:W-:-:S02]  /*56f0*/  FSEL R178, R176, RZ, P6 ;  /* 0x000000ffb0b27208 */ /* 0x000fc40003000000 */
[----:B------:R-:W-:Y:S01]  /*5700*/  FSEL R177, R176, RZ, P5 ;  /* 0x000000ffb0b17208 */ /* 0x000fe20002800000 */
[----:B------:R-:W-:Y:S01]  /*5710*/  FMUL.FTZ R176, R145, UR23 ;  /* 0x0000001791b07c20 */ /* 0x000fe20008410000 */
[----:B------:R-:W-:Y:S01]  /*5720*/  LOP3.LUT P6, RZ, R245, 0xff00, RZ, 0xc0, !PT ;  /* 0x0000ff00f5ff7812 */ /* 0x000fe200078cc0ff */
[----:B------:R-:W-:Y:S01]  /*5730*/  FMUL.FTZ R180, R146, UR23 ;  /* 0x0000001792b47c20 */ /* 0x000fe20008410000 */
[----:B------:R-:W-:Y:S02]  /*5740*/  FSEL R181, R144, RZ, P1 ;  /* 0x000000ff90b57208 */ /* 0x000fe40000800000 */
[C---:B------:R-:W-:Y:S02]  /*5750*/  LOP3.LUT P5, RZ, R244.reuse, 0xff0000, RZ, 0xc0, !PT ;  /* 0x00ff0000f4ff7812 */ /* 0x040fe400078ac0ff */
[----:B------:R-:W-:Y:S02]  /*5760*/  LOP3.LUT P1, RZ, R244, 0xff000000, RZ, 0xc0, !PT ;  /* 0xff000000f4ff7812 */ /* 0x000fe4000782c0ff */
[----:B------:R-:W-:-:S02]  /*5770*/  FSEL R146, R144, RZ, P6 ;  /* 0x000000ff90927208 */ /* 0x000fc40003000000 */
[----:B------:R-:W-:Y:S02]  /*5780*/  FSEL R145, R176, RZ, P5 ;  /* 0x000000ffb0917208 */ /* 0x000fe40002800000 */
[----:B------:R-:W-:Y:S02]  /*5790*/  FSEL R144, R180, RZ, P1 ;  /* 0x000000ffb4907208 */ /* 0x000fe40000800000 */
[----:B------:R-:W-:Y:S01]  /*57a0*/  F2FP.BF16.F32.PACK_AB R178, R181, R178 ;  /* 0x000000b2b5b2723e */ /* 0x000fe200000010ff */
[--C-:B------:R-:W-:Y:S01]  /*57b0*/  FFMA.FTZ R181, R196, UR16, R186.reuse ;  /* 0x00000010c4b57c23 */ /* 0x100fe200080100ba */
[----:B------:R-:W-:Y:S02]  /*57c0*/  F2FP.BF16.F32.PACK_AB R145, R144, R145 ;  /* 0x000000919091723e */ /* 0x000fe400000010ff */
[----:B------:R-:W-:Y:S01]  /*57d0*/  F2FP.BF16.F32.PACK_AB R146, R146, R177 ;  /* 0x000000b19292723e */ /* 0x000fe200000010ff */
[----:B------:R-:W-:Y:S01]  /*57e0*/  FADD.FTZ R144, R4, -R181 ;  /* 0x800000b504907221 */ /* 0x000fe20000010000 */
[----:B------:R-:W-:Y:S01]  /*57f0*/  FFMA.FTZ R177, R195, UR16, R186 ;  /* 0x00000010c3b17c23 */ /* 0x000fe200080100ba */
[----:B------:R-:W-:-:S02]  /*5800*/  LOP3.LUT P1, RZ, R238, 0xff0000, RZ, 0xc0, !PT ;  /* 0x00ff0000eeff7812 */ /* 0x000fc4000782c0ff */
[----:B------:R-:W-:Y:S01]  /*5810*/  LOP3.LUT P5, RZ, R238, 0xff000000, RZ, 0xc0, !PT ;  /* 0xff000000eeff7812 */ /* 0x000fe200078ac0ff */
[----:B------:R-:W-:Y:S01]  /*5820*/  FFMA.FTZ R144, R144, UR17, R25 ;  /* 0x0000001190907c23 */ /* 0x000fe20008010019 */
[----:B------:R-:W-:Y:S01]  /*5830*/  FADD.FTZ R181, R194, -R177 ;  /* 0x800000b1c2b57221 */ /* 0x000fe20000010000 */
[----:B------:R-:W-:Y:S02]  /*5840*/  FSEL R176, R176, RZ, P1 ;  /* 0x000000ffb0b07208 */ /* 0x000fe40000800000 */
[----:B------:R-:W-:Y:S01]  /*5850*/  FSEL R183, R180, RZ, P5 ;  /* 0x000000ffb4b77208 */ /* 0x000fe20002800000 */
[----:B------:R-:W-:Y:S01]  /*5860*/  FMUL.FTZ R144, R144, UR23 ;  /* 0x0000001790907c20 */ /* 0x000fe20008410000 */
[----:B------:R-:W-:Y:S01]  /*5870*/  FFMA.FTZ R181, R181, UR17, R24 ;  /* 0x00000011b5b57c23 */ /* 0x000fe20008010018 */
[----:B------:R-:W-:Y:S02]  /*5880*/  LOP3.LUT P6, RZ, R238, 0xff00, RZ, 0xc0, !PT ;  /* 0x0000ff00eeff7812 */ /* 0x000fe400078cc0ff */
        /* <DEDUP_REMOVED lines=11> */
[----:B------:R-:W-:Y:S01]  /*5940*/  F2FP.BF16.F32.PACK_AB R176, R183, R176 ;  /* 0x000000b0b7b0723e */ /* 0x000fe200000010ff */
[----:B------:R-:W-:Y:S06]  /*5950*/  BRA `(.L_x_1134) ;  /* 0x0000001400e47947 */ /* 0x000fec0003800000 */
.L_x_1132:
[----:B------:R-:W-:-:S04]  /*5960*/  UISETP.NE.U32.AND UP0, UPT, UR8, URZ, UPT ;  /* 0x000000ff0800728c */ /* 0x000fc8000bf05070 */
[----:B------:R-:W-:-:S09]  /*5970*/  UISETP.NE.AND.EX UP0, UPT, UR9, URZ, UPT, UP0 ;  /* 0x000000ff0900728c */ /* 0x000fd2000bf05300 */
[----:B------:R-:W-:Y:S05]  /*5980*/  BRA.U !UP0, `(.L_x_1135) ;  /* 0x00000005082c7547 */ /* 0x000fea000b800000 */
[--C-:B0-----:R-:W-:Y:S01]  /*5990*/  FFMA.FTZ R61, R223, UR16, R186.reuse ;  /* 0x00000010df3d7c23 */ /* 0x101fe200080100ba */
[--C-:B------:R-:W-:Y:S01]  /*59a0*/  FFMA.FTZ R63, R228, UR16, R186.reuse ;  /* 0x00000010e43f7c23 */ /* 0x100fe200080100ba */
[----:B-----5:R-:W-:Y:S01]  /*59b0*/  LOP3.LUT P1, RZ, R245, 0xff0000, RZ, 0xc0, !PT ;  /* 0x00ff0000f5ff7812 */ /* 0x020fe2000782c0ff */
        /* <DEDUP_REMOVED lines=8> */
[--C-:B------:R-:W-:Y:S01]  /*5a40*/  FFMA.FTZ R63, R214, UR16, R186.reuse ;  /* 0x00000010d63f7c23 */ /* 0x100fe200080100ba */
[----:B------:R-:W-:Y:S01]  /*5a50*/  FMUL.FTZ R60, R158, UR23 ;  /* 0x000000179e3c7c20 */ /* 0x000fe20008410000 */
[----:B------:R-:W-:Y:S01]  /*5a60*/  FMUL.FTZ R61, R159, UR23 ;  /* 0x000000179f3d7c20 */ /* 0x000fe20008410000 */
[----:B------:R-:W-:Y:S01]  /*5a70*/  LOP3.LUT P6, RZ, R239, 0xff0000, RZ, 0xc0, !PT ;  /* 0x00ff0000efff7812 */ /* 0x000fe200078cc0ff */
[----:B------:R-:W-:Y:S01]  /*5a80*/  FADD.FTZ R63, R2, -R63 ;  /* 0x8000003f023f7221 */ /* 0x000fe20000010000 */
[----:B------:R-:W-:Y:S01]  /*5a90*/  FMUL.FTZ R156, R144, UR17 ;  /* 0x00000011909c7c20 */ /* 0x000fe20008410000 */
[----:B------:R-:W-:Y:S01]  /*5aa0*/  FSEL R147, R60, RZ, P1 ;  /* 0x000000ff3c937208 */ /* 0x000fe20000800000 */
[----:B------:R-:W-:Y:S01]  /*5ab0*/  FFMA.FTZ R144, R202, UR16, R186 ;  /* 0x00000010ca907c23 */ /* 0x000fe200080100ba */
[----:B------:R-:W-:Y:S01]  /*5ac0*/  ISETP.GE.U32.AND P1, PT, R238, RZ, PT ;  /* 0x000000ffee00720c */ /* 0x000fe20003f26070 */
[----:B------:R-:W-:Y:S01]  /*5ad0*/  FMUL.FTZ R157, R63, UR17 ;  /* 0x000000113f9d7c20 */ /* 0x000fe20008410000 */
[----:B------:R-:W-:Y:S01]  /*5ae0*/  FSEL R62, R61, RZ, P5 ;  /* 0x000000ff3d3e7208 */ /* 0x000fe20002800000 */
[----:B------:R-:W-:Y:S01]  /*5af0*/  FADD.FTZ R144, R3, -R144 ;  /* 0x8000009003907221 */ /* 0x000fe20000010000 */
[----:B------:R-:W-:Y:S01]  /*5b00*/  ISETP.GE.U32.AND.EX P1, PT, R239, 0x1000000, PT, P1 ;  /* 0x01000000ef00780c */ /* 0x000fe20003f26110 */
[--C-:B------:R-:W-:Y:S01]  /*5b10*/  FFMA.FTZ R145, R196, UR16, R186.reuse ;  /* 0x00000010c4917c23 */ /* 0x100fe200080100ba */
[----:B------:R-:W-:Y:S01]  /*5b20*/  FSEL R179, R60, RZ, P6 ;  /* 0x000000ff3cb37208 */ /* 0x000fe20003000000 */
[--C-:B------:R-:W-:Y:S01]  /*5b30*/  FFMA.FTZ R181, R195, UR16, R186.reuse ;  /* 0x00000010c3b57c23 */ /* 0x100fe200080100ba */
[----:B------:R-:W-:Y:S01]  /*5b40*/  FSEL R60, R61, RZ, P1 ;  /* 0x000000ff3d3c7208 */ /* 0x000fe20000800000 */
[----:B------:R-:W-:Y:S01]  /*5b50*/  FMUL.FTZ R61, R157, UR23 ;  /* 0x000000179d3d7c20 */ /* 0x000fe20008410000 */
[----:B------:R-:W-:Y:S01]  /*5b60*/  F2FP.BF16.F32.PACK_AB R147, R62, R147 ;  /* 0x000000933e93723e */ /* 0x000fe200000010ff */
[----:B------:R-:W-:Y:S01]  /*5b70*/  FFMA.FTZ R62, R201, UR16, R186 ;  /* 0x00000010c93e7c23 */ /* 0x000fe200080100ba */
[----:B------:R-:W-:Y:S01]  /*5b80*/  F2FP.BF16.F32.PACK_AB R179, R60, R179 ;  /* 0x000000b33cb3723e */ /* 0x000fe200000010ff */
[----:B------:R-:W-:Y:S01]  /*5b90*/  FMUL.FTZ R60, R156, UR23 ;  /* 0x000000179c3c7c20 */ /* 0x000fe20008410000 */
[----:B------:R-:W-:Y:S01]  /*5ba0*/  LOP3.LUT P6, RZ, R245, 0xff, RZ, 0xc0, !PT ;  /* 0x000000fff5ff7812 */ /* 0x000fe200078cc0ff */
[----:B------:R-:W-:Y:S01]  /*5bb0*/  FADD.FTZ R62, R199, -R62 ;  /* 0x8000003ec73e7221 */ /* 0x000fe20000010000 */
[----:B------:R-:W-:Y:S01]  /*5bc0*/  LOP3.LUT P5, RZ, R245, 0xff00, RZ, 0xc0, !PT ;  /* 0x0000ff00f5ff7812 */ /* 0x000fe200078ac0ff */
[----:B------:R-:W-:Y:S01]  /*5bd0*/  FADD.FTZ R176, R4, -R145 ;  /* 0x8000009104b07221 */ /* 0x000fe20000010000 */
[C---:B------:R-:W-:Y:S01]  /*5be0*/  LOP3.LUT P1, RZ, R239.reuse, 0xff, RZ, 0xc0, !PT ;  /* 0x000000ffefff7812 */ /* 0x040fe2000782c0ff */
[----:B------:R-:W-:Y:S01]  /*5bf0*/  FMUL.FTZ R62, R62, UR17 ;  /* 0x000000113e3e7c20 */ /* 0x000fe20008410000 */
[----:B------:R-:W-:Y:S01]  /*5c00*/  FSEL R146, R60, RZ, P6 ;  /* 0x000000ff3c927208 */ /* 0x000fe20003000000 */
[----:B------:R-:W-:Y:S01]  /*5c10*/  FADD.FTZ R181, R194, -R181 ;  /* 0x800000b5c2b57221 */ /* 0x000fe20000010000 */
[----:B------:R-:W-:-:S02]  /*5c20*/  LOP3.LUT P6, RZ, R239, 0xff00, RZ, 0xc0, !PT ;  /* 0x0000ff00efff7812 */ /* 0x000fc400078cc0ff */
[C---:B------:R-:W-:Y:S02]  /*5c30*/  FSEL R63, R61.reuse, RZ, P5 ;  /* 0x000000ff3d3f7208 */ /* 0x040fe40002800000 */
[----:B------:R-:W-:Y:S01]  /*5c40*/  FSEL R178, R60, RZ, P1 ;  /* 0x000000ff3cb27208 */ /* 0x000fe20000800000 */
[----:B------:R-:W-:Y:S01]  /*5c50*/  FMUL.FTZ R60, R62, UR23 ;  /* 0x000000173e3c7c20 */ /* 0x000fe20008410000 */
[----:B------:R-:W-:Y:S02]  /*5c60*/  FSEL R61, R61, RZ, P6 ;  /* 0x000000ff3d3d7208 */ /* 0x000fe40003000000 */
[----:B------:R-:W-:Y:S01]  /*5c70*/  F2FP.BF16.F32.PACK_AB R146, R63, R146 ;  /* 0x000000923f92723e */ /* 0x000fe200000010ff */
[----:B------:R-:W-:Y:S01]  /*5c80*/  FMUL.FTZ R63, R144, UR17 ;  /* 0x00000011903f7c20 */ /* 0x000fe20008410000 */
        /* <DEDUP_REMOVED lines=9> */
[----:B------:R-:W-:Y:S01]  /*5d20*/  FSEL R60, R61, RZ, P1 ;  /* 0x000000ff3d3c7208 */ /* 0x000fe20000800000 */
[----:B------:R-:W-:Y:S01]  /*5d30*/  FMUL.FTZ R61, R176, UR17 ;  /* 0x00000011b03d7c20 */ /* 0x000fe20008410000 */
[----:B------:R-:W-:-:S02]  /*5d40*/  LOP3.LUT P6, RZ, R238, 0xff00, RZ, 0xc0, !PT ;  /* 0x0000ff00eeff7812 */ /* 0x000fc400078cc0ff */
[----:B------:R-:W-:Y:S01]  /*5d50*/  F2FP.BF16.F32.PACK_AB R177, R60, R177 ;  /* 0x000000b13cb1723e */ /* 0x000fe200000010ff */
[----:B------:R-:W-:Y:S01]  /*5d60*/  FMUL.FTZ R176, R61, UR23 ;  /* 0x000000173db07c20 */ /* 0x000fe20008410000 */
[----:B------:R-:W-:Y:S01]  /*5d70*/  FMUL.FTZ R60, R181, UR17 ;  /* 0x00000011b53c7c20 */ /* 0x000fe20008410000 */
[----:B------:R-:W-:Y:S02]  /*5d80*/  F2FP.BF16.F32.PACK_AB R145, R144, R145 ;  /* 0x000000919091723e */ /* 0x000fe400000010ff */
[----:B------:R-:W-:Y:S01]  /*5d90*/  LOP3.LUT P1, RZ, R244, 0xff00, RZ, 0xc0, !PT ;  /* 0x0000ff00f4ff7812 */ /* 0x000fe2000782c0ff */
[----:B------:R-:W-:Y:S01]  /*5da0*/  FMUL.FTZ R144, R60, UR23 ;  /* 0x000000173c907c20 */ /* 0x000fe20008410000 */
[----:B------:R-:W-:Y:S02]  /*5db0*/  FSEL R181, R176, RZ, P6 ;  /* 0x000000ffb0b57208 */ /* 0x000fe40003000000 */
[----:B------:R-:W-:Y:S02]  /*5dc0*/  LOP3.LUT P5, RZ, R244, 0xff, RZ, 0xc0, !PT ;  /* 0x000000fff4ff7812 */ /* 0x000fe400078ac0ff */
[----:B------:R-:W-:-:S02]  /*5dd0*/  LOP3.LUT P6, RZ, R238, 0xff, RZ, 0xc0, !PT ;  /* 0x000000ffeeff7812 */ /* 0x000fc400078cc0ff */
[----:B------:R-:W-:Y:S02]  /*5de0*/  FSEL R183, R176, RZ, P1 ;  /* 0x000000ffb0b77208 */ /* 0x000fe40000800000 */
[C---:B------:R-:W-:Y:S02]  /*5df0*/  FSEL R180, R144.reuse, RZ, P5 ;  /* 0x000000ff90b47208 */ /* 0x040fe40002800000 */
[----:B------:R-:W-:Y:S02]  /*5e00*/  FSEL R176, R144, RZ, P6 ;  /* 0x000000ff90b07208 */ /* 0x000fe40003000000 */
[----:B------:R-:W-:Y:S02]  /*5e10*/  F2FP.BF16.F32.PACK_AB R144, R183, R180 ;  /* 0x000000b4b790723e */ /* 0x000fe400000010ff */
[----:B------:R-:W-:Y:S01]  /*5e20*/  F2FP.BF16.F32.PACK_AB R176, R181, R176 ;  /* 0x000000b0b5b0723e */ /* 0x000fe200000010ff */
[----:B------:R-:W-:Y:S06]  /*5e30*/  BRA `(.L_x_1134) ;  /* 0x0000001000ac7947 */ /* 0x000fec0003800000 */
.L_x_1135:
[--C-:B0-----:R-:W-:Y:S01]  /*5e40*/  FFMA.FTZ R145, R223, UR16, R186.reuse ;  /* 0x00000010df917c23 */ /* 0x101fe200080100ba */
[--C-:B------:R-:W-:Y:S01]  /*5e50*/  FFMA.FTZ R147, R228, UR16, R186.reuse ;  /* 0x00000010e4937c23 */ /* 0x100fe200080100ba */
[----:B-----5:R-:W-:Y:S01]  /*5e60*/  ISETP.GE.U32.AND P1, PT, R244, RZ, PT ;  /* 0x000000fff400720c */ /* 0x020fe20003f26070 */
[--C-:B------:R-:W-:Y:S01]  /*5e70*/  FFMA.FTZ R144, R209, UR16, R186.reuse ;  /* 0x00000010d1907c23 */ /* 0x100fe200080100ba */
[----:B------:R-:W-:Y:S01]  /*5e80*/  FADD.FTZ R145, R220, -R145 ;  /* 0x80000091dc917221 */ /* 0x000fe20000010000 */
[----:B------:R-:W-:Y:S01]  /*5e90*/  FADD.FTZ R147, R0, -R147 ;  /* 0x8000009300937221 */ /* 0x000fe20000010000 */
[----:B------:R-:W-:Y:S01]  /*5ea0*/  LOP3.LUT P5, RZ, R245, 0xff0000, RZ, 0xc0, !PT ;  /* 0x00ff0000f5ff7812 */ /* 0x000fe200078ac0ff */
[----:B------:R-:W-:Y:S01]  /*5eb0*/  FFMA.FTZ R177, R214, UR16, R186 ;  /* 0x00000010d6b17c23 */ /* 0x000fe200080100ba */
[----:B------:R-:W-:Y:S01]  /*5ec0*/  FMUL.FTZ R145, R145, UR17 ;  /* 0x0000001191917c20 */ /* 0x000fe20008410000 */
[----:B------:R-:W-:Y:S01]  /*5ed0*/  FMUL.FTZ R147, R147, UR17 ;  /* 0x0000001193937c20 */ /* 0x000fe20008410000 */
[----:B------:R-:W-:Y:S01]  /*5ee0*/  ISETP.GE.U32.AND.EX P1, PT, R245, 0x1000000, PT, P1 ;  /* 0x01000000f500780c */ /* 0x000fe20003f26110 */
[----:B------:R-:W-:Y:S01]  /*5ef0*/  FADD.FTZ R177, R2, -R177 ;  /* 0x800000b102b17221 */ /* 0x000fe20000010000 */
[----:B------:R-:W-:Y:S01]  /*5f00*/  FMUL.FTZ R146, R145, UR23 ;  /* 0x0000001791927c20 */ /* 0x000fe20008410000 */
[----:B------:R-:W-:Y:S01]  /*5f10*/  FMUL.FTZ R176, R147, UR23 ;  /* 0x0000001793b07c20 */ /* 0x000fe20008410000 */
[----:B------:R-:W-:Y:S01]  /*5f20*/  FADD.FTZ R145, R207, -R144 ;  /* 0x80000090cf917221 */ /* 0x000fe20000010000 */
[----:B------:R-:W-:Y:S01]  /*5f30*/  FFMA.FTZ R144, R201, UR16, R186 ;  /* 0x00000010c9907c23 */ /* 0x000fe200080100ba */
[----:B------:R-:W-:Y:S01]  /*5f40*/  FMUL.FTZ R177, R177, UR17 ;  /* 0x00000011b1b17c20 */ /* 0x000fe20008410000 */
[----:B------:R-:W-:Y:S01]  /*5f50*/  FSEL R147, R146, RZ, P5 ;  /* 0x000000ff92937208 */ /* 0x000fe20002800000 */
[----:B------:R-:W-:Y:S01]  /*5f60*/  FMUL.FTZ R145, R145, UR17 ;  /* 0x0000001191917c20 */ /* 0x000fe20008410000 */
[----:B------:R-:W-:Y:S01]  /*5f70*/  FSEL R178, R176, RZ, P1 ;  /* 0x000000ffb0b27208 */ /* 0x000fe20000800000 */
[----:B------:R-:W-:Y:S01]  /*5f80*/  FADD.FTZ R144, R199, -R144 ;  /* 0x80000090c7907221 */ /* 0x000fe20000010000 */
[----:B------:R-:W-:Y:S01]  /*5f90*/  LOP3.LUT P5, RZ, R239, 0xff0000, RZ, 0xc0, !PT ;  /* 0x00ff0000efff7812 */ /* 0x000fe200078ac0ff */
[----:B------:R-:W-:Y:S01]  /*5fa0*/  FMUL.FTZ R145, R145, UR23 ;  /* 0x0000001791917c20 */ /* 0x000fe20008410000 */
[----:B------:R-:W-:Y:S01]  /*5fb0*/  ISETP.GE.U32.AND P1, PT, R238, RZ, PT ;  /* 0x000000ffee00720c */ /* 0x000fe20003f26070 */
[----:B------:R-:W-:Y:S01]  /*5fc0*/  FMUL.FTZ R144, R144, UR17 ;  /* 0x0000001190907c20 */ /* 0x000fe20008410000 */
[----:B------:R-:W-:Y:S01]  /*5fd0*/  FSEL R179, R146, RZ, P5 ;  /* 0x000000ff92b37208 */ /* 0x000fe20002800000 */
[----:B------:R-:W-:Y:S01]  /*5fe0*/  FFMA.FTZ R146, R202, UR16, R186 ;  /* 0x00000010ca927c23 */ /* 0x000fe200080100ba */
[C---:B------:R-:W-:Y:S01]  /*5ff0*/  ISETP.GE.U32.AND.EX P1, PT, R239.reuse, 0x1000000, PT, P1 ;  /* 0x01000000ef00780c */ /* 0x040fe20003f26110 */
[----:B------:R-:W-:Y:S01]  /*6000*/  FMUL.FTZ R144, R144, UR23 ;  /* 0x0000001790907c20 */ /* 0x000fe20008410000 */
[----:B------:R-:W-:Y:S01]  /*6010*/  LOP3.LUT P6, RZ, R239, 0xff, RZ, 0xc0, !PT ;  /* 0x000000ffefff7812 */ /* 0x000fe200078cc0ff */
[----:B------:R-:W-:Y:S01]  /*6020*/  FADD.FTZ R146, R3, -R146 ;  /* 0x8000009203927221 */ /* 0x000fe20000010000 */
[----:B------:R-:W-:Y:S01]  /*6030*/  FSEL R182, R176, RZ, P1 ;  /* 0x000000ffb0b67208 */ /* 0x000fe20000800000 */
[----:B------:R-:W-:Y:S01]  /*6040*/  FMUL.FTZ R176, R177, UR23 ;  /* 0x00000017b1b07c20 */ /* 0x000fe20008410000 */
[----:B------:R-:W-:Y:S01]  /*6050*/  LOP3.LUT P1, RZ, R239, 0xff00, RZ, 0xc0, !PT ;  /* 0x0000ff00efff7812 */ /* 0x000fe2000782c0ff */
[----:B------:R-:W-:Y:S01]  /*6060*/  FMUL.FTZ R146, R146, UR17 ;  /* 0x0000001192927c20 */ /* 0x000fe20008410000 */
[----:B------:R-:W-:-:S02]  /*6070*/  F2FP.BF16.F32.PACK_AB R147, R178, R147 ;  /* 0x00000093b293723e */ /* 0x000fc400000010ff */
[----:B------:R-:W-:Y:S01]  /*6080*/  LOP3.LUT P5, RZ, R245, 0xff, RZ, 0xc0, !PT ;  /* 0x000000fff5ff7812 */ /* 0x000fe200078ac0ff */
[----:B------:R-:W-:Y:S01]  /*6090*/  FMUL.FTZ R180, R146, UR23 ;  /* 0x0000001792b47c20 */ /* 0x000fe20008410000 */
[----:B------:R-:W-:Y:S02]  /*60a0*/  FSEL R178, R145, RZ, P6 ;  /* 0x000000ff91b27208 */ /* 0x000fe40003000000 */
[----:B------:R-:W-:Y:S02]  /*60b0*/  FSEL R181, R176, RZ, P1 ;  /* 0x000000ffb0b57208 */ /* 0x000fe40000800000 */
[----:B------:R-:W-:Y:S02]  /*60c0*/  LOP3.LUT P6, RZ, R245, 0xff00, RZ, 0xc0, !PT ;  /* 0x0000ff00f5ff7812 */ /* 0x000fe400078cc0ff */
[----:B------:R-:W-:Y:S02]  /*60d0*/  FSEL R177, R145, RZ, P5 ;  /* 0x000000ff91b17208 */ /* 0x000fe40002800000 */
[----:B------:R-:W-:-:S02]  /*60e0*/  LOP3.LUT P5, RZ, R244, 0xff0000, RZ, 0xc0, !PT ;  /* 0x00ff0000f4ff7812 */ /* 0x000fc400078ac0ff */
[----:B------:R-:W-:Y:S02]  /*60f0*/  LOP3.LUT P1, RZ, R244, 0xff000000, RZ, 0xc0, !PT ;  /* 0xff000000f4ff7812 */ /* 0x000fe4000782c0ff */
[----:B------:R-:W-:Y:S01]  /*6100*/  F2FP.BF16.F32.PACK_AB R178, R181, R178 ;  /* 0x000000b2b5b2723e */ /* 0x000fe200000010ff */
[--C-:B------:R-:W-:Y:S01]  /*6110*/  FFMA.FTZ R181, R196, UR16, R186.reuse ;  /* 0x00000010c4b57c23 */ /* 0x100fe200080100ba */
[----:B------:R-:W-:Y:S02]  /*6120*/  FSEL R146, R176, RZ, P6 ;  /* 0x000000ffb0927208 */ /* 0x000fe40003000000 */
[----:B------:R-:W-:Y:S01]  /*6130*/  FSEL R145, R144, RZ, P5 ;  /* 0x000000ff90917208 */ /* 0x000fe20002800000 */
[----:B------:R-:W-:Y:S01]  /*6140*/  FADD.FTZ R181, R4, -R181 ;  /* 0x800000b504b57221 */ /* 0x000fe20000010000 */
[----:B------:R-:W-:Y:S02]  /*6150*/  FSEL R176, R180, RZ, P1 ;  /* 0x000000ffb4b07208 */ /* 0x000fe40000800000 */
[----:B------:R-:W-:Y:S01]  /*6160*/  F2FP.BF16.F32.PACK_AB R146, R146, R177 ;  /* 0x000000b19292723e */ /* 0x000fe200000010ff */
[----:B------:R-:W-:Y:S01]  /*6170*/  FFMA.FTZ R177, R195, UR16, R186 ;  /* 0x00000010c3b17c23 */ /* 0x000fe200080100ba */
[----:B------:R-:W-:Y:S01]  /*6180*/  LOP3.LUT P1, RZ, R238, 0xff0000, RZ, 0xc0, !PT ;  /* 0x00ff0000eeff7812 */ /* 0x000fe2000782c0ff */
[----:B------:R-:W-:Y:S01]  /*6190*/  FMUL.FTZ R181, R181, UR17 ;  /* 0x00000011b5b57c20 */ /* 0x000fe20008410000 */
[----:B------:R-:W-:-:S02]  /*61a0*/  F2FP.BF16.F32.PACK_AB R145, R176, R145 ;  /* 0x00000091b091723e */ /* 0x000fc400000010ff */
[----:B------:R-:W-:Y:S01]  /*61b0*/  LOP3.LUT P5, RZ, R238, 0xff000000, RZ, 0xc0, !PT ;  /* 0xff000000eeff7812 */ /* 0x000fe200078ac0ff */
[----:B------:R-:W-:Y:S01]  /*61c0*/  FMUL.FTZ R181, R181, UR23 ;  /* 0x00000017b5b57c20 */ /* 0x000fe20008410000 */
[----:B------:R-:W-:Y:S01]  /*61d0*/  FSEL R176, R144, RZ, P1 ;  /* 0x000000ff90b07208 */ /* 0x000fe20000800000 */
[----:B------:R-:W-:Y:S01]  /*61e0*/  FADD.FTZ R144, R194, -R177 ;  /* 0x800000b1c2907221 */ /* 0x000fe20000010000 */
        /* <DEDUP_REMOVED lines=16> */
.L_x_1131:
        /* <DEDUP_REMOVED lines=16> */
[----:B------:R-:W-:Y:S01]  /*63f0*/  LOP3.LUT P5, RZ, R239, 0xff0000, RZ, 0xc0, !PT ;  /* 0x00ff0000efff7812 */ /* 0x000fe200078ac0ff */
[----:B------:R-:W-:Y:S01]  /*6400*/  FFMA.FTZ R156, R61, UR17, R20 ;  /* 0x000000113d9c7c23 */ /* 0x000fe20008010014 */
[----:B------:R-:W-:Y:S01]  /*6410*/  FMUL.FTZ R62, R158, UR23 ;  /* 0x000000179e3e7c20 */ /* 0x000fe20008410000 */
[----:B------:R-:W-:Y:S01]  /*6420*/  FFMA.FTZ R157, R60, UR17, R21 ;  /* 0x000000113c9d7c23 */ /* 0x000fe20008010015 */
[----:B------:R-:W-:Y:S01]  /*6430*/  ISETP.GE.U32.AND P1, PT, R238, RZ, PT ;  /* 0x000000ffee00720c */ /* 0x000fe20003f26070 */
[----:B------:R-:W-:Y:S01]  /*6440*/  FMUL.FTZ R60, R156, UR23 ;  /* 0x000000179c3c7c20 */ /* 0x000fe20008410000 */
[----:B------:R-:W-:Y:S01]  /*6450*/  LOP3.LUT P6, RZ, R239, 0xff, RZ, 0xc0, !PT ;  /* 0x000000ffefff7812 */ /* 0x000fe200078cc0ff */
[----:B------:R-:W-:Y:S01]  /*6460*/  FMUL.FTZ R61, R157, UR23 ;  /* 0x000000179d3d7c20 */ /* 0x000fe20008410000 */
[----:B------:R-:W-:Y:S01]  /*6470*/  FSEL R62, R62, RZ, P5 ;  /* 0x000000ff3e3e7208 */ /* 0x000fe20002800000 */
[----:B------:R-:W-:Y:S01]  /*6480*/  FMUL.FTZ R63, R159, UR23 ;  /* 0x000000179f3f7c20 */ /* 0x000fe20008410000 */
[----:B------:R-:W-:-:S02]  /*6490*/  LOP3.LUT P5, RZ, R239, 0xff00, RZ, 0xc0, !PT ;  /* 0x0000ff00efff7812 */ /* 0x000fc400078ac0ff */
[----:B------:R-:W-:Y:S02]  /*64a0*/  ISETP.GE.U32.AND.EX P1, PT, R239, 0x1000000, PT, P1 ;  /* 0x01000000ef00780c */ /* 0x000fe40003f26110 */
        /* <DEDUP_REMOVED lines=8> */
[----:B------:R-:W-:Y:S01]  /*6530*/  FADD.FTZ R61, R194, -R61 ;  /* 0x8000003dc23d7221 */ /* 0x000fe20000010000 */
[----:B------:R-:W-:Y:S01]  /*6540*/  FFMA.FTZ R63, R196, UR16, R186 ;  /* 0x00000010c43f7c23 */ /* 0x000fe200080100ba */
[----:B------:R-:W-:Y:S01]  /*6550*/  FADD.FTZ R177, R199, -R60 ;  /* 0x8000003cc7b17221 */ /* 0x000fe20000010000 */
[----:B------:R-:W-:Y:S01]  /*6560*/  FADD.FTZ R176, R3, -R62 ;  /* 0x8000003e03b07221 */ /* 0x000fe20000010000 */
[----:B------:R-:W-:Y:S01]  /*6570*/  FFMA.FTZ R60, R61, UR17, R24 ;  /* 0x000000113d3c7c23 */ /* 0x000fe20008010018 */
[----:B------:R-:W-:Y:S01]  /*6580*/  FADD.FTZ R180, R4, -R63 ;  /* 0x8000003f04b47221 */ /* 0x000fe20000010000 */
[----:B------:R-:W-:Y:S01]  /*6590*/  LOP3.LUT P6, RZ, R238, 0xff, RZ, 0xc0, !PT ;  /* 0x000000ffeeff7812 */ /* 0x000fe200078cc0ff */
[----:B------:R-:W-:Y:S01]  /*65a0*/  FFMA.FTZ R63, R176, UR17, R27 ;  /* 0x00000011b03f7c23 */ /* 0x000fe2000801001b */
[----:B------:R-:W-:Y:S01]  /*65b0*/  FMUL.FTZ R176, R60, UR23 ;  /* 0x000000173cb07c20 */ /* 0x000fe20008410000 */
[----:B------:R-:W-:Y:S01]  /*65c0*/  FFMA.FTZ R62, R177, UR17, R26 ;  /* 0x00000011b13e7c23 */ /* 0x000fe2000801001a */
[----:B------:R-:W-:Y:S01]  /*65d0*/  FFMA.FTZ R61, R180, UR17, R25 ;  /* 0x00000011b43d7c23 */ /* 0x000fe20008010019 */
[----:B------:R-:W-:Y:S01]  /*65e0*/  FMUL.FTZ R181, R63, UR23 ;  /* 0x000000173fb57c20 */ /* 0x000fe20008410000 */
[----:B------:R-:W-:Y:S01]  /*65f0*/  LOP3.LUT P1, RZ, R238, 0xff000000, RZ, 0xc0, !PT ;  /* 0xff000000eeff7812 */ /* 0x000fe2000782c0ff */
[----:B------:R-:W-:Y:S01]  /*6600*/  FMUL.FTZ R180, R62, UR23 ;  /* 0x000000173eb47c20 */ /* 0x000fe20008410000 */
[----:B------:R-:W-:Y:S01]  /*6610*/  FSEL R176, R176, RZ, P6 ;  /* 0x000000ffb0b07208 */ /* 0x000fe20003000000 */
[----:B------:R-:W-:Y:S01]  /*6620*/  FMUL.FTZ R177, R61, UR23 ;  /* 0x000000173db17c20 */ /* 0x000fe20008410000 */
[----:B------:R-:W-:-:S02]  /*6630*/  LOP3.LUT P5, RZ, R238, 0xff0000, RZ, 0xc0, !PT ;  /* 0x00ff0000eeff7812 */ /* 0x000fc400078ac0ff */
[----:B------:R-:W-:Y:S02]  /*6640*/  LOP3.LUT P6, RZ, R238, 0xff00, RZ, 0xc0, !PT ;  /* 0x0000ff00eeff7812 */ /* 0x000fe400078cc0ff */
[----:B------:R-:W-:Y:S02]  /*6650*/  FSEL R183, R181, RZ, P1 ;  /* 0x000000ffb5b77208 */ /* 0x000fe40000800000 */
[----:B------:R-:W-:Y:S02]  /*6660*/  FSEL R180, R180, RZ, P5 ;  /* 0x000000ffb4b47208 */ /* 0x000fe40002800000 */
[----:B------:R-:W-:Y:S02]  /*6670*/  FSEL R181, R177, RZ, P6 ;  /* 0x000000ffb1b57208 */ /* 0x000fe40003000000 */
[----:B------:R-:W-:Y:S02]  /*6680*/  F2FP.BF16.F32.PACK_AB R177, R183, R180 ;  /* 0x000000b4b7b1723e */ /* 0x000fe400000010ff */
[----:B------:R-:W-:Y:S01]  /*6690*/  F2FP.BF16.F32.PACK_AB R176, R181, R176 ;  /* 0x000000b0b5b0723e */ /* 0x000fe200000010ff */
[----:B------:R-:W-:Y:S06]  /*66a0*/  BRA `(.L_x_1134) ;  /* 0x0000000800907947 */ /* 0x000fec0003800000 */
.L_x_1137:
        /* <DEDUP_REMOVED lines=13> */
[----:B------:R-:W-:Y:S01]  /*6780*/  ISETP.GE.U32.AND P1, PT, R238, RZ, PT ;  /* 0x000000ffee00720c */ /* 0x000fe20003f26070 */
[----:B------:R-:W-:Y:S01]  /*6790*/  FFMA.FTZ R176, R176, UR17, R21 ;  /* 0x00000011b0b07c23 */ /* 0x000fe20008010015 */
[----:B------:R-:W-:Y:S01]  /*67a0*/  FMUL.FTZ R178, R178, UR23 ;  /* 0x00000017b2b27c20 */ /* 0x000fe20008410000 */
[----:B------:R-:W-:Y:S01]  /*67b0*/  FMUL.FTZ R177, R177, UR23 ;  /* 0x00000017b1b17c20 */ /* 0x000fe20008410000 */
[----:B------:R-:W-:Y:S01]  /*67c0*/  ISETP.GE.U32.AND.EX P1, PT, R239, 0x1000000, PT, P1 ;  /* 0x01000000ef00780c */ /* 0x000fe20003f26110 */
[----:B------:R-:W-:Y:S01]  /*67d0*/  FMUL.FTZ R176, R176, UR23 ;  /* 0x00000017b0b07c20 */ /* 0x000fe20008410000 */
[----:B------:R-:W-:Y:S01]  /*67e0*/  FSEL R179, R181, RZ, P5 ;  /* 0x000000ffb5b37208 */ /* 0x000fe20002800000 */
[--C-:B------:R-:W-:Y:S01]  /*67f0*/  FFMA.FTZ R181, R196, UR16, R186.reuse ;  /* 0x00000010c4b57c23 */ /* 0x100fe200080100ba */
[C---:B------:R-:W-:Y:S01]  /*6800*/  LOP3.LUT P6, RZ, R239.reuse, 0xff, RZ, 0xc0, !PT ;  /* 0x000000ffefff7812 */ /* 0x040fe200078cc0ff */
[----:B------:R-:W-:Y:S01]  /*6810*/  FFMA.FTZ R180, R202, UR16, R186 ;  /* 0x00000010cab47c23 */ /* 0x000fe200080100ba */
[----:B------:R-:W-:-:S02]  /*6820*/  LOP3.LUT P5, RZ, R239, 0xff00, RZ, 0xc0, !PT ;  /* 0x0000ff00efff7812 */ /* 0x000fc400078ac0ff */
[----:B------:R-:W-:Y:S01]  /*6830*/  FSEL R178, R178, RZ, P1 ;  /* 0x000000ffb2b27208 */ /* 0x000fe20000800000 */
[----:B------:R-:W-:Y:S01]  /*6840*/  FADD.FTZ R180, R3, -R180 ;  /* 0x800000b403b47221 */ /* 0x000fe20000010000 */
[----:B------:R-:W-:Y:S02]  /*6850*/  FSEL R177, R177, RZ, P6 ;  /* 0x000000ffb1b17208 */ /* 0x000fe40003000000 */
[----:B------:R-:W-:Y:S01]  /*6860*/  FSEL R176, R176, RZ, P5 ;  /* 0x000000ffb0b07208 */ /* 0x000fe20002800000 */
[----:B------:R-:W-:Y:S01]  /*6870*/  FFMA.FTZ R180, R180, UR17, R27 ;  /* 0x00000011b4b47c23 */ /* 0x000fe2000801001b */
[----:B------:R-:W-:Y:S02]  /*6880*/  F2FP.BF16.F32.PACK_AB R179, R178, R179 ;  /* 0x000000b3b2b3723e */ /* 0x000fe400000010ff */
[----:B------:R-:W-:Y:S01]  /*6890*/  F2FP.BF16.F32.PACK_AB R178, R176, R177 ;  /* 0x000000b1b0b2723e */ /* 0x000fe200000010ff */
[--C-:B------:R-:W-:Y:S01]  /*68a0*/  FFMA.FTZ R176, R201, UR16, R186.reuse ;  /* 0x00000010c9b07c23 */ /* 0x100fe200080100ba */
[----:B------:R-:W-:Y:S01]  /*68b0*/  FFMA.FTZ R177, R195, UR16, R186 ;  /* 0x00000010c3b17c23 */ /* 0x000fe200080100ba */
[----:B------:R-:W-:Y:S01]  /*68c0*/  LOP3.LUT P6, RZ, R238, 0xff0000, RZ, 0xc0, !PT ;  /* 0x00ff0000eeff7812 */ /* 0x000fe200078cc0ff */
[----:B------:R-:W-:Y:S01]  /*68d0*/  FMUL.FTZ R180, R180, UR23 ;  /* 0x00000017b4b47c20 */ /* 0x000fe20008410000 */
[----:B------:R-:W-:Y:S01]  /*68e0*/  FADD.FTZ R183, R199, -R176 ;  /* 0x800000b0c7b77221 */ /* 0x000fe20000010000 */
[----:B------:R-:W-:Y:S01]  /*68f0*/  FADD.FTZ R176, R4, -R181 ;  /* 0x800000b504b07221 */ /* 0x000fe20000010000 */
[----:B------:R-:W-:Y:S01]  /*6900*/  FADD.FTZ R177, R194, -R177 ;  /* 0x800000b1c2b17221 */ /* 0x000fe20000010000 */
[----:B------:R-:W-:Y:S01]  /*6910*/  LOP3.LUT P5, RZ, R238, 0xff00, RZ, 0xc0, !PT ;  /* 0x0000ff00eeff7812 */ /* 0x000fe200078ac0ff */
[----:B------:R-:W-:Y:S01]  /*6920*/  FFMA.FTZ R183, R183, UR17, R26 ;  /* 0x00000011b7b77c23 */ /* 0x000fe2000801001a */
[----:B------:R-:W-:Y:S01]  /*6930*/  FFMA.FTZ R176, R176, UR17, R25 ;  /* 0x00000011b0b07c23 */ /* 0x000fe20008010019 */
[----:B------:R-:W-:Y:S01]  /*6940*/  FFMA.FTZ R177, R177, UR17, R24 ;  /* 0x00000011b1b17c23 */ /* 0x000fe20008010018 */
[----:B------:R-:W-:Y:S01]  /*6950*/  LOP3.LUT P1, RZ, R238, 0xff000000, RZ, 0xc0, !PT ;  /* 0xff000000eeff7812 */ /* 0x000fe2000782c0ff */
[----:B------:R-:W-:Y:S01]  /*6960*/  FMUL.FTZ R183, R183, UR23 ;  /* 0x00000017b7b77c20 */ /* 0x000fe20008410000 */
[----:B------:R-:W-:Y:S01]  /*6970*/  FMUL.FTZ R176, R176, UR23 ;  /* 0x00000017b0b07c20 */ /* 0x000fe20008410000 */
[----:B------:R-:W-:Y:S01]  /*6980*/  FMUL.FTZ R177, R177, UR23 ;  /* 0x00000017b1b17c20 */ /* 0x000fe20008410000 */
[----:B------:R-:W-:-:S02]  /*6990*/  FSEL R180, R180, RZ, P1 ;  /* 0x000000ffb4b47208 */ /* 0x000fc40000800000 */
[----:B------:R-:W-:Y:S02]  /*69a0*/  FSEL R183, R183, RZ, P6 ;  /* 0x000000ffb7b77208 */ /* 0x000fe40003000000 */
[----:B------:R-:W-:Y:S02]  /*69b0*/  LOP3.LUT P6, RZ, R238, 0xff, RZ, 0xc0, !PT ;  /* 0x000000ffeeff7812 */ /* 0x000fe400078cc0ff */
[----:B------:R-:W-:Y:S02]  /*69c0*/  FSEL R181, R176, RZ, P5 ;  /* 0x000000ffb0b57208 */ /* 0x000fe40002800000 */
[----:B------:R-:W-:Y:S02]  /*69d0*/  FSEL R176, R177, RZ, P6 ;  /* 0x000000ffb1b07208 */ /* 0x000fe40003000000 */
[----:B------:R-:W-:Y:S02]  /*69e0*/  F2FP.BF16.F32.PACK_AB R177, R180, R183 ;  /* 0x000000b7b4b1723e */ /* 0x000fe400000010ff */
[----:B------:R-:W-:Y:S01]  /*69f0*/  F2FP.BF16.F32.PACK_AB R176, R181, R176 ;  /* 0x000000b0b5b0723e */ /* 0x000fe200000010ff */
[----:B------:R-:W-:Y:S06]  /*6a00*/  BRA `(.L_x_1134) ;  /* 0x0000000400b87947 */ /* 0x000fec0003800000 */
.L_x_1136:
        /* <DEDUP_REMOVED lines=13> */
[----:B-----5:R-:W-:Y:S01]  /*6ae0*/  LOP3.LUT P5, RZ, R239, 0xff0000, RZ, 0xc0, !PT ;  /* 0x00ff0000efff7812 */ /* 0x020fe200078ac0ff */
[----:B------:R-:W-:Y:S01]  /*6af0*/  FMUL.FTZ R156, R60, UR17 ;  /* 0x000000113c9c7c20 */ /* 0x000fe20008410000 */
[----:B------:R-:W-:Y:S01]  /*6b00*/  FMUL.FTZ R62, R158, UR23 ;  /* 0x000000179e3e7c20 */ /* 0x000fe20008410000 */
[----:B------:R-:W-:Y:S01]  /*6b10*/  FMUL.FTZ R157, R61, UR17 ;  /* 0x000000113d9d7c20 */ /* 0x000fe20008410000 */
[----:B------:R-:W-:Y:S01]  /*6b20*/  LOP3.LUT P6, RZ, R239, 0xff, RZ, 0xc0, !PT ;  /* 0x000000ffefff7812 */ /* 0x000fe200078cc0ff */
[----:B------:R-:W-:Y:S01]  /*6b30*/  FMUL.FTZ R60, R156, UR23 ;  /* 0x000000179c3c7c20 */ /* 0x000fe20008410000 */
[----:B------:R-:W-:Y:S01]  /*6b40*/  ISETP.GE.U32.AND P1, PT, R238, RZ, PT ;  /* 0x000000ffee00720c */ /* 0x000fe20003f26070 */
[----:B------:R-:W-:Y:S01]  /*6b50*/  FMUL.FTZ R61, R157, UR23 ;  /* 0x000000179d3d7c20 */ /* 0x000fe20008410000 */
[----:B------:R-:W-:Y:S01]  /*6b60*/  FSEL R62, R62, RZ, P5 ;  /* 0x000000ff3e3e7208 */ /* 0x000fe20002800000 */
[----:B------:R-:W-:Y:S01]  /*6b70*/  FMUL.FTZ R63, R159, UR23 ;  /* 0x000000179f3f7c20 */ /* 0x000fe20008410000 */
[----:B------:R-:W-:Y:S01]  /*6b80*/  LOP3.LUT P5, RZ, R239, 0xff00, RZ, 0xc0, !PT ;  /* 0x0000ff00efff7812 */ /* 0x000fe200078ac0ff */
[----:B------:R-:W-:Y:S01]  /*6b90*/  FFMA.FTZ R176, R202, UR16, R186 ;  /* 0x00000010cab07c23 */ /* 0x000fe200080100ba */
[----:B------:R-:W-:-:S02]  /*6ba0*/  FSEL R60, R60, RZ, P6 ;  /* 0x000000ff3c3c7208 */ /* 0x000fc40003000000 */
[----:B------:R-:W-:Y:S01]  /*6bb0*/  FSEL R61, R61, RZ, P5 ;  /* 0x000000ff3d3d7208 */ /* 0x000fe20002800000 */
[----:B------:R-:W-:Y:S01]  /*6bc0*/  FADD.FTZ R176, R3, -R176 ;  /* 0x800000b003b07221 */ /* 0x000fe20000010000 */
[----:B------:R-:W-:Y:S02]  /*6bd0*/  ISETP.GE.U32.AND.EX P1, PT, R239, 0x1000000, PT, P1 ;  /* 0x01000000ef00780c */ /* 0x000fe40003f26110 */
[----:B------:R-:W-:Y:S01]  /*6be0*/  F2FP.BF16.F32.PACK_AB R178, R61, R60 ;  /* 0x0000003c3db2723e */ /* 0x000fe200000010ff */
[--C-:B------:R-:W-:Y:S01]  /*6bf0*/  FFMA.FTZ R61, R195, UR16, R186.reuse ;  /* 0x00000010c33d7c23 */ /* 0x100fe200080100ba */
[----:B------:R-:W-:Y:S01]  /*6c00*/  FSEL R63, R63, RZ, P1 ;  /* 0x000000ff3f3f7208 */ /* 0x000fe20000800000 */
[--C-:B------:R-:W-:Y:S01]  /*6c10*/  FFMA.FTZ R60, R201, UR16, R186.reuse ;  /* 0x00000010c93c7c23 */ /* 0x100fe200080100ba */
[----:B------:R-:W-:Y:S01]  /*6c20*/  LOP3.LUT P6, RZ, R238, 0xff, RZ, 0xc0, !PT ;  /* 0x000000ffeeff7812 */ /* 0x000fe200078cc0ff */
[----:B------:R-:W-:Y:S01]  /*6c30*/  FADD.FTZ R61, R194, -R61 ;  /* 0x8000003dc23d7221 */ /* 0x000fe20000010000 */
[----:B------:R-:W-:Y:S01]  /*6c40*/  F2FP.BF16.F32.PACK_AB R179, R63, R62 ;  /* 0x0000003e3fb3723e */ /* 0x000fe200000010ff */
[----:B------:R-:W-:Y:S01]  /*6c50*/  FFMA.FTZ R63, R196, UR16, R186 ;  /* 0x00000010c43f7c23 */ /* 0x000fe200080100ba */
[----:B------:R-:W-:Y:S01]  /*6c60*/  FADD.FTZ R62, R199, -R60 ;  /* 0x8000003cc73e7221 */ /* 0x000fe20000010000 */
[----:B------:R-:W-:Y:S01]  /*6c70*/  FMUL.FTZ R60, R61, UR17 ;  /* 0x000000113d3c7c20 */ /* 0x000fe20008410000 */
[----:B------:R-:W-:Y:S01]  /*6c80*/  LOP3.LUT P1, RZ, R238, 0xff000000, RZ, 0xc0, !PT ;  /* 0xff000000eeff7812 */ /* 0x000fe2000782c0ff */
        /* <DEDUP_REMOVED lines=14> */
[----:B------:R-:W-:Y:S02]  /*6d70*/  F2FP.BF16.F32.PACK_AB R177, R183, R180 ;  /* 0x000000b4b7b1723e */ /* 0x000fe400000010ff */
[----:B------:R-:W-:Y:S01]  /*6d80*/  F2FP.BF16.F32.PACK_AB R176, R181, R176 ;  /* 0x000000b0b5b0723e */ /* 0x000fe200000010ff */
[----:B------:R-:W-:Y:S06]  /*6d90*/  BRA `(.L_x_1134) ;  /* 0x0000000000d47947 */ /* 0x000fec0003800000 */
.L_x_1138:
        /* <DEDUP_REMOVED lines=20> */
[----:B------:R-:W-:Y:S01]  /*6ee0*/  FFMA.FTZ R180, R202, UR16, R186 ;  /* 0x00000010cab47c23 */ /* 0x000fe200080100ba */
[----:B------:R-:W-:-:S02]  /*6ef0*/  LOP3.LUT P6, RZ, R239, 0xff, RZ, 0xc0, !PT ;  /* 0x000000ffefff7812 */ /* 0x000fc400078cc0ff */
[----:B------:R-:W-:Y:S01]  /*6f00*/  LOP3.LUT P5, RZ, R239, 0xff00, RZ, 0xc0, !PT ;  /* 0x0000ff00efff7812 */ /* 0x000fe200078ac0ff */
[----:B------:R-:W-:Y:S01]  /*6f10*/  FADD.FTZ R180, R3, -R180 ;  /* 0x800000b403b47221 */ /* 0x000fe20000010000 */
[----:B------:R-:W-:Y:S01]  /*6f20*/  FSEL R178, R181, RZ, P1 ;  /* 0x000000ffb5b27208 */ /* 0x000fe20000800000 */
[--C-:B------:R-:W-:Y:S01]  /*6f30*/  FFMA.FTZ R181, R196, UR16, R186.reuse ;  /* 0x00000010c4b57c23 */ /* 0x100fe200080100ba */
        /* <DEDUP_REMOVED lines=20> */
[----:B------:R-:W-:Y:S02]  /*7080*/  FSEL R183, R182, RZ, P1 ;  /* 0x000000ffb6b77208 */ /* 0x000fe40000800000 */
[----:B------:R-:W-:Y:S02]  /*7090*/  FSEL R181, R181, RZ, P5 ;  /* 0x000000ffb5b57208 */ /* 0x000fe40002800000 */
[----:B------:R-:W-:Y:S02]  /*70a0*/  FSEL R180, R176, RZ, P6 ;  /* 0x000000ffb0b47208 */ /* 0x000fe40003000000 */
[----:B------:R-:W-:-:S04]  /*70b0*/  LOP3.LUT P6, RZ, R238, 0xff, RZ, 0xc0, !PT ;  /* 0x000000ffeeff7812 */ /* 0x000fc800078cc0ff */
[----:B------:R-:W-:Y:S02]  /*70c0*/  FSEL R176, R177, RZ, P6 ;  /* 0x000000ffb1b07208 */ /* 0x000fe40003000000 */
[----:B------:R-:W-:Y:S02]  /*70d0*/  F2FP.BF16.F32.PACK_AB R177, R183, R180 ;  /* 0x000000b4b7b1723e */ /* 0x000fe400000010ff */
[----:B------:R-:W-:-:S07]  /*70e0*/  F2FP.BF16.F32.PACK_AB R176, R181, R176 ;  /* 0x000000b0b5b0723e */ /* 0x000fce00000010ff */
.L_x_1134:
[----:B------:R-:W0:Y:S01]  /*70f0*/  LDC.64 R182, c[0x0][0x468] ;  /* 0x00011a00ffb67b82 */ /* 0x000e220000000a00 */
[----:B------:R-:W1:Y:S01]  /*7100*/  @UP0 LDCU.64 UR4, c[0x0][0x478] ;  /* 0x00008f00ff0407ac */ /* 0x000e620008000a00 */
[----:B------:R-:W-:Y:S01]  /*7110*/  PLOP3.LUT P1, PT, PT, PT, UP0, 0x80, 0x8 ;  /* 0x000000000008781c */ /* 0x000fe20003f2f008 */
[----:B------:R-:W-:Y:S01]  /*7120*/  HFMA2 R184, -RZ, RZ, 0, 1.9073486328125e-06 ;  /* 0x00000020ffb87431 */ /* 0x000fe200000001ff */
[----:B------:R-:W-:Y:S02]  /*7130*/  PLOP3.LUT P5, PT, PT, PT, UP0, 0x80, 0x8 ;  /* 0x000000000008781c */ /* 0x000fe40003faf008 */
[----:B------:R-:W-:Y:S02]  /*7140*/  PLOP3.LUT P6, PT, PT, PT, UP0, 0x80, 0x8 ;  /* 0x000000000008781c */ /* 0x000fe40003fcf008 */
[----:B------:R-:W2:Y:S07]  /*7150*/  @P0 LDC.64 R180, c[0x0][0x470] ;  /* 0x00011c00ffb40b82 */ /* 0x000eae0000000a00 */
[----:B-1----:R-:W-:-:S04]  /*7160*/  @P1 IMAD.WIDE.U32 R184, R9, R184, UR4 ;  /* 0x0000000409b81e25 */ /* 0x002fc8000f8e00b8 */
[C---:B0-----:R-:W-:Y:S01]  /*7170*/  IMAD.WIDE.U32 R182, R9.reuse, 0x10, R182 ;  /* 0x0000001009b67825 */ /* 0x041fe200078e00b6 */
[----:B------:R1:W-:Y:S04]  /*7180*/  @P5 STG.E.128 desc[UR10][R184.64], R60 ;  /* 0x0000003cb8005986 */ /* 0x0003e8000c101d0a */
[----:B------:R1:W-:Y:S01]  /*7190*/  @P6 STG.E.128 desc[UR10][R184.64+0x10], R156 ;  /* 0x0000109cb8006986 */ /* 0x0003e2000c101d0a */
[----:B--2---:R-:W-:-:S03]  /*71a0*/  @P0 IMAD.WIDE.U32 R180, R9, 0x10, R180 ;  /* 0x0000001009b40825 */ /* 0x004fc600078e00b4 */
[----:B------:R1:W-:Y:S01]  /*71b0*/  STG.E.128 desc[UR10][R182.64], R176 ;  /* 0x000000b0b6007986 */ /* 0x0003e2000c101d0a */
[----:B------:R-:W-:-:S03]  /*71c0*/  IADD3 R9, PT, PT, R9, 0x100, RZ ;  /* 0x0000010009097810 */ /* 0x000fc60007ffe0ff */
[----:B------:R1:W-:Y:S04]  /*71d0*/  @P0 STG.E.128 desc[UR10][R180.64], R144 ;  /* 0x00000090b4000986 */ /* 0x0003e8000c101d0a */
.L_x_1130:
[----:B------:R-:W-:Y:S05]  /*71e0*/  BSYNC.RECONVERGENT B0 ;  /* 0x0000000000007941 */ /* 0x000fea0003800200 */
.L_x_1129:
        /* <DEDUP_REMOVED lines=13> */
[----:B-----5:R-:W-:Y:S02]  /*72c0*/  ISETP.GE.U32.AND P1, PT, R242, RZ, PT ;  /* 0x000000fff200720c */ /* 0x020fe40003f26070 */
[----:B------:R-:W-:Y:S01]  /*72d0*/  FADD.FTZ R62, R224, -R61 ;  /* 0x8000003de03e7221 */ /* 0x000fe20000010000 */
[----:B------:R-:W-:Y:S01]  /*72e0*/  FADD.FTZ R61, R225, -R60 ;  /* 0x8000003ce13d7221 */ /* 0x000fe20000010000 */
[----:B------:R-:W-:Y:S01]  /*72f0*/  ISETP.GE.U32.AND.EX P1, PT, R243, 0x1000000, PT, P1 ;  /* 0x01000000f300780c */ /* 0x000fe20003f26110 */
[----:B------:R-:W-:Y:S01]  /*7300*/  FFMA.FTZ R60, R222, UR16, R186 ;  /* 0x00000010de3c7c23 */ /* 0x000fe200080100ba */
[----:B------:R-:W-:Y:S01]  /*7310*/  FFMA.FTZ R159, R62, UR17, R175 ;  /* 0x000000113e9f7c23 */ /* 0x000fe200080100af */
[----:B------:R-:W-:Y:S01]  /*7320*/  FFMA.FTZ R158, R61, UR17, R174 ;  /* 0x000000113d9e7c23 */ /* 0x000fe200080100ae */
[----:B------:R-:W-:Y:S01]  /*7330*/  LOP3.LUT P5, RZ, R243, 0xff0000, RZ, 0xc0, !PT ;  /* 0x00ff0000f3ff7812 */ /* 0x000fe200078ac0ff */
[----:B------:R-:W-:Y:S01]  /*7340*/  FFMA.FTZ R61, R219, UR16, R186 ;  /* 0x00000010db3d7c23 */ /* 0x000fe200080100ba */
[----:B------:R-:W-:Y:S01]  /*7350*/  FMUL.FTZ R63, R159, UR23 ;  /* 0x000000179f3f7c20 */ /* 0x000fe20008410000 */
[----:B------:R-:W-:Y:S01]  /*7360*/  FMUL.FTZ R62, R158, UR23 ;  /* 0x000000179e3e7c20 */ /* 0x000fe20008410000 */
[----:B------:R-:W-:Y:S01]  /*7370*/  FADD.FTZ R60, R217, -R60 ;  /* 0x8000003cd93c7221 */ /* 0x000fe20000010000 */
[----:B------:R-:W-:Y:S01]  /*7380*/  FADD.FTZ R61, R218, -R61 ;  /* 0x8000003dda3d7221 */ /* 0x000fe20000010000 */
[----:B------:R-:W-:-:S02]  /*7390*/  LOP3.LUT P6, RZ, R243, 0xff, RZ, 0xc0, !PT ;  /* 0x000000fff3ff7812 */ /* 0x000fc400078cc0ff */
[----:B------:R-:W-:Y:S01]  /*73a0*/  FSEL R144, R63, RZ, P1 ;  /* 0x000000ff3f907208 */ /* 0x000fe20000800000 */
[----:B------:R-:W-:Y:S01]  /*73b0*/  FFMA.FTZ R156, R61, UR17, R172 ;  /* 0x000000113d9c7c23 */ /* 0x000fe200080100ac */
[----:B------:R-:W-:Y:S01]  /*73c0*/  ISETP.GE.U32.AND P1, PT, R232, RZ, PT ;  /* 0x000000ffe800720c */ /* 0x000fe20003f26070 */
[----:B------:R-:W-:Y:S01]  /*73d0*/  FFMA.FTZ R157, R60, UR17, R173 ;  /* 0x000000113c9d7c23 */ /* 0x000fe200080100ad */
[----:B------:R-:W-:Y:S01]  /*73e0*/  FSEL R147, R62, RZ, P5 ;  /* 0x000000ff3e937208 */ /* 0x000fe20002800000 */
[----:B------:R-:W-:Y:S01]  /*73f0*/  FFMA.FTZ R60, R215, UR16, R186 ;  /* 0x00000010d73c7c23 */ /* 0x000fe200080100ba */
[----:B------:R-:W-:Y:S01]  /*7400*/  ISETP.GE.U32.AND.EX P1, PT, R233, 0x1000000, PT, P1 ;  /* 0x01000000e900780c */ /* 0x000fe20003f26110 */
[----:B------:R-:W-:Y:S01]  /*7410*/  FMUL.FTZ R145, R156, UR23 ;  /* 0x000000179c917c20 */ /* 0x000fe20008410000 */
[----:B------:R-:W-:Y:S01]  /*7420*/  F2FP.BF16.F32.PACK_AB R147, R144, R147 ;  /* 0x000000939093723e */ /* 0x000fe200000010ff */
[----:B------:R-:W-:Y:S01]  /*7430*/  FADD.FTZ R61, R213, -R60 ;  /* 0x8000003cd53d7221 */ /* 0x000fe20000010000 */
[----:B------:R-:W-:Y:S01]  /*7440*/  FSEL R144, R63, RZ, P1 ;  /* 0x000000ff3f907208 */ /* 0x000fe20000800000 */
[----:B------:R-:W-:Y:S01]  /*7450*/  FFMA.FTZ R63, R212, UR16, R186 ;  /* 0x00000010d43f7c23 */ /* 0x000fe200080100ba */
[----:B------:R-:W-:Y:S01]  /*7460*/  LOP3.LUT P5, RZ, R233, 0xff0000, RZ, 0xc0, !PT ;  /* 0x00ff0000e9ff7812 */ /* 0x000fe200078ac0ff */
[----:B------:R-:W-:Y:S01]  /*7470*/  FMUL.FTZ R176, R157, UR23 ;  /* 0x000000179db07c20 */ /* 0x000fe20008410000 */
[----:B------:R-:W-:Y:S01]  /*7480*/  LOP3.LUT P1, RZ, R243, 0xff00, RZ, 0xc0, !PT ;  /* 0x0000ff00f3ff7812 */ /* 0x000fe2000782c0ff */
[----:B------:R-:W-:Y:S01]  /*7490*/  FADD.FTZ R60, R210, -R63 ;  /* 0x8000003fd23c7221 */ /* 0x000fe20000010000 */
[----:B------:R-:W-:Y:S01]  /*74a0*/  FSEL R179, R62, RZ, P5 ;  /* 0x000000ff3eb37208 */ /* 0x000fe20002800000 */
[----:B------:R-:W-:Y:S01]  /*74b0*/  FFMA.FTZ R62, R61, UR17, R170 ;  /* 0x000000113d3e7c23 */ /* 0x000fe200080100aa */
[----:B------:R-:W-:Y:S01]  /*74c0*/  FSEL R146, R145, RZ, P6 ;  /* 0x000000ff91927208 */ /* 0x000fe20003000000 */
[----:B------:R-:W-:Y:S01]  /*74d0*/  FFMA.FTZ R63, R60, UR17, R171 ;  /* 0x000000113c3f7c23 */ /* 0x000fe200080100ab */
[----:B------:R-:W-:Y:S01]  /*74e0*/  LOP3.LUT P6, RZ, R233, 0xff, RZ, 0xc0, !PT ;  /* 0x000000ffe9ff7812 */ /* 0x000fe200078cc0ff */
[--C-:B------:R-:W-:Y:S01]  /*74f0*/  FFMA.FTZ R61, R206, UR16, R186.reuse ;  /* 0x00000010ce3d7c23 */ /* 0x100fe200080100ba */
[----:B------:R-:W-:Y:S01]  /*7500*/  FSEL R177, R176, RZ, P1 ;  /* 0x000000ffb0b17208 */ /* 0x000fe20000800000 */
[----:B------:R-:W-:Y:S01]  /*7510*/  FMUL.FTZ R180, R63, UR23 ;  /* 0x000000173fb47c20 */ /* 0x000fe20008410000 */
[----:B------:R-:W-:Y:S01]  /*7520*/  LOP3.LUT P1, RZ, R233, 0xff00, RZ, 0xc0, !PT ;  /* 0x0000ff00e9ff7812 */ /* 0x000fe2000782c0ff */
[----:B------:R-:W-:Y:S01]  /*7530*/  FADD.FTZ R60, R192, -R61 ;  /* 0x8000003dc03c7221 */ /* 0x000fe20000010000 */
[----:B------:R-:W-:Y:S01]  /*7540*/  F2FP.BF16.F32.PACK_AB R179, R144, R179 ;  /* 0x000000b390b3723e */ /* 0x000fe200000010ff */
[----:B------:R-:W-:Y:S01]  /*7550*/  FMUL.FTZ R144, R62, UR23 ;  /* 0x000000173e907c20 */ /* 0x000fe20008410000 */
[----:B------:R-:W-:Y:S01]  /*7560*/  FSEL R178, R145, RZ, P6 ;  /* 0x000000ff91b27208 */ /* 0x000fe20003000000 */
[----:B------:R-:W-:Y:S01]  /*7570*/  FFMA.FTZ R186, R205, UR16, R186 ;  /* 0x00000010cdba7c23 */ /* 0x000fe200080100ba */
[----:B------:R-:W-:Y:S01]  /*7580*/  F2FP.BF16.F32.PACK_AB R146, R177, R146 ;  /* 0x00000092b192723e */ /* 0x000fe200000010ff */
[----:B------:R-:W-:Y:S01]  /*7590*/  FFMA.FTZ R61, R60, UR17, R169 ;  /* 0x000000113c3d7c23 */ /* 0x000fe200080100a9 */
[----:B------:R-:W-:-:S02]  /*75a0*/  LOP3.LUT P5, RZ, R242, 0xff0000, RZ, 0xc0, !PT ;  /* 0x00ff0000f2ff7812 */ /* 0x000fc400078ac0ff */
[----:B------:R-:W-:Y:S02]  /*75b0*/  LOP3.LUT P6, RZ, R242, 0xff000000, RZ, 0xc0, !PT ;  /* 0xff000000f2ff7812 */ /* 0x000fe400078cc0ff */
[----:B------:R-:W-:Y:S02]  /*75c0*/  FSEL R177, R176, RZ, P1 ;  /* 0x000000ffb0b17208 */ /* 0x000fe40000800000 */
[----:B------:R-:W-:Y:S02]  /*75d0*/  FSEL R145, R144, RZ, P5 ;  /* 0x000000ff90917208 */ /* 0x000fe40002800000 */
[----:B------:R-:W-:Y:S02]  /*75e0*/  FSEL R176, R180, RZ, P6 ;  /* 0x000000ffb4b07208 */ /* 0x000fe40003000000 */
[----:B------:R-:W-:Y:S01]  /*75f0*/  F2FP.BF16.F32.PACK_AB R178, R177, R178 ;  /* 0x000000b2b1b2723e */ /* 0x000fe200000010ff */
[----:B------:R-:W-:Y:S01]  /*7600*/  FADD.FTZ R177, R19, -R186 ;  /* 0x800000ba13b17221 */ /* 0x000fe20000010000 */
[----:B------:R-:W-:Y:S01]  /*7610*/  F2FP.BF16.F32.PACK_AB R145, R176, R145 ;  /* 0x00000091b091723e */ /* 0x000fe200000010ff */
[----:B------:R-:W-:Y:S01]  /*7620*/  FMUL.FTZ R176, R61, UR23 ;  /* 0x000000173db07c20 */ /* 0x000fe20008410000 */
[C---:B------:R-:W-:Y:S01]  /*7630*/  LOP3.LUT P5, RZ, R232.reuse, 0xff0000, RZ, 0xc0, !PT ;  /* 0x00ff0000e8ff7812 */ /* 0x040fe200078ac0ff */
[----:B------:R-:W-:Y:S01]  /*7640*/  FFMA.FTZ R60, R177, UR17, R168 ;  /* 0x00000011b13c7c23 */ /* 0x000fe200080100a8 */
[----:B------:R-:W-:-:S02]  /*7650*/  LOP3.LUT P6, RZ, R232, 0xff000000, RZ, 0xc0, !PT ;  /* 0xff000000e8ff7812 */ /* 0x000fc400078cc0ff */
[----:B------:R-:W-:Y:S02]  /*7660*/  LOP3.LUT P1, RZ, R232, 0xff00, RZ, 0xc0, !PT ;  /* 0x0000ff00e8ff7812 */ /* 0x000fe4000782c0ff */
[----:B------:R-:W-:Y:S01]  /*7670*/  FSEL R177, R144, RZ, P5 ;  /* 0x000000ff90b17208 */ /* 0x000fe20002800000 */
[----:B------:R-:W-:Y:S01]  /*7680*/  FMUL.FTZ R144, R60, UR23 ;  /* 0x000000173c907c20 */ /* 0x000fe20008410000 */
[----:B------:R-:W-:Y:S02]  /*7690*/  LOP3.LUT P5, RZ, R242, 0xff00, RZ, 0xc0, !PT ;  /* 0x0000ff00f2ff7812 */ /* 0x000fe400078ac0ff */
[----:B------:R-:W-:Y:S02]  /*76a0*/  FSEL R182, R180, RZ, P6 ;  /* 0x000000ffb4b67208 */ /* 0x000fe40003000000 */
[----:B------:R-:W-:Y:S02]  /*76b0*/  FSEL R181, R176, RZ, P1 ;  /* 0x000000ffb0b57208 */ /* 0x000fe40000800000 */
        /* <DEDUP_REMOVED lines=9> */
.L_x_1143:
[--C-:B01----:R-:W-:Y:S01]  /*7750*/  FFMA.FTZ R144, R227, UR16, R186.reuse ;  /* 0x00000010e3907c23 */ /* 0x103fe200080100ba */
[--C-:B------:R-:W-:Y:S01]  /*7760*/  FFMA.FTZ R147, R226, UR16, R186.reuse ;  /* 0x00000010e2937c23 */ /* 0x100fe200080100ba */
[----:B-----5:R-:W-:Y:S01]  /*7770*/  LOP3.LUT P5, RZ, R233, 0xff0000, RZ, 0xc0, !PT ;  /* 0x00ff0000e9ff7812 */ /* 0x020fe200078ac0ff */
[----:B------:R-:W-:Y:S01]  /*7780*/  FFMA.FTZ R177, R212, UR16, R186 ;  /* 0x00000010d4b17c23 */ /* 0x000fe200080100ba */
[----:B------:R-:W-:Y:S01]  /*7790*/  FADD.FTZ R145, R225, -R144 ;  /* 0x80000090e1917221 */ /* 0x000fe20000010000 */
[----:B------:R-:W-:Y:S01]  /*77a0*/  FFMA.FTZ R144, R222, UR16, R186 ;  /* 0x00000010de907c23 */ /* 0x000fe200080100ba */
[----:B------:R-:W-:Y:S01]  /*77b0*/  FADD.FTZ R176, R224, -R147 ;  /* 0x80000093e0b07221 */ /* 0x000fe20000010000 */
[----:B------:R-:W-:Y:S01]  /*77c0*/  LOP3.LUT P6, RZ, R243, 0xff0000, RZ, 0xc0, !PT ;  /* 0x00ff0000f3ff7812 */ /* 0x000fe200078cc0ff */
[----:B------:R-:W-:Y:S01]  /*77d0*/  FFMA.FTZ R145, R145, UR17, R174 ;  /* 0x0000001191917c23 */ /* 0x000fe200080100ae */
[----:B------:R-:W-:Y:S01]  /*77e0*/  FADD.FTZ R144, R217, -R144 ;  /* 0x80000090d9907221 */ /* 0x000fe20000010000 */
[----:B------:R-:W-:Y:S01]  /*77f0*/  FFMA.FTZ R176, R176, UR17, R175 ;  /* 0x00000011b0b07c23 */ /* 0x000fe200080100af */
[----:B------:R-:W-:Y:S01]  /*7800*/  ISETP.GE.U32.AND P1, PT, R232, RZ, PT ;  /* 0x000000ffe800720c */ /* 0x000fe20003f26070 */
[----:B------:R-:W-:Y:S01]  /*7810*/  FMUL.FTZ R146, R145, UR23 ;  /* 0x0000001791927c20 */ /* 0x000fe20008410000 */
[----:B------:R-:W-:Y:S01]  /*7820*/  FFMA.FTZ R145, R219, UR16, R186 ;  /* 0x00000010db917c23 */ /* 0x000fe200080100ba */
[----:B------:R-:W-:Y:S01]  /*7830*/  FFMA.FTZ R144, R144, UR17, R173 ;  /* 0x0000001190907c23 */ /* 0x000fe200080100ad */
[----:B------:R-:W-:-:S02]  /*7840*/  ISETP.GE.U32.AND.EX P1, PT, R233, 0x1000000, PT, P1 ;  /* 0x01000000e900780c */ /* 0x000fc40003f26110 */
[----:B------:R-:W-:Y:S01]  /*7850*/  FADD.FTZ R145, R218, -R145 ;  /* 0x80000091da917221 */ /* 0x000fe20000010000 */
[----:B------:R-:W-:Y:S01]  /*7860*/  FSEL R179, R146, RZ, P5 ;  /* 0x000000ff92b37208 */ /* 0x000fe20002800000 */
[----:B------:R-:W-:Y:S01]  /*7870*/  FMUL.FTZ R180, R144, UR23 ;  /* 0x0000001790b47c20 */ /* 0x000fe20008410000 */
[----:B------:R-:W-:Y:S01]  /*7880*/  FSEL R147, R146, RZ, P6 ;  /* 0x000000ff92937208 */ /* 0x000fe20003000000 */
[----:B------:R-:W-:Y:S01]  /*7890*/  FMUL.FTZ R146, R176, UR23 ;  /* 0x00000017b0927c20 */ /* 0x000fe20008410000 */
[----:B------:R-:W-:Y:S01]  /*78a0*/  ISETP.GE.U32.AND P5, PT, R242, RZ, PT ;  /* 0x000000fff200720c */ /* 0x000fe20003fa6070 */
[----:B------:R-:W-:Y:S01]  /*78b0*/  FFMA.FTZ R145, R145, UR17, R172 ;  /* 0x0000001191917c23 */ /* 0x000fe200080100ac */
[C---:B------:R-:W-:Y:S02]  /*78c0*/  LOP3.LUT P6, RZ, R243.reuse, 0xff, RZ, 0xc0, !PT ;  /* 0x000000fff3ff7812 */ /* 0x040fe400078cc0ff */
[----:B------:R-:W-:Y:S01]  /*78d0*/  ISETP.GE.U32.AND.EX P5, PT, R243, 0x1000000, PT, P5 ;  /* 0x01000000f300780c */ /* 0x000fe20003fa6150 */
[----:B------:R-:W-:Y:S01]  /*78e0*/  FMUL.FTZ R176, R145, UR23 ;  /* 0x0000001791b07c20 */ /* 0x000fe20008410000 */
[----:B------:R-:W-:-:S02]  /*78f0*/  FSEL R144, R146, RZ, P1 ;  /* 0x000000ff92907208 */ /* 0x000fc40000800000 */
[----:B------:R-:W-:Y:S02]  /*7900*/  LOP3.LUT P1, RZ, R243, 0xff00, RZ, 0xc0, !PT ;  /* 0x0000ff00f3ff7812 */ /* 0x000fe4000782c0ff */
[----:B------:R-:W-:Y:S02]  /*7910*/  FSEL R178, R146, RZ, P5 ;  /* 0x000000ff92b27208 */ /* 0x000fe40002800000 */
[----:B------:R-:W-:Y:S02]  /*7920*/  FSEL R146, R176, RZ, P6 ;  /* 0x000000ffb0927208 */ /* 0x000fe40003000000 */
[----:B------:R-:W-:Y:S02]  /*7930*/  FSEL R145, R180, RZ, P1 ;  /* 0x000000ffb4917208 */ /* 0x000fe40000800000 */
[----:B------:R-:W-:Y:S01]  /*7940*/  F2FP.BF16.F32.PACK_AB R179, R144, R179 ;  /* 0x000000b390b3723e */ /* 0x000fe200000010ff */
[----:B------:R-:W-:Y:S01]  /*7950*/  FFMA.FTZ R144, R215, UR16, R186 ;  /* 0x00000010d7907c23 */ /* 0x000fe200080100ba */
[----:B------:R-:W-:-:S02]  /*7960*/  F2FP.BF16.F32.PACK_AB R146, R145, R146 ;  /* 0x000000929192723e */ /* 0x000fc400000010ff */
[----:B------:R-:W-:Y:S01]  /*7970*/  LOP3.LUT P5, RZ, R233, 0xff, RZ, 0xc0, !PT ;  /* 0x000000ffe9ff7812 */ /* 0x000fe200078ac0ff */
[----:B------:R-:W-:Y:S01]  /*7980*/  FADD.FTZ R145, R213, -R144 ;  /* 0x80000090d5917221 */ /* 0x000fe20000010000 */
[----:B------:R-:W-:Y:S01]  /*7990*/  FADD.FTZ R144, R210, -R177 ;  /* 0x800000b1d2907221 */ /* 0x000fe20000010000 */
[----:B------:R-:W-:Y:S02]  /*79a0*/  LOP3.LUT P6, RZ, R233, 0xff00, RZ, 0xc0, !PT ;  /* 0x0000ff00e9ff7812 */ /* 0x000fe400078cc0ff */
[----:B------:R-:W-:Y:S01]  /*79b0*/  FFMA.FTZ R145, R145, UR17, R170 ;  /* 0x0000001191917c23 */ /* 0x000fe200080100aa */
[----:B------:R-:W-:Y:S01]  /*79c0*/  FFMA.FTZ R144, R144, UR17, R171 ;  /* 0x0000001190907c23 */ /* 0x000fe200080100ab */
[----:B------:R-:W-:Y:S02]  /*79d0*/  F2FP.BF16.F32.PACK_AB R147, R178, R147 ;  /* 0x00000093b293723e */ /* 0x000fe400000010ff */
[----:B------:R-:W-:Y:S01]  /*79e0*/  FSEL R178, R176, RZ, P5 ;  /* 0x000000ffb0b27208 */ /* 0x000fe20002800000 */
[----:B------:R-:W-:Y:S01]  /*79f0*/  FMUL.FTZ R176, R145, UR23 ;  /* 0x0000001791b07c20 */ /* 0x000fe20008410000 */
[----:B------:R-:W-:Y:S01]  /*7a00*/  FSEL R177, R180, RZ, P6 ;  /* 0x000000ffb4b17208 */ /* 0x000fe20003000000 */
[----:B------:R-:W-:Y:S01]  /*7a10*/  FMUL.FTZ R181, R144, UR23 ;  /* 0x0000001790b57c20 */ /* 0x000fe20008410000 */
[----:B------:R-:W-:Y:S01]  /*7a20*/  LOP3.LUT P1, RZ, R242, 0xff0000, RZ, 0xc0, !PT ;  /* 0x00ff0000f2ff7812 */ /* 0x000fe2000782c0ff */
[--C-:B------:R-:W-:Y:S01]  /*7a30*/  FFMA.FTZ R145, R206, UR16, R186.reuse ;  /* 0x00000010ce917c23 */ /* 0x100fe200080100ba */
[----:B------:R-:W-:Y:S01]  /*7a40*/  LOP3.LUT P5, RZ, R242, 0xff000000, RZ, 0xc0, !PT ;  /* 0xff000000f2ff7812 */ /* 0x000fe200078ac0ff */
[----:B------:R-:W-:Y:S01]  /*7a50*/  FFMA.FTZ R186, R205, UR16, R186 ;  /* 0x00000010cdba7c23 */ /* 0x000fe200080100ba */
[----:B------:R-:W-:Y:S01]  /*7a60*/  F2FP.BF16.F32.PACK_AB R178, R177, R178 ;  /* 0x000000b2b1b2723e */ /* 0x000fe200000010ff */
[----:B------:R-:W-:Y:S01]  /*7a70*/  FADD.FTZ R144, R192, -R145 ;  /* 0x80000091c0907221 */ /* 0x000fe20000010000 */
[----:B------:R-:W-:-:S02]  /*7a80*/  FSEL R177, R176, RZ, P1 ;  /* 0x000000ffb0b17208 */ /* 0x000fc40000800000 */
[----:B------:R-:W-:Y:S01]  /*7a90*/  FSEL R180, R181, RZ, P5 ;  /* 0x000000ffb5b47208 */ /* 0x000fe20002800000 */
[----:B------:R-:W-:Y:S01]  /*7aa0*/  FFMA.FTZ R144, R144, UR17, R169 ;  /* 0x0000001190907c23 */ /* 0x000fe200080100a9 */
[----:B------:R-:W-:Y:S02]  /*7ab0*/  LOP3.LUT P5, RZ, R232, 0xff0000, RZ, 0xc0, !PT ;  /* 0x00ff0000e8ff7812 */ /* 0x000fe400078ac0ff */
[----:B------:R-:W-:Y:S01]  /*7ac0*/  F2FP.BF16.F32.PACK_AB R145, R180, R177 ;  /* 0x000000b1b491723e */ /* 0x000fe200000010ff */
[----:B------:R-:W-:Y:S01]  /*7ad0*/  FADD.FTZ R177, R19, -R186 ;  /* 0x800000ba13b17221 */ /* 0x000fe20000010000 */
[----:B------:R-:W-:Y:S01]  /*7ae0*/  LOP3.LUT P6, RZ, R232, 0xff000000, RZ, 0xc0, !PT ;  /* 0xff000000e8ff7812 */ /* 0x000fe200078cc0ff */
[----:B------:R-:W-:Y:S01]  /*7af0*/  FMUL.FTZ R144, R144, UR23 ;  /* 0x0000001790907c20 */ /* 0x000fe20008410000 */
[----:B------:R-:W-:Y:S01]  /*7b00*/  LOP3.LUT P1, RZ, R232, 0xff00, RZ, 0xc0, !PT ;  /* 0x0000ff00e8ff7812 */ /* 0x000fe2000782c0ff */
[----:B------:R-:W-:Y:S01]  /*7b10*/  FFMA.FTZ R177, R177, UR17, R168 ;  /* 0x00000011b1b17c23 */ /* 0x000fe200080100a8 */
[----:B------:R-:W-:-:S02]  /*7b20*/  FSEL R180, R176, RZ, P5 ;  /* 0x000000ffb0b47208 */ /* 0x000fc40002800000 */
[----:B------:R-:W-:Y:S01]  /*7b30*/  FSEL R185, R181, RZ, P6 ;  /* 0x000000ffb5b97208 */ /* 0x000fe20003000000 */
[----:B------:R-:W-:Y:S01]  /*7b40*/  FMUL.FTZ R177, R177, UR23 ;  /* 0x00000017b1b17c20 */ /* 0x000fe20008410000 */
[----:B------:R-:W-:Y:S02]  /*7b50*/  LOP3.LUT P5, RZ, R242, 0xff00, RZ, 0xc0, !PT ;  /* 0x0000ff00f2ff7812 */ /* 0x000fe400078ac0ff */
[----:B------:R-:W-:Y:S02]  /*7b60*/  FSEL R181, R144, RZ, P1 ;  /* 0x000000ff90b57208 */ /* 0x000fe40000800000 */
[----:B------:R-:W-:Y:S02]  /*7b70*/  LOP3.LUT P6, RZ, R242, 0xff, RZ, 0xc0, !PT ;  /* 0x000000fff2ff7812 */ /* 0x000fe400078cc0ff */
[----:B------:R-:W-:Y:S02]  /*7b80*/  LOP3.LUT P1, RZ, R232, 0xff, RZ, 0xc0, !PT ;  /* 0x000000ffe8ff7812 */ /* 0x000fe4000782c0ff */
[----:B------:R-:W-:-:S02]  /*7b90*/  FSEL R183, R144, RZ, P5 ;  /* 0x000000ff90b77208 */ /* 0x000fc40002800000 */
[C---:B------:R-:W-:Y:S02]  /*7ba0*/  FSEL R144, R177.reuse, RZ, P6 ;  /* 0x000000ffb1907208 */ /* 0x040fe40003000000 */
[----:B------:R-:W-:Y:S02]  /*7bb0*/  FSEL R176, R177, RZ, P1 ;  /* 0x000000ffb1b07208 */ /* 0x000fe40000800000 */
[----:B------:R-:W-:Y:S02]  /*7bc0*/  F2FP.BF16.F32.PACK_AB R177, R185, R180 ;  /* 0x000000b4b9b1723e */ /* 0x000fe400000010ff */
[----:B------:R-:W-:Y:S02]  /*7bd0*/  F2FP.BF16.F32.PACK_AB R144, R183, R144 ;  /* 0x00000090b790723e */ /* 0x000fe400000010ff */
[----:B------:R-:W-:Y:S01]  /*7be0*/  F2FP.BF16.F32.PACK_AB R176, R181, R176 ;  /* 0x000000b0b5b0723e */ /* 0x000fe200000010ff */
[----:B------:R-:W-:Y:S06]  /*7bf0*/  BRA `(.L_x_1144) ;  /* 0x0000001400e47947 */ /* 0x000fec0003800000 */
.L_x_1142:
[----:B------:R-:W-:-:S04]  /*7c00*/  UISETP.NE.U32.AND UP0, UPT, UR8, URZ, UPT ;  /* 0x000000ff0800728c */ /* 0x000fc8000bf05070 */
[----:B------:R-:W-:-:S09]  /*7c10*/  UISETP.NE.AND.EX UP0, UPT, UR9, URZ, UPT, UP0 ;  /* 0x000000ff0900728c */ /* 0x000fd2000bf05300 */
[----:B------:R-:W-:Y:S05]  /*7c20*/  BRA.U !UP0, `(.L_x_1145) ;  /* 0x00000005082c7547 */ /* 0x000fea000b800000 */
[--C-:B01----:R-:W-:Y:S01]  /*7c30*/  FFMA.FTZ R61, R226, UR16, R186.reuse ;  /* 0x00000010e23d7c23 */ /* 0x103fe200080100ba */
        /* <DEDUP_REMOVED lines=9> */
[--C-:B------:R-:W-:Y:S01]  /*7cd0*/  FFMA.FTZ R61, R219, UR16, R186.reuse ;  /* 0x00000010db3d7c23 */ /* 0x100fe200080100ba */
[----:B------:R-:W-:Y:S01]  /*7ce0*/  LOP3.LUT P5, RZ, R243, 0xff0000, RZ, 0xc0, !PT ;  /* 0x00ff0000f3ff7812 */ /* 0x000fe200078ac0ff */
[----:B------:R-:W-:Y:S01]  /*7cf0*/  FMUL.FTZ R60, R159, UR23 ;  /* 0x000000179f3c7c20 */ /* 0x000fe20008410000 */
[----:B------:R-:W-:Y:S01]  /*7d00*/  FMUL.FTZ R62, R158, UR23 ;  /* 0x000000179e3e7c20 */ /* 0x000fe20008410000 */
[----:B------:R-:W-:Y:S01]  /*7d10*/  FADD.FTZ R61, R218, -R61 ;  /* 0x8000003dda3d7221 */ /* 0x000fe20000010000 */
[----:B------:R-:W-:Y:S01]  /*7d20*/  FMUL.FTZ R157, R146, UR17 ;  /* 0x00000011929d7c20 */ /* 0x000fe20008410000 */
[----:B------:R-:W-:Y:S01]  /*7d30*/  LOP3.LUT P6, RZ, R243, 0xff, RZ, 0xc0, !PT ;  /* 0x000000fff3ff7812 */ /* 0x000fe200078cc0ff */
[--C-:B------:R-:W-:Y:S01]  /*7d40*/  FFMA.FTZ R176, R215, UR16, R186.reuse ;  /* 0x00000010d7b07c23 */ /* 0x100fe200080100ba */
[----:B------:R-:W-:Y:S01]  /*7d50*/  FSEL R144, R60, RZ, P1 ;  /* 0x000000ff3c907208 */ /* 0x000fe20000800000 */
[----:B------:R-:W-:Y:S01]  /*7d60*/  FMUL.FTZ R156, R61, UR17 ;  /* 0x000000113d9c7c20 */ /* 0x000fe20008410000 */
[----:B------:R-:W-:Y:S01]  /*7d70*/  ISETP.GE.U32.AND P1, PT, R232, RZ, PT ;  /* 0x000000ffe800720c */ /* 0x000fe20003f26070 */
[----:B------:R-:W-:Y:S01]  /*7d80*/  FMUL.FTZ R61, R157, UR23 ;  /* 0x000000179d3d7c20 */ /* 0x000fe20008410000 */
[----:B------:R-:W-:Y:S01]  /*7d90*/  FSEL R147, R62, RZ, P5 ;  /* 0x000000ff3e937208 */ /* 0x000fe20002800000 */
[----:B------:R-:W-:Y:S01]  /*7da0*/  FFMA.FTZ R145, R212, UR16, R186 ;  /* 0x00000010d4917c23 */ /* 0x000fe200080100ba */
[----:B------:R-:W-:Y:S01]  /*7db0*/  ISETP.GE.U32.AND.EX P1, PT, R233, 0x1000000, PT, P1 ;  /* 0x01000000e900780c */ /* 0x000fe20003f26110 */
[----:B------:R-:W-:Y:S01]  /*7dc0*/  FADD.FTZ R176, R213, -R176 ;  /* 0x800000b0d5b07221 */ /* 0x000fe20000010000 */
[----:B------:R-:W-:Y:S01]  /*7dd0*/  F2FP.BF16.F32.PACK_AB R147, R144, R147 ;  /* 0x000000939093723e */ /* 0x000fe200000010ff */
[----:B------:R-:W-:Y:S01]  /*7de0*/  FADD.FTZ R145, R210, -R145 ;  /* 0x80000091d2917221 */ /* 0x000fe20000010000 */
[----:B------:R-:W-:Y:S01]  /*7df0*/  FSEL R144, R60, RZ, P1 ;  /* 0x000000ff3c907208 */ /* 0x000fe20000800000 */
        /* <DEDUP_REMOVED lines=10> */
[----:B------:R-:W-:Y:S01]  /*7ea0*/  FMUL.FTZ R62, R176, UR17 ;  /* 0x00000011b03e7c20 */ /* 0x000fe20008410000 */
[----:B------:R-:W-:Y:S01]  /*7eb0*/  F2FP.BF16.F32.PACK_AB R146, R63, R146 ;  /* 0x000000923f92723e */ /* 0x000fe200000010ff */
[----:B------:R-:W-:Y:S01]  /*7ec0*/  FMUL.FTZ R63, R145, UR17 ;  /* 0x00000011913f7c20 */ /* 0x000fe20008410000 */
[----:B------:R-:W-:-:S02]  /*7ed0*/  LOP3.LUT P6, RZ, R233, 0xff, RZ, 0xc0, !PT ;  /* 0x000000ffe9ff7812 */ /* 0x000fc400078cc0ff */
[----:B------:R-:W-:Y:S01]  /*7ee0*/  LOP3.LUT P1, RZ, R233, 0xff00, RZ, 0xc0, !PT ;  /* 0x0000ff00e9ff7812 */ /* 0x000fe2000782c0ff */
[----:B------:R-:W-:Y:S01]  /*7ef0*/  FMUL.FTZ R180, R63, UR23 ;  /* 0x000000173fb47c20 */ /* 0x000fe20008410000 */
[----:B------:R-:W-:Y:S01]  /*7f00*/  F2FP.BF16.F32.PACK_AB R179, R144, R179 ;  /* 0x000000b390b3723e */ /* 0x000fe200000010ff */
[----:B------:R-:W-:Y:S01]  /*7f10*/  FMUL.FTZ R144, R62, UR23 ;  /* 0x000000173e907c20 */ /* 0x000fe20008410000 */
[----:B------:R-:W-:Y:S02]  /*7f20*/  FSEL R178, R60, RZ, P6 ;  /* 0x000000ff3cb27208 */ /* 0x000fe40003000000 */
[----:B------:R-:W-:Y:S02]  /*7f30*/  FSEL R61, R61, RZ, P1 ;  /* 0x000000ff3d3d7208 */ /* 0x000fe40000800000 */
[C---:B------:R-:W-:Y:S02]  /*7f40*/  LOP3.LUT P5, RZ, R242.reuse, 0xff0000, RZ, 0xc0, !PT ;  /* 0x00ff0000f2ff7812 */ /* 0x040fe400078ac0ff */
[----:B------:R-:W-:-:S02]  /*7f50*/  LOP3.LUT P6, RZ, R242, 0xff000000, RZ, 0xc0, !PT ;  /* 0xff000000f2ff7812 */ /* 0x000fc400078cc0ff */
[----:B------:R-:W-:Y:S01]  /*7f60*/  F2FP.BF16.F32.PACK_AB R178, R61, R178 ;  /* 0x000000b23db2723e */ /* 0x000fe200000010ff */
[----:B------:R-:W-:Y:S01]  /*7f70*/  FMUL.FTZ R61, R177, UR17 ;  /* 0x00000011b13d7c20 */ /* 0x000fe20008410000 */
[----:B------:R-:W-:Y:S02]  /*7f80*/  FSEL R145, R144, RZ, P5 ;  /* 0x000000ff90917208 */ /* 0x000fe40002800000 */
[----:B------:R-:W-:Y:S01]  /*7f90*/  FSEL R60, R180, RZ, P6 ;  /* 0x000000ffb43c7208 */ /* 0x000fe20003000000 */
[----:B------:R-:W-:Y:S01]  /*7fa0*/  FMUL.FTZ R176, R61, UR23 ;  /* 0x000000173db07c20 */ /* 0x000fe20008410000 */
[----:B------:R-:W-:Y:S02]  /*7fb0*/  LOP3.LUT P5, RZ, R232, 0xff0000, RZ, 0xc0, !PT ;  /* 0x00ff0000e8ff7812 */ /* 0x000fe400078ac0ff */
[----:B------:R-:W-:Y:S01]  /*7fc0*/  F2FP.BF16.F32.PACK_AB R145, R60, R145 ;  /* 0x000000913c91723e */ /* 0x000fe200000010ff */
[----:B------:R-:W-:Y:S01]  /*7fd0*/  FMUL.FTZ R60, R186, UR17 ;  /* 0x00000011ba3c7c20 */ /* 0x000fe20008410000 */
        /* <DEDUP_REMOVED lines=16> */
.L_x_1145:
[--C-:B01----:R-:W-:Y:S01]  /*80e0*/  FFMA.FTZ R144, R227, UR16, R186.reuse ;  /* 0x00000010e3907c23 */ /* 0x103fe200080100ba */
[--C-:B------:R-:W-:Y:S01]  /*80f0*/  FFMA.FTZ R147, R226, UR16, R186.reuse ;  /* 0x00000010e2937c23 */ /* 0x100fe200080100ba */
[----:B------:R-:W-:Y:S01]  /*8100*/  FFMA.FTZ R145, R219, UR16, R186 ;  /* 0x00000010db917c23 */ /* 0x000fe200080100ba */
[----:B-----5:R-:W-:Y:S01]  /*8110*/  LOP3.LUT P5, RZ, R233, 0xff0000, RZ, 0xc0, !PT ;  /* 0x00ff0000e9ff7812 */ /* 0x020fe200078ac0ff */
        /* <DEDUP_REMOVED lines=10> */
[----:B------:R-:W-:-:S03]  /*81c0*/  ISETP.GE.U32.AND.EX P1, PT, R233, 0x1000000, PT, P1 ;  /* 0x01000000e900780c */ /* 0x000fc60003f26110 */
[----:B------:R-:W-:Y:S01]  /*81d0*/  FADD.FTZ R144, R217, -R144 ;  /* 0x80000090d9907221 */ /* 0x000fe20000010000 */
[C---:B------:R-:W-:Y:S02]  /*81e0*/  FSEL R179, R146.reuse, RZ, P5 ;  /* 0x000000ff92b37208 */ /* 0x040fe40002800000 */
[----:B------:R-:W-:Y:S01]  /*81f0*/  FSEL R147, R146, RZ, P6 ;  /* 0x000000ff92937208 */ /* 0x000fe20003000000 */
[----:B------:R-:W-:Y:S01]  /*8200*/  FMUL.FTZ R144, R144, UR17 ;  /* 0x0000001190907c20 */ /* 0x000fe20008410000 */
[----:B------:R-:W-:Y:S01]  /*8210*/  FMUL.FTZ R146, R176, UR23 ;  /* 0x00000017b0927c20 */ /* 0x000fe20008410000 */
[----:B------:R-:W-:Y:S01]  /*8220*/  FMUL.FTZ R176, R145, UR23 ;  /* 0x0000001791b07c20 */ /* 0x000fe20008410000 */
[----:B------:R-:W-:Y:S01]  /*8230*/  FFMA.FTZ R145, R212, UR16, R186 ;  /* 0x00000010d4917c23 */ /* 0x000fe200080100ba */
[----:B------:R-:W-:Y:S01]  /*8240*/  FMUL.FTZ R177, R144, UR23 ;  /* 0x0000001790b17c20 */ /* 0x000fe20008410000 */
[----:B------:R-:W-:Y:S02]  /*8250*/  ISETP.GE.U32.AND P5, PT, R242, RZ, PT ;  /* 0x000000fff200720c */ /* 0x000fe40003fa6070 */
[----:B------:R-:W-:Y:S01]  /*8260*/  FSEL R144, R146, RZ, P1 ;  /* 0x000000ff92907208 */ /* 0x000fe20000800000 */
[----:B------:R-:W-:Y:S01]  /*8270*/  FADD.FTZ R145, R210, -R145 ;  /* 0x80000091d2917221 */ /* 0x000fe20000010000 */
[----:B------:R-:W-:-:S02]  /*8280*/  ISETP.GE.U32.AND.EX P5, PT, R243, 0x1000000, PT, P5 ;  /* 0x01000000f300780c */ /* 0x000fc40003fa6150 */
[----:B------:R-:W-:Y:S01]  /*8290*/  F2FP.BF16.F32.PACK_AB R179, R144, R179 ;  /* 0x000000b390b3723e */ /* 0x000fe200000010ff */
[----:B------:R-:W-:Y:S01]  /*82a0*/  FFMA.FTZ R144, R215, UR16, R186 ;  /* 0x00000010d7907c23 */ /* 0x000fe200080100ba */
[----:B------:R-:W-:Y:S01]  /*82b0*/  FMUL.FTZ R145, R145, UR17 ;  /* 0x0000001191917c20 */ /* 0x000fe20008410000 */
[----:B------:R-:W-:Y:S02]  /*82c0*/  LOP3.LUT P6, RZ, R243, 0xff, RZ, 0xc0, !PT ;  /* 0x000000fff3ff7812 */ /* 0x000fe400078cc0ff */
[----:B------:R-:W-:Y:S01]  /*82d0*/  FADD.FTZ R144, R213, -R144 ;  /* 0x80000090d5907221 */ /* 0x000fe20000010000 */
[----:B------:R-:W-:Y:S01]  /*82e0*/  FSEL R178, R146, RZ, P5 ;  /* 0x000000ff92b27208 */ /* 0x000fe20002800000 */
[----:B------:R-:W-:Y:S01]  /*82f0*/  FMUL.FTZ R180, R145, UR23 ;  /* 0x0000001791b47c20 */ /* 0x000fe20008410000 */
[----:B------:R-:W-:Y:S01]  /*8300*/  LOP3.LUT P5, RZ, R233, 0xff, RZ, 0xc0, !PT ;  /* 0x000000ffe9ff7812 */ /* 0x000fe200078ac0ff */
[----:B------:R-:W-:Y:S01]  /*8310*/  FMUL.FTZ R144, R144, UR17 ;  /* 0x0000001190907c20 */ /* 0x000fe20008410000 */
[--C-:B------:R-:W-:Y:S01]  /*8320*/  FFMA.FTZ R145, R206, UR16, R186.reuse ;  /* 0x00000010ce917c23 */ /* 0x100fe200080100ba */
[----:B------:R-:W-:Y:S01]  /*8330*/  LOP3.LUT P1, RZ, R243, 0xff00, RZ, 0xc0, !PT ;  /* 0x0000ff00f3ff7812 */ /* 0x000fe2000782c0ff */
[----:B------:R-:W-:Y:S01]  /*8340*/  FFMA.FTZ R186, R205, UR16, R186 ;  /* 0x00000010cdba7c23 */ /* 0x000fe200080100ba */
[----:B------:R-:W-:-:S02]  /*8350*/  F2FP.BF16.F32.PACK_AB R147, R178, R147 ;  /* 0x00000093b293723e */ /* 0x000fc400000010ff */
[C---:B------:R-:W-:Y:S01]  /*8360*/  FSEL R146, R176.reuse, RZ, P6 ;  /* 0x000000ffb0927208 */ /* 0x040fe20003000000 */
[----:B------:R-:W-:Y:S01]  /*8370*/  FADD.FTZ R186, R19, -R186 ;  /* 0x800000ba13ba7221 */ /* 0x000fe20000010000 */
[----:B------:R-:W-:Y:S02]  /*8380*/  LOP3.LUT P6, RZ, R233, 0xff00, RZ, 0xc0, !PT ;  /* 0x0000ff00e9ff7812 */ /* 0x000fe400078cc0ff */
[----:B------:R-:W-:Y:S01]  /*8390*/  FSEL R178, R176, RZ, P5 ;  /* 0x000000ffb0b27208 */ /* 0x000fe20002800000 */
[----:B------:R-:W-:Y:S01]  /*83a0*/  FMUL.FTZ R176, R144, UR23 ;  /* 0x0000001790b07c20 */ /* 0x000fe20008410000 */
[----:B------:R-:W-:Y:S01]  /*83b0*/  FADD.FTZ R144, R192, -R145 ;  /* 0x80000091c0907221 */ /* 0x000fe20000010000 */
[C---:B------:R-:W-:Y:S01]  /*83c0*/  FSEL R181, R177.reuse, RZ, P1 ;  /* 0x000000ffb1b57208 */ /* 0x040fe20000800000 */
[----:B------:R-:W-:Y:S01]  /*83d0*/  FMUL.FTZ R186, R186, UR17 ;  /* 0x00000011baba7c20 */ /* 0x000fe20008410000 */
[----:B------:R-:W-:Y:S01]  /*83e0*/  FSEL R177, R177, RZ, P6 ;  /* 0x000000ffb1b17208 */ /* 0x000fe20003000000 */
[----:B------:R-:W-:Y:S01]  /*83f0*/  FMUL.FTZ R144, R144, UR17 ;  /* 0x0000001190907c20 */ /* 0x000fe20008410000 */
[----:B------:R-:W-:Y:S01]  /*8400*/  LOP3.LUT P1, RZ, R242, 0xff0000, RZ, 0xc0, !PT ;  /* 0x00ff0000f2ff7812 */ /* 0x000fe2000782c0ff */
[----:B------:R-:W-:Y:S01]  /*8410*/  FMUL.FTZ R186, R186, UR23 ;  /* 0x00000017baba7c20 */ /* 0x000fe20008410000 */
[----:B------:R-:W-:Y:S01]  /*8420*/  LOP3.LUT P5, RZ, R242, 0xff000000, RZ, 0xc0, !PT ;  /* 0xff000000f2ff7812 */ /* 0x000fe200078ac0ff */
[----:B------:R-:W-:Y:S01]  /*8430*/  FMUL.FTZ R144, R144, UR23 ;  /* 0x0000001790907c20 */ /* 0x000fe20008410000 */
[----:B------:R-:W-:-:S02]  /*8440*/  F2FP.BF16.F32.PACK_AB R178, R177, R178 ;  /* 0x000000b2b1b2723e */ /* 0x000fc400000010ff */
[----:B------:R-:W-:Y:S02]  /*8450*/  FSEL R177, R176, RZ, P1 ;  /* 0x000000ffb0b17208 */ /* 0x000fe40000800000 */
[----:B------:R-:W-:Y:S02]  /*8460*/  FSEL R182, R180, RZ, P5 ;  /* 0x000000ffb4b67208 */ /* 0x000fe40002800000 */
[C---:B------:R-:W-:Y:S02]  /*8470*/  LOP3.LUT P5, RZ, R232.reuse, 0xff0000, RZ, 0xc0, !PT ;  /* 0x00ff0000e8ff7812 */ /* 0x040fe400078ac0ff */
[C---:B------:R-:W-:Y:S02]  /*8480*/  LOP3.LUT P6, RZ, R232.reuse, 0xff000000, RZ, 0xc0, !PT ;  /* 0xff000000e8ff7812 */ /* 0x040fe400078cc0ff */
[----:B------:R-:W-:Y:S02]  /*8490*/  LOP3.LUT P1, RZ, R232, 0xff00, RZ, 0xc0, !PT ;  /* 0x0000ff00e8ff7812 */ /* 0x000fe4000782c0ff */
[----:B------:R-:W-:-:S02]  /*84a0*/  F2FP.BF16.F32.PACK_AB R145, R182, R177 ;  /* 0x000000b1b691723e */ /* 0x000fc400000010ff */
[----:B------:R-:W-:Y:S02]  /*84b0*/  F2FP.BF16.F32.PACK_AB R146, R181, R146 ;  /* 0x00000092b592723e */ /* 0x000fe400000010ff */
[----:B------:R-:W-:Y:S02]  /*84c0*/  FSEL R177, R176, RZ, P5 ;  /* 0x000000ffb0b17208 */ /* 0x000fe40002800000 */
        /* <DEDUP_REMOVED lines=12> */
.L_x_1141:
[----:B------:R-:W-:-:S04]  /*8590*/  UISETP.NE.U32.AND UP0, UPT, UR26, URZ, UPT ;  /* 0x000000ff1a00728c */ /* 0x000fc8000bf05070 */
[----:B------:R-:W-:-:S09]  /*85a0*/  UISETP.NE.AND.EX UP0, UPT, UR27, URZ, UPT, UP0 ;  /* 0x000000ff1b00728c */ /* 0x000fd2000bf05300 */
[----:B------:R-:W-:Y:S05]  /*85b0*/  BRA.U !UP0, `(.L_x_1146) ;  /* 0x0000000508bc7547 */ /* 0x000fea000b800000 */
        /* <DEDUP_REMOVED lines=9> */
[----:B------:R-:W-:Y:S01]  /*8650*/  FFMA.FTZ R60, R205, UR16, R186 ;  /* 0x00000010cd3c7c23 */ /* 0x000fe200080100ba */
[----:B------:R-:W-:Y:S01]  /*8660*/  ISETP.GE.U32.AND.EX P1, PT, R233, 0x1000000, PT, P1 ;  /* 0x01000000e900780c */ /* 0x000fe20003f26110 */
[----:B------:R-:W-:Y:S01]  /*8670*/  FFMA.FTZ R159, R62, UR17, R175 ;  /* 0x000000113e9f7c23 */ /* 0x000fe200080100af */
[----:B------:R-:W-:Y:S01]  /*8680*/  FFMA.FTZ R158, R61, UR17, R174 ;  /* 0x000000113d9e7c23 */ /* 0x000fe200080100ae */
[----:B------:R-:W-:Y:S01]  /*8690*/  FADD.FTZ R61, R19, -R60 ;  /* 0x8000003c133d7221 */ /* 0x000fe20000010000 */
[----:B------:R-:W-:Y:S01]  /*86a0*/  LOP3.LUT P5, RZ, R233, 0xff0000, RZ, 0xc0, !PT ;  /* 0x00ff0000e9ff7812 */ /* 0x000fe200078ac0ff */
[----:B------:R-:W-:Y:S01]  /*86b0*/  FMUL.FTZ R63, R159, UR23 ;  /* 0x000000179f3f7c20 */ /* 0x000fe20008410000 */
[----:B------:R-:W-:Y:S01]  /*86c0*/  FMUL.FTZ R62, R158, UR23 ;  /* 0x000000179e3e7c20 */ /* 0x000fe20008410000 */
[----:B------:R-:W-:Y:S01]  /*86d0*/  FFMA.FTZ R60, R61, UR17, R168 ;  /* 0x000000113d3c7c23 */ /* 0x000fe200080100a8 */
[----:B------:R-:W-:Y:S01]  /*86e0*/  FFMA.FTZ R157, R212, UR16, R186 ;  /* 0x00000010d49d7c23 */ /* 0x000fe200080100ba */
[----:B------:R-:W-:Y:S01]  /*86f0*/  FADD.FTZ R177, R218, -R177 ;  /* 0x800000b1dab17221 */ /* 0x000fe20000010000 */
[----:B------:R-:W-:Y:S01]  /*8700*/  FSEL R63, R63, RZ, P1 ;  /* 0x000000ff3f3f7208 */ /* 0x000fe20000800000 */
[----:B------:R-:W-:Y:S01]  /*8710*/  FMUL.FTZ R61, R60, UR23 ;  /* 0x000000173c3d7c20 */ /* 0x000fe20008410000 */
[----:B------:R-:W-:Y:S01]  /*8720*/  FSEL R62, R62, RZ, P5 ;  /* 0x000000ff3e3e7208 */ /* 0x000fe20002800000 */
[----:B------:R-:W-:Y:S01]  /*8730*/  FFMA.FTZ R156, R177, UR17, R172 ;  /* 0x00000011b19c7c23 */ /* 0x000fe200080100ac */
[----:B------:R-:W-:Y:S01]  /*8740*/  LOP3.LUT P5, RZ, R232, 0xff, RZ, 0xc0, !PT ;  /* 0x000000ffe8ff7812 */ /* 0x000fe200078ac0ff */
[----:B------:R-:W-:Y:S01]  /*8750*/  FADD.FTZ R180, R210, -R157 ;  /* 0x8000009dd2b47221 */ /* 0x000fe20000010000 */
[----:B------:R-:W-:Y:S01]  /*8760*/  F2FP.BF16.F32.PACK_AB R179, R63, R62 ;  /* 0x0000003e3fb3723e */ /* 0x000fe200000010ff */
[--C-:B------:R-:W-:Y:S01]  /*8770*/  FFMA.FTZ R62, R215, UR16, R186.reuse ;  /* 0x00000010d73e7c23 */ /* 0x100fe200080100ba */
[----:B------:R-:W-:Y:S01]  /*8780*/  FSEL R176, R61, RZ, P5 ;  /* 0x000000ff3db07208 */ /* 0x000fe20002800000 */
[--C-:B------:R-:W-:Y:S01]  /*8790*/  FFMA.FTZ R61, R206, UR16, R186.reuse ;  /* 0x00000010ce3d7c23 */ /* 0x100fe200080100ba */
[----:B------:R-:W-:Y:S01]  /*87a0*/  FFMA.FTZ R186, R222, UR16, R186 ;  /* 0x00000010deba7c23 */ /* 0x000fe200080100ba */
[----:B------:R-:W-:Y:S01]  /*87b0*/  FADD.FTZ R63, R213, -R62 ;  /* 0x8000003ed53f7221 */ /* 0x000fe20000010000 */
[----:B------:R-:W-:Y:S01]  /*87c0*/  LOP3.LUT P6, RZ, R232, 0xff0000, RZ, 0xc0, !PT ;  /* 0x00ff0000e8ff7812 */ /* 0x000fe200078cc0ff */
[----:B------:R-:W-:Y:S01]  /*87d0*/  FADD.FTZ R178, R192, -R61 ;  /* 0x8000003dc0b27221 */ /* 0x000fe20000010000 */
[----:B------:R-:W-:Y:S01]  /*87e0*/  FADD.FTZ R186, R217, -R186 ;  /* 0x800000bad9ba7221 */ /* 0x000fe20000010000 */
[----:B------:R-:W-:Y:S01]  /*87f0*/  FFMA.FTZ R62, R63, UR17, R170 ;  /* 0x000000113f3e7c23 */ /* 0x000fe200080100aa */
[----:B------:R-:W-:Y:S01]  /*8800*/  FMUL.FTZ R181, R156, UR23 ;  /* 0x000000179cb57c20 */ /* 0x000fe20008410000 */
[----:B------:R-:W-:Y:S01]  /*8810*/  LOP3.LUT P5, RZ, R233, 0xff, RZ, 0xc0, !PT ;  /* 0x000000ffe9ff7812 */ /* 0x000fe200078ac0ff */
[----:B------:R-:W-:Y:S01]  /*8820*/  FFMA.FTZ R157, R186, UR17, R173 ;  /* 0x00000011ba9d7c23 */ /* 0x000fe200080100ad */
[----:B------:R-:W-:Y:S01]  /*8830*/  FMUL.FTZ R177, R62, UR23 ;  /* 0x000000173eb17c20 */ /* 0x000fe20008410000 */
[----:B------:R-:W-:Y:S01]  /*8840*/  FFMA.FTZ R63, R180, UR17, R171 ;  /* 0x00000011b43f7c23 */ /* 0x000fe200080100ab */
[----:B------:R-:W-:Y:S01]  /*8850*/  FFMA.FTZ R61, R178, UR17, R169 ;  /* 0x00000011b23d7c23 */ /* 0x000fe200080100a9 */
[----:B------:R-:W-:Y:S01]  /*8860*/  FMUL.FTZ R183, R157, UR23 ;  /* 0x000000179db77c20 */ /* 0x000fe20008410000 */
[----:B------:R-:W-:Y:S01]  /*8870*/  FSEL R182, R181, RZ, P5 ;  /* 0x000000ffb5b67208 */ /* 0x000fe20002800000 */
[----:B------:R-:W-:Y:S01]  /*8880*/  FMUL.FTZ R178, R63, UR23 ;  /* 0x000000173fb27c20 */ /* 0x000fe20008410000 */
[----:B------:R-:W-:Y:S01]  /*8890*/  FSEL R180, R177, RZ, P6 ;  /* 0x000000ffb1b47208 */ /* 0x000fe20003000000 */
        /* <DEDUP_REMOVED lines=11> */
.L_x_1147:
[--C-:B01----:R-:W-:Y:S01]  /*8950*/  FFMA.FTZ R176, R227, UR16, R186.reuse ;  /* 0x00000010e3b07c23 */ /* 0x103fe200080100ba */
[--C-:B------:R-:W-:Y:S01]  /*8960*/  FFMA.FTZ R177, R226, UR16, R186.reuse ;  /* 0x00000010e2b17c23 */ /* 0x100fe200080100ba */
[----:B-----5:R-:W-:Y:S01]  /*8970*/  ISETP.GE.U32.AND P1, PT, R232, RZ, PT ;  /* 0x000000ffe800720c */ /* 0x020fe20003f26070 */
[----:B------:R-:W-:Y:S01]  /*8980*/  FFMA.FTZ R180, R222, UR16, R186 ;  /* 0x00000010deb47c23 */ /* 0x000fe200080100ba */
[----:B------:R-:W-:Y:S01]  /*8990*/  FADD.FTZ R179, R225, -R176 ;  /* 0x800000b0e1b37221 */ /* 0x000fe20000010000 */
[----:B------:R-:W-:Y:S01]  /*89a0*/  FADD.FTZ R176, R224, -R177 ;  /* 0x800000b1e0b07221 */ /* 0x000fe20000010000 */
[----:B------:R-:W-:Y:S01]  /*89b0*/  FFMA.FTZ R177, R219, UR16, R186 ;  /* 0x00000010dbb17c23 */ /* 0x000fe200080100ba */
[----:B------:R-:W-:Y:S01]  /*89c0*/  LOP3.LUT P5, RZ, R233, 0xff0000, RZ, 0xc0, !PT ;  /* 0x00ff0000e9ff7812 */ /* 0x000fe200078ac0ff */
[----:B------:R-:W-:Y:S01]  /*89d0*/  FFMA.FTZ R179, R179, UR17, R174 ;  /* 0x00000011b3b37c23 */ /* 0x000fe200080100ae */
[----:B------:R-:W-:Y:S01]  /*89e0*/  FFMA.FTZ R176, R176, UR17, R175 ;  /* 0x00000011b0b07c23 */ /* 0x000fe200080100af */
[----:B------:R-:W-:Y:S01]  /*89f0*/  FADD.FTZ R177, R218, -R177 ;  /* 0x800000b1dab17221 */ /* 0x000fe20000010000 */
[----:B------:R-:W-:Y:S01]  /*8a00*/  ISETP.GE.U32.AND.EX P1, PT, R233, 0x1000000, PT, P1 ;  /* 0x01000000e900780c */ /* 0x000fe20003f26110 */
[----:B------:R-:W-:Y:S01]  /*8a10*/  FMUL.FTZ R179, R179, UR23 ;  /* 0x00000017b3b37c20 */ /* 0x000fe20008410000 */
[----:B------:R-:W-:Y:S01]  /*8a20*/  FMUL.FTZ R176, R176, UR23 ;  /* 0x00000017b0b07c20 */ /* 0x000fe20008410000 */
[----:B------:R-:W-:Y:S01]  /*8a30*/  FFMA.FTZ R177, R177, UR17, R172 ;  /* 0x00000011b1b17c23 */ /* 0x000fe200080100ac */
[----:B------:R-:W-:Y:S01]  /*8a40*/  FADD.FTZ R182, R217, -R180 ;  /* 0x800000b4d9b67221 */ /* 0x000fe20000010000 */
[--C-:B------:R-:W-:Y:S01]  /*8a50*/  FFMA.FTZ R183, R212, UR16, R186.reuse ;  /* 0x00000010d4b77c23 */ /* 0x100fe200080100ba */
        /* <DEDUP_REMOVED lines=12> */
[----:B------:R-:W-:Y:S01]  /*8b20*/  FMUL.FTZ R182, R182, UR23 ;  /* 0x00000017b6b67c20 */ /* 0x000fe20008410000 */
[----:B------:R-:W-:Y:S01]  /*8b30*/  FADD.FTZ R176, R192, -R177 ;  /* 0x800000b1c0b07221 */ /* 0x000fe20000010000 */
[----:B------:R-:W-:Y:S01]  /*8b40*/  FADD.FTZ R177, R19, -R186 ;  /* 0x800000ba13b17221 */ /* 0x000fe20000010000 */
[----:B------:R-:W-:Y:S01]  /*8b50*/  FFMA.FTZ R181, R181, UR17, R170 ;  /* 0x00000011b5b57c23 */ /* 0x000fe200080100aa */
[----:B------:R-:W-:Y:S01]  /*8b60*/  LOP3.LUT P6, RZ, R233, 0xff00, RZ, 0xc0, !PT ;  /* 0x0000ff00e9ff7812 */ /* 0x000fe200078cc0ff */
[----:B------:R-:W-:Y:S01]  /*8b70*/  FFMA.FTZ R180, R180, UR17, R171 ;  /* 0x00000011b4b47c23 */ /* 0x000fe200080100ab */
[----:B------:R-:W-:Y:S01]  /*8b80*/  FFMA.FTZ R176, R176, UR17, R169 ;  /* 0x00000011b0b07c23 */ /* 0x000fe200080100a9 */
[----:B------:R-:W-:Y:S01]  /*8b90*/  FMUL.FTZ R181, R181, UR23 ;  /* 0x00000017b5b57c20 */ /* 0x000fe20008410000 */
[----:B------:R-:W-:Y:S01]  /*8ba0*/  LOP3.LUT P1, RZ, R232, 0xff0000, RZ, 0xc0, !PT ;  /* 0x00ff0000e8ff7812 */ /* 0x000fe2000782c0ff */
[----:B------:R-:W-:Y:S01]  /*8bb0*/  FFMA.FTZ R177, R177, UR17, R168 ;  /* 0x00000011b1b17c23 */ /* 0x000fe200080100a8 */
[----:B------:R-:W-:Y:S01]  /*8bc0*/  FSEL R185, R182, RZ, P6 ;  /* 0x000000ffb6b97208 */ /* 0x000fe20003000000 */
[----:B------:R-:W-:Y:S01]  /*8bd0*/  FMUL.FTZ R182, R180, UR23 ;  /* 0x00000017b4b67c20 */ /* 0x000fe20008410000 */
[----:B------:R-:W-:Y:S01]  /*8be0*/  FMUL.FTZ R176, R176, UR23 ;  /* 0x00000017b0b07c20 */ /* 0x000fe20008410000 */
[----:B------:R-:W-:Y:S01]  /*8bf0*/  LOP3.LUT P6, RZ, R232, 0xff00, RZ, 0xc0, !PT ;  /* 0x0000ff00e8ff7812 */ /* 0x000fe200078cc0ff */
        /* <DEDUP_REMOVED lines=11> */
.L_x_1146:
        /* <DEDUP_REMOVED lines=11> */
[----:B------:R-:W-:Y:S01]  /*8d60*/  FMUL.FTZ R159, R61, UR17 ;  /* 0x000000113d9f7c20 */ /* 0x000fe20008410000 */
[----:B------:R-:W-:Y:S01]  /*8d70*/  FMUL.FTZ R158, R158, UR17 ;  /* 0x000000119e9e7c20 */ /* 0x000fe20008410000 */
[----:B------:R-:W-:Y:S01]  /*8d80*/  FADD.FTZ R60, R19, -R60 ;  /* 0x8000003c133c7221 */ /* 0x000fe20000010000 */
[----:B------:R-:W-:Y:S01]  /*8d90*/  LOP3.LUT P5, RZ, R233, 0xff0000, RZ, 0xc0, !PT ;  /* 0x00ff0000e9ff7812 */ /* 0x000fe200078ac0ff */
[----:B------:R-:W-:Y:S01]  /*8da0*/  FMUL.FTZ R62, R159, UR23 ;  /* 0x000000179f3e7c20 */ /* 0x000fe20008410000 */
[----:B------:R-:W-:Y:S01]  /*8db0*/  FMUL.FTZ R61, R158, UR23 ;  /* 0x000000179e3d7c20 */ /* 0x000fe20008410000 */
[----:B------:R-:W-:Y:S01]  /*8dc0*/  FMUL.FTZ R60, R60, UR17 ;  /* 0x000000113c3c7c20 */ /* 0x000fe20008410000 */
[----:B------:R-:W-:Y:S01]  /*8dd0*/  FFMA.FTZ R63, R212, UR16, R186 ;  /* 0x00000010d43f7c23 */ /* 0x000fe200080100ba */
[----:B------:R-:W-:Y:S01]  /*8de0*/  FADD.FTZ R157, R218, -R157 ;  /* 0x8000009dda9d7221 */ /* 0x000fe20000010000 */
[----:B------:R-:W-:-:S02]  /*8df0*/  FSEL R62, R62, RZ, P1 ;  /* 0x000000ff3e3e7208 */ /* 0x000fc40000800000 */
[----:B------:R-:W-:Y:S01]  /*8e00*/  FSEL R179, R61, RZ, P5 ;  /* 0x000000ff3db37208 */ /* 0x000fe20002800000 */
[----:B------:R-:W-:Y:S01]  /*8e10*/  FMUL.FTZ R61, R60, UR23 ;  /* 0x000000173c3d7c20 */ /* 0x000fe20008410000 */
[----:B------:R-:W-:Y:S01]  /*8e20*/  LOP3.LUT P5, RZ, R232, 0xff, RZ, 0xc0, !PT ;  /* 0x000000ffe8ff7812 */ /* 0x000fe200078ac0ff */
[----:B------:R-:W-:Y:S01]  /*8e30*/  FMUL.FTZ R156, R157, UR17 ;  /* 0x000000119d9c7c20 */ /* 0x000fe20008410000 */
[----:B------:R-:W-:Y:S01]  /*8e40*/  F2FP.BF16.F32.PACK_AB R179, R62, R179 ;  /* 0x000000b33eb3723e */ /* 0x000fe200000010ff */
[--C-:B------:R-:W-:Y:S01]  /*8e50*/  FFMA.FTZ R62, R215, UR16, R186.reuse ;  /* 0x00000010d73e7c23 */ /* 0x100fe200080100ba */
[----:B------:R-:W-:Y:S01]  /*8e60*/  FSEL R176, R61, RZ, P5 ;  /* 0x000000ff3db07208 */ /* 0x000fe20002800000 */
[--C-:B------:R-:W-:Y:S01]  /*8e70*/  FFMA.FTZ R61, R206, UR16, R186.reuse ;  /* 0x00000010ce3d7c23 */ /* 0x100fe200080100ba */
[----:B------:R-:W-:Y:S01]  /*8e80*/  FFMA.FTZ R186, R222, UR16, R186 ;  /* 0x00000010deba7c23 */ /* 0x000fe200080100ba */
[----:B------:R-:W-:Y:S01]  /*8e90*/  FADD.FTZ R62, R213, -R62 ;  /* 0x8000003ed53e7221 */ /* 0x000fe20000010000 */
[----:B------:R-:W-:Y:S01]  /*8ea0*/  FADD.FTZ R63, R210, -R63 ;  /* 0x8000003fd23f7221 */ /* 0x000fe20000010000 */
[----:B------:R-:W-:Y:S01]  /*8eb0*/  FADD.FTZ R61, R192, -R61 ;  /* 0x8000003dc03d7221 */ /* 0x000fe20000010000 */
[----:B------:R-:W-:Y:S01]  /*8ec0*/  FADD.FTZ R186, R217, -R186 ;  /* 0x800000bad9ba7221 */ /* 0x000fe20000010000 */
[----:B------:R-:W-:Y:S01]  /*8ed0*/  FMUL.FTZ R62, R62, UR17 ;  /* 0x000000113e3e7c20 */ /* 0x000fe20008410000 */
[----:B------:R-:W-:Y:S01]  /*8ee0*/  LOP3.LUT P6, RZ, R232, 0xff0000, RZ, 0xc0, !PT ;  /* 0x00ff0000e8ff7812 */ /* 0x000fe200078cc0ff */
[----:B------:R-:W-:Y:S01]  /*8ef0*/  FMUL.FTZ R181, R156, UR23 ;  /* 0x000000179cb57c20 */ /* 0x000fe20008410000 */
[----:B------:R-:W-:Y:S01]  /*8f00*/  FMUL.FTZ R157, R186, UR17 ;  /* 0x00000011ba9d7c20 */ /* 0x000fe20008410000 */
[----:B------:R-:W-:Y:S01]  /*8f10*/  FMUL.FTZ R177, R62, UR23 ;  /* 0x000000173eb17c20 */ /* 0x000fe20008410000 */
[----:B------:R-:W-:Y:S01]  /*8f20*/  LOP3.LUT P5, RZ, R233, 0xff, RZ, 0xc0, !PT ;  /* 0x000000ffe9ff7812 */ /* 0x000fe200078ac0ff */
[----:B------:R-:W-:Y:S01]  /*8f30*/  FMUL.FTZ R63, R63, UR17 ;  /* 0x000000113f3f7c20 */ /* 0x000fe20008410000 */
[----:B------:R-:W-:Y:S01]  /*8f40*/  FMUL.FTZ R61, R61, UR17 ;  /* 0x000000113d3d7c20 */ /* 0x000fe20008410000 */
[----:B------:R-:W-:Y:S01]  /*8f50*/  FMUL.FTZ R183, R157, UR23 ;  /* 0x000000179db77c20 */ /* 0x000fe20008410000 */
[----:B------:R-:W-:Y:S01]  /*8f60*/  FSEL R180, R177, RZ, P6 ;  /* 0x000000ffb1b47208 */ /* 0x000fe20003000000 */
        /* <DEDUP_REMOVED lines=13> */
.L_x_1148:
[--C-:B01----:R-:W-:Y:S01]  /*9040*/  FFMA.FTZ R176, R227, UR16, R186.reuse ;  /* 0x00000010e3b07c23 */ /* 0x103fe200080100ba */
[--C-:B------:R-:W-:Y:S01]  /*9050*/  FFMA.FTZ R177, R226, UR16, R186.reuse ;  /* 0x00000010e2b17c23 */ /* 0x100fe200080100ba */
[----:B-----5:R-:W-:Y:S01]  /*9060*/  ISETP.GE.U32.AND P1, PT, R232, RZ, PT ;  /* 0x000000ffe800720c */ /* 0x020fe20003f26070 */
[----:B------:R-:W-:Y:S01]  /*9070*/  FFMA.FTZ R180, R222, UR16, R186 ;  /* 0x00000010deb47c23 */ /* 0x000fe200080100ba */
[----:B------:R-:W-:Y:S01]  /*9080*/  FADD.FTZ R176, R225, -R176 ;  /* 0x800000b0e1b07221 */ /* 0x000fe20000010000 */
[----:B------:R-:W-:Y:S01]  /*9090*/  FADD.FTZ R178, R224, -R177 ;  /* 0x800000b1e0b27221 */ /* 0x000fe20000010000 */
[----:B------:R-:W-:Y:S01]  /*90a0*/  FFMA.FTZ R177, R219, UR16, R186 ;  /* 0x00000010dbb17c23 */ /* 0x000fe200080100ba */
[C---:B------:R-:W-:Y:S01]  /*90b0*/  LOP3.LUT P5, RZ, R233.reuse, 0xff0000, RZ, 0xc0, !PT ;  /* 0x00ff0000e9ff7812 */ /* 0x040fe200078ac0ff */
[----:B------:R-:W-:Y:S01]  /*90c0*/  FMUL.FTZ R176, R176, UR17 ;  /* 0x00000011b0b07c20 */ /* 0x000fe20008410000 */
[----:B------:R-:W-:Y:S01]  /*90d0*/  FMUL.FTZ R178, R178, UR17 ;  /* 0x00000011b2b27c20 */ /* 0x000fe20008410000 */
[----:B------:R-:W-:Y:S01]  /*90e0*/  FADD.FTZ R177, R218, -R177 ;  /* 0x800000b1dab17221 */ /* 0x000fe20000010000 */
[----:B------:R-:W-:Y:S01]  /*90f0*/  ISETP.GE.U32.AND.EX P1, PT, R233, 0x1000000, PT, P1 ;  /* 0x01000000e900780c */ /* 0x000fe20003f26110 */
[----:B------:R-:W-:Y:S01]  /*9100*/  FMUL.FTZ R176, R176, UR23 ;  /* 0x00000017b0b07c20 */ /* 0x000fe20008410000 */
[----:B------:R-:W-:Y:S01]  /*9110*/  FMUL.FTZ R178, R178, UR23 ;  /* 0x00000017b2b27c20 */ /* 0x000fe20008410000 */
[----:B------:R-:W-:Y:S01]  /*9120*/  FMUL.FTZ R177, R177, UR17 ;  /* 0x00000011b1b17c20 */ /* 0x000fe20008410000 */
[----:B------:R-:W-:Y:S01]  /*9130*/  FADD.FTZ R180, R217, -R180 ;  /* 0x800000b4d9b47221 */ /* 0x000fe20000010000 */
[--C-:B------:R-:W-:Y:S01]  /*9140*/  FFMA.FTZ R181, R212, UR16, R186.reuse ;  /* 0x00000010d4b57c23 */ /* 0x100fe200080100ba */
[----:B------:R-:W-:Y:S01]  /*9150*/  FSEL R176, R176, RZ, P5 ;  /* 0x000000ffb0b07208 */ /* 0x000fe20002800000 */
[----:B------:R-:W-:Y:S01]  /*9160*/  FMUL.FTZ R177, R177, UR23 ;  /* 0x00000017b1b17c20 */ /* 0x000fe20008410000 */
[----:B------:R-:W-:Y:S01]  /*9170*/  FSEL R179, R178, RZ, P1 ;  /* 0x000000ffb2b37208 */ /* 0x000fe20000800000 */
[----:B------:R-:W-:Y:S01]  /*9180*/  FMUL.FTZ R180, R180, UR17 ;  /* 0x00000011b4b47c20 */ /* 0x000fe20008410000 */
        /* <DEDUP_REMOVED lines=11> */
[----:B------:R-:W-:Y:S01]  /*9240*/  FMUL.FTZ R176, R176, UR17 ;  /* 0x00000011b0b07c20 */ /* 0x000fe20008410000 */
[----:B------:R-:W-:Y:S01]  /*9250*/  LOP3.LUT P6, RZ, R233, 0xff00, RZ, 0xc0, !PT ;  /* 0x0000ff00e9ff7812 */ /* 0x000fe200078cc0ff */
        /* <DEDUP_REMOVED lines=18> */
[----:B------:R-:W-:-:S07]  /*9380*/  F2FP.BF16.F32.PACK_AB R176, R181, R176 ;  /* 0x000000b0b5b0723e */ /* 0x000fce00000010ff */
.L_x_1144:
[----:B------:R-:W0:Y:S01]  /*9390*/  LDC.64 R182, c[0x0][0x468] ;  /* 0x00011a00ffb67b82 */ /* 0x000e220000000a00 */
[----:B------:R-:W1:Y:S01]  /*93a0*/  @UP0 LDCU.64 UR4, c[0x0][0x478] ;  /* 0x00008f00ff0407ac */ /* 0x000e620008000a00 */
[----:B------:R-:W-:Y:S02]  /*93b0*/  PLOP3.LUT P1, PT, PT, PT, UP0, 0x80, 0x8 ;  /* 0x000000000008781c */ /* 0x000fe40003f2f008 */
[----:B------:R-:W-:Y:S02]  /*93c0*/  PLOP3.LUT P5, PT, PT, PT, UP0, 0x80, 0x8 ;  /* 0x000000000008781c */ /* 0x000fe40003faf008 */
[----:B------:R-:W-:Y:S02]  /*93d0*/  PLOP3.LUT P6, PT, PT, PT, UP0, 0x80, 0x8 ;  /* 0x000000000008781c */ /* 0x000fe40003fcf008 */
[----:B------:R-:W2:Y:S01]  /*93e0*/  @P0 LDC.64 R180, c[0x0][0x470] ;  /* 0x00011c00ffb40b82 */ /* 0x000ea20000000a00 */
[----:B------:R-:W-:-:S06]  /*93f0*/  MOV R184, 0x20 ;  /* 0x0000002000b87802 */ /* 0x000fcc0000000f00 */
[----:B-1----:R-:W-:-:S04]  /*9400*/  @P1 IMAD.WIDE.U32 R184, R9, R184, UR4 ;  /* 0x0000000409b81e25 */ /* 0x002fc8000f8e00b8 */
[C---:B0-----:R-:W-:Y:S01]  /*9410*/  IMAD.WIDE.U32 R182, R9.reuse, 0x10, R182 ;  /* 0x0000001009b67825 */ /* 0x041fe200078e00b6 */
[----:B------:R3:W-:Y:S04]  /*9420*/  @P5 STG.E.128 desc[UR10][R184.64], R60 ;  /* 0x0000003cb8005986 */ /* 0x0007e8000c101d0a */
[----:B------:R3:W-:Y:S01]  /*9430*/  @P6 STG.E.128 desc[UR10][R184.64+0x10], R156 ;  /* 0x0000109cb8006986 */ /* 0x0007e2000c101d0a */
[----:B--2---:R-:W-:-:S03]  /*9440*/  @P0 IMAD.WIDE.U32 R180, R9, 0x10, R180 ;  /* 0x0000001009b40825 */ /* 0x004fc600078e00b4 */
[----:B------:R3:W-:Y:S04]  /*9450*/  STG.E.128 desc[UR10][R182.64], R176 ;  /* 0x000000b0b6007986 */ /* 0x0007e8000c101d0a */
[----:B------:R3:W-:Y:S02]  /*9460*/  @P0 STG.E.128 desc[UR10][R180.64], R144 ;  /* 0x00000090b4000986 */ /* 0x0007e4000c101d0a */
.L_x_1140:
[----:B------:R-:W-:Y:S05]  /*9470*/  BSYNC.RECONVERGENT B0 ;  /* 0x0000000000007941 */ /* 0x000fea0003800200 */
.L_x_1139:
[----:B------:R-:W-:Y:S01]  /*9480*/  UPLOP3.LUT UP1, UPT, UPT, UPT, UP1, 0x40, 0x4 ;  /* 0x000000000004789c */ /* 0x000fe20003f2e810 */
[----:B------:R-:W-:Y:S10]  /*9490*/  BRA.U !UP3, `(.L_x_1149) ;  /* 0xffffff750b3c7547 */ /* 0x000ff4000b83ffff */
.L_x_1110:
[----:B------:R-:W2:Y:S01]  /*94a0*/  S2UR UR4, SR_CTAID.X ;  /* 0x00000000000479c3 */ /* 0x000ea20000002500 */
[----:B------:R-:W-:Y:S01]  /*94b0*/  BSSY.RECONVERGENT B0, `(.L_x_1150) ;  /* 0x0000016000007945 */ /* 0x000fe20003800200 */
[----:B--2---:R-:W-:-:S06]  /*94c0*/  UIMAD UR4, UR4, UR6, URZ ;  /* 0x00000006040472a4 */ /* 0x004fcc000f8e02ff */
[----:B------:R-:W-:-:S04]  /*94d0*/  MOV R0, UR4 ;  /* 0x0000000400007c02 */ /* 0x000fc80008000f00 */
        /* <DEDUP_REMOVED lines=19> */
.L_x_1151:
[----:B------:R-:W-:Y:S05]  /*9610*/  BSYNC.RECONVERGENT B0 ;  /* 0x0000000000007941 */ /* 0x000fea0003800200 */
.L_x_1150:
        /* <DEDUP_REMOVED lines=19> */
.L_x_1153:
[----:B------:R-:W-:Y:S05]  /*9750*/  BSYNC.RECONVERGENT B0 ;  /* 0x0000000000007941 */ /* 0x000fea0003800200 */
.L_x_1152:
        /* <DEDUP_REMOVED lines=18> */
.L_x_1154:
        /* <DEDUP_REMOVED lines=16> */
.L_x_3812:


//--------------------- .text._ZN10layer_norm31ln_parallel_residual_bwd_kernelINS_13Kernel_traitsI13__nv_bfloat16S2_fS2_fjLj6144ELj1ELj1ELj8ELj16ENS_18Kernel_traits_baseILj6144ES2_S2_fS2_fjLj256EEEEELb1ELb0ELb1EEEvNS_9BwdParamsE --------------------------
	.section	.text._ZN10layer_norm31ln_parallel_residual_bwd_kernelINS_13Kernel_traitsI13__nv_bfloat16S2_fS2_fjLj6144ELj1ELj1ELj8ELj16ENS_18Kernel_traits_baseILj6144ES2_S2_fS2_fjLj256EEEEELb1ELb0ELb1EEEvNS_9BwdParamsE,"ax",@progbits
	.align	128
        .global         _ZN10layer_norm31ln_parallel_residual_bwd_kernelINS_13Kernel_traitsI13__nv_bfloat16S2_fS2_fjLj6144ELj1ELj1ELj8ELj16ENS_18Kernel_traits_baseILj6144ES2_S2_fS2_fjLj256EEEEELb1ELb0ELb1EEEvNS_9BwdParamsE
        .type           _ZN10layer_norm31ln_parallel_residual_bwd_kernelINS_13Kernel_traitsI13__nv_bfloat16S2_fS2_fjLj6144ELj1ELj1ELj8ELj16ENS_18Kernel_traits_baseILj6144ES2_S2_fS2_fjLj256EEEEELb1ELb0ELb1EEEvNS_9BwdParamsE,@function
        .size           _ZN10layer_norm31ln_parallel_residual_bwd_kernelINS_13Kernel_traitsI13__nv_bfloat16S2_fS2_fjLj6144ELj1ELj1ELj8ELj16ENS_18Kernel_traits_baseILj6144ES2_S2_fS2_fjLj256EEEEELb1ELb0ELb1EEEvNS_9BwdParamsE,(.L_x_3813 - _ZN10layer_norm31ln_parallel_residual_bwd_kernelINS_13Kernel_traitsI13__nv_bfloat16S2_fS2_fjLj6144ELj1ELj1ELj8ELj16ENS_18Kernel_traits_baseILj6144ES2_S2_fS2_fjLj256EEEEELb1ELb0ELb1EEEvNS_9BwdParamsE)
        .other          _ZN10layer_norm31ln_parallel_residual_bwd_kernelINS_13Kernel_traitsI13__nv_bfloat16S2_fS2_fjLj6144ELj1ELj1ELj8ELj16ENS_18Kernel_traits_baseILj6144ES2_S2_fS2_fjLj256EEEEELb1ELb0ELb1EEEvNS_9BwdParamsE,@"STO_CUDA_ENTRY STV_DEFAULT"
_ZN10layer_norm31ln_parallel_residual_bwd_kernelINS_13Kernel_traitsI13__nv_bfloat16S2_fS2_fjLj6144ELj1ELj1ELj8ELj16ENS_18Kernel_traits_baseILj6144ES2_S2_fS2_fjLj256EEEEELb1ELb0ELb1EEEvNS_9BwdParamsE:
.text._ZN10layer_norm31ln_parallel_residual_bwd_kernelINS_13Kernel_traitsI13__nv_bfloat16S2_fS2_fjLj6144ELj1ELj1ELj8ELj16ENS_18Kernel_traits_baseILj6144ES2_S2_fS2_fjLj256EEEEELb1ELb0ELb1EEEvNS_9BwdParamsE:
[----:B------:R-:W0:Y:S08]  /*0000*/  LDC R1, c[0x0][0x37c] ;  /* 0x0000df00ff017b82 */ /* 0x000e300000000800 */
[----:B------:R-:W1:Y:S01]  /*0010*/  S2UR UR4, SR_CTAID.X ;  /* 0x00000000000479c3 */ /* 0x000e620000002500 */
[----:B------:R-:W1:Y:S01]  /*0020*/  LDCU UR5, c[0x0][0x384] ;  /* 0x00007080ff0577ac */ /* 0x000e620008000800 */
[----:B------:R-:W2:Y:S01]  /*0030*/  S2R R116, SR_TID.X ;  /* 0x0000000000747919 */ /* 0x000ea20000002100 */
        /* <DEDUP_REMOVED lines=21> */
[----:B-1----:R-:W-:Y:S01]  /*0190*/  UISETP.GE.AND UP0, UPT, UR4, UR5, UPT ;  /* 0x000000050400728c */ /* 0x002fe2000bf06270 */
        /* <DEDUP_REMOVED lines=29> */
[----:B--2---:R-:W-:Y:S05]  /*0370*/  BRA.U UP0, `(.L_x_1155) ;  /* 0x00000091008c7547 */ /* 0x004fea000b800000 */
        /* <DEDUP_REMOVED lines=45> */
[----:B------:R-:W-:Y:S02]  /*0650*/  CS2R R24, SRZ ;  /* 0x0000000000187805 */ /* 0x000fe4000001ff00 */
[----:B------:R-:W-:Y:S02]  /*0660*/  CS2R R26, SRZ ;  /* 0x00000000001a7805 */ /* 0x000fe4000001ff00 */
[----:B------:R-:W-:-:S02]  /*0670*/  CS2R R28, SRZ ;  /* 0x00000000001c7805 */ /* 0x000fc4000001ff00 */
[----:B------:R-:W-:Y:S01]  /*0680*/  MOV R187, RZ ;  /* 0x000000ff00bb7202 */ /* 0x000fe20000000f00 */
[----:B------:R-:W-:Y:S01]  /*0690*/  UPLOP3.LUT UP1, UPT, UPT, UPT, UPT, 0x40, 0x4 ;  /* 0x000000000004789c */ /* 0x000fe20003f2e870 */
[----:B------:R-:W1:Y:S01]  /*06a0*/  LDCU UR6, c[0x0][0x408] ;  /* 0x00008100ff0677ac */ /* 0x000e620008000800 */
[----:B0-----:R-:W-:Y:S01]  /*06b0*/  CS2R R4, SRZ ;  /* 0x0000000000047805 */ /* 0x001fe2000001ff00 */
[----:B------:R-:W0:Y:S01]  /*06c0*/  LDCU UR14, c[0x0][0x388] ;  /* 0x00007100ff0e77ac */ /* 0x000e220008000800 */
[----:B------:R-:W0:Y:S01]  /*06d0*/  LDCU.U8 UR7, c[0x0][0x410] ;  /* 0x00008200ff0777ac */ /* 0x000e220008000000 */
[----:B------:R-:W0:Y:S01]  /*06e0*/  LDCU UR15, c[0x0][0x400] ;  /* 0x00008000ff0f77ac */ /* 0x000e220008000800 */
[----:B------:R-:W0:Y:S01]  /*06f0*/  LDCU.64 UR8, c[0x0][0x478] ;  /* 0x00008f00ff0877ac */ /* 0x000e220008000a00 */
[----:B------:R-:W0:Y:S01]  /*0700*/  LDCU.64 UR12, c[0x0][0x438] ;  /* 0x00008700ff0c77ac */ /* 0x000e220008000a00 */
[----:B------:R-:W0:Y:S01]  /*0710*/  LDCU.64 UR16, c[0x0][0x470] ;  /* 0x00008e00ff1077ac */ /* 0x000e220008000a00 */
[----:B---3--:R-:W-:-:S02]  /*0720*/  SHF.L.U32 R2, R20, 0x10, RZ ;  /* 0x0000001014027819 */ /* 0x008fc400000006ff */
[----:B------:R-:W-:-:S03]  /*0730*/  SHF.L.U32 R0, R21, 0x10, RZ ;  /* 0x0000001015007819 */ /* 0x000fc600000006ff */
[----:B------:R3:W-:Y:S04]  /*0740*/  STL [R1+0x34], R2 ;  /* 0x0000340201007387 */ /* 0x0007e80000100800 */
[----:B------:R1:W-:Y:S01]  /*0750*/  STL [R1+0x24], R0 ;  /* 0x0000240001007387 */ /* 0x0003e20000100800 */
[----:B---3--:R-:W-:Y:S02]  /*0760*/  SHF.L.U32 R2, R22, 0x10, RZ ;  /* 0x0000001016027819 */ /* 0x008fe400000006ff */
[----:B-1----:R-:W-:-:S03]  /*0770*/  SHF.L.U32 R0, R23, 0x10, RZ ;  /* 0x0000001017007819 */ /* 0x002fc600000006ff */
[----:B------:R4:W-:Y:S04]  /*0780*/  STL [R1+0x14], R2 ;  /* 0x0000140201007387 */ /* 0x0009e80000100800 */
[----:B------:R1:W-:Y:S01]  /*0790*/  STL [R1+0x4], R0 ;  /* 0x0000040001007387 */ /* 0x0003e20000100800 */
[----:B------:R-:W-:Y:S02]  /*07a0*/  PRMT R44, R20, 0x7632, R44 ;  /* 0x00007632142c7816 */ /* 0x000fe4000000002c */
[----:B----4-:R-:W-:Y:S02]  /*07b0*/  SHF.L.U32 R2, R16, 0x10, RZ ;  /* 0x0000001010027819 */ /* 0x010fe400000006ff */
[----:B-1----:R-:W-:-:S03]  /*07c0*/  SHF.L.U32 R0, R17, 0x10, RZ ;  /* 0x0000001011007819 */ /* 0x002fc600000006ff */
[----:B------:R1:W-:Y:S01]  /*07d0*/  STL [R1+0x30], R2 ;  /* 0x0000300201007387 */ /* 0x0003e20000100800 */
[----:B------:R-:W-:Y:S02]  /*07e0*/  PRMT R46, R21, 0x7632, R46 ;  /* 0x00007632152e7816 */ /* 0x000fe4000000002e */
[----:B------:R-:W-:Y:S01]  /*07f0*/  PRMT R48, R22, 0x7632, R48 ;  /* 0x0000763216307816 */ /* 0x000fe20000000030 */
[----:B------:R3:W-:Y:S01]  /*0800*/  STL [R1+0x20], R0 ;  /* 0x0000200001007387 */ /* 0x0007e20000100800 */
[----:B------:R-:W-:Y:S02]  /*0810*/  SHF.L.U32 R51, R44, 0x10, RZ ;  /* 0x000000102c337819 */ /* 0x000fe400000006ff */
[----:B------:R-:W-:Y:S02]  /*0820*/  SHF.L.U32 R46, R46, 0x10, RZ ;  /* 0x000000102e2e7819 */ /* 0x000fe400000006ff */
[----:B-1----:R-:W-:Y:S01]  /*0830*/  SHF.L.U32 R2, R18, 0x10, RZ ;  /* 0x0000001012027819 */ /* 0x002fe200000006ff */
[----:B---3--:R-:W-:Y:S01]  /*0840*/  IMAD.U32 R0, R19, 0x10000, RZ ;  /* 0x0001000013007824 */ /* 0x008fe200078e00ff */
[----:B------:R-:W-:-:S03]  /*0850*/  PRMT R45, R16, 0x7632, R45 ;  /* 0x00007632102d7816 */ /* 0x000fc6000000002d */
[----:B------:R-:W-:Y:S01]  /*0860*/  STL [R1+0x10], R2 ;  /* 0x0000100201007387 */ /* 0x000fe20000100800 */
[----:B------:R-:W-:Y:S01]  /*0870*/  IMAD.U32 R44, R48, 0x10000, RZ ;  /* 0x00010000302c7824 */ /* 0x000fe200078e00ff */
[----:B------:R-:W-:Y:S02]  /*0880*/  PRMT R47, R17, 0x7632, R47 ;  /* 0x00007632112f7816 */ /* 0x000fe4000000002f */
[----:B------:R-:W-:Y:S01]  /*0890*/  STL [R1], R0 ;  /* 0x0000000001007387 */ /* 0x000fe20000100800 */
[----:B------:R-:W-:-:S03]  /*08a0*/  PRMT R49, R18, 0x7632, R49 ;  /* 0x0000763212317816 */ /* 0x000fc60000000031 */
[----:B------:R-:W-:Y:S04]  /*08b0*/  STL [R1+0x2c], R51 ;  /* 0x00002c3301007387 */ /* 0x000fe80000100800 */
[----:B------:R1:W-:Y:S04]  /*08c0*/  STL [R1+0x1c], R46 ;  /* 0x00001c2e01007387 */ /* 0x0003e80000100800 */
[----:B------:R3:W-:Y:S01]  /*08d0*/  STL [R1+0xc], R44 ;  /* 0x00000c2c01007387 */ /* 0x0007e20000100800 */
[----:B-1----:R-:W-:Y:S02]  /*08e0*/  SHF.L.U32 R46, R45, 0x10, RZ ;  /* 0x000000102d2e7819 */ /* 0x002fe400000006ff */
[----:B------:R-:W-:-:S02]  /*08f0*/  SHF.L.U32 R45, R47, 0x10, RZ ;  /* 0x000000102f2d7819 */ /* 0x000fc400000006ff */
[----:B---3--:R-:W-:Y:S01]  /*0900*/  SHF.L.U32 R44, R49, 0x10, RZ ;  /* 0x00000010312c7819 */ /* 0x008fe200000006ff */
[----:B------:R1:W-:Y:S04]  /*0910*/  STL [R1+0x28], R46 ;  /* 0x0000282e01007387 */ /* 0x0003e80000100800 */
[----:B------:R1:W-:Y:S04]  /*0920*/  STL [R1+0x18], R45 ;  /* 0x0000182d01007387 */ /* 0x0003e80000100800 */
[----:B------:R1:W-:Y:S01]  /*0930*/  STL [R1+0x8], R44 ;  /* 0x0000082c01007387 */ /* 0x0003e20000100800 */
[----:B--2---:R-:W-:-:S02]  /*0940*/  PRMT R248, R240, 0x7632, R248 ;  /* 0x00007632f0f87816 */ /* 0x004fc400000000f8 */
[----:B------:R-:W-:Y:S02]  /*0950*/  SHF.L.U32 R250, R240, 0x10, RZ ;  /* 0x00000010f0fa7819 */ /* 0x000fe400000006ff */
[----:B------:R-:W-:Y:S02]  /*0960*/  PRMT R240, R242, 0x7632, R240 ;  /* 0x00007632f2f07816 */ /* 0x000fe400000000f0 */
[C---:B------:R-:W-:Y:S02]  /*0970*/  PRMT R235, R243.reuse, 0x7632, R235 ;  /* 0x00007632f3eb7816 */ /* 0x040fe400000000eb */
[----:B------:R-:W-:Y:S02]  /*0980*/  SHF.L.U32 R238, R243, 0x10, RZ ;  /* 0x00000010f3ee7819 */ /* 0x000fe400000006ff */
[----:B-----5:R-:W-:Y:S02]  /*0990*/  PRMT R50, R11, 0x7632, R50 ;  /* 0x000076320b327816 */ /* 0x020fe40000000032 */
[----:B------:R-:W-:-:S02]  /*09a0*/  PRMT R205, R197, 0x7632, R205 ;  /* 0x00007632c5cd7816 */ /* 0x000fc400000000cd */
[----:B------:R-:W-:Y:S02]  /*09b0*/  SHF.L.U32 R207, R197, 0x10, RZ ;  /* 0x00000010c5cf7819 */ /* 0x000fe400000006ff */
        /* <DEDUP_REMOVED lines=13> */
[----:B------:R-:W-:Y:S01]  /*0a90*/  SHF.L.U32 R232, R196, 0x10, RZ ;  /* 0x00000010c4e87819 */ /* 0x000fe200000006ff */
[----:B------:R-:W-:Y:S01]  /*0aa0*/  HFMA2 R196, -RZ, RZ, 0, 0 ;  /* 0x00000000ffc47431 */ /* 0x000fe200000001ff */
[----:B------:R-:W-:Y:S01]  /*0ab0*/  SHF.L.U32 R246, R241, 0x10, RZ ;  /* 0x00000010f1f67819 */ /* 0x000fe200000006ff */
[----:B------:R-:W-:Y:S01]  /*0ac0*/  IMAD.U32 R237, R15, 0x10000, RZ ;  /* 0x000100000fed7824 */ /* 0x000fe200078e00ff */
[----:B------:R-:W-:Y:S01]  /*0ad0*/  SHF.L.U32 R249, R12, 0x10, RZ ;  /* 0x000000100cf97819 */ /* 0x000fe200000006ff */
[----:B------:R-:W-:Y:S01]  /*0ae0*/  IMAD.U32 R199, R199, 0x10000, RZ ;  /* 0x00010000c7c77824 */ /* 0x000fe200078e00ff */
[----:B------:R-:W-:-:S02]  /*0af0*/  SHF.L.U32 R245, R13, 0x10, RZ ;  /* 0x000000100df57819 */ /* 0x000fc400000006ff */
[----:B------:R-:W-:Y:S02]  /*0b00*/  CS2R R18, SRZ ;  /* 0x0000000000127805 */ /* 0x000fe4000001ff00 */
[----:B------:R-:W-:Y:S02]  /*0b10*/  SHF.L.U32 R241, R14, 0x10, RZ ;  /* 0x000000100ef17819 */ /* 0x000fe400000006ff */
[----:B------:R-:W-:Y:S02]  /*0b20*/  CS2R R16, SRZ ;  /* 0x0000000000107805 */ /* 0x000fe4000001ff00 */
[----:B------:R-:W-:Y:S02]  /*0b30*/  SHF.L.U32 R233, R8, 0x10, RZ ;  /* 0x0000001008e97819 */ /* 0x000fe400000006ff */
[----:B------:R-:W-:Y:S02]  /*0b40*/  CS2R R14, SRZ ;  /* 0x00000000000e7805 */ /* 0x000fe4000001ff00 */
        /* <DEDUP_REMOVED lines=10> */
[----:B------:R-:W-:Y:S02]  /*0bf0*/  MOV R0, RZ ;  /* 0x000000ff00007202 */ /* 0x000fe40000000f00 */
[----:B------:R-:W-:Y:S02]  /*0c00*/  CS2R R22, SRZ ;  /* 0x0000000000167805 */ /* 0x000fe4000001ff00 */
[----:B------:R-:W-:Y:S01]  /*0c10*/  SHF.L.U32 R252, R252, 0x10, RZ ;  /* 0x00000010fcfc7819 */ /* 0x000fe200000006ff */
[----:B------:R-:W-:Y:S01]  /*0c20*/  IMAD.U32 R240, R240, 0x10000, RZ ;  /* 0x00010000f0f07824 */ /* 0x000fe200078e00ff */
[----:B------:R-:W-:Y:S01]  /*0c30*/  SHF.L.U32 R251, R251, 0x10, RZ ;  /* 0x00000010fbfb7819 */ /* 0x000fe200000006ff */
        /* <DEDUP_REMOVED lines=14> */
[----:B01----:R-:W-:-:S07]  /*0d20*/  SHF.L.U32 R197, R197, 0x10, RZ ;  /* 0x00000010c5c57819 */ /* 0x003fce00000006ff */
.L_x_1182:
[----:B0-----:R-:W0:Y:S01]  /*0d30*/  LDC.64 R80, c[0x0][0x3c0] ;  /* 0x0000f000ff507b82 */ /* 0x001e220000000a00 */
[C---:B------:R-:W-:Y:S01]  /*0d40*/  IMAD R82, R186.reuse, UR14, RZ ;  /* 0x0000000eba527c24 */ /* 0x040fe2000f8e02ff */
[----:B------:R-:W2:Y:S04]  /*0d50*/  LDL R219, [R1+0x30] ;  /* 0x0000300001db7983 */ /* 0x000ea80000100800 */
[----:B------:R-:W3:Y:S02]  /*0d60*/  LDL R218, [R1+0x34] ;  /* 0x0000340001da7983 */ /* 0x000ee40000100800 */
[----:B------:R-:W1:Y:S01]  /*0d70*/  LDC.64 R124, c[0x0][0x3a8] ;  /* 0x0000ea00ff7c7b82 */ /* 0x000e620000000a00 */
[----:B------:R-:W-:Y:S01]  /*0d80*/  SHF.R.S32.HI R83, RZ, 0x1f, R82 ;  /* 0x0000001fff537819 */ /* 0x000fe20000011452 */
[----:B------:R-:W4:Y:S04]  /*0d90*/  LDL R223, [R1+0x20] ;  /* 0x0000200001df7983 */ /* 0x000f280000100800 */
[----:B------:R-:W4:Y:S02]  /*0da0*/  LDL R220, [R1+0x24] ;  /* 0x0000240001dc7983 */ /* 0x000f240000100800 */
[----:B------:R-:W1:Y:S02]  /*0db0*/  LDC.64 R118, c[0x0][0x430] ;  /* 0x00010c00ff767b82 */ /* 0x000e640000000a00 */
[----:B------:R-:W4:Y:S04]  /*0dc0*/  LDL R222, [R1+0x10] ;  /* 0x0000100001de7983 */ /* 0x000f280000100800 */
[----:B------:R-:W4:Y:S01]  /*0dd0*/  LDL R221, [R1+0x14] ;  /* 0x0000140001dd7983 */ /* 0x000f220000100800 */
[----:B------:R-:W-:Y:S01]  /*0de0*/  LEA.HI R83, R83, R82, RZ, 0x3 ;  /* 0x0000005253537211 */ /* 0x000fe200078f18ff */
[----:B------:R-:W1:Y:S01]  /*0df0*/  LDC.64 R120, c[0x0][0x428] ;  /* 0x00010a00ff787b82 */ /* 0x000e620000000a00 */
[----:B0-----:R-:W-:-:S02]  /*0e00*/  IMAD.WIDE R80, R186, 0x4, R80 ;  /* 0x00000004ba507825 */ /* 0x001fc400078e0250 */
[----:B------:R-:W-:-:S03]  /*0e10*/  LEA.HI.SX32 R189, R83, R116, 0x1d ;  /* 0x0000007453bd7211 */ /* 0x000fc600078feaff */
[----:B------:R-:W2:Y:S01]  /*0e20*/  LDG.E R236, desc[UR10][R80.64] ;  /* 0x0000000a50ec7981 */ /* 0x000ea2000c1e1900 */
[----:B------:R-:W-:Y:S01]  /*0e30*/  IADD3 R209, PT, PT, R189, 0x100, RZ ;  /* 0x00000100bdd17810 */ /* 0x000fe20007ffe0ff */
[----:B------:R-:W0:Y:S04]  /*0e40*/  LDC.64 R192, c[0x0][0x3c8] ;  /* 0x0000f200ffc07b82 */ /* 0x000e280000000a00 */
[----:B-1----:R-:W-:-:S04]  /*0e50*/  IMAD.WIDE.U32 R92, R209, 0x20, R124 ;  /* 0x00000020d15c7825 */ /* 0x002fc800078e007c */
[C---:B------:R-:W-:Y:S01]  /*0e60*/  IMAD.WIDE.U32 R84, R209.reuse, 0x10, R118 ;  /* 0x00000010d1547825 */ /* 0x040fe200078e0076 */
[----:B------:R-:W3:Y:S05]  /*0e70*/  LDG.E.128 R80, desc[UR10][R92.64] ;  /* 0x0000000a5c507981 */ /* 0x000eea000c1e1d00 */
[----:B------:R-:W4:Y:S01]  /*0e80*/  LDG.E.128 R84, desc[UR10][R84.64] ;  /* 0x0000000a54547981 */ /* 0x000f22000c1e1d00 */
[----:B------:R-:W-:-:S03]  /*0e90*/  IMAD.WIDE.U32 R88, R209, 0x10, R120 ;  /* 0x00000010d1587825 */ /* 0x000fc600078e0078 */
[----:B------:R-:W4:Y:S04]  /*0ea0*/  LDG.E.128 R92, desc[UR10][R92.64+0x10] ;  /* 0x0000100a5c5c7981 */ /* 0x000f28000c1e1d00 */
[----:B------:R-:W3:Y:S01]  /*0eb0*/  LDG.E.128 R88, desc[UR10][R88.64] ;  /* 0x0000000a58587981 */ /* 0x000ee2000c1e1d00 */
[----:B0-----:R-:W-:-:S06]  /*0ec0*/  IMAD.WIDE R192, R186, 0x4, R192 ;  /* 0x00000004bac07825 */ /* 0x001fcc00078e02c0 */
[----:B------:R-:W4:Y:S01]  /*0ed0*/  LDG.E R192, desc[UR10][R192.64] ;  /* 0x0000000ac0c07981 */ /* 0x000f22000c1e1900 */
[----:B------:R-:W-:Y:S02]  /*0ee0*/  ISETP.NE.U32.AND P0, PT, RZ, UR16, PT ;  /* 0x00000010ff007c0c */ /* 0x000fe4000bf05070 */
[----:B------:R-:W-:Y:S02]  /*0ef0*/  ISETP.NE.U32.AND P1, PT, RZ, UR12, PT ;  /* 0x0000000cff007c0c */ /* 0x000fe4000bf25070 */
[----:B------:R-:W-:Y:S02]  /*0f00*/  ISETP.NE.AND.EX P0, PT, RZ, UR17, PT, P0 ;  /* 0x00000011ff007c0c */ /* 0x000fe4000bf05300 */
[----:B------:R-:W-:-:S11]  /*0f10*/  ISETP.NE.AND.EX P1, PT, RZ, UR13, PT, P1 ;  /* 0x0000000dff007c0c */ /* 0x000fd6000bf25310 */
[----:B------:R-:W0:Y:S08]  /*0f20*/  @P0 LDC.64 R170, c[0x0][0x3b8] ;  /* 0x0000ee00ffaa0b82 */ /* 0x000e300000000a00 */
[----:B------:R-:W1:Y:S01]  /*0f30*/  @P1 LDC.64 R190, c[0x0][0x438] ;  /* 0x00010e00ffbe1b82 */ /* 0x000e620000000a00 */
[----:B------:R-:W-:-:S07]  /*0f40*/  ISETP.NE.AND P3, PT, RZ, UR7, PT ;  /* 0x00000007ff007c0c */ /* 0x000fce000bf65270 */
[----:B------:R-:W1:Y:S08]  /*0f50*/  @P1 LDC.64 R126, c[0x0][0x438] ;  /* 0x00010e00ff7e1b82 */ /* 0x000e700000000a00 */
[----:B------:R-:W1:Y:S01]  /*0f60*/  @P1 LDC.64 R194, c[0x0][0x438] ;  /* 0x00010e00ffc21b82 */ /* 0x000e620000000a00 */
[----:B0-----:R-:W-:-:S05]  /*0f70*/  @P0 IMAD.WIDE.U32 R170, R189, 0x8, R170 ;  /* 0x00000008bdaa0825 */ /* 0x001fca00078e00aa */
[----:B------:R1:W5:Y:S01]  /*0f80*/  @P0 LDG.E.64 R156, desc[UR10][R170.64] ;  /* 0x0000000aaa9c0981 */ /* 0x000362000c1e1b00 */
[C---:B------:R-:W-:Y:S01]  /*0f90*/  IMAD.WIDE.U32 R108, R189.reuse, 0x20, R124 ;  /* 0x00000020bd6c7825 */ /* 0x040fe200078e007c */
[C---:B------:R-:W-:Y:S01]  /*0fa0*/  IADD3 R216, PT, PT, R189.reuse, 0x200, RZ ;  /* 0x00000200bdd87810 */ /* 0x040fe20007ffe0ff */
[----:B------:R-:W0:Y:S02]  /*0fb0*/  @P0 LDC.64 R112, c[0x0][0x3b8] ;  /* 0x0000ee00ff700b82 */ /* 0x000e240000000a00 */
[----:B------:R-:W-:Y:S01]  /*0fc0*/  IMAD.WIDE.U32 R100, R189, 0x10, R118 ;  /* 0x00000010bd647825 */ /* 0x000fe200078e0076 */
[----:B------:R-:W4:Y:S03]  /*0fd0*/  LDG.E.128 R96, desc[UR10][R108.64] ;  /* 0x0000000a6c607981 */ /* 0x000f26000c1e1d00 */
[----:B-1----:R-:W-:Y:S02]  /*0fe0*/  @P1 IMAD.WIDE.U32 R170, R209, 0x20, R190 ;  /* 0x00000020d1aa1825 */ /* 0x002fe400078e00be */
[----:B------:R-:W4:Y:S01]  /*0ff0*/  LDG.E.128 R100, desc[UR10][R100.64] ;  /* 0x0000000a64647981 */ /* 0x000f22000c1e1d00 */
[----:B------:R-:W1:Y:S01]  /*1000*/  @P0 LDC.64 R114, c[0x0][0x3b8] ;  /* 0x0000ee00ff720b82 */ /* 0x000e620000000a00 */
[----:B------:R-:W-:-:S02]  /*1010*/  IMAD.WIDE.U32 R104, R189, 0x10, R120 ;  /* 0x00000010bd687825 */ /* 0x000fc400078e0078 */
[----:B------:R-:W5:Y:S04]  /*1020*/  @P1 LDG.E.128 R44, desc[UR10][R170.64] ;  /* 0x0000000aaa2c1981 */ /* 0x000f68000c1e1d00 */
[----:B------:R-:W5:Y:S01]  /*1030*/  @P1 LDG.E.128 R48, desc[UR10][R170.64+0x10] ;  /* 0x0000100aaa301981 */ /* 0x000f62000c1e1d00 */
[----:B------:R-:W-:-:S03]  /*1040*/  @P1 IMAD.WIDE.U32 R126, R216, 0x20, R126 ;  /* 0x00000020d87e1825 */ /* 0x000fc600078e007e */
[----:B------:R-:W4:Y:S04]  /*1050*/  LDG.E.128 R104, desc[UR10][R104.64] ;  /* 0x0000000a68687981 */ /* 0x000f28000c1e1d00 */
[----:B------:R-:W5:Y:S04]  /*1060*/  @P1 LDG.E.128 R52, desc[UR10][R126.64] ;  /* 0x0000000a7e341981 */ /* 0x000f68000c1e1d00 */
[----:B------:R0:W5:Y:S04]  /*1070*/  @P1 LDG.E.128 R56, desc[UR10][R126.64+0x10] ;  /* 0x0000100a7e381981 */ /* 0x000168000c1e1d00 */
[----:B------:R-:W4:Y:S01]  /*1080*/  LDG.E.128 R108, desc[UR10][R108.64+0x10] ;  /* 0x0000100a6c6c7981 */ /* 0x000f22000c1e1d00 */
[----:B0-----:R-:W-:Y:S01]  /*1090*/  @P1 IMAD.WIDE.U32 R126, R189, 0x20, R194 ;  /* 0x00000020bd7e1825 */ /* 0x001fe200078e00c2 */
[----:B--2---:R-:W-:-:S02]  /*10a0*/  FSEL R236, R236, RZ, !P3 ;  /* 0x000000ffecec7208 */ /* 0x004fc40005800000 */
[----:B---3--:R-:W-:-:S03]  /*10b0*/  SHF.L.U32 R190, R89, 0x10, RZ ;  /* 0x0000001059be7819 */ /* 0x008fc600000006ff */
[----:B------:R-:W-:Y:S01]  /*10c0*/  FADD.FTZ R191, -R236, R80 ;  /* 0x00000050ecbf7221 */ /* 0x000fe20000010100 */
[----:B----4-:R-:W-:Y:S02]  /*10d0*/  SHF.L.U32 R80, R84, 0x10, RZ ;  /* 0x0000001054507819 */ /* 0x010fe400000006ff */
[----:B------:R-:W-:Y:S01]  /*10e0*/  SHF.L.U32 R211, R90, 0x10, RZ ;  /* 0x000000105ad37819 */ /* 0x000fe200000006ff */
[----:B------:R-:W-:Y:S01]  /*10f0*/  @P0 IMAD.WIDE.U32 R112, R209, 0x8, R112 ;  /* 0x00000008d1700825 */ /* 0x000fe200078e0070 */
[----:B------:R-:W-:-:S03]  /*1100*/  SHF.L.U32 R170, R88, 0x10, RZ ;  /* 0x0000001058aa7819 */ /* 0x000fc600000006ff */
[----:B------:R-:W-:Y:S01]  /*1110*/  FMUL.FTZ R171, R192, R191 ;  /* 0x000000bfc0ab7220 */ /* 0x000fe20000410000 */
[----:B------:R-:W-:Y:S01]  /*1120*/  FMUL.FTZ R191, R249, R80 ;  /* 0x00000050f9bf7220 */ /* 0x000fe20000410000 */
[----:B------:R-:W-:Y:S01]  /*1130*/  FADD.FTZ R81, -R236, R81 ;  /* 0x00000051ec517221 */ /* 0x000fe20000010100 */
[----:B------:R-:W-:Y:S01]  /*1140*/  FADD.FTZ R144, R80, R144 ;  /* 0x0000009050907221 */ /* 0x000fe20000010000 */
[----:B------:R-:W-:Y:S01]  /*1150*/  FADD.FTZ R146, R170, R146 ;  /* 0x00000092aa927221 */ /* 0x000fe20000010000 */
[CC--:B------:R-:W-:Y:S01]  /*1160*/  FFMA.FTZ R147, R171.reuse, R170.reuse, R147 ;  /* 0x000000aaab937223 */ /* 0x0c0fe20000010093 */
[----:B------:R-:W-:Y:S01]  /*1170*/  FFMA.FTZ R170, R250, R170, R191 ;  /* 0x000000aafaaa7223 */ /* 0x000fe200000100bf */
[C---:B------:R-:W-:Y:S01]  /*1180*/  FADD.FTZ R191, -R236.reuse, R82 ;  /* 0x00000052ecbf7221 */ /* 0x040fe20000010100 */
[----:B------:R-:W-:Y:S01]  /*1190*/  FFMA.FTZ R145, R171, R80, R145 ;  /* 0x00000050ab917223 */ /* 0x000fe20000010091 */
[C---:B------:R-:W-:Y:S02]  /*11a0*/  IMAD.U32 R80, R85.reuse, 0x10000, RZ ;  /* 0x0001000055507824 */ /* 0x040fe400078e00ff */
[----:B------:R-:W-:Y:S01]  /*11b0*/  FADD.FTZ R83, -R236, R83 ;  /* 0x00000053ec537221 */ /* 0x000fe20000010100 */
[C---:B------:R-:W-:Y:S01]  /*11c0*/  FMUL.FTZ R191, R192.reuse, R191 ;  /* 0x000000bfc0bf7220 */ /* 0x040fe20000410000 */
[----:B------:R-:W-:Y:S01]  /*11d0*/  FMUL.FTZ R194, R192, R81 ;  /* 0x00000051c0c27220 */ /* 0x000fe20000410000 */
[----:B------:R-:W-:Y:S01]  /*11e0*/  PRMT R85, R85, 0x7632, R85 ;  /* 0x0000763255557816 */ /* 0x000fe20000000055 */
[----:B------:R-:W-:Y:S01]  /*11f0*/  FADD.FTZ R81, -R236, R92 ;  /* 0x0000005cec517221 */ /* 0x000fe20000010100 */
[----:B------:R-:W-:Y:S01]  /*1200*/  FADD.FTZ R136, R80, R136 ;  /* 0x0000008850887221 */ /* 0x000fe20000010000 */
[-C--:B------:R-:W-:Y:S01]  /*1210*/  FFMA.FTZ R137, R191, R80.reuse, R137 ;  /* 0x00000050bf897223 */ /* 0x080fe20000010089 */
[----:B------:R-:W-:Y:S01]  /*1220*/  FMUL.FTZ R193, R245, R80 ;  /* 0x00000050f5c17220 */ /* 0x000fe20000410000 */
[C---:B------:R-:W-:Y:S01]  /*1230*/  FMUL.FTZ R210, R192.reuse, R83 ;  /* 0x00000053c0d27220 */ /* 0x040fe20000410000 */
[----:B------:R-:W-:Y:S01]  /*1240*/  SHF.L.U32 R80, R85, 0x10, RZ ;  /* 0x0000001055507819 */ /* 0x000fe200000006ff */
[----:B------:R-:W-:Y:S01]  /*1250*/  FMUL.FTZ R212, R192, R81 ;  /* 0x00000051c0d47220 */ /* 0x000fe20000410000 */
[----:B------:R-:W-:Y:S01]  /*1260*/  SHF.L.U32 R83, R86, 0x10, RZ ;  /* 0x0000001056537819 */ /* 0x000fe200000006ff */
[----:B------:R-:W-:Y:S01]  /*1270*/  IMAD.WIDE.U32 R124, R216, 0x20, R124 ;  /* 0x00000020d87c7825 */ /* 0x000fe200078e007c */
[----:B------:R-:W-:-:S03]  /*1280*/  PRMT R84, R84, 0x7632, R84 ;  /* 0x0000763254547816 */ /* 0x000fc60000000054 */
[----:B------:R-:W-:Y:S01]  /*1290*/  FADD.FTZ R138, R190, R138 ;  /* 0x0000008abe8a7221 */ /* 0x000fe20000010000 */
[C---:B------:R-:W-:Y:S01]  /*12a0*/  SHF.L.U32 R85, R87.reuse, 0x10, RZ ;  /* 0x0000001057557819 */ /* 0x040fe200000006ff */
[----:B------:R-:W-:Y:S01]  /*12b0*/  FADD.FTZ R95, -R236, R95 ;  /* 0x0000005fec5f7221 */ /* 0x000fe20000010100 */
[----:B------:R-:W-:Y:S01]  /*12c0*/  PRMT R87, R87, 0x7632, R87 ;  /* 0x0000763257577816 */ /* 0x000fe20000000057 */
[-C--:B------:R-:W-:Y:S01]  /*12d0*/  FMUL.FTZ R81, R241, R83.reuse ;  /* 0x00000053f1517220 */ /* 0x080fe20000410000 */
[----:B------:R-:W-:Y:S01]  /*12e0*/  SHF.L.U32 R84, R84, 0x10, RZ ;  /* 0x0000001054547819 */ /* 0x000fe200000006ff */
[----:B------:R-:W-:Y:S01]  /*12f0*/  FADD.FTZ R196, R83, R196 ;  /* 0x000000c453c47221 */ /* 0x000fe20000010000 */
[----:B------:R-:W-:Y:S01]  /*1300*/  FFMA.FTZ R2, R212, R83, R2 ;  /* 0x00000053d4027223 */ /* 0x000fe20000010002 */
[----:B------:R-:W-:Y:S01]  /*1310*/  SHF.L.U32 R83, R91, 0x10, RZ ;  /* 0x000000105b537819 */ /* 0x000fe200000006ff */
[----:B------:R-:W-:Y:S01]  /*1320*/  FADD.FTZ R41, R211, R41 ;  /* 0x00000029d3297221 */ /* 0x000fe20000010000 */
[----:B------:R-:W-:Y:S01]  /*1330*/  SHF.L.U32 R82, R87, 0x10, RZ ;  /* 0x0000001057527819 */ /* 0x000fe200000006ff */
[-C--:B------:R-:W-:Y:S01]  /*1340*/  FFMA.FTZ R139, R191, R190.reuse, R139 ;  /* 0x000000bebf8b7223 */ /* 0x080fe2000001008b */
[----:B------:R-:W-:Y:S01]  /*1350*/  PRMT R91, R91, 0x7632, R91 ;  /* 0x000076325b5b7816 */ /* 0x000fe2000000005b */
[----:B------:R-:W-:Y:S01]  /*1360*/  FFMA.FTZ R190, R246, R190, R193 ;  /* 0x000000bef6be7223 */ /* 0x000fe200000100c1 */
[-C--:B------:R-:W-:Y:S01]  /*1370*/  FFMA.FTZ R141, R194, R84.reuse, R141 ;  /* 0x00000054c28d7223 */ /* 0x080fe2000001008d */
[----:B------:R-:W-:Y:S01]  /*1380*/  FADD.FTZ R140, R84, R140 ;  /* 0x0000008c548c7221 */ /* 0x000fe20000010000 */
[----:B------:R-:W-:Y:S01]  /*1390*/  FMUL.FTZ R193, R247, R84 ;  /* 0x00000054f7c17220 */ /* 0x000fe20000410000 */
[-C--:B------:R-:W-:Y:S01]  /*13a0*/  FFMA.FTZ R133, R210, R80.reuse, R133 ;  /* 0x00000050d2857223 */ /* 0x080fe20000010085 */
[----:B------:R-:W-:Y:S01]  /*13b0*/  FADD.FTZ R19, R80, R19 ;  /* 0x0000001350137221 */ /* 0x000fe20000010000 */
[----:B------:R-:W-:Y:S01]  /*13c0*/  FMUL.FTZ R195, R243, R80 ;  /* 0x00000050f3c37220 */ /* 0x000fe20000410000 */
[----:B------:R-:W-:Y:S01]  /*13d0*/  SHF.L.U32 R80, R91, 0x10, RZ ;  /* 0x000000105b507819 */ /* 0x000fe200000006ff */
[----:B------:R-:W-:Y:S01]  /*13e0*/  FMUL.FTZ R84, R234, R82 ;  /* 0x00000052ea547220 */ /* 0x000fe20000410000 */
[----:B------:R-:W-:Y:S01]  /*13f0*/  FMUL.FTZ R215, R192, R95 ;  /* 0x0000005fc0d77220 */ /* 0x000fe20000410000 */
[-C--:B------:R-:W-:Y:S01]  /*1400*/  FFMA.FTZ R30, R212, R211.reuse, R30 ;  /* 0x000000d3d41e7223 */ /* 0x080fe2000001001e */
[----:B------:R-:W-:Y:S01]  /*1410*/  PRMT R88, R88, 0x7632, R88 ;  /* 0x0000763258587816 */ /* 0x000fe20000000058 */
[-C--:B------:R-:W-:Y:S01]  /*1420*/  FFMA.FTZ R95, R235, R80.reuse, R84 ;  /* 0x00000050eb5f7223 */ /* 0x080fe20000010054 */
[----:B------:R-:W-:Y:S01]  /*1430*/  PRMT R86, R86, 0x7632, R86 ;  /* 0x0000763256567816 */ /* 0x000fe20000000056 */
[----:B------:R-:W2:Y:S01]  /*1440*/  LDL R84, [R1] ;  /* 0x0000000001547983 */ /* 0x000ea20000100800 */
[----:B------:R-:W-:Y:S01]  /*1450*/  FFMA.FTZ R211, R242, R211, R81 ;  /* 0x000000d3f2d37223 */ /* 0x000fe20000010051 */
[C---:B------:R-:W-:Y:S01]  /*1460*/  FADD.FTZ R81, -R236.reuse, R94 ;  /* 0x0000005eec517221 */ /* 0x040fe20000010100 */
[----:B------:R-:W-:Y:S01]  /*1470*/  FADD.FTZ R93, -R236, R93 ;  /* 0x0000005dec5d7221 */ /* 0x000fe20000010100 */
[----:B------:R-:W3:Y:S02]  /*1480*/  LDL R87, [R1+0x28] ;  /* 0x0000280001577983 */ /* 0x000ee40000100800 */
[----:B------:R-:W-:Y:S01]  /*1490*/  FMUL.FTZ R214, R192, R81 ;  /* 0x00000051c0d67220 */ /* 0x000fe20000410000 */
[----:B------:R-:W-:Y:S01]  /*14a0*/  FMUL.FTZ R81, R237, R85 ;  /* 0x00000055ed517220 */ /* 0x000fe20000410000 */
[----:B------:R-:W-:Y:S01]  /*14b0*/  FADD.FTZ R38, R80, R38 ;  /* 0x0000002650267221 */ /* 0x000fe20000010000 */
[----:B------:R-:W-:Y:S01]  /*14c0*/  FFMA.FTZ R27, R215, R80, R27 ;  /* 0x00000050d71b7223 */ /* 0x000fe2000001001b */
[----:B------:R0:W5:Y:S01]  /*14d0*/  @P0 LDG.E.64 R152, desc[UR10][R112.64] ;  /* 0x0000000a70980981 */ /* 0x000162000c1e1b00 */
[----:B------:R-:W-:Y:S01]  /*14e0*/  FFMA.FTZ R94, R238, R83, R81 ;  /* 0x00000053ee5e7223 */ /* 0x000fe20000010051 */
[----:B------:R-:W-:Y:S01]  /*14f0*/  FADD.FTZ R81, -R236, R96 ;  /* 0x00000060ec517221 */ /* 0x000fe20000010100 */
[----:B------:R-:W-:Y:S01]  /*1500*/  SHF.L.U32 R80, R100, 0x10, RZ ;  /* 0x0000001064507819 */ /* 0x000fe200000006ff */
[----:B-1----:R-:W-:Y:S01]  /*1510*/  @P0 IMAD.WIDE.U32 R114, R216, 0x8, R114 ;  /* 0x00000008d8720825 */ /* 0x002fe200078e0072 */
[----:B------:R-:W-:-:S03]  /*1520*/  SHF.L.U32 R88, R88, 0x10, RZ ;  /* 0x0000001058587819 */ /* 0x000fc600000006ff */
[----:B------:R-:W-:Y:S01]  /*1530*/  FMUL.FTZ R92, R192, R81 ;  /* 0x00000051c05c7220 */ /* 0x000fe20000410000 */
[----:B------:R-:W-:Y:S01]  /*1540*/  FADD.FTZ R128, R82, R128 ;  /* 0x0000008052807221 */ /* 0x000fe20000010000 */
[----:B------:R-:W-:Y:S01]  /*1550*/  FFMA.FTZ R5, R215, R82, R5 ;  /* 0x00000052d7057223 */ /* 0x000fe20000010005 */
[----:B------:R-:W-:Y:S01]  /*1560*/  SHF.L.U32 R217, R104, 0x10, RZ ;  /* 0x0000001068d97819 */ /* 0x000fe200000006ff */
[-C--:B------:R-:W-:Y:S01]  /*1570*/  FMUL.FTZ R82, R219, R80.reuse ;  /* 0x00000050db527220 */ /* 0x080fe20000410000 */
[----:B------:R-:W-:Y:S01]  /*1580*/  FADD.FTZ R184, R80, R184 ;  /* 0x000000b850b87221 */ /* 0x000fe20000010000 */
[----:B------:R-:W-:Y:S01]  /*1590*/  FFMA.FTZ R185, R92, R80, R185 ;  /* 0x000000505cb97223 */ /* 0x000fe200000100b9 */
[-C--:B------:R-:W-:Y:S01]  /*15a0*/  FFMA.FTZ R143, R194, R88.reuse, R143 ;  /* 0x00000058c28f7223 */ /* 0x080fe2000001008f */
[----:B------:R-:W-:Y:S01]  /*15b0*/  FADD.FTZ R142, R88, R142 ;  /* 0x0000008e588e7221 */ /* 0x000fe20000010000 */
[----:B------:R-:W-:Y:S01]  /*15c0*/  FFMA.FTZ R193, R248, R88, R193 ;  /* 0x00000058f8c17223 */ /* 0x000fe200000100c1 */
[----:B------:R-:W-:Y:S01]  /*15d0*/  FADD.FTZ R219, -R236, R98 ;  /* 0x00000062ecdb7221 */ /* 0x000fe20000010100 */
[----:B------:R-:W-:Y:S01]  /*15e0*/  SHF.L.U32 R80, R101, 0x10, RZ ;  /* 0x0000001065507819 */ /* 0x000fe200000006ff */
[----:B------:R-:W-:Y:S01]  /*15f0*/  FADD.FTZ R188, R217, R188 ;  /* 0x000000bcd9bc7221 */ /* 0x000fe20000010000 */
[-C--:B------:R-:W-:Y:S01]  /*1600*/  FFMA.FTZ R187, R92, R217.reuse, R187 ;  /* 0x000000d95cbb7223 */ /* 0x080fe200000100bb */
[----:B------:R-:W4:Y:S01]  /*1610*/  LDL R88, [R1+0x4] ;  /* 0x0000040001587983 */ /* 0x000f220000100800 */
[----:B------:R-:W-:Y:S01]  /*1620*/  FFMA.FTZ R217, R218, R217, R82 ;  /* 0x000000d9dad97223 */ /* 0x000fe20000010052 */
[----:B------:R-:W-:Y:S01]  /*1630*/  SHF.L.U32 R218, R105, 0x10, RZ ;  /* 0x0000001069da7819 */ /* 0x000fe200000006ff */
[----:B------:R-:W-:Y:S01]  /*1640*/  FMUL.FTZ R219, R192, R219 ;  /* 0x000000dbc0db7220 */ /* 0x000fe20000410000 */
[----:B------:R-:W-:Y:S01]  /*1650*/  FMUL.FTZ R81, R223, R80 ;  /* 0x00000050df517220 */ /* 0x000fe20000410000 */
[----:B------:R-:W-:Y:S01]  /*1660*/  SHF.L.U32 R86, R86, 0x10, RZ ;  /* 0x0000001056567819 */ /* 0x000fe200000006ff */
[----:B------:R-:W-:Y:S01]  /*1670*/  FADD.FTZ R176, R80, R176 ;  /* 0x000000b050b07221 */ /* 0x000fe20000010000 */
[----:B------:R-:W-:Y:S01]  /*1680*/  FADD.FTZ R178, R218, R178 ;  /* 0x000000b2dab27221 */ /* 0x000fe20000010000 */
[CC--:B------:R-:W-:Y:S01]  /*1690*/  FFMA.FTZ R179, R219.reuse, R218.reuse, R179 ;  /* 0x000000dadbb37223 */ /* 0x0c0fe200000100b3 */
[----:B------:R-:W-:Y:S01]  /*16a0*/  FFMA.FTZ R218, R220, R218, R81 ;  /* 0x000000dadcda7223 */ /* 0x000fe20000010051 */
[----:B------:R-:W-:Y:S01]  /*16b0*/  FADD.FTZ R81, -R236, R108 ;  /* 0x0000006cec517221 */ /* 0x000fe20000010100 */
[----:B------:R-:W-:Y:S01]  /*16c0*/  FFMA.FTZ R177, R219, R80, R177 ;  /* 0x00000050dbb17223 */ /* 0x000fe200000100b1 */
[----:B------:R-:W-:Y:S01]  /*16d0*/  FMUL.FTZ R213, R192, R93 ;  /* 0x0000005dc0d57220 */ /* 0x000fe20000410000 */
[----:B------:R-:W-:-:S02]  /*16e0*/  IMAD.U32 R80, R102, 0x10000, RZ ;  /* 0x0001000066507824 */ /* 0x000fc400078e00ff */
[----:B------:R-:W-:Y:S01]  /*16f0*/  FMUL.FTZ R220, R192, R81 ;  /* 0x00000051c0dc7220 */ /* 0x000fe20000410000 */
[-C--:B------:R-:W-:Y:S01]  /*1700*/  FMUL.FTZ R93, R239, R86.reuse ;  /* 0x00000056ef5d7220 */ /* 0x080fe20000410000 */
[----:B------:R-:W-:Y:S01]  /*1710*/  FADD.FTZ R42, R86, R42 ;  /* 0x0000002a562a7221 */ /* 0x000fe20000010000 */
[----:B------:R-:W-:Y:S01]  /*1720*/  FFMA.FTZ R3, R213, R86, R3 ;  /* 0x00000056d5037223 */ /* 0x000fe20000010003 */
[----:B------:R-:W-:Y:S01]  /*1730*/  FADD.FTZ R39, R83, R39 ;  /* 0x0000002753277221 */ /* 0x000fe20000010000 */
[----:B------:R-:W-:Y:S01]  /*1740*/  FFMA.FTZ R28, R214, R83, R28 ;  /* 0x00000053d61c7223 */ /* 0x000fe2000001001c */
[-C--:B------:R-:W-:Y:S01]  /*1750*/  FMUL.FTZ R108, R222, R80.reuse ;  /* 0x00000050de6c7220 */ /* 0x080fe20000410000 */
[----:B------:R-:W-:Y:S01]  /*1760*/  FADD.FTZ R166, R80, R166 ;  /* 0x000000a650a67221 */ /* 0x000fe20000010000 */
[----:B------:R-:W-:Y:S01]  /*1770*/  FFMA.FTZ R167, R220, R80, R167 ;  /* 0x00000050dca77223 */ /* 0x000fe200000100a7 */
[----:B------:R-:W-:Y:S01]  /*1780*/  SHF.L.U32 R83, R106, 0x10, RZ ;  /* 0x000000106a537819 */ /* 0x000fe200000006ff */
[----:B------:R-:W3:Y:S01]  /*1790*/  LDL R86, [R1+0x2c] ;  /* 0x00002c0001567983 */ /* 0x000ee20000100800 */
[----:B------:R-:W-:Y:S01]  /*17a0*/  SHF.L.U32 R80, R103, 0x10, RZ ;  /* 0x0000001067507819 */ /* 0x000fe200000006ff */
[----:B------:R-:W-:Y:S01]  /*17b0*/  FADD.FTZ R43, R85, R43 ;  /* 0x0000002b552b7221 */ /* 0x000fe20000010000 */
[----:B------:R-:W-:Y:S01]  /*17c0*/  FFMA.FTZ R4, R214, R85, R4 ;  /* 0x00000055d6047223 */ /* 0x000fe20000010004 */
[----:B------:R-:W3:Y:S01]  /*17d0*/  LDL R82, [R1+0xc] ;  /* 0x00000c0001527983 */ /* 0x000ee20000100800 */
[----:B------:R-:W-:-:S03]  /*17e0*/  FADD.FTZ R168, R83, R168 ;  /* 0x000000a853a87221 */ /* 0x000fc60000010000 */
[----:B------:R-:W3:Y:S01]  /*17f0*/  LDL R85, [R1+0x18] ;  /* 0x0000180001557983 */ /* 0x000ee20000100800 */
[-C--:B------:R-:W-:Y:S01]  /*1800*/  FFMA.FTZ R169, R220, R83.reuse, R169 ;  /* 0x00000053dca97223 */ /* 0x080fe200000100a9 */
[----:B------:R-:W-:Y:S02]  /*1810*/  FFMA.FTZ R108, R221, R83, R108 ;  /* 0x00000053dd6c7223 */ /* 0x000fe4000001006c */
[----:B------:R-:W3:Y:S01]  /*1820*/  LDL R83, [R1+0x8] ;  /* 0x0000080001537983 */ /* 0x000ee20000100800 */
[----:B0-----:R-:W-:-:S03]  /*1830*/  IMAD.WIDE.U32 R112, R216, 0x10, R118 ;  /* 0x00000010d8707825 */ /* 0x001fc600078e0076 */
[----:B------:R-:W3:Y:S01]  /*1840*/  LDG.E.128 R116, desc[UR10][R124.64] ;  /* 0x0000000a7c747981 */ /* 0x000ee2000c1e1d00 */
[----:B------:R-:W-:-:S03]  /*1850*/  IMAD.WIDE.U32 R120, R216, 0x10, R120 ;  /* 0x00000010d8787825 */ /* 0x000fc600078e0078 */
[----:B------:R0:W5:Y:S04]  /*1860*/  @P0 LDG.E.64 R154, desc[UR10][R114.64] ;  /* 0x0000000a729a0981 */ /* 0x000168000c1e1b00 */
[----:B------:R-:W3:Y:S04]  /*1870*/  LDG.E.128 R120, desc[UR10][R120.64] ;  /* 0x0000000a78787981 */ /* 0x000ee8000c1e1d00 */
[----:B------:R1:W5:Y:S04]  /*1880*/  @P1 LDG.E.128 R60, desc[UR10][R126.64] ;  /* 0x0000000a7e3c1981 */ /* 0x000368000c1e1d00 */
[----:B------:R-:W3:Y:S04]  /*1890*/  LDG.E.128 R112, desc[UR10][R112.64] ;  /* 0x0000000a70707981 */ /* 0x000ee8000c1e1d00 */
[----:B------:R1:W5:Y:S04]  /*18a0*/  @P1 LDG.E.128 R64, desc[UR10][R126.64+0x10] ;  /* 0x0000100a7e401981 */ /* 0x000368000c1e1d00 */
[----:B------:R-:W3:Y:S01]  /*18b0*/  LDG.E.128 R124, desc[UR10][R124.64+0x10] ;  /* 0x0000100a7c7c7981 */ /* 0x000ee2000c1e1d00 */
[----:B--2---:R-:W-:-:S03]  /*18c0*/  FMUL.FTZ R81, R84, R80 ;  /* 0x0000005054517220 */ /* 0x004fc60000410000 */
[----:B------:R-:W2:Y:S01]  /*18d0*/  LDL R84, [R1+0x1c] ;  /* 0x00001c0001547983 */ /* 0x000ea20000100800 */
[----:B------:R-:W-:Y:S01]  /*18e0*/  PRMT R89, R89, 0x7632, R89 ;  /* 0x0000763259597816 */ /* 0x000fe20000000059 */
[----:B------:R-:W-:Y:S01]  /*18f0*/  FADD.FTZ R221, -R236, R110 ;  /* 0x0000006eecdd7221 */ /* 0x000fe20000010100 */
[----:B------:R-:W-:Y:S02]  /*1900*/  SHF.L.U32 R110, R107, 0x10, RZ ;  /* 0x000000106b6e7819 */ /* 0x000fe400000006ff */
[----:B------:R-:W-:Y:S01]  /*1910*/  SHF.L.U32 R89, R89, 0x10, RZ ;  /* 0x0000001059597819 */ /* 0x000fe200000006ff */
[----:B------:R-:W-:Y:S02]  /*1920*/  FMUL.FTZ R221, R192, R221 ;  /* 0x000000ddc0dd7220 */ /* 0x000fe40000410000 */
[----:B------:R-:W-:Y:S02]  /*1930*/  FADD.FTZ R160, R110, R160 ;  /* 0x000000a06ea07221 */ /* 0x000fe40000010000 */
[----:B------:R-:W-:Y:S01]  /*1940*/  FFMA.FTZ R161, R221, R110, R161 ;  /* 0x0000006edda17223 */ /* 0x000fe200000100a1 */
[-C--:B------:R-:W-:Y:S01]  /*1950*/  FFMA.FTZ R135, R210, R89.reuse, R135 ;  /* 0x00000059d2877223 */ /* 0x080fe20000010087 */
[----:B------:R-:W-:Y:S01]  /*1960*/  FADD.FTZ R134, R89, R134 ;  /* 0x0000008659867221 */ /* 0x000fe20000010000 */
[----:B------:R-:W-:Y:S01]  /*1970*/  FFMA.FTZ R195, R244, R89, R195 ;  /* 0x00000059f4c37223 */ /* 0x000fe200000100c3 */
[----:B------:R-:W-:-:S02]  /*1980*/  PRMT R100, R100, 0x7632, R100 ;  /* 0x0000763264647816 */ /* 0x000fc40000000064 */
[----:B------:R-:W-:Y:S02]  /*1990*/  PRMT R104, R104, 0x7632, R104 ;  /* 0x0000763268687816 */ /* 0x000fe40000000068 */
[----:B------:R-:W-:Y:S01]  /*19a0*/  SHF.L.U32 R100, R100, 0x10, RZ ;  /* 0x0000001064647819 */ /* 0x000fe200000006ff */
[----:B----4-:R-:W-:Y:S02]  /*19b0*/  FFMA.FTZ R110, R88, R110, R81 ;  /* 0x0000006e586e7223 */ /* 0x010fe40000010051 */
[----:B------:R-:W4:Y:S01]  /*19c0*/  LDC.64 R88, c[0x0][0x3b0] ;  /* 0x0000ec00ff587b82 */ /* 0x000f220000000a00 */
[----:B------:R-:W-:Y:S01]  /*19d0*/  PRMT R101, R101, 0x7632, R101 ;  /* 0x0000763265657816 */ /* 0x000fe20000000065 */
[----:B------:R-:W-:Y:S01]  /*19e0*/  FADD.FTZ R158, R80, R158 ;  /* 0x0000009e509e7221 */ /* 0x000fe20000010000 */
[----:B------:R-:W-:Y:S01]  /*19f0*/  SHF.L.U32 R104, R104, 0x10, RZ ;  /* 0x0000001068687819 */ /* 0x000fe200000006ff */
[----:B------:R-:W-:Y:S01]  /*1a00*/  FFMA.FTZ R159, R221, R80, R159 ;  /* 0x00000050dd9f7223 */ /* 0x000fe2000001009f */
[----:B---3--:R-:W-:Y:S01]  /*1a10*/  FMUL.FTZ R81, R87, R100 ;  /* 0x0000006457517220 */ /* 0x008fe20000410000 */
[----:B------:R-:W-:Y:S01]  /*1a20*/  FADD.FTZ R99, -R236, R99 ;  /* 0x00000063ec637221 */ /* 0x000fe20000010100 */
[----:B------:R-:W-:-:S02]  /*1a30*/  PRMT R105, R105, 0x7632, R105 ;  /* 0x0000763269697816 */ /* 0x000fc40000000069 */
[----:B------:R-:W-:Y:S02]  /*1a40*/  SHF.L.U32 R80, R101, 0x10, RZ ;  /* 0x0000001065507819 */ /* 0x000fe400000006ff */
[----:B------:R-:W-:Y:S01]  /*1a50*/  PRMT R102, R102, 0x7632, R102 ;  /* 0x0000763266667816 */ /* 0x000fe20000000066 */
[----:B------:R-:W-:Y:S01]  /*1a60*/  FMUL.FTZ R225, R192, R99 ;  /* 0x00000063c0e17220 */ /* 0x000fe20000410000 */
[----:B------:R-:W-:Y:S01]  /*1a70*/  PRMT R106, R106, 0x7632, R106 ;  /* 0x000076326a6a7816 */ /* 0x000fe2000000006a */
[----:B------:R-:W-:Y:S01]  /*1a80*/  FADD.FTZ R109, -R236, R109 ;  /* 0x0000006dec6d7221 */ /* 0x000fe20000010100 */
[----:B------:R-:W-:Y:S01]  /*1a90*/  SHF.L.U32 R105, R105, 0x10, RZ ;  /* 0x0000001069697819 */ /* 0x000fe200000006ff */
[----:B------:R-:W-:Y:S01]  /*1aa0*/  FFMA.FTZ R173, R225, R80, R173 ;  /* 0x00000050e1ad7223 */ /* 0x000fe200000100ad */
[----:B------:R-:W-:Y:S01]  /*1ab0*/  FADD.FTZ R172, R80, R172 ;  /* 0x000000ac50ac7221 */ /* 0x000fe20000010000 */
[----:B------:R-:W-:Y:S01]  /*1ac0*/  FFMA.FTZ R222, R86, R104, R81 ;  /* 0x0000006856de7223 */ /* 0x000fe20000010051 */
[----:B------:R-:W-:Y:S01]  /*1ad0*/  SHF.L.U32 R81, R102, 0x10, RZ ;  /* 0x0000001066517819 */ /* 0x000fe200000006ff */
[----:B------:R-:W-:Y:S01]  /*1ae0*/  FMUL.FTZ R226, R192, R109 ;  /* 0x0000006dc0e27220 */ /* 0x000fe20000410000 */
[----:B------:R-:W-:-:S02]  /*1af0*/  IMAD.U32 R227, R106, 0x10000, RZ ;  /* 0x000100006ae37824 */ /* 0x000fc400078e00ff */
[----:B------:R-:W-:Y:S01]  /*1b00*/  FMUL.FTZ R224, R85, R80 ;  /* 0x0000005055e07220 */ /* 0x000fe20000410000 */
[----:B------:R-:W-:Y:S01]  /*1b10*/  PRMT R103, R103, 0x7632, R103 ;  /* 0x0000763267677816 */ /* 0x000fe20000000067 */
[----:B----4-:R-:W-:-:S04]  /*1b20*/  IMAD.WIDE.U32 R86, R209, 0x8, R88 ;  /* 0x00000008d1567825 */ /* 0x010fc800078e0058 */
[----:B------:R-:W-:Y:S01]  /*1b30*/  FMUL.FTZ R80, R83, R81 ;  /* 0x0000005153507220 */ /* 0x000fe20000410000 */
[C---:B------:R-:W-:Y:S01]  /*1b40*/  FADD.FTZ R111, -R236.reuse, R111 ;  /* 0x0000006fec6f7221 */ /* 0x040fe20000010100 */
[----:B------:R-:W-:Y:S01]  /*1b50*/  FADD.FTZ R97, -R236, R97 ;  /* 0x00000061ec617221 */ /* 0x000fe20000010100 */
[----:B------:R-:W-:Y:S01]  /*1b60*/  FADD.FTZ R164, R227, R164 ;  /* 0x000000a4e3a47221 */ /* 0x000fe20000010000 */
[-C--:B------:R-:W-:Y:S01]  /*1b70*/  FFMA.FTZ R165, R226, R227.reuse, R165 ;  /* 0x000000e3e2a57223 */ /* 0x080fe200000100a5 */
[----:B------:R-:W-:Y:S01]  /*1b80*/  FFMA.FTZ R227, R82, R227, R80 ;  /* 0x000000e352e37223 */ /* 0x000fe20000010050 */
[----:B------:R-:W-:Y:S01]  /*1b90*/  SHF.L.U32 R80, R103, 0x10, RZ ;  /* 0x0000001067507819 */ /* 0x000fe200000006ff */
[C---:B------:R-:W-:Y:S01]  /*1ba0*/  FMUL.FTZ R229, R192.reuse, R111 ;  /* 0x0000006fc0e57220 */ /* 0x040fe20000410000 */
[----:B------:R-:W-:Y:S01]  /*1bb0*/  FMUL.FTZ R223, R192, R97 ;  /* 0x00000061c0df7220 */ /* 0x000fe20000410000 */
[----:B------:R-:W-:Y:S01]  /*1bc0*/  FADD.FTZ R97, -R236, R116 ;  /* 0x00000074ec617221 */ /* 0x000fe20000010100 */
[----:B------:R-:W5:Y:S01]  /*1bd0*/  LDG.E.64 R86, desc[UR10][R86.64] ;  /* 0x0000000a56567981 */ /* 0x000f62000c1e1b00 */
[----:B------:R-:W-:Y:S01]  /*1be0*/  FFMA.FTZ R163, R226, R81, R163 ;  /* 0x00000051e2a37223 */ /* 0x000fe200000100a3 */
[----:B------:R-:W-:Y:S01]  /*1bf0*/  FADD.FTZ R162, R81, R162 ;  /* 0x000000a251a27221 */ /* 0x000fe20000010000 */
[-C--:B------:R-:W-:Y:S01]  /*1c00*/  FFMA.FTZ R149, R229, R80.reuse, R149 ;  /* 0x00000050e5957223 */ /* 0x080fe20000010095 */
[----:B------:R-:W-:Y:S01]  /*1c10*/  FADD.FTZ R148, R80, R148 ;  /* 0x0000009450947221 */ /* 0x000fe20000010000 */
[----:B------:R-:W-:Y:S01]  /*1c20*/  FMUL.FTZ R81, R251, R80 ;  /* 0x00000050fb517220 */ /* 0x000fe20000410000 */
[----:B------:R-:W-:Y:S01]  /*1c30*/  FMUL.FTZ R97, R192, R97 ;  /* 0x00000061c0617220 */ /* 0x000fe20000410000 */
[----:B------:R-:W-:-:S02]  /*1c40*/  SHF.L.U32 R80, R112, 0x10, RZ ;  /* 0x0000001070507819 */ /* 0x000fc400000006ff */
[----:B------:R-:W-:Y:S02]  /*1c50*/  SHF.L.U32 R96, R120, 0x10, RZ ;  /* 0x0000001078607819 */ /* 0x000fe400000006ff */
[----:B------:R-:W-:Y:S01]  /*1c60*/  PRMT R107, R107, 0x7632, R107 ;  /* 0x000076326b6b7816 */ /* 0x000fe2000000006b */
[----:B------:R-:W-:Y:S01]  /*1c70*/  FADD.FTZ R129, R80, R129 ;  /* 0x0000008150817221 */ /* 0x000fe20000010000 */
[-C--:B------:R-:W-:Y:S01]  /*1c80*/  FFMA.FTZ R6, R97, R80.reuse, R6 ;  /* 0x0000005061067223 */ /* 0x080fe20000010006 */
[----:B------:R-:W-:Y:S01]  /*1c90*/  FMUL.FTZ R80, R232, R80 ;  /* 0x00000050e8507220 */ /* 0x000fe20000410000 */
[----:B------:R-:W-:Y:S01]  /*1ca0*/  SHF.L.U32 R107, R107, 0x10, RZ ;  /* 0x000000106b6b7819 */ /* 0x000fe200000006ff */
[----:B------:R-:W-:Y:S01]  /*1cb0*/  FADD.FTZ R37, R96, R37 ;  /* 0x0000002560257221 */ /* 0x000fe20000010000 */
[-C--:B------:R-:W-:Y:S01]  /*1cc0*/  FFMA.FTZ R26, R97, R96.reuse, R26 ;  /* 0x00000060611a7223 */ /* 0x080fe2000001001a */
[----:B------:R-:W-:Y:S01]  /*1cd0*/  FFMA.FTZ R96, R233, R96, R80 ;  /* 0x00000060e9607223 */ /* 0x000fe20000010050 */
[----:B------:R-:W-:Y:S01]  /*1ce0*/  SHF.L.U32 R80, R113, 0x10, RZ ;  /* 0x0000001071507819 */ /* 0x000fe200000006ff */
[----:B------:R-:W-:Y:S01]  /*1cf0*/  FADD.FTZ R99, -R236, R118 ;  /* 0x00000076ec637221 */ /* 0x000fe20000010100 */
[----:B------:R-:W-:Y:S01]  /*1d00*/  FFMA.FTZ R230, R252, R107, R81 ;  /* 0x0000006bfce67223 */ /* 0x000fe20000010051 */
[----:B------:R-:W-:-:S02]  /*1d10*/  SHF.L.U32 R81, R121, 0x10, RZ ;  /* 0x0000001079517819 */ /* 0x000fc400000006ff */
[----:B------:R-:W-:Y:S01]  /*1d20*/  FMUL.FTZ R99, R192, R99 ;  /* 0x00000063c0637220 */ /* 0x000fe20000410000 */
[----:B------:R-:W-:Y:S02]  /*1d30*/  FMUL.FTZ R83, R207, R80 ;  /* 0x00000050cf537220 */ /* 0x000fe40000410000 */
[----:B------:R-:W-:Y:S01]  /*1d40*/  FADD.FTZ R35, R81, R35 ;  /* 0x0000002351237221 */ /* 0x000fe20000010000 */
[-C--:B------:R-:W-:Y:S01]  /*1d50*/  FFMA.FTZ R24, R99, R81.reuse, R24 ;  /* 0x0000005163187223 */ /* 0x080fe20000010018 */
[----:B------:R-:W-:Y:S01]  /*1d60*/  FFMA.FTZ R98, R208, R81, R83 ;  /* 0x00000051d0627223 */ /* 0x000fe20000010053 */
[----:B------:R-:W-:Y:S01]  /*1d70*/  FADD.FTZ R81, -R236, R124 ;  /* 0x0000007cec517221 */ /* 0x000fe20000010100 */
[----:B------:R-:W-:Y:S01]  /*1d80*/  SHF.L.U32 R83, R114, 0x10, RZ ;  /* 0x0000001072537819 */ /* 0x000fe200000006ff */
[----:B------:R-:W-:Y:S01]  /*1d90*/  FFMA.FTZ R174, R225, R105, R174 ;  /* 0x00000069e1ae7223 */ /* 0x000fe200000100ae */
[----:B------:R-:W-:Y:S01]  /*1da0*/  FADD.FTZ R175, R105, R175 ;  /* 0x000000af69af7221 */ /* 0x000fe20000010000 */
[----:B------:R-:W-:Y:S01]  /*1db0*/  FFMA.FTZ R183, R223, R104, R183 ;  /* 0x00000068dfb77223 */ /* 0x000fe200000100b7 */
[----:B------:R-:W-:Y:S01]  /*1dc0*/  FADD.FTZ R182, R104, R182 ;  /* 0x000000b668b67221 */ /* 0x000fe20000010000 */
[----:B------:R-:W-:Y:S01]  /*1dd0*/  FMUL.FTZ R104, R192, R81 ;  /* 0x00000051c0687220 */ /* 0x000fe20000410000 */
[----:B------:R-:W-:Y:S01]  /*1de0*/  FMUL.FTZ R81, R203, R83 ;  /* 0x00000053cb517220 */ /* 0x000fe20000410000 */
[----:B------:R-:W-:Y:S01]  /*1df0*/  FADD.FTZ R130, R80, R130 ;  /* 0x0000008250827221 */ /* 0x000fe20000010000 */
[----:B------:R-:W-:Y:S01]  /*1e00*/  FFMA.FTZ R7, R99, R80, R7 ;  /* 0x0000005063077223 */ /* 0x000fe20000010007 */
[----:B0-----:R-:W-:Y:S01]  /*1e10*/  PRMT R114, R114, 0x7632, R114 ;  /* 0x0000763272727816 */ /* 0x001fe20000000072 */
[----:B------:R-:W-:Y:S01]  /*1e20*/  FADD.FTZ R125, -R236, R125 ;  /* 0x0000007dec7d7221 */ /* 0x000fe20000010100 */
[----:B------:R-:W-:-:S02]  /*1e30*/  FADD.FTZ R150, R107, R150 ;  /* 0x000000966b967221 */ /* 0x000fc40000010000 */
[----:B------:R-:W-:Y:S01]  /*1e40*/  SHF.L.U32 R114, R114, 0x10, RZ ;  /* 0x0000001072727819 */ /* 0x000fe200000006ff */
[----:B------:R-:W-:Y:S01]  /*1e50*/  FFMA.FTZ R151, R229, R107, R151 ;  /* 0x0000006be5977223 */ /* 0x000fe20000010097 */
[----:B------:R-:W-:Y:S01]  /*1e60*/  FADD.FTZ R131, R83, R131 ;  /* 0x0000008353837221 */ /* 0x000fe20000010000 */
[----:B------:R-:W-:Y:S01]  /*1e70*/  FFMA.FTZ R8, R104, R83, R8 ;  /* 0x0000005368087223 */ /* 0x000fe20000010008 */
[----:B------:R-:W-:Y:S01]  /*1e80*/  FMUL.FTZ R106, R192, R125 ;  /* 0x0000007dc06a7220 */ /* 0x000fe20000410000 */
[----:B------:R-:W-:Y:S01]  /*1e90*/  FMUL.FTZ R83, R201, R114 ;  /* 0x00000072c9537220 */ /* 0x000fe20000410000 */
[----:B------:R-:W-:-:S05]  /*1ea0*/  PRMT R90, R90, 0x7632, R90 ;  /* 0x000076325a5a7816 */ /* 0x000fca000000005a */
[----:B------:R-:W-:Y:S01]  /*1eb0*/  IMAD.U32 R90, R90, 0x10000, RZ ;  /* 0x000100005a5a7824 */ /* 0x000fe200078e00ff */
[----:B------:R-:W-:-:S03]  /*1ec0*/  PRMT R112, R112, 0x7632, R112 ;  /* 0x0000763270707816 */ /* 0x000fc60000000070 */
[----:B------:R-:W-:Y:S01]  /*1ed0*/  FFMA.FTZ R93, R240, R90, R93 ;  /* 0x0000005af05d7223 */ /* 0x000fe2000001005d */
[----:B------:R-:W-:Y:S02]  /*1ee0*/  PRMT R120, R120, 0x7632, R120 ;  /* 0x0000763278787816 */ /* 0x000fe40000000078 */
[----:B------:R-:W-:Y:S01]  /*1ef0*/  SHF.L.U32 R112, R112, 0x10, RZ ;  /* 0x0000001070707819 */ /* 0x000fe200000006ff */
[----:B------:R-:W-:Y:S01]  /*1f00*/  FFMA.FTZ R181, R223, R100, R181 ;  /* 0x00000064dfb57223 */ /* 0x000fe200000100b5 */
[----:B------:R-:W-:Y:S01]  /*1f10*/  FADD.FTZ R180, R100, R180 ;  /* 0x000000b464b47221 */ /* 0x000fe20000010000 */
[----:B------:R-:W-:Y:S02]  /*1f20*/  SHF.L.U32 R120, R120, 0x10, RZ ;  /* 0x0000001078787819 */ /* 0x000fe400000006ff */
[----:B------:R-:W-:Y:S01]  /*1f30*/  PRMT R113, R113, 0x7632, R113 ;  /* 0x0000763271717816 */ /* 0x000fe20000000071 */
[----:B------:R-:W-:Y:S01]  /*1f40*/  FMUL.FTZ R100, R228, R112 ;  /* 0x00000070e4647220 */ /* 0x000fe20000410000 */
[----:B------:R-:W-:Y:S01]  /*1f50*/  FADD.FTZ R101, -R236, R117 ;  /* 0x00000075ec657221 */ /* 0x000fe20000010100 */
[----:B------:R-:W-:-:S02]  /*1f60*/  PRMT R121, R121, 0x7632, R121 ;  /* 0x0000763279797816 */ /* 0x000fc40000000079 */
[----:B------:R-:W-:Y:S01]  /*1f70*/  FFMA.FTZ R100, R231, R120, R100 ;  /* 0x00000078e7647223 */ /* 0x000fe20000010064 */
[----:B------:R-:W-:Y:S02]  /*1f80*/  IMAD.U32 R113, R113, 0x10000, RZ ;  /* 0x0001000071717824 */ /* 0x000fe400078e00ff */
[----:B------:R-:W-:Y:S01]  /*1f90*/  FMUL.FTZ R101, R192, R101 ;  /* 0x00000065c0657220 */ /* 0x000fe20000410000 */
[----:B------:R-:W-:Y:S01]  /*1fa0*/  SHF.L.U32 R121, R121, 0x10, RZ ;  /* 0x0000001079797819 */ /* 0x000fe200000006ff */
[----:B------:R-:W-:Y:S02]  /*1fb0*/  FMUL.FTZ R103, R205, R113 ;  /* 0x00000071cd677220 */ /* 0x000fe40000410000 */
[----:B------:R-:W-:Y:S01]  /*1fc0*/  FFMA.FTZ R16, R101, R112, R16 ;  /* 0x0000007065107223 */ /* 0x000fe20000010010 */
[----:B------:R-:W-:Y:S01]  /*1fd0*/  FADD.FTZ R17, R112, R17 ;  /* 0x0000001170117221 */ /* 0x000fe20000010000 */
[----:B------:R-:W-:Y:S01]  /*1fe0*/  FADD.FTZ R40, R90, R40 ;  /* 0x000000285a287221 */ /* 0x000fe20000010000 */
[----:B------:R-:W-:Y:S01]  /*1ff0*/  FFMA.FTZ R103, R206, R121, R103 ;  /* 0x00000079ce677223 */ /* 0x000fe20000010067 */
[----:B------:R-:W-:Y:S01]  /*2000*/  FFMA.FTZ R29, R213, R90, R29 ;  /* 0x0000005ad51d7223 */ /* 0x000fe2000001001d */
[----:B------:R-:W-:Y:S01]  /*2010*/  PRMT R90, R115, 0x7632, R90 ;  /* 0x00007632735a7816 */ /* 0x000fe2000000005a */
[----:B------:R-:W-:Y:S01]  /*2020*/  FADD.FTZ R111, -R236, R126 ;  /* 0x0000007eec6f7221 */ /* 0x000fe20000010100 */
[----:B------:R-:W-:-:S02]  /*2030*/  SHF.L.U32 R109, R123, 0x10, RZ ;  /* 0x000000107b6d7819 */ /* 0x000fc400000006ff */
[----:B------:R-:W-:Y:S01]  /*2040*/  PRMT R123, R123, 0x7632, R123 ;  /* 0x000076327b7b7816 */ /* 0x000fe2000000007b */
[----:B------:R-:W-:Y:S01]  /*2050*/  FMUL.FTZ R111, R192, R111 ;  /* 0x0000006fc06f7220 */ /* 0x000fe20000410000 */
[----:B------:R-:W-:Y:S01]  /*2060*/  SHF.L.U32 R90, R90, 0x10, RZ ;  /* 0x000000105a5a7819 */ /* 0x000fe200000006ff */
[----:B------:R-:W-:Y:S01]  /*2070*/  FADD.FTZ R14, R114, R14 ;  /* 0x0000000e720e7221 */ /* 0x000fe20000010000 */
[----:B------:R-:W-:Y:S01]  /*2080*/  FFMA.FTZ R9, R106, R114, R9 ;  /* 0x000000726a097223 */ /* 0x000fe20000010009 */
[----:B------:R-:W-:Y:S01]  /*2090*/  FADD.FTZ R132, R109, R132 ;  /* 0x000000846d847221 */ /* 0x000fe20000010000 */
[----:B------:R-:W-:Y:S01]  /*20a0*/  FFMA.FTZ R31, R111, R109, R31 ;  /* 0x0000006d6f1f7223 */ /* 0x000fe2000001001f */
[----:B--2---:R-:W-:Y:S01]  /*20b0*/  FFMA.FTZ R224, R84, R105, R224 ;  /* 0x0000006954e07223 */ /* 0x004fe200000100e0 */
[----:B------:R-:W-:-:S04]  /*20c0*/  IMAD.WIDE.U32 R84, R216, 0x8, R88 ;  /* 0x00000008d8547825 */ /* 0x000fc800078e0058 */
[----:B------:R-:W-:Y:S02]  /*20d0*/  IMAD.WIDE.U32 R88, R189, 0x8, R88 ;  /* 0x00000008bd587825 */ /* 0x000fe400078e0058 */
[----:B------:R-:W5:Y:S04]  /*20e0*/  LDG.E.64 R84, desc[UR10][R84.64] ;  /* 0x0000000a54547981 */ /* 0x000f68000c1e1b00 */
[----:B------:R-:W5:Y:S01]  /*20f0*/  LDG.E.64 R88, desc[UR10][R88.64] ;  /* 0x0000000a58587981 */ /* 0x000f62000c1e1b00 */
[----:B------:R-:W-:-:S05]  /*2100*/  SHF.L.U32 R105, R122, 0x10, RZ ;  /* 0x000000107a697819 */ /* 0x000fca00000006ff */
[----:B------:R-:W-:Y:S01]  /*2110*/  FADD.FTZ R33, R105, R33 ;  /* 0x0000002169217221 */ /* 0x000fe20000010000 */
[-C--:B------:R-:W-:Y:S01]  /*2120*/  FFMA.FTZ R22, R104, R105.reuse, R22 ;  /* 0x0000006968167223 */ /* 0x080fe20000010016 */
[----:B------:R-:W-:Y:S01]  /*2130*/  FFMA.FTZ R105, R204, R105, R81 ;  /* 0x00000069cc697223 */ /* 0x000fe20000010051 */
[----:B------:R-:W-:-:S04]  /*2140*/  FADD.FTZ R81, RZ, R217 ;  /* 0x000000d9ff517221 */ /* 0x000fc80000010000 */
[----:B------:R-:W-:-:S04]  /*2150*/  FADD.FTZ R81, R222, R81 ;  /* 0x00000051de517221 */ /* 0x000fc80000010000 */
[----:B------:R-:W-:-:S04]  /*2160*/  FADD.FTZ R81, R218, R81 ;  /* 0x00000051da517221 */ /* 0x000fc80000010000 */
[----:B------:R-:W-:-:S04]  /*2170*/  FADD.FTZ R81, R224, R81 ;  /* 0x00000051e0517221 */ /* 0x000fc80000010000 */
[----:B------:R-:W-:-:S04]  /*2180*/  FADD.FTZ R80, R108, R81 ;  /* 0x000000516c507221 */ /* 0x000fc80000010000 */
[----:B------:R-:W-:Y:S01]  /*2190*/  FADD.FTZ R81, R227, R80 ;  /* 0x00000050e3517221 */ /* 0x000fe20000010000 */
[----:B------:R-:W-:Y:S01]  /*21a0*/  FFMA.FTZ R80, R92, R217, RZ ;  /* 0x000000d95c507223 */ /* 0x000fe200000100ff */
[----:B------:R-:W-:Y:S02]  /*21b0*/  PRMT R122, R122, 0x7632, R122 ;  /* 0x000076327a7a7816 */ /* 0x000fe4000000007a */
[----:B------:R-:W-:Y:S01]  /*21c0*/  FADD.FTZ R81, R110, R81 ;  /* 0x000000516e517221 */ /* 0x000fe20000010000 */
[----:B------:R-:W-:Y:S01]  /*21d0*/  FFMA.FTZ R80, R223, R222, R80 ;  /* 0x000000dedf507223 */ /* 0x000fe20000010050 */
[----:B------:R-:W-:Y:S02]  /*21e0*/  SHF.L.U32 R107, R122, 0x10, RZ ;  /* 0x000000107a6b7819 */ /* 0x000fe400000006ff */
[----:B------:R-:W-:Y:S01]  /*21f0*/  FADD.FTZ R81, R230, R81 ;  /* 0x00000051e6517221 */ /* 0x000fe20000010000 */
[----:B------:R-:W-:-:S03]  /*2200*/  FFMA.FTZ R80, R219, R218, R80 ;  /* 0x000000dadb507223 */ /* 0x000fc60000010050 */
[----:B------:R-:W-:Y:S01]  /*2210*/  FADD.FTZ R82, R170, R81 ;  /* 0x00000051aa527221 */ /* 0x000fe20000010000 */
[----:B------:R-:W-:Y:S01]  /*2220*/  FADD.FTZ R32, R107, R32 ;  /* 0x000000206b207221 */ /* 0x000fe20000010000 */
[-C--:B------:R-:W-:Y:S01]  /*2230*/  FFMA.FTZ R21, R106, R107.reuse, R21 ;  /* 0x0000006b6a157223 */ /* 0x080fe20000010015 */
[----:B------:R-:W-:Y:S01]  /*2240*/  FFMA.FTZ R107, R202, R107, R83 ;  /* 0x0000006bca6b7223 */ /* 0x000fe20000010053 */
        /* <DEDUP_REMOVED lines=19> */
[----:B------:R-:W-:Y:S01]  /*2380*/  FADD.FTZ R112, R83, R98 ;  /* 0x0000006253707221 */ /* 0x000fe20000010000 */
[----:B------:R-:W-:Y:S02]  /*2390*/  SHF.L.U32 R82, R115, 0x10, RZ ;  /* 0x0000001073527819 */ /* 0x000fe400000006ff */
[----:B------:R-:W-:Y:S01]  /*23a0*/  FFMA.FTZ R81, R213, R93, R80 ;  /* 0x0000005dd5517223 */ /* 0x000fe20000010050 */
[----:B------:R-:W-:Y:S02]  /*23b0*/  FADD.FTZ R112, R112, R103 ;  /* 0x0000006770707221 */ /* 0x000fe40000010000 */
[----:B------:R-:W-:Y:S01]  /*23c0*/  FMUL.FTZ R91, R199, R82 ;  /* 0x00000052c75b7220 */ /* 0x000fe20000410000 */
[----:B------:R-:W-:Y:S01]  /*23d0*/  FFMA.FTZ R80, R214, R94, R81 ;  /* 0x0000005ed6507223 */ /* 0x000fe20000010051 */
[----:B------:R-:W-:Y:S01]  /*23e0*/  FADD.FTZ R112, R112, R105 ;  /* 0x0000006970707221 */ /* 0x000fe20000010000 */
[----:B------:R-:W-:-:S02]  /*23f0*/  IMAD.U32 R81, R123, 0x10000, RZ ;  /* 0x000100007b517824 */ /* 0x000fc400078e00ff */
[----:B------:R-:W-:Y:S01]  /*2400*/  FMUL.FTZ R83, R197, R90 ;  /* 0x0000005ac5537220 */ /* 0x000fe20000410000 */
[----:B------:R-:W-:Y:S01]  /*2410*/  FFMA.FTZ R80, R215, R95, R80 ;  /* 0x0000005fd7507223 */ /* 0x000fe20000010050 */
[----:B------:R-:W-:Y:S01]  /*2420*/  FFMA.FTZ R109, R200, R109, R91 ;  /* 0x0000006dc86d7223 */ /* 0x000fe2000001005b */
[----:B------:R-:W-:Y:S01]  /*2430*/  FADD.FTZ R114, R112, R107 ;  /* 0x0000006b70727221 */ /* 0x000fe20000010000 */
[----:B------:R-:W-:Y:S01]  /*2440*/  FFMA.FTZ R112, R198, R81, R83 ;  /* 0x00000051c6707223 */ /* 0x000fe20000010053 */
[----:B------:R-:W-:Y:S02]  /*2450*/  FFMA.FTZ R80, R97, R96, R80 ;  /* 0x0000006061507223 */ /* 0x000fe40000010050 */
[----:B------:R-:W-:Y:S02]  /*2460*/  FADD.FTZ R83, R114, R109 ;  /* 0x0000006d72537221 */ /* 0x000fe40000010000 */
[----:B------:R-:W-:Y:S01]  /*2470*/  FFMA.FTZ R114, R101, R100, R80 ;  /* 0x0000006465727223 */ /* 0x000fe20000010050 */
[----:B------:R-:W-:Y:S01]  /*2480*/  FADD.FTZ R119, -R236, R119 ;  /* 0x00000077ec777221 */ /* 0x000fe20000010100 */
[----:B------:R-:W-:-:S02]  /*2490*/  FADD.FTZ R80, R83, R112 ;  /* 0x0000007053507221 */ /* 0x000fc40000010000 */
[----:B------:R-:W-:Y:S01]  /*24a0*/  FFMA.FTZ R91, R99, R98, R114 ;  /* 0x00000062635b7223 */ /* 0x000fe20000010072 */
[----:B------:R-:W-:Y:S02]  /*24b0*/  FMUL.FTZ R102, R192, R119 ;  /* 0x00000077c0667220 */ /* 0x000fe40000410000 */
[----:B------:R-:W0:Y:S02]  /*24c0*/  SHFL.DOWN PT, R83, R80, 0x10, 0x1f ;  /* 0x0a001f0050537f89 */ /* 0x000e2400000e0000 */
[C---:B------:R-:W-:Y:S01]  /*24d0*/  FFMA.FTZ R91, R102.reuse, R103, R91 ;  /* 0x00000067665b7223 */ /* 0x040fe2000001005b */
[----:B------:R-:W-:-:S03]  /*24e0*/  FFMA.FTZ R18, R102, R113, R18 ;  /* 0x0000007166127223 */ /* 0x000fc60000010012 */
[----:B------:R-:W-:Y:S01]  /*24f0*/  FFMA.FTZ R91, R104, R105, R91 ;  /* 0x00000069685b7223 */ /* 0x000fe2000001005b */
[----:B------:R-:W-:Y:S01]  /*2500*/  FADD.FTZ R15, R113, R15 ;  /* 0x0000000f710f7221 */ /* 0x000fe20000010000 */
[----:B------:R-:W-:Y:S02]  /*2510*/  FADD.FTZ R113, -R236, R127 ;  /* 0x0000007fec717221 */ /* 0x000fe40000010100 */
[----:B------:R-:W-:Y:S02]  /*2520*/  FFMA.FTZ R114, R106, R107, R91 ;  /* 0x0000006b6a727223 */ /* 0x000fe4000001005b */
[----:B------:R-:W-:Y:S02]  /*2530*/  FMUL.FTZ R113, R192, R113 ;  /* 0x00000071c0717220 */ /* 0x000fe40000410000 */
[----:B------:R-:W-:-:S04]  /*2540*/  FFMA.FTZ R114, R111, R109, R114 ;  /* 0x0000006d6f727223 */ /* 0x000fc80000010072 */
[----:B------:R-:W-:Y:S01]  /*2550*/  FFMA.FTZ R114, R113, R112, R114 ;  /* 0x0000007071727223 */ /* 0x000fe20000010072 */
[----:B0-----:R-:W-:-:S04]  /*2560*/  FADD.FTZ R91, R80, R83 ;  /* 0x00000053505b7221 */ /* 0x001fc80000010000 */
[----:B------:R-:W0:Y:S04]  /*2570*/  SHFL.DOWN PT, R83, R114, 0x10, 0x1f ;  /* 0x0a001f0072537f89 */ /* 0x000e2800000e0000 */
[----:B------:R-:W2:Y:S01]  /*2580*/  SHFL.DOWN PT, R116, R91, 0x8, 0x1f ;  /* 0x09001f005b747f89 */ /* 0x000ea200000e0000 */
[----:B0-----:R-:W-:-:S05]  /*2590*/  FADD.FTZ R83, R114, R83 ;  /* 0x0000005372537221 */ /* 0x001fca0000010000 */
[----:B------:R-:W0:Y:S01]  /*25a0*/  SHFL.DOWN PT, R80, R83, 0x8, 0x1f ;  /* 0x09001f0053507f89 */ /* 0x000e2200000e0000 */
[----:B--2---:R-:W-:-:S05]  /*25b0*/  FADD.FTZ R116, R91, R116 ;  /* 0x000000745b747221 */ /* 0x004fca0000010000 */
[----:B------:R-:W2:Y:S01]  /*25c0*/  SHFL.DOWN PT, R117, R116, 0x4, 0x1f ;  /* 0x08801f0074757f89 */ /* 0x000ea200000e0000 */
[----:B0-----:R-:W-:-:S05]  /*25d0*/  FADD.FTZ R115, R83, R80 ;  /* 0x0000005053737221 */ /* 0x001fca0000010000 */
[----:B------:R-:W0:Y:S01]  /*25e0*/  SHFL.DOWN PT, R80, R115, 0x4, 0x1f ;  /* 0x08801f0073507f89 */ /* 0x000e2200000e0000 */
[----:B--2---:R-:W-:Y:S02]  /*25f0*/  FADD.FTZ R117, R116, R117 ;  /* 0x0000007574757221 */ /* 0x004fe40000010000 */
[----:B------:R-:W2:Y:S01]  /*2600*/  S2R R116, SR_TID.X ;  /* 0x0000000000747919 */ /* 0x000ea20000002100 */
[----:B0-----:R-:W-:Y:S02]  /*2610*/  FADD.FTZ R118, R115, R80 ;  /* 0x0000005073767221 */ /* 0x001fe40000010000 */
[----:B------:R-:W0:Y:S04]  /*2620*/  SHFL.DOWN PT, R80, R117, 0x2, 0x1f ;  /* 0x08401f0075507f89 */ /* 0x000e2800000e0000 */
[----:B------:R-:W3:Y:S01]  /*2630*/  SHFL.DOWN PT, R119, R118, 0x2, 0x1f ;  /* 0x08401f0076777f89 */ /* 0x000ee200000e0000 */
[----:B------:R-:W-:Y:S01]  /*2640*/  FADD.FTZ R0, R81, R0 ;  /* 0x0000000051007221 */ /* 0x000fe20000010000 */
[----:B------:R-:W-:Y:S01]  /*2650*/  FFMA.FTZ R20, R113, R81, R20 ;  /* 0x0000005171147223 */ /* 0x000fe20000010014 */
[----:B------:R-:W-:Y:S01]  /*2660*/  FFMA.FTZ R25, R101, R120, R25 ;  /* 0x0000007865197223 */ /* 0x000fe20000010019 */
[----:B------:R-:W-:Y:S01]  /*2670*/  FADD.FTZ R36, R120, R36 ;  /* 0x0000002478247221 */ /* 0x000fe20000010000 */
[----:B0-----:R-:W-:Y:S01]  /*2680*/  FADD.FTZ R114, R117, R80 ;  /* 0x0000005075727221 */ /* 0x001fe20000010000 */
[----:B---3--:R-:W-:-:S04]  /*2690*/  FADD.FTZ R119, R118, R119 ;  /* 0x0000007776777221 */ /* 0x008fc80000010000 */
[----:B------:R-:W0:Y:S04]  /*26a0*/  SHFL.DOWN PT, R81, R114, 0x1, 0x1f ;  /* 0x08201f0072517f89 */ /* 0x000e2800000e0000 */
[----:B------:R-:W3:Y:S01]  /*26b0*/  SHFL.DOWN PT, R120, R119, 0x1, 0x1f ;  /* 0x08201f0077787f89 */ /* 0x000ee200000e0000 */
[----:B--2---:R-:W-:Y:S01]  /*26c0*/  LOP3.LUT P2, RZ, R116, 0x1f, RZ, 0xc0, !PT ;  /* 0x0000001f74ff7812 */ /* 0x004fe2000784c0ff */
[----:B------:R-:W-:Y:S01]  /*26d0*/  BSSY.RECONVERGENT B0, `(.L_x_1156) ;  /* 0x000000e000007945 */ /* 0x000fe20003800200 */
[----:B------:R-:W-:Y:S01]  /*26e0*/  FFMA.FTZ R23, R102, R121, R23 ;  /* 0x0000007966177223 */ /* 0x000fe20000010017 */
[----:B------:R-:W-:Y:S01]  /*26f0*/  FADD.FTZ R34, R121, R34 ;  /* 0x0000002279227221 */ /* 0x000fe20000010000 */
[----:B0-----:R-:W-:Y:S01]  /*2700*/  FADD.FTZ R80, R114, R81 ;  /* 0x0000005172507221 */ /* 0x001fe20000010000 */
[----:B---3--:R-:W-:-:S08]  /*2710*/  FADD.FTZ R81, R119, R120 ;  /* 0x0000007877517221 */ /* 0x008fd00000010000 */
[----:B-1----:R-:W-:Y:S05]  /*2720*/  @P2 BRA `(.L_x_1157) ;  /* 0x0000000000202947 */ /* 0x002fea0003800000 */
        /* <DEDUP_REMOVED lines=8> */
.L_x_1157:
[----:B------:R-:W-:Y:S05]  /*27b0*/  BSYNC.RECONVERGENT B0 ;  /* 0x0000000000007941 */ /* 0x000fea0003800200 */
.L_x_1156:
[----:B------:R-:W1:Y:S08]  /*27c0*/  S2UR UR5, SR_CgaCtaId ;  /* 0x00000000000579c3 */ /* 0x000e700000008800 */
[----:B------:R-:W-:Y:S01]  /*27d0*/  BAR.SYNC.DEFER_BLOCKING 0x0 ;  /* 0x0000000000007b1d */ /* 0x000fe20000010000 */
[----:B------:R-:W-:Y:S01]  /*27e0*/  FADD.FTZ R10, R82, R10 ;  /* 0x0000000a520a7221 */ /* 0x000fe20000010000 */
[----:B------:R-:W-:Y:S01]  /*27f0*/  FFMA.FTZ R13, R111, R82, R13 ;  /* 0x000000526f0d7223 */ /* 0x000fe2000001000d */
[----:B------:R-:W-:Y:S01]  /*2800*/  FADD.FTZ R11, R90, R11 ;  /* 0x0000000b5a0b7221 */ /* 0x000fe20000010000 */
[----:B------:R-:W-:Y:S01]  /*2810*/  FFMA.FTZ R12, R113, R90, R12 ;  /* 0x0000005a710c7223 */ /* 0x000fe2000001000c */
[----:B------:R-:W-:Y:S01]  /*2820*/  UISETP.NE.U32.AND UP0, UPT, UR16, URZ, UPT ;  /* 0x000000ff1000728c */ /* 0x000fe2000bf05070 */
[----:B------:R-:W-:-:S02]  /*2830*/  UMOV UR4, 0x400 ;  /* 0x0000040000047882 */ /* 0x000fc40000000000 */
[----:B------:R-:W2:Y:S01]  /*2840*/  LDC.64 R90, c[0x0][0x380] ;  /* 0x0000e000ff5a7b82 */ /* 0x000ea20000000a00 */
[----:B------:R-:W-:Y:S02]  /*2850*/  UISETP.NE.AND.EX UP0, UPT, UR17, URZ, UPT, UP0 ;  /* 0x000000ff1100728c */ /* 0x000fe4000bf05300 */
[----:B-1----:R-:W-:-:S04]  /*2860*/  ULEA UR4, UR5, UR4, 0x18 ;  /* 0x0000000405047291 */ /* 0x002fc8000f8ec0ff */
[----:B------:R-:W-:Y:S02]  /*2870*/  UIADD3 UR5, UPT, UPT, UR4, 0x6040, URZ ;  /* 0x0000604004057890 */ /* 0x000fe4000fffe0ff */
[----:B------:R-:W-:Y:S01]  /*2880*/  @!UP1 UIADD3 UR5, UPT, UPT, UR4, 0x6000, URZ ;  /* 0x0000600004059890 */ /* 0x000fe2000fffe0ff */
[----:B--2---:R-:W-:-:S04]  /*2890*/  IADD3 R186, PT, PT, R186, R90, RZ ;  /* 0x0000005ababa7210 */ /* 0x004fc80007ffe0ff */
[----:B------:R-:W-:-:S04]  /*28a0*/  ISETP.GE.AND P4, PT, R186, R91, PT ;  /* 0x0000005bba00720c */ /* 0x000fc80003f86270 */
[----:B0-----:R-:W0:Y:S01]  /*28b0*/  LDS.128 R80, [UR5] ;  /* 0x00000005ff507984 */ /* 0x001e220008000c00 */
        /* <DEDUP_REMOVED lines=9> */
[----:B0-----:R-:W-:Y:S01]  /*2950*/  FADD.FTZ R91, R91, R80 ;  /* 0x000000505b5b7221 */ /* 0x001fe20000010000 */
[----:B------:R-:W-:-:S03]  /*2960*/  FADD.FTZ R90, R90, R81 ;  /* 0x000000515a5a7221 */ /* 0x000fc60000010000 */
        /* <DEDUP_REMOVED lines=9> */
[----:B------:R-:W0:Y:S02]  /*2a00*/  LDS.128 R80, [UR5] ;  /* 0x00000005ff507984 */ /* 0x000e240008000c00 */
[----:B0-----:R-:W-:Y:S01]  /*2a10*/  FADD.FTZ R91, R91, R80 ;  /* 0x000000505b5b7221 */ /* 0x001fe20000010000 */
[----:B------:R-:W-:-:S03]  /*2a20*/  FADD.FTZ R90, R90, R81 ;  /* 0x000000515a5a7221 */ /* 0x000fc60000010000 */
[----:B------:R-:W-:Y:S01]  /*2a30*/  FADD.FTZ R82, R82, R91 ;  /* 0x0000005b52527221 */ /* 0x000fe20000010000 */
[----:B------:R-:W-:-:S03]  /*2a40*/  FADD.FTZ R83, R83, R90 ;  /* 0x0000005a53537221 */ /* 0x000fc60000010000 */
[----:B------:R-:W-:Y:S01]  /*2a50*/  FMUL.FTZ R82, R82, UR15 ;  /* 0x0000000f52527c20 */ /* 0x000fe20008410000 */
[----:B------:R-:W-:-:S04]  /*2a60*/  FMUL.FTZ R114, R83, UR15 ;  /* 0x0000000f53727c20 */ /* 0x000fc80008410000 */
[----:B------:R-:W-:Y:S01]  /*2a70*/  FSEL R115, R82, RZ, !P3 ;  /* 0x000000ff52737208 */ /* 0x000fe20005800000 */
[----:B------:R-:W-:Y:S06]  /*2a80*/  BRA.U UP0, `(.L_x_1158) ;  /* 0x0000000d00947547 */ /* 0x000fec000b800000 */
        /* <DEDUP_REMOVED lines=24> */
[----:B-----5:R-:W-:Y:S01]  /*2c10*/  ISETP.GE.U32.AND P2, PT, R88, RZ, PT ;  /* 0x000000ff5800720c */ /* 0x020fe20003f46070 */
        /* <DEDUP_REMOVED lines=8> */
[C---:B------:R-:W-:Y:S01]  /*2ca0*/  LOP3.LUT P3, RZ, R89.reuse, 0xff0000, RZ, 0xc0, !PT ;  /* 0x00ff000059ff7812 */ /* 0x040fe2000786c0ff */
[C---:B------:R-:W-:Y:S01]  /*2cb0*/  FMUL.FTZ R219, R192.reuse, R219 ;  /* 0x000000dbc0db7220 */ /* 0x040fe20000410000 */
[C---:B------:R-:W-:Y:S01]  /*2cc0*/  LOP3.LUT P5, RZ, R89.reuse, 0xff, RZ, 0xc0, !PT ;  /* 0x000000ff59ff7812 */ /* 0x040fe200078ac0ff */
[C---:B------:R-:W-:Y:S01]  /*2cd0*/  FMUL.FTZ R225, R192.reuse, R225 ;  /* 0x000000e1c0e17220 */ /* 0x040fe20000410000 */
[C---:B------:R-:W-:Y:S01]  /*2ce0*/  LOP3.LUT P6, RZ, R89.reuse, 0xff00, RZ, 0xc0, !PT ;  /* 0x0000ff0059ff7812 */ /* 0x040fe200078cc0ff */
[C---:B------:R-:W-:Y:S01]  /*2cf0*/  FMUL.FTZ R223, R192.reuse, R223 ;  /* 0x000000dfc0df7220 */ /* 0x040fe20000410000 */
[----:B------:R-:W-:Y:S01]  /*2d00*/  ISETP.GE.U32.AND.EX P2, PT, R89, 0x1000000, PT, P2 ;  /* 0x010000005900780c */ /* 0x000fe20003f46120 */
[----:B------:R-:W-:Y:S01]  /*2d10*/  FMUL.FTZ R217, R192, R217 ;  /* 0x000000d9c0d97220 */ /* 0x000fe20000410000 */
[----:B------:R-:W-:Y:S01]  /*2d20*/  FSEL R80, R221, RZ, P3 ;  /* 0x000000ffdd507208 */ /* 0x000fe20001800000 */
        /* <DEDUP_REMOVED lines=18> */
[----:B------:R-:W-:Y:S01]  /*2e50*/  F2FP.BF16.F32.PACK_AB R80, R223, R80 ;  /* 0x00000050df50723e */ /* 0x000fe200000010ff */
[----:B------:R-:W-:Y:S06]  /*2e60*/  BRA `(.L_x_1161) ;  /* 0x0000001c007c7947 */ /* 0x000fec0003800000 */
.L_x_1160:
        /* <DEDUP_REMOVED lines=10> */
[----:B------:R-:W-:Y:S01]  /*2f10*/  FADD.FTZ R227, R227, -R226 ;  /* 0x800000e2e3e37221 */ /* 0x000fe20000010000 */
[----:B------:R-:W-:Y:S01]  /*2f20*/  LOP3.LUT P6, RZ, R89, 0xff0000, RZ, 0xc0, !PT ;  /* 0x00ff000059ff7812 */ /* 0x000fe200078cc0ff */
[----:B------:R-:W-:Y:S01]  /*2f30*/  FMUL.FTZ R72, R70, UR6 ;  /* 0x0000000646487c20 */ /* 0x000fe20008410000 */
[----:B------:R-:W-:Y:S01]  /*2f40*/  FMUL.FTZ R73, R71, UR6 ;  /* 0x0000000647497c20 */ /* 0x000fe20008410000 */
[----:B------:R-:W-:Y:S01]  /*2f50*/  ISETP.GE.U32.AND.EX P2, PT, R89, 0x1000000, PT, P2 ;  /* 0x010000005900780c */ /* 0x000fe20003f46120 */
[C---:B------:R-:W-:Y:S01]  /*2f60*/  FMUL.FTZ R68, R192.reuse, R69 ;  /* 0x00000045c0447220 */ /* 0x040fe20000410000 */
[----:B------:R-:W-:Y:S01]  /*2f70*/  FMUL.FTZ R69, R192, R227 ;  /* 0x000000e3c0457220 */ /* 0x000fe20000410000 */
[----:B------:R-:W-:Y:S01]  /*2f80*/  FSEL R83, R72, RZ, P6 ;  /* 0x000000ff48537208 */ /* 0x000fe20003000000 */
[-CC-:B------:R-:W-:Y:S01]  /*2f90*/  FFMA.FTZ R225, R225, R114.reuse, R115.reuse ;  /* 0x00000072e1e17223 */ /* 0x180fe20000010073 */
[----:B------:R-:W-:Y:S01]  /*2fa0*/  FSEL R74, R73, RZ, P2 ;  /* 0x000000ff494a7208 */ /* 0x000fe20001000000 */
[----:B------:R-:W-:Y:S01]  /*2fb0*/  FMUL.FTZ R72, R68, UR6 ;  /* 0x0000000644487c20 */ /* 0x000fe20008410000 */
[----:B------:R-:W-:Y:S01]  /*2fc0*/  FMUL.FTZ R73, R69, UR6 ;  /* 0x0000000645497c20 */ /* 0x000fe20008410000 */
[----:B------:R-:W-:Y:S01]  /*2fd0*/  LOP3.LUT P3, RZ, R89, 0xff, RZ, 0xc0, !PT ;  /* 0x000000ff59ff7812 */ /* 0x000fe2000786c0ff */
[-CC-:B------:R-:W-:Y:S01]  /*2fe0*/  FFMA.FTZ R223, R223, R114.reuse, R115.reuse ;  /* 0x00000072dfdf7223 */ /* 0x180fe20000010073 */
[----:B------:R-:W-:Y:S01]  /*2ff0*/  LOP3.LUT P2, RZ, R89, 0xff00, RZ, 0xc0, !PT ;  /* 0x0000ff0059ff7812 */ /* 0x000fe2000784c0ff */
[-CC-:B------:R-:W-:Y:S01]  /*3000*/  FFMA.FTZ R219, R219, R114.reuse, R115.reuse ;  /* 0x00000072dbdb7223 */ /* 0x180fe20000010073 */
[----:B------:R-:W-:Y:S01]  /*3010*/  FFMA.FTZ R92, R92, R114, R115 ;  /* 0x000000725c5c7223 */ /* 0x000fe20000010073 */
[----:B------:R-:W-:Y:S01]  /*3020*/  FSEL R72, R72, RZ, P3 ;  /* 0x000000ff48487208 */ /* 0x000fe20001800000 */
[----:B------:R-:W-:Y:S01]  /*3030*/  FADD.FTZ R225, R224, -R225 ;  /* 0x800000e1e0e17221 */ /* 0x000fe20000010000 */
[----:B------:R-:W-:Y:S01]  /*3040*/  FSEL R73, R73, RZ, P2 ;  /* 0x000000ff49497208 */ /* 0x000fe20001000000 */
[----:B------:R-:W-:Y:S01]  /*3050*/  FADD.FTZ R223, R222, -R223 ;  /* 0x800000dfdedf7221 */ /* 0x000fe20000010000 */
[----:B------:R-:W-:Y:S01]  /*3060*/  FADD.FTZ R219, R218, -R219 ;  /* 0x800000dbdadb7221 */ /* 0x000fe20000010000 */
[----:B------:R-:W-:Y:S01]  /*3070*/  FADD.FTZ R217, R217, -R92 ;  /* 0x8000005cd9d97221 */ /* 0x000fe20000010000 */
[----:B------:R-:W-:Y:S01]  /*3080*/  F2FP.BF16.F32.PACK_AB R83, R74, R83 ;  /* 0x000000534a53723e */ /* 0x000fe200000010ff */
[C---:B------:R-:W-:Y:S01]  /*3090*/  FMUL.FTZ R75, R192.reuse, R225 ;  /* 0x000000e1c04b7220 */ /* 0x040fe20000410000 */
[----:B------:R-:W-:Y:S01]  /*30a0*/  F2FP.BF16.F32.PACK_AB R82, R73, R72 ;  /* 0x000000484952723e */ /* 0x000fe200000010ff */
[C---:B------:R-:W-:Y:S01]  /*30b0*/  FMUL.FTZ R72, R192.reuse, R217 ;  /* 0x000000d9c0487220 */ /* 0x040fe20000410000 */
[C---:B------:R-:W-:Y:S01]  /*30c0*/  FMUL.FTZ R74, R192.reuse, R219 ;  /* 0x000000dbc04a7220 */ /* 0x040fe20000410000 */
[----:B------:R-:W-:Y:S01]  /*30d0*/  FMUL.FTZ R73, R192, R223 ;  /* 0x000000dfc0497220 */ /* 0x000fe20000410000 */
[C---:B------:R-:W-:Y:S01]  /*30e0*/  LOP3.LUT P5, RZ, R88.reuse, 0xff, RZ, 0xc0, !PT ;  /* 0x000000ff58ff7812 */ /* 0x040fe200078ac0ff */
[----:B------:R-:W-:Y:S01]  /*30f0*/  FMUL.FTZ R89, R75, UR6 ;  /* 0x000000064b597c20 */ /* 0x000fe20008410000 */
[----:B------:R-:W-:Y:S01]  /*3100*/  LOP3.LUT P6, RZ, R88, 0xff00, RZ, 0xc0, !PT ;  /* 0x0000ff0058ff7812 */ /* 0x000fe200078cc0ff */
[----:B------:R-:W-:Y:S01]  /*3110*/  FMUL.FTZ R80, R72, UR6 ;  /* 0x0000000648507c20 */ /* 0x000fe20008410000 */
[C---:B------:R-:W-:Y:S01]  /*3120*/  LOP3.LUT P3, RZ, R88.reuse, 0xff0000, RZ, 0xc0, !PT ;  /* 0x00ff000058ff7812 */ /* 0x040fe2000786c0ff */
[----:B------:R-:W-:Y:S01]  /*3130*/  FMUL.FTZ R81, R73, UR6 ;  /* 0x0000000649517c20 */ /* 0x000fe20008410000 */
[----:B------:R-:W-:Y:S01]  /*3140*/  LOP3.LUT P2, RZ, R88, 0xff000000, RZ, 0xc0, !PT ;  /* 0xff00000058ff7812 */ /* 0x000fe2000784c0ff */
[----:B------:R-:W-:Y:S01]  /*3150*/  FMUL.FTZ R88, R74, UR6 ;  /* 0x000000064a587c20 */ /* 0x000fe20008410000 */
[----:B------:R-:W-:-:S02]  /*3160*/  FSEL R80, R80, RZ, P5 ;  /* 0x000000ff50507208 */ /* 0x000fc40002800000 */
[----:B------:R-:W-:Y:S02]  /*3170*/  FSEL R91, R89, RZ, P2 ;  /* 0x000000ff595b7208 */ /* 0x000fe40001000000 */
[----:B------:R-:W-:Y:S02]  /*3180*/  FSEL R88, R88, RZ, P3 ;  /* 0x000000ff58587208 */ /* 0x000fe40001800000 */
[----:B------:R-:W-:Y:S02]  /*3190*/  FSEL R89, R81, RZ, P6 ;  /* 0x000000ff51597208 */ /* 0x000fe40003000000 */
[----:B------:R-:W-:Y:S02]  /*31a0*/  F2FP.BF16.F32.PACK_AB R81, R91, R88 ;  /* 0x000000585b51723e */ /* 0x000fe400000010ff */
[----:B------:R-:W-:Y:S01]  /*31b0*/  F2FP.BF16.F32.PACK_AB R80, R89, R80 ;  /* 0x000000505950723e */ /* 0x000fe200000010ff */
[----:B------:R-:W-:Y:S06]  /*31c0*/  BRA `(.L_x_1161) ;  /* 0x0000001800a47947 */ /* 0x000fec0003800000 */
.L_x_1159:
        /* <DEDUP_REMOVED lines=13> */
[C---:B-----5:R-:W-:Y:S01]  /*32a0*/  FFMA.FTZ R80, R192.reuse, R83, R64 ;  /* 0x00000053c0507223 */ /* 0x060fe20000010040 */
[C---:B------:R-:W-:Y:S01]  /*32b0*/  FFMA.FTZ R81, R192.reuse, R81, R67 ;  /* 0x00000051c0517223 */ /* 0x040fe20000010043 */
[----:B------:R-:W-:Y:S01]  /*32c0*/  FFMA.FTZ R82, R192, R221, R66 ;  /* 0x000000ddc0527223 */ /* 0x000fe20000010042 */
[----:B------:R-:W-:Y:S01]  /*32d0*/  ISETP.GE.U32.AND P2, PT, R88, RZ, PT ;  /* 0x000000ff5800720c */ /* 0x000fe20003f46070 */
[----:B------:R-:W-:Y:S01]  /*32e0*/  FMUL.FTZ R80, R80, UR6 ;  /* 0x0000000650507c20 */ /* 0x000fe20008410000 */
[----:B------:R-:W-:Y:S01]  /*32f0*/  FMUL.FTZ R83, R81, UR6 ;  /* 0x0000000651537c20 */ /* 0x000fe20008410000 */
[----:B------:R-:W-:Y:S01]  /*3300*/  FFMA.FTZ R81, R192, R226, R65 ;  /* 0x000000e2c0517223 */ /* 0x000fe20000010041 */
[----:B------:R-:W-:Y:S01]  /*3310*/  FMUL.FTZ R82, R82, UR6 ;  /* 0x0000000652527c20 */ /* 0x000fe20008410000 */
[----:B------:R-:W-:Y:S01]  /*3320*/  LOP3.LUT P3, RZ, R89, 0xff0000, RZ, 0xc0, !PT ;  /* 0x00ff000059ff7812 */ /* 0x000fe2000786c0ff */
[-CC-:B------:R-:W-:Y:S01]  /*3330*/  FFMA.FTZ R225, R225, R114.reuse, R115.reuse ;  /* 0x00000072e1e17223 */ /* 0x180fe20000010073 */
[----:B------:R-:W-:Y:S01]  /*3340*/  ISETP.GE.U32.AND.EX P2, PT, R89, 0x1000000, PT, P2 ;  /* 0x010000005900780c */ /* 0x000fe20003f46120 */
        /* <DEDUP_REMOVED lines=10> */
[----:B------:R-:W-:Y:S01]  /*33f0*/  FSEL R80, R80, RZ, P6 ;  /* 0x000000ff50507208 */ /* 0x000fe20003000000 */
[----:B------:R-:W-:Y:S01]  /*3400*/  FADD.FTZ R219, R218, -R219 ;  /* 0x800000dbdadb7221 */ /* 0x000fe20000010000 */
[----:B------:R-:W-:Y:S01]  /*3410*/  FSEL R81, R81, RZ, P5 ;  /* 0x000000ff51517208 */ /* 0x000fe20002800000 */
[----:B------:R-:W-:Y:S01]  /*3420*/  FADD.FTZ R217, R217, -R92 ;  /* 0x8000005cd9d97221 */ /* 0x000fe20000010000 */
[----:B------:R-:W-:Y:S01]  /*3430*/  F2FP.BF16.F32.PACK_AB R83, R83, R82 ;  /* 0x000000525353723e */ /* 0x000fe200000010ff */
[----:B------:R-:W-:Y:S01]  /*3440*/  FFMA.FTZ R89, R192, R224, R63 ;  /* 0x000000e0c0597223 */ /* 0x000fe2000001003f */
[----:B------:R-:W-:-:S02]  /*3450*/  LOP3.LUT P2, RZ, R88, 0xff0000, RZ, 0xc0, !PT ;  /* 0x00ff000058ff7812 */ /* 0x000fc4000784c0ff */
[C---:B------:R-:W-:Y:S01]  /*3460*/  LOP3.LUT P3, RZ, R88.reuse, 0xff000000, RZ, 0xc0, !PT ;  /* 0xff00000058ff7812 */ /* 0x040fe2000786c0ff */
[----:B------:R-:W-:Y:S01]  /*3470*/  FMUL.FTZ R89, R89, UR6 ;  /* 0x0000000659597c20 */ /* 0x000fe20008410000 */
[C---:B------:R-:W-:Y:S02]  /*3480*/  LOP3.LUT P6, RZ, R88.reuse, 0xff00, RZ, 0xc0, !PT ;  /* 0x0000ff0058ff7812 */ /* 0x040fe400078cc0ff */
[----:B------:R-:W-:Y:S01]  /*3490*/  LOP3.LUT P5, RZ, R88, 0xff, RZ, 0xc0, !PT ;  /* 0x000000ff58ff7812 */ /* 0x000fe200078ac0ff */
[C---:B------:R-:W-:Y:S01]  /*34a0*/  FFMA.FTZ R88, R192.reuse, R219, R62 ;  /* 0x000000dbc0587223 */ /* 0x040fe2000001003e */
[----:B------:R-:W-:Y:S01]  /*34b0*/  F2FP.BF16.F32.PACK_AB R82, R81, R80 ;  /* 0x000000505152723e */ /* 0x000fe200000010ff */
[C---:B------:R-:W-:Y:S01]  /*34c0*/  FFMA.FTZ R81, R192.reuse, R222, R61 ;  /* 0x000000dec0517223 */ /* 0x040fe2000001003d */
[----:B------:R-:W-:Y:S01]  /*34d0*/  FFMA.FTZ R80, R192, R217, R60 ;  /* 0x000000d9c0507223 */ /* 0x000fe2000001003c */
[----:B------:R-:W-:Y:S01]  /*34e0*/  FMUL.FTZ R88, R88, UR6 ;  /* 0x0000000658587c20 */ /* 0x000fe20008410000 */
[----:B------:R-:W-:Y:S01]  /*34f0*/  FSEL R91, R89, RZ, P3 ;  /* 0x000000ff595b7208 */ /* 0x000fe20001800000 */
[----:B------:R-:W-:Y:S01]  /*3500*/  FMUL.FTZ R81, R81, UR6 ;  /* 0x0000000651517c20 */ /* 0x000fe20008410000 */
[----:B------:R-:W-:-:S02]  /*3510*/  FMUL.FTZ R80, R80, UR6 ;  /* 0x0000000650507c20 */ /* 0x000fc40008410000 */
[----:B------:R-:W-:Y:S02]  /*3520*/  FSEL R88, R88, RZ, P2 ;  /* 0x000000ff58587208 */ /* 0x000fe40001000000 */
[----:B------:R-:W-:Y:S02]  /*3530*/  FSEL R89, R81, RZ, P6 ;  /* 0x000000ff51597208 */ /* 0x000fe40003000000 */
[----:B------:R-:W-:Y:S02]  /*3540*/  FSEL R80, R80, RZ, P5 ;  /* 0x000000ff50507208 */ /* 0x000fe40002800000 */
[----:B------:R-:W-:Y:S02]  /*3550*/  F2FP.BF16.F32.PACK_AB R81, R91, R88 ;  /* 0x000000585b51723e */ /* 0x000fe400000010ff */
[----:B------:R-:W-:Y:S01]  /*3560*/  F2FP.BF16.F32.PACK_AB R80, R89, R80 ;  /* 0x000000505950723e */ /* 0x000fe200000010ff */
[----:B------:R-:W-:Y:S06]  /*3570*/  BRA `(.L_x_1161) ;  /* 0x0000001400b87947 */ /* 0x000fec0003800000 */
.L_x_1162:
        /* <DEDUP_REMOVED lines=8> */
[C---:B------:R-:W-:Y:S01]  /*3600*/  FFMA.FTZ R70, R192.reuse, R221, R66 ;  /* 0x000000ddc0467223 */ /* 0x040fe20000010042 */
[----:B------:R-:W-:Y:S01]  /*3610*/  FFMA.FTZ R71, R192, R229, R67 ;  /* 0x000000e5c0477223 */ /* 0x000fe20000010043 */
[----:B------:R-:W-:Y:S01]  /*3620*/  FADD.FTZ R226, R227, -R226 ;  /* 0x800000e2e3e27221 */ /* 0x000fe20000010000 */
[----:B------:R-:W-:Y:S01]  /*3630*/  LOP3.LUT P6, RZ, R89, 0xff0000, RZ, 0xc0, !PT ;  /* 0x00ff000059ff7812 */ /* 0x000fe200078cc0ff */
[----:B------:R-:W-:Y:S01]  /*3640*/  FMUL.FTZ R72, R70, UR6 ;  /* 0x0000000646487c20 */ /* 0x000fe20008410000 */
[----:B------:R-:W-:Y:S01]  /*3650*/  FMUL.FTZ R73, R71, UR6 ;  /* 0x0000000647497c20 */ /* 0x000fe20008410000 */
[----:B------:R-:W-:Y:S01]  /*3660*/  ISETP.GE.U32.AND.EX P2, PT, R89, 0x1000000, PT, P2 ;  /* 0x010000005900780c */ /* 0x000fe20003f46120 */
[C---:B------:R-:W-:Y:S01]  /*3670*/  FFMA.FTZ R68, R192.reuse, R69, R64 ;  /* 0x00000045c0447223 */ /* 0x040fe20000010040 */
[----:B------:R-:W-:Y:S01]  /*3680*/  FFMA.FTZ R69, R192, R226, R65 ;  /* 0x000000e2c0457223 */ /* 0x000fe20000010041 */
        /* <DEDUP_REMOVED lines=17> */
[C---:B------:R-:W-:Y:S01]  /*37a0*/  FFMA.FTZ R75, R192.reuse, R224, R63 ;  /* 0x000000e0c04b7223 */ /* 0x040fe2000001003f */
[----:B------:R-:W-:Y:S01]  /*37b0*/  F2FP.BF16.F32.PACK_AB R82, R73, R72 ;  /* 0x000000484952723e */ /* 0x000fe200000010ff */
[C---:B------:R-:W-:Y:S01]  /*37c0*/  FFMA.FTZ R72, R192.reuse, R217, R60 ;  /* 0x000000d9c0487223 */ /* 0x040fe2000001003c */
[C---:B------:R-:W-:Y:S01]  /*37d0*/  FFMA.FTZ R74, R192.reuse, R219, R62 ;  /* 0x000000dbc04a7223 */ /* 0x040fe2000001003e */
[----:B------:R-:W-:Y:S01]  /*37e0*/  FFMA.FTZ R73, R192, R222, R61 ;  /* 0x000000dec0497223 */ /* 0x000fe2000001003d */
        /* <DEDUP_REMOVED lines=15> */
.L_x_1158:
        /* <DEDUP_REMOVED lines=16> */
[C---:B------:R-:W-:Y:S01]  /*39e0*/  FMUL.FTZ R229, R192.reuse, R229 ;  /* 0x000000e5c0e57220 */ /* 0x040fe20000410000 */
[C---:B------:R-:W-:Y:S01]  /*39f0*/  FMUL.FTZ R221, R192.reuse, R221 ;  /* 0x000000ddc0dd7220 */ /* 0x040fe20000410000 */
[----:B------:R-:W-:Y:S01]  /*3a00*/  LOP3.LUT P3, RZ, R89, 0xff0000, RZ, 0xc0, !PT ;  /* 0x00ff000059ff7812 */ /* 0x000fe2000786c0ff */
[----:B------:R-:W-:Y:S01]  /*3a10*/  FMUL.FTZ R81, R192, R81 ;  /* 0x00000051c0517220 */ /* 0x000fe20000410000 */
[----:B------:R-:W-:Y:S01]  /*3a20*/  FMUL.FTZ R229, R229, UR6 ;  /* 0x00000006e5e57c20 */ /* 0x000fe20008410000 */
[----:B------:R-:W-:Y:S01]  /*3a30*/  FMUL.FTZ R221, R221, UR6 ;  /* 0x00000006dddd7c20 */ /* 0x000fe20008410000 */
[----:B------:R-:W-:Y:S01]  /*3a40*/  ISETP.GE.U32.AND.EX P5, PT, R89, 0x1000000, PT, P2 ;  /* 0x010000005900780c */ /* 0x000fe20003fa6120 */
[----:B------:R-:W-:Y:S01]  /*3a50*/  FADD.FTZ R227, R227, -R226 ;  /* 0x800000e2e3e37221 */ /* 0x000fe20000010000 */
[-CC-:B------:R-:W-:Y:S01]  /*3a60*/  FFMA.FTZ R77, R225, R114.reuse, R115.reuse ;  /* 0x00000072e14d7223 */ /* 0x180fe20000010073 */
[----:B------:R-:W-:Y:S01]  /*3a70*/  ISETP.GE.U32.AND P2, PT, R156, RZ, PT ;  /* 0x000000ff9c00720c */ /* 0x000fe20003f46070 */
[-C--:B------:R-:W-:Y:S01]  /*3a80*/  FFMA.FTZ R79, R219, R114.reuse, R115 ;  /* 0x00000072db4f7223 */ /* 0x080fe20000010073 */
[----:B------:R-:W-:Y:S01]  /*3a90*/  LOP3.LUT P6, RZ, R157, 0xff0000, RZ, 0xc0, !PT ;  /* 0x00ff00009dff7812 */ /* 0x000fe200078cc0ff */
[----:B------:R-:W-:Y:S01]  /*3aa0*/  FMUL.FTZ R76, R81, UR6 ;  /* 0x00000006514c7c20 */ /* 0x000fe20008410000 */
[----:B------:R-:W-:Y:S01]  /*3ab0*/  FSEL R83, R229, RZ, P5 ;  /* 0x000000ffe5537208 */ /* 0x000fe20002800000 */
[----:B------:R-:W-:Y:S01]  /*3ac0*/  FMUL.FTZ R227, R192, R227 ;  /* 0x000000e3c0e37220 */ /* 0x000fe20000410000 */
[----:B------:R-:W-:Y:S01]  /*3ad0*/  FSEL R78, R221, RZ, P3 ;  /* 0x000000ffdd4e7208 */ /* 0x000fe20001800000 */
[----:B------:R-:W-:Y:S01]  /*3ae0*/  FADD.FTZ R77, R224, -R77 ;  /* 0x8000004de04d7221 */ /* 0x000fe20000010000 */
[----:B------:R-:W-:Y:S01]  /*3af0*/  LOP3.LUT P5, RZ, R89, 0xff, RZ, 0xc0, !PT ;  /* 0x000000ff59ff7812 */ /* 0x000fe200078ac0ff */
[----:B------:R-:W-:Y:S01]  /*3b00*/  FADD.FTZ R79, R218, -R79 ;  /* 0x8000004fda4f7221 */ /* 0x000fe20000010000 */
[----:B------:R-:W-:Y:S01]  /*3b10*/  LOP3.LUT P3, RZ, R157, 0xff, RZ, 0xc0, !PT ;  /* 0x000000ff9dff7812 */ /* 0x000fe2000786c0ff */
[-CC-:B------:R-:W-:Y:S01]  /*3b20*/  FFMA.FTZ R223, R223, R114.reuse, R115.reuse ;  /* 0x00000072dfdf7223 */ /* 0x180fe20000010073 */
[----:B------:R-:W-:Y:S01]  /*3b30*/  ISETP.GE.U32.AND.EX P2, PT, R157, 0x1000000, PT, P2 ;  /* 0x010000009d00780c */ /* 0x000fe20003f46120 */
[----:B------:R-:W-:Y:S01]  /*3b40*/  FFMA.FTZ R92, R92, R114, R115 ;  /* 0x000000725c5c7223 */ /* 0x000fe20000010073 */
[----:B------:R-:W-:Y:S01]  /*3b50*/  FSEL R90, R221, RZ, P6 ;  /* 0x000000ffdd5a7208 */ /* 0x000fe20003000000 */
[----:B------:R-:W-:Y:S01]  /*3b60*/  FMUL.FTZ R227, R227, UR6 ;  /* 0x00000006e3e37c20 */ /* 0x000fe20008410000 */
[----:B------:R-:W-:Y:S01]  /*3b70*/  LOP3.LUT P6, RZ, R89, 0xff00, RZ, 0xc0, !PT ;  /* 0x0000ff0059ff7812 */ /* 0x000fe200078cc0ff */
[----:B------:R-:W-:Y:S01]  /*3b80*/  FMUL.FTZ R79, R192, R79 ;  /* 0x0000004fc04f7220 */ /* 0x000fe20000410000 */
[----:B------:R-:W-:Y:S01]  /*3b90*/  FSEL R82, R76, RZ, P5 ;  /* 0x000000ff4c527208 */ /* 0x000fe20002800000 */
[----:B------:R-:W-:Y:S01]  /*3ba0*/  FADD.FTZ R223, R222, -R223 ;  /* 0x800000dfdedf7221 */ /* 0x000fe20000010000 */
[----:B------:R-:W-:Y:S01]  /*3bb0*/  FSEL R89, R76, RZ, P3 ;  /* 0x000000ff4c597208 */ /* 0x000fe20001800000 */
[----:B------:R-:W-:Y:S01]  /*3bc0*/  FMUL.FTZ R76, R192, R77 ;  /* 0x0000004dc04c7220 */ /* 0x000fe20000410000 */
[----:B------:R-:W-:Y:S01]  /*3bd0*/  FSEL R81, R229, RZ, P2 ;  /* 0x000000ffe5517208 */ /* 0x000fe20001000000 */
[----:B------:R-:W-:Y:S01]  /*3be0*/  FADD.FTZ R217, R217, -R92 ;  /* 0x8000005cd9d97221 */ /* 0x000fe20000010000 */
[----:B------:R-:W-:Y:S01]  /*3bf0*/  LOP3.LUT P2, RZ, R157, 0xff00, RZ, 0xc0, !PT ;  /* 0x0000ff009dff7812 */ /* 0x000fe2000784c0ff */
[----:B------:R-:W-:Y:S01]  /*3c00*/  FMUL.FTZ R76, R76, UR6 ;  /* 0x000000064c4c7c20 */ /* 0x000fe20008410000 */
[----:B------:R-:W-:Y:S01]  /*3c10*/  FSEL R91, R227, RZ, P6 ;  /* 0x000000ffe35b7208 */ /* 0x000fe20003000000 */
[----:B------:R-:W-:Y:S01]  /*3c20*/  FMUL.FTZ R80, R79, UR6 ;  /* 0x000000064f507c20 */ /* 0x000fe20008410000 */
[----:B------:R-:W-:Y:S01]  /*3c30*/  LOP3.LUT P6, RZ, R156, 0xff000000, RZ, 0xc0, !PT ;  /* 0xff0000009cff7812 */ /* 0x000fe200078cc0ff */
[C---:B------:R-:W-:Y:S01]  /*3c40*/  FMUL.FTZ R223, R192.reuse, R223 ;  /* 0x000000dfc0df7220 */ /* 0x040fe20000410000 */
[----:B------:R-:W-:Y:S01]  /*3c50*/  FSEL R110, R227, RZ, P2 ;  /* 0x000000ffe36e7208 */ /* 0x000fe20001000000 */
[----:B------:R-:W-:Y:S01]  /*3c60*/  FMUL.FTZ R217, R192, R217 ;  /* 0x000000d9c0d97220 */ /* 0x000fe20000410000 */
[----:B------:R-:W-:Y:S01]  /*3c70*/  LOP3.LUT P5, RZ, R88, 0xff0000, RZ, 0xc0, !PT ;  /* 0x00ff000058ff7812 */ /* 0x000fe200078ac0ff */
[----:B------:R-:W-:Y:S01]  /*3c80*/  FMUL.FTZ R223, R223, UR6 ;  /* 0x00000006dfdf7c20 */ /* 0x000fe20008410000 */
[----:B------:R-:W-:Y:S01]  /*3c90*/  LOP3.LUT P3, RZ, R156, 0xff0000, RZ, 0xc0, !PT ;  /* 0x00ff00009cff7812 */ /* 0x000fe2000786c0ff */
[----:B------:R-:W-:Y:S01]  /*3ca0*/  FMUL.FTZ R217, R217, UR6 ;  /* 0x00000006d9d97c20 */ /* 0x000fe20008410000 */
[----:B------:R-:W-:-:S02]  /*3cb0*/  LOP3.LUT P2, RZ, R88, 0xff000000, RZ, 0xc0, !PT ;  /* 0xff00000058ff7812 */ /* 0x000fc4000784c0ff */
[----:B------:R-:W-:Y:S02]  /*3cc0*/  FSEL R108, R76, RZ, P6 ;  /* 0x000000ff4c6c7208 */ /* 0x000fe40003000000 */
[----:B------:R-:W-:Y:S02]  /*3cd0*/  F2FP.BF16.F32.PACK_AB R79, R81, R90 ;  /* 0x0000005a514f723e */ /* 0x000fe400000010ff */
[C---:B------:R-:W-:Y:S02]  /*3ce0*/  FSEL R77, R80.reuse, RZ, P3 ;  /* 0x000000ff504d7208 */ /* 0x040fe40001800000 */
[----:B------:R-:W-:Y:S02]  /*3cf0*/  FSEL R81, R80, RZ, P5 ;  /* 0x000000ff50517208 */ /* 0x000fe40002800000 */
        /* <DEDUP_REMOVED lines=15> */
[----:B------:R-:W-:Y:S01]  /*3df0*/  F2FP.BF16.F32.PACK_AB R80, R91, R80 ;  /* 0x000000505b50723e */ /* 0x000fe200000010ff */
[----:B------:R-:W-:Y:S06]  /*3e00*/  BRA `(.L_x_1161) ;  /* 0x0000000c00947947 */ /* 0x000fec0003800000 */
.L_x_1164:
        /* <DEDUP_REMOVED lines=8> */
[C---:B------:R-:W-:Y:S01]  /*3e90*/  FMUL.FTZ R70, R192.reuse, R221 ;  /* 0x000000ddc0467220 */ /* 0x040fe20000410000 */
[----:B------:R-:W-:Y:S01]  /*3ea0*/  FMUL.FTZ R71, R192, R229 ;  /* 0x000000e5c0477220 */ /* 0x000fe20000410000 */
[----:B-----5:R-:W-:Y:S01]  /*3eb0*/  ISETP.GE.U32.AND P2, PT, R88, RZ, PT ;  /* 0x000000ff5800720c */ /* 0x020fe20003f46070 */
[-CC-:B------:R-:W-:Y:S01]  /*3ec0*/  FFMA.FTZ R73, R219, R114.reuse, R115.reuse ;  /* 0x00000072db497223 */ /* 0x180fe20000010073 */
[----:B------:R-:W-:Y:S01]  /*3ed0*/  ISETP.GE.U32.AND P3, PT, R156, RZ, PT ;  /* 0x000000ff9c00720c */ /* 0x000fe20003f66070 */
[-C--:B------:R-:W-:Y:S01]  /*3ee0*/  FFMA.FTZ R75, R225, R114.reuse, R115 ;  /* 0x00000072e14b7223 */ /* 0x080fe20000010073 */
[----:B------:R-:W-:Y:S01]  /*3ef0*/  FMUL.FTZ R72, R70, UR6 ;  /* 0x0000000646487c20 */ /* 0x000fe20008410000 */
[C---:B------:R-:W-:Y:S01]  /*3f00*/  FMUL.FTZ R68, R192.reuse, R69 ;  /* 0x00000045c0447220 */ /* 0x040fe20000410000 */
[----:B------:R-:W-:Y:S01]  /*3f10*/  FMUL.FTZ R74, R71, UR6 ;  /* 0x00000006474a7c20 */ /* 0x000fe20008410000 */
[----:B------:R-:W-:Y:S01]  /*3f20*/  LOP3.LUT P6, RZ, R89, 0xff0000, RZ, 0xc0, !PT ;  /* 0x00ff000059ff7812 */ /* 0x000fe200078cc0ff */
[----:B------:R-:W-:Y:S01]  /*3f30*/  FMUL.FTZ R69, R192, R227 ;  /* 0x000000e3c0457220 */ /* 0x000fe20000410000 */
[----:B------:R-:W-:Y:S01]  /*3f40*/  LOP3.LUT P5, RZ, R157, 0xff0000, RZ, 0xc0, !PT ;  /* 0x00ff00009dff7812 */ /* 0x000fe200078ac0ff */
[----:B------:R-:W-:Y:S01]  /*3f50*/  FADD.FTZ R73, R218, -R73 ;  /* 0x80000049da497221 */ /* 0x000fe20000010000 */
[----:B------:R-:W-:Y:S01]  /*3f60*/  ISETP.GE.U32.AND.EX P2, PT, R89, 0x1000000, PT, P2 ;  /* 0x010000005900780c */ /* 0x000fe20003f46120 */
[----:B------:R-:W-:Y:S01]  /*3f70*/  FADD.FTZ R75, R224, -R75 ;  /* 0x8000004be04b7221 */ /* 0x000fe20000010000 */
[----:B------:R-:W-:Y:S01]  /*3f80*/  ISETP.GE.U32.AND.EX P3, PT, R157, 0x1000000, PT, P3 ;  /* 0x010000009d00780c */ /* 0x000fe20003f66130 */
[----:B------:R-:W-:Y:S01]  /*3f90*/  FMUL.FTZ R76, R69, UR6 ;  /* 0x00000006454c7c20 */ /* 0x000fe20008410000 */
[----:B------:R-:W-:Y:S01]  /*3fa0*/  FSEL R83, R72, RZ, P6 ;  /* 0x000000ff48537208 */ /* 0x000fe20003000000 */
[----:B------:R-:W-:Y:S01]  /*3fb0*/  FMUL.FTZ R75, R192, R75 ;  /* 0x0000004bc04b7220 */ /* 0x000fe20000410000 */
[----:B------:R-:W-:Y:S01]  /*3fc0*/  FSEL R79, R72, RZ, P5 ;  /* 0x000000ff484f7208 */ /* 0x000fe20002800000 */
[----:B------:R-:W-:Y:S01]  /*3fd0*/  FMUL.FTZ R72, R68, UR6 ;  /* 0x0000000644487c20 */ /* 0x000fe20008410000 */
[C---:B------:R-:W-:Y:S01]  /*3fe0*/  FSEL R80, R74.reuse, RZ, P2 ;  /* 0x000000ff4a507208 */ /* 0x040fe20001000000 */
[-CC-:B------:R-:W-:Y:S01]  /*3ff0*/  FFMA.FTZ R223, R223, R114.reuse, R115.reuse ;  /* 0x00000072dfdf7223 */ /* 0x180fe20000010073 */
[----:B------:R-:W-:Y:S01]  /*4000*/  FSEL R90, R74, RZ, P3 ;  /* 0x000000ff4a5a7208 */ /* 0x000fe20001800000 */
[----:B------:R-:W-:Y:S01]  /*4010*/  FMUL.FTZ R74, R192, R73 ;  /* 0x00000049c04a7220 */ /* 0x000fe20000410000 */
[----:B------:R-:W-:Y:S01]  /*4020*/  LOP3.LUT P2, RZ, R89, 0xff00, RZ, 0xc0, !PT ;  /* 0x0000ff0059ff7812 */ /* 0x000fe2000784c0ff */
[----:B------:R-:W-:Y:S01]  /*4030*/  FFMA.FTZ R92, R92, R114, R115 ;  /* 0x000000725c5c7223 */ /* 0x000fe20000010073 */
[C---:B------:R-:W-:Y:S01]  /*4040*/  LOP3.LUT P3, RZ, R157.reuse, 0xff00, RZ, 0xc0, !PT ;  /* 0x0000ff009dff7812 */ /* 0x040fe2000786c0ff */
[----:B------:R-:W-:Y:S01]  /*4050*/  FMUL.FTZ R81, R74, UR6 ;  /* 0x000000064a517c20 */ /* 0x000fe20008410000 */
[----:B------:R-:W-:Y:S01]  /*4060*/  LOP3.LUT P5, RZ, R157, 0xff, RZ, 0xc0, !PT ;  /* 0x000000ff9dff7812 */ /* 0x000fe200078ac0ff */
[----:B------:R-:W-:Y:S01]  /*4070*/  FADD.FTZ R223, R222, -R223 ;  /* 0x800000dfdedf7221 */ /* 0x000fe20000010000 */
[----:B------:R-:W-:Y:S01]  /*4080*/  LOP3.LUT P6, RZ, R89, 0xff, RZ, 0xc0, !PT ;  /* 0x000000ff59ff7812 */ /* 0x000fe200078cc0ff */
[----:B------:R-:W-:Y:S01]  /*4090*/  FADD.FTZ R217, R217, -R92 ;  /* 0x8000005cd9d97221 */ /* 0x000fe20000010000 */
[----:B------:R-:W-:-:S02]  /*40a0*/  FSEL R89, R76, RZ, P2 ;  /* 0x000000ff4c597208 */ /* 0x000fc40001000000 */
[----:B------:R-:W-:Y:S01]  /*40b0*/  FSEL R73, R76, RZ, P3 ;  /* 0x000000ff4c497208 */ /* 0x000fe20001800000 */
[----:B------:R-:W-:Y:S01]  /*40c0*/  FMUL.FTZ R76, R75, UR6 ;  /* 0x000000064b4c7c20 */ /* 0x000fe20008410000 */
[----:B------:R-:W-:Y:S02]  /*40d0*/  FSEL R78, R72, RZ, P5 ;  /* 0x000000ff484e7208 */ /* 0x000fe40002800000 */
[C---:B------:R-:W-:Y:S02]  /*40e0*/  LOP3.LUT P5, RZ, R156.reuse, 0xff0000, RZ, 0xc0, !PT ;  /* 0x00ff00009cff7812 */ /* 0x040fe400078ac0ff */
[----:B------:R-:W-:Y:S02]  /*40f0*/  LOP3.LUT P2, RZ, R156, 0xff000000, RZ, 0xc0, !PT ;  /* 0xff0000009cff7812 */ /* 0x000fe4000784c0ff */
[----:B------:R-:W-:Y:S02]  /*4100*/  FSEL R82, R72, RZ, P6 ;  /* 0x000000ff48527208 */ /* 0x000fe40003000000 */
[----:B------:R-:W-:-:S02]  /*4110*/  FSEL R77, R81, RZ, P5 ;  /* 0x000000ff514d7208 */ /* 0x000fc40002800000 */
[----:B------:R-:W-:Y:S02]  /*4120*/  FSEL R72, R76, RZ, P2 ;  /* 0x000000ff4c487208 */ /* 0x000fe40001000000 */
[----:B------:R-:W-:Y:S01]  /*4130*/  F2FP.BF16.F32.PACK_AB R78, R73, R78 ;  /* 0x0000004e494e723e */ /* 0x000fe200000010ff */
[----:B------:R-:W-:Y:S01]  /*4140*/  FMUL.FTZ R73, R192, R223 ;  /* 0x000000dfc0497220 */ /* 0x000fe20000410000 */
[C---:B------:R-:W-:Y:S02]  /*4150*/  LOP3.LUT P6, RZ, R88.reuse, 0xff0000, RZ, 0xc0, !PT ;  /* 0x00ff000058ff7812 */ /* 0x040fe400078cc0ff */
[----:B------:R-:W-:Y:S02]  /*4160*/  LOP3.LUT P3, RZ, R88, 0xff000000, RZ, 0xc0, !PT ;  /* 0xff00000058ff7812 */ /* 0x000fe4000786c0ff */
[----:B------:R-:W-:Y:S01]  /*4170*/  F2FP.BF16.F32.PACK_AB R77, R72, R77 ;  /* 0x0000004d484d723e */ /* 0x000fe200000010ff */
[----:B------:R-:W-:Y:S01]  /*4180*/  FMUL.FTZ R72, R192, R217 ;  /* 0x000000d9c0487220 */ /* 0x000fe20000410000 */
[----:B------:R-:W-:-:S02]  /*4190*/  LOP3.LUT P5, RZ, R88, 0xff00, RZ, 0xc0, !PT ;  /* 0x0000ff0058ff7812 */ /* 0x000fc400078ac0ff */
[----:B------:R-:W-:Y:S02]  /*41a0*/  LOP3.LUT P2, RZ, R88, 0xff, RZ, 0xc0, !PT ;  /* 0x000000ff58ff7812 */ /* 0x000fe4000784c0ff */
[----:B------:R-:W-:Y:S01]  /*41b0*/  F2FP.BF16.F32.PACK_AB R83, R80, R83 ;  /* 0x000000535053723e */ /* 0x000fe200000010ff */
[----:B------:R-:W-:Y:S01]  /*41c0*/  FMUL.FTZ R80, R73, UR6 ;  /* 0x0000000649507c20 */ /* 0x000fe20008410000 */
[----:B------:R-:W-:Y:S02]  /*41d0*/  FSEL R81, R81, RZ, P6 ;  /* 0x000000ff51517208 */ /* 0x000fe40003000000 */
[----:B------:R-:W-:Y:S01]  /*41e0*/  FSEL R88, R76, RZ, P3 ;  /* 0x000000ff4c587208 */ /* 0x000fe20001800000 */
[----:B------:R-:W-:Y:S01]  /*41f0*/  FMUL.FTZ R76, R72, UR6 ;  /* 0x00000006484c7c20 */ /* 0x000fe20008410000 */
[C---:B------:R-:W-:Y:S02]  /*4200*/  LOP3.LUT P6, RZ, R156.reuse, 0xff00, RZ, 0xc0, !PT ;  /* 0x0000ff009cff7812 */ /* 0x040fe400078cc0ff */
[----:B------:R-:W-:-:S02]  /*4210*/  LOP3.LUT P3, RZ, R156, 0xff, RZ, 0xc0, !PT ;  /* 0x000000ff9cff7812 */ /* 0x000fc4000786c0ff */
        /* <DEDUP_REMOVED lines=10> */
.L_x_1163:
        /* <DEDUP_REMOVED lines=11> */
[----:B-----5:R-:W-:Y:S01]  /*4370*/  ISETP.GE.U32.AND P2, PT, R88, RZ, PT ;  /* 0x000000ff5800720c */ /* 0x020fe20003f46070 */
[----:B------:R-:W-:Y:S01]  /*4380*/  FADD.FTZ R79, R108, -R79 ;  /* 0x8000004f6c4f7221 */ /* 0x000fe20000010000 */
[C---:B------:R-:W-:Y:S01]  /*4390*/  FFMA.FTZ R229, R192.reuse, R229, R67 ;  /* 0x000000e5c0e57223 */ /* 0x040fe20000010043 */
[----:B------:R-:W-:Y:S01]  /*43a0*/  FFMA.FTZ R221, R192, R221, R66 ;  /* 0x000000ddc0dd7223 */ /* 0x000fe20000010042 */
[----:B------:R-:W-:Y:S01]  /*43b0*/  FADD.FTZ R226, R227, -R226 ;  /* 0x800000e2e3e27221 */ /* 0x000fe20000010000 */
[----:B------:R-:W-:Y:S01]  /*43c0*/  ISETP.GE.U32.AND.EX P5, PT, R89, 0x1000000, PT, P2 ;  /* 0x010000005900780c */ /* 0x000fe20003fa6120 */
[-CC-:B------:R-:W-:Y:S01]  /*43d0*/  FFMA.FTZ R225, R225, R114.reuse, R115.reuse ;  /* 0x00000072e1e17223 */ /* 0x180fe20000010073 */
[----:B------:R-:W-:Y:S01]  /*43e0*/  ISETP.GE.U32.AND P2, PT, R156, RZ, PT ;  /* 0x000000ff9c00720c */ /* 0x000fe20003f46070 */
[----:B------:R-:W-:Y:S01]  /*43f0*/  FFMA.FTZ R77, R219, R114, R115 ;  /* 0x00000072db4d7223 */ /* 0x000fe20000010073 */
[----:B------:R-:W-:Y:S01]  /*4400*/  FMUL.FTZ R229, R229, UR6 ;  /* 0x00000006e5e57c20 */ /* 0x000fe20008410000 */
[----:B------:R-:W-:Y:S01]  /*4410*/  FMUL.FTZ R221, R221, UR6 ;  /* 0x00000006dddd7c20 */ /* 0x000fe20008410000 */
[----:B------:R-:W-:Y:S01]  /*4420*/  LOP3.LUT P6, RZ, R157, 0xff0000, RZ, 0xc0, !PT ;  /* 0x00ff00009dff7812 */ /* 0x000fe200078cc0ff */
[C---:B------:R-:W-:Y:S01]  /*4430*/  FFMA.FTZ R79, R192.reuse, R79, R64 ;  /* 0x0000004fc04f7223 */ /* 0x040fe20000010040 */
[----:B------:R-:W-:Y:S01]  /*4440*/  FFMA.FTZ R226, R192, R226, R65 ;  /* 0x000000e2c0e27223 */ /* 0x000fe20000010041 */
[----:B------:R-:W-:Y:S01]  /*4450*/  FADD.FTZ R224, R224, -R225 ;  /* 0x800000e1e0e07221 */ /* 0x000fe20000010000 */
[----:B------:R-:W-:Y:S01]  /*4460*/  LOP3.LUT P3, RZ, R89, 0xff0000, RZ, 0xc0, !PT ;  /* 0x00ff000059ff7812 */ /* 0x000fe2000786c0ff */
[----:B------:R-:W-:Y:S01]  /*4470*/  FADD.FTZ R77, R218, -R77 ;  /* 0x8000004dda4d7221 */ /* 0x000fe20000010000 */
[----:B------:R-:W-:Y:S01]  /*4480*/  ISETP.GE.U32.AND.EX P2, PT, R157, 0x1000000, PT, P2 ;  /* 0x010000009d00780c */ /* 0x000fe20003f46120 */
[-CC-:B------:R-:W-:Y:S01]  /*4490*/  FFMA.FTZ R223, R223, R114.reuse, R115.reuse ;  /* 0x00000072dfdf7223 */ /* 0x180fe20000010073 */
[----:B------:R-:W-:Y:S01]  /*44a0*/  FFMA.FTZ R92, R92, R114, R115 ;  /* 0x000000725c5c7223 */ /* 0x000fe20000010073 */
[----:B------:R-:W-:Y:S01]  /*44b0*/  FSEL R83, R229, RZ, P5 ;  /* 0x000000ffe5537208 */ /* 0x000fe20002800000 */
[----:B------:R-:W-:Y:S01]  /*44c0*/  FMUL.FTZ R81, R79, UR6 ;  /* 0x000000064f517c20 */ /* 0x000fe20008410000 */
[----:B------:R-:W-:Y:S01]  /*44d0*/  FSEL R90, R221, RZ, P6 ;  /* 0x000000ffdd5a7208 */ /* 0x000fe20003000000 */
[----:B------:R-:W-:Y:S01]  /*44e0*/  FMUL.FTZ R226, R226, UR6 ;  /* 0x00000006e2e27c20 */ /* 0x000fe20008410000 */
[----:B------:R-:W-:Y:S01]  /*44f0*/  LOP3.LUT P5, RZ, R89, 0xff, RZ, 0xc0, !PT ;  /* 0x000000ff59ff7812 */ /* 0x000fe200078ac0ff */
[C---:B------:R-:W-:Y:S01]  /*4500*/  FFMA.FTZ R76, R192.reuse, R224, R63 ;  /* 0x000000e0c04c7223 */ /* 0x040fe2000001003f */
[----:B------:R-:W-:Y:S01]  /*4510*/  FSEL R78, R221, RZ, P3 ;  /* 0x000000ffdd4e7208 */ /* 0x000fe20001800000 */
[----:B------:R-:W-:Y:S01]  /*4520*/  FFMA.FTZ R77, R192, R77, R62 ;  /* 0x0000004dc04d7223 */ /* 0x000fe2000001003e */
[----:B------:R-:W-:Y:S01]  /*4530*/  LOP3.LUT P6, RZ, R89, 0xff00, RZ, 0xc0, !PT ;  /* 0x0000ff0059ff7812 */ /* 0x000fe200078cc0ff */
[----:B------:R-:W-:Y:S01]  /*4540*/  FADD.FTZ R223, R222, -R223 ;  /* 0x800000dfdedf7221 */ /* 0x000fe20000010000 */
[----:B------:R-:W-:Y:S01]  /*4550*/  FSEL R79, R229, RZ, P2 ;  /* 0x000000ffe54f7208 */ /* 0x000fe20001000000 */
[----:B------:R-:W-:Y:S01]  /*4560*/  FADD.FTZ R217, R217, -R92 ;  /* 0x8000005cd9d97221 */ /* 0x000fe20000010000 */
[C---:B------:R-:W-:Y:S01]  /*4570*/  LOP3.LUT P3, RZ, R157.reuse, 0xff, RZ, 0xc0, !PT ;  /* 0x000000ff9dff7812 */ /* 0x040fe2000786c0ff */
[----:B------:R-:W-:Y:S01]  /*4580*/  FMUL.FTZ R76, R76, UR6 ;  /* 0x000000064c4c7c20 */ /* 0x000fe20008410000 */
[----:B------:R-:W-:Y:S01]  /*4590*/  LOP3.LUT P2, RZ, R157, 0xff00, RZ, 0xc0, !PT ;  /* 0x0000ff009dff7812 */ /* 0x000fe2000784c0ff */
[----:B------:R-:W-:Y:S01]  /*45a0*/  FMUL.FTZ R80, R77, UR6 ;  /* 0x000000064d507c20 */ /* 0x000fe20008410000 */
[C---:B------:R-:W-:Y:S01]  /*45b0*/  FSEL R82, R81.reuse, RZ, P5 ;  /* 0x000000ff51527208 */ /* 0x040fe20002800000 */
[----:B------:R-:W-:Y:S01]  /*45c0*/  FFMA.FTZ R223, R192, R223, R61 ;  /* 0x000000dfc0df7223 */ /* 0x000fe2000001003d */
[----:B------:R-:W-:Y:S01]  /*45d0*/  FSEL R89, R226, RZ, P6 ;  /* 0x000000ffe2597208 */ /* 0x000fe20003000000 */
[----:B------:R-:W-:Y:S01]  /*45e0*/  FFMA.FTZ R217, R192, R217, R60 ;  /* 0x000000d9c0d97223 */ /* 0x000fe2000001003c */
        /* <DEDUP_REMOVED lines=8> */
[----:B------:R-:W-:Y:S02]  /*4670*/  F2FP.BF16.F32.PACK_AB R83, R83, R78 ;  /* 0x0000004e5353723e */ /* 0x000fe400000010ff */
[----:B------:R-:W-:Y:S02]  /*4680*/  FSEL R108, R76, RZ, P6 ;  /* 0x000000ff4c6c7208 */ /* 0x000fe40003000000 */
[----:B------:R-:W-:-:S02]  /*4690*/  F2FP.BF16.F32.PACK_AB R78, R110, R81 ;  /* 0x000000516e4e723e */ /* 0x000fc400000010ff */
[C---:B------:R-:W-:Y:S02]  /*46a0*/  FSEL R77, R80.reuse, RZ, P3 ;  /* 0x000000ff504d7208 */ /* 0x040fe40001800000 */
[----:B------:R-:W-:Y:S02]  /*46b0*/  FSEL R81, R80, RZ, P5 ;  /* 0x000000ff50517208 */ /* 0x000fe40002800000 */
[----:B------:R-:W-:Y:S02]  /*46c0*/  FSEL R76, R76, RZ, P2 ;  /* 0x000000ff4c4c7208 */ /* 0x000fe40001000000 */
[C---:B------:R-:W-:Y:S02]  /*46d0*/  LOP3.LUT P3, RZ, R88.reuse, 0xff00, RZ, 0xc0, !PT ;  /* 0x0000ff0058ff7812 */ /* 0x040fe4000786c0ff */
[----:B------:R-:W-:Y:S02]  /*46e0*/  LOP3.LUT P6, RZ, R88, 0xff, RZ, 0xc0, !PT ;  /* 0x000000ff58ff7812 */ /* 0x000fe400078cc0ff */
[----:B------:R-:W-:-:S02]  /*46f0*/  LOP3.LUT P5, RZ, R156, 0xff00, RZ, 0xc0, !PT ;  /* 0x0000ff009cff7812 */ /* 0x000fc400078ac0ff */
[----:B------:R-:W-:Y:S02]  /*4700*/  LOP3.LUT P2, RZ, R156, 0xff, RZ, 0xc0, !PT ;  /* 0x000000ff9cff7812 */ /* 0x000fe4000784c0ff */
[----:B------:R-:W-:Y:S02]  /*4710*/  F2FP.BF16.F32.PACK_AB R82, R89, R82 ;  /* 0x000000525952723e */ /* 0x000fe400000010ff */
[----:B------:R-:W-:Y:S02]  /*4720*/  F2FP.BF16.F32.PACK_AB R81, R76, R81 ;  /* 0x000000514c51723e */ /* 0x000fe400000010ff */
        /* <DEDUP_REMOVED lines=9> */
.L_x_1165:
        /* <DEDUP_REMOVED lines=8> */
[C---:B-----5:R-:W-:Y:S01]  /*4840*/  FFMA.FTZ R70, R192.reuse, R221, R66 ;  /* 0x000000ddc0467223 */ /* 0x060fe20000010042 */
[----:B------:R-:W-:Y:S01]  /*4850*/  FFMA.FTZ R71, R192, R229, R67 ;  /* 0x000000e5c0477223 */ /* 0x000fe20000010043 */
[----:B------:R-:W-:Y:S01]  /*4860*/  ISETP.GE.U32.AND P2, PT, R88, RZ, PT ;  /* 0x000000ff5800720c */ /* 0x000fe20003f46070 */
[-CC-:B------:R-:W-:Y:S01]  /*4870*/  FFMA.FTZ R73, R219, R114.reuse, R115.reuse ;  /* 0x00000072db497223 */ /* 0x180fe20000010073 */
[----:B------:R-:W-:Y:S01]  /*4880*/  ISETP.GE.U32.AND P3, PT, R156, RZ, PT ;  /* 0x000000ff9c00720c */ /* 0x000fe20003f66070 */
[----:B------:R-:W-:Y:S01]  /*4890*/  FFMA.FTZ R225, R225, R114, R115 ;  /* 0x00000072e1e17223 */ /* 0x000fe20000010073 */
[----:B------:R-:W-:Y:S01]  /*48a0*/  FMUL.FTZ R72, R70, UR6 ;  /* 0x0000000646487c20 */ /* 0x000fe20008410000 */
[C---:B------:R-:W-:Y:S01]  /*48b0*/  FFMA.FTZ R68, R192.reuse, R69, R64 ;  /* 0x00000045c0447223 */ /* 0x040fe20000010040 */
[----:B------:R-:W-:Y:S01]  /*48c0*/  FMUL.FTZ R74, R71, UR6 ;  /* 0x00000006474a7c20 */ /* 0x000fe20008410000 */
[----:B------:R-:W-:Y:S01]  /*48d0*/  LOP3.LUT P6, RZ, R89, 0xff0000, RZ, 0xc0, !PT ;  /* 0x00ff000059ff7812 */ /* 0x000fe200078cc0ff */
[----:B------:R-:W-:Y:S01]  /*48e0*/  FFMA.FTZ R69, R192, R226, R65 ;  /* 0x000000e2c0457223 */ /* 0x000fe20000010041 */
[----:B------:R-:W-:Y:S01]  /*48f0*/  LOP3.LUT P5, RZ, R157, 0xff0000, RZ, 0xc0, !PT ;  /* 0x00ff00009dff7812 */ /* 0x000fe200078ac0ff */
[----:B------:R-:W-:Y:S01]  /*4900*/  FADD.FTZ R73, R218, -R73 ;  /* 0x80000049da497221 */ /* 0x000fe20000010000 */
[----:B------:R-:W-:Y:S01]  /*4910*/  ISETP.GE.U32.AND.EX P2, PT, R89, 0x1000000, PT, P2 ;  /* 0x010000005900780c */ /* 0x000fe20003f46120 */
[----:B------:R-:W-:Y:S01]  /*4920*/  FADD.FTZ R224, R224, -R225 ;  /* 0x800000e1e0e07221 */ /* 0x000fe20000010000 */
[----:B------:R-:W-:Y:S01]  /*4930*/  ISETP.GE.U32.AND.EX P3, PT, R157, 0x1000000, PT, P3 ;  /* 0x010000009d00780c */ /* 0x000fe20003f66130 */
[----:B------:R-:W-:Y:S01]  /*4940*/  FMUL.FTZ R76, R69, UR6 ;  /* 0x00000006454c7c20 */ /* 0x000fe20008410000 */
[----:B------:R-:W-:Y:S01]  /*4950*/  FSEL R83, R72, RZ, P6 ;  /* 0x000000ff48537208 */ /* 0x000fe20003000000 */
[----:B------:R-:W-:Y:S01]  /*4960*/  FFMA.FTZ R75, R192, R224, R63 ;  /* 0x000000e0c04b7223 */ /* 0x000fe2000001003f */
[----:B------:R-:W-:Y:S01]  /*4970*/  FSEL R79, R72, RZ, P5 ;  /* 0x000000ff484f7208 */ /* 0x000fe20002800000 */
[----:B------:R-:W-:Y:S01]  /*4980*/  FMUL.FTZ R72, R68, UR6 ;  /* 0x0000000644487c20 */ /* 0x000fe20008410000 */
[C---:B------:R-:W-:Y:S01]  /*4990*/  FSEL R80, R74.reuse, RZ, P2 ;  /* 0x000000ff4a507208 */ /* 0x040fe20001000000 */
[-CC-:B------:R-:W-:Y:S01]  /*49a0*/  FFMA.FTZ R223, R223, R114.reuse, R115.reuse ;  /* 0x00000072dfdf7223 */ /* 0x180fe20000010073 */
[----:B------:R-:W-:Y:S01]  /*49b0*/  FSEL R90, R74, RZ, P3 ;  /* 0x000000ff4a5a7208 */ /* 0x000fe20001800000 */
[----:B------:R-:W-:Y:S01]  /*49c0*/  FFMA.FTZ R74, R192, R73, R62 ;  /* 0x00000049c04a7223 */ /* 0x000fe2000001003e */
        /* <DEDUP_REMOVED lines=18> */
[----:B------:R-:W-:Y:S01]  /*4af0*/  FFMA.FTZ R73, R192, R223, R61 ;  /* 0x000000dfc0497223 */ /* 0x000fe2000001003d */
[C---:B------:R-:W-:Y:S02]  /*4b00*/  LOP3.LUT P6, RZ, R88.reuse, 0xff0000, RZ, 0xc0, !PT ;  /* 0x00ff000058ff7812 */ /* 0x040fe400078cc0ff */
[----:B------:R-:W-:Y:S02]  /*4b10*/  LOP3.LUT P3, RZ, R88, 0xff000000, RZ, 0xc0, !PT ;  /* 0xff00000058ff7812 */ /* 0x000fe4000786c0ff */
[----:B------:R-:W-:Y:S01]  /*4b20*/  F2FP.BF16.F32.PACK_AB R77, R72, R77 ;  /* 0x0000004d484d723e */ /* 0x000fe200000010ff */
[----:B------:R-:W-:Y:S01]  /*4b30*/  FFMA.FTZ R72, R192, R217, R60 ;  /* 0x000000d9c0487223 */ /* 0x000fe2000001003c */
        /* <DEDUP_REMOVED lines=17> */
[----:B------:R-:W-:-:S07]  /*4c50*/  F2FP.BF16.F32.PACK_AB R80, R89, R80 ;  /* 0x000000505950723e */ /* 0x000fce00000010ff */
.L_x_1161:
[----:B------:R-:W-:Y:S01]  /*4c60*/  ISETP.NE.U32.AND P2, PT, RZ, UR4, PT ;  /* 0x00000004ff007c0c */ /* 0x000fe2000bf45070 */
[----:B------:R-:W0:Y:S03]  /*4c70*/  LDC.64 R118, c[0x0][0x468] ;  /* 0x00011a00ff767b82 */ /* 0x000e260000000a00 */
[----:B------:R-:W-:-:S05]  /*4c80*/  ISETP.NE.AND.EX P2, PT, RZ, UR5, PT, P2 ;  /* 0x00000005ff007c0c */ /* 0x000fca000bf45320 */
[----:B------:R-:W1:Y:S08]  /*4c90*/  @P0 LDC.64 R88, c[0x0][0x470] ;  /* 0x00011c00ff580b82 */ /* 0x000e700000000a00 */
[----:B------:R-:W2:Y:S01]  /*4ca0*/  @P2 LDC.64 R90, c[0x0][0x478] ;  /* 0x00011e00ff5a2b82 */ /* 0x000ea20000000a00 */
[----:B-1----:R-:W-:-:S04]  /*4cb0*/  @P0 IMAD.WIDE.U32 R88, R189, 0x10, R88 ;  /* 0x00000010bd580825 */ /* 0x002fc800078e0058 */
[----:B--2---:R-:W-:-:S05]  /*4cc0*/  @P2 IMAD.WIDE.U32 R90, R189, 0x20, R90 ;  /* 0x00000020bd5a2825 */ /* 0x004fca00078e005a */
[----:B------:R-:W-:Y:S04]  /*4cd0*/  @P2 STG.E.128 desc[UR10][R90.64], R72 ;  /* 0x000000485a002986 */ /* 0x000fe8000c101d0a */
[----:B------:R0:W-:Y:S02]  /*4ce0*/  @P2 STG.E.128 desc[UR10][R90.64+0x10], R68 ;  /* 0x000010445a002986 */ /* 0x0001e4000c101d0a */
[----:B0-----:R-:W-:-:S05]  /*4cf0*/  IMAD.WIDE.U32 R90, R189, 0x10, R118 ;  /* 0x00000010bd5a7825 */ /* 0x001fca00078e0076 */
        /* <DEDUP_REMOVED lines=8> */
[----:B------:R-:W-:Y:S01]  /*4d80*/  FFMA.FTZ R212, R212, R114, R115 ;  /* 0x00000072d4d47223 */ /* 0x000fe20000010073 */
[----:B------:R-:W-:Y:S01]  /*4d90*/  FADD.FTZ R69, R94, -R69 ;  /* 0x800000455e457221 */ /* 0x000fe20000010000 */
[----:B------:R-:W-:Y:S01]  /*4da0*/  LOP3.LUT P5, RZ, R87, 0xff0000, RZ, 0xc0, !PT ;  /* 0x00ff000057ff7812 */ /* 0x000fe200078ac0ff */
[----:B------:R-:W-:Y:S01]  /*4db0*/  FADD.FTZ R72, R95, -R72 ;  /* 0x800000485f487221 */ /* 0x000fe20000010000 */
[----:B------:R-:W-:Y:S01]  /*4dc0*/  LOP3.LUT P6, RZ, R153, 0xff0000, RZ, 0xc0, !PT ;  /* 0x00ff000099ff7812 */ /* 0x000fe200078cc0ff */
[C---:B------:R-:W-:Y:S01]  /*4dd0*/  FFMA.FTZ R70, R192.reuse, R69, R50 ;  /* 0x00000045c0467223 */ /* 0x040fe20000010032 */
[----:B------:R-:W-:Y:S01]  /*4de0*/  FADD.FTZ R69, R93, -R68 ;  /* 0x800000445d457221 */ /* 0x000fe20000010000 */
[----:B------:R-:W-:Y:S01]  /*4df0*/  FADD.FTZ R211, R211, -R212 ;  /* 0x800000d4d3d37221 */ /* 0x000fe20000010000 */
[----:B------:R-:W-:Y:S01]  /*4e00*/  FFMA.FTZ R71, R192, R72, R51 ;  /* 0x00000048c0477223 */ /* 0x000fe20000010033 */
[----:B------:R-:W-:Y:S01]  /*4e10*/  FMUL.FTZ R68, R70, UR6 ;  /* 0x0000000646447c20 */ /* 0x000fe20008410000 */
[----:B------:R-:W-:Y:S01]  /*4e20*/  ISETP.GE.U32.AND P3, PT, R86, RZ, PT ;  /* 0x000000ff5600720c */ /* 0x000fe20003f66070 */
[-CC-:B------:R-:W-:Y:S01]  /*4e30*/  FFMA.FTZ R210, R210, R114.reuse, R115.reuse ;  /* 0x00000072d2d27223 */ /* 0x180fe20000010073 */
[-C--:B------:R-:W-:Y:S01]  /*4e40*/  FFMA.FTZ R191, R191, R114.reuse, R115 ;  /* 0x00000072bfbf7223 */ /* 0x080fe20000010073 */
[----:B------:R-:W-:Y:S01]  /*4e50*/  FMUL.FTZ R73, R71, UR6 ;  /* 0x0000000647497c20 */ /* 0x000fe20008410000 */
[----:B0-----:R-:W-:Y:S01]  /*4e60*/  FSEL R83, R68, RZ, P5 ;  /* 0x000000ff44537208 */ /* 0x001fe20002800000 */
[----:B------:R-:W-:Y:S01]  /*4e70*/  FFMA.FTZ R69, R192, R69, R49 ;  /* 0x00000045c0457223 */ /* 0x000fe20000010031 */
[----:B------:R-:W-:Y:S01]  /*4e80*/  FSEL R79, R68, RZ, P6 ;  /* 0x000000ff444f7208 */ /* 0x000fe20003000000 */
[----:B------:R-:W-:Y:S01]  /*4e90*/  FFMA.FTZ R68, R192, R211, R48 ;  /* 0x000000d3c0447223 */ /* 0x000fe20000010030 */
[----:B------:R-:W-:Y:S01]  /*4ea0*/  ISETP.GE.U32.AND P5, PT, R152, RZ, PT ;  /* 0x000000ff9800720c */ /* 0x000fe20003fa6070 */
[----:B------:R-:W-:Y:S01]  /*4eb0*/  FADD.FTZ R210, R195, -R210 ;  /* 0x800000d2c3d27221 */ /* 0x000fe20000010000 */
[----:B------:R-:W-:Y:S01]  /*4ec0*/  ISETP.GE.U32.AND.EX P3, PT, R87, 0x1000000, PT, P3 ;  /* 0x010000005700780c */ /* 0x000fe20003f66130 */
[----:B------:R-:W-:Y:S01]  /*4ed0*/  FMUL.FTZ R72, R68, UR6 ;  /* 0x0000000644487c20 */ /* 0x000fe20008410000 */
[----:B------:R-:W-:Y:S01]  /*4ee0*/  ISETP.GE.U32.AND.EX P5, PT, R153, 0x1000000, PT, P5 ;  /* 0x010000009900780c */ /* 0x000fe20003fa6150 */
[----:B------:R-:W-:Y:S01]  /*4ef0*/  FADD.FTZ R191, R190, -R191 ;  /* 0x800000bfbebf7221 */ /* 0x000fe20000010000 */
[----:B------:R-:W-:Y:S01]  /*4f00*/  LOP3.LUT P6, RZ, R87, 0xff, RZ, 0xc0, !PT ;  /* 0x000000ff57ff7812 */ /* 0x000fe200078cc0ff */
[----:B------:R-:W-:Y:S01]  /*4f10*/  FFMA.FTZ R194, R194, R114, R115 ;  /* 0x00000072c2c27223 */ /* 0x000fe20000010073 */
[C---:B------:R-:W-:Y:S01]  /*4f20*/  FSEL R80, R73.reuse, RZ, P3 ;  /* 0x000000ff49507208 */ /* 0x040fe20001800000 */
[----:B------:R-:W-:Y:S01]  /*4f30*/  FFMA.FTZ R75, R192, R210, R47 ;  /* 0x000000d2c04b7223 */ /* 0x000fe2000001002f */
        /* <DEDUP_REMOVED lines=9> */
[----:B------:R-:W-:Y:S01]  /*4fd0*/  FMUL.FTZ R76, R75, UR6 ;  /* 0x000000064b4c7c20 */ /* 0x000fe20008410000 */
[----:B------:R-:W-:Y:S01]  /*4fe0*/  FSEL R78, R72, RZ, P3 ;  /* 0x000000ff484e7208 */ /* 0x000fe20001800000 */
[----:B------:R-:W-:Y:S01]  /*4ff0*/  FMUL.FTZ R72, R74, UR6 ;  /* 0x000000064a487c20 */ /* 0x000fe20008410000 */
[C---:B------:R-:W-:Y:S01]  /*5000*/  FSEL R93, R73.reuse, RZ, P6 ;  /* 0x000000ff495d7208 */ /* 0x040fe20003000000 */
[----:B------:R-:W-:Y:S01]  /*5010*/  FADD.FTZ R171, R170, -R171 ;  /* 0x800000abaaab7221 */ /* 0x000fe20000010000 */
[----:B------:R-:W-:Y:S01]  /*5020*/  FSEL R89, R73, RZ, P5 ;  /* 0x000000ff49597208 */ /* 0x000fe20002800000 */
[----:B------:R-:W-:Y:S01]  /*5030*/  FFMA.FTZ R73, R192, R194, R45 ;  /* 0x000000c2c0497223 */ /* 0x000fe2000001002d */
[----:B------:R-:W-:-:S02]  /*5040*/  LOP3.LUT P6, RZ, R86, 0xff000000, RZ, 0xc0, !PT ;  /* 0xff00000056ff7812 */ /* 0x000fc400078cc0ff */
[----:B------:R-:W-:Y:S01]  /*5050*/  LOP3.LUT P3, RZ, R86, 0xff0000, RZ, 0xc0, !PT ;  /* 0x00ff000056ff7812 */ /* 0x000fe2000786c0ff */
[----:B------:R-:W-:Y:S01]  /*5060*/  FMUL.FTZ R77, R73, UR6 ;  /* 0x00000006494d7c20 */ /* 0x000fe20008410000 */
[----:B------:R-:W-:Y:S02]  /*5070*/  LOP3.LUT P5, RZ, R152, 0xff0000, RZ, 0xc0, !PT ;  /* 0x00ff000098ff7812 */ /* 0x000fe400078ac0ff */
[----:B------:R-:W-:Y:S02]  /*5080*/  F2FP.BF16.F32.PACK_AB R79, R90, R79 ;  /* 0x0000004f5a4f723e */ /* 0x000fe400000010ff */
[----:B------:R-:W-:Y:S02]  /*5090*/  FSEL R90, R76, RZ, P6 ;  /* 0x000000ff4c5a7208 */ /* 0x000fe40003000000 */
[C---:B------:R-:W-:Y:S02]  /*50a0*/  FSEL R81, R72.reuse, RZ, P3 ;  /* 0x000000ff48517208 */ /* 0x040fe40001800000 */
[----:B------:R-:W-:Y:S01]  /*50b0*/  FSEL R88, R72, RZ, P5 ;  /* 0x000000ff48587208 */ /* 0x000fe20002800000 */
[----:B------:R-:W-:Y:S01]  /*50c0*/  FFMA.FTZ R72, R192, R171, R44 ;  /* 0x000000abc0487223 */ /* 0x000fe2000001002c */
[----:B------:R-:W-:-:S02]  /*50d0*/  LOP3.LUT P6, RZ, R152, 0xff000000, RZ, 0xc0, !PT ;  /* 0xff00000098ff7812 */ /* 0x000fc400078cc0ff */
[----:B------:R-:W-:Y:S02]  /*50e0*/  LOP3.LUT P3, RZ, R86, 0xff00, RZ, 0xc0, !PT ;  /* 0x0000ff0056ff7812 */ /* 0x000fe4000786c0ff */
[----:B------:R-:W-:Y:S01]  /*50f0*/  FSEL R91, R76, RZ, P6 ;  /* 0x000000ff4c5b7208 */ /* 0x000fe20003000000 */
[----:B------:R-:W-:Y:S01]  /*5100*/  FMUL.FTZ R76, R72, UR6 ;  /* 0x00000006484c7c20 */ /* 0x000fe20008410000 */
[----:B------:R-:W-:Y:S02]  /*5110*/  FSEL R87, R77, RZ, P3 ;  /* 0x000000ff4d577208 */ /* 0x000fe40001800000 */
[----:B------:R-:W-:Y:S02]  /*5120*/  LOP3.LUT P5, RZ, R86, 0xff, RZ, 0xc0, !PT ;  /* 0x000000ff56ff7812 */ /* 0x000fe400078ac0ff */
[C---:B------:R-:W-:Y:S02]  /*5130*/  LOP3.LUT P6, RZ, R152.reuse, 0xff00, RZ, 0xc0, !PT ;  /* 0x0000ff0098ff7812 */ /* 0x040fe400078cc0ff */
[----:B------:R-:W-:-:S02]  /*5140*/  LOP3.LUT P3, RZ, R152, 0xff, RZ, 0xc0, !PT ;  /* 0x000000ff98ff7812 */ /* 0x000fc4000786c0ff */
        /* <DEDUP_REMOVED lines=11> */
.L_x_1168:
[-CC-:B0-----:R-:W-:Y:S01]  /*5200*/  FFMA.FTZ R76, R215, R114.reuse, R115.reuse ;  /* 0x00000072d74c7223 */ /* 0x181fe20000010073 */
[-CC-:B------:R-:W-:Y:S01]  /*5210*/  FFMA.FTZ R77, R214, R114.reuse, R115.reuse ;  /* 0x00000072d64d7223 */ /* 0x180fe20000010073 */
[----:B------:R-:W-:Y:S01]  /*5220*/  ISETP.GE.U32.AND P3, PT, R86, RZ, PT ;  /* 0x000000ff5600720c */ /* 0x000fe20003f66070 */
[-C--:B------:R-:W-:Y:S01]  /*5230*/  FFMA.FTZ R212, R212, R114.reuse, R115 ;  /* 0x00000072d4d47223 */ /* 0x080fe20000010073 */
[----:B------:R-:W-:Y:S01]  /*5240*/  FADD.FTZ R95, R95, -R76 ;  /* 0x8000004c5f5f7221 */ /* 0x000fe20000010000 */
[----:B------:R-:W-:Y:S01]  /*5250*/  FADD.FTZ R77, R94, -R77 ;  /* 0x8000004d5e4d7221 */ /* 0x000fe20000010000 */
[----:B------:R-:W-:Y:S01]  /*5260*/  ISETP.GE.U32.AND.EX P3, PT, R87, 0x1000000, PT, P3 ;  /* 0x010000005700780c */ /* 0x000fe20003f66130 */
[-C--:B------:R-:W-:Y:S01]  /*5270*/  FFMA.FTZ R76, R213, R114.reuse, R115 ;  /* 0x00000072d54c7223 */ /* 0x080fe20000010073 */
[C---:B------:R-:W-:Y:S01]  /*5280*/  FFMA.FTZ R95, R192.reuse, R95, R51 ;  /* 0x0000005fc05f7223 */ /* 0x040fe20000010033 */
[C---:B------:R-:W-:Y:S01]  /*5290*/  FFMA.FTZ R77, R192.reuse, R77, R50 ;  /* 0x0000004dc04d7223 */ /* 0x040fe20000010032 */
[----:B------:R-:W-:Y:S01]  /*52a0*/  FADD.FTZ R211, R211, -R212 ;  /* 0x800000d4d3d37221 */ /* 0x000fe20000010000 */
[----:B------:R-:W-:Y:S01]  /*52b0*/  FADD.FTZ R76, R93, -R76 ;  /* 0x8000004c5d4c7221 */ /* 0x000fe20000010000 */
[----:B------:R-:W-:Y:S01]  /*52c0*/  FMUL.FTZ R95, R95, UR6 ;  /* 0x000000065f5f7c20 */ /* 0x000fe20008410000 */
[----:B------:R-:W-:Y:S01]  /*52d0*/  FMUL.FTZ R77, R77, UR6 ;  /* 0x000000064d4d7c20 */ /* 0x000fe20008410000 */
[-CC-:B------:R-:W-:Y:S01]  /*52e0*/  FFMA.FTZ R191, R191, R114.reuse, R115.reuse ;  /* 0x00000072bfbf7223 */ /* 0x180fe20000010073 */
[----:B------:R-:W-:Y:S01]  /*52f0*/  LOP3.LUT P5, RZ, R87, 0xff0000, RZ, 0xc0, !PT ;  /* 0x00ff000057ff7812 */ /* 0x000fe200078ac0ff */
[----:B------:R-:W-:Y:S01]  /*5300*/  FFMA.FTZ R211, R192, R211, R48 ;  /* 0x000000d3c0d37223 */ /* 0x000fe20000010030 */
[----:B------:R-:W-:Y:S01]  /*5310*/  FSEL R80, R95, RZ, P3 ;  /* 0x000000ff5f507208 */ /* 0x000fe20001800000 */
[----:B------:R-:W-:Y:S01]  /*5320*/  FFMA.FTZ R210, R210, R114, R115 ;  /* 0x00000072d2d27223 */ /* 0x000fe20000010073 */
[----:B------:R-:W-:Y:S01]  /*5330*/  ISETP.GE.U32.AND P3, PT, R152, RZ, PT ;  /* 0x000000ff9800720c */ /* 0x000fe20003f66070 */
[----:B------:R-:W-:Y:S01]  /*5340*/  FFMA.FTZ R76, R192, R76, R49 ;  /* 0x0000004cc04c7223 */ /* 0x000fe20000010031 */
[C---:B------:R-:W-:Y:S01]  /*5350*/  LOP3.LUT P6, RZ, R153.reuse, 0xff0000, RZ, 0xc0, !PT ;  /* 0x00ff000099ff7812 */ /* 0x040fe200078cc0ff */
[----:B------:R-:W-:Y:S01]  /*5360*/  FADD.FTZ R191, R190, -R191 ;  /* 0x800000bfbebf7221 */ /* 0x000fe20000010000 */
[----:B------:R-:W-:Y:S01]  /*5370*/  ISETP.GE.U32.AND.EX P3, PT, R153, 0x1000000, PT, P3 ;  /* 0x010000009900780c */ /* 0x000fe20003f66130 */
[----:B------:R-:W-:Y:S01]  /*5380*/  FMUL.FTZ R211, R211, UR6 ;  /* 0x00000006d3d37c20 */ /* 0x000fe20008410000 */
[----:B------:R-:W-:Y:S01]  /*5390*/  FSEL R83, R77, RZ, P5 ;  /* 0x000000ff4d537208 */ /* 0x000fe20002800000 */
[----:B------:R-:W-:Y:S01]  /*53a0*/  FADD.FTZ R210, R195, -R210 ;  /* 0x800000d2c3d27221 */ /* 0x000fe20000010000 */
[----:B------:R-:W-:Y:S01]  /*53b0*/  LOP3.LUT P5, RZ, R87, 0xff, RZ, 0xc0, !PT ;  /* 0x000000ff57ff7812 */ /* 0x000fe200078ac0ff */
[----:B------:R-:W-:Y:S01]  /*53c0*/  FFMA.FTZ R194, R194, R114, R115 ;  /* 0x00000072c2c27223 */ /* 0x000fe20000010073 */
[----:B------:R-:W-:Y:S01]  /*53d0*/  FSEL R79, R77, RZ, P6 ;  /* 0x000000ff4d4f7208 */ /* 0x000fe20003000000 */
[----:B------:R-:W-:Y:S01]  /*53e0*/  FMUL.FTZ R76, R76, UR6 ;  /* 0x000000064c4c7c20 */ /* 0x000fe20008410000 */
[----:B------:R-:W-:Y:S01]  /*53f0*/  FSEL R88, R95, RZ, P3 ;  /* 0x000000ff5f587208 */ /* 0x000fe20001800000 */
[C---:B------:R-:W-:Y:S01]  /*5400*/  FFMA.FTZ R191, R192.reuse, R191, R46 ;  /* 0x000000bfc0bf7223 */ /* 0x040fe2000001002e */
[----:B------:R-:W-:Y:S01]  /*5410*/  LOP3.LUT P6, RZ, R153, 0xff, RZ, 0xc0, !PT ;  /* 0x000000ff99ff7812 */ /* 0x000fe200078cc0ff */
[----:B------:R-:W-:Y:S01]  /*5420*/  FFMA.FTZ R210, R192, R210, R47 ;  /* 0x000000d2c0d27223 */ /* 0x000fe2000001002f */
[----:B------:R-:W-:Y:S01]  /*5430*/  LOP3.LUT P3, RZ, R87, 0xff00, RZ, 0xc0, !PT ;  /* 0x0000ff0057ff7812 */ /* 0x000fe2000786c0ff */
[----:B------:R-:W-:Y:S01]  /*5440*/  FADD.FTZ R193, R193, -R194 ;  /* 0x800000c2c1c17221 */ /* 0x000fe20000010000 */
[----:B------:R-:W-:Y:S01]  /*5450*/  FSEL R82, R211, RZ, P5 ;  /* 0x000000ffd3527208 */ /* 0x000fe20002800000 */
[----:B------:R-:W-:Y:S01]  /*5460*/  FMUL.FTZ R191, R191, UR6 ;  /* 0x00000006bfbf7c20 */ /* 0x000fe20008410000 */
        /* <DEDUP_REMOVED lines=9> */
[----:B------:R-:W-:Y:S01]  /*5500*/  FMUL.FTZ R193, R193, UR6 ;  /* 0x00000006c1c17c20 */ /* 0x000fe20008410000 */
[----:B------:R-:W-:Y:S01]  /*5510*/  FSEL R91, R76, RZ, P5 ;  /* 0x000000ff4c5b7208 */ /* 0x000fe20002800000 */
[----:B------:R-:W-:Y:S01]  /*5520*/  FFMA.FTZ R171, R192, R171, R44 ;  /* 0x000000abc0ab7223 */ /* 0x000fe2000001002c */
[----:B------:R-:W-:-:S02]  /*5530*/  LOP3.LUT P5, RZ, R86, 0xff000000, RZ, 0xc0, !PT ;  /* 0xff00000056ff7812 */ /* 0x000fc400078ac0ff */
[----:B------:R-:W-:Y:S01]  /*5540*/  FSEL R81, R191, RZ, P6 ;  /* 0x000000ffbf517208 */ /* 0x000fe20003000000 */
[----:B------:R-:W-:Y:S01]  /*5550*/  FMUL.FTZ R171, R171, UR6 ;  /* 0x00000006abab7c20 */ /* 0x000fe20008410000 */
[----:B------:R-:W-:Y:S02]  /*5560*/  FSEL R77, R191, RZ, P3 ;  /* 0x000000ffbf4d7208 */ /* 0x000fe40001800000 */
[C---:B------:R-:W-:Y:S02]  /*5570*/  LOP3.LUT P6, RZ, R86.reuse, 0xff00, RZ, 0xc0, !PT ;  /* 0x0000ff0056ff7812 */ /* 0x040fe400078cc0ff */
[----:B------:R-:W-:Y:S02]  /*5580*/  LOP3.LUT P3, RZ, R86, 0xff, RZ, 0xc0, !PT ;  /* 0x000000ff56ff7812 */ /* 0x000fe4000786c0ff */
[----:B------:R-:W-:Y:S02]  /*5590*/  FSEL R86, R210, RZ, P5 ;  /* 0x000000ffd2567208 */ /* 0x000fe40002800000 */
[----:B------:R-:W-:-:S02]  /*55a0*/  LOP3.LUT P5, RZ, R152, 0xff000000, RZ, 0xc0, !PT ;  /* 0xff00000098ff7812 */ /* 0x000fc400078ac0ff */
[C---:B------:R-:W-:Y:S02]  /*55b0*/  FSEL R87, R193.reuse, RZ, P6 ;  /* 0x000000ffc1577208 */ /* 0x040fe40003000000 */
[----:B------:R-:W-:Y:S02]  /*55c0*/  FSEL R210, R210, RZ, P5 ;  /* 0x000000ffd2d27208 */ /* 0x000fe40002800000 */
[C---:B------:R-:W-:Y:S02]  /*55d0*/  LOP3.LUT P5, RZ, R152.reuse, 0xff00, RZ, 0xc0, !PT ;  /* 0x0000ff0098ff7812 */ /* 0x040fe400078ac0ff */
        /* <DEDUP_REMOVED lines=10> */
[----:B------:R-:W-:Y:S02]  /*5680*/  F2FP.BF16.F32.PACK_AB R76, R193, R76 ;  /* 0x0000004cc14c723e */ /* 0x000fe400000010ff */
[----:B------:R-:W-:Y:S01]  /*5690*/  F2FP.BF16.F32.PACK_AB R80, R87, R80 ;  /* 0x000000505750723e */ /* 0x000fe200000010ff */
[----:B------:R-:W-:Y:S06]  /*56a0*/  BRA `(.L_x_1169) ;  /* 0x0000001400c47947 */ /* 0x000fec0003800000 */
.L_x_1167:
[----:B------:R-:W-:Y:S05]  /*56b0*/  @!P2 BRA `(.L_x_1170) ;  /* 0x00000004002ca947 */ /* 0x000fea0003800000 */
[-CC-:B------:R-:W-:Y:S01]  /*56c0*/  FFMA.FTZ R69, R214, R114.reuse, R115.reuse ;  /* 0x00000072d6457223 */ /* 0x180fe20000010073 */
[-CC-:B------:R-:W-:Y:S01]  /*56d0*/  FFMA.FTZ R68, R213, R114.reuse, R115.reuse ;  /* 0x00000072d5447223 */ /* 0x180fe20000010073 */
[-CC-:B------:R-:W-:Y:S01]  /*56e0*/  FFMA.FTZ R72, R215, R114.reuse, R115.reuse ;  /* 0x00000072d7487223 */ /* 0x180fe20000010073 */
[-C--:B------:R-:W-:Y:S01]  /*56f0*/  FFMA.FTZ R212, R212, R114.reuse, R115 ;  /* 0x00000072d4d47223 */ /* 0x080fe20000010073 */
[----:B------:R-:W-:Y:S01]  /*5700*/  FADD.FTZ R69, R94, -R69 ;  /* 0x800000455e457221 */ /* 0x000fe20000010000 */
[----:B------:R-:W-:Y:S01]  /*5710*/  LOP3.LUT P5, RZ, R87, 0xff0000, RZ, 0xc0, !PT ;  /* 0x00ff000057ff7812 */ /* 0x000fe200078ac0ff */
[----:B------:R-:W-:Y:S01]  /*5720*/  FADD.FTZ R71, R95, -R72 ;  /* 0x800000485f477221 */ /* 0x000fe20000010000 */
[----:B------:R-:W-:Y:S01]  /*5730*/  LOP3.LUT P6, RZ, R153, 0xff0000, RZ, 0xc0, !PT ;  /* 0x00ff000099ff7812 */ /* 0x000fe200078cc0ff */
[C---:B------:R-:W-:Y:S01]  /*5740*/  FMUL.FTZ R70, R192.reuse, R69 ;  /* 0x00000045c0467220 */ /* 0x040fe20000410000 */
[----:B------:R-:W-:Y:S01]  /*5750*/  FADD.FTZ R69, R93, -R68 ;  /* 0x800000445d457221 */ /* 0x000fe20000010000 */
[----:B------:R-:W-:Y:S01]  /*5760*/  FADD.FTZ R211, R211, -R212 ;  /* 0x800000d4d3d37221 */ /* 0x000fe20000010000 */
[----:B------:R-:W-:Y:S01]  /*5770*/  FMUL.FTZ R71, R192, R71 ;  /* 0x00000047c0477220 */ /* 0x000fe20000410000 */
[----:B------:R-:W-:Y:S01]  /*5780*/  FMUL.FTZ R68, R70, UR6 ;  /* 0x0000000646447c20 */ /* 0x000fe20008410000 */
[----:B------:R-:W-:Y:S01]  /*5790*/  ISETP.GE.U32.AND P3, PT, R86, RZ, PT ;  /* 0x000000ff5600720c */ /* 0x000fe20003f66070 */
[-CC-:B------:R-:W-:Y:S01]  /*57a0*/  FFMA.FTZ R210, R210, R114.reuse, R115.reuse ;  /* 0x00000072d2d27223 */ /* 0x180fe20000010073 */
[-C--:B------:R-:W-:Y:S01]  /*57b0*/  FFMA.FTZ R191, R191, R114.reuse, R115 ;  /* 0x00000072bfbf7223 */ /* 0x080fe20000010073 */
[----:B------:R-:W-:Y:S01]  /*57c0*/  FMUL.FTZ R73, R71, UR6 ;  /* 0x0000000647497c20 */ /* 0x000fe20008410000 */
[----:B0-----:R-:W-:Y:S01]  /*57d0*/  FSEL R83, R68, RZ, P5 ;  /* 0x000000ff44537208 */ /* 0x001fe20002800000 */
[----:B------:R-:W-:Y:S01]  /*57e0*/  FMUL.FTZ R69, R192, R69 ;  /* 0x00000045c0457220 */ /* 0x000fe20000410000 */
[----:B------:R-:W-:Y:S01]  /*57f0*/  FSEL R79, R68, RZ, P6 ;  /* 0x000000ff444f7208 */ /* 0x000fe20003000000 */
[----:B------:R-:W-:Y:S01]  /*5800*/  FMUL.FTZ R68, R192, R211 ;  /* 0x000000d3c0447220 */ /* 0x000fe20000410000 */
[----:B------:R-:W-:Y:S01]  /*5810*/  ISETP.GE.U32.AND P5, PT, R152, RZ, PT ;  /* 0x000000ff9800720c */ /* 0x000fe20003fa6070 */
[----:B------:R-:W-:Y:S01]  /*5820*/  FADD.FTZ R75, R195, -R210 ;  /* 0x800000d2c34b7221 */ /* 0x000fe20000010000 */
[----:B------:R-:W-:Y:S01]  /*5830*/  ISETP.GE.U32.AND.EX P3, PT, R87, 0x1000000, PT, P3 ;  /* 0x010000005700780c */ /* 0x000fe20003f66130 */
[----:B------:R-:W-:Y:S01]  /*5840*/  FMUL.FTZ R72, R68, UR6 ;  /* 0x0000000644487c20 */ /* 0x000fe20008410000 */
[----:B------:R-:W-:Y:S01]  /*5850*/  ISETP.GE.U32.AND.EX P5, PT, R153, 0x1000000, PT, P5 ;  /* 0x010000009900780c */ /* 0x000fe20003fa6150 */
[----:B------:R-:W-:Y:S01]  /*5860*/  FADD.FTZ R191, R190, -R191 ;  /* 0x800000bfbebf7221 */ /* 0x000fe20000010000 */
[----:B------:R-:W-:Y:S01]  /*5870*/  LOP3.LUT P6, RZ, R87, 0xff, RZ, 0xc0, !PT ;  /* 0x000000ff57ff7812 */ /* 0x000fe200078cc0ff */
[-CC-:B------:R-:W-:Y:S01]  /*5880*/  FFMA.FTZ R194, R194, R114.reuse, R115.reuse ;  /* 0x00000072c2c27223 */ /* 0x180fe20000010073 */
[C---:B------:R-:W-:Y:S01]  /*5890*/  FSEL R80, R73.reuse, RZ, P3 ;  /* 0x000000ff49507208 */ /* 0x040fe20001800000 */
[----:B------:R-:W-:Y:S01]  /*58a0*/  FMUL.FTZ R75, R192, R75 ;  /* 0x0000004bc04b7220 */ /* 0x000fe20000410000 */
[----:B------:R-:W-:Y:S01]  /*58b0*/  FSEL R90, R73, RZ, P5 ;  /* 0x000000ff495a7208 */ /* 0x000fe20002800000 */
[----:B------:R-:W-:Y:S01]  /*58c0*/  FMUL.FTZ R73, R69, UR6 ;  /* 0x0000000645497c20 */ /* 0x000fe20008410000 */
[----:B------:R-:W-:Y:S01]  /*58d0*/  FSEL R82, R72, RZ, P6 ;  /* 0x000000ff48527208 */ /* 0x000fe20003000000 */
[----:B------:R-:W-:Y:S01]  /*58e0*/  FMUL.FTZ R74, R192, R191 ;  /* 0x000000bfc04a7220 */ /* 0x000fe20000410000 */
        /* <DEDUP_REMOVED lines=11> */
[----:B------:R-:W-:Y:S01]  /*59a0*/  FMUL.FTZ R73, R192, R193 ;  /* 0x000000c1c0497220 */ /* 0x000fe20000410000 */
        /* <DEDUP_REMOVED lines=8> */
[----:B------:R-:W-:Y:S01]  /*5a30*/  FMUL.FTZ R72, R192, R171 ;  /* 0x000000abc0487220 */ /* 0x000fe20000410000 */
        /* <DEDUP_REMOVED lines=19> */
.L_x_1170:
[-CC-:B0-----:R-:W-:Y:S01]  /*5b70*/  FFMA.FTZ R76, R215, R114.reuse, R115.reuse ;  /* 0x00000072d74c7223 */ /* 0x181fe20000010073 */
[-CC-:B------:R-:W-:Y:S01]  /*5b80*/  FFMA.FTZ R77, R214, R114.reuse, R115.reuse ;  /* 0x00000072d64d7223 */ /* 0x180fe20000010073 */
[----:B------:R-:W-:Y:S01]  /*5b90*/  ISETP.GE.U32.AND P3, PT, R86, RZ, PT ;  /* 0x000000ff5600720c */ /* 0x000fe20003f66070 */
[-C--:B------:R-:W-:Y:S01]  /*5ba0*/  FFMA.FTZ R212, R212, R114.reuse, R115 ;  /* 0x00000072d4d47223 */ /* 0x080fe20000010073 */
[----:B------:R-:W-:Y:S01]  /*5bb0*/  FADD.FTZ R95, R95, -R76 ;  /* 0x8000004c5f5f7221 */ /* 0x000fe20000010000 */
[----:B------:R-:W-:Y:S01]  /*5bc0*/  FADD.FTZ R77, R94, -R77 ;  /* 0x8000004d5e4d7221 */ /* 0x000fe20000010000 */
[-CC-:B------:R-:W-:Y:S01]  /*5bd0*/  FFMA.FTZ R76, R213, R114.reuse, R115.reuse ;  /* 0x00000072d54c7223 */ /* 0x180fe20000010073 */
[----:B------:R-:W-:Y:S01]  /*5be0*/  ISETP.GE.U32.AND.EX P3, PT, R87, 0x1000000, PT, P3 ;  /* 0x010000005700780c */ /* 0x000fe20003f66130 */
[C---:B------:R-:W-:Y:S01]  /*5bf0*/  FMUL.FTZ R95, R192.reuse, R95 ;  /* 0x0000005fc05f7220 */ /* 0x040fe20000410000 */
[C---:B------:R-:W-:Y:S01]  /*5c00*/  FMUL.FTZ R77, R192.reuse, R77 ;  /* 0x0000004dc04d7220 */ /* 0x040fe20000410000 */
[----:B------:R-:W-:Y:S01]  /*5c10*/  FADD.FTZ R211, R211, -R212 ;  /* 0x800000d4d3d37221 */ /* 0x000fe20000010000 */
[----:B------:R-:W-:Y:S01]  /*5c20*/  FADD.FTZ R93, R93, -R76 ;  /* 0x8000004c5d5d7221 */ /* 0x000fe20000010000 */
[----:B------:R-:W-:Y:S01]  /*5c30*/  FMUL.FTZ R95, R95, UR6 ;  /* 0x000000065f5f7c20 */ /* 0x000fe20008410000 */
[----:B------:R-:W-:Y:S01]  /*5c40*/  FMUL.FTZ R77, R77, UR6 ;  /* 0x000000064d4d7c20 */ /* 0x000fe20008410000 */
[-CC-:B------:R-:W-:Y:S01]  /*5c50*/  FFMA.FTZ R191, R191, R114.reuse, R115.reuse ;  /* 0x00000072bfbf7223 */ /* 0x180fe20000010073 */
[----:B------:R-:W-:Y:S01]  /*5c60*/  LOP3.LUT P5, RZ, R87, 0xff0000, RZ, 0xc0, !PT ;  /* 0x00ff000057ff7812 */ /* 0x000fe200078ac0ff */
[----:B------:R-:W-:Y:S01]  /*5c70*/  FMUL.FTZ R211, R192, R211 ;  /* 0x000000d3c0d37220 */ /* 0x000fe20000410000 */
[----:B------:R-:W-:Y:S01]  /*5c80*/  FSEL R76, R95, RZ, P3 ;  /* 0x000000ff5f4c7208 */ /* 0x000fe20001800000 */
[-C--:B------:R-:W-:Y:S01]  /*5c90*/  FFMA.FTZ R210, R210, R114.reuse, R115 ;  /* 0x00000072d2d27223 */ /* 0x080fe20000010073 */
[----:B------:R-:W-:Y:S01]  /*5ca0*/  ISETP.GE.U32.AND P3, PT, R152, RZ, PT ;  /* 0x000000ff9800720c */ /* 0x000fe20003f66070 */
[----:B------:R-:W-:Y:S01]  /*5cb0*/  FMUL.FTZ R93, R192, R93 ;  /* 0x0000005dc05d7220 */ /* 0x000fe20000410000 */
[C---:B------:R-:W-:Y:S01]  /*5cc0*/  LOP3.LUT P6, RZ, R153.reuse, 0xff0000, RZ, 0xc0, !PT ;  /* 0x00ff000099ff7812 */ /* 0x040fe200078cc0ff */
[----:B------:R-:W-:Y:S01]  /*5cd0*/  FADD.FTZ R191, R190, -R191 ;  /* 0x800000bfbebf7221 */ /* 0x000fe20000010000 */
[----:B------:R-:W-:Y:S01]  /*5ce0*/  ISETP.GE.U32.AND.EX P3, PT, R153, 0x1000000, PT, P3 ;  /* 0x010000009900780c */ /* 0x000fe20003f66130 */
[----:B------:R-:W-:Y:S01]  /*5cf0*/  FMUL.FTZ R211, R211, UR6 ;  /* 0x00000006d3d37c20 */ /* 0x000fe20008410000 */
[----:B------:R-:W-:Y:S01]  /*5d00*/  FSEL R83, R77, RZ, P5 ;  /* 0x000000ff4d537208 */ /* 0x000fe20002800000 */
[----:B------:R-:W-:Y:S01]  /*5d10*/  FADD.FTZ R195, R195, -R210 ;  /* 0x800000d2c3c37221 */ /* 0x000fe20000010000 */
[----:B------:R-:W-:Y:S01]  /*5d20*/  LOP3.LUT P5, RZ, R87, 0xff, RZ, 0xc0, !PT ;  /* 0x000000ff57ff7812 */ /* 0x000fe200078ac0ff */
[-CC-:B------:R-:W-:Y:S01]  /*5d30*/  FFMA.FTZ R194, R194, R114.reuse, R115.reuse ;  /* 0x00000072c2c27223 */ /* 0x180fe20000010073 */
[----:B------:R-:W-:Y:S01]  /*5d40*/  FSEL R79, R77, RZ, P6 ;  /* 0x000000ff4d4f7208 */ /* 0x000fe20003000000 */
[----:B------:R-:W-:Y:S01]  /*5d50*/  FMUL.FTZ R93, R93, UR6 ;  /* 0x000000065d5d7c20 */ /* 0x000fe20008410000 */
[----:B------:R-:W-:Y:S01]  /*5d60*/  FSEL R80, R95, RZ, P3 ;  /* 0x000000ff5f507208 */ /* 0x000fe20001800000 */
[C---:B------:R-:W-:Y:S01]  /*5d70*/  FMUL.FTZ R191, R192.reuse, R191 ;  /* 0x000000bfc0bf7220 */ /* 0x040fe20000410000 */
[----:B------:R-:W-:Y:S01]  /*5d80*/  LOP3.LUT P6, RZ, R153, 0xff, RZ, 0xc0, !PT ;  /* 0x000000ff99ff7812 */ /* 0x000fe200078cc0ff */
[C---:B------:R-:W-:Y:S01]  /*5d90*/  FMUL.FTZ R195, R192.reuse, R195 ;  /* 0x000000c3c0c37220 */ /* 0x040fe20000410000 */
        /* <DEDUP_REMOVED lines=14> */
[----:B------:R-:W-:Y:S01]  /*5e80*/  FSEL R93, R93, RZ, P5 ;  /* 0x000000ff5d5d7208 */ /* 0x000fe20002800000 */
[----:B------:R-:W-:Y:S01]  /*5e90*/  FMUL.FTZ R171, R192, R171 ;  /* 0x000000abc0ab7220 */ /* 0x000fe20000410000 */
        /* <DEDUP_REMOVED lines=8> */
[----:B------:R-:W-:Y:S02]  /*5f20*/  FSEL R87, R193, RZ, P6 ;  /* 0x000000ffc1577208 */ /* 0x000fe40003000000 */
[----:B------:R-:W-:Y:S02]  /*5f30*/  FSEL R88, R195, RZ, P5 ;  /* 0x000000ffc3587208 */ /* 0x000fe40002800000 */
[C---:B------:R-:W-:Y:S02]  /*5f40*/  LOP3.LUT P5, RZ, R152.reuse, 0xff00, RZ, 0xc0, !PT ;  /* 0x0000ff0098ff7812 */ /* 0x040fe400078ac0ff */
[----:B------:R-:W-:Y:S02]  /*5f50*/  LOP3.LUT P6, RZ, R152, 0xff, RZ, 0xc0, !PT ;  /* 0x000000ff98ff7812 */ /* 0x000fe400078cc0ff */
        /* <DEDUP_REMOVED lines=12> */
.L_x_1166:
[----:B------:R-:W-:Y:S05]  /*6020*/  @!P1 BRA `(.L_x_1171) ;  /* 0x0000000400b49947 */ /* 0x000fea0003800000 */
[----:B------:R-:W-:Y:S05]  /*6030*/  @!P2 BRA `(.L_x_1172) ;  /* 0x0000000000d8a947 */ /* 0x000fea0003800000 */
        /* <DEDUP_REMOVED lines=8> */
[----:B------:R-:W-:Y:S01]  /*60c0*/  FFMA.FTZ R72, R192, R171, R44 ;  /* 0x000000abc0487223 */ /* 0x000fe2000001002c */
[----:B------:R-:W-:Y:S01]  /*60d0*/  FFMA.FTZ R212, R212, R114, R115 ;  /* 0x00000072d4d47223 */ /* 0x000fe20000010073 */
[----:B------:R-:W-:Y:S01]  /*60e0*/  FFMA.FTZ R71, R192, R70, R51 ;  /* 0x00000046c0477223 */ /* 0x000fe20000010033 */
[----:B------:R-:W-:Y:S01]  /*60f0*/  FADD.FTZ R191, R190, -R191 ;  /* 0x800000bfbebf7221 */ /* 0x000fe20000010000 */
[----:B0-----:R-:W-:Y:S01]  /*6100*/  FADD.FTZ R82, R93, -R68 ;  /* 0x800000445d527221 */ /* 0x001fe20000010000 */
[----:B------:R-:W-:Y:S01]  /*6110*/  ISETP.GE.U32.AND P3, PT, R86, RZ, PT ;  /* 0x000000ff5600720c */ /* 0x000fe20003f66070 */
[----:B------:R-:W-:Y:S01]  /*6120*/  FFMA.FTZ R70, R192, R69, R50 ;  /* 0x00000045c0467223 */ /* 0x000fe20000010032 */
[----:B------:R-:W-:Y:S01]  /*6130*/  FMUL.FTZ R68, R72, UR6 ;  /* 0x0000000648447c20 */ /* 0x000fe20008410000 */
[----:B------:R-:W-:Y:S01]  /*6140*/  LOP3.LUT P6, RZ, R86, 0xff, RZ, 0xc0, !PT ;  /* 0x000000ff56ff7812 */ /* 0x000fe200078cc0ff */
[----:B------:R-:W-:Y:S01]  /*6150*/  FADD.FTZ R211, R211, -R212 ;  /* 0x800000d4d3d37221 */ /* 0x000fe20000010000 */
[----:B------:R-:W-:Y:S01]  /*6160*/  FMUL.FTZ R73, R71, UR6 ;  /* 0x0000000647497c20 */ /* 0x000fe20008410000 */
[-CC-:B------:R-:W-:Y:S01]  /*6170*/  FFMA.FTZ R194, R194, R114.reuse, R115.reuse ;  /* 0x00000072c2c27223 */ /* 0x180fe20000010073 */
[----:B------:R-:W-:Y:S01]  /*6180*/  FFMA.FTZ R210, R210, R114, R115 ;  /* 0x00000072d2d27223 */ /* 0x000fe20000010073 */
[C---:B------:R-:W-:Y:S01]  /*6190*/  ISETP.GE.U32.AND.EX P3, PT, R87.reuse, 0x1000000, PT, P3 ;  /* 0x010000005700780c */ /* 0x040fe20003f66130 */
[----:B------:R-:W-:Y:S01]  /*61a0*/  FFMA.FTZ R74, R192, R191, R46 ;  /* 0x000000bfc04a7223 */ /* 0x000fe2000001002e */
[----:B------:R-:W-:Y:S01]  /*61b0*/  FMUL.FTZ R69, R70, UR6 ;  /* 0x0000000646457c20 */ /* 0x000fe20008410000 */
[----:B------:R-:W-:Y:S01]  /*61c0*/  LOP3.LUT P5, RZ, R87, 0xff0000, RZ, 0xc0, !PT ;  /* 0x00ff000057ff7812 */ /* 0x000fe200078ac0ff */
[----:B------:R-:W-:Y:S01]  /*61d0*/  FADD.FTZ R194, R193, -R194 ;  /* 0x800000c2c1c27221 */ /* 0x000fe20000010000 */
[----:B------:R-:W-:Y:S01]  /*61e0*/  FSEL R80, R68, RZ, P6 ;  /* 0x000000ff44507208 */ /* 0x000fe20003000000 */
[----:B------:R-:W-:Y:S01]  /*61f0*/  FFMA.FTZ R68, R192, R211, R48 ;  /* 0x000000d3c0447223 */ /* 0x000fe20000010030 */
[----:B------:R-:W-:Y:S01]  /*6200*/  FADD.FTZ R210, R195, -R210 ;  /* 0x800000d2c3d27221 */ /* 0x000fe20000010000 */
[----:B------:R-:W-:Y:S01]  /*6210*/  FSEL R93, R73, RZ, P3 ;  /* 0x000000ff495d7208 */ /* 0x000fe20001800000 */
[----:B------:R-:W-:Y:S01]  /*6220*/  FMUL.FTZ R81, R74, UR6 ;  /* 0x000000064a517c20 */ /* 0x000fe20008410000 */
[----:B------:R-:W-:Y:S01]  /*6230*/  LOP3.LUT P3, RZ, R86, 0xff0000, RZ, 0xc0, !PT ;  /* 0x00ff000056ff7812 */ /* 0x000fe2000786c0ff */
[----:B------:R-:W-:Y:S01]  /*6240*/  FMUL.FTZ R83, R68, UR6 ;  /* 0x0000000644537c20 */ /* 0x000fe20008410000 */
[----:B------:R-:W-:Y:S01]  /*6250*/  FSEL R92, R69, RZ, P5 ;  /* 0x000000ff455c7208 */ /* 0x000fe20002800000 */
[C---:B------:R-:W-:Y:S01]  /*6260*/  FFMA.FTZ R69, R192.reuse, R82, R49 ;  /* 0x00000052c0457223 */ /* 0x040fe20000010031 */
[----:B------:R-:W-:Y:S01]  /*6270*/  LOP3.LUT P6, RZ, R87, 0xff, RZ, 0xc0, !PT ;  /* 0x000000ff57ff7812 */ /* 0x000fe200078cc0ff */
[C---:B------:R-:W-:Y:S01]  /*6280*/  FFMA.FTZ R73, R192.reuse, R194, R45 ;  /* 0x000000c2c0497223 */ /* 0x040fe2000001002d */
[----:B------:R-:W-:Y:S01]  /*6290*/  FFMA.FTZ R75, R192, R210, R47 ;  /* 0x000000d2c04b7223 */ /* 0x000fe2000001002f */
[----:B------:R-:W-:-:S02]  /*62a0*/  FSEL R88, R81, RZ, P3 ;  /* 0x000000ff51587208 */ /* 0x000fc40001800000 */
[----:B------:R-:W-:Y:S01]  /*62b0*/  LOP3.LUT P3, RZ, R87, 0xff00, RZ, 0xc0, !PT ;  /* 0x0000ff0057ff7812 */ /* 0x000fe2000786c0ff */
[----:B------:R-:W-:Y:S01]  /*62c0*/  FMUL.FTZ R87, R69, UR6 ;  /* 0x0000000645577c20 */ /* 0x000fe20008410000 */
[----:B------:R-:W-:Y:S01]  /*62d0*/  FMUL.FTZ R81, R73, UR6 ;  /* 0x0000000649517c20 */ /* 0x000fe20008410000 */
[----:B------:R-:W-:Y:S01]  /*62e0*/  FMUL.FTZ R82, R75, UR6 ;  /* 0x000000064b527c20 */ /* 0x000fe20008410000 */
[----:B------:R-:W-:Y:S02]  /*62f0*/  FSEL R90, R83, RZ, P6 ;  /* 0x000000ff535a7208 */ /* 0x000fe40003000000 */
        /* <DEDUP_REMOVED lines=10> */
.L_x_1172:
        /* <DEDUP_REMOVED lines=8> */
[C---:B------:R-:W-:Y:S01]  /*6420*/  FFMA.FTZ R82, R192.reuse, R82, R51 ;  /* 0x00000052c0527223 */ /* 0x040fe20000010033 */
[----:B------:R-:W-:Y:S01]  /*6430*/  FFMA.FTZ R81, R192, R81, R50 ;  /* 0x00000051c0517223 */ /* 0x000fe20000010032 */
        /* <DEDUP_REMOVED lines=8> */
[C---:B------:R-:W-:Y:S01]  /*64c0*/  LOP3.LUT P5, RZ, R87.reuse, 0xff0000, RZ, 0xc0, !PT ;  /* 0x00ff000057ff7812 */ /* 0x040fe200078ac0ff */
[C---:B------:R-:W-:Y:S01]  /*64d0*/  FFMA.FTZ R211, R192.reuse, R211, R48 ;  /* 0x000000d3c0d37223 */ /* 0x040fe20000010030 */
[----:B------:R-:W-:Y:S01]  /*64e0*/  ISETP.GE.U32.AND.EX P3, PT, R87, 0x1000000, PT, P3 ;  /* 0x010000005700780c */ /* 0x000fe20003f66130 */
[C---:B------:R-:W-:Y:S01]  /*64f0*/  FFMA.FTZ R80, R192.reuse, R80, R49 ;  /* 0x00000050c0507223 */ /* 0x040fe20000010031 */
[----:B------:R-:W-:Y:S01]  /*6500*/  FFMA.FTZ R191, R192, R191, R46 ;  /* 0x000000bfc0bf7223 */ /* 0x000fe2000001002e */
        /* <DEDUP_REMOVED lines=8> */
[C---:B------:R-:W-:Y:S01]  /*6590*/  LOP3.LUT P6, RZ, R87.reuse, 0xff, RZ, 0xc0, !PT ;  /* 0x000000ff57ff7812 */ /* 0x040fe200078cc0ff */
[C---:B------:R-:W-:Y:S01]  /*65a0*/  FFMA.FTZ R194, R192.reuse, R194, R45 ;  /* 0x000000c2c0c27223 */ /* 0x040fe2000001002d */
[----:B------:R-:W-:Y:S01]  /*65b0*/  LOP3.LUT P3, RZ, R87, 0xff00, RZ, 0xc0, !PT ;  /* 0x0000ff0057ff7812 */ /* 0x000fe2000786c0ff */
[----:B------:R-:W-:Y:S01]  /*65c0*/  FFMA.FTZ R210, R192, R210, R47 ;  /* 0x000000d2c0d27223 */ /* 0x000fe2000001002f */
[----:B------:R-:W-:Y:S01]  /*65d0*/  LOP3.LUT P5, RZ, R86, 0xff0000, RZ, 0xc0, !PT ;  /* 0x00ff000056ff7812 */ /* 0x000fe200078ac0ff */
[----:B------:R-:W-:Y:S01]  /*65e0*/  FFMA.FTZ R171, R192, R171, R44 ;  /* 0x000000abc0ab7223 */ /* 0x000fe2000001002c */
        /* <DEDUP_REMOVED lines=17> */
.L_x_1171:
[----:B------:R-:W-:Y:S05]  /*6700*/  @!P2 BRA `(.L_x_1173) ;  /* 0x0000000000d8a947 */ /* 0x000fea0003800000 */
[-CC-:B------:R-:W-:Y:S01]  /*6710*/  FFMA.FTZ R71, R214, R114.reuse, R115.reuse ;  /* 0x00000072d6477223 */ /* 0x180fe20000010073 */
[-CC-:B------:R-:W-:Y:S01]  /*6720*/  FFMA.FTZ R70, R215, R114.reuse, R115.reuse ;  /* 0x00000072d7467223 */ /* 0x180fe20000010073 */
[-CC-:B------:R-:W-:Y:S01]  /*6730*/  FFMA.FTZ R171, R171, R114.reuse, R115.reuse ;  /* 0x00000072abab7223 */ /* 0x180fe20000010073 */
[-C--:B------:R-:W-:Y:S01]  /*6740*/  FFMA.FTZ R191, R191, R114.reuse, R115 ;  /* 0x00000072bfbf7223 */ /* 0x080fe20000010073 */
[----:B0-----:R-:W-:Y:S01]  /*6750*/  FADD.FTZ R81, R94, -R71 ;  /* 0x800000475e517221 */ /* 0x001fe20000010000 */
[----:B------:R-:W-:Y:S01]  /*6760*/  FADD.FTZ R95, R95, -R70 ;  /* 0x800000465f5f7221 */ /* 0x000fe20000010000 */
[----:B------:R-:W-:Y:S01]  /*6770*/  FADD.FTZ R171, R170, -R171 ;  /* 0x800000abaaab7221 */ /* 0x000fe20000010000 */
[-CC-:B------:R-:W-:Y:S01]  /*6780*/  FFMA.FTZ R68, R213, R114.reuse, R115.reuse ;  /* 0x00000072d5447223 */ /* 0x180fe20000010073 */
[C---:B------:R-:W-:Y:S01]  /*6790*/  FMUL.FTZ R70, R192.reuse, R81 ;  /* 0x00000051c0467220 */ /* 0x040fe20000410000 */
[----:B------:R-:W-:Y:S01]  /*67a0*/  FMUL.FTZ R71, R192, R95 ;  /* 0x0000005fc0477220 */ /* 0x000fe20000410000 */
[----:B------:R-:W-:Y:S01]  /*67b0*/  ISETP.GE.U32.AND P3, PT, R86, RZ, PT ;  /* 0x000000ff5600720c */ /* 0x000fe20003f66070 */
[----:B------:R-:W-:Y:S01]  /*67c0*/  FMUL.FTZ R72, R192, R171 ;  /* 0x000000abc0487220 */ /* 0x000fe20000410000 */
[----:B------:R-:W-:Y:S01]  /*67d0*/  FMUL.FTZ R74, R70, UR6 ;  /* 0x00000006464a7c20 */ /* 0x000fe20008410000 */
[-C--:B------:R-:W-:Y:S01]  /*67e0*/  FFMA.FTZ R212, R212, R114.reuse, R115 ;  /* 0x00000072d4d47223 */ /* 0x080fe20000010073 */
[----:B------:R-:W-:Y:S01]  /*67f0*/  LOP3.LUT P5, RZ, R87, 0xff0000, RZ, 0xc0, !PT ;  /* 0x00ff000057ff7812 */ /* 0x000fe200078ac0ff */
[----:B------:R-:W-:Y:S01]  /*6800*/  FADD.FTZ R191, R190, -R191 ;  /* 0x800000bfbebf7221 */ /* 0x000fe20000010000 */
[----:B------:R-:W-:Y:S01]  /*6810*/  FADD.FTZ R69, R93, -R68 ;  /* 0x800000445d457221 */ /* 0x000fe20000010000 */
[----:B------:R-:W-:Y:S01]  /*6820*/  FMUL.FTZ R80, R71, UR6 ;  /* 0x0000000647507c20 */ /* 0x000fe20008410000 */
[----:B------:R-:W-:Y:S01]  /*6830*/  ISETP.GE.U32.AND.EX P3, PT, R87, 0x1000000, PT, P3 ;  /* 0x010000005700780c */ /* 0x000fe20003f66130 */
[----:B------:R-:W-:Y:S01]  /*6840*/  FMUL.FTZ R68, R72, UR6 ;  /* 0x0000000648447c20 */ /* 0x000fe20008410000 */
[----:B------:R-:W-:Y:S01]  /*6850*/  LOP3.LUT P6, RZ, R86, 0xff, RZ, 0xc0, !PT ;  /* 0x000000ff56ff7812 */ /* 0x000fe200078cc0ff */
[----:B------:R-:W-:Y:S01]  /*6860*/  FADD.FTZ R211, R211, -R212 ;  /* 0x800000d4d3d37221 */ /* 0x000fe20000010000 */
[----:B------:R-:W-:Y:S01]  /*6870*/  FSEL R92, R74, RZ, P5 ;  /* 0x000000ff4a5c7208 */ /* 0x000fe20002800000 */
[-CC-:B------:R-:W-:Y:S01]  /*6880*/  FFMA.FTZ R194, R194, R114.reuse, R115.reuse ;  /* 0x00000072c2c27223 */ /* 0x180fe20000010073 */
[----:B------:R-:W-:Y:S01]  /*6890*/  FFMA.FTZ R210, R210, R114, R115 ;  /* 0x00000072d2d27223 */ /* 0x000fe20000010073 */
[----:B------:R-:W-:Y:S01]  /*68a0*/  FMUL.FTZ R74, R192, R191 ;  /* 0x000000bfc04a7220 */ /* 0x000fe20000410000 */
[----:B------:R-:W-:Y:S01]  /*68b0*/  FSEL R93, R80, RZ, P3 ;  /* 0x000000ff505d7208 */ /* 0x000fe20001800000 */
[----:B------:R-:W-:Y:S01]  /*68c0*/  FADD.FTZ R73, R193, -R194 ;  /* 0x800000c2c1497221 */ /* 0x000fe20000010000 */
[----:B------:R-:W-:Y:S01]  /*68d0*/  FSEL R80, R68, RZ, P6 ;  /* 0x000000ff44507208 */ /* 0x000fe20003000000 */
[----:B------:R-:W-:Y:S01]  /*68e0*/  FMUL.FTZ R68, R192, R211 ;  /* 0x000000d3c0447220 */ /* 0x000fe20000410000 */
[----:B------:R-:W-:Y:S01]  /*68f0*/  FADD.FTZ R75, R195, -R210 ;  /* 0x800000d2c34b7221 */ /* 0x000fe20000010000 */
[----:B------:R-:W-:Y:S01]  /*6900*/  FMUL.FTZ R81, R74, UR6 ;  /* 0x000000064a517c20 */ /* 0x000fe20008410000 */
[----:B------:R-:W-:Y:S01]  /*6910*/  LOP3.LUT P3, RZ, R86, 0xff0000, RZ, 0xc0, !PT ;  /* 0x00ff000056ff7812 */ /* 0x000fe2000786c0ff */
[----:B------:R-:W-:Y:S01]  /*6920*/  FMUL.FTZ R69, R192, R69 ;  /* 0x00000045c0457220 */ /* 0x000fe20000410000 */
[----:B------:R-:W-:Y:S01]  /*6930*/  FMUL.FTZ R83, R68, UR6 ;  /* 0x0000000644537c20 */ /* 0x000fe20008410000 */
[----:B------:R-:W-:Y:S01]  /*6940*/  LOP3.LUT P6, RZ, R87, 0xff, RZ, 0xc0, !PT ;  /* 0x000000ff57ff7812 */ /* 0x000fe200078cc0ff */
[C---:B------:R-:W-:Y:S01]  /*6950*/  FMUL.FTZ R73, R192.reuse, R73 ;  /* 0x00000049c0497220 */ /* 0x040fe20000410000 */
[----:B------:R-:W-:Y:S01]  /*6960*/  FMUL.FTZ R75, R192, R75 ;  /* 0x0000004bc04b7220 */ /* 0x000fe20000410000 */
        /* <DEDUP_REMOVED lines=16> */
.L_x_1173:
[-CC-:B0-----:R-:W-:Y:S01]  /*6a70*/  FFMA.FTZ R82, R215, R114.reuse, R115.reuse ;  /* 0x00000072d7527223 */ /* 0x181fe20000010073 */
[-CC-:B------:R-:W-:Y:S01]  /*6a80*/  FFMA.FTZ R81, R214, R114.reuse, R115.reuse ;  /* 0x00000072d6517223 */ /* 0x180fe20000010073 */
[-CC-:B------:R-:W-:Y:S01]  /*6a90*/  FFMA.FTZ R191, R191, R114.reuse, R115.reuse ;  /* 0x00000072bfbf7223 */ /* 0x180fe20000010073 */
[-C--:B------:R-:W-:Y:S01]  /*6aa0*/  FFMA.FTZ R212, R212, R114.reuse, R115 ;  /* 0x00000072d4d47223 */ /* 0x080fe20000010073 */
[----:B------:R-:W-:Y:S01]  /*6ab0*/  FADD.FTZ R95, R95, -R82 ;  /* 0x800000525f5f7221 */ /* 0x000fe20000010000 */
[----:B------:R-:W-:Y:S01]  /*6ac0*/  FADD.FTZ R81, R94, -R81 ;  /* 0x800000515e517221 */ /* 0x000fe20000010000 */
[-C--:B------:R-:W-:Y:S01]  /*6ad0*/  FFMA.FTZ R80, R213, R114.reuse, R115 ;  /* 0x00000072d5507223 */ /* 0x080fe20000010073 */
        /* <DEDUP_REMOVED lines=12> */
[C---:B------:R-:W-:Y:S01]  /*6ba0*/  FMUL.FTZ R211, R192.reuse, R211 ;  /* 0x000000d3c0d37220 */ /* 0x040fe20000410000 */
        /* <DEDUP_REMOVED lines=33> */
.L_x_1169:
[----:B------:R-:W0:Y:S01]  /*6dc0*/  @P2 LDC.64 R88, c[0x0][0x478] ;  /* 0x00011e00ff582b82 */ /* 0x000e220000000a00 */
[----:B------:R-:W-:-:S05]  /*6dd0*/  IADD3 R93, PT, PT, R189, 0x100, RZ ;  /* 0x00000100bd5d7810 */ /* 0x000fca0007ffe0ff */
[C---:B------:R-:W-:Y:S02]  /*6de0*/  IMAD.WIDE.U32 R86, R93.reuse, 0x10, R118 ;  /* 0x000000105d567825 */ /* 0x040fe400078e0076 */
[----:B------:R-:W1:Y:S02]  /*6df0*/  @P0 LDC.64 R90, c[0x0][0x470] ;  /* 0x00011c00ff5a0b82 */ /* 0x000e640000000a00 */
        /* <DEDUP_REMOVED lines=11> */
[----:B------:R-:W-:Y:S01]  /*6eb0*/  LOP3.LUT P6, RZ, R85, 0xff0000, RZ, 0xc0, !PT ;  /* 0x00ff000055ff7812 */ /* 0x000fe200078cc0ff */
[-CC-:B------:R-:W-:Y:S01]  /*6ec0*/  FFMA.FTZ R113, R113, R114.reuse, R115.reuse ;  /* 0x0000007271717223 */ /* 0x180fe20000010073 */
[----:B------:R-:W-:Y:S01]  /*6ed0*/  FADD.FTZ R109, R109, -R68 ;  /* 0x800000446d6d7221 */ /* 0x000fe20000010000 */
[----:B------:R-:W-:Y:S01]  /*6ee0*/  LOP3.LUT P5, RZ, R155, 0xff0000, RZ, 0xc0, !PT ;  /* 0x00ff00009bff7812 */ /* 0x000fe200078ac0ff */
[----:B------:R-:W-:Y:S01]  /*6ef0*/  FADD.FTZ R105, R105, -R104 ;  /* 0x8000006869697221 */ /* 0x000fe20000010000 */
[-C--:B------:R-:W-:Y:S01]  /*6f00*/  FFMA.FTZ R99, R99, R114.reuse, R115 ;  /* 0x0000007263637223 */ /* 0x080fe20000010073 */
[----:B------:R-:W-:Y:S01]  /*6f10*/  FFMA.FTZ R70, R192, R109, R58 ;  /* 0x0000006dc0467223 */ /* 0x000fe2000001003a */
[----:B------:R-:W-:Y:S01]  /*6f20*/  FADD.FTZ R113, R112, -R113 ;  /* 0x8000007170717221 */ /* 0x000fe20000010000 */
[-C--:B------:R-:W-:Y:S01]  /*6f30*/  FFMA.FTZ R106, R106, R114.reuse, R115 ;  /* 0x000000726a6a7223 */ /* 0x080fe20000010073 */
[----:B------:R-:W-:Y:S01]  /*6f40*/  FADD.FTZ R99, R98, -R99 ;  /* 0x8000006362637221 */ /* 0x000fe20000010000 */
[----:B------:R-:W-:Y:S01]  /*6f50*/  FMUL.FTZ R68, R70, UR6 ;  /* 0x0000000646447c20 */ /* 0x000fe20008410000 */
[----:B------:R-:W-:Y:S01]  /*6f60*/  FFMA.FTZ R71, R192, R113, R59 ;  /* 0x00000071c0477223 */ /* 0x000fe2000001003b */
[----:B------:R-:W-:Y:S01]  /*6f70*/  ISETP.GE.U32.AND P1, PT, R84, RZ, PT ;  /* 0x000000ff5400720c */ /* 0x000fe20003f26070 */
[----:B------:R-:W-:Y:S01]  /*6f80*/  FFMA.FTZ R74, R192, R99, R54 ;  /* 0x00000063c04a7223 */ /* 0x000fe20000010036 */
[----:B------:R-:W-:Y:S01]  /*6f90*/  ISETP.GE.U32.AND P3, PT, R154, RZ, PT ;  /* 0x000000ff9a00720c */ /* 0x000fe20003f66070 */
[----:B------:R-:W-:Y:S01]  /*6fa0*/  FADD.FTZ R106, R107, -R106 ;  /* 0x8000006a6b6a7221 */ /* 0x000fe20000010000 */
[----:B------:R-:W-:Y:S01]  /*6fb0*/  FSEL R83, R68, RZ, P6 ;  /* 0x000000ff44537208 */ /* 0x000fe20003000000 */
[----:B------:R-:W-:Y:S01]  /*6fc0*/  FFMA.FTZ R102, R102, R114, R115 ;  /* 0x0000007266667223 */ /* 0x000fe20000010073 */
[----:B------:R-:W-:Y:S01]  /*6fd0*/  FSEL R79, R68, RZ, P5 ;  /* 0x000000ff444f7208 */ /* 0x000fe20002800000 */
[----:B------:R-:W-:Y:S01]  /*6fe0*/  FFMA.FTZ R68, R192, R105, R56 ;  /* 0x00000069c0447223 */ /* 0x000fe20000010038 */
[----:B------:R-:W-:Y:S01]  /*6ff0*/  LOP3.LUT P6, RZ, R85, 0xff, RZ, 0xc0, !PT ;  /* 0x000000ff55ff7812 */ /* 0x000fe200078cc0ff */
[----:B------:R-:W-:Y:S01]  /*7000*/  FMUL.FTZ R73, R71, UR6 ;  /* 0x0000000647497c20 */ /* 0x000fe20008410000 */
[----:B------:R-:W-:Y:S01]  /*7010*/  ISETP.GE.U32.AND.EX P1, PT, R85, 0x1000000, PT, P1 ;  /* 0x010000005500780c */ /* 0x000fe20003f26110 */
[----:B------:R-:W-:Y:S01]  /*7020*/  FMUL.FTZ R72, R68, UR6 ;  /* 0x0000000644487c20 */ /* 0x000fe20008410000 */
[----:B------:R-:W-:Y:S01]  /*7030*/  ISETP.GE.U32.AND.EX P3, PT, R155, 0x1000000, PT, P3 ;  /* 0x010000009b00780c */ /* 0x000fe20003f66130 */
[----:B------:R-:W-:Y:S01]  /*7040*/  FMUL.FTZ R76, R74, UR6 ;  /* 0x000000064a4c7c20 */ /* 0x000fe20008410000 */
[----:B------:R-:W-:Y:S01]  /*7050*/  FFMA.FTZ R69, R192, R106, R57 ;  /* 0x0000006ac0457223 */ /* 0x000fe20000010039 */
[----:B------:R-:W-:Y:S01]  /*7060*/  FADD.FTZ R102, R103, -R102 ;  /* 0x8000006667667221 */ /* 0x000fe20000010000 */
[----:B------:R-:W-:Y:S01]  /*7070*/  FSEL R82, R72, RZ, P6 ;  /* 0x000000ff48527208 */ /* 0x000fe20003000000 */
[-CC-:B------:R-:W-:Y:S01]  /*7080*/  FFMA.FTZ R101, R101, R114.reuse, R115.reuse ;  /* 0x0000007265657223 */ /* 0x180fe20000010073 */
[----:B------:R-:W-:Y:S01]  /*7090*/  LOP3.LUT P6, RZ, R84, 0xff0000, RZ, 0xc0, !PT ;  /* 0x00ff000054ff7812 */ /* 0x000fe200078cc0ff */
[----:B------:R-:W-:Y:S01]  /*70a0*/  FFMA.FTZ R97, R97, R114, R115 ;  /* 0x0000007261617223 */ /* 0x000fe20000010073 */
[C---:B------:R-:W-:Y:S01]  /*70b0*/  FSEL R86, R73.reuse, RZ, P1 ;  /* 0x000000ff49567208 */ /* 0x040fe20000800000 */
        /* <DEDUP_REMOVED lines=8> */
[----:B------:R-:W-:Y:S02]  /*7140*/  LOP3.LUT P3, RZ, R155, 0xff00, RZ, 0xc0, !PT ;  /* 0x0000ff009bff7812 */ /* 0x000fe4000786c0ff */
[----:B------:R-:W-:Y:S02]  /*7150*/  LOP3.LUT P6, RZ, R154, 0xff0000, RZ, 0xc0, !PT ;  /* 0x00ff00009aff7812 */ /* 0x000fe400078cc0ff */
[----:B------:R-:W-:Y:S01]  /*7160*/  F2FP.BF16.F32.PACK_AB R79, R80, R79 ;  /* 0x0000004f504f723e */ /* 0x000fe200000010ff */
[----:B------:R-:W-:Y:S01]  /*7170*/  FMUL.FTZ R80, R75, UR6 ;  /* 0x000000064b507c20 */ /* 0x000fe20008410000 */
[----:B------:R-:W-:Y:S02]  /*7180*/  F2FP.BF16.F32.PACK_AB R83, R86, R83 ;  /* 0x000000535653723e */ /* 0x000fe400000010ff */
[----:B------:R-:W-:Y:S01]  /*7190*/  FSEL R78, R72, RZ, P5 ;  /* 0x000000ff484e7208 */ /* 0x000fe20002800000 */
[----:B------:R-:W-:Y:S01]  /*71a0*/  FFMA.FTZ R72, R192, R97, R52 ;  /* 0x00000061c0487223 */ /* 0x000fe20000010034 */
[----:B------:R-:W-:-:S02]  /*71b0*/  FSEL R85, R73, RZ, P1 ;  /* 0x000000ff49557208 */ /* 0x000fc40000800000 */
[----:B------:R-:W-:Y:S01]  /*71c0*/  FSEL R77, R73, RZ, P3 ;  /* 0x000000ff494d7208 */ /* 0x000fe20001800000 */
[----:B------:R-:W-:Y:S01]  /*71d0*/  FFMA.FTZ R73, R192, R101, R53 ;  /* 0x00000065c0497223 */ /* 0x000fe20000010035 */
[----:B------:R-:W-:Y:S01]  /*71e0*/  FSEL R86, R76, RZ, P6 ;  /* 0x000000ff4c567208 */ /* 0x000fe20003000000 */
[----:B------:R-:W-:Y:S01]  /*71f0*/  FMUL.FTZ R76, R72, UR6 ;  /* 0x00000006484c7c20 */ /* 0x000fe20008410000 */
[----:B------:R-:W-:Y:S02]  /*7200*/  LOP3.LUT P5, RZ, R84, 0xff000000, RZ, 0xc0, !PT ;  /* 0xff00000054ff7812 */ /* 0x000fe400078ac0ff */
        /* <DEDUP_REMOVED lines=19> */
.L_x_1176:
[-CC-:B------:R-:W-:Y:S01]  /*7340*/  FFMA.FTZ R113, R113, R114.reuse, R115.reuse ;  /* 0x0000007271717223 */ /* 0x180fe20000010073 */
[-CC-:B------:R-:W-:Y:S01]  /*7350*/  FFMA.FTZ R104, R104, R114.reuse, R115.reuse ;  /* 0x0000007268687223 */ /* 0x180fe20000010073 */
[-C--:B0-----:R-:W-:Y:S01]  /*7360*/  FFMA.FTZ R76, R111, R114.reuse, R115 ;  /* 0x000000726f4c7223 */ /* 0x081fe20000010073 */
[----:B------:R-:W-:Y:S01]  /*7370*/  ISETP.GE.U32.AND P1, PT, R84, RZ, PT ;  /* 0x000000ff5400720c */ /* 0x000fe20003f26070 */
[----:B------:R-:W-:Y:S01]  /*7380*/  FADD.FTZ R113, R112, -R113 ;  /* 0x8000007170717221 */ /* 0x000fe20000010000 */
[----:B------:R-:W-:Y:S01]  /*7390*/  FADD.FTZ R105, R105, -R104 ;  /* 0x8000006869697221 */ /* 0x000fe20000010000 */
[----:B------:R-:W-:Y:S01]  /*73a0*/  FADD.FTZ R109, R109, -R76 ;  /* 0x8000004c6d6d7221 */ /* 0x000fe20000010000 */
[-C--:B------:R-:W-:Y:S01]  /*73b0*/  FFMA.FTZ R99, R99, R114.reuse, R115 ;  /* 0x0000007263637223 */ /* 0x080fe20000010073 */
[----:B------:R-:W-:Y:S01]  /*73c0*/  FFMA.FTZ R113, R192, R113, R59 ;  /* 0x00000071c0717223 */ /* 0x000fe2000001003b */
[----:B------:R-:W-:Y:S01]  /*73d0*/  FFMA.FTZ R106, R106, R114, R115 ;  /* 0x000000726a6a7223 */ /* 0x000fe20000010073 */
[C---:B------:R-:W-:Y:S01]  /*73e0*/  FFMA.FTZ R109, R192.reuse, R109, R58 ;  /* 0x0000006dc06d7223 */ /* 0x040fe2000001003a */
[----:B------:R-:W-:Y:S01]  /*73f0*/  ISETP.GE.U32.AND.EX P5, PT, R85, 0x1000000, PT, P1 ;  /* 0x010000005500780c */ /* 0x000fe20003fa6110 */
[----:B------:R-:W-:Y:S01]  /*7400*/  FMUL.FTZ R113, R113, UR6 ;  /* 0x0000000671717c20 */ /* 0x000fe20008410000 */
[----:B------:R-:W-:Y:S01]  /*7410*/  FFMA.FTZ R105, R192, R105, R56 ;  /* 0x00000069c0697223 */ /* 0x000fe20000010038 */
[----:B------:R-:W-:Y:S01]  /*7420*/  FADD.FTZ R99, R98, -R99 ;  /* 0x8000006362637221 */ /* 0x000fe20000010000 */
[----:B------:R-:W-:Y:S01]  /*7430*/  FADD.FTZ R106, R107, -R106 ;  /* 0x8000006a6b6a7221 */ /* 0x000fe20000010000 */
[----:B------:R-:W-:Y:S01]  /*7440*/  ISETP.GE.U32.AND P1, PT, R154, RZ, PT ;  /* 0x000000ff9a00720c */ /* 0x000fe20003f26070 */
[----:B------:R-:W-:Y:S01]  /*7450*/  FMUL.FTZ R109, R109, UR6 ;  /* 0x000000066d6d7c20 */ /* 0x000fe20008410000 */
[----:B------:R-:W-:Y:S01]  /*7460*/  FSEL R76, R113, RZ, P5 ;  /* 0x000000ff714c7208 */ /* 0x000fe20002800000 */
[----:B------:R-:W-:Y:S01]  /*7470*/  FMUL.FTZ R105, R105, UR6 ;  /* 0x0000000669697c20 */ /* 0x000fe20008410000 */
[C---:B------:R-:W-:Y:S01]  /*7480*/  LOP3.LUT P3, RZ, R85.reuse, 0xff0000, RZ, 0xc0, !PT ;  /* 0x00ff000055ff7812 */ /* 0x040fe2000786c0ff */
[C---:B------:R-:W-:Y:S01]  /*7490*/  FFMA.FTZ R106, R192.reuse, R106, R57 ;  /* 0x0000006ac06a7223 */ /* 0x040fe20000010039 */
[----:B------:R-:W-:Y:S01]  /*74a0*/  LOP3.LUT P5, RZ, R85, 0xff, RZ, 0xc0, !PT ;  /* 0x000000ff55ff7812 */ /* 0x000fe200078ac0ff */
[----:B------:R-:W-:Y:S01]  /*74b0*/  FFMA.FTZ R99, R192, R99, R54 ;  /* 0x00000063c0637223 */ /* 0x000fe20000010036 */
        /* <DEDUP_REMOVED lines=8> */
[----:B------:R-:W-:Y:S01]  /*7540*/  LOP3.LUT P3, RZ, R155, 0xff, RZ, 0xc0, !PT ;  /* 0x000000ff9bff7812 */ /* 0x000fe2000786c0ff */
[-CC-:B------:R-:W-:Y:S01]  /*7550*/  FFMA.FTZ R101, R101, R114.reuse, R115.reuse ;  /* 0x0000007265657223 */ /* 0x180fe20000010073 */
[----:B------:R-:W-:Y:S01]  /*7560*/  LOP3.LUT P1, RZ, R155, 0xff00, RZ, 0xc0, !PT ;  /* 0x0000ff009bff7812 */ /* 0x000fe2000782c0ff */
[----:B------:R-:W-:Y:S01]  /*7570*/  FFMA.FTZ R97, R97, R114, R115 ;  /* 0x0000007261617223 */ /* 0x000fe20000010073 */
[----:B------:R-:W-:Y:S01]  /*7580*/  LOP3.LUT P5, RZ, R84, 0xff0000, RZ, 0xc0, !PT ;  /* 0x00ff000054ff7812 */ /* 0x000fe200078ac0ff */
[----:B------:R-:W-:Y:S01]  /*7590*/  FFMA.FTZ R102, R192, R102, R55 ;  /* 0x00000066c0667223 */ /* 0x000fe20000010037 */
[----:B------:R-:W-:Y:S01]  /*75a0*/  LOP3.LUT P6, RZ, R155, 0xff0000, RZ, 0xc0, !PT ;  /* 0x00ff00009bff7812 */ /* 0x000fe200078cc0ff */
[----:B------:R-:W-:Y:S01]  /*75b0*/  FADD.FTZ R101, R100, -R101 ;  /* 0x8000006564657221 */ /* 0x000fe20000010000 */
[----:B------:R-:W-:Y:S01]  /*75c0*/  FSEL R78, R105, RZ, P3 ;  /* 0x000000ff694e7208 */ /* 0x000fe20001800000 */
[----:B------:R-:W-:Y:S01]  /*75d0*/  FADD.FTZ R97, R96, -R97 ;  /* 0x8000006160617221 */ /* 0x000fe20000010000 */
[----:B------:R-:W-:Y:S01]  /*75e0*/  FSEL R77, R106, RZ, P1 ;  /* 0x000000ff6a4d7208 */ /* 0x000fe20000800000 */
[----:B------:R-:W-:Y:S01]  /*75f0*/  FMUL.FTZ R102, R102, UR6 ;  /* 0x0000000666667c20 */ /* 0x000fe20008410000 */
[----:B------:R-:W-:Y:S01]  /*7600*/  FSEL R81, R99, RZ, P5 ;  /* 0x000000ff63517208 */ /* 0x000fe20002800000 */
[----:B------:R-:W-:Y:S01]  /*7610*/  FFMA.FTZ R101, R192, R101, R53 ;  /* 0x00000065c0657223 */ /* 0x000fe20000010035 */
[----:B------:R-:W-:Y:S01]  /*7620*/  LOP3.LUT P5, RZ, R154, 0xff0000, RZ, 0xc0, !PT ;  /* 0x00ff00009aff7812 */ /* 0x000fe200078ac0ff */
[----:B------:R-:W-:Y:S01]  /*7630*/  FFMA.FTZ R97, R192, R97, R52 ;  /* 0x00000061c0617223 */ /* 0x000fe20000010034 */
[----:B------:R-:W-:Y:S01]  /*7640*/  FSEL R79, R109, RZ, P6 ;  /* 0x000000ff6d4f7208 */ /* 0x000fe20003000000 */
[----:B------:R-:W-:Y:S01]  /*7650*/  FMUL.FTZ R101, R101, UR6 ;  /* 0x0000000665657c20 */ /* 0x000fe20008410000 */
[----:B------:R-:W-:Y:S01]  /*7660*/  LOP3.LUT P6, RZ, R85, 0xff00, RZ, 0xc0, !PT ;  /* 0x0000ff0055ff7812 */ /* 0x000fe200078cc0ff */
[----:B------:R-:W-:Y:S01]  /*7670*/  FMUL.FTZ R97, R97, UR6 ;  /* 0x0000000661617c20 */ /* 0x000fe20008410000 */
[----:B------:R-:W-:-:S02]  /*7680*/  F2FP.BF16.F32.PACK_AB R78, R77, R78 ;  /* 0x0000004e4d4e723e */ /* 0x000fc400000010ff */
[----:B------:R-:W-:Y:S02]  /*7690*/  LOP3.LUT P3, RZ, R84, 0xff000000, RZ, 0xc0, !PT ;  /* 0xff00000054ff7812 */ /* 0x000fe4000786c0ff */
[----:B------:R-:W-:Y:S02]  /*76a0*/  FSEL R77, R99, RZ, P5 ;  /* 0x000000ff634d7208 */ /* 0x000fe40002800000 */
[----:B------:R-:W-:Y:S02]  /*76b0*/  LOP3.LUT P5, RZ, R154, 0xff000000, RZ, 0xc0, !PT ;  /* 0xff0000009aff7812 */ /* 0x000fe400078ac0ff */
[----:B------:R-:W-:Y:S02]  /*76c0*/  FSEL R85, R106, RZ, P6 ;  /* 0x000000ff6a557208 */ /* 0x000fe40003000000 */
[C---:B------:R-:W-:Y:S02]  /*76d0*/  LOP3.LUT P6, RZ, R84.reuse, 0xff00, RZ, 0xc0, !PT ;  /* 0x0000ff0054ff7812 */ /* 0x040fe400078cc0ff */
[----:B------:R-:W-:-:S02]  /*76e0*/  LOP3.LUT P1, RZ, R84, 0xff, RZ, 0xc0, !PT ;  /* 0x000000ff54ff7812 */ /* 0x000fc4000782c0ff */
[C---:B------:R-:W-:Y:S02]  /*76f0*/  FSEL R84, R102.reuse, RZ, P3 ;  /* 0x000000ff66547208 */ /* 0x040fe40001800000 */
[----:B------:R-:W-:Y:S02]  /*7700*/  FSEL R102, R102, RZ, P5 ;  /* 0x000000ff66667208 */ /* 0x000fe40002800000 */
        /* <DEDUP_REMOVED lines=14> */
.L_x_1175:
        /* <DEDUP_REMOVED lines=9> */
[----:B------:R-:W-:Y:S01]  /*7880*/  FMUL.FTZ R70, R192, R109 ;  /* 0x0000006dc0467220 */ /* 0x000fe20000410000 */
[----:B------:R-:W-:Y:S01]  /*7890*/  FADD.FTZ R113, R112, -R113 ;  /* 0x8000007170717221 */ /* 0x000fe20000010000 */
[-C--:B------:R-:W-:Y:S01]  /*78a0*/  FFMA.FTZ R106, R106, R114.reuse, R115 ;  /* 0x000000726a6a7223 */ /* 0x080fe20000010073 */
[----:B------:R-:W-:Y:S01]  /*78b0*/  FADD.FTZ R99, R98, -R99 ;  /* 0x8000006362637221 */ /* 0x000fe20000010000 */
[----:B------:R-:W-:Y:S01]  /*78c0*/  FMUL.FTZ R68, R70, UR6 ;  /* 0x0000000646447c20 */ /* 0x000fe20008410000 */
[----:B------:R-:W-:Y:S01]  /*78d0*/  FMUL.FTZ R71, R192, R113 ;  /* 0x00000071c0477220 */ /* 0x000fe20000410000 */
[----:B------:R-:W-:Y:S01]  /*78e0*/  ISETP.GE.U32.AND P1, PT, R84, RZ, PT ;  /* 0x000000ff5400720c */ /* 0x000fe20003f26070 */
[----:B------:R-:W-:Y:S01]  /*78f0*/  FMUL.FTZ R74, R192, R99 ;  /* 0x00000063c04a7220 */ /* 0x000fe20000410000 */
[----:B------:R-:W-:Y:S01]  /*7900*/  ISETP.GE.U32.AND P3, PT, R154, RZ, PT ;  /* 0x000000ff9a00720c */ /* 0x000fe20003f66070 */
[----:B------:R-:W-:Y:S01]  /*7910*/  FADD.FTZ R69, R107, -R106 ;  /* 0x8000006a6b457221 */ /* 0x000fe20000010000 */
[----:B------:R-:W-:Y:S01]  /*7920*/  FSEL R83, R68, RZ, P6 ;  /* 0x000000ff44537208 */ /* 0x000fe20003000000 */
[-CC-:B------:R-:W-:Y:S01]  /*7930*/  FFMA.FTZ R102, R102, R114.reuse, R115.reuse ;  /* 0x0000007266667223 */ /* 0x180fe20000010073 */
[----:B------:R-:W-:Y:S01]  /*7940*/  FSEL R79, R68, RZ, P5 ;  /* 0x000000ff444f7208 */ /* 0x000fe20002800000 */
[----:B------:R-:W-:Y:S01]  /*7950*/  FMUL.FTZ R68, R192, R105 ;  /* 0x00000069c0447220 */ /* 0x000fe20000410000 */
[----:B------:R-:W-:Y:S01]  /*7960*/  LOP3.LUT P6, RZ, R85, 0xff, RZ, 0xc0, !PT ;  /* 0x000000ff55ff7812 */ /* 0x000fe200078cc0ff */
[----:B------:R-:W-:Y:S01]  /*7970*/  FMUL.FTZ R73, R71, UR6 ;  /* 0x0000000647497c20 */ /* 0x000fe20008410000 */
[----:B------:R-:W-:Y:S01]  /*7980*/  ISETP.GE.U32.AND.EX P1, PT, R85, 0x1000000, PT, P1 ;  /* 0x010000005500780c */ /* 0x000fe20003f26110 */
[----:B------:R-:W-:Y:S01]  /*7990*/  FMUL.FTZ R72, R68, UR6 ;  /* 0x0000000644487c20 */ /* 0x000fe20008410000 */
[----:B------:R-:W-:Y:S01]  /*79a0*/  ISETP.GE.U32.AND.EX P3, PT, R155, 0x1000000, PT, P3 ;  /* 0x010000009b00780c */ /* 0x000fe20003f66130 */
[----:B------:R-:W-:Y:S01]  /*79b0*/  FMUL.FTZ R76, R74, UR6 ;  /* 0x000000064a4c7c20 */ /* 0x000fe20008410000 */
[----:B------:R-:W-:Y:S01]  /*79c0*/  FMUL.FTZ R69, R192, R69 ;  /* 0x00000045c0457220 */ /* 0x000fe20000410000 */
[----:B------:R-:W-:Y:S01]  /*79d0*/  FADD.FTZ R75, R103, -R102 ;  /* 0x80000066674b7221 */ /* 0x000fe20000010000 */
[----:B------:R-:W-:Y:S01]  /*79e0*/  FSEL R82, R72, RZ, P6 ;  /* 0x000000ff48527208 */ /* 0x000fe20003000000 */
[-CC-:B------:R-:W-:Y:S01]  /*79f0*/  FFMA.FTZ R101, R101, R114.reuse, R115.reuse ;  /* 0x0000007265657223 */ /* 0x180fe20000010073 */
[----:B------:R-:W-:Y:S01]  /*7a00*/  LOP3.LUT P6, RZ, R84, 0xff0000, RZ, 0xc0, !PT ;  /* 0x00ff000054ff7812 */ /* 0x000fe200078cc0ff */
[----:B------:R-:W-:Y:S01]  /*7a10*/  FFMA.FTZ R97, R97, R114, R115 ;  /* 0x0000007261617223 */ /* 0x000fe20000010073 */
[C---:B------:R-:W-:Y:S01]  /*7a20*/  FSEL R86, R73.reuse, RZ, P1 ;  /* 0x000000ff49567208 */ /* 0x040fe20000800000 */
[----:B------:R-:W-:Y:S01]  /*7a30*/  FMUL.FTZ R75, R192, R75 ;  /* 0x0000004bc04b7220 */ /* 0x000fe20000410000 */
        /* <DEDUP_REMOVED lines=13> */
[----:B------:R-:W-:Y:S01]  /*7b10*/  FMUL.FTZ R72, R192, R97 ;  /* 0x00000061c0487220 */ /* 0x000fe20000410000 */
[----:B------:R-:W-:-:S02]  /*7b20*/  FSEL R85, R73, RZ, P1 ;  /* 0x000000ff49557208 */ /* 0x000fc40000800000 */
[----:B------:R-:W-:Y:S01]  /*7b30*/  FSEL R77, R73, RZ, P3 ;  /* 0x000000ff494d7208 */ /* 0x000fe20001800000 */
[----:B------:R-:W-:Y:S01]  /*7b40*/  FMUL.FTZ R73, R192, R101 ;  /* 0x00000065c0497220 */ /* 0x000fe20000410000 */
        /* <DEDUP_REMOVED lines=22> */
.L_x_1178:
[-CC-:B------:R-:W-:Y:S01]  /*7cb0*/  FFMA.FTZ R113, R113, R114.reuse, R115.reuse ;  /* 0x0000007271717223 */ /* 0x180fe20000010073 */
[-CC-:B------:R-:W-:Y:S01]  /*7cc0*/  FFMA.FTZ R104, R104, R114.reuse, R115.reuse ;  /* 0x0000007268687223 */ /* 0x180fe20000010073 */
[----:B------:R-:W-:Y:S01]  /*7cd0*/  ISETP.GE.U32.AND P1, PT, R84, RZ, PT ;  /* 0x000000ff5400720c */ /* 0x000fe20003f26070 */
[-C--:B------:R-:W-:Y:S01]  /*7ce0*/  FFMA.FTZ R99, R99, R114.reuse, R115 ;  /* 0x0000007263637223 */ /* 0x080fe20000010073 */
[----:B------:R-:W-:Y:S01]  /*7cf0*/  FADD.FTZ R113, R112, -R113 ;  /* 0x8000007170717221 */ /* 0x000fe20000010000 */
[----:B------:R-:W-:Y:S01]  /*7d00*/  FADD.FTZ R105, R105, -R104 ;  /* 0x8000006869697221 */ /* 0x000fe20000010000 */
[-C--:B0-----:R-:W-:Y:S01]  /*7d10*/  FFMA.FTZ R76, R111, R114.reuse, R115 ;  /* 0x000000726f4c7223 */ /* 0x081fe20000010073 */
[----:B------:R-:W-:Y:S01]  /*7d20*/  ISETP.GE.U32.AND.EX P5, PT, R85, 0x1000000, PT, P1 ;  /* 0x010000005500780c */ /* 0x000fe20003fa6110 */
[C---:B------:R-:W-:Y:S01]  /*7d30*/  FMUL.FTZ R113, R192.reuse, R113 ;  /* 0x00000071c0717220 */ /* 0x040fe20000410000 */
[----:B------:R-:W-:Y:S01]  /*7d40*/  FMUL.FTZ R105, R192, R105 ;  /* 0x00000069c0697220 */ /* 0x000fe20000410000 */
[----:B------:R-:W-:Y:S01]  /*7d50*/  FADD.FTZ R99, R98, -R99 ;  /* 0x8000006362637221 */ /* 0x000fe20000010000 */
[----:B------:R-:W-:Y:S01]  /*7d60*/  FADD.FTZ R109, R109, -R76 ;  /* 0x8000004c6d6d7221 */ /* 0x000fe20000010000 */
[----:B------:R-:W-:Y:S01]  /*7d70*/  FMUL.FTZ R113, R113, UR6 ;  /* 0x0000000671717c20 */ /* 0x000fe20008410000 */
[-CC-:B------:R-:W-:Y:S01]  /*7d80*/  FFMA.FTZ R106, R106, R114.reuse, R115.reuse ;  /* 0x000000726a6a7223 */ /* 0x180fe20000010073 */
[----:B------:R-:W-:Y:S01]  /*7d90*/  FMUL.FTZ R105, R105, UR6 ;  /* 0x0000000669697c20 */ /* 0x000fe20008410000 */
[C---:B------:R-:W-:Y:S01]  /*7da0*/  FMUL.FTZ R109, R192.reuse, R109 ;  /* 0x0000006dc06d7220 */ /* 0x040fe20000410000 */
[----:B------:R-:W-:Y:S01]  /*7db0*/  FMUL.FTZ R99, R192, R99 ;  /* 0x00000063c0637220 */ /* 0x000fe20000410000 */
[----:B------:R-:W-:Y:S01]  /*7dc0*/  FSEL R76, R113, RZ, P5 ;  /* 0x000000ff714c7208 */ /* 0x000fe20002800000 */
[-CC-:B------:R-:W-:Y:S01]  /*7dd0*/  FFMA.FTZ R102, R102, R114.reuse, R115.reuse ;  /* 0x0000007266667223 */ /* 0x180fe20000010073 */
[----:B------:R-:W-:Y:S01]  /*7de0*/  LOP3.LUT P5, RZ, R85, 0xff, RZ, 0xc0, !PT ;  /* 0x000000ff55ff7812 */ /* 0x000fe200078ac0ff */
[----:B------:R-:W-:Y:S01]  /*7df0*/  FADD.FTZ R107, R107, -R106 ;  /* 0x8000006a6b6b7221 */ /* 0x000fe20000010000 */
[----:B------:R-:W-:Y:S01]  /*7e00*/  FMUL.FTZ R109, R109, UR6 ;  /* 0x000000066d6d7c20 */ /* 0x000fe20008410000 */
[----:B------:R-:W-:Y:S01]  /*7e10*/  ISETP.GE.U32.AND P1, PT, R154, RZ, PT ;  /* 0x000000ff9a00720c */ /* 0x000fe20003f26070 */
[----:B------:R-:W-:Y:S01]  /*7e20*/  FMUL.FTZ R99, R99, UR6 ;  /* 0x0000000663637c20 */ /* 0x000fe20008410000 */
[----:B------:R-:W-:Y:S01]  /*7e30*/  FSEL R82, R105, RZ, P5 ;  /* 0x000000ff69527208 */ /* 0x000fe20002800000 */
[-CC-:B------:R-:W-:Y:S01]  /*7e40*/  FFMA.FTZ R101, R101, R114.reuse, R115.reuse ;  /* 0x0000007265657223 */ /* 0x180fe20000010073 */
[----:B------:R-:W-:Y:S01]  /*7e50*/  LOP3.LUT P3, RZ, R85, 0xff0000, RZ, 0xc0, !PT ;  /* 0x00ff000055ff7812 */ /* 0x000fe2000786c0ff */
[----:B------:R-:W-:Y:S01]  /*7e60*/  FADD.FTZ R103, R103, -R102 ;  /* 0x8000006667677221 */ /* 0x000fe20000010000 */
[----:B------:R-:W-:Y:S01]  /*7e70*/  LOP3.LUT P5, RZ, R84, 0xff0000, RZ, 0xc0, !PT ;  /* 0x00ff000054ff7812 */ /* 0x000fe200078ac0ff */
[----:B------:R-:W-:Y:S01]  /*7e80*/  FFMA.FTZ R97, R97, R114, R115 ;  /* 0x0000007261617223 */ /* 0x000fe20000010073 */
[C---:B------:R-:W-:Y:S01]  /*7e90*/  LOP3.LUT P6, RZ, R155.reuse, 0xff0000, RZ, 0xc0, !PT ;  /* 0x00ff00009bff7812 */ /* 0x040fe200078cc0ff */
[----:B------:R-:W-:Y:S01]  /*7ea0*/  FMUL.FTZ R107, R192, R107 ;  /* 0x0000006bc06b7220 */ /* 0x000fe20000410000 */
[----:B------:R-:W-:Y:S01]  /*7eb0*/  ISETP.GE.U32.AND.EX P1, PT, R155, 0x1000000, PT, P1 ;  /* 0x010000009b00780c */ /* 0x000fe20003f26110 */
[----:B------:R-:W-:Y:S01]  /*7ec0*/  FADD.FTZ R101, R100, -R101 ;  /* 0x8000006564657221 */ /* 0x000fe20000010000 */
[----:B------:R-:W-:Y:S01]  /*7ed0*/  FSEL R83, R109, RZ, P3 ;  /* 0x000000ff6d537208 */ /* 0x000fe20001800000 */
[----:B------:R-:W-:Y:S01]  /*7ee0*/  FMUL.FTZ R103, R192, R103 ;  /* 0x00000067c0677220 */ /* 0x000fe20000410000 */
[----:B------:R-:W-:Y:S01]  /*7ef0*/  FSEL R81, R99, RZ, P5 ;  /* 0x000000ff63517208 */ /* 0x000fe20002800000 */
[----:B------:R-:W-:Y:S01]  /*7f00*/  FMUL.FTZ R107, R107, UR6 ;  /* 0x000000066b6b7c20 */ /* 0x000fe20008410000 */
[----:B------:R-:W-:Y:S01]  /*7f10*/  LOP3.LUT P3, RZ, R155, 0xff, RZ, 0xc0, !PT ;  /* 0x000000ff9bff7812 */ /* 0x000fe2000786c0ff */
[----:B------:R-:W-:Y:S01]  /*7f20*/  FADD.FTZ R97, R96, -R97 ;  /* 0x8000006160617221 */ /* 0x000fe20000010000 */
[----:B------:R-:W-:Y:S01]  /*7f30*/  LOP3.LUT P5, RZ, R154, 0xff0000, RZ, 0xc0, !PT ;  /* 0x00ff00009aff7812 */ /* 0x000fe200078ac0ff */
[C---:B------:R-:W-:Y:S01]  /*7f40*/  FMUL.FTZ R101, R192.reuse, R101 ;  /* 0x00000065c0657220 */ /* 0x040fe20000410000 */
[----:B------:R-:W-:Y:S01]  /*7f50*/  FSEL R79, R109, RZ, P6 ;  /* 0x000000ff6d4f7208 */ /* 0x000fe20003000000 */
[----:B------:R-:W-:Y:S01]  /*7f60*/  FMUL.FTZ R103, R103, UR6 ;  /* 0x0000000667677c20 */ /* 0x000fe20008410000 */
[----:B------:R-:W-:Y:S01]  /*7f70*/  LOP3.LUT P6, RZ, R85, 0xff00, RZ, 0xc0, !PT ;  /* 0x0000ff0055ff7812 */ /* 0x000fe200078cc0ff */
[----:B------:R-:W-:Y:S01]  /*7f80*/  FMUL.FTZ R97, R192, R97 ;  /* 0x00000061c0617220 */ /* 0x000fe20000410000 */
[----:B------:R-:W-:Y:S01]  /*7f90*/  FSEL R80, R113, RZ, P1 ;  /* 0x000000ff71507208 */ /* 0x000fe20000800000 */
[----:B------:R-:W-:Y:S01]  /*7fa0*/  FMUL.FTZ R101, R101, UR6 ;  /* 0x0000000665657c20 */ /* 0x000fe20008410000 */
[----:B------:R-:W-:Y:S01]  /*7fb0*/  LOP3.LUT P1, RZ, R155, 0xff00, RZ, 0xc0, !PT ;  /* 0x0000ff009bff7812 */ /* 0x000fe2000782c0ff */
[----:B------:R-:W-:Y:S01]  /*7fc0*/  FMUL.FTZ R97, R97, UR6 ;  /* 0x0000000661617c20 */ /* 0x000fe20008410000 */
[----:B------:R-:W-:-:S02]  /*7fd0*/  FSEL R78, R105, RZ, P3 ;  /* 0x000000ff694e7208 */ /* 0x000fc40001800000 */
[----:B------:R-:W-:Y:S02]  /*7fe0*/  FSEL R77, R99, RZ, P5 ;  /* 0x000000ff634d7208 */ /* 0x000fe40002800000 */
[----:B------:R-:W-:Y:S02]  /*7ff0*/  LOP3.LUT P3, RZ, R84, 0xff000000, RZ, 0xc0, !PT ;  /* 0xff00000054ff7812 */ /* 0x000fe4000786c0ff */
[----:B------:R-:W-:Y:S02]  /*8000*/  LOP3.LUT P5, RZ, R154, 0xff000000, RZ, 0xc0, !PT ;  /* 0xff0000009aff7812 */ /* 0x000fe400078ac0ff */
[C---:B------:R-:W-:Y:S02]  /*8010*/  FSEL R85, R107.reuse, RZ, P6 ;  /* 0x000000ff6b557208 */ /* 0x040fe40003000000 */
[----:B------:R-:W-:Y:S02]  /*8020*/  FSEL R107, R107, RZ, P1 ;  /* 0x000000ff6b6b7208 */ /* 0x000fe40000800000 */
[----:B------:R-:W-:-:S02]  /*8030*/  LOP3.LUT P6, RZ, R84, 0xff00, RZ, 0xc0, !PT ;  /* 0x0000ff0054ff7812 */ /* 0x000fc400078cc0ff */
[----:B------:R-:W-:Y:S02]  /*8040*/  LOP3.LUT P1, RZ, R84, 0xff, RZ, 0xc0, !PT ;  /* 0x000000ff54ff7812 */ /* 0x000fe4000782c0ff */
[C---:B------:R-:W-:Y:S02]  /*8050*/  FSEL R84, R103.reuse, RZ, P3 ;  /* 0x000000ff67547208 */ /* 0x040fe40001800000 */
[----:B------:R-:W-:Y:S02]  /*8060*/  FSEL R86, R103, RZ, P5 ;  /* 0x000000ff67567208 */ /* 0x000fe40002800000 */
        /* <DEDUP_REMOVED lines=15> */
.L_x_1174:
[----:B------:R-:W-:Y:S05]  /*8160*/  @!P1 BRA `(.L_x_1179) ;  /* 0x0000000400b49947 */ /* 0x000fea0003800000 */
[----:B------:R-:W-:Y:S05]  /*8170*/  @!P2 BRA `(.L_x_1180) ;  /* 0x0000000000d8a947 */ /* 0x000fea0003800000 */
[-CC-:B------:R-:W-:Y:S01]  /*8180*/  FFMA.FTZ R113, R113, R114.reuse, R115.reuse ;  /* 0x0000007271717223 */ /* 0x180fe20000010073 */
[-CC-:B0-----:R-:W-:Y:S01]  /*8190*/  FFMA.FTZ R68, R111, R114.reuse, R115.reuse ;  /* 0x000000726f447223 */ /* 0x181fe20000010073 */
[-CC-:B------:R-:W-:Y:S01]  /*81a0*/  FFMA.FTZ R97, R97, R114.reuse, R115.reuse ;  /* 0x0000007261617223 */ /* 0x180fe20000010073 */
[----:B------:R-:W-:Y:S01]  /*81b0*/  FFMA.FTZ R99, R99, R114, R115 ;  /* 0x0000007263637223 */ /* 0x000fe20000010073 */
[----:B------:R-:W-:Y:S01]  /*81c0*/  FADD.FTZ R112, R112, -R113 ;  /* 0x8000007170707221 */ /* 0x000fe20000010000 */
[----:B------:R-:W-:Y:S01]  /*81d0*/  FADD.FTZ R109, R109, -R68 ;  /* 0x800000446d6d7221 */ /* 0x000fe20000010000 */
[----:B------:R-:W-:Y:S01]  /*81e0*/  FADD.FTZ R97, R96, -R97 ;  /* 0x8000006160617221 */ /* 0x000fe20000010000 */
[----:B------:R-:W-:Y:S01]  /*81f0*/  ISETP.GE.U32.AND P1, PT, R84, RZ, PT ;  /* 0x000000ff5400720c */ /* 0x000fe20003f26070 */
[----:B------:R-:W-:Y:S01]  /*8200*/  FFMA.FTZ R71, R192, R112, R59 ;  /* 0x00000070c0477223 */ /* 0x000fe2000001003b */
[-CC-:B------:R-:W-:Y:S01]  /*8210*/  FFMA.FTZ R104, R104, R114.reuse, R115.reuse ;  /* 0x0000007268687223 */ /* 0x180fe20000010073 */
[-C--:B------:R-:W-:Y:S01]  /*8220*/  FFMA.FTZ R106, R106, R114.reuse, R115 ;  /* 0x000000726a6a7223 */ /* 0x080fe20000010073 */
[----:B------:R-:W-:Y:S01]  /*8230*/  FADD.FTZ R99, R98, -R99 ;  /* 0x8000006362637221 */ /* 0x000fe20000010000 */
[-CC-:B------:R-:W-:Y:S01]  /*8240*/  FFMA.FTZ R101, R101, R114.reuse, R115.reuse ;  /* 0x0000007265657223 */ /* 0x180fe20000010073 */
[----:B------:R-:W-:Y:S01]  /*8250*/  FFMA.FTZ R102, R102, R114, R115 ;  /* 0x0000007266667223 */ /* 0x000fe20000010073 */
[C---:B------:R-:W-:Y:S01]  /*8260*/  FFMA.FTZ R70, R192.reuse, R109, R58 ;  /* 0x0000006dc0467223 */ /* 0x040fe2000001003a */
[C---:B------:R-:W-:Y:S01]  /*8270*/  FFMA.FTZ R72, R192.reuse, R97, R52 ;  /* 0x00000061c0487223 */ /* 0x040fe20000010034 */
[----:B------:R-:W-:Y:S01]  /*8280*/  FMUL.FTZ R82, R71, UR6 ;  /* 0x0000000647527c20 */ /* 0x000fe20008410000 */
[----:B------:R-:W-:Y:S01]  /*8290*/  ISETP.GE.U32.AND.EX P1, PT, R85, 0x1000000, PT, P1 ;  /* 0x010000005500780c */ /* 0x000fe20003f26110 */
[----:B------:R-:W-:Y:S01]  /*82a0*/  FADD.FTZ R105, R105, -R104 ;  /* 0x8000006869697221 */ /* 0x000fe20000010000 */
[----:B------:R-:W-:Y:S01]  /*82b0*/  FADD.FTZ R106, R107, -R106 ;  /* 0x8000006a6b6a7221 */ /* 0x000fe20000010000 */
[----:B------:R-:W-:Y:S01]  /*82c0*/  FFMA.FTZ R74, R192, R99, R54 ;  /* 0x00000063c04a7223 */ /* 0x000fe20000010036 */
[----:B------:R-:W-:Y:S01]  /*82d0*/  FADD.FTZ R101, R100, -R101 ;  /* 0x8000006564657221 */ /* 0x000fe20000010000 */
[----:B------:R-:W-:Y:S01]  /*82e0*/  FADD.FTZ R102, R103, -R102 ;  /* 0x8000006667667221 */ /* 0x000fe20000010000 */
[----:B------:R-:W-:Y:S01]  /*82f0*/  FMUL.FTZ R81, R70, UR6 ;  /* 0x0000000646517c20 */ /* 0x000fe20008410000 */
[----:B------:R-:W-:Y:S01]  /*8300*/  FMUL.FTZ R80, R72, UR6 ;  /* 0x0000000648507c20 */ /* 0x000fe20008410000 */
[----:B------:R-:W-:Y:S01]  /*8310*/  LOP3.LUT P5, RZ, R85, 0xff0000, RZ, 0xc0, !PT ;  /* 0x00ff000055ff7812 */ /* 0x000fe200078ac0ff */
[----:B------:R-:W-:Y:S01]  /*8320*/  FFMA.FTZ R68, R192, R105, R56 ;  /* 0x00000069c0447223 */ /* 0x000fe20000010038 */
[----:B------:R-:W-:Y:S01]  /*8330*/  LOP3.LUT P3, RZ, R84, 0xff, RZ, 0xc0, !PT ;  /* 0x000000ff54ff7812 */ /* 0x000fe2000786c0ff */
[----:B------:R-:W-:Y:S01]  /*8340*/  FFMA.FTZ R69, R192, R106, R57 ;  /* 0x0000006ac0457223 */ /* 0x000fe20000010039 */
[----:B------:R-:W-:Y:S01]  /*8350*/  FSEL R91, R82, RZ, P1 ;  /* 0x000000ff525b7208 */ /* 0x000fe20000800000 */
[----:B------:R-:W-:Y:S01]  /*8360*/  FMUL.FTZ R82, R74, UR6 ;  /* 0x000000064a527c20 */ /* 0x000fe20008410000 */
        /* <DEDUP_REMOVED lines=9> */
[----:B------:R-:W-:Y:S01]  /*8400*/  LOP3.LUT P3, RZ, R85, 0xff00, RZ, 0xc0, !PT ;  /* 0x0000ff0055ff7812 */ /* 0x000fe2000786c0ff */
[----:B------:R-:W-:Y:S01]  /*8410*/  FMUL.FTZ R85, R68, UR6 ;  /* 0x0000000644557c20 */ /* 0x000fe20008410000 */
[----:B------:R-:W-:Y:S02]  /*8420*/  FSEL R86, R82, RZ, P6 ;  /* 0x000000ff52567208 */ /* 0x000fe40003000000 */
        /* <DEDUP_REMOVED lines=11> */
.L_x_1180:
[-CC-:B------:R-:W-:Y:S01]  /*84e0*/  FFMA.FTZ R104, R104, R114.reuse, R115.reuse ;  /* 0x0000007268687223 */ /* 0x180fe20000010073 */
[-CC-:B------:R-:W-:Y:S01]  /*84f0*/  FFMA.FTZ R106, R106, R114.reuse, R115.reuse ;  /* 0x000000726a6a7223 */ /* 0x180fe20000010073 */
[-CC-:B0-----:R-:W-:Y:S01]  /*8500*/  FFMA.FTZ R80, R111, R114.reuse, R115.reuse ;  /* 0x000000726f507223 */ /* 0x181fe20000010073 */
        /* <DEDUP_REMOVED lines=9> */
[C---:B------:R-:W-:Y:S01]  /*85a0*/  FFMA.FTZ R105, R192.reuse, R105, R56 ;  /* 0x00000069c0697223 */ /* 0x040fe20000010038 */
[C---:B------:R-:W-:Y:S01]  /*85b0*/  FFMA.FTZ R106, R192.reuse, R106, R57 ;  /* 0x0000006ac06a7223 */ /* 0x040fe20000010039 */
[C---:B------:R-:W-:Y:S01]  /*85c0*/  FFMA.FTZ R109, R192.reuse, R109, R58 ;  /* 0x0000006dc06d7223 */ /* 0x040fe2000001003a */
[----:B------:R-:W-:Y:S01]  /*85d0*/  FFMA.FTZ R112, R192, R112, R59 ;  /* 0x00000070c0707223 */ /* 0x000fe2000001003b */
        /* <DEDUP_REMOVED lines=38> */
.L_x_1179:
[----:B------:R-:W-:Y:S05]  /*8840*/  @!P2 BRA `(.L_x_1181) ;  /* 0x0000000000d8a947 */ /* 0x000fea0003800000 */
[-CC-:B------:R-:W-:Y:S01]  /*8850*/  FFMA.FTZ R113, R113, R114.reuse, R115.reuse ;  /* 0x0000007271717223 */ /* 0x180fe20000010073 */
[-CC-:B0-----:R-:W-:Y:S01]  /*8860*/  FFMA.FTZ R68, R111, R114.reuse, R115.reuse ;  /* 0x000000726f447223 */ /* 0x181fe20000010073 */
[-CC-:B------:R-:W-:Y:S01]  /*8870*/  FFMA.FTZ R97, R97, R114.reuse, R115.reuse ;  /* 0x0000007261617223 */ /* 0x180fe20000010073 */
[-C--:B------:R-:W-:Y:S01]  /*8880*/  FFMA.FTZ R99, R99, R114.reuse, R115 ;  /* 0x0000007263637223 */ /* 0x080fe20000010073 */
[----:B------:R-:W-:Y:S01]  /*8890*/  FADD.FTZ R113, R112, -R113 ;  /* 0x8000007170717221 */ /* 0x000fe20000010000 */
[----:B------:R-:W-:Y:S01]  /*88a0*/  FADD.FTZ R109, R109, -R68 ;  /* 0x800000446d6d7221 */ /* 0x000fe20000010000 */
[----:B------:R-:W-:Y:S01]  /*88b0*/  FADD.FTZ R97, R96, -R97 ;  /* 0x8000006160617221 */ /* 0x000fe20000010000 */
[----:B------:R-:W-:Y:S01]  /*88c0*/  ISETP.GE.U32.AND P1, PT, R84, RZ, PT ;  /* 0x000000ff5400720c */ /* 0x000fe20003f26070 */
[----:B------:R-:W-:Y:S01]  /*88d0*/  FMUL.FTZ R71, R192, R113 ;  /* 0x00000071c0477220 */ /* 0x000fe20000410000 */
[-CC-:B------:R-:W-:Y:S01]  /*88e0*/  FFMA.FTZ R104, R104, R114.reuse, R115.reuse ;  /* 0x0000007268687223 */ /* 0x180fe20000010073 */
[-C--:B------:R-:W-:Y:S01]  /*88f0*/  FFMA.FTZ R106, R106, R114.reuse, R115 ;  /* 0x000000726a6a7223 */ /* 0x080fe20000010073 */
[----:B------:R-:W-:Y:S01]  /*8900*/  FADD.FTZ R99, R98, -R99 ;  /* 0x8000006362637221 */ /* 0x000fe20000010000 */
[-CC-:B------:R-:W-:Y:S01]  /*8910*/  FFMA.FTZ R101, R101, R114.reuse, R115.reuse ;  /* 0x0000007265657223 */ /* 0x180fe20000010073 */
[----:B------:R-:W-:Y:S01]  /*8920*/  FFMA.FTZ R102, R102, R114, R115 ;  /* 0x0000007266667223 */ /* 0x000fe20000010073 */
[C---:B------:R-:W-:Y:S01]  /*8930*/  FMUL.FTZ R70, R192.reuse, R109 ;  /* 0x0000006dc0467220 */ /* 0x040fe20000410000 */
[C---:B------:R-:W-:Y:S01]  /*8940*/  FMUL.FTZ R72, R192.reuse, R97 ;  /* 0x00000061c0487220 */ /* 0x040fe20000410000 */
[----:B------:R-:W-:Y:S01]  /*8950*/  FMUL.FTZ R82, R71, UR6 ;  /* 0x0000000647527c20 */ /* 0x000fe20008410000 */
[----:B------:R-:W-:Y:S01]  /*8960*/  ISETP.GE.U32.AND.EX P1, PT, R85, 0x1000000, PT, P1 ;  /* 0x010000005500780c */ /* 0x000fe20003f26110 */
[----:B------:R-:W-:Y:S01]  /*8970*/  FADD.FTZ R105, R105, -R104 ;  /* 0x8000006869697221 */ /* 0x000fe20000010000 */
[----:B------:R-:W-:Y:S01]  /*8980*/  FADD.FTZ R69, R107, -R106 ;  /* 0x8000006a6b457221 */ /* 0x000fe20000010000 */
[----:B------:R-:W-:Y:S01]  /*8990*/  FMUL.FTZ R74, R192, R99 ;  /* 0x00000063c04a7220 */ /* 0x000fe20000410000 */
[----:B------:R-:W-:Y:S01]  /*89a0*/  FADD.FTZ R101, R100, -R101 ;  /* 0x8000006564657221 */ /* 0x000fe20000010000 */
[----:B------:R-:W-:Y:S01]  /*89b0*/  FADD.FTZ R75, R103, -R102 ;  /* 0x80000066674b7221 */ /* 0x000fe20000010000 */
[----:B------:R-:W-:Y:S01]  /*89c0*/  FMUL.FTZ R81, R70, UR6 ;  /* 0x0000000646517c20 */ /* 0x000fe20008410000 */
[----:B------:R-:W-:Y:S01]  /*89d0*/  FMUL.FTZ R80, R72, UR6 ;  /* 0x0000000648507c20 */ /* 0x000fe20008410000 */
[----:B------:R-:W-:Y:S01]  /*89e0*/  LOP3.LUT P5, RZ, R85, 0xff0000, RZ, 0xc0, !PT ;  /* 0x00ff000055ff7812 */ /* 0x000fe200078ac0ff */
[----:B------:R-:W-:Y:S01]  /*89f0*/  FMUL.FTZ R68, R192, R105 ;  /* 0x00000069c0447220 */ /* 0x000fe20000410000 */
[----:B------:R-:W-:Y:S01]  /*8a00*/  LOP3.LUT P3, RZ, R84, 0xff, RZ, 0xc0, !PT ;  /* 0x000000ff54ff7812 */ /* 0x000fe2000786c0ff */
[----:B------:R-:W-:Y:S01]  /*8a10*/  FMUL.FTZ R69, R192, R69 ;  /* 0x00000045c0457220 */ /* 0x000fe20000410000 */
[----:B------:R-:W-:Y:S01]  /*8a20*/  FSEL R91, R82, RZ, P1 ;  /* 0x000000ff525b7208 */ /* 0x000fe20000800000 */
[----:B------:R-:W-:Y:S01]  /*8a30*/  FMUL.FTZ R82, R74, UR6 ;  /* 0x000000064a527c20 */ /* 0x000fe20008410000 */
[C---:B------:R-:W-:Y:S01]  /*8a40*/  FMUL.FTZ R73, R192.reuse, R101 ;  /* 0x00000065c0497220 */ /* 0x040fe20000410000 */
[----:B------:R-:W-:Y:S01]  /*8a50*/  FMUL.FTZ R75, R192, R75 ;  /* 0x0000004bc04b7220 */ /* 0x000fe20000410000 */
        /* <DEDUP_REMOVED lines=21> */
.L_x_1181:
        /* <DEDUP_REMOVED lines=29> */
[----:B------:R-:W-:Y:S01]  /*8d80*/  LOP3.LUT P3, RZ, R85, 0xff0000, RZ, 0xc0, !PT ;  /* 0x00ff000055ff7812 */ /* 0x000fe2000786c0ff */
[----:B------:R-:W-:Y:S01]  /*8d90*/  FMUL.FTZ R101, R101, UR6 ;  /* 0x0000000665657c20 */ /* 0x000fe20008410000 */
[----:B------:R-:W-:Y:S01]  /*8da0*/  LOP3.LUT P5, RZ, R85, 0xff, RZ, 0xc0, !PT ;  /* 0x000000ff55ff7812 */ /* 0x000fe200078ac0ff */
[----:B------:R-:W-:Y:S01]  /*8db0*/  FMUL.FTZ R99, R99, UR6 ;  /* 0x0000000663637c20 */ /* 0x000fe20008410000 */
[----:B------:R-:W-:Y:S01]  /*8dc0*/  ISETP.GE.U32.AND.EX P1, PT, R85, 0x1000000, PT, P1 ;  /* 0x010000005500780c */ /* 0x000fe20003f26110 */
        /* <DEDUP_REMOVED lines=19> */
.L_x_1177:
[----:B------:R-:W0:Y:S01]  /*8f00*/  @P2 LDC.64 R88, c[0x0][0x478] ;  /* 0x00011e00ff582b82 */ /* 0x000e220000000a00 */
[----:B------:R-:W-:Y:S01]  /*8f10*/  IADD3 R189, PT, PT, R189, 0x200, RZ ;  /* 0x00000200bdbd7810 */ /* 0x000fe20007ffe0ff */
[----:B------:R-:W-:-:S04]  /*8f20*/  UPLOP3.LUT UP1, UPT, UPT, UPT, UP1, 0x40, 0x4 ;  /* 0x000000000004789c */ /* 0x000fc80003f2e810 */
        /* <DEDUP_REMOVED lines=35> */
[----:B------:R-:W-:Y:S01]  /*9160*/  MOV R109, R17 ;  /* 0x00000011006d7202 */ /* 0x000fe20000000f00 */
[----:B------:R-:W-:Y:S01]  /*9170*/  IMAD.MOV.U32 R17, RZ, RZ, R14 ;  /* 0x000000ffff117224 */ /* 0x000fe200078e000e */
        /* <DEDUP_REMOVED lines=67> */
.L_x_1155:
        /* <DEDUP_REMOVED lines=37> */
.L_x_1183:
        /* <DEDUP_REMOVED lines=16> */
.L_x_3813:


//--------------------- .text._ZN10layer_norm22ln_bwd_finalize_kernelINS_22Kernel_traits_finalizeILj6144E13__nv_bfloat16S2_fS2_fjLb0ELj1024ELj4ENS_18Kernel_traits_baseILj6144ES2_S2_fS2_fjLj1024EEEEELb0ELb0EEEvNS_9BwdParamsE --------------------------
	.section	.text._ZN10layer_norm22ln_bwd_finalize_kernelINS_22Kernel_traits_finalizeILj6144E13__nv_bfloat16S2_fS2_fjLb0ELj1024ELj4ENS_18Kernel_traits_baseILj6144ES2_S2_fS2_fjLj1024EEEEELb0ELb0EEEvNS_9BwdParamsE,"ax",@progbits
	.align	128
        .global         _ZN10layer_norm22ln_bwd_finalize_kernelINS_22Kernel_traits_finalizeILj6144E13__nv_bfloat16S2_fS2_fjLb0ELj1024ELj4ENS_18Kernel_traits_baseILj6144ES2_S2_fS2_fjLj1024EEEEELb0ELb0EEEvNS_9BwdParamsE
        .type           _ZN10layer_norm22ln_bwd_finalize_kernelINS_22Kernel_traits_finalizeILj6144E13__nv_bfloat16S2_fS2_fjLb0ELj1024ELj4ENS_18Kernel_traits_baseILj6144ES2_S2_fS2_fjLj1024EEEEELb0ELb0EEEvNS_9BwdParamsE,@function
        .size           _ZN10layer_norm22ln_bwd_finalize_kernelINS_22Kernel_traits_finalizeILj6144E13__nv_bfloat16S2_fS2_fjLb0ELj1024ELj4ENS_18Kernel_traits_baseILj6144ES2_S2_fS2_fjLj1024EEEEELb0ELb0EEEvNS_9BwdParamsE,(.L_x_3814 - _ZN10layer_norm22ln_bwd_finalize_kernelINS_22Kernel_traits_finalizeILj6144E13__nv_bfloat16S2_fS2_fjLb0ELj1024ELj4ENS_18Kernel_traits_baseILj6144ES2_S2_fS2_fjLj1024EEEEELb0ELb0EEEvNS_9BwdParamsE)
        .other          _ZN10layer_norm22ln_bwd_finalize_kernelINS_22Kernel_traits_finalizeILj6144E13__nv_bfloat16S2_fS2_fjLb0ELj1024ELj4ENS_18Kernel_traits_baseILj6144ES2_S2_fS2_fjLj1024EEEEELb0ELb0EEEvNS_9BwdParamsE,@"STO_CUDA_ENTRY STV_DEFAULT"
_ZN10layer_norm22ln_bwd_finalize_kernelINS_22Kernel_traits_finalizeILj6144E13__nv_bfloat16S2_fS2_fjLb0ELj1024ELj4ENS_18Kernel_traits_baseILj6144ES2_S2_fS2_fjLj1024EEEEELb0ELb0EEEvNS_9BwdParamsE:
.text._ZN10layer_norm22ln_bwd_finalize_kernelINS_22Kernel_traits_finalizeILj6144E13__nv_bfloat16S2_fS2_fjLb0ELj1024ELj4ENS_18Kernel_traits_baseILj6144ES2_S2_fS2_fjLj1024EEEEELb0ELb0EEEvNS_9BwdParamsE:
        /* <DEDUP_REMOVED lines=78> */
.L_x_1188:
        /* <DEDUP_REMOVED lines=118> */
.L_x_1187:
[----:B------:R-:W-:Y:S05]  /*0c40*/  BSYNC.RECONVERGENT B1 ;  /* 0x0000000000017941 */ /* 0x000fea0003800200 */
.L_x_1186:
        /* <DEDUP_REMOVED lines=68> */
.L_x_1190:
[----:B------:R-:W-:Y:S05]  /*1090*/  BSYNC.RECONVERGENT B1 ;  /* 0x0000000000017941 */ /* 0x000fea0003800200 */
.L_x_1189:
        /* <DEDUP_REMOVED lines=37> */
.L_x_1192:
[----:B------:R-:W-:Y:S05]  /*12f0*/  BSYNC.RECONVERGENT B1 ;  /* 0x0000000000017941 */ /* 0x000fea0003800200 */
.L_x_1191:
[----:B------:R-:W-:Y:S05]  /*1300*/  @!P1 BRA `(.L_x_1185) ;  /* 0x00000000003c9947 */ /* 0x000fea0003800000 */
[----:B------:R-:W0:Y:S01]  /*1310*/  LDC.64 R8, c[0x0][0x440] ;  /* 0x00011000ff087b82 */ /* 0x000e220000000a00 */
[----:B------:R-:W-:Y:S01]  /*1320*/  IMAD R2, R2, R54, R7 ;  /* 0x0000003602027224 */ /* 0x000fe200078e0207 */
[----:B------:R-:W-:-:S04]  /*1330*/  IADD3 R0, PT, PT, -R0, RZ, RZ ;  /* 0x000000ff00007210 */ /* 0x000fc80007ffe1ff */
[----:B------:R-:W-:Y:S02]  /*1340*/  IADD3 R13, PT, PT, R57, R2, RZ ;  /* 0x00000002390d7210 */ /* 0x000fe40007ffe0ff */
[----:B------:R-:W1:Y:S05]  /*1350*/  LDC.64 R10, c[0x0][0x448] ;  /* 0x00011200ff0a7b82 */ /* 0x000e6a0000000a00 */
.L_x_1193:
        /* <DEDUP_REMOVED lines=10> */
.L_x_1185:
[----:B------:R-:W-:Y:S05]  /*1400*/  BSYNC.RECONVERGENT B0 ;  /* 0x0000000000007941 */ /* 0x000fea0003800200 */
.L_x_1184:
        /* <DEDUP_REMOVED lines=62> */
.L_x_1194:
        /* <DEDUP_REMOVED lines=9> */
.L_x_3814:


//--------------------- .text._ZN10layer_norm40ln_parallel_residual_bwd_finalize_kernelINS_22Kernel_traits_finalizeILj6144E13__nv_bfloat16S2_fS2_fjLb0ELj1024ELj4ENS_18Kernel_traits_baseILj6144ES2_S2_fS2_fjLj1024EEEEELb0EEEvNS_9BwdParamsE --------------------------
	.section	.text._ZN10layer_norm40ln_parallel_residual_bwd_finalize_kernelINS_22Kernel_traits_finalizeILj6144E13__nv_bfloat16S2_fS2_fjLb0ELj1024ELj4ENS_18Kernel_traits_baseILj6144ES2_S2_fS2_fjLj1024EEEEELb0EEEvNS_9BwdParamsE,"ax",@progbits
	.align	128
        .global         _ZN10layer_norm40ln_parallel_residual_bwd_finalize_kernelINS_22Kernel_traits_finalizeILj6144E13__nv_bfloat16S2_fS2_fjLb0ELj1024ELj4ENS_18Kernel_traits_baseILj6144ES2_S2_fS2_fjLj1024EEEEELb0EEEvNS_9BwdParamsE
        .type           _ZN10layer_norm40ln_parallel_residual_bwd_finalize_kernelINS_22Kernel_traits_finalizeILj6144E13__nv_bfloat16S2_fS2_fjLb0ELj1024ELj4ENS_18Kernel_traits_baseILj6144ES2_S2_fS2_fjLj1024EEEEELb0EEEvNS_9BwdParamsE,@function
        .size           _ZN10layer_norm40ln_parallel_residual_bwd_finalize_kernelINS_22Kernel_traits_finalizeILj6144E13__nv_bfloat16S2_fS2_fjLb0ELj1024ELj4ENS_18Kernel_traits_baseILj6144ES2_S2_fS2_fjLj1024EEEEELb0EEEvNS_9BwdParamsE,(.L_x_3815 - _ZN10layer_norm40ln_parallel_residual_bwd_finalize_kernelINS_22Kernel_traits_finalizeILj6144E13__nv_bfloat16S2_fS2_fjLb0ELj1024ELj4ENS_18Kernel_traits_baseILj6144ES2_S2_fS2_fjLj1024EEEEELb0EEEvNS_9BwdParamsE)
        .other          _ZN10layer_norm40ln_parallel_residual_bwd_finalize_kernelINS_22Kernel_traits_finalizeILj6144E13__nv_bfloat16S2_fS2_fjLb0ELj1024ELj4ENS_18Kernel_traits_baseILj6144ES2_S2_fS2_fjLj1024EEEEELb0EEEvNS_9BwdParamsE,@"STO_CUDA_ENTRY STV_DEFAULT"
_ZN10layer_norm40ln_parallel_residual_bwd_finalize_kernelINS_22Kernel_traits_finalizeILj6144E13__nv_bfloat16S2_fS2_fjLb0ELj1024ELj4ENS_18Kernel_traits_baseILj6144ES2_S2_fS2_fjLj1024EEEEELb0EEEvNS_9BwdParamsE:
.text._ZN10layer_norm40ln_parallel_residual_bwd_finalize_kernelINS_22Kernel_traits_finalizeILj6144E13__nv_bfloat16S2_fS2_fjLb0ELj1024ELj4ENS_18Kernel_traits_baseILj6144ES2_S2_fS2_fjLj1024EEEEELb0EEEvNS_9BwdParamsE:
        /* <DEDUP_REMOVED lines=58> */
.L_x_1199:
        /* <DEDUP_REMOVED lines=112> */
.L_x_1198:
[----:B------:R-:W-:Y:S05]  /*0aa0*/  BSYNC.RECONVERGENT B1 ;  /* 0x0000000000017941 */ /* 0x000fea0003800200 */
.L_x_1197:
        /* <DEDUP_REMOVED lines=66> */
.L_x_1201:
[----:B------:R-:W-:Y:S05]  /*0ed0*/  BSYNC.RECONVERGENT B1 ;  /* 0x0000000000017941 */ /* 0x000fea0003800200 */
.L_x_1200:
        /* <DEDUP_REMOVED lines=36> */
.L_x_1203:
[----:B------:R-:W-:Y:S05]  /*1120*/  BSYNC.RECONVERGENT B1 ;  /* 0x0000000000017941 */ /* 0x000fea0003800200 */
.L_x_1202:
        /* <DEDUP_REMOVED lines=18> */
.L_x_1196:
[----:B------:R-:W-:Y:S05]  /*1250*/  BSYNC.RECONVERGENT B0 ;  /* 0x0000000000007941 */ /* 0x000fea0003800200 */
.L_x_1195:
        /* <DEDUP_REMOVED lines=96> */
.L_x_1204:
        /* <DEDUP_REMOVED lines=10> */
.L_x_3815:


//--------------------- .text._ZN10layer_norm31ln_parallel_residual_bwd_kernelINS_13Kernel_traitsI13__nv_bfloat16S2_fS2_fjLj6144ELj1ELj1ELj8ELj16ENS_18Kernel_traits_baseILj6144ES2_S2_fS2_fjLj256EEEEELb1ELb1ELb0EEEvNS_9BwdParamsE --------------------------
	.section	.text._ZN10layer_norm31ln_parallel_residual_bwd_kernelINS_13Kernel_traitsI13__nv_bfloat16S2_fS2_fjLj6144ELj1ELj1ELj8ELj16ENS_18Kernel_traits_baseILj6144ES2_S2_fS2_fjLj256EEEEELb1ELb1ELb0EEEvNS_9BwdParamsE,"ax",@progbits
	.align	128
        .global         _ZN10layer_norm31ln_parallel_residual_bwd_kernelINS_13Kernel_traitsI13__nv_bfloat16S2_fS2_fjLj6144ELj1ELj1ELj8ELj16ENS_18Kernel_traits_baseILj6144ES2_S2_fS2_fjLj256EEEEELb1ELb1ELb0EEEvNS_9BwdParamsE
        .type           _ZN10layer_norm31ln_parallel_residual_bwd_kernelINS_13Kernel_traitsI13__nv_bfloat16S2_fS2_fjLj6144ELj1ELj1ELj8ELj16ENS_18Kernel_traits_baseILj6144ES2_S2_fS2_fjLj256EEEEELb1ELb1ELb0EEEvNS_9BwdParamsE,@function
        .size           _ZN10layer_norm31ln_parallel_residual_bwd_kernelINS_13Kernel_traitsI13__nv_bfloat16S2_fS2_fjLj6144ELj1ELj1ELj8ELj16ENS_18Kernel_traits_baseILj6144ES2_S2_fS2_fjLj256EEEEELb1ELb1ELb0EEEvNS_9BwdParamsE,(.L_x_3816 - _ZN10layer_norm31ln_parallel_residual_bwd_kernelINS_13Kernel_traitsI13__nv_bfloat16S2_fS2_fjLj6144ELj1ELj1ELj8ELj16ENS_18Kernel_traits_baseILj6144ES2_S2_fS2_fjLj256EEEEELb1ELb1ELb0EEEvNS_9BwdParamsE)
        .other          _ZN10layer_norm31ln_parallel_residual_bwd_kernelINS_13Kernel_traitsI13__nv_bfloat16S2_fS2_fjLj6144ELj1ELj1ELj8ELj16ENS_18Kernel_traits_baseILj6144ES2_S2_fS2_fjLj256EEEEELb1ELb1ELb0EEEvNS_9BwdParamsE,@"STO_CUDA_ENTRY STV_DEFAULT"
_ZN10layer_norm31ln_parallel_residual_bwd_kernelINS_13Kernel_traitsI13__nv_bfloat16S2_fS2_fjLj6144ELj1ELj1ELj8ELj16ENS_18Kernel_traits_baseILj6144ES2_S2_fS2_fjLj256EEEEELb1ELb1ELb0EEEvNS_9BwdParamsE:
.text._ZN10layer_norm31ln_parallel_residual_bwd_kernelINS_13Kernel_traitsI13__nv_bfloat16S2_fS2_fjLj6144ELj1ELj1ELj8ELj16ENS_18Kernel_traits_baseILj6144ES2_S2_fS2_fjLj256EEEEELb1ELb1ELb0EEEvNS_9BwdParamsE:
        /* <DEDUP_REMOVED lines=98> */
.L_x_1244:
[----:B0--34-:R-:W0:Y:S08]  /*0620*/  LDC.64 R96, c[0x0][0x3c0] ;  /* 0x0000f000ff607b82 */ /* 0x019e300000000a00 */
[----:B------:R-:W1:Y:S08]  /*0630*/  LDC.64 R98, c[0x0][0x3c8] ;  /* 0x0000f200ff627b82 */ /* 0x000e700000000a00 */
[----:B------:R-:W2:Y:S01]  /*0640*/  LDC R0, c[0x0][0x388] ;  /* 0x0000e200ff007b82 */ /* 0x000ea20000000800 */
[----:B0-----:R-:W-:-:S06]  /*0650*/  IMAD.WIDE R96, R121, 0x4, R96 ;  /* 0x0000000479607825 */ /* 0x001fcc00078e0260 */
[----:B------:R-:W3:Y:S01]  /*0660*/  LDG.E R96, desc[UR10][R96.64] ;  /* 0x0000000a60607981 */ /* 0x000ee2000c1e1900 */
[----:B-1----:R-:W-:-:S05]  /*0670*/  IMAD.WIDE R98, R121, 0x4, R98 ;  /* 0x0000000479627825 */ /* 0x002fca00078e0262 */
[----:B-----5:R0:W5:Y:S01]  /*0680*/  LDG.E R122, desc[UR10][R98.64] ;  /* 0x0000000a627a7981 */ /* 0x020162000c1e1900 */
[----:B--2---:R-:W-:-:S05]  /*0690*/  IMAD R100, R121, R0, RZ ;  /* 0x0000000079647224 */ /* 0x004fca00078e02ff */
        /* <DEDUP_REMOVED lines=8> */
[----:B---3--:R-:W-:Y:S01]  /*0720*/  FSEL R108, R96, RZ, !P4 ;  /* 0x000000ff606c7208 */ /* 0x008fe20006000000 */
[----:B0-----:R-:W-:Y:S08]  /*0730*/  @!P1 BRA `(.L_x_1207) ;  /* 0x0000000400889947 */ /* 0x001ff00003800000 */
[----:B------:R-:W0:Y:S08]  /*0740*/  LDC.64 R114, c[0x0][0x3a8] ;  /* 0x0000ea00ff727b82 */ /* 0x000e300000000a00 */
[----:B------:R-:W1:Y:S08]  /*0750*/  LDC.64 R100, c[0x0][0x428] ;  /* 0x00010a00ff647b82 */ /* 0x000e700000000a00 */
[----:B------:R-:W2:Y:S01]  /*0760*/  LDC.64 R118, c[0x0][0x3b0] ;  /* 0x0000ec00ff767b82 */ /* 0x000ea20000000a00 */
[----:B0-----:R-:W-:-:S05]  /*0770*/  IMAD.WIDE.U32 R114, R120, 0x20, R114 ;  /* 0x0000002078727825 */ /* 0x001fca00078e0072 */
[----:B------:R-:W3:Y:S01]  /*0780*/  LDG.E.128 R96, desc[UR10][R114.64] ;  /* 0x0000000a72607981 */ /* 0x000ee2000c1e1d00 */
[----:B-1----:R-:W-:-:S03]  /*0790*/  IMAD.WIDE.U32 R100, R120, 0x10, R100 ;  /* 0x0000001078647825 */ /* 0x002fc600078e0064 */
[----:B------:R-:W3:Y:S04]  /*07a0*/  LDG.E.128 R104, desc[UR10][R114.64+0x10] ;  /* 0x0000100a72687981 */ /* 0x000ee8000c1e1d00 */
[----:B------:R-:W3:Y:S01]  /*07b0*/  LDG.E.128 R100, desc[UR10][R100.64] ;  /* 0x0000000a64647981 */ /* 0x000ee2000c1e1d00 */
[----:B--2---:R-:W-:-:S05]  /*07c0*/  IMAD.WIDE.U32 R118, R120, 0x8, R118 ;  /* 0x0000000878767825 */ /* 0x004fca00078e0076 */
[----:B------:R-:W5:Y:S01]  /*07d0*/  LDG.E.64 R114, desc[UR10][R118.64] ;  /* 0x0000000a76727981 */ /* 0x000f62000c1e1b00 */
[----:B----4-:R-:W-:-:S04]  /*07e0*/  ISETP.NE.U32.AND P1, PT, RZ, UR12, PT ;  /* 0x0000000cff007c0c */ /* 0x010fc8000bf25070 */
[----:B------:R-:W-:Y:S02]  /*07f0*/  ISETP.NE.AND.EX P1, PT, RZ, UR13, PT, P1 ;  /* 0x0000000dff007c0c */ /* 0x000fe4000bf25310 */
[----:B------:R-:W-:-:S04]  /*0800*/  ISETP.NE.U32.AND P0, PT, RZ, UR16, PT ;  /* 0x00000010ff007c0c */ /* 0x000fc8000bf05070 */
[----:B------:R-:W-:-:S07]  /*0810*/  ISETP.NE.AND.EX P0, PT, RZ, UR17, PT, P0 ;  /* 0x00000011ff007c0c */ /* 0x000fce000bf05300 */
[----:B------:R-:W0:Y:S08]  /*0820*/  @P1 LDC.64 R124, c[0x0][0x3b8] ;  /* 0x0000ee00ff7c1b82 */ /* 0x000e300000000a00 */
[----:B------:R-:W1:Y:S01]  /*0830*/  @P0 LDC.64 R110, c[0x0][0x438] ;  /* 0x00010e00ff6e0b82 */ /* 0x000e620000000a00 */
[----:B------:R-:W-:Y:S02]  /*0840*/  SHF.L.U32 R123, R183, 0x10, RZ ;  /* 0x00000010b77b7819 */ /* 0x000fe400000006ff */
[----:B------:R-:W-:Y:S01]  /*0850*/  SHF.L.U32 R126, R132, 0x10, RZ ;  /* 0x00000010847e7819 */ /* 0x000fe200000006ff */
[----:B0-----:R-:W-:-:S05]  /*0860*/  @P1 IMAD.WIDE.U32 R124, R120, 0x8, R124 ;  /* 0x00000008787c1825 */ /* 0x001fca00078e007c */
[----:B------:R0:W5:Y:S01]  /*0870*/  @P1 LDG.E.64 R158, desc[UR10][R124.64] ;  /* 0x0000000a7c9e1981 */ /* 0x000162000c1e1b00 */
[----:B------:R-:W-:Y:S01]  /*0880*/  SHF.L.U32 R130, R133, 0x10, RZ ;  /* 0x0000001085827819 */ /* 0x000fe200000006ff */
[----:B-1----:R-:W-:Y:S01]  /*0890*/  @P0 IMAD.WIDE.U32 R110, R120, 0x20, R110 ;  /* 0x00000020786e0825 */ /* 0x002fe200078e006e */
[----:B------:R-:W-:-:S04]  /*08a0*/  SHF.L.U32 R136, R134, 0x10, RZ ;  /* 0x0000001086887819 */ /* 0x000fc800000006ff */
[----:B------:R-:W5:Y:S04]  /*08b0*/  @P0 LDG.E.128 R8, desc[UR10][R110.64] ;  /* 0x0000000a6e080981 */ /* 0x000f68000c1e1d00 */
[----:B------:R1:W5:Y:S01]  /*08c0*/  @P0 LDG.E.128 R4, desc[UR10][R110.64+0x10] ;  /* 0x0000100a6e040981 */ /* 0x000362000c1e1d00 */
[----:B------:R-:W-:Y:S02]  /*08d0*/  SHF.L.U32 R131, R181, 0x10, RZ ;  /* 0x00000010b5837819 */ /* 0x000fe400000006ff */
[----:B------:R-:W-:Y:S02]  /*08e0*/  SHF.L.U32 R137, R135, 0x10, RZ ;  /* 0x0000001087897819 */ /* 0x000fe400000006ff */
[----:B------:R-:W-:Y:S01]  /*08f0*/  SHF.L.U32 R141, R180, 0x10, RZ ;  /* 0x00000010b48d7819 */ /* 0x000fe200000006ff */
[C---:B---3--:R-:W-:Y:S01]  /*0900*/  FADD.FTZ R3, -R108.reuse, R96 ;  /* 0x000000606c037221 */ /* 0x048fe20000010100 */
[C---:B------:R-:W-:Y:S01]  /*0910*/  FADD.FTZ R109, -R108.reuse, R97 ;  /* 0x000000616c6d7221 */ /* 0x040fe20000010100 */
[----:B------:R-:W-:Y:S01]  /*0920*/  FADD.FTZ R127, -R108, R98 ;  /* 0x000000626c7f7221 */ /* 0x000fe20000010100 */
[----:B------:R-:W-:-:S02]  /*0930*/  PRMT R96, R100, 0x7632, R96 ;  /* 0x0000763264607816 */ /* 0x000fc40000000060 */
[----:B0----5:R-:W-:Y:S01]  /*0940*/  FMUL.FTZ R124, R122, R109 ;  /* 0x0000006d7a7c7220 */ /* 0x021fe20000410000 */
[----:B------:R-:W-:Y:S02]  /*0950*/  PRMT R98, R101, 0x7632, R98 ;  /* 0x0000763265627816 */ /* 0x000fe40000000062 */
[----:B------:R-:W-:Y:S02]  /*0960*/  SHF.L.U32 R96, R96, 0x10, RZ ;  /* 0x0000001060607819 */ /* 0x000fe400000006ff */
[----:B------:R-:W-:Y:S02]  /*0970*/  SHF.L.U32 R97, R100, 0x10, RZ ;  /* 0x0000001064617819 */ /* 0x000fe400000006ff */
[----:B------:R-:W-:Y:S01]  /*0980*/  SHF.L.U32 R98, R98, 0x10, RZ ;  /* 0x0000001062627819 */ /* 0x000fe200000006ff */
[-C--:B------:R-:W-:Y:S01]  /*0990*/  FMUL.FTZ R123, R123, R96.reuse ;  /* 0x000000607b7b7220 */ /* 0x080fe20000410000 */
[----:B------:R-:W-:Y:S01]  /*09a0*/  FFMA.FTZ R57, R124, R96, R57 ;  /* 0x000000607c397223 */ /* 0x000fe20000010039 */
[----:B------:R-:W-:Y:S01]  /*09b0*/  FADD.FTZ R33, R33, R96 ;  /* 0x0000006021217221 */ /* 0x000fe20000010000 */
[----:B------:R-:W-:Y:S01]  /*09c0*/  SHF.L.U32 R96, R182, 0x10, RZ ;  /* 0x00000010b6607819 */ /* 0x000fe200000006ff */
[----:B------:R-:W-:Y:S01]  /*09d0*/  FMUL.FTZ R3, R122, R3 ;  /* 0x000000037a037220 */ /* 0x000fe20000410000 */
[----:B------:R-:W-:Y:S01]  /*09e0*/  FMUL.FTZ R126, R126, R97 ;  /* 0x000000617e7e7220 */ /* 0x000fe20000410000 */
[----:B------:R-:W-:Y:S01]  /*09f0*/  FMUL.FTZ R125, R122, R127 ;  /* 0x0000007f7a7d7220 */ /* 0x000fe20000410000 */
[----:B------:R-:W-:Y:S01]  /*0a00*/  FADD.FTZ R99, -R108, R99 ;  /* 0x000000636c637221 */ /* 0x000fe20000010100 */
[----:B------:R-:W-:Y:S01]  /*0a10*/  FMUL.FTZ R127, R96, R98 ;  /* 0x00000062607f7220 */ /* 0x000fe20000410000 */
[----:B------:R-:W-:Y:S01]  /*0a20*/  SHF.L.U32 R101, R101, 0x10, RZ ;  /* 0x0000001065657819 */ /* 0x000fe200000006ff */
[----:B------:R-:W-:Y:S01]  /*0a30*/  FADD.FTZ R32, R32, R97 ;  /* 0x0000006120207221 */ /* 0x000fe20000010000 */
[C---:B------:R-:W-:Y:S01]  /*0a40*/  FFMA.FTZ R56, R3.reuse, R97, R56 ;  /* 0x0000006103387223 */ /* 0x040fe20000010038 */
[----:B------:R-:W-:Y:S01]  /*0a50*/  FADD.FTZ R96, RZ, R126 ;  /* 0x0000007eff607221 */ /* 0x000fe20000010000 */
[----:B------:R-:W-:Y:S01]  /*0a60*/  FFMA.FTZ R97, R3, R126, RZ ;  /* 0x0000007e03617223 */ /* 0x000fe200000100ff */
[----:B------:R-:W-:Y:S01]  /*0a70*/  FMUL.FTZ R128, R122, R99 ;  /* 0x000000637a807220 */ /* 0x000fe20000410000 */
[----:B------:R-:W-:Y:S01]  /*0a80*/  FMUL.FTZ R130, R130, R101 ;  /* 0x0000006582827220 */ /* 0x000fe20000410000 */
[----:B------:R-:W-:Y:S01]  /*0a90*/  FADD.FTZ R99, R96, R123 ;  /* 0x0000007b60637221 */ /* 0x000fe20000010000 */
[----:B------:R-:W-:Y:S01]  /*0aa0*/  FFMA.FTZ R96, R124, R123, R97 ;  /* 0x0000007b7c607223 */ /* 0x000fe20000010061 */
[----:B------:R-:W-:Y:S01]  /*0ab0*/  PRMT R100, R102, 0x7632, R100 ;  /* 0x0000763266647816 */ /* 0x000fe20000000064 */
[----:B------:R-:W-:Y:S01]  /*0ac0*/  FFMA.FTZ R59, R128, R98, R59 ;  /* 0x00000062803b7223 */ /* 0x000fe2000001003b */
[----:B-1----:R-:W-:Y:S01]  /*0ad0*/  SHF.L.U32 R111, R102, 0x10, RZ ;  /* 0x00000010666f7819 */ /* 0x002fe200000006ff */
[----:B------:R-:W-:Y:S01]  /*0ae0*/  FADD.FTZ R35, R35, R98 ;  /* 0x0000006223237221 */ /* 0x000fe20000010000 */
[----:B------:R-:W-:Y:S01]  /*0af0*/  FADD.FTZ R129, -R108, R104 ;  /* 0x000000686c817221 */ /* 0x000fe20000010100 */
[----:B------:R-:W-:Y:S01]  /*0b00*/  FADD.FTZ R98, R99, R130 ;  /* 0x0000008263627221 */ /* 0x000fe20000010000 */
[----:B------:R-:W-:Y:S01]  /*0b10*/  FFMA.FTZ R97, R125, R130, R96 ;  /* 0x000000827d617223 */ /* 0x000fe20000010060 */
[----:B------:R-:W-:Y:S01]  /*0b20*/  SHF.L.U32 R100, R100, 0x10, RZ ;  /* 0x0000001064647819 */ /* 0x000fe200000006ff */
[----:B------:R-:W-:Y:S01]  /*0b30*/  FADD.FTZ R105, -R108, R105 ;  /* 0x000000696c697221 */ /* 0x000fe20000010100 */
[----:B------:R-:W-:Y:S01]  /*0b40*/  FMUL.FTZ R129, R122, R129 ;  /* 0x000000817a817220 */ /* 0x000fe20000410000 */
[----:B------:R-:W-:Y:S01]  /*0b50*/  FMUL.FTZ R136, R136, R111 ;  /* 0x0000006f88887220 */ /* 0x000fe20000410000 */
[----:B------:R-:W-:Y:S01]  /*0b60*/  FADD.FTZ R99, R98, R127 ;  /* 0x0000007f62637221 */ /* 0x000fe20000010000 */
[----:B------:R-:W-:Y:S01]  /*0b70*/  FFMA.FTZ R96, R128, R127, R97 ;  /* 0x0000007f80607223 */ /* 0x000fe20000010061 */
[C---:B------:R-:W-:Y:S01]  /*0b80*/  PRMT R102, R103.reuse, 0x7632, R102 ;  /* 0x0000763267667816 */ /* 0x040fe20000000066 */
[----:B------:R-:W-:Y:S01]  /*0b90*/  FADD.FTZ R139, -R108, R106 ;  /* 0x0000006a6c8b7221 */ /* 0x000fe20000010100 */
[----:B------:R-:W-:Y:S01]  /*0ba0*/  SHF.L.U32 R103, R103, 0x10, RZ ;  /* 0x0000001067677819 */ /* 0x000fe200000006ff */
[----:B------:R-:W-:Y:S01]  /*0bb0*/  FMUL.FTZ R138, R122, R105 ;  /* 0x000000697a8a7220 */ /* 0x000fe20000410000 */
[----:B------:R-:W-:Y:S01]  /*0bc0*/  FMUL.FTZ R131, R131, R100 ;  /* 0x0000006483837220 */ /* 0x000fe20000410000 */
        /* <DEDUP_REMOVED lines=25> */
.L_x_1207:
[----:B----4-:R-:W-:Y:S05]  /*0d60*/  BSYNC.RECONVERGENT B0 ;  /* 0x0000000000007941 */ /* 0x010fea0003800200 */
.L_x_1206:
[----:B------:R-:W-:Y:S04]  /*0d70*/  BSSY.RECONVERGENT B0, `(.L_x_1208) ;  /* 0x0000064000007945 */ /* 0x000fe80003800200 */
[----:B------:R-:W-:Y:S05]  /*0d80*/  @!P2 BRA `(.L_x_1209) ;  /* 0x000000040088a947 */ /* 0x000fea0003800000 */
[----:B------:R-:W0:Y:S08]  /*0d90*/  LDC.64 R112, c[0x0][0x3a8] ;  /* 0x0000ea00ff707b82 */ /* 0x000e300000000a00 */
[----:B------:R-:W1:Y:S01]  /*0da0*/  LDC.64 R100, c[0x0][0x428] ;  /* 0x00010a00ff647b82 */ /* 0x000e620000000a00 */
[----:B------:R-:W-:Y:S02]  /*0db0*/  ISETP.NE.U32.AND P1, PT, RZ, UR12, PT ;  /* 0x0000000cff007c0c */ /* 0x000fe4000bf25070 */
[----:B------:R-:W-:-:S05]  /*0dc0*/  ISETP.NE.U32.AND P0, PT, RZ, UR16, PT ;  /* 0x00000010ff007c0c */ /* 0x000fca000bf05070 */
[----:B------:R-:W2:Y:S01]  /*0dd0*/  LDC.64 R142, c[0x0][0x3b0] ;  /* 0x0000ec00ff8e7b82 */ /* 0x000ea20000000a00 */
[----:B0-----:R-:W-:-:S05]  /*0de0*/  IMAD.WIDE.U32 R112, R109, 0x20, R112 ;  /* 0x000000206d707825 */ /* 0x001fca00078e0070 */
[----:B------:R-:W3:Y:S01]  /*0df0*/  LDG.E.128 R96, desc[UR10][R112.64] ;  /* 0x0000000a70607981 */ /* 0x000ee2000c1e1d00 */
[----:B-1----:R-:W-:-:S03]  /*0e00*/  IMAD.WIDE.U32 R100, R109, 0x10, R100 ;  /* 0x000000106d647825 */ /* 0x002fc600078e0064 */
[----:B------:R-:W4:Y:S04]  /*0e10*/  LDG.E.128 R104, desc[UR10][R112.64+0x10] ;  /* 0x0000100a70687981 */ /* 0x000f28000c1e1d00 */
[----:B------:R-:W4:Y:S01]  /*0e20*/  LDG.E.128 R100, desc[UR10][R100.64] ;  /* 0x0000000a64647981 */ /* 0x000f22000c1e1d00 */
[----:B------:R-:W-:Y:S02]  /*0e30*/  ISETP.NE.AND.EX P1, PT, RZ, UR13, PT, P1 ;  /* 0x0000000dff007c0c */ /* 0x000fe4000bf25310 */
[----:B------:R-:W-:-:S11]  /*0e40*/  ISETP.NE.AND.EX P0, PT, RZ, UR17, PT, P0 ;  /* 0x00000011ff007c0c */ /* 0x000fd6000bf05300 */
[----:B------:R-:W0:Y:S08]  /*0e50*/  @P1 LDC.64 R144, c[0x0][0x3b8] ;  /* 0x0000ee00ff901b82 */ /* 0x000e300000000a00 */
[----:B------:R-:W1:Y:S01]  /*0e60*/  @P0 LDC.64 R118, c[0x0][0x438] ;  /* 0x00010e00ff760b82 */ /* 0x000e620000000a00 */
[----:B--2---:R-:W-:-:S05]  /*0e70*/  IMAD.WIDE.U32 R142, R109, 0x8, R142 ;  /* 0x000000086d8e7825 */ /* 0x004fca00078e008e */
[----:B------:R-:W5:Y:S01]  /*0e80*/  LDG.E.64 R112, desc[UR10][R142.64] ;  /* 0x0000000a8e707981 */ /* 0x000f62000c1e1b00 */
[----:B0-----:R-:W-:-:S05]  /*0e90*/  @P1 IMAD.WIDE.U32 R144, R109, 0x8, R144 ;  /* 0x000000086d901825 */ /* 0x001fca00078e0090 */
[----:B------:R0:W5:Y:S01]  /*0ea0*/  @P1 LDG.E.64 R156, desc[UR10][R144.64] ;  /* 0x0000000a909c1981 */ /* 0x000162000c1e1b00 */
[----:B------:R-:W-:Y:S02]  /*0eb0*/  SHF.L.U32 R148, R65, 0x10, RZ ;  /* 0x0000001041947819 */ /* 0x000fe400000006ff */
[----:B0-----:R-:W-:Y:S02]  /*0ec0*/  SHF.L.U32 R144, R64, 0x10, RZ ;  /* 0x0000001040907819 */ /* 0x001fe400000006ff */
[----:B------:R-:W-:Y:S01]  /*0ed0*/  SHF.L.U32 R145, R187, 0x10, RZ ;  /* 0x00000010bb917819 */ /* 0x000fe200000006ff */
[----:B-1----:R-:W-:Y:S01]  /*0ee0*/  @P0 IMAD.WIDE.U32 R118, R109, 0x20, R118 ;  /* 0x000000206d760825 */ /* 0x002fe200078e0076 */
[----:B------:R-:W-:-:S04]  /*0ef0*/  SHF.L.U32 R150, R66, 0x10, RZ ;  /* 0x0000001042967819 */ /* 0x000fc800000006ff */
[----:B------:R-:W5:Y:S04]  /*0f00*/  @P0 LDG.E.128 R68, desc[UR10][R118.64] ;  /* 0x0000000a76440981 */ /* 0x000f68000c1e1d00 */
[----:B------:R0:W5:Y:S01]  /*0f10*/  @P0 LDG.E.128 R72, desc[UR10][R118.64+0x10] ;  /* 0x0000100a76480981 */ /* 0x000162000c1e1d00 */
[----:B------:R-:W-:Y:S02]  /*0f20*/  SHF.L.U32 R153, R185, 0x10, RZ ;  /* 0x00000010b9997819 */ /* 0x000fe400000006ff */
[----:B------:R-:W-:Y:S02]  /*0f30*/  SHF.L.U32 R154, R67, 0x10, RZ ;  /* 0x00000010439a7819 */ /* 0x000fe400000006ff */
[----:B------:R-:W-:Y:S01]  /*0f40*/  IADD3 R109, PT, PT, R109, 0x100, RZ ;  /* 0x000001006d6d7810 */ /* 0x000fe20007ffe0ff */
[C-C-:B---3--:R-:W-:Y:S01]  /*0f50*/  FADD.FTZ R147, -R108.reuse, R96.reuse ;  /* 0x000000606c937221 */ /* 0x148fe20000010100 */
[----:B------:R-:W-:Y:S01]  /*0f60*/  FADD.FTZ R149, -R108, R97 ;  /* 0x000000616c957221 */ /* 0x000fe20000010100 */
[----:B----4-:R-:W-:-:S02]  /*0f70*/  PRMT R96, R100, 0x7632, R96 ;  /* 0x0000763264607816 */ /* 0x010fc40000000060 */
[----:B------:R-:W-:Y:S01]  /*0f80*/  SHF.L.U32 R97, R100, 0x10, RZ ;  /* 0x0000001064617819 */ /* 0x000fe200000006ff */
[----:B-----5:R-:W-:Y:S01]  /*0f90*/  FMUL.FTZ R142, R122, R149 ;  /* 0x000000957a8e7220 */ /* 0x020fe20000410000 */
[----:B------:R-:W-:Y:S01]  /*0fa0*/  SHF.L.U32 R96, R96, 0x10, RZ ;  /* 0x0000001060607819 */ /* 0x000fe200000006ff */
[----:B------:R-:W-:Y:S02]  /*0fb0*/  FMUL.FTZ R143, R122, R147 ;  /* 0x000000937a8f7220 */ /* 0x000fe40000410000 */
[-C--:B------:R-:W-:Y:S01]  /*0fc0*/  FMUL.FTZ R144, R144, R97.reuse ;  /* 0x0000006190907220 */ /* 0x080fe20000410000 */
[C-C-:B------:R-:W-:Y:S01]  /*0fd0*/  FADD.FTZ R151, -R108.reuse, R98.reuse ;  /* 0x000000626c977221 */ /* 0x140fe20000010100 */
[----:B------:R-:W-:Y:S01]  /*0fe0*/  FADD.FTZ R99, -R108, R99 ;  /* 0x000000636c637221 */ /* 0x000fe20000010100 */
[----:B------:R-:W-:Y:S01]  /*0ff0*/  PRMT R98, R101, 0x7632, R98 ;  /* 0x0000763265627816 */ /* 0x000fe20000000062 */
[-C--:B------:R-:W-:Y:S01]  /*1000*/  FMUL.FTZ R145, R145, R96.reuse ;  /* 0x0000006091917220 */ /* 0x080fe20000410000 */
[----:B------:R-:W-:Y:S01]  /*1010*/  FFMA.FTZ R49, R142, R96, R49 ;  /* 0x000000608e317223 */ /* 0x000fe20000010031 */
[----:B------:R-:W-:Y:S01]  /*1020*/  FADD.FTZ R25, R25, R96 ;  /* 0x0000006019197221 */ /* 0x000fe20000010000 */
        /* <DEDUP_REMOVED lines=8> */
[----:B------:R-:W-:Y:S01]  /*10b0*/  FADD.FTZ R99, R96, R145 ;  /* 0x0000009160637221 */ /* 0x000fe20000010000 */
[----:B------:R-:W-:Y:S01]  /*10c0*/  FMUL.FTZ R147, R122, R151 ;  /* 0x000000977a937220 */ /* 0x000fe20000410000 */
[----:B------:R-:W-:Y:S01]  /*10d0*/  FMUL.FTZ R148, R148, R101 ;  /* 0x0000006594947220 */ /* 0x000fe20000410000 */
[----:B------:R-:W-:Y:S01]  /*10e0*/  FFMA.FTZ R96, R142, R145, R97 ;  /* 0x000000918e607223 */ /* 0x000fe20000010061 */
[C---:B------:R-:W-:Y:S01]  /*10f0*/  PRMT R100, R102.reuse, 0x7632, R100 ;  /* 0x0000763266647816 */ /* 0x040fe20000000064 */
[-C--:B------:R-:W-:Y:S01]  /*1100*/  FMUL.FTZ R149, R149, R98.reuse ;  /* 0x0000006295957220 */ /* 0x080fe20000410000 */
[----:B0-----:R-:W-:Y:S01]  /*1110*/  SHF.L.U32 R119, R102, 0x10, RZ ;  /* 0x0000001066777819 */ /* 0x001fe200000006ff */
[----:B------:R-:W-:Y:S01]  /*1120*/  FFMA.FTZ R51, R146, R98, R51 ;  /* 0x0000006292337223 */ /* 0x000fe20000010033 */
[----:B------:R-:W-:Y:S01]  /*1130*/  PRMT R102, R103, 0x7632, R102 ;  /* 0x0000763267667816 */ /* 0x000fe20000000066 */
[----:B------:R-:W-:Y:S01]  /*1140*/  FADD.FTZ R27, R27, R98 ;  /* 0x000000621b1b7221 */ /* 0x000fe20000010000 */
[----:B------:R-:W-:Y:S01]  /*1150*/  SHF.L.U32 R163, R103, 0x10, RZ ;  /* 0x0000001067a37819 */ /* 0x000fe200000006ff */
[C---:B------:R-:W-:Y:S01]  /*1160*/  FADD.FTZ R103, -R108.reuse, R104 ;  /* 0x000000686c677221 */ /* 0x040fe20000010100 */
[----:B------:R-:W-:Y:S01]  /*1170*/  FADD.FTZ R98, R99, R148 ;  /* 0x0000009463627221 */ /* 0x000fe20000010000 */
[----:B------:R-:W-:Y:S01]  /*1180*/  FFMA.FTZ R97, R147, R148, R96 ;  /* 0x0000009493617223 */ /* 0x000fe20000010060 */
[----:B------:R-:W-:Y:S01]  /*1190*/  FADD.FTZ R105, -R108, R105 ;  /* 0x000000696c697221 */ /* 0x000fe20000010100 */
[----:B------:R-:W-:Y:S01]  /*11a0*/  SHF.L.U32 R100, R100, 0x10, RZ ;  /* 0x0000001064647819 */ /* 0x000fe200000006ff */
[----:B------:R-:W-:Y:S01]  /*11b0*/  FMUL.FTZ R151, R122, R103 ;  /* 0x000000677a977220 */ /* 0x000fe20000410000 */
[----:B------:R-:W-:Y:S01]  /*11c0*/  FMUL.FTZ R150, R150, R119 ;  /* 0x0000007796967220 */ /* 0x000fe20000410000 */
[----:B------:R-:W-:Y:S01]  /*11d0*/  FADD.FTZ R99, R98, R149 ;  /* 0x0000009562637221 */ /* 0x000fe20000010000 */
[----:B------:R-:W-:Y:S01]  /*11e0*/  FFMA.FTZ R96, R146, R149, R97 ;  /* 0x0000009592607223 */ /* 0x000fe20000010061 */
[----:B------:R-:W-:Y:S01]  /*11f0*/  FMUL.FTZ R152, R122, R105 ;  /* 0x000000697a987220 */ /* 0x000fe20000410000 */
[----:B------:R-:W-:Y:S01]  /*1200*/  FADD.FTZ R155, -R108, R106 ;  /* 0x0000006a6c9b7221 */ /* 0x000fe20000010100 */
[----:B------:R-:W-:Y:S01]  /*1210*/  FMUL.FTZ R153, R153, R100 ;  /* 0x0000006499997220 */ /* 0x000fe20000410000 */
        /* <DEDUP_REMOVED lines=8> */
[----:B------:R-:W-:Y:S01]  /*12a0*/  FMUL.FTZ R154, R154, R163 ;  /* 0x000000a39a9a7220 */ /* 0x000fe20000410000 */
[----:B------:R-:W-:Y:S01]  /*12b0*/  FADD.FTZ R99, R98, R153 ;  /* 0x0000009962637221 */ /* 0x000fe20000010000 */
[----:B------:R-:W-:Y:S01]  /*12c0*/  FFMA.FTZ R96, R152, R153, R97 ;  /* 0x0000009998607223 */ /* 0x000fe20000010061 */
        /* <DEDUP_REMOVED lines=14> */
.L_x_1209:
[----:B------:R-:W-:Y:S05]  /*13b0*/  BSYNC.RECONVERGENT B0 ;  /* 0x0000000000007941 */ /* 0x000fea0003800200 */
.L_x_1208:
[----:B------:R-:W-:Y:S04]  /*13c0*/  BSSY.RECONVERGENT B0, `(.L_x_1210) ;  /* 0x0000063000007945 */ /* 0x000fe80003800200 */
[----:B------:R-:W-:Y:S05]  /*13d0*/  @!P3 BRA `(.L_x_1211) ;  /* 0x000000040084b947 */ /* 0x000fea0003800000 */
[----:B------:R-:W0:Y:S08]  /*13e0*/  LDC.64 R116, c[0x0][0x3a8] ;  /* 0x0000ea00ff747b82 */ /* 0x000e300000000a00 */
[----:B------:R-:W1:Y:S01]  /*13f0*/  LDC.64 R104, c[0x0][0x428] ;  /* 0x00010a00ff687b82 */ /* 0x000e620000000a00 */
[----:B------:R-:W-:-:S07]  /*1400*/  ISETP.NE.U32.AND P0, PT, RZ, UR16, PT ;  /* 0x00000010ff007c0c */ /* 0x000fce000bf05070 */
[----:B------:R-:W2:Y:S01]  /*1410*/  LDC.64 R166, c[0x0][0x3b0] ;  /* 0x0000ec00ffa67b82 */ /* 0x000ea20000000a00 */
[----:B0-----:R-:W-:-:S05]  /*1420*/  IMAD.WIDE.U32 R116, R109, 0x20, R116 ;  /* 0x000000206d747825 */ /* 0x001fca00078e0074 */
[----:B------:R-:W3:Y:S01]  /*1430*/  LDG.E.128 R96, desc[UR10][R116.64] ;  /* 0x0000000a74607981 */ /* 0x000ee2000c1e1d00 */
[----:B-1----:R-:W-:Y:S01]  /*1440*/  IMAD.WIDE.U32 R104, R109, 0x10, R104 ;  /* 0x000000106d687825 */ /* 0x002fe200078e0068 */
[----:B------:R-:W-:Y:S02]  /*1450*/  ISETP.NE.AND.EX P0, PT, RZ, UR17, PT, P0 ;  /* 0x00000011ff007c0c */ /* 0x000fe4000bf05300 */
[----:B------:R2:W4:Y:S04]  /*1460*/  LDG.E.128 R100, desc[UR10][R116.64+0x10] ;  /* 0x0000100a74647981 */ /* 0x000528000c1e1d00 */
[----:B------:R-:W4:Y:S01]  /*1470*/  LDG.E.128 R104, desc[UR10][R104.64] ;  /* 0x0000000a68687981 */ /* 0x000f22000c1e1d00 */
[----:B------:R-:W-:-:S04]  /*1480*/  ISETP.NE.U32.AND P1, PT, RZ, UR12, PT ;  /* 0x0000000cff007c0c */ /* 0x000fc8000bf25070 */
[----:B------:R-:W-:Y:S01]  /*1490*/  ISETP.NE.AND.EX P1, PT, RZ, UR13, PT, P1 ;  /* 0x0000000dff007c0c */ /* 0x000fe2000bf25310 */
[C---:B--2---:R-:W-:Y:S01]  /*14a0*/  IMAD.WIDE.U32 R116, R109.reuse, 0x8, R166 ;  /* 0x000000086d747825 */ /* 0x044fe200078e00a6 */
[----:B------:R-:W0:Y:S05]  /*14b0*/  @P0 LDC.64 R118, c[0x0][0x438] ;  /* 0x00010e00ff760b82 */ /* 0x000e2a0000000a00 */
[----:B------:R-:W5:Y:S06]  /*14c0*/  LDG.E.64 R116, desc[UR10][R116.64] ;  /* 0x0000000a74747981 */ /* 0x000f6c000c1e1b00 */
[----:B------:R-:W1:Y:S01]  /*14d0*/  @P1 LDC.64 R164, c[0x0][0x3b8] ;  /* 0x0000ee00ffa41b82 */ /* 0x000e620000000a00 */
[----:B0-----:R-:W-:-:S05]  /*14e0*/  @P0 IMAD.WIDE.U32 R118, R109, 0x20, R118 ;  /* 0x000000206d760825 */ /* 0x001fca00078e0076 */
[----:B------:R-:W5:Y:S04]  /*14f0*/  @P0 LDG.E.128 R76, desc[UR10][R118.64] ;  /* 0x0000000a764c0981 */ /* 0x000f68000c1e1d00 */
[----:B------:R-:W5:Y:S01]  /*1500*/  @P0 LDG.E.128 R80, desc[UR10][R118.64+0x10] ;  /* 0x0000100a76500981 */ /* 0x000f62000c1e1d00 */
[----:B-1----:R-:W-:Y:S01]  /*1510*/  @P1 IMAD.WIDE.U32 R164, R109, 0x8, R164 ;  /* 0x000000086da41825 */ /* 0x002fe200078e00a4 */
[----:B------:R-:W-:-:S04]  /*1520*/  SHF.L.U32 R166, R60, 0x10, RZ ;  /* 0x000000103ca67819 */ /* 0x000fc800000006ff */
[----:B------:R0:W5:Y:S01]  /*1530*/  @P1 LDG.E.64 R160, desc[UR10][R164.64] ;  /* 0x0000000aa4a01981 */ /* 0x000162000c1e1b00 */
[----:B------:R-:W-:Y:S02]  /*1540*/  SHF.L.U32 R170, R61, 0x10, RZ ;  /* 0x000000103daa7819 */ /* 0x000fe400000006ff */
[----:B------:R-:W-:Y:S02]  /*1550*/  SHF.L.U32 R172, R62, 0x10, RZ ;  /* 0x000000103eac7819 */ /* 0x000fe400000006ff */
[----:B------:R-:W-:Y:S02]  /*1560*/  SHF.L.U32 R176, R63, 0x10, RZ ;  /* 0x000000103fb07819 */ /* 0x000fe400000006ff */
[----:B------:R-:W-:Y:S01]  /*1570*/  SHF.L.U32 R179, R188, 0x10, RZ ;  /* 0x00000010bcb37819 */ /* 0x000fe200000006ff */
[C---:B---3--:R-:W-:Y:S01]  /*1580*/  FADD.FTZ R109, -R108.reuse, R96 ;  /* 0x000000606c6d7221 */ /* 0x048fe20000010100 */
[C---:B------:R-:W-:Y:S01]  /*1590*/  FADD.FTZ R167, -R108.reuse, R97 ;  /* 0x000000616ca77221 */ /* 0x040fe20000010100 */
[C---:B------:R-:W-:Y:S01]  /*15a0*/  FADD.FTZ R169, -R108.reuse, R98 ;  /* 0x000000626ca97221 */ /* 0x040fe20000010100 */
[----:B------:R-:W-:Y:S01]  /*15b0*/  SHF.L.U32 R98, R191, 0x10, RZ ;  /* 0x00000010bf627819 */ /* 0x000fe200000006ff */
[--C-:B------:R-:W-:Y:S01]  /*15c0*/  FADD.FTZ R171, -R108, R99.reuse ;  /* 0x000000636cab7221 */ /* 0x100fe20000010100 */
[----:B----4-:R-:W-:Y:S01]  /*15d0*/  PRMT R96, R104, 0x7632, R96 ;  /* 0x0000763268607816 */ /* 0x010fe20000000060 */
[----:B0----5:R-:W-:Y:S01]  /*15e0*/  FMUL.FTZ R164, R122, R167 ;  /* 0x000000a77aa47220 */ /* 0x021fe20000410000 */
[----:B------:R-:W-:-:S02]  /*15f0*/  PRMT R99, R105, 0x7632, R99 ;  /* 0x0000763269637816 */ /* 0x000fc40000000063 */
        /* <DEDUP_REMOVED lines=9> */
[--C-:B------:R-:W-:Y:S01]  /*1690*/  FADD.FTZ R173, -R108, R100.reuse ;  /* 0x000000646cad7221 */ /* 0x100fe20000010100 */
[----:B------:R-:W-:Y:S01]  /*16a0*/  FMUL.FTZ R168, R122, R171 ;  /* 0x000000ab7aa87220 */ /* 0x000fe20000410000 */
[----:B------:R-:W-:Y:S01]  /*16b0*/  PRMT R100, R106, 0x7632, R100 ;  /* 0x000076326a647816 */ /* 0x000fe20000000064 */
[----:B------:R-:W-:Y:S01]  /*16c0*/  FMUL.FTZ R171, R96, R99 ;  /* 0x0000006360ab7220 */ /* 0x000fe20000410000 */
[----:B------:R-:W-:Y:S01]  /*16d0*/  SHF.L.U32 R105, R105, 0x10, RZ ;  /* 0x0000001069697819 */ /* 0x000fe200000006ff */
[----:B------:R-:W-:Y:S01]  /*16e0*/  FADD.FTZ R16, R16, R97 ;  /* 0x0000006110107221 */ /* 0x000fe20000010000 */
[----:B------:R-:W-:Y:S01]  /*16f0*/  FFMA.FTZ R40, R165, R97, R40 ;  /* 0x00000061a5287223 */ /* 0x000fe20000010028 */
[----:B------:R-:W-:Y:S01]  /*1700*/  FADD.FTZ R96, R111, R166 ;  /* 0x000000a66f607221 */ /* 0x000fe20000010000 */
[----:B------:R-:W-:Y:S01]  /*1710*/  FFMA.FTZ R97, R165, R166, R110 ;  /* 0x000000a6a5617223 */ /* 0x000fe2000001006e */
[----:B------:R-:W-:Y:S01]  /*1720*/  FADD.FTZ R175, -R108, R101 ;  /* 0x000000656caf7221 */ /* 0x000fe20000010100 */
[----:B------:R-:W-:Y:S01]  /*1730*/  FFMA.FTZ R43, R168, R99, R43 ;  /* 0x00000063a82b7223 */ /* 0x000fe2000001002b */
[----:B------:R-:W-:Y:S01]  /*1740*/  FADD.FTZ R19, R19, R99 ;  /* 0x0000006313137221 */ /* 0x000fe20000010000 */
[----:B------:R-:W-:Y:S01]  /*1750*/  SHF.L.U32 R98, R189, 0x10, RZ ;  /* 0x00000010bd627819 */ /* 0x000fe200000006ff */
[----:B------:R-:W-:Y:S01]  /*1760*/  FADD.FTZ R99, R96, R167 ;  /* 0x000000a760637221 */ /* 0x000fe20000010000 */
[----:B------:R-:W-:Y:S01]  /*1770*/  SHF.L.U32 R100, R100, 0x10, RZ ;  /* 0x0000001064647819 */ /* 0x000fe200000006ff */
[----:B------:R-:W-:Y:S01]  /*1780*/  FMUL.FTZ R169, R122, R169 ;  /* 0x000000a97aa97220 */ /* 0x000fe20000410000 */
[----:B------:R-:W-:Y:S01]  /*1790*/  FMUL.FTZ R170, R170, R105 ;  /* 0x00000069aaaa7220 */ /* 0x000fe20000410000 */
[----:B------:R-:W-:Y:S01]  /*17a0*/  FFMA.FTZ R96, R164, R167, R97 ;  /* 0x000000a7a4607223 */ /* 0x000fe20000010061 */
[----:B------:R-:W-:Y:S01]  /*17b0*/  FMUL.FTZ R174, R122, R175 ;  /* 0x000000af7aae7220 */ /* 0x000fe20000410000 */
[----:B------:R-:W-:Y:S01]  /*17c0*/  SHF.L.U32 R101, R106, 0x10, RZ ;  /* 0x000000106a657819 */ /* 0x000fe200000006ff */
[----:B------:R-:W-:Y:S01]  /*17d0*/  FMUL.FTZ R175, R98, R100 ;  /* 0x0000006462af7220 */ /* 0x000fe20000410000 */
[----:B------:R-:W-:Y:S01]  /*17e0*/  FADD.FTZ R98, R99, R170 ;  /* 0x000000aa63627221 */ /* 0x000fe20000010000 */
[----:B------:R-:W-:Y:S01]  /*17f0*/  FFMA.FTZ R97, R169, R170, R96 ;  /* 0x000000aaa9617223 */ /* 0x000fe20000010060 */
[----:B------:R-:W-:Y:S01]  /*1800*/  FMUL.FTZ R173, R122, R173 ;  /* 0x000000ad7aad7220 */ /* 0x000fe20000410000 */
[----:B------:R-:W-:Y:S01]  /*1810*/  FMUL.FTZ R172, R172, R101 ;  /* 0x00000065acac7220 */ /* 0x000fe20000410000 */
[----:B------:R-:W-:Y:S01]  /*1820*/  FADD.FTZ R99, R98, R171 ;  /* 0x000000ab62637221 */ /* 0x000fe20000010000 */
[----:B------:R-:W-:Y:S01]  /*1830*/  FFMA.FTZ R96, R168, R171, R97 ;  /* 0x000000aba8607223 */ /* 0x000fe20000010061 */
[--C-:B------:R-:W-:Y:S01]  /*1840*/  FADD.FTZ R177, -R108, R102.reuse ;  /* 0x000000666cb17221 */ /* 0x100fe20000010100 */
[----:B------:R-:W-:Y:S01]  /*1850*/  PRMT R102, R107, 0x7632, R102 ;  /* 0x000076326b667816 */ /* 0x000fe20000000066 */
[----:B------:R-:W-:Y:S01]  /*1860*/  FADD.FTZ R98, R99, R172 ;  /* 0x000000ac63627221 */ /* 0x000fe20000010000 */
[----:B------:R-:W-:Y:S01]  /*1870*/  SHF.L.U32 R107, R107, 0x10, RZ ;  /* 0x000000106b6b7819 */ /* 0x000fe200000006ff */
        /* <DEDUP_REMOVED lines=22> */
[----:B------:R-:W-:-:S07]  /*19e0*/  FFMA.FTZ R110, R178, R179, R96 ;  /* 0x000000b3b26e7223 */ /* 0x000fce0000010060 */
.L_x_1211:
[----:B------:R-:W-:Y:S05]  /*19f0*/  BSYNC.RECONVERGENT B0 ;  /* 0x0000000000007941 */ /* 0x000fea0003800200 */
.L_x_1210:
        /* <DEDUP_REMOVED lines=32> */
.L_x_1213:
[----:B------:R-:W-:Y:S05]  /*1c00*/  BSYNC.RECONVERGENT B0 ;  /* 0x0000000000007941 */ /* 0x000fea0003800200 */
.L_x_1212:
        /* <DEDUP_REMOVED lines=38> */
[----:B------:R-:W-:Y:S01]  /*1e70*/  FADD.FTZ R96, R111, R96 ;  /* 0x000000606f607221 */ /* 0x000fe20000010000 */
[----:B0-----:R-:W-:Y:S02]  /*1e80*/  ISETP.NE.AND P4, PT, R97, RZ, PT ;  /* 0x000000ff6100720c */ /* 0x001fe40003f85270 */
        /* <DEDUP_REMOVED lines=18> */
[----:B------:R-:W-:Y:S01]  /*1fb0*/  ISETP.GE.U32.AND P0, PT, R114, RZ, PT ;  /* 0x000000ff7200720c */ /* 0x000fe20003f06070 */
[----:B------:R-:W-:Y:S01]  /*1fc0*/  FADD.FTZ R99, R137, -R96 ;  /* 0x8000006089637221 */ /* 0x000fe20000010000 */
[----:B------:R-:W-:Y:S01]  /*1fd0*/  FADD.FTZ R101, R141, -R98 ;  /* 0x800000628d657221 */ /* 0x000fe20000010000 */
[----:B------:R-:W-:Y:S01]  /*1fe0*/  FADD.FTZ R97, R136, -R97 ;  /* 0x8000006188617221 */ /* 0x000fe20000010000 */
[C---:B------:R-:W-:Y:S01]  /*1ff0*/  LOP3.LUT P5, RZ, R115.reuse, 0xff0000, RZ, 0xc0, !PT ;  /* 0x00ff000073ff7812 */ /* 0x040fe200078ac0ff */
[C---:B-----5:R-:W-:Y:S01]  /*2000*/  FMUL.FTZ R99, R122.reuse, R99 ;  /* 0x000000637a637220 */ /* 0x060fe20000410000 */
[C---:B------:R-:W-:Y:S01]  /*2010*/  FMUL.FTZ R101, R122.reuse, R101 ;  /* 0x000000657a657220 */ /* 0x040fe20000410000 */
[----:B------:R-:W-:Y:S01]  /*2020*/  FMUL.FTZ R97, R122, R97 ;  /* 0x000000617a617220 */ /* 0x000fe20000410000 */
[----:B------:R-:W-:Y:S01]  /*2030*/  ISETP.GE.U32.AND.EX P0, PT, R115, 0x1000000, PT, P0 ;  /* 0x010000007300780c */ /* 0x000fe20003f06100 */
[----:B------:R-:W-:Y:S01]  /*2040*/  FMUL.FTZ R99, R99, UR14 ;  /* 0x0000000e63637c20 */ /* 0x000fe20008410000 */
[----:B------:R-:W-:Y:S01]  /*2050*/  FMUL.FTZ R101, R101, UR14 ;  /* 0x0000000e65657c20 */ /* 0x000fe20008410000 */
[----:B------:R-:W-:Y:S01]  /*2060*/  FMUL.FTZ R97, R97, UR14 ;  /* 0x0000000e61617c20 */ /* 0x000fe20008410000 */
[-CC-:B------:R-:W-:Y:S01]  /*2070*/  FFMA.FTZ R96, R138, R106.reuse, R107.reuse ;  /* 0x0000006a8a607223 */ /* 0x180fe2000001006b */
[----:B------:R-:W-:Y:S01]  /*2080*/  FFMA.FTZ R98, R128, R106, R107 ;  /* 0x0000006a80627223 */ /* 0x000fe2000001006b */
[----:B------:R-:W-:-:S02]  /*2090*/  FSEL R104, R99, RZ, P5 ;  /* 0x000000ff63687208 */ /* 0x000fc40002800000 */
[----:B------:R-:W-:Y:S02]  /*20a0*/  LOP3.LUT P5, RZ, R115, 0xff, RZ, 0xc0, !PT ;  /* 0x000000ff73ff7812 */ /* 0x000fe400078ac0ff */
[----:B------:R-:W-:Y:S01]  /*20b0*/  FSEL R109, R101, RZ, P0 ;  /* 0x000000ff656d7208 */ /* 0x000fe20000000000 */
[----:B------:R-:W-:Y:S01]  /*20c0*/  FADD.FTZ R101, R131, -R96 ;  /* 0x8000006083657221 */ /* 0x000fe20000010000 */
[----:B------:R-:W-:Y:S01]  /*20d0*/  FSEL R102, R97, RZ, P5 ;  /* 0x000000ff61667208 */ /* 0x000fe20002800000 */
[-CC-:B------:R-:W-:Y:S01]  /*20e0*/  FFMA.FTZ R97, R125, R106.reuse, R107.reuse ;  /* 0x0000006a7d617223 */ /* 0x180fe2000001006b */
[-C--:B------:R-:W-:Y:S01]  /*20f0*/  FFMA.FTZ R96, R124, R106.reuse, R107 ;  /* 0x0000006a7c607223 */ /* 0x080fe2000001006b */
[----:B------:R-:W-:Y:S01]  /*2100*/  FMUL.FTZ R100, R122, R101 ;  /* 0x000000657a647220 */ /* 0x000fe20000410000 */
[----:B------:R-:W-:Y:S01]  /*2110*/  FADD.FTZ R101, R127, -R98 ;  /* 0x800000627f657221 */ /* 0x000fe20000010000 */
[----:B------:R-:W-:Y:S01]  /*2120*/  FADD.FTZ R99, R130, -R97 ;  /* 0x8000006182637221 */ /* 0x000fe20000010000 */
[----:B------:R-:W-:Y:S01]  /*2130*/  FFMA.FTZ R97, R3, R106, R107 ;  /* 0x0000006a03617223 */ /* 0x000fe2000001006b */
[----:B------:R-:W-:Y:S01]  /*2140*/  FMUL.FTZ R100, R100, UR14 ;  /* 0x0000000e64647c20 */ /* 0x000fe20008410000 */
[----:B------:R-:W-:Y:S01]  /*2150*/  LOP3.LUT P0, RZ, R115, 0xff00, RZ, 0xc0, !PT ;  /* 0x0000ff0073ff7812 */ /* 0x000fe2000780c0ff */
[C---:B------:R-:W-:Y:S01]  /*2160*/  FMUL.FTZ R98, R122.reuse, R99 ;  /* 0x000000637a627220 */ /* 0x040fe20000410000 */
[----:B------:R-:W-:Y:S01]  /*2170*/  FMUL.FTZ R101, R122, R101 ;  /* 0x000000657a657220 */ /* 0x000fe20000410000 */
[----:B------:R-:W-:Y:S01]  /*2180*/  FADD.FTZ R99, R123, -R96 ;  /* 0x800000607b637221 */ /* 0x000fe20000010000 */
[----:B------:R-:W-:Y:S01]  /*2190*/  FADD.FTZ R97, R126, -R97 ;  /* 0x800000617e617221 */ /* 0x000fe20000010000 */
[----:B------:R-:W-:Y:S01]  /*21a0*/  FMUL.FTZ R98, R98, UR14 ;  /* 0x0000000e62627c20 */ /* 0x000fe20008410000 */
[----:B------:R-:W-:Y:S01]  /*21b0*/  FSEL R105, R100, RZ, P0 ;  /* 0x000000ff64697208 */ /* 0x000fe20000000000 */
[----:B------:R-:W-:Y:S01]  /*21c0*/  FMUL.FTZ R101, R101, UR14 ;  /* 0x0000000e65657c20 */ /* 0x000fe20008410000 */
        /* <DEDUP_REMOVED lines=12> */
[----:B------:R-:W-:Y:S02]  /*2290*/  F2FP.BF16.F32.PACK_AB R99, R109, R104 ;  /* 0x000000686d63723e */ /* 0x000fe400000010ff */
[----:B------:R-:W-:Y:S02]  /*22a0*/  F2FP.BF16.F32.PACK_AB R98, R105, R102 ;  /* 0x000000666962723e */ /* 0x000fe400000010ff */
[----:B------:R-:W-:-:S02]  /*22b0*/  F2FP.BF16.F32.PACK_AB R97, R103, R100 ;  /* 0x000000646761723e */ /* 0x000fc400000010ff */
[----:B------:R-:W-:Y:S01]  /*22c0*/  F2FP.BF16.F32.PACK_AB R96, R101, R96 ;  /* 0x000000606560723e */ /* 0x000fe200000010ff */
[----:B------:R-:W-:Y:S06]  /*22d0*/  BRA `(.L_x_1219) ;  /* 0x0000001c007c7947 */ /* 0x000fec0003800000 */
.L_x_1218:
[-CC-:B------:R-:W-:Y:S01]  /*22e0*/  FFMA.FTZ R86, R140, R106.reuse, R107.reuse ;  /* 0x0000006a8c567223 */ /* 0x180fe2000001006b */
[-CC-:B------:R-:W-:Y:S01]  /*22f0*/  FFMA.FTZ R84, R139, R106.reuse, R107.reuse ;  /* 0x0000006a8b547223 */ /* 0x180fe2000001006b */
[-C--:B------:R-:W-:Y:S01]  /*2300*/  FFMA.FTZ R85, R3, R106.reuse, R107 ;  /* 0x0000006a03557223 */ /* 0x080fe2000001006b */
[----:B------:R-:W-:Y:S01]  /*2310*/  ISETP.GE.U32.AND P0, PT, R114, RZ, PT ;  /* 0x000000ff7200720c */ /* 0x000fe20003f06070 */
[----:B------:R-:W-:Y:S01]  /*2320*/  FADD.FTZ R91, R141, -R86 ;  /* 0x800000568d5b7221 */ /* 0x000fe20000010000 */
[----:B------:R-:W-:Y:S01]  /*2330*/  FADD.FTZ R87, R137, -R84 ;  /* 0x8000005489577221 */ /* 0x000fe20000010000 */
[----:B------:R-:W-:Y:S01]  /*2340*/  FADD.FTZ R85, R126, -R85 ;  /* 0x800000557e557221 */ /* 0x000fe20000010000 */
[C---:B------:R-:W-:Y:S01]  /*2350*/  ISETP.GE.U32.AND.EX P0, PT, R115.reuse, 0x1000000, PT, P0 ;  /* 0x010000007300780c */ /* 0x040fe20003f06100 */
[C---:B-----5:R-:W-:Y:S01]  /*2360*/  FMUL.FTZ R91, R122.reuse, R91 ;  /* 0x0000005b7a5b7220 */ /* 0x060fe20000410000 */
[C---:B------:R-:W-:Y:S01]  /*2370*/  FMUL.FTZ R90, R122.reuse, R87 ;  /* 0x000000577a5a7220 */ /* 0x040fe20000410000 */
[----:B------:R-:W-:Y:S01]  /*2380*/  FMUL.FTZ R84, R122, R85 ;  /* 0x000000557a547220 */ /* 0x000fe20000410000 */
[----:B------:R-:W-:Y:S01]  /*2390*/  LOP3.LUT P5, RZ, R115, 0xff0000, RZ, 0xc0, !PT ;  /* 0x00ff000073ff7812 */ /* 0x000fe200078ac0ff */
[----:B------:R-:W-:Y:S01]  /*23a0*/  FMUL.FTZ R87, R91, UR14 ;  /* 0x0000000e5b577c20 */ /* 0x000fe20008410000 */
[----:B------:R-:W-:Y:S01]  /*23b0*/  FMUL.FTZ R86, R90, UR14 ;  /* 0x0000000e5a567c20 */ /* 0x000fe20008410000 */
[----:B------:R-:W-:Y:S01]  /*23c0*/  FMUL.FTZ R85, R84, UR14 ;  /* 0x0000000e54557c20 */ /* 0x000fe20008410000 */
[-CC-:B------:R-:W-:Y:S01]  /*23d0*/  FFMA.FTZ R89, R129, R106.reuse, R107.reuse ;  /* 0x0000006a81597223 */ /* 0x180fe2000001006b */
[-CC-:B------:R-:W-:Y:S01]  /*23e0*/  FFMA.FTZ R88, R124, R106.reuse, R107.reuse ;  /* 0x0000006a7c587223 */ /* 0x180fe2000001006b */
[----:B------:R-:W-:Y:S01]  /*23f0*/  FSEL R109, R87, RZ, P0 ;  /* 0x000000ff576d7208 */ /* 0x000fe20000000000 */
[-CC-:B------:R-:W-:Y:S01]  /*2400*/  FFMA.FTZ R87, R125, R106.reuse, R107.reuse ;  /* 0x0000006a7d577223 */ /* 0x180fe2000001006b */
[----:B------:R-:W-:Y:S01]  /*2410*/  FSEL R102, R86, RZ, P5 ;  /* 0x000000ff56667208 */ /* 0x000fe20002800000 */
[-C--:B------:R-:W-:Y:S01]  /*2420*/  FFMA.FTZ R86, R128, R106.reuse, R107 ;  /* 0x0000006a80567223 */ /* 0x080fe2000001006b */
[----:B------:R-:W-:Y:S01]  /*2430*/  LOP3.LUT P5, RZ, R114, 0xff, RZ, 0xc0, !PT ;  /* 0x000000ff72ff7812 */ /* 0x000fe200078ac0ff */
[----:B------:R-:W-:Y:S01]  /*2440*/  FADD.FTZ R87, R130, -R87 ;  /* 0x8000005782577221 */ /* 0x000fe20000010000 */
[----:B------:R-:W-:Y:S01]  /*2450*/  FADD.FTZ R97, R136, -R89 ;  /* 0x8000005988617221 */ /* 0x000fe20000010000 */
[----:B------:R-:W-:Y:S01]  /*2460*/  FFMA.FTZ R98, R138, R106, R107 ;  /* 0x0000006a8a627223 */ /* 0x000fe2000001006b */
[----:B------:R-:W-:Y:S01]  /*2470*/  FSEL R96, R85, RZ, P5 ;  /* 0x000000ff55607208 */ /* 0x000fe20002800000 */
[----:B------:R-:W-:Y:S01]  /*2480*/  FADD.FTZ R85, R127, -R86 ;  /* 0x800000567f557221 */ /* 0x000fe20000010000 */
[----:B------:R-:W-:Y:S01]  /*2490*/  FMUL.FTZ R86, R122, R87 ;  /* 0x000000577a567220 */ /* 0x000fe20000410000 */
[----:B------:R-:W-:Y:S01]  /*24a0*/  LOP3.LUT P0, RZ, R114, 0xff0000, RZ, 0xc0, !PT ;  /* 0x00ff000072ff7812 */ /* 0x000fe2000780c0ff */
[----:B------:R-:W-:Y:S01]  /*24b0*/  FADD.FTZ R99, R131, -R98 ;  /* 0x8000006283637221 */ /* 0x000fe20000010000 */
[----:B------:R-:W-:Y:S01]  /*24c0*/  FMUL.FTZ R87, R122, R85 ;  /* 0x000000557a577220 */ /* 0x000fe20000410000 */
[----:B------:R-:W-:Y:S01]  /*24d0*/  FMUL.FTZ R89, R86, UR14 ;  /* 0x0000000e56597c20 */ /* 0x000fe20008410000 */
[----:B------:R-:W-:Y:S01]  /*24e0*/  FADD.FTZ R85, R123, -R88 ;  /* 0x800000587b557221 */ /* 0x000fe20000010000 */
[----:B------:R-:W-:Y:S01]  /*24f0*/  FMUL.FTZ R88, R122, R97 ;  /* 0x000000617a587220 */ /* 0x000fe20000410000 */
[----:B------:R-:W-:Y:S01]  /*2500*/  FMUL.FTZ R97, R87, UR14 ;  /* 0x0000000e57617c20 */ /* 0x000fe20008410000 */
[----:B------:R-:W-:Y:S01]  /*2510*/  LOP3.LUT P5, RZ, R114, 0xff000000, RZ, 0xc0, !PT ;  /* 0xff00000072ff7812 */ /* 0x000fe200078ac0ff */
[----:B------:R-:W-:Y:S01]  /*2520*/  FMUL.FTZ R85, R122, R85 ;  /* 0x000000557a557220 */ /* 0x000fe20000410000 */
[----:B------:R-:W-:Y:S01]  /*2530*/  FSEL R100, R89, RZ, P0 ;  /* 0x000000ff59647208 */ /* 0x000fe20000000000 */
[----:B------:R-:W-:Y:S01]  /*2540*/  FMUL.FTZ R98, R88, UR14 ;  /* 0x0000000e58627c20 */ /* 0x000fe20008410000 */
        /* <DEDUP_REMOVED lines=15> */
.L_x_1217:
[----:B------:R-:W-:Y:S01]  /*2640*/  UMOV UR4, UR6 ;  /* 0x0000000600047c82 */ /* 0x000fe20008000000 */
[----:B------:R-:W-:Y:S01]  /*2650*/  UMOV UR5, UR7 ;  /* 0x0000000700057c82 */ /* 0x000fe20008000000 */
[----:B------:R-:W-:-:S04]  /*2660*/  UISETP.NE.U32.AND UP0, UPT, UR4, URZ, UPT ;  /* 0x000000ff0400728c */ /* 0x000fc8000bf05070 */
[----:B------:R-:W-:-:S09]  /*2670*/  UISETP.NE.AND.EX UP0, UPT, UR5, URZ, UPT, UP0 ;  /* 0x000000ff0500728c */ /* 0x000fd2000bf05300 */
[----:B------:R-:W-:Y:S05]  /*2680*/  BRA.U UP0, `(.L_x_1220) ;  /* 0x0000000100d87547 */ /* 0x000fea000b800000 */
[-CC-:B------:R-:W-:Y:S01]  /*2690*/  FFMA.FTZ R98, R140, R106.reuse, R107.reuse ;  /* 0x0000006a8c627223 */ /* 0x180fe2000001006b */
[-CC-:B------:R-:W-:Y:S01]  /*26a0*/  FFMA.FTZ R96, R139, R106.reuse, R107.reuse ;  /* 0x0000006a8b607223 */ /* 0x180fe2000001006b */
[----:B------:R-:W-:Y:S01]  /*26b0*/  FFMA.FTZ R97, R129, R106, R107 ;  /* 0x0000006a81617223 */ /* 0x000fe2000001006b */
[----:B------:R-:W-:Y:S01]  /*26c0*/  ISETP.GE.U32.AND P0, PT, R114, RZ, PT ;  /* 0x000000ff7200720c */ /* 0x000fe20003f06070 */
[----:B------:R-:W-:Y:S01]  /*26d0*/  FADD.FTZ R98, R141, -R98 ;  /* 0x800000628d627221 */ /* 0x000fe20000010000 */
[----:B------:R-:W-:Y:S01]  /*26e0*/  FADD.FTZ R101, R137, -R96 ;  /* 0x8000006089657221 */ /* 0x000fe20000010000 */
[----:B------:R-:W-:Y:S01]  /*26f0*/  FADD.FTZ R99, R136, -R97 ;  /* 0x8000006188637221 */ /* 0x000fe20000010000 */
[C---:B------:R-:W-:Y:S01]  /*2700*/  ISETP.GE.U32.AND.EX P0, PT, R115.reuse, 0x1000000, PT, P0 ;  /* 0x010000007300780c */ /* 0x040fe20003f06100 */
[C---:B-----5:R-:W-:Y:S01]  /*2710*/  FFMA.FTZ R98, R122.reuse, R98, R7 ;  /* 0x000000627a627223 */ /* 0x060fe20000010007 */
[C---:B------:R-:W-:Y:S01]  /*2720*/  FFMA.FTZ R97, R122.reuse, R101, R6 ;  /* 0x000000657a617223 */ /* 0x040fe20000010006 */
[----:B------:R-:W-:Y:S01]  /*2730*/  FFMA.FTZ R96, R122, R99, R4 ;  /* 0x000000637a607223 */ /* 0x000fe20000010004 */
[----:B------:R-:W-:Y:S01]  /*2740*/  LOP3.LUT P5, RZ, R115, 0xff0000, RZ, 0xc0, !PT ;  /* 0x00ff000073ff7812 */ /* 0x000fe200078ac0ff */
[----:B------:R-:W-:Y:S01]  /*2750*/  FMUL.FTZ R98, R98, UR14 ;  /* 0x0000000e62627c20 */ /* 0x000fe20008410000 */
[----:B------:R-:W-:Y:S01]  /*2760*/  FMUL.FTZ R97, R97, UR14 ;  /* 0x0000000e61617c20 */ /* 0x000fe20008410000 */
[----:B------:R-:W-:-:S03]  /*2770*/  FMUL.FTZ R96, R96, UR14 ;  /* 0x0000000e60607c20 */ /* 0x000fc60008410000 */
[----:B------:R-:W-:Y:S01]  /*2780*/  FSEL R109, R98, RZ, P0 ;  /* 0x000000ff626d7208 */ /* 0x000fe20000000000 */
[-CC-:B------:R-:W-:Y:S01]  /*2790*/  FFMA.FTZ R98, R138, R106.reuse, R107.reuse ;  /* 0x0000006a8a627223 */ /* 0x180fe2000001006b */
[----:B------:R-:W-:Y:S01]  /*27a0*/  FSEL R104, R97, RZ, P5 ;  /* 0x000000ff61687208 */ /* 0x000fe20002800000 */
[-CC-:B------:R-:W-:Y:S01]  /*27b0*/  FFMA.FTZ R97, R125, R106.reuse, R107.reuse ;  /* 0x0000006a7d617223 */ /* 0x180fe2000001006b */
[----:B------:R-:W-:Y:S01]  /*27c0*/  LOP3.LUT P5, RZ, R115, 0xff, RZ, 0xc0, !PT ;  /* 0x000000ff73ff7812 */ /* 0x000fe200078ac0ff */
[----:B------:R-:W-:Y:S01]  /*27d0*/  FADD.FTZ R99, R131, -R98 ;  /* 0x8000006283637221 */ /* 0x000fe20000010000 */
[-C--:B------:R-:W-:Y:S01]  /*27e0*/  FFMA.FTZ R98, R124, R106.reuse, R107 ;  /* 0x0000006a7c627223 */ /* 0x080fe2000001006b */
[----:B------:R-:W-:Y:S01]  /*27f0*/  FADD.FTZ R101, R130, -R97 ;  /* 0x8000006182657221 */ /* 0x000fe20000010000 */
[----:B------:R-:W-:Y:S01]  /*2800*/  FSEL R102, R96, RZ, P5 ;  /* 0x000000ff60667208 */ /* 0x000fe20002800000 */
[-C--:B------:R-:W-:Y:S01]  /*2810*/  FFMA.FTZ R96, R128, R106.reuse, R107 ;  /* 0x0000006a80607223 */ /* 0x080fe2000001006b */
[C---:B------:R-:W-:Y:S01]  /*2820*/  FFMA.FTZ R97, R122.reuse, R99, R5 ;  /* 0x000000637a617223 */ /* 0x040fe20000010005 */
[----:B------:R-:W-:Y:S01]  /*2830*/  FFMA.FTZ R99, R3, R106, R107 ;  /* 0x0000006a03637223 */ /* 0x000fe2000001006b */
[----:B------:R-:W-:Y:S01]  /*2840*/  LOP3.LUT P0, RZ, R115, 0xff00, RZ, 0xc0, !PT ;  /* 0x0000ff0073ff7812 */ /* 0x000fe2000780c0ff */
[----:B------:R-:W-:Y:S01]  /*2850*/  FADD.FTZ R103, R127, -R96 ;  /* 0x800000607f677221 */ /* 0x000fe20000010000 */
[----:B------:R-:W-:Y:S01]  /*2860*/  FFMA.FTZ R96, R122, R101, R10 ;  /* 0x000000657a607223 */ /* 0x000fe2000001000a */
[----:B------:R-:W-:Y:S01]  /*2870*/  FMUL.FTZ R97, R97, UR14 ;  /* 0x0000000e61617c20 */ /* 0x000fe20008410000 */
[----:B------:R-:W-:Y:S01]  /*2880*/  FADD.FTZ R101, R126, -R99 ;  /* 0x800000637e657221 */ /* 0x000fe20000010000 */
[----:B------:R-:W-:Y:S01]  /*2890*/  FFMA.FTZ R99, R122, R103, R11 ;  /* 0x000000677a637223 */ /* 0x000fe2000001000b */
[----:B------:R-:W-:Y:S01]  /*28a0*/  FADD.FTZ R100, R123, -R98 ;  /* 0x800000627b647221 */ /* 0x000fe20000010000 */
[----:B------:R-:W-:Y:S01]  /*28b0*/  FMUL.FTZ R98, R96, UR14 ;  /* 0x0000000e60627c20 */ /* 0x000fe20008410000 */
[----:B------:R-:W-:Y:S01]  /*28c0*/  FSEL R105, R97, RZ, P0 ;  /* 0x000000ff61697208 */ /* 0x000fe20000000000 */
[----:B------:R-:W-:Y:S01]  /*28d0*/  FMUL.FTZ R99, R99, UR14 ;  /* 0x0000000e63637c20 */ /* 0x000fe20008410000 */
        /* <DEDUP_REMOVED lines=17> */
.L_x_1220:
        /* <DEDUP_REMOVED lines=23> */
[----:B------:R-:W-:Y:S01]  /*2b60*/  LOP3.LUT P0, RZ, R114, 0xff0000, RZ, 0xc0, !PT ;  /* 0x00ff000072ff7812 */ /* 0x000fe2000780c0ff */
[----:B------:R-:W-:Y:S01]  /*2b70*/  FADD.FTZ R98, R127, -R86 ;  /* 0x800000567f627221 */ /* 0x000fe20000010000 */
[----:B------:R-:W-:Y:S01]  /*2b80*/  FSEL R96, R85, RZ, P5 ;  /* 0x000000ff55607208 */ /* 0x000fe20002800000 */
[----:B------:R-:W-:Y:S01]  /*2b90*/  FFMA.FTZ R85, R129, R106, R107 ;  /* 0x0000006a81557223 */ /* 0x000fe2000001006b */
[C---:B------:R-:W-:Y:S01]  /*2ba0*/  FFMA.FTZ R86, R122.reuse, R87, R10 ;  /* 0x000000577a567223 */ /* 0x040fe2000001000a */
[----:B------:R-:W-:Y:S01]  /*2bb0*/  FFMA.FTZ R87, R122, R98, R11 ;  /* 0x000000627a577223 */ /* 0x000fe2000001000b */
[----:B------:R-:W-:Y:S01]  /*2bc0*/  FADD.FTZ R98, R131, -R100 ;  /* 0x8000006483627221 */ /* 0x000fe20000010000 */
[----:B------:R-:W-:Y:S01]  /*2bd0*/  FADD.FTZ R97, R136, -R85 ;  /* 0x8000005588617221 */ /* 0x000fe20000010000 */
[----:B------:R-:W-:Y:S01]  /*2be0*/  FMUL.FTZ R89, R86, UR14 ;  /* 0x0000000e56597c20 */ /* 0x000fe20008410000 */
[----:B------:R-:W-:Y:S01]  /*2bf0*/  FADD.FTZ R85, R123, -R88 ;  /* 0x800000587b557221 */ /* 0x000fe20000010000 */
[----:B------:R-:W-:Y:S01]  /*2c00*/  LOP3.LUT P5, RZ, R114, 0xff000000, RZ, 0xc0, !PT ;  /* 0xff00000072ff7812 */ /* 0x000fe200078ac0ff */
[C---:B------:R-:W-:Y:S01]  /*2c10*/  FFMA.FTZ R88, R122.reuse, R97, R4 ;  /* 0x000000617a587223 */ /* 0x040fe20000010004 */
[----:B------:R-:W-:Y:S01]  /*2c20*/  FMUL.FTZ R97, R87, UR14 ;  /* 0x0000000e57617c20 */ /* 0x000fe20008410000 */
[----:B------:R-:W-:Y:S01]  /*2c30*/  FSEL R100, R89, RZ, P0 ;  /* 0x000000ff59647208 */ /* 0x000fe20000000000 */
[----:B------:R-:W-:Y:S01]  /*2c40*/  FFMA.FTZ R89, R122, R98, R5 ;  /* 0x000000627a597223 */ /* 0x000fe20000010005 */
[----:B------:R-:W-:Y:S01]  /*2c50*/  FMUL.FTZ R98, R88, UR14 ;  /* 0x0000000e58627c20 */ /* 0x000fe20008410000 */
        /* <DEDUP_REMOVED lines=15> */
.L_x_1216:
        /* <DEDUP_REMOVED lines=9> */
[----:B------:R-:W-:Y:S02]  /*2de0*/  LOP3.LUT P5, RZ, R115, 0xff0000, RZ, 0xc0, !PT ;  /* 0x00ff000073ff7812 */ /* 0x000fe400078ac0ff */
[----:B------:R-:W-:Y:S01]  /*2df0*/  LOP3.LUT P0, RZ, R159, 0xff0000, RZ, 0xc0, !PT ;  /* 0x00ff00009fff7812 */ /* 0x000fe2000780c0ff */
[----:B------:R-:W-:Y:S01]  /*2e00*/  FADD.FTZ R93, R137, -R92 ;  /* 0x8000005c895d7221 */ /* 0x000fe20000010000 */
[----:B------:R-:W-:-:S03]  /*2e10*/  FFMA.FTZ R92, R140, R106, R107 ;  /* 0x0000006a8c5c7223 */ /* 0x000fc6000001006b */
[----:B-----5:R-:W-:Y:S01]  /*2e20*/  FMUL.FTZ R93, R122, R93 ;  /* 0x0000005d7a5d7220 */ /* 0x020fe20000410000 */
[----:B------:R-:W-:-:S03]  /*2e30*/  FADD.FTZ R95, R141, -R92 ;  /* 0x8000005c8d5f7221 */ /* 0x000fc60000010000 */
[----:B------:R-:W-:Y:S01]  /*2e40*/  FMUL.FTZ R93, R93, UR14 ;  /* 0x0000000e5d5d7c20 */ /* 0x000fe20008410000 */
[----:B------:R-:W-:-:S04]  /*2e50*/  FMUL.FTZ R92, R122, R95 ;  /* 0x0000005f7a5c7220 */ /* 0x000fc80000410000 */
[C---:B------:R-:W-:Y:S01]  /*2e60*/  FSEL R99, R93.reuse, RZ, P5 ;  /* 0x000000ff5d637208 */ /* 0x040fe20002800000 */
[----:B------:R-:W-:Y:S01]  /*2e70*/  FMUL.FTZ R94, R92, UR14 ;  /* 0x0000000e5c5e7c20 */ /* 0x000fe20008410000 */
        /* <DEDUP_REMOVED lines=10> */
[-CC-:B------:R-:W-:Y:S01]  /*2f20*/  FFMA.FTZ R94, R138, R106.reuse, R107.reuse ;  /* 0x0000006a8a5e7223 */ /* 0x180fe2000001006b */
[----:B------:R-:W-:Y:S02]  /*2f30*/  LOP3.LUT P0, RZ, R115, 0xff, RZ, 0xc0, !PT ;  /* 0x000000ff73ff7812 */ /* 0x000fe4000780c0ff */
[----:B------:R-:W-:Y:S01]  /*2f40*/  F2FP.BF16.F32.PACK_AB R99, R96, R99 ;  /* 0x000000636063723e */ /* 0x000fe200000010ff */
[----:B------:R-:W-:Y:S01]  /*2f50*/  FADD.FTZ R97, R131, -R94 ;  /* 0x8000005e83617221 */ /* 0x000fe20000010000 */
[----:B------:R-:W-:Y:S01]  /*2f60*/  FMUL.FTZ R94, R93, UR14 ;  /* 0x0000000e5d5e7c20 */ /* 0x000fe20008410000 */
[-CC-:B------:R-:W-:Y:S01]  /*2f70*/  FFMA.FTZ R93, R125, R106.reuse, R107.reuse ;  /* 0x0000006a7d5d7223 */ /* 0x180fe2000001006b */
[----:B------:R-:W-:Y:S01]  /*2f80*/  LOP3.LUT P5, RZ, R159, 0xff, RZ, 0xc0, !PT ;  /* 0x000000ff9fff7812 */ /* 0x000fe200078ac0ff */
[----:B------:R-:W-:Y:S01]  /*2f90*/  FMUL.FTZ R97, R122, R97 ;  /* 0x000000617a617220 */ /* 0x000fe20000410000 */
[-C--:B------:R-:W-:Y:S01]  /*2fa0*/  FFMA.FTZ R96, R128, R106.reuse, R107 ;  /* 0x0000006a80607223 */ /* 0x080fe2000001006b */
[----:B------:R-:W-:Y:S01]  /*2fb0*/  FADD.FTZ R93, R130, -R93 ;  /* 0x8000005d825d7221 */ /* 0x000fe20000010000 */
[----:B------:R-:W-:Y:S01]  /*2fc0*/  FSEL R104, R94, RZ, P0 ;  /* 0x000000ff5e687208 */ /* 0x000fe20000000000 */
[----:B------:R-:W-:Y:S01]  /*2fd0*/  FMUL.FTZ R97, R97, UR14 ;  /* 0x0000000e61617c20 */ /* 0x000fe20008410000 */
[----:B------:R-:W-:Y:S01]  /*2fe0*/  F2FP.BF16.F32.PACK_AB R95, R92, R95 ;  /* 0x0000005f5c5f723e */ /* 0x000fe200000010ff */
[----:B------:R-:W-:Y:S01]  /*2ff0*/  FMUL.FTZ R93, R122, R93 ;  /* 0x0000005d7a5d7220 */ /* 0x000fe20000410000 */
[----:B------:R-:W-:Y:S01]  /*3000*/  LOP3.LUT P0, RZ, R115, 0xff00, RZ, 0xc0, !PT ;  /* 0x0000ff0073ff7812 */ /* 0x000fe2000780c0ff */
[-CC-:B------:R-:W-:Y:S01]  /*3010*/  FFMA.FTZ R92, R124, R106.reuse, R107.reuse ;  /* 0x0000006a7c5c7223 */ /* 0x180fe2000001006b */
[----:B------:R-:W-:Y:S01]  /*3020*/  FSEL R94, R94, RZ, P5 ;  /* 0x000000ff5e5e7208 */ /* 0x000fe20002800000 */
[----:B------:R-:W-:Y:S01]  /*3030*/  FADD.FTZ R101, R127, -R96 ;  /* 0x800000607f657221 */ /* 0x000fe20000010000 */
[----:B------:R-:W-:Y:S01]  /*3040*/  LOP3.LUT P5, RZ, R159, 0xff00, RZ, 0xc0, !PT ;  /* 0x0000ff009fff7812 */ /* 0x000fe200078ac0ff */
[----:B------:R-:W-:Y:S01]  /*3050*/  FMUL.FTZ R96, R93, UR14 ;  /* 0x0000000e5d607c20 */ /* 0x000fe20008410000 */
[----:B------:R-:W-:Y:S01]  /*3060*/  FSEL R109, R97, RZ, P0 ;  /* 0x000000ff616d7208 */ /* 0x000fe20000000000 */
[----:B------:R-:W-:Y:S01]  /*3070*/  FADD.FTZ R93, R123, -R92 ;  /* 0x8000005c7b5d7221 */ /* 0x000fe20000010000 */
[----:B------:R-:W-:Y:S01]  /*3080*/  LOP3.LUT P0, RZ, R114, 0xff0000, RZ, 0xc0, !PT ;  /* 0x00ff000072ff7812 */ /* 0x000fe2000780c0ff */
[----:B------:R-:W-:Y:S01]  /*3090*/  FMUL.FTZ R98, R122, R101 ;  /* 0x000000657a627220 */ /* 0x000fe20000410000 */
[----:B------:R-:W-:Y:S01]  /*30a0*/  FSEL R97, R97, RZ, P5 ;  /* 0x000000ff61617208 */ /* 0x000fe20002800000 */
[----:B------:R-:W-:Y:S01]  /*30b0*/  FFMA.FTZ R101, R3, R106, R107 ;  /* 0x0000006a03657223 */ /* 0x000fe2000001006b */
        /* <DEDUP_REMOVED lines=11> */
[----:B------:R-:W-:Y:S01]  /*3170*/  LOP3.LUT P0, RZ, R114, 0xff00, RZ, 0xc0, !PT ;  /* 0x0000ff0072ff7812 */ /* 0x000fe2000780c0ff */
[----:B------:R-:W-:Y:S01]  /*3180*/  FMUL.FTZ R100, R101, UR14 ;  /* 0x0000000e65647c20 */ /* 0x000fe20008410000 */
[----:B------:R-:W-:Y:S02]  /*3190*/  FSEL R96, R98, RZ, P5 ;  /* 0x000000ff62607208 */ /* 0x000fe40002800000 */
[----:B------:R-:W-:Y:S02]  /*31a0*/  LOP3.LUT P5, RZ, R158, 0xff00, RZ, 0xc0, !PT ;  /* 0x0000ff009eff7812 */ /* 0x000fe400078ac0ff */
[----:B------:R-:W-:Y:S02]  /*31b0*/  FSEL R103, R92, RZ, P0 ;  /* 0x000000ff5c677208 */ /* 0x000fe40000000000 */
[----:B------:R-:W-:Y:S02]  /*31c0*/  LOP3.LUT P0, RZ, R158, 0xff, RZ, 0xc0, !PT ;  /* 0x000000ff9eff7812 */ /* 0x000fe4000780c0ff */
[----:B------:R-:W-:-:S02]  /*31d0*/  FSEL R101, R92, RZ, P5 ;  /* 0x000000ff5c657208 */ /* 0x000fc40002800000 */
[----:B------:R-:W-:Y:S02]  /*31e0*/  LOP3.LUT P5, RZ, R114, 0xff, RZ, 0xc0, !PT ;  /* 0x000000ff72ff7812 */ /* 0x000fe400078ac0ff */
        /* <DEDUP_REMOVED lines=9> */
.L_x_1222:
[-CC-:B------:R-:W-:Y:S01]  /*3280*/  FFMA.FTZ R84, R139, R106.reuse, R107.reuse ;  /* 0x0000006a8b547223 */ /* 0x180fe2000001006b */
[-CC-:B------:R-:W-:Y:S01]  /*3290*/  FFMA.FTZ R86, R140, R106.reuse, R107.reuse ;  /* 0x0000006a8c567223 */ /* 0x180fe2000001006b */
[----:B------:R-:W-:Y:S02]  /*32a0*/  LOP3.LUT P5, RZ, R115, 0xff0000, RZ, 0xc0, !PT ;  /* 0x00ff000073ff7812 */ /* 0x000fe400078ac0ff */
[----:B------:R-:W-:Y:S01]  /*32b0*/  FADD.FTZ R85, R137, -R84 ;  /* 0x8000005489557221 */ /* 0x000fe20000010000 */
[----:B------:R-:W-:Y:S01]  /*32c0*/  FADD.FTZ R91, R141, -R86 ;  /* 0x800000568d5b7221 */ /* 0x000fe20000010000 */
[----:B------:R-:W-:Y:S02]  /*32d0*/  LOP3.LUT P0, RZ, R159, 0xff0000, RZ, 0xc0, !PT ;  /* 0x00ff00009fff7812 */ /* 0x000fe4000780c0ff */
[C---:B-----5:R-:W-:Y:S01]  /*32e0*/  FMUL.FTZ R90, R122.reuse, R85 ;  /* 0x000000557a5a7220 */ /* 0x060fe20000410000 */
[----:B------:R-:W-:Y:S01]  /*32f0*/  FMUL.FTZ R91, R122, R91 ;  /* 0x0000005b7a5b7220 */ /* 0x000fe20000410000 */
[----:B------:R-:W-:-:S02]  /*3300*/  FFMA.FTZ R85, R129, R106, R107 ;  /* 0x0000006a81557223 */ /* 0x000fc4000001006b */
[----:B------:R-:W-:Y:S02]  /*3310*/  FMUL.FTZ R84, R90, UR14 ;  /* 0x0000000e5a547c20 */ /* 0x000fe40008410000 */
[----:B------:R-:W-:-:S03]  /*3320*/  FADD.FTZ R85, R136, -R85 ;  /* 0x8000005588557221 */ /* 0x000fc60000010000 */
[----:B------:R-:W-:Y:S01]  /*3330*/  FSEL R99, R84, RZ, P5 ;  /* 0x000000ff54637208 */ /* 0x000fe20002800000 */
[----:B------:R-:W-:Y:S01]  /*3340*/  FMUL.FTZ R88, R122, R85 ;  /* 0x000000557a587220 */ /* 0x000fe20000410000 */
[----:B------:R-:W-:Y:S01]  /*3350*/  FSEL R95, R84, RZ, P0 ;  /* 0x000000ff545f7208 */ /* 0x000fe20000000000 */
[----:B------:R-:W-:Y:S01]  /*3360*/  FMUL.FTZ R84, R91, UR14 ;  /* 0x0000000e5b547c20 */ /* 0x000fe20008410000 */
[----:B------:R-:W-:Y:S01]  /*3370*/  ISETP.GE.U32.AND P5, PT, R158, RZ, PT ;  /* 0x000000ff9e00720c */ /* 0x000fe20003fa6070 */
[----:B------:R-:W-:Y:S01]  /*3380*/  FFMA.FTZ R85, R125, R106, R107 ;  /* 0x0000006a7d557223 */ /* 0x000fe2000001006b */
[----:B------:R-:W-:Y:S02]  /*3390*/  ISETP.GE.U32.AND P0, PT, R114, RZ, PT ;  /* 0x000000ff7200720c */ /* 0x000fe40003f06070 */
[----:B------:R-:W-:Y:S01]  /*33a0*/  ISETP.GE.U32.AND.EX P5, PT, R159, 0x1000000, PT, P5 ;  /* 0x010000009f00780c */ /* 0x000fe20003fa6150 */
[----:B------:R-:W-:Y:S01]  /*33b0*/  FADD.FTZ R85, R130, -R85 ;  /* 0x8000005582557221 */ /* 0x000fe20000010000 */
[----:B------:R-:W-:-:S02]  /*33c0*/  ISETP.GE.U32.AND.EX P0, PT, R115, 0x1000000, PT, P0 ;  /* 0x010000007300780c */ /* 0x000fc40003f06100 */
[C---:B------:R-:W-:Y:S02]  /*33d0*/  FSEL R92, R84.reuse, RZ, P5 ;  /* 0x000000ff545c7208 */ /* 0x040fe40002800000 */
[----:B------:R-:W-:Y:S01]  /*33e0*/  FSEL R86, R84, RZ, P0 ;  /* 0x000000ff54567208 */ /* 0x000fe20000000000 */
[-CC-:B------:R-:W-:Y:S01]  /*33f0*/  FFMA.FTZ R84, R138, R106.reuse, R107.reuse ;  /* 0x0000006a8a547223 */ /* 0x180fe2000001006b */
[----:B------:R-:W-:Y:S02]  /*3400*/  LOP3.LUT P0, RZ, R115, 0xff, RZ, 0xc0, !PT ;  /* 0x000000ff73ff7812 */ /* 0x000fe4000780c0ff */
[----:B------:R-:W-:Y:S01]  /*3410*/  LOP3.LUT P5, RZ, R159, 0xff, RZ, 0xc0, !PT ;  /* 0x000000ff9fff7812 */ /* 0x000fe200078ac0ff */
[----:B------:R-:W-:Y:S01]  /*3420*/  FADD.FTZ R89, R131, -R84 ;  /* 0x8000005483597221 */ /* 0x000fe20000010000 */
[----:B------:R-:W-:Y:S01]  /*3430*/  FMUL.FTZ R84, R88, UR14 ;  /* 0x0000000e58547c20 */ /* 0x000fe20008410000 */
[----:B------:R-:W-:Y:S01]  /*3440*/  F2FP.BF16.F32.PACK_AB R95, R92, R95 ;  /* 0x0000005f5c5f723e */ /* 0x000fe200000010ff */
[-CC-:B------:R-:W-:Y:S01]  /*3450*/  FFMA.FTZ R92, R128, R106.reuse, R107.reuse ;  /* 0x0000006a805c7223 */ /* 0x180fe2000001006b */
[----:B------:R-:W-:Y:S01]  /*3460*/  FMUL.FTZ R89, R122, R89 ;  /* 0x000000597a597220 */ /* 0x000fe20000410000 */
[----:B------:R-:W-:Y:S01]  /*3470*/  F2FP.BF16.F32.PACK_AB R99, R86, R99 ;  /* 0x000000635663723e */ /* 0x000fe200000010ff */
[----:B------:R-:W-:Y:S01]  /*3480*/  FMUL.FTZ R86, R122, R85 ;  /* 0x000000557a567220 */ /* 0x000fe20000410000 */
[C---:B------:R-:W-:Y:S01]  /*3490*/  FSEL R98, R84.reuse, RZ, P0 ;  /* 0x000000ff54627208 */ /* 0x040fe20000000000 */
[----:B------:R-:W-:Y:S01]  /*34a0*/  FMUL.FTZ R93, R89, UR14 ;  /* 0x0000000e595d7c20 */ /* 0x000fe20008410000 */
[----:B------:R-:W-:Y:S01]  /*34b0*/  FSEL R100, R84, RZ, P5 ;  /* 0x000000ff54647208 */ /* 0x000fe20002800000 */
[----:B------:R-:W-:Y:S01]  /*34c0*/  FADD.FTZ R87, R127, -R92 ;  /* 0x8000005c7f577221 */ /* 0x000fe20000010000 */
[----:B------:R-:W-:Y:S01]  /*34d0*/  LOP3.LUT P0, RZ, R115, 0xff00, RZ, 0xc0, !PT ;  /* 0x0000ff0073ff7812 */ /* 0x000fe2000780c0ff */
[-CC-:B------:R-:W-:Y:S01]  /*34e0*/  FFMA.FTZ R84, R124, R106.reuse, R107.reuse ;  /* 0x0000006a7c547223 */ /* 0x180fe2000001006b */
[----:B------:R-:W-:Y:S01]  /*34f0*/  LOP3.LUT P5, RZ, R159, 0xff00, RZ, 0xc0, !PT ;  /* 0x0000ff009fff7812 */ /* 0x000fe200078ac0ff */
[----:B------:R-:W-:Y:S01]  /*3500*/  FMUL.FTZ R92, R86, UR14 ;  /* 0x0000000e565c7c20 */ /* 0x000fe20008410000 */
[C---:B------:R-:W-:Y:S01]  /*3510*/  FSEL R105, R93.reuse, RZ, P0 ;  /* 0x000000ff5d697208 */ /* 0x040fe20000000000 */
[----:B------:R-:W-:Y:S01]  /*3520*/  FMUL.FTZ R87, R122, R87 ;  /* 0x000000577a577220 */ /* 0x000fe20000410000 */
[----:B------:R-:W-:Y:S01]  /*3530*/  FSEL R109, R93, RZ, P5 ;  /* 0x000000ff5d6d7208 */ /* 0x000fe20002800000 */
[----:B------:R-:W-:Y:S01]  /*3540*/  FFMA.FTZ R93, R3, R106, R107 ;  /* 0x0000006a035d7223 */ /* 0x000fe2000001006b */
[----:B------:R-:W-:Y:S01]  /*3550*/  LOP3.LUT P0, RZ, R114, 0xff0000, RZ, 0xc0, !PT ;  /* 0x00ff000072ff7812 */ /* 0x000fe2000780c0ff */
[----:B------:R-:W-:Y:S01]  /*3560*/  FADD.FTZ R85, R123, -R84 ;  /* 0x800000547b557221 */ /* 0x000fe20000010000 */
[----:B------:R-:W-:Y:S01]  /*3570*/  LOP3.LUT P5, RZ, R158, 0xff0000, RZ, 0xc0, !PT ;  /* 0x00ff00009eff7812 */ /* 0x000fe200078ac0ff */
[----:B------:R-:W-:Y:S01]  /*3580*/  FMUL.FTZ R96, R87, UR14 ;  /* 0x0000000e57607c20 */ /* 0x000fe20008410000 */
[----:B------:R-:W-:Y:S01]  /*3590*/  FSEL R97, R92, RZ, P0 ;  /* 0x000000ff5c617208 */ /* 0x000fe20000000000 */
[----:B------:R-:W-:Y:S01]  /*35a0*/  FADD.FTZ R93, R126, -R93 ;  /* 0x8000005d7e5d7221 */ /* 0x000fe20000010000 */
[----:B------:R-:W-:Y:S01]  /*35b0*/  FSEL R102, R92, RZ, P5 ;  /* 0x000000ff5c667208 */ /* 0x000fe20002800000 */
[----:B------:R-:W-:Y:S01]  /*35c0*/  FMUL.FTZ R85, R122, R85 ;  /* 0x000000557a557220 */ /* 0x000fe20000410000 */
[----:B------:R-:W-:Y:S01]  /*35d0*/  LOP3.LUT P0, RZ, R114, 0xff000000, RZ, 0xc0, !PT ;  /* 0xff00000072ff7812 */ /* 0x000fe2000780c0ff */
[----:B------:R-:W-:Y:S01]  /*35e0*/  FMUL.FTZ R84, R122, R93 ;  /* 0x0000005d7a547220 */ /* 0x000fe20000410000 */
[----:B------:R-:W-:Y:S01]  /*35f0*/  LOP3.LUT P5, RZ, R158, 0xff000000, RZ, 0xc0, !PT ;  /* 0xff0000009eff7812 */ /* 0x000fe200078ac0ff */
[----:B------:R-:W-:Y:S01]  /*3600*/  FMUL.FTZ R94, R85, UR14 ;  /* 0x0000000e555e7c20 */ /* 0x000fe20008410000 */
[----:B------:R-:W-:Y:S01]  /*3610*/  FSEL R104, R96, RZ, P0 ;  /* 0x000000ff60687208 */ /* 0x000fe20000000000 */
[----:B------:R-:W-:Y:S01]  /*3620*/  FMUL.FTZ R92, R84, UR14 ;  /* 0x0000000e545c7c20 */ /* 0x000fe20008410000 */
[----:B------:R-:W-:-:S02]  /*3630*/  FSEL R93, R96, RZ, P5 ;  /* 0x000000ff605d7208 */ /* 0x000fc40002800000 */
[----:B------:R-:W-:Y:S02]  /*3640*/  LOP3.LUT P0, RZ, R114, 0xff00, RZ, 0xc0, !PT ;  /* 0x0000ff0072ff7812 */ /* 0x000fe4000780c0ff */
[----:B------:R-:W-:Y:S02]  /*3650*/  LOP3.LUT P5, RZ, R158, 0xff00, RZ, 0xc0, !PT ;  /* 0x0000ff009eff7812 */ /* 0x000fe400078ac0ff */
[C---:B------:R-:W-:Y:S02]  /*3660*/  FSEL R101, R94.reuse, RZ, P0 ;  /* 0x000000ff5e657208 */ /* 0x040fe40000000000 */
[----:B------:R-:W-:Y:S02]  /*3670*/  FSEL R103, R94, RZ, P5 ;  /* 0x000000ff5e677208 */ /* 0x000fe40002800000 */
[----:B------:R-:W-:Y:S02]  /*3680*/  LOP3.LUT P0, RZ, R158, 0xff, RZ, 0xc0, !PT ;  /* 0x000000ff9eff7812 */ /* 0x000fe4000780c0ff */
[----:B------:R-:W-:-:S02]  /*3690*/  LOP3.LUT P5, RZ, R114, 0xff, RZ, 0xc0, !PT ;  /* 0x000000ff72ff7812 */ /* 0x000fc400078ac0ff */
[----:B------:R-:W-:Y:S02]  /*36a0*/  F2FP.BF16.F32.PACK_AB R94, R109, R100 ;  /* 0x000000646d5e723e */ /* 0x000fe400000010ff */
        /* <DEDUP_REMOVED lines=8> */
.L_x_1221:
[----:B------:R-:W-:Y:S01]  /*3730*/  UMOV UR4, UR6 ;  /* 0x0000000600047c82 */ /* 0x000fe20008000000 */
[----:B------:R-:W-:Y:S01]  /*3740*/  UMOV UR5, UR7 ;  /* 0x0000000700057c82 */ /* 0x000fe20008000000 */
[----:B------:R-:W-:-:S04]  /*3750*/  UISETP.NE.U32.AND UP0, UPT, UR4, URZ, UPT ;  /* 0x000000ff0400728c */ /* 0x000fc8000bf05070 */
[----:B------:R-:W-:-:S09]  /*3760*/  UISETP.NE.AND.EX UP0, UPT, UR5, URZ, UPT, UP0 ;  /* 0x000000ff0500728c */ /* 0x000fd2000bf05300 */
[----:B------:R-:W-:Y:S05]  /*3770*/  BRA.U UP0, `(.L_x_1223) ;  /* 0x00000005002c7547 */ /* 0x000fea000b800000 */
[-CC-:B------:R-:W-:Y:S01]  /*3780*/  FFMA.FTZ R92, R139, R106.reuse, R107.reuse ;  /* 0x0000006a8b5c7223 */ /* 0x180fe2000001006b */
[----:B------:R-:W-:Y:S01]  /*3790*/  LOP3.LUT P5, RZ, R115, 0xff0000, RZ, 0xc0, !PT ;  /* 0x00ff000073ff7812 */ /* 0x000fe200078ac0ff */
[-CC-:B------:R-:W-:Y:S01]  /*37a0*/  FFMA.FTZ R101, R3, R106.reuse, R107.reuse ;  /* 0x0000006a03657223 */ /* 0x180fe2000001006b */
[----:B------:R-:W-:Y:S01]  /*37b0*/  LOP3.LUT P0, RZ, R159, 0xff0000, RZ, 0xc0, !PT ;  /* 0x00ff00009fff7812 */ /* 0x000fe2000780c0ff */
[----:B------:R-:W-:Y:S01]  /*37c0*/  FADD.FTZ R93, R137, -R92 ;  /* 0x8000005c895d7221 */ /* 0x000fe20000010000 */
[----:B------:R-:W-:Y:S01]  /*37d0*/  FFMA.FTZ R92, R140, R106, R107 ;  /* 0x0000006a8c5c7223 */ /* 0x000fe2000001006b */
[----:B------:R-:W-:Y:S02]  /*37e0*/  FADD.FTZ R101, R126, -R101 ;  /* 0x800000657e657221 */ /* 0x000fe40000010000 */
[C---:B-----5:R-:W-:Y:S01]  /*37f0*/  FFMA.FTZ R93, R122.reuse, R93, R6 ;  /* 0x0000005d7a5d7223 */ /* 0x060fe20000010006 */
[----:B------:R-:W-:Y:S01]  /*3800*/  FADD.FTZ R92, R141, -R92 ;  /* 0x8000005c8d5c7221 */ /* 0x000fe20000010000 */
[----:B------:R-:W-:-:S02]  /*3810*/  FFMA.FTZ R101, R122, R101, R8 ;  /* 0x000000657a657223 */ /* 0x000fc40000010008 */
[----:B------:R-:W-:Y:S01]  /*3820*/  FMUL.FTZ R93, R93, UR14 ;  /* 0x0000000e5d5d7c20 */ /* 0x000fe20008410000 */
[----:B------:R-:W-:Y:S01]  /*3830*/  FFMA.FTZ R92, R122, R92, R7 ;  /* 0x0000005c7a5c7223 */ /* 0x000fe20000010007 */
[----:B------:R-:W-:-:S03]  /*3840*/  FMUL.FTZ R100, R101, UR14 ;  /* 0x0000000e65647c20 */ /* 0x000fc60008410000 */
        /* <DEDUP_REMOVED lines=9> */
[----:B------:R-:W-:Y:S01]  /*38e0*/  FFMA.FTZ R93, R122, R93, R4 ;  /* 0x0000005d7a5d7223 */ /* 0x000fe20000010004 */
[----:B------:R-:W-:-:S02]  /*38f0*/  FSEL R92, R94, RZ, P5 ;  /* 0x000000ff5e5c7208 */ /* 0x000fc40002800000 */
[----:B------:R-:W-:Y:S01]  /*3900*/  FSEL R96, R94, RZ, P0 ;  /* 0x000000ff5e607208 */ /* 0x000fe20000000000 */
[-CC-:B------:R-:W-:Y:S01]  /*3910*/  FFMA.FTZ R94, R138, R106.reuse, R107.reuse ;  /* 0x0000006a8a5e7223 */ /* 0x180fe2000001006b */
[----:B------:R-:W-:Y:S02]  /*3920*/  F2FP.BF16.F32.PACK_AB R95, R92, R95 ;  /* 0x0000005f5c5f723e */ /* 0x000fe400000010ff */
[----:B------:R-:W-:Y:S01]  /*3930*/  LOP3.LUT P0, RZ, R115, 0xff, RZ, 0xc0, !PT ;  /* 0x000000ff73ff7812 */ /* 0x000fe2000780c0ff */
[----:B------:R-:W-:Y:S01]  /*3940*/  FADD.FTZ R92, R131, -R94 ;  /* 0x8000005e835c7221 */ /* 0x000fe20000010000 */
[----:B------:R-:W-:Y:S01]  /*3950*/  FMUL.FTZ R94, R93, UR14 ;  /* 0x0000000e5d5e7c20 */ /* 0x000fe20008410000 */
[----:B------:R-:W-:Y:S01]  /*3960*/  FFMA.FTZ R93, R125, R106, R107 ;  /* 0x0000006a7d5d7223 */ /* 0x000fe2000001006b */
[----:B------:R-:W-:Y:S01]  /*3970*/  F2FP.BF16.F32.PACK_AB R99, R96, R99 ;  /* 0x000000636063723e */ /* 0x000fe200000010ff */
[----:B------:R-:W-:Y:S01]  /*3980*/  FFMA.FTZ R92, R122, R92, R5 ;  /* 0x0000005c7a5c7223 */ /* 0x000fe20000010005 */
[----:B------:R-:W-:Y:S01]  /*3990*/  LOP3.LUT P5, RZ, R159, 0xff, RZ, 0xc0, !PT ;  /* 0x000000ff9fff7812 */ /* 0x000fe200078ac0ff */
[----:B------:R-:W-:Y:S01]  /*39a0*/  FADD.FTZ R93, R130, -R93 ;  /* 0x8000005d825d7221 */ /* 0x000fe20000010000 */
[-CC-:B------:R-:W-:Y:S01]  /*39b0*/  FFMA.FTZ R96, R128, R106.reuse, R107.reuse ;  /* 0x0000006a80607223 */ /* 0x180fe2000001006b */
[----:B------:R-:W-:Y:S01]  /*39c0*/  FSEL R98, R94, RZ, P0 ;  /* 0x000000ff5e627208 */ /* 0x000fe20000000000 */
[----:B------:R-:W-:Y:S01]  /*39d0*/  FMUL.FTZ R97, R92, UR14 ;  /* 0x0000000e5c617c20 */ /* 0x000fe20008410000 */
[----:B------:R-:W-:Y:S01]  /*39e0*/  LOP3.LUT P0, RZ, R115, 0xff00, RZ, 0xc0, !PT ;  /* 0x0000ff0073ff7812 */ /* 0x000fe2000780c0ff */
[----:B------:R-:W-:Y:S01]  /*39f0*/  FFMA.FTZ R93, R122, R93, R10 ;  /* 0x0000005d7a5d7223 */ /* 0x000fe2000001000a */
[----:B------:R-:W-:Y:S01]  /*3a00*/  FSEL R94, R94, RZ, P5 ;  /* 0x000000ff5e5e7208 */ /* 0x000fe20002800000 */
[----:B------:R-:W-:Y:S01]  /*3a10*/  FADD.FTZ R96, R127, -R96 ;  /* 0x800000607f607221 */ /* 0x000fe20000010000 */
[----:B------:R-:W-:Y:S01]  /*3a20*/  LOP3.LUT P5, RZ, R159, 0xff00, RZ, 0xc0, !PT ;  /* 0x0000ff009fff7812 */ /* 0x000fe200078ac0ff */
[----:B------:R-:W-:Y:S01]  /*3a30*/  FFMA.FTZ R92, R124, R106, R107 ;  /* 0x0000006a7c5c7223 */ /* 0x000fe2000001006b */
[----:B------:R-:W-:Y:S01]  /*3a40*/  FSEL R109, R97, RZ, P0 ;  /* 0x000000ff616d7208 */ /* 0x000fe20000000000 */
[----:B------:R-:W-:Y:S01]  /*3a50*/  FMUL.FTZ R93, R93, UR14 ;  /* 0x0000000e5d5d7c20 */ /* 0x000fe20008410000 */
[----:B------:R-:W-:Y:S01]  /*3a60*/  LOP3.LUT P0, RZ, R114, 0xff0000, RZ, 0xc0, !PT ;  /* 0x00ff000072ff7812 */ /* 0x000fe2000780c0ff */
[----:B------:R-:W-:Y:S01]  /*3a70*/  FFMA.FTZ R96, R122, R96, R11 ;  /* 0x000000607a607223 */ /* 0x000fe2000001000b */
[----:B------:R-:W-:Y:S01]  /*3a80*/  FSEL R97, R97, RZ, P5 ;  /* 0x000000ff61617208 */ /* 0x000fe20002800000 */
        /* <DEDUP_REMOVED lines=13> */
[----:B------:R-:W-:Y:S02]  /*3b60*/  FSEL R103, R92, RZ, P0 ;  /* 0x000000ff5c677208 */ /* 0x000fe40000000000 */
[----:B------:R-:W-:Y:S02]  /*3b70*/  LOP3.LUT P0, RZ, R158, 0xff, RZ, 0xc0, !PT ;  /* 0x000000ff9eff7812 */ /* 0x000fe4000780c0ff */
[----:B------:R-:W-:Y:S02]  /*3b80*/  FSEL R101, R92, RZ, P5 ;  /* 0x000000ff5c657208 */ /* 0x000fe40002800000 */
[----:B------:R-:W-:Y:S02]  /*3b90*/  LOP3.LUT P5, RZ, R114, 0xff, RZ, 0xc0, !PT ;  /* 0x000000ff72ff7812 */ /* 0x000fe400078ac0ff */
[C---:B------:R-:W-:Y:S02]  /*3ba0*/  FSEL R92, R100.reuse, RZ, P0 ;  /* 0x000000ff645c7208 */ /* 0x040fe40000000000 */
        /* <DEDUP_REMOVED lines=8> */
.L_x_1223:
[-CC-:B------:R-:W-:Y:S01]  /*3c30*/  FFMA.FTZ R84, R139, R106.reuse, R107.reuse ;  /* 0x0000006a8b547223 */ /* 0x180fe2000001006b */
[----:B------:R-:W-:Y:S01]  /*3c40*/  FFMA.FTZ R86, R140, R106, R107 ;  /* 0x0000006a8c567223 */ /* 0x000fe2000001006b */
[----:B------:R-:W-:Y:S02]  /*3c50*/  LOP3.LUT P5, RZ, R115, 0xff0000, RZ, 0xc0, !PT ;  /* 0x00ff000073ff7812 */ /* 0x000fe400078ac0ff */
[----:B------:R-:W-:Y:S01]  /*3c60*/  FADD.FTZ R85, R137, -R84 ;  /* 0x8000005489557221 */ /* 0x000fe20000010000 */
[----:B------:R-:W-:Y:S01]  /*3c70*/  FADD.FTZ R86, R141, -R86 ;  /* 0x800000568d567221 */ /* 0x000fe20000010000 */
[----:B------:R-:W-:Y:S02]  /*3c80*/  LOP3.LUT P0, RZ, R159, 0xff0000, RZ, 0xc0, !PT ;  /* 0x00ff00009fff7812 */ /* 0x000fe4000780c0ff */
[C---:B-----5:R-:W-:Y:S01]  /*3c90*/  FFMA.FTZ R90, R122.reuse, R85, R6 ;  /* 0x000000557a5a7223 */ /* 0x060fe20000010006 */
[----:B------:R-:W-:Y:S01]  /*3ca0*/  FFMA.FTZ R91, R122, R86, R7 ;  /* 0x000000567a5b7223 */ /* 0x000fe20000010007 */
[----:B------:R-:W-:-:S02]  /*3cb0*/  FFMA.FTZ R85, R129, R106, R107 ;  /* 0x0000006a81557223 */ /* 0x000fc4000001006b */
[----:B------:R-:W-:Y:S02]  /*3cc0*/  FMUL.FTZ R84, R90, UR14 ;  /* 0x0000000e5a547c20 */ /* 0x000fe40008410000 */
[----:B------:R-:W-:-:S03]  /*3cd0*/  FADD.FTZ R85, R136, -R85 ;  /* 0x8000005588557221 */ /* 0x000fc60000010000 */
[----:B------:R-:W-:Y:S01]  /*3ce0*/  FSEL R99, R84, RZ, P5 ;  /* 0x000000ff54637208 */ /* 0x000fe20002800000 */
[----:B------:R-:W-:Y:S01]  /*3cf0*/  FFMA.FTZ R88, R122, R85, R4 ;  /* 0x000000557a587223 */ /* 0x000fe20000010004 */
        /* <DEDUP_REMOVED lines=16> */
[-C--:B------:R-:W-:Y:S01]  /*3e00*/  FFMA.FTZ R92, R128, R106.reuse, R107 ;  /* 0x0000006a805c7223 */ /* 0x080fe2000001006b */
[----:B------:R-:W-:Y:S01]  /*3e10*/  FFMA.FTZ R89, R122, R89, R5 ;  /* 0x000000597a597223 */ /* 0x000fe20000010005 */
[----:B------:R-:W-:Y:S01]  /*3e20*/  F2FP.BF16.F32.PACK_AB R99, R86, R99 ;  /* 0x000000635663723e */ /* 0x000fe200000010ff */
[----:B------:R-:W-:Y:S01]  /*3e30*/  FFMA.FTZ R86, R122, R85, R10 ;  /* 0x000000557a567223 */ /* 0x000fe2000001000a */
[C---:B------:R-:W-:Y:S01]  /*3e40*/  FSEL R98, R84.reuse, RZ, P0 ;  /* 0x000000ff54627208 */ /* 0x040fe20000000000 */
[----:B------:R-:W-:Y:S01]  /*3e50*/  FMUL.FTZ R93, R89, UR14 ;  /* 0x0000000e595d7c20 */ /* 0x000fe20008410000 */
[----:B------:R-:W-:Y:S01]  /*3e60*/  FSEL R100, R84, RZ, P5 ;  /* 0x000000ff54647208 */ /* 0x000fe20002800000 */
[----:B------:R-:W-:Y:S01]  /*3e70*/  FADD.FTZ R87, R127, -R92 ;  /* 0x8000005c7f577221 */ /* 0x000fe20000010000 */
[----:B------:R-:W-:Y:S01]  /*3e80*/  LOP3.LUT P0, RZ, R115, 0xff00, RZ, 0xc0, !PT ;  /* 0x0000ff0073ff7812 */ /* 0x000fe2000780c0ff */
[-C--:B------:R-:W-:Y:S01]  /*3e90*/  FFMA.FTZ R84, R124, R106.reuse, R107 ;  /* 0x0000006a7c547223 */ /* 0x080fe2000001006b */
[----:B------:R-:W-:Y:S01]  /*3ea0*/  LOP3.LUT P5, RZ, R159, 0xff00, RZ, 0xc0, !PT ;  /* 0x0000ff009fff7812 */ /* 0x000fe200078ac0ff */
[----:B------:R-:W-:Y:S01]  /*3eb0*/  FMUL.FTZ R92, R86, UR14 ;  /* 0x0000000e565c7c20 */ /* 0x000fe20008410000 */
[C---:B------:R-:W-:Y:S01]  /*3ec0*/  FSEL R105, R93.reuse, RZ, P0 ;  /* 0x000000ff5d697208 */ /* 0x040fe20000000000 */
[----:B------:R-:W-:Y:S01]  /*3ed0*/  FFMA.FTZ R87, R122, R87, R11 ;  /* 0x000000577a577223 */ /* 0x000fe2000001000b */
        /* <DEDUP_REMOVED lines=9> */
[----:B------:R-:W-:Y:S01]  /*3f70*/  FFMA.FTZ R85, R122, R84, R9 ;  /* 0x000000547a557223 */ /* 0x000fe20000010009 */
[----:B------:R-:W-:Y:S01]  /*3f80*/  LOP3.LUT P0, RZ, R114, 0xff000000, RZ, 0xc0, !PT ;  /* 0xff00000072ff7812 */ /* 0x000fe2000780c0ff */
[----:B------:R-:W-:Y:S01]  /*3f90*/  FFMA.FTZ R84, R122, R93, R8 ;  /* 0x0000005d7a547223 */ /* 0x000fe20000010008 */
        /* <DEDUP_REMOVED lines=18> */
[----:B------:R-:W-:-:S07]  /*40c0*/  F2FP.BF16.F32.PACK_AB R96, R101, R96 ;  /* 0x000000606560723e */ /* 0x000fce00000010ff */
.L_x_1219:
        /* <DEDUP_REMOVED lines=15> */
.L_x_1215:
[----:B------:R-:W-:Y:S05]  /*41c0*/  BSYNC.RECONVERGENT B0 ;  /* 0x0000000000007941 */ /* 0x000fea0003800200 */
.L_x_1214:
        /* <DEDUP_REMOVED lines=13> */
[----:B------:R-:W-:Y:S01]  /*42a0*/  LOP3.LUT P0, RZ, R113, 0xff0000, RZ, 0xc0, !PT ;  /* 0x00ff000071ff7812 */ /* 0x000fe2000780c0ff */
[-C--:B------:R-:W-:Y:S02]  /*42b0*/  FFMA.FTZ R93, R143, R106.reuse, R107 ;  /* 0x0000006a8f5d7223 */ /* 0x080fe4000001006b */
[----:B------:R-:W-:Y:S02]  /*42c0*/  FADD.FTZ R85, R154, -R85 ;  /* 0x800000559a557221 */ /* 0x000fe40000010000 */
[----:B------:R-:W-:Y:S02]  /*42d0*/  FADD.FTZ R93, R144, -R93 ;  /* 0x8000005d905d7221 */ /* 0x000fe40000010000 */
[----:B-----5:R-:W-:Y:S01]  /*42e0*/  FFMA.FTZ R90, R122, R85, R74 ;  /* 0x000000557a5a7223 */ /* 0x020fe2000001004a */
[----:B------:R-:W-:-:S03]  /*42f0*/  FFMA.FTZ R85, R151, R106, R107 ;  /* 0x0000006a97557223 */ /* 0x000fc6000001006b */
[----:B------:R-:W-:Y:S01]  /*4300*/  FMUL.FTZ R84, R90, UR14 ;  /* 0x0000000e5a547c20 */ /* 0x000fe20008410000 */
[----:B------:R-:W-:-:S04]  /*4310*/  FADD.FTZ R85, R150, -R85 ;  /* 0x8000005596557221 */ /* 0x000fc80000010000 */
[----:B------:R-:W-:Y:S01]  /*4320*/  FSEL R99, R84, RZ, P0 ;  /* 0x000000ff54637208 */ /* 0x000fe20000000000 */
[----:B------:R-:W-:Y:S01]  /*4330*/  FFMA.FTZ R88, R122, R85, R72 ;  /* 0x000000557a587223 */ /* 0x000fe20000010048 */
[----:B------:R-:W-:Y:S01]  /*4340*/  LOP3.LUT P0, RZ, R157, 0xff0000, RZ, 0xc0, !PT ;  /* 0x00ff00009dff7812 */ /* 0x000fe2000780c0ff */
[----:B------:R-:W-:-:S03]  /*4350*/  FFMA.FTZ R85, R147, R106, R107 ;  /* 0x0000006a93557223 */ /* 0x000fc6000001006b */
[----:B------:R-:W-:Y:S01]  /*4360*/  FSEL R95, R84, RZ, P0 ;  /* 0x000000ff545f7208 */ /* 0x000fe20000000000 */
[----:B------:R-:W-:Y:S01]  /*4370*/  FFMA.FTZ R84, R162, R106, R107 ;  /* 0x0000006aa2547223 */ /* 0x000fe2000001006b */
[----:B------:R-:W-:Y:S01]  /*4380*/  ISETP.GE.U32.AND P0, PT, R112, RZ, PT ;  /* 0x000000ff7000720c */ /* 0x000fe20003f06070 */
[----:B------:R-:W-:Y:S02]  /*4390*/  FADD.FTZ R85, R148, -R85 ;  /* 0x8000005594557221 */ /* 0x000fe40000010000 */
[----:B------:R-:W-:Y:S01]  /*43a0*/  FADD.FTZ R84, R163, -R84 ;  /* 0x80000054a3547221 */ /* 0x000fe20000010000 */
[----:B------:R-:W-:Y:S01]  /*43b0*/  ISETP.GE.U32.AND.EX P0, PT, R113, 0x1000000, PT, P0 ;  /* 0x010000007100780c */ /* 0x000fe20003f06100 */
[C---:B------:R-:W-:Y:S02]  /*43c0*/  FFMA.FTZ R86, R122.reuse, R85, R70 ;  /* 0x000000557a567223 */ /* 0x040fe40000010046 */
[----:B------:R-:W-:-:S04]  /*43d0*/  FFMA.FTZ R91, R122, R84, R75 ;  /* 0x000000547a5b7223 */ /* 0x000fc8000001004b */
[----:B------:R-:W-:-:S05]  /*43e0*/  FMUL.FTZ R84, R91, UR14 ;  /* 0x0000000e5b547c20 */ /* 0x000fca0008410000 */
[----:B------:R-:W-:Y:S02]  /*43f0*/  FSEL R104, R84, RZ, P0 ;  /* 0x000000ff54687208 */ /* 0x000fe40000000000 */
[----:B------:R-:W-:Y:S02]  /*4400*/  ISETP.GE.U32.AND P0, PT, R156, RZ, PT ;  /* 0x000000ff9c00720c */ /* 0x000fe40003f06070 */
[----:B------:R-:W-:Y:S02]  /*4410*/  F2FP.BF16.F32.PACK_AB R99, R104, R99 ;  /* 0x000000636863723e */ /* 0x000fe400000010ff */
        /* <DEDUP_REMOVED lines=13> */
[C---:B------:R-:W-:Y:S02]  /*44f0*/  FSEL R109, R84.reuse, RZ, P0 ;  /* 0x000000ff546d7208 */ /* 0x040fe40000000000 */
[----:B------:R-:W-:Y:S02]  /*4500*/  LOP3.LUT P0, RZ, R157, 0xff00, RZ, 0xc0, !PT ;  /* 0x0000ff009dff7812 */ /* 0x000fe4000780c0ff */
        /* <DEDUP_REMOVED lines=20> */
[----:B------:R-:W-:-:S04]  /*4650*/  FFMA.FTZ R85, R122, R84, R69 ;  /* 0x000000547a557223 */ /* 0x000fc80000010045 */
[----:B------:R-:W-:-:S05]  /*4660*/  FMUL.FTZ R84, R85, UR14 ;  /* 0x0000000e55547c20 */ /* 0x000fca0008410000 */
[----:B------:R-:W-:Y:S02]  /*4670*/  FSEL R101, R84, RZ, P0 ;  /* 0x000000ff54657208 */ /* 0x000fe40000000000 */
[----:B------:R-:W-:-:S04]  /*4680*/  LOP3.LUT P0, RZ, R156, 0xff00, RZ, 0xc0, !PT ;  /* 0x0000ff009cff7812 */ /* 0x000fc8000780c0ff */
[----:B------:R-:W-:Y:S01]  /*4690*/  FSEL R103, R84, RZ, P0 ;  /* 0x000000ff54677208 */ /* 0x000fe20000000000 */
[----:B------:R-:W-:Y:S01]  /*46a0*/  FFMA.FTZ R84, R122, R93, R68 ;  /* 0x0000005d7a547223 */ /* 0x000fe20000010044 */
[----:B------:R-:W-:Y:S02]  /*46b0*/  LOP3.LUT P0, RZ, R112, 0xff, RZ, 0xc0, !PT ;  /* 0x000000ff70ff7812 */ /* 0x000fe4000780c0ff */
[----:B------:R-:W-:Y:S01]  /*46c0*/  F2FP.BF16.F32.PACK_AB R93, R105, R100 ;  /* 0x00000064695d723e */ /* 0x000fe200000010ff */
[----:B------:R-:W-:-:S05]  /*46d0*/  FMUL.FTZ R92, R84, UR14 ;  /* 0x0000000e545c7c20 */ /* 0x000fca0008410000 */
[----:B------:R-:W-:Y:S02]  /*46e0*/  FSEL R96, R92, RZ, P0 ;  /* 0x000000ff5c607208 */ /* 0x000fe40000000000 */
[----:B------:R-:W-:Y:S02]  /*46f0*/  LOP3.LUT P0, RZ, R156, 0xff, RZ, 0xc0, !PT ;  /* 0x000000ff9cff7812 */ /* 0x000fe4000780c0ff */
[----:B------:R-:W-:Y:S02]  /*4700*/  F2FP.BF16.F32.PACK_AB R96, R101, R96 ;  /* 0x000000606560723e */ /* 0x000fe400000010ff */
[----:B------:R-:W-:-:S04]  /*4710*/  FSEL R92, R92, RZ, P0 ;  /* 0x000000ff5c5c7208 */ /* 0x000fc80000000000 */
[----:B------:R-:W-:Y:S01]  /*4720*/  F2FP.BF16.F32.PACK_AB R92, R103, R92 ;  /* 0x0000005c675c723e */ /* 0x000fe200000010ff */
[----:B------:R-:W-:Y:S06]  /*4730*/  BRA `(.L_x_1229) ;  /* 0x0000001c001c7947 */ /* 0x000fec0003800000 */
.L_x_1228:
[-CC-:B0-----:R-:W-:Y:S01]  /*4740*/  FFMA.FTZ R93, R155, R106.reuse, R107.reuse ;  /* 0x0000006a9b5d7223 */ /* 0x181fe2000001006b */
[----:B------:R-:W-:Y:S01]  /*4750*/  LOP3.LUT P0, RZ, R113, 0xff0000, RZ, 0xc0, !PT ;  /* 0x00ff000071ff7812 */ /* 0x000fe2000780c0ff */
[----:B------:R-:W-:Y:S02]  /*4760*/  FFMA.FTZ R92, R162, R106, R107 ;  /* 0x0000006aa25c7223 */ /* 0x000fe4000001006b */
[----:B------:R-:W-:Y:S02]  /*4770*/  FADD.FTZ R93, R154, -R93 ;  /* 0x8000005d9a5d7221 */ /* 0x000fe40000010000 */
[----:B------:R-:W-:Y:S02]  /*4780*/  FADD.FTZ R92, R163, -R92 ;  /* 0x8000005ca35c7221 */ /* 0x000fe40000010000 */
[C---:B-----5:R-:W-:Y:S02]  /*4790*/  FFMA.FTZ R93, R122.reuse, R93, R74 ;  /* 0x0000005d7a5d7223 */ /* 0x060fe4000001004a */
[----:B------:R-:W-:-:S02]  /*47a0*/  FFMA.FTZ R92, R122, R92, R75 ;  /* 0x0000005c7a5c7223 */ /* 0x000fc4000001004b */
[----:B------:R-:W-:Y:S02]  /*47b0*/  FMUL.FTZ R93, R93, UR14 ;  /* 0x0000000e5d5d7c20 */ /* 0x000fe40008410000 */
[----:B------:R-:W-:-:S03]  /*47c0*/  FMUL.FTZ R92, R92, UR14 ;  /* 0x0000000e5c5c7c20 */ /* 0x000fc60008410000 */
        /* <DEDUP_REMOVED lines=8> */
[----:B------:R-:W-:Y:S02]  /*4850*/  FSEL R104, R92, RZ, P0 ;  /* 0x000000ff5c687208 */ /* 0x000fe40000000000 */
[----:B------:R-:W-:Y:S01]  /*4860*/  ISETP.GE.U32.AND P0, PT, R156, RZ, PT ;  /* 0x000000ff9c00720c */ /* 0x000fe20003f06070 */
[----:B------:R-:W-:Y:S01]  /*4870*/  FMUL.FTZ R93, R93, UR14 ;  /* 0x0000000e5d5d7c20 */ /* 0x000fe20008410000 */
[----:B------:R-:W-:Y:S02]  /*4880*/  F2FP.BF16.F32.PACK_AB R99, R104, R99 ;  /* 0x000000636863723e */ /* 0x000fe400000010ff */
[----:B------:R-:W-:-:S04]  /*4890*/  ISETP.GE.U32.AND.EX P0, PT, R157, 0x1000000, PT, P0 ;  /* 0x010000009d00780c */ /* 0x000fc80003f06100 */
[----:B------:R-:W-:Y:S01]  /*48a0*/  FSEL R110, R92, RZ, P0 ;  /* 0x000000ff5c6e7208 */ /* 0x000fe20000000000 */
[----:B------:R-:W-:Y:S01]  /*48b0*/  FFMA.FTZ R92, R152, R106, R107 ;  /* 0x0000006a985c7223 */ /* 0x000fe2000001006b */
[----:B------:R-:W-:Y:S02]  /*48c0*/  LOP3.LUT P0, RZ, R113, 0xff, RZ, 0xc0, !PT ;  /* 0x000000ff71ff7812 */ /* 0x000fe4000780c0ff */
[----:B------:R-:W-:Y:S01]  /*48d0*/  F2FP.BF16.F32.PACK_AB R95, R110, R95 ;  /* 0x0000005f6e5f723e */ /* 0x000fe200000010ff */
[----:B------:R-:W-:Y:S01]  /*48e0*/  FADD.FTZ R92, R153, -R92 ;  /* 0x8000005c995c7221 */ /* 0x000fe20000010000 */
[----:B------:R-:W-:Y:S02]  /*48f0*/  FSEL R98, R93, RZ, P0 ;  /* 0x000000ff5d627208 */ /* 0x000fe40000000000 */
[----:B------:R-:W-:Y:S01]  /*4900*/  LOP3.LUT P0, RZ, R157, 0xff, RZ, 0xc0, !PT ;  /* 0x000000ff9dff7812 */ /* 0x000fe2000780c0ff */
[----:B------:R-:W-:-:S03]  /*4910*/  FFMA.FTZ R92, R122, R92, R73 ;  /* 0x0000005c7a5c7223 */ /* 0x000fc60000010049 */
[----:B------:R-:W-:Y:S01]  /*4920*/  FSEL R94, R93, RZ, P0 ;  /* 0x000000ff5d5e7208 */ /* 0x000fe20000000000 */
[----:B------:R-:W-:Y:S01]  /*4930*/  FMUL.FTZ R92, R92, UR14 ;  /* 0x0000000e5c5c7c20 */ /* 0x000fe20008410000 */
[----:B------:R-:W-:Y:S01]  /*4940*/  LOP3.LUT P0, RZ, R113, 0xff00, RZ, 0xc0, !PT ;  /* 0x0000ff0071ff7812 */ /* 0x000fe2000780c0ff */
[----:B------:R-:W-:-:S03]  /*4950*/  FFMA.FTZ R93, R147, R106, R107 ;  /* 0x0000006a935d7223 */ /* 0x000fc6000001006b */
[----:B------:R-:W-:Y:S01]  /*4960*/  FSEL R109, R92, RZ, P0 ;  /* 0x000000ff5c6d7208 */ /* 0x000fe20000000000 */
[----:B------:R-:W-:Y:S01]  /*4970*/  FADD.FTZ R93, R148, -R93 ;  /* 0x8000005d945d7221 */ /* 0x000fe20000010000 */
[----:B------:R-:W-:Y:S02]  /*4980*/  LOP3.LUT P0, RZ, R157, 0xff00, RZ, 0xc0, !PT ;  /* 0x0000ff009dff7812 */ /* 0x000fe4000780c0ff */
[----:B------:R-:W-:Y:S01]  /*4990*/  F2FP.BF16.F32.PACK_AB R98, R109, R98 ;  /* 0x000000626d62723e */ /* 0x000fe200000010ff */
[----:B------:R-:W-:Y:S01]  /*49a0*/  FFMA.FTZ R93, R122, R93, R70 ;  /* 0x0000005d7a5d7223 */ /* 0x000fe20000010046 */
[----:B------:R-:W-:Y:S01]  /*49b0*/  FSEL R111, R92, RZ, P0 ;  /* 0x000000ff5c6f7208 */ /* 0x000fe20000000000 */
[----:B------:R-:W-:Y:S01]  /*49c0*/  FFMA.FTZ R92, R146, R106, R107 ;  /* 0x0000006a925c7223 */ /* 0x000fe2000001006b */
[----:B------:R-:W-:Y:S01]  /*49d0*/  LOP3.LUT P0, RZ, R112, 0xff0000, RZ, 0xc0, !PT ;  /* 0x00ff000070ff7812 */ /* 0x000fe2000780c0ff */
[----:B------:R-:W-:Y:S01]  /*49e0*/  FMUL.FTZ R93, R93, UR14 ;  /* 0x0000000e5d5d7c20 */ /* 0x000fe20008410000 */
[----:B------:R-:W-:Y:S01]  /*49f0*/  F2FP.BF16.F32.PACK_AB R94, R111, R94 ;  /* 0x0000005e6f5e723e */ /* 0x000fe200000010ff */
[----:B------:R-:W-:-:S03]  /*4a00*/  FADD.FTZ R92, R149, -R92 ;  /* 0x8000005c955c7221 */ /* 0x000fc60000010000 */
[----:B------:R-:W-:Y:S01]  /*4a10*/  FSEL R97, R93, RZ, P0 ;  /* 0x000000ff5d617208 */ /* 0x000fe20000000000 */
[----:B------:R-:W-:Y:S01]  /*4a20*/  FFMA.FTZ R92, R122, R92, R71 ;  /* 0x0000005c7a5c7223 */ /* 0x000fe20000010047 */
[----:B------:R-:W-:-:S03]  /*4a30*/  LOP3.LUT P0, RZ, R156, 0xff0000, RZ, 0xc0, !PT ;  /* 0x00ff00009cff7812 */ /* 0x000fc6000780c0ff */
[----:B------:R-:W-:Y:S01]  /*4a40*/  FMUL.FTZ R92, R92, UR14 ;  /* 0x0000000e5c5c7c20 */ /* 0x000fe20008410000 */
[----:B------:R-:W-:Y:S01]  /*4a50*/  FSEL R100, R93, RZ, P0 ;  /* 0x000000ff5d647208 */ /* 0x000fe20000000000 */
[----:B------:R-:W-:Y:S01]  /*4a60*/  FFMA.FTZ R93, R143, R106, R107 ;  /* 0x0000006a8f5d7223 */ /* 0x000fe2000001006b */
[----:B------:R-:W-:-:S03]  /*4a70*/  LOP3.LUT P0, RZ, R112, 0xff000000, RZ, 0xc0, !PT ;  /* 0xff00000070ff7812 */ /* 0x000fc6000780c0ff */
[----:B------:R-:W-:Y:S01]  /*4a80*/  FADD.FTZ R93, R144, -R93 ;  /* 0x8000005d905d7221 */ /* 0x000fe20000010000 */
[----:B------:R-:W-:Y:S02]  /*4a90*/  FSEL R102, R92, RZ, P0 ;  /* 0x000000ff5c667208 */ /* 0x000fe40000000000 */
[----:B------:R-:W-:Y:S01]  /*4aa0*/  LOP3.LUT P0, RZ, R156, 0xff000000, RZ, 0xc0, !PT ;  /* 0xff0000009cff7812 */ /* 0x000fe2000780c0ff */
[----:B------:R-:W-:Y:S01]  /*4ab0*/  FFMA.FTZ R93, R122, R93, R68 ;  /* 0x0000005d7a5d7223 */ /* 0x000fe20000010044 */
[----:B------:R-:W-:Y:S02]  /*4ac0*/  F2FP.BF16.F32.PACK_AB R97, R102, R97 ;  /* 0x000000616661723e */ /* 0x000fe400000010ff */
[----:B------:R-:W-:Y:S01]  /*4ad0*/  FSEL R105, R92, RZ, P0 ;  /* 0x000000ff5c697208 */ /* 0x000fe20000000000 */
[----:B------:R-:W-:Y:S01]  /*4ae0*/  FFMA.FTZ R92, R142, R106, R107 ;  /* 0x0000006a8e5c7223 */ /* 0x000fe2000001006b */
[----:B------:R-:W-:Y:S01]  /*4af0*/  LOP3.LUT P0, RZ, R112, 0xff00, RZ, 0xc0, !PT ;  /* 0x0000ff0070ff7812 */ /* 0x000fe2000780c0ff */
[----:B------:R-:W-:-:S02]  /*4b00*/  FMUL.FTZ R93, R93, UR14 ;  /* 0x0000000e5d5d7c20 */ /* 0x000fc40008410000 */
[----:B------:R-:W-:-:S04]  /*4b10*/  FADD.FTZ R92, R145, -R92 ;  /* 0x8000005c915c7221 */ /* 0x000fc80000010000 */
[----:B------:R-:W-:-:S04]  /*4b20*/  FFMA.FTZ R92, R122, R92, R69 ;  /* 0x0000005c7a5c7223 */ /* 0x000fc80000010045 */
[----:B------:R-:W-:-:S05]  /*4b30*/  FMUL.FTZ R92, R92, UR14 ;  /* 0x0000000e5c5c7c20 */ /* 0x000fca0008410000 */
        /* <DEDUP_REMOVED lines=11> */
.L_x_1227:
[----:B0-----:R-:W0:Y:S02]  /*4bf0*/  LDC.64 R92, c[0x0][0x478] ;  /* 0x00011e00ff5c7b82 */ /* 0x001e240000000a00 */
[----:B0-----:R-:W-:-:S04]  /*4c00*/  ISETP.NE.U32.AND P6, PT, R92, RZ, PT ;  /* 0x000000ff5c00720c */ /* 0x001fc80003fc5070 */
[----:B------:R-:W-:-:S13]  /*4c10*/  ISETP.NE.AND.EX P6, PT, R93, RZ, PT, P6 ;  /* 0x000000ff5d00720c */ /* 0x000fda0003fc5360 */
[----:B------:R-:W-:Y:S05]  /*4c20*/  @!P6 BRA `(.L_x_1230) ;  /* 0x00000004002ce947 */ /* 0x000fea0003800000 */
[-CC-:B------:R-:W-:Y:S01]  /*4c30*/  FFMA.FTZ R85, R155, R106.reuse, R107.reuse ;  /* 0x0000006a9b557223 */ /* 0x180fe2000001006b */
[----:B------:R-:W-:Y:S01]  /*4c40*/  LOP3.LUT P0, RZ, R113, 0xff0000, RZ, 0xc0, !PT ;  /* 0x00ff000071ff7812 */ /* 0x000fe2000780c0ff */
[-C--:B------:R-:W-:Y:S02]  /*4c50*/  FFMA.FTZ R111, R143, R106.reuse, R107 ;  /* 0x0000006a8f6f7223 */ /* 0x080fe4000001006b */
[----:B------:R-:W-:Y:S02]  /*4c60*/  FADD.FTZ R85, R154, -R85 ;  /* 0x800000559a557221 */ /* 0x000fe40000010000 */
[----:B------:R-:W-:Y:S02]  /*4c70*/  FADD.FTZ R111, R144, -R111 ;  /* 0x8000006f906f7221 */ /* 0x000fe40000010000 */
[----:B-----5:R-:W-:Y:S01]  /*4c80*/  FMUL.FTZ R90, R122, R85 ;  /* 0x000000557a5a7220 */ /* 0x020fe20000410000 */
[----:B------:R-:W-:-:S03]  /*4c90*/  FFMA.FTZ R85, R151, R106, R107 ;  /* 0x0000006a97557223 */ /* 0x000fc6000001006b */
[----:B------:R-:W-:Y:S01]  /*4ca0*/  FMUL.FTZ R84, R90, UR14 ;  /* 0x0000000e5a547c20 */ /* 0x000fe20008410000 */
[----:B------:R-:W-:-:S04]  /*4cb0*/  FADD.FTZ R85, R150, -R85 ;  /* 0x8000005596557221 */ /* 0x000fc80000010000 */
[----:B------:R-:W-:Y:S01]  /*4cc0*/  FSEL R99, R84, RZ, P0 ;  /* 0x000000ff54637208 */ /* 0x000fe20000000000 */
[----:B------:R-:W-:Y:S01]  /*4cd0*/  FMUL.FTZ R88, R122, R85 ;  /* 0x000000557a587220 */ /* 0x000fe20000410000 */
        /* <DEDUP_REMOVED lines=8> */
[C---:B------:R-:W-:Y:S02]  /*4d60*/  FMUL.FTZ R86, R122.reuse, R85 ;  /* 0x000000557a567220 */ /* 0x040fe40000410000 */
[----:B------:R-:W-:-:S04]  /*4d70*/  FMUL.FTZ R91, R122, R91 ;  /* 0x0000005b7a5b7220 */ /* 0x000fc80000410000 */
        /* <DEDUP_REMOVED lines=47> */
[----:B------:R-:W-:-:S05]  /*5070*/  FMUL.FTZ R92, R84, UR14 ;  /* 0x0000000e545c7c20 */ /* 0x000fca0008410000 */
[----:B------:R-:W-:Y:S02]  /*5080*/  FSEL R96, R92, RZ, P0 ;  /* 0x000000ff5c607208 */ /* 0x000fe40000000000 */
[----:B------:R-:W-:Y:S02]  /*5090*/  LOP3.LUT P0, RZ, R156, 0xff, RZ, 0xc0, !PT ;  /* 0x000000ff9cff7812 */ /* 0x000fe4000780c0ff */
[----:B------:R-:W-:Y:S02]  /*50a0*/  F2FP.BF16.F32.PACK_AB R96, R101, R96 ;  /* 0x000000606560723e */ /* 0x000fe400000010ff */
[----:B------:R-:W-:-:S04]  /*50b0*/  FSEL R92, R92, RZ, P0 ;  /* 0x000000ff5c5c7208 */ /* 0x000fc80000000000 */
[----:B------:R-:W-:Y:S01]  /*50c0*/  F2FP.BF16.F32.PACK_AB R92, R103, R92 ;  /* 0x0000005c675c723e */ /* 0x000fe200000010ff */
[----:B------:R-:W-:Y:S06]  /*50d0*/  BRA `(.L_x_1229) ;  /* 0x0000001000b47947 */ /* 0x000fec0003800000 */
.L_x_1230:
        /* <DEDUP_REMOVED lines=75> */
.L_x_1226:
        /* <DEDUP_REMOVED lines=8> */
[----:B------:R-:W-:Y:S01]  /*5610*/  LOP3.LUT P0, RZ, R113, 0xff0000, RZ, 0xc0, !PT ;  /* 0x00ff000071ff7812 */ /* 0x000fe2000780c0ff */
[-CC-:B------:R-:W-:Y:S01]  /*5620*/  FFMA.FTZ R88, R146, R106.reuse, R107.reuse ;  /* 0x0000006a92587223 */ /* 0x180fe2000001006b */
[-C--:B------:R-:W-:Y:S01]  /*5630*/  FFMA.FTZ R98, R152, R106.reuse, R107 ;  /* 0x0000006a98627223 */ /* 0x080fe2000001006b */
[----:B------:R-:W-:Y:S02]  /*5640*/  FADD.FTZ R85, R154, -R85 ;  /* 0x800000559a557221 */ /* 0x000fe40000010000 */
[----:B------:R-:W-:Y:S01]  /*5650*/  FADD.FTZ R88, R149, -R88 ;  /* 0x8000005895587221 */ /* 0x000fe20000010000 */
[----:B------:R-:W-:Y:S01]  /*5660*/  FADD.FTZ R98, R153, -R98 ;  /* 0x8000006299627221 */ /* 0x000fe20000010000 */
[C---:B-----5:R-:W-:Y:S01]  /*5670*/  FFMA.FTZ R90, R122.reuse, R85, R74 ;  /* 0x000000557a5a7223 */ /* 0x060fe2000001004a */
[----:B------:R-:W-:Y:S01]  /*5680*/  FFMA.FTZ R85, R143, R106, R107 ;  /* 0x0000006a8f557223 */ /* 0x000fe2000001006b */
[C---:B------:R-:W-:Y:S01]  /*5690*/  FFMA.FTZ R87, R122.reuse, R88, R71 ;  /* 0x000000587a577223 */ /* 0x040fe20000010047 */
[----:B------:R-:W-:Y:S01]  /*56a0*/  FFMA.FTZ R89, R122, R98, R73 ;  /* 0x000000627a597223 */ /* 0x000fe20000010049 */
[----:B------:R-:W-:Y:S01]  /*56b0*/  FMUL.FTZ R84, R90, UR14 ;  /* 0x0000000e5a547c20 */ /* 0x000fe20008410000 */
[----:B------:R-:W-:Y:S01]  /*56c0*/  FADD.FTZ R85, R144, -R85 ;  /* 0x8000005590557221 */ /* 0x000fe20000010000 */
[----:B------:R-:W-:-:S03]  /*56d0*/  FFMA.FTZ R98, R142, R106, R107 ;  /* 0x0000006a8e627223 */ /* 0x000fc6000001006b */
[----:B------:R-:W-:Y:S01]  /*56e0*/  FSEL R99, R84, RZ, P0 ;  /* 0x000000ff54637208 */ /* 0x000fe20000000000 */
[----:B------:R-:W-:Y:S01]  /*56f0*/  FFMA.FTZ R84, R162, R106, R107 ;  /* 0x0000006aa2547223 */ /* 0x000fe2000001006b */
[----:B------:R-:W-:Y:S01]  /*5700*/  ISETP.GE.U32.AND P0, PT, R112, RZ, PT ;  /* 0x000000ff7000720c */ /* 0x000fe20003f06070 */
[----:B------:R-:W-:Y:S02]  /*5710*/  FADD.FTZ R98, R145, -R98 ;  /* 0x8000006291627221 */ /* 0x000fe40000010000 */
[----:B------:R-:W-:Y:S01]  /*5720*/  FADD.FTZ R84, R163, -R84 ;  /* 0x80000054a3547221 */ /* 0x000fe20000010000 */
[----:B------:R-:W-:-:S03]  /*5730*/  ISETP.GE.U32.AND.EX P0, PT, R113, 0x1000000, PT, P0 ;  /* 0x010000007100780c */ /* 0x000fc60003f06100 */
[----:B------:R-:W-:-:S04]  /*5740*/  FFMA.FTZ R91, R122, R84, R75 ;  /* 0x000000547a5b7223 */ /* 0x000fc8000001004b */
[----:B------:R-:W-:-:S05]  /*5750*/  FMUL.FTZ R84, R91, UR14 ;  /* 0x0000000e5b547c20 */ /* 0x000fca0008410000 */
[----:B------:R-:W-:Y:S01]  /*5760*/  FSEL R104, R84, RZ, P0 ;  /* 0x000000ff54687208 */ /* 0x000fe20000000000 */
[----:B------:R-:W-:Y:S01]  /*5770*/  FFMA.FTZ R84, R122, R85, R68 ;  /* 0x000000557a547223 */ /* 0x000fe20000010044 */
[----:B------:R-:W-:Y:S02]  /*5780*/  LOP3.LUT P0, RZ, R112, 0xff, RZ, 0xc0, !PT ;  /* 0x000000ff70ff7812 */ /* 0x000fe4000780c0ff */
[----:B------:R-:W-:Y:S01]  /*5790*/  F2FP.BF16.F32.PACK_AB R99, R104, R99 ;  /* 0x000000636863723e */ /* 0x000fe200000010ff */
        /* <DEDUP_REMOVED lines=8> */
[----:B------:R-:W-:Y:S01]  /*5820*/  FMUL.FTZ R85, R87, UR14 ;  /* 0x0000000e57557c20 */ /* 0x000fe20008410000 */
[----:B------:R-:W-:-:S04]  /*5830*/  LOP3.LUT P0, RZ, R112, 0xff000000, RZ, 0xc0, !PT ;  /* 0xff00000070ff7812 */ /* 0x000fc8000780c0ff */
        /* <DEDUP_REMOVED lines=11> */
[----:B------:R-:W-:Y:S02]  /*58f0*/  LOP3.LUT P0, RZ, R112, 0xff00, RZ, 0xc0, !PT ;  /* 0x0000ff0070ff7812 */ /* 0x000fe4000780c0ff */
[----:B------:R-:W-:Y:S01]  /*5900*/  F2FP.BF16.F32.PACK_AB R98, R105, R102 ;  /* 0x000000666962723e */ /* 0x000fe200000010ff */
[----:B------:R-:W-:-:S05]  /*5910*/  FMUL.FTZ R97, R85, UR14 ;  /* 0x0000000e55617c20 */ /* 0x000fca0008410000 */
[----:B------:R-:W-:Y:S02]  /*5920*/  FSEL R101, R97, RZ, P0 ;  /* 0x000000ff61657208 */ /* 0x000fe40000000000 */
[----:B------:R-:W-:Y:S02]  /*5930*/  F2FP.BF16.F32.PACK_AB R97, R103, R100 ;  /* 0x000000646761723e */ /* 0x000fe400000010ff */
[----:B------:R-:W-:Y:S01]  /*5940*/  F2FP.BF16.F32.PACK_AB R96, R101, R96 ;  /* 0x000000606560723e */ /* 0x000fe200000010ff */
[----:B------:R-:W-:Y:S06]  /*5950*/  BRA `(.L_x_1229) ;  /* 0x0000000800947947 */ /* 0x000fec0003800000 */
.L_x_1232:
[-CC-:B------:R-:W-:Y:S01]  /*5960*/  FFMA.FTZ R97, R155, R106.reuse, R107.reuse ;  /* 0x0000006a9b617223 */ /* 0x180fe2000001006b */
[----:B------:R-:W-:Y:S01]  /*5970*/  FFMA.FTZ R96, R162, R106, R107 ;  /* 0x0000006aa2607223 */ /* 0x000fe2000001006b */
[----:B------:R-:W-:Y:S02]  /*5980*/  LOP3.LUT P0, RZ, R113, 0xff0000, RZ, 0xc0, !PT ;  /* 0x00ff000071ff7812 */ /* 0x000fe4000780c0ff */
[----:B------:R-:W-:Y:S01]  /*5990*/  FADD.FTZ R97, R154, -R97 ;  /* 0x800000619a617221 */ /* 0x000fe20000010000 */
[----:B------:R-:W-:-:S03]  /*59a0*/  FADD.FTZ R96, R163, -R96 ;  /* 0x80000060a3607221 */ /* 0x000fc60000010000 */
[C---:B-----5:R-:W-:Y:S01]  /*59b0*/  FFMA.FTZ R97, R122.reuse, R97, R74 ;  /* 0x000000617a617223 */ /* 0x060fe2000001004a */
[----:B------:R-:W-:-:S03]  /*59c0*/  FFMA.FTZ R96, R122, R96, R75 ;  /* 0x000000607a607223 */ /* 0x000fc6000001004b */
[----:B------:R-:W-:Y:S01]  /*59d0*/  FMUL.FTZ R97, R97, UR14 ;  /* 0x0000000e61617c20 */ /* 0x000fe20008410000 */
[----:B------:R-:W-:-:S04]  /*59e0*/  FMUL.FTZ R96, R96, UR14 ;  /* 0x0000000e60607c20 */ /* 0x000fc80008410000 */
[----:B------:R-:W-:Y:S01]  /*59f0*/  FSEL R99, R97, RZ, P0 ;  /* 0x000000ff61637208 */ /* 0x000fe20000000000 */
[----:B------:R-:W-:Y:S01]  /*5a00*/  FFMA.FTZ R97, R151, R106, R107 ;  /* 0x0000006a97617223 */ /* 0x000fe2000001006b */
[----:B------:R-:W-:-:S03]  /*5a10*/  ISETP.GE.U32.AND P0, PT, R112, RZ, PT ;  /* 0x000000ff7000720c */ /* 0x000fc60003f06070 */
[----:B------:R-:W-:Y:S01]  /*5a20*/  FADD.FTZ R97, R150, -R97 ;  /* 0x8000006196617221 */ /* 0x000fe20000010000 */
[----:B------:R-:W-:-:S03]  /*5a30*/  ISETP.GE.U32.AND.EX P0, PT, R113, 0x1000000, PT, P0 ;  /* 0x010000007100780c */ /* 0x000fc60003f06100 */
        /* <DEDUP_REMOVED lines=9> */
[----:B------:R-:W-:Y:S01]  /*5ad0*/  LOP3.LUT P0, RZ, R113, 0xff00, RZ, 0xc0, !PT ;  /* 0x0000ff0071ff7812 */ /* 0x000fe2000780c0ff */
[----:B------:R-:W-:Y:S02]  /*5ae0*/  FFMA.FTZ R97, R147, R106, R107 ;  /* 0x0000006a93617223 */ /* 0x000fe4000001006b */
[----:B------:R-:W-:Y:S02]  /*5af0*/  FMUL.FTZ R96, R96, UR14 ;  /* 0x0000000e60607c20 */ /* 0x000fe40008410000 */
[----:B------:R-:W-:-:S03]  /*5b00*/  FADD.FTZ R97, R148, -R97 ;  /* 0x8000006194617221 */ /* 0x000fc60000010000 */
[----:B------:R-:W-:Y:S01]  /*5b10*/  FSEL R105, R96, RZ, P0 ;  /* 0x000000ff60697208 */ /* 0x000fe20000000000 */
[----:B------:R-:W-:Y:S01]  /*5b20*/  FFMA.FTZ R96, R146, R106, R107 ;  /* 0x0000006a92607223 */ /* 0x000fe2000001006b */
[----:B------:R-:W-:Y:S01]  /*5b30*/  FFMA.FTZ R97, R122, R97, R70 ;  /* 0x000000617a617223 */ /* 0x000fe20000010046 */
[----:B------:R-:W-:Y:S02]  /*5b40*/  LOP3.LUT P0, RZ, R112, 0xff0000, RZ, 0xc0, !PT ;  /* 0x00ff000070ff7812 */ /* 0x000fe4000780c0ff */
[----:B------:R-:W-:Y:S01]  /*5b50*/  FADD.FTZ R96, R149, -R96 ;  /* 0x8000006095607221 */ /* 0x000fe20000010000 */
[----:B------:R-:W-:Y:S01]  /*5b60*/  FMUL.FTZ R97, R97, UR14 ;  /* 0x0000000e61617c20 */ /* 0x000fe20008410000 */
[----:B------:R-:W-:Y:S02]  /*5b70*/  F2FP.BF16.F32.PACK_AB R98, R105, R98 ;  /* 0x000000626962723e */ /* 0x000fe400000010ff */
[----:B------:R-:W-:Y:S02]  /*5b80*/  FFMA.FTZ R96, R122, R96, R71 ;  /* 0x000000607a607223 */ /* 0x000fe40000010047 */
[----:B------:R-:W-:Y:S01]  /*5b90*/  FSEL R100, R97, RZ, P0 ;  /* 0x000000ff61647208 */ /* 0x000fe20000000000 */
[----:B------:R-:W-:Y:S01]  /*5ba0*/  FFMA.FTZ R97, R143, R106, R107 ;  /* 0x0000006a8f617223 */ /* 0x000fe2000001006b */
[----:B------:R-:W-:Y:S01]  /*5bb0*/  FMUL.FTZ R96, R96, UR14 ;  /* 0x0000000e60607c20 */ /* 0x000fe20008410000 */
[----:B------:R-:W-:-:S02]  /*5bc0*/  LOP3.LUT P0, RZ, R112, 0xff000000, RZ, 0xc0, !PT ;  /* 0xff00000070ff7812 */ /* 0x000fc4000780c0ff */
[----:B------:R-:W-:Y:S02]  /*5bd0*/  FADD.FTZ R97, R144, -R97 ;  /* 0x8000006190617221 */ /* 0x000fe40000010000 */
[----:B------:R-:W-:Y:S01]  /*5be0*/  FSEL R103, R96, RZ, P0 ;  /* 0x000000ff60677208 */ /* 0x000fe20000000000 */
[----:B------:R-:W-:Y:S01]  /*5bf0*/  FFMA.FTZ R96, R142, R106, R107 ;  /* 0x0000006a8e607223 */ /* 0x000fe2000001006b */
[----:B------:R-:W-:Y:S01]  /*5c00*/  LOP3.LUT P0, RZ, R112, 0xff00, RZ, 0xc0, !PT ;  /* 0x0000ff0070ff7812 */ /* 0x000fe2000780c0ff */
[C---:B------:R-:W-:Y:S02]  /*5c10*/  FFMA.FTZ R97, R122.reuse, R97, R68 ;  /* 0x000000617a617223 */ /* 0x040fe40000010044 */
[----:B------:R-:W-:Y:S02]  /*5c20*/  FADD.FTZ R96, R145, -R96 ;  /* 0x8000006091607221 */ /* 0x000fe40000010000 */
[----:B------:R-:W-:Y:S02]  /*5c30*/  FMUL.FTZ R97, R97, UR14 ;  /* 0x0000000e61617c20 */ /* 0x000fe40008410000 */
[----:B------:R-:W-:-:S04]  /*5c40*/  FFMA.FTZ R96, R122, R96, R69 ;  /* 0x000000607a607223 */ /* 0x000fc80000010045 */
[----:B------:R-:W-:-:S05]  /*5c50*/  FMUL.FTZ R96, R96, UR14 ;  /* 0x0000000e60607c20 */ /* 0x000fca0008410000 */
[----:B------:R-:W-:Y:S02]  /*5c60*/  FSEL R101, R96, RZ, P0 ;  /* 0x000000ff60657208 */ /* 0x000fe40000000000 */
[----:B------:R-:W-:-:S04]  /*5c70*/  LOP3.LUT P0, RZ, R112, 0xff, RZ, 0xc0, !PT ;  /* 0x000000ff70ff7812 */ /* 0x000fc8000780c0ff */
[----:B------:R-:W-:Y:S02]  /*5c80*/  FSEL R96, R97, RZ, P0 ;  /* 0x000000ff61607208 */ /* 0x000fe40000000000 */
[----:B------:R-:W-:Y:S02]  /*5c90*/  F2FP.BF16.F32.PACK_AB R97, R103, R100 ;  /* 0x000000646761723e */ /* 0x000fe400000010ff */
[----:B------:R-:W-:Y:S01]  /*5ca0*/  F2FP.BF16.F32.PACK_AB R96, R101, R96 ;  /* 0x000000606560723e */ /* 0x000fe200000010ff */
[----:B------:R-:W-:Y:S06]  /*5cb0*/  BRA `(.L_x_1229) ;  /* 0x0000000400bc7947 */ /* 0x000fec0003800000 */
.L_x_1231:
        /* <DEDUP_REMOVED lines=11> */
[C---:B-----5:R-:W-:Y:S01]  /*5d70*/  FMUL.FTZ R90, R122.reuse, R85 ;  /* 0x000000557a5a7220 */ /* 0x060fe20000410000 */
[-C--:B------:R-:W-:Y:S01]  /*5d80*/  FFMA.FTZ R85, R143, R106.reuse, R107 ;  /* 0x0000006a8f557223 */ /* 0x080fe2000001006b */
[C---:B------:R-:W-:Y:S01]  /*5d90*/  FMUL.FTZ R87, R122.reuse, R87 ;  /* 0x000000577a577220 */ /* 0x040fe20000410000 */
[----:B------:R-:W-:Y:S01]  /*5da0*/  FMUL.FTZ R89, R122, R89 ;  /* 0x000000597a597220 */ /* 0x000fe20000410000 */
[----:B------:R-:W-:Y:S01]  /*5db0*/  FMUL.FTZ R84, R90, UR14 ;  /* 0x0000000e5a547c20 */ /* 0x000fe20008410000 */
[----:B------:R-:W-:Y:S01]  /*5dc0*/  FADD.FTZ R85, R144, -R85 ;  /* 0x8000005590557221 */ /* 0x000fe20000010000 */
[----:B------:R-:W-:-:S03]  /*5dd0*/  FFMA.FTZ R98, R142, R106, R107 ;  /* 0x0000006a8e627223 */ /* 0x000fc6000001006b */
        /* <DEDUP_REMOVED lines=8> */
[----:B------:R-:W-:Y:S01]  /*5e60*/  FMUL.FTZ R84, R122, R85 ;  /* 0x000000557a547220 */ /* 0x000fe20000410000 */
[----:B------:R-:W-:Y:S02]  /*5e70*/  LOP3.LUT P0, RZ, R112, 0xff, RZ, 0xc0, !PT ;  /* 0x000000ff70ff7812 */ /* 0x000fe4000780c0ff */
[----:B------:R-:W-:Y:S01]  /*5e80*/  F2FP.BF16.F32.PACK_AB R99, R104, R99 ;  /* 0x000000636863723e */ /* 0x000fe200000010ff */
        /* <DEDUP_REMOVED lines=20> */
[----:B------:R-:W-:Y:S01]  /*5fd0*/  FADD.FTZ R85, R145, -R98 ;  /* 0x8000006291557221 */ /* 0x000fe20000010000 */
[----:B------:R-:W-:Y:S02]  /*5fe0*/  LOP3.LUT P0, RZ, R112, 0xff00, RZ, 0xc0, !PT ;  /* 0x0000ff0070ff7812 */ /* 0x000fe4000780c0ff */
[----:B------:R-:W-:Y:S01]  /*5ff0*/  F2FP.BF16.F32.PACK_AB R98, R105, R102 ;  /* 0x000000666962723e */ /* 0x000fe200000010ff */
[----:B------:R-:W-:-:S04]  /*6000*/  FMUL.FTZ R85, R122, R85 ;  /* 0x000000557a557220 */ /* 0x000fc80000410000 */
[----:B------:R-:W-:-:S05]  /*6010*/  FMUL.FTZ R97, R85, UR14 ;  /* 0x0000000e55617c20 */ /* 0x000fca0008410000 */
[----:B------:R-:W-:Y:S02]  /*6020*/  FSEL R101, R97, RZ, P0 ;  /* 0x000000ff61657208 */ /* 0x000fe40000000000 */
[----:B------:R-:W-:Y:S02]  /*6030*/  F2FP.BF16.F32.PACK_AB R97, R103, R100 ;  /* 0x000000646761723e */ /* 0x000fe400000010ff */
[----:B------:R-:W-:Y:S01]  /*6040*/  F2FP.BF16.F32.PACK_AB R96, R101, R96 ;  /* 0x000000606560723e */ /* 0x000fe200000010ff */
[----:B------:R-:W-:Y:S06]  /*6050*/  BRA `(.L_x_1229) ;  /* 0x0000000000d47947 */ /* 0x000fec0003800000 */
.L_x_1233:
        /* <DEDUP_REMOVED lines=53> */
.L_x_1229:
        /* <DEDUP_REMOVED lines=11> */
.L_x_1225:
[----:B------:R-:W-:Y:S05]  /*6460*/  BSYNC.RECONVERGENT B0 ;  /* 0x0000000000007941 */ /* 0x000fea0003800200 */
.L_x_1224:
        /* <DEDUP_REMOVED lines=13> */
[----:B------:R-:W-:Y:S01]  /*6540*/  ISETP.GE.U32.AND P0, PT, R116, RZ, PT ;  /* 0x000000ff7400720c */ /* 0x000fe20003f06070 */
[----:B------:R-:W-:Y:S02]  /*6550*/  FFMA.FTZ R85, R177, R106, R107 ;  /* 0x0000006ab1557223 */ /* 0x000fe4000001006b */
[----:B------:R-:W-:Y:S01]  /*6560*/  FADD.FTZ R84, R179, -R84 ;  /* 0x80000054b3547221 */ /* 0x000fe20000010000 */
[----:B------:R-:W-:Y:S01]  /*6570*/  ISETP.GE.U32.AND.EX P0, PT, R117, 0x1000000, PT, P0 ;  /* 0x010000007500780c */ /* 0x000fe20003f06100 */
[----:B------:R-:W-:Y:S02]  /*6580*/  FADD.FTZ R85, R176, -R85 ;  /* 0x80000055b0557221 */ /* 0x000fe40000010000 */
[C---:B-----5:R-:W-:Y:S02]  /*6590*/  FFMA.FTZ R91, R122.reuse, R84, R83 ;  /* 0x000000547a5b7223 */ /* 0x060fe40000010053 */
[----:B------:R-:W-:Y:S01]  /*65a0*/  FFMA.FTZ R90, R122, R85, R82 ;  /* 0x000000557a5a7223 */ /* 0x000fe20000010052 */
[----:B------:R-:W-:Y:S01]  /*65b0*/  FFMA.FTZ R85, R173, R106, R107 ;  /* 0x0000006aad557223 */ /* 0x000fe2000001006b */
[----:B------:R-:W-:-:S03]  /*65c0*/  FMUL.FTZ R84, R91, UR14 ;  /* 0x0000000e5b547c20 */ /* 0x000fc60008410000 */
[----:B------:R-:W-:Y:S02]  /*65d0*/  FADD.FTZ R85, R172, -R85 ;  /* 0x80000055ac557221 */ /* 0x000fe40000010000 */
[----:B------:R-:W-:Y:S02]  /*65e0*/  FSEL R104, R84, RZ, P0 ;  /* 0x000000ff54687208 */ /* 0x000fe40000000000 */
[----:B------:R-:W-:Y:S01]  /*65f0*/  ISETP.GE.U32.AND P0, PT, R160, RZ, PT ;  /* 0x000000ffa000720c */ /* 0x000fe20003f06070 */
[----:B------:R-:W-:Y:S01]  /*6600*/  FFMA.FTZ R88, R122, R85, R80 ;  /* 0x000000557a587223 */ /* 0x000fe20000010050 */
[----:B------:R-:W-:Y:S02]  /*6610*/  FFMA.FTZ R85, R169, R106, R107 ;  /* 0x0000006aa9557223 */ /* 0x000fe4000001006b */
[----:B------:R-:W-:Y:S02]  /*6620*/  ISETP.GE.U32.AND.EX P0, PT, R161, 0x1000000, PT, P0 ;  /* 0x01000000a100780c */ /* 0x000fe40003f06100 */
[----:B------:R-:W-:-:S02]  /*6630*/  FADD.FTZ R85, R170, -R85 ;  /* 0x80000055aa557221 */ /* 0x000fc40000010000 */
[----:B------:R-:W-:Y:S01]  /*6640*/  FSEL R110, R84, RZ, P0 ;  /* 0x000000ff546e7208 */ /* 0x000fe20000000000 */
[----:B------:R-:W-:Y:S01]  /*6650*/  FMUL.FTZ R84, R90, UR14 ;  /* 0x0000000e5a547c20 */ /* 0x000fe20008410000 */
[----:B------:R-:W-:Y:S01]  /*6660*/  LOP3.LUT P0, RZ, R117, 0xff0000, RZ, 0xc0, !PT ;  /* 0x00ff000075ff7812 */ /* 0x000fe2000780c0ff */
[----:B------:R-:W-:-:S03]  /*6670*/  FFMA.FTZ R86, R122, R85, R78 ;  /* 0x000000557a567223 */ /* 0x000fc6000001004e */
        /* <DEDUP_REMOVED lines=34> */
[-CC-:B------:R-:W-:Y:S01]  /*68a0*/  FFMA.FTZ R84, R164, R106.reuse, R107.reuse ;  /* 0x0000006aa4547223 */ /* 0x180fe2000001006b */
[----:B------:R-:W-:Y:S01]  /*68b0*/  LOP3.LUT P0, RZ, R116, 0xff00, RZ, 0xc0, !PT ;  /* 0x0000ff0074ff7812 */ /* 0x000fe2000780c0ff */
[----:B------:R-:W-:Y:S01]  /*68c0*/  FFMA.FTZ R107, R165, R106, R107 ;  /* 0x0000006aa56b7223 */ /* 0x000fe2000001006b */
[----:B------:R-:W-:Y:S01]  /*68d0*/  F2FP.BF16.F32.PACK_AB R93, R102, R93 ;  /* 0x0000005d665d723e */ /* 0x000fe200000010ff */
[----:B------:R-:W-:-:S02]  /*68e0*/  FADD.FTZ R84, R167, -R84 ;  /* 0x80000054a7547221 */ /* 0x000fc40000010000 */
[----:B------:R-:W-:Y:S02]  /*68f0*/  FADD.FTZ R107, R166, -R107 ;  /* 0x8000006ba66b7221 */ /* 0x000fe40000010000 */
[----:B------:R-:W-:-:S04]  /*6900*/  FFMA.FTZ R85, R122, R84, R77 ;  /* 0x000000547a557223 */ /* 0x000fc8000001004d */
[----:B------:R-:W-:-:S05]  /*6910*/  FMUL.FTZ R84, R85, UR14 ;  /* 0x0000000e55547c20 */ /* 0x000fca0008410000 */
[----:B------:R-:W-:Y:S02]  /*6920*/  FSEL R101, R84, RZ, P0 ;  /* 0x000000ff54657208 */ /* 0x000fe40000000000 */
[----:B------:R-:W-:-:S04]  /*6930*/  LOP3.LUT P0, RZ, R160, 0xff00, RZ, 0xc0, !PT ;  /* 0x0000ff00a0ff7812 */ /* 0x000fc8000780c0ff */
[----:B------:R-:W-:Y:S01]  /*6940*/  FSEL R103, R84, RZ, P0 ;  /* 0x000000ff54677208 */ /* 0x000fe20000000000 */
[----:B------:R-:W-:Y:S01]  /*6950*/  FFMA.FTZ R84, R122, R107, R76 ;  /* 0x0000006b7a547223 */ /* 0x000fe2000001004c */
        /* <DEDUP_REMOVED lines=8> */
.L_x_1238:
[-CC-:B0--3--:R-:W-:Y:S01]  /*69e0*/  FFMA.FTZ R93, R177, R106.reuse, R107.reuse ;  /* 0x0000006ab15d7223 */ /* 0x189fe2000001006b */
        /* <DEDUP_REMOVED lines=48> */
[----:B------:R-:W-:Y:S02]  /*6cf0*/  FSEL R93, R93, RZ, P0 ;  /* 0x000000ff5d5d7208 */ /* 0x000fe40000000000 */
[----:B------:R-:W-:-:S04]  /*6d00*/  LOP3.LUT P0, RZ, R116, 0xff000000, RZ, 0xc0, !PT ;  /* 0xff00000074ff7812 */ /* 0x000fc8000780c0ff */
[----:B------:R-:W-:Y:S02]  /*6d10*/  FSEL R100, R92, RZ, P0 ;  /* 0x000000ff5c647208 */ /* 0x000fe40000000000 */
[----:B------:R-:W-:Y:S02]  /*6d20*/  LOP3.LUT P0, RZ, R160, 0xff000000, RZ, 0xc0, !PT ;  /* 0xff000000a0ff7812 */ /* 0x000fe4000780c0ff */
[----:B------:R-:W-:Y:S02]  /*6d30*/  F2FP.BF16.F32.PACK_AB R97, R100, R97 ;  /* 0x000000616461723e */ /* 0x000fe400000010ff */
[----:B------:R-:W-:Y:S01]  /*6d40*/  FSEL R102, R92, RZ, P0 ;  /* 0x000000ff5c667208 */ /* 0x000fe20000000000 */
[-CC-:B------:R-:W-:Y:S01]  /*6d50*/  FFMA.FTZ R92, R164, R106.reuse, R107.reuse ;  /* 0x0000006aa45c7223 */ /* 0x180fe2000001006b */
[----:B------:R-:W-:Y:S01]  /*6d60*/  FFMA.FTZ R107, R165, R106, R107 ;  /* 0x0000006aa56b7223 */ /* 0x000fe2000001006b */
[----:B------:R-:W-:Y:S02]  /*6d70*/  LOP3.LUT P0, RZ, R116, 0xff00, RZ, 0xc0, !PT ;  /* 0x0000ff0074ff7812 */ /* 0x000fe4000780c0ff */
[----:B------:R-:W-:Y:S01]  /*6d80*/  FADD.FTZ R92, R167, -R92 ;  /* 0x8000005ca75c7221 */ /* 0x000fe20000010000 */
[----:B------:R-:W-:Y:S01]  /*6d90*/  FADD.FTZ R107, R166, -R107 ;  /* 0x8000006ba66b7221 */ /* 0x000fe20000010000 */
[----:B------:R-:W-:-:S02]  /*6da0*/  F2FP.BF16.F32.PACK_AB R93, R102, R93 ;  /* 0x0000005d665d723e */ /* 0x000fc400000010ff */
[C---:B------:R-:W-:Y:S01]  /*6db0*/  FFMA.FTZ R92, R122.reuse, R92, R77 ;  /* 0x0000005c7a5c7223 */ /* 0x040fe2000001004d */
[----:B------:R-:W-:-:S03]  /*6dc0*/  FFMA.FTZ R107, R122, R107, R76 ;  /* 0x0000006b7a6b7223 */ /* 0x000fc6000001004c */
[----:B------:R-:W-:Y:S01]  /*6dd0*/  FMUL.FTZ R92, R92, UR14 ;  /* 0x0000000e5c5c7c20 */ /* 0x000fe20008410000 */
[----:B------:R-:W-:-:S04]  /*6de0*/  FMUL.FTZ R107, R107, UR14 ;  /* 0x0000000e6b6b7c20 */ /* 0x000fc80008410000 */
        /* <DEDUP_REMOVED lines=10> */
.L_x_1237:
        /* <DEDUP_REMOVED lines=10> */
[C---:B-----5:R-:W-:Y:S02]  /*6f30*/  FMUL.FTZ R91, R122.reuse, R91 ;  /* 0x0000005b7a5b7220 */ /* 0x060fe40000410000 */
[----:B------:R-:W-:Y:S01]  /*6f40*/  FMUL.FTZ R90, R122, R85 ;  /* 0x000000557a5a7220 */ /* 0x000fe20000410000 */
[----:B------:R-:W-:Y:S01]  /*6f50*/  FFMA.FTZ R85, R173, R106, R107 ;  /* 0x0000006aad557223 */ /* 0x000fe2000001006b */
[----:B------:R-:W-:-:S03]  /*6f60*/  FMUL.FTZ R84, R91, UR14 ;  /* 0x0000000e5b547c20 */ /* 0x000fc60008410000 */
[----:B------:R-:W-:Y:S02]  /*6f70*/  FADD.FTZ R85, R172, -R85 ;  /* 0x80000055ac557221 */ /* 0x000fe40000010000 */
[----:B------:R-:W-:Y:S02]  /*6f80*/  FSEL R104, R84, RZ, P0 ;  /* 0x000000ff54687208 */ /* 0x000fe40000000000 */
[----:B------:R-:W-:Y:S01]  /*6f90*/  ISETP.GE.U32.AND P0, PT, R160, RZ, PT ;  /* 0x000000ffa000720c */ /* 0x000fe20003f06070 */
[----:B------:R-:W-:Y:S01]  /*6fa0*/  FMUL.FTZ R88, R122, R85 ;  /* 0x000000557a587220 */ /* 0x000fe20000410000 */
[----:B------:R-:W-:Y:S02]  /*6fb0*/  FFMA.FTZ R85, R169, R106, R107 ;  /* 0x0000006aa9557223 */ /* 0x000fe4000001006b */
[----:B------:R-:W-:Y:S02]  /*6fc0*/  ISETP.GE.U32.AND.EX P0, PT, R161, 0x1000000, PT, P0 ;  /* 0x01000000a100780c */ /* 0x000fe40003f06100 */
[----:B------:R-:W-:-:S02]  /*6fd0*/  FADD.FTZ R85, R170, -R85 ;  /* 0x80000055aa557221 */ /* 0x000fc40000010000 */
[----:B------:R-:W-:Y:S01]  /*6fe0*/  FSEL R110, R84, RZ, P0 ;  /* 0x000000ff546e7208 */ /* 0x000fe20000000000 */
[----:B------:R-:W-:Y:S01]  /*6ff0*/  FMUL.FTZ R84, R90, UR14 ;  /* 0x0000000e5a547c20 */ /* 0x000fe20008410000 */
[----:B------:R-:W-:Y:S01]  /*7000*/  LOP3.LUT P0, RZ, R117, 0xff0000, RZ, 0xc0, !PT ;  /* 0x00ff000075ff7812 */ /* 0x000fe2000780c0ff */
[----:B------:R-:W-:-:S03]  /*7010*/  FMUL.FTZ R86, R122, R85 ;  /* 0x000000557a567220 */ /* 0x000fc60000410000 */
        /* <DEDUP_REMOVED lines=54> */
.L_x_1240:
        /* <DEDUP_REMOVED lines=75> */
.L_x_1236:
        /* <DEDUP_REMOVED lines=8> */
[-CC-:B------:R-:W-:Y:S01]  /*78b0*/  FFMA.FTZ R85, R177, R106.reuse, R107.reuse ;  /* 0x0000006ab1557223 */ /* 0x180fe2000001006b */
[----:B------:R-:W-:Y:S01]  /*78c0*/  ISETP.GE.U32.AND P0, PT, R116, RZ, PT ;  /* 0x000000ff7400720c */ /* 0x000fe20003f06070 */
[----:B------:R-:W-:Y:S01]  /*78d0*/  FFMA.FTZ R88, R168, R106, R107 ;  /* 0x0000006aa8587223 */ /* 0x000fe2000001006b */
[----:B------:R-:W-:Y:S01]  /*78e0*/  FADD.FTZ R84, R179, -R84 ;  /* 0x80000054b3547221 */ /* 0x000fe20000010000 */
[----:B------:R-:W-:Y:S01]  /*78f0*/  FADD.FTZ R85, R176, -R85 ;  /* 0x80000055b0557221 */ /* 0x000fe20000010000 */
[----:B------:R-:W-:Y:S01]  /*7900*/  ISETP.GE.U32.AND.EX P0, PT, R117, 0x1000000, PT, P0 ;  /* 0x010000007500780c */ /* 0x000fe20003f06100 */
[----:B------:R-:W-:Y:S01]  /*7910*/  FADD.FTZ R88, R171, -R88 ;  /* 0x80000058ab587221 */ /* 0x000fe20000010000 */
[C---:B-----5:R-:W-:Y:S01]  /*7920*/  FFMA.FTZ R91, R122.reuse, R84, R83 ;  /* 0x000000547a5b7223 */ /* 0x060fe20000010053 */
[C---:B------:R-:W-:Y:S01]  /*7930*/  FFMA.FTZ R90, R122.reuse, R85, R82 ;  /* 0x000000557a5a7223 */ /* 0x040fe20000010052 */
[----:B------:R-:W-:Y:S01]  /*7940*/  FFMA.FTZ R85, R165, R106, R107 ;  /* 0x0000006aa5557223 */ /* 0x000fe2000001006b */
[----:B------:R-:W-:Y:S01]  /*7950*/  FFMA.FTZ R87, R122, R88, R79 ;  /* 0x000000587a577223 */ /* 0x000fe2000001004f */
[----:B------:R-:W-:Y:S01]  /*7960*/  FMUL.FTZ R84, R91, UR14 ;  /* 0x0000000e5b547c20 */ /* 0x000fe20008410000 */
[----:B------:R-:W-:Y:S01]  /*7970*/  FFMA.FTZ R102, R174, R106, R107 ;  /* 0x0000006aae667223 */ /* 0x000fe2000001006b */
[----:B------:R-:W-:-:S03]  /*7980*/  FADD.FTZ R85, R166, -R85 ;  /* 0x80000055a6557221 */ /* 0x000fc60000010000 */
[----:B------:R-:W-:Y:S01]  /*7990*/  FSEL R104, R84, RZ, P0 ;  /* 0x000000ff54687208 */ /* 0x000fe20000000000 */
[----:B------:R-:W-:Y:S01]  /*79a0*/  FMUL.FTZ R84, R90, UR14 ;  /* 0x0000000e5a547c20 */ /* 0x000fe20008410000 */
[----:B------:R-:W-:Y:S01]  /*79b0*/  LOP3.LUT P0, RZ, R117, 0xff0000, RZ, 0xc0, !PT ;  /* 0x00ff000075ff7812 */ /* 0x000fe2000780c0ff */
[----:B------:R-:W-:-:S03]  /*79c0*/  FADD.FTZ R102, R175, -R102 ;  /* 0x80000066af667221 */ /* 0x000fc60000010000 */
[----:B------:R-:W-:Y:S01]  /*79d0*/  FSEL R99, R84, RZ, P0 ;  /* 0x000000ff54637208 */ /* 0x000fe20000000000 */
[----:B------:R-:W-:Y:S01]  /*79e0*/  FFMA.FTZ R84, R122, R85, R76 ;  /* 0x000000557a547223 */ /* 0x000fe2000001004c */
[----:B------:R-:W-:Y:S01]  /*79f0*/  LOP3.LUT P0, RZ, R116, 0xff, RZ, 0xc0, !PT ;  /* 0x000000ff74ff7812 */ /* 0x000fe2000780c0ff */
[----:B------:R-:W-:Y:S01]  /*7a00*/  FFMA.FTZ R89, R122, R102, R81 ;  /* 0x000000667a597223 */ /* 0x000fe20000010051 */
        /* <DEDUP_REMOVED lines=12> */
[-CC-:B------:R-:W-:Y:S01]  /*7ad0*/  FFMA.FTZ R85, R173, R106.reuse, R107.reuse ;  /* 0x0000006aad557223 */ /* 0x180fe2000001006b */
[----:B------:R-:W-:Y:S01]  /*7ae0*/  LOP3.LUT P0, RZ, R117, 0xff, RZ, 0xc0, !PT ;  /* 0x000000ff75ff7812 */ /* 0x000fe2000780c0ff */
[----:B------:R-:W-:Y:S02]  /*7af0*/  FFMA.FTZ R106, R164, R106, R107 ;  /* 0x0000006aa46a7223 */ /* 0x000fe4000001006b */
[----:B------:R-:W-:Y:S02]  /*7b00*/  FADD.FTZ R85, R172, -R85 ;  /* 0x80000055ac557221 */ /* 0x000fe40000010000 */
[----:B------:R-:W-:Y:S02]  /*7b10*/  FADD.FTZ R106, R167, -R106 ;  /* 0x8000006aa76a7221 */ /* 0x000fe40000010000 */
        /* <DEDUP_REMOVED lines=14> */
.L_x_1242:
        /* <DEDUP_REMOVED lines=35> */
[----:B------:R-:W-:-:S02]  /*7e30*/  FSEL R97, R97, RZ, P0 ;  /* 0x000000ff61617208 */ /* 0x000fc40000000000 */
[----:B------:R-:W-:Y:S01]  /*7e40*/  FMUL.FTZ R96, R96, UR14 ;  /* 0x0000000e60607c20 */ /* 0x000fe20008410000 */
[----:B------:R-:W-:-:S04]  /*7e50*/  LOP3.LUT P0, RZ, R116, 0xff000000, RZ, 0xc0, !PT ;  /* 0xff00000074ff7812 */ /* 0x000fc8000780c0ff */
[----:B------:R-:W-:Y:S01]  /*7e60*/  FSEL R100, R96, RZ, P0 ;  /* 0x000000ff60647208 */ /* 0x000fe20000000000 */
[-CC-:B------:R-:W-:Y:S01]  /*7e70*/  FFMA.FTZ R96, R164, R106.reuse, R107.reuse ;  /* 0x0000006aa4607223 */ /* 0x180fe2000001006b */
[----:B------:R-:W-:Y:S01]  /*7e80*/  FFMA.FTZ R107, R165, R106, R107 ;  /* 0x0000006aa56b7223 */ /* 0x000fe2000001006b */
[----:B------:R-:W-:Y:S02]  /*7e90*/  LOP3.LUT P0, RZ, R116, 0xff00, RZ, 0xc0, !PT ;  /* 0x0000ff0074ff7812 */ /* 0x000fe4000780c0ff */
[----:B------:R-:W-:Y:S01]  /*7ea0*/  FADD.FTZ R96, R167, -R96 ;  /* 0x80000060a7607221 */ /* 0x000fe20000010000 */
[----:B------:R-:W-:Y:S01]  /*7eb0*/  FADD.FTZ R107, R166, -R107 ;  /* 0x8000006ba66b7221 */ /* 0x000fe20000010000 */
[----:B------:R-:W-:Y:S02]  /*7ec0*/  F2FP.BF16.F32.PACK_AB R97, R100, R97 ;  /* 0x000000616461723e */ /* 0x000fe400000010ff */
[C---:B------:R-:W-:Y:S01]  /*7ed0*/  FFMA.FTZ R96, R122.reuse, R96, R77 ;  /* 0x000000607a607223 */ /* 0x040fe2000001004d */
[----:B------:R-:W-:-:S03]  /*7ee0*/  FFMA.FTZ R107, R122, R107, R76 ;  /* 0x0000006b7a6b7223 */ /* 0x000fc6000001004c */
[----:B------:R-:W-:Y:S01]  /*7ef0*/  FMUL.FTZ R96, R96, UR14 ;  /* 0x0000000e60607c20 */ /* 0x000fe20008410000 */
[----:B------:R-:W-:-:S04]  /*7f00*/  FMUL.FTZ R107, R107, UR14 ;  /* 0x0000000e6b6b7c20 */ /* 0x000fc80008410000 */
[----:B------:R-:W-:Y:S02]  /*7f10*/  FSEL R101, R96, RZ, P0 ;  /* 0x000000ff60657208 */ /* 0x000fe40000000000 */
[----:B------:R-:W-:-:S04]  /*7f20*/  LOP3.LUT P0, RZ, R116, 0xff, RZ, 0xc0, !PT ;  /* 0x000000ff74ff7812 */ /* 0x000fc8000780c0ff */
[----:B------:R-:W-:-:S04]  /*7f30*/  FSEL R96, R107, RZ, P0 ;  /* 0x000000ff6b607208 */ /* 0x000fc80000000000 */
[----:B------:R-:W-:Y:S01]  /*7f40*/  F2FP.BF16.F32.PACK_AB R96, R101, R96 ;  /* 0x000000606560723e */ /* 0x000fe200000010ff */
[----:B------:R-:W-:Y:S06]  /*7f50*/  BRA `(.L_x_1239) ;  /* 0x0000000400bc7947 */ /* 0x000fec0003800000 */
.L_x_1241:
[----:B0--3--:R-:W0:Y:S02]  /*7f60*/  LDC.64 R96, c[0x0][0x478] ;  /* 0x00011e00ff607b82 */ /* 0x009e240000000a00 */
[----:B0-----:R-:W-:-:S04]  /*7f70*/  ISETP.NE.U32.AND P6, PT, R96, RZ, PT ;  /* 0x000000ff6000720c */ /* 0x001fc80003fc5070 */
[----:B------:R-:W-:-:S13]  /*7f80*/  ISETP.NE.AND.EX P6, PT, R97, RZ, PT, P6 ;  /* 0x000000ff6100720c */ /* 0x000fda0003fc5360 */
        /* <DEDUP_REMOVED lines=9> */
[C---:B-----5:R-:W-:Y:S01]  /*8020*/  FMUL.FTZ R91, R122.reuse, R91 ;  /* 0x0000005b7a5b7220 */ /* 0x060fe20000410000 */
[C---:B------:R-:W-:Y:S01]  /*8030*/  FMUL.FTZ R90, R122.reuse, R85 ;  /* 0x000000557a5a7220 */ /* 0x040fe20000410000 */
[-CC-:B------:R-:W-:Y:S01]  /*8040*/  FFMA.FTZ R85, R165, R106.reuse, R107.reuse ;  /* 0x0000006aa5557223 */ /* 0x180fe2000001006b */
[----:B------:R-:W-:Y:S01]  /*8050*/  FMUL.FTZ R87, R122, R87 ;  /* 0x000000577a577220 */ /* 0x000fe20000410000 */
        /* <DEDUP_REMOVED lines=8> */
[----:B------:R-:W-:Y:S01]  /*80e0*/  FMUL.FTZ R84, R122, R85 ;  /* 0x000000557a547220 */ /* 0x000fe20000410000 */
[----:B------:R-:W-:Y:S01]  /*80f0*/  LOP3.LUT P0, RZ, R116, 0xff, RZ, 0xc0, !PT ;  /* 0x000000ff74ff7812 */ /* 0x000fe2000780c0ff */
[----:B------:R-:W-:Y:S01]  /*8100*/  FMUL.FTZ R89, R122, R89 ;  /* 0x000000597a597220 */ /* 0x000fe20000410000 */
        /* <DEDUP_REMOVED lines=31> */
.L_x_1243:
        /* <DEDUP_REMOVED lines=53> */
.L_x_1239:
        /* <DEDUP_REMOVED lines=10> */
.L_x_1235:
[----:B------:R-:W-:Y:S05]  /*86f0*/  BSYNC.RECONVERGENT B0 ;  /* 0x0000000000007941 */ /* 0x000fea0003800200 */
.L_x_1234:
[----:B------:R-:W-:Y:S01]  /*8700*/  ISETP.NE.AND P0, PT, R108, RZ, PT ;  /* 0x000000ff6c00720c */ /* 0x000fe20003f05270 */
[----:B------:R-:W-:-:S12]  /*8710*/  UPLOP3.LUT UP1, UPT, UPT, UPT, UP1, 0x40, 0x4 ;  /* 0x000000000004789c */ /* 0x000fd80003f2e810 */
[----:B------:R-:W-:Y:S05]  /*8720*/  @!P0 BRA `(.L_x_1244) ;  /* 0xffffff7c00bc8947 */ /* 0x000fea000383ffff */
.L_x_1205:
        /* <DEDUP_REMOVED lines=31> */
.L_x_1245:
        /* <DEDUP_REMOVED lines=14> */
.L_x_3816:


//--------------------- .text._ZN10layer_norm22ln_bwd_finalize_kernelINS_22Kernel_traits_finalizeILj6144E13__nv_bfloat16S2_fS2_fjLb0ELj1024ELj4ENS_18Kernel_traits_baseILj6144ES2_S2_fS2_fjLj1024EEEEELb0ELb1EEEvNS_9BwdParamsE --------------------------
	.section	.text._ZN10layer_norm22ln_bwd_finalize_kernelINS_22Kernel_traits_finalizeILj6144E13__nv_bfloat16S2_fS2_fjLb0ELj1024ELj4ENS_18Kernel_traits_baseILj6144ES2_S2_fS2_fjLj1024EEEEELb0ELb1EEEvNS_9BwdParamsE,"ax",@progbits
	.align	128
        .global         _ZN10layer_norm22ln_bwd_finalize_kernelINS_22Kernel_traits_finalizeILj6144E13__nv_bfloat16S2_fS2_fjLb0ELj1024ELj4ENS_18Kernel_traits_baseILj6144ES2_S2_fS2_fjLj1024EEEEELb0ELb1EEEvNS_9BwdParamsE
        .type           _ZN10layer_norm22ln_bwd_finalize_kernelINS_22Kernel_traits_finalizeILj6144E13__nv_bfloat16S2_fS2_fjLb0ELj1024ELj4ENS_18Kernel_traits_baseILj6144ES2_S2_fS2_fjLj1024EEEEELb0ELb1EEEvNS_9BwdParamsE,@function
        .size           _ZN10layer_norm22ln_bwd_finalize_kernelINS_22Kernel_traits_finalizeILj6144E13__nv_bfloat16S2_fS2_fjLb0ELj1024ELj4ENS_18Kernel_traits_baseILj6144ES2_S2_fS2_fjLj1024EEEEELb0ELb1EEEvNS_9BwdParamsE,(.L_x_3817 - _ZN10layer_norm22ln_bwd_finalize_kernelINS_22Kernel_traits_finalizeILj6144E13__nv_bfloat16S2_fS2_fjLb0ELj1024ELj4ENS_18Kernel_traits_baseILj6144ES2_S2_fS2_fjLj1024EEEEELb0ELb1EEEvNS_9BwdParamsE)
        .other          _ZN10layer_norm22ln_bwd_finalize_kernelINS_22Kernel_traits_finalizeILj6144E13__nv_bfloat16S2_fS2_fjLb0ELj1024ELj4ENS_18Kernel_traits_baseILj6144ES2_S2_fS2_fjLj1024EEEEELb0ELb1EEEvNS_9BwdParamsE,@"STO_CUDA_ENTRY STV_DEFAULT"
_ZN10layer_norm22ln_bwd_finalize_kernelINS_22Kernel_traits_finalizeILj6144E13__nv_bfloat16S2_fS2_fjLb0ELj1024ELj4ENS_18Kernel_traits_baseILj6144ES2_S2_fS2_fjLj1024EEEEELb0ELb1EEEvNS_9BwdParamsE:
.text._ZN10layer_norm22ln_bwd_finalize_kernelINS_22Kernel_traits_finalizeILj6144E13__nv_bfloat16S2_fS2_fjLb0ELj1024ELj4ENS_18Kernel_traits_baseILj6144ES2_S2_fS2_fjLj1024EEEEELb0ELb1EEEvNS_9BwdParamsE:
        /* <DEDUP_REMOVED lines=77> */
.L_x_1250:
        /* <DEDUP_REMOVED lines=118> */
.L_x_1249:
[----:B------:R-:W-:Y:S05]  /*0c30*/  BSYNC.RECONVERGENT B1 ;  /* 0x0000000000017941 */ /* 0x000fea0003800200 */
.L_x_1248:
        /* <DEDUP_REMOVED lines=69> */
.L_x_1252:
[----:B------:R-:W-:Y:S05]  /*1090*/  BSYNC.RECONVERGENT B1 ;  /* 0x0000000000017941 */ /* 0x000fea0003800200 */
.L_x_1251:
        /* <DEDUP_REMOVED lines=38> */
.L_x_1254:
[----:B------:R-:W-:Y:S05]  /*1300*/  BSYNC.RECONVERGENT B1 ;  /* 0x0000000000017941 */ /* 0x000fea0003800200 */
.L_x_1253:
[----:B------:R-:W-:Y:S05]  /*1310*/  @!P1 BRA `(.L_x_1247) ;  /* 0x0000000000409947 */ /* 0x000fea0003800000 */
[----:B------:R-:W0:Y:S01]  /*1320*/  LDC R12, c[0x0][0x388] ;  /* 0x0000e200ff0c7b82 */ /* 0x000e220000000800 */
[----:B------:R-:W-:-:S07]  /*1330*/  IADD3 R0, PT, PT, -R0, RZ, RZ ;  /* 0x000000ff00007210 */ /* 0x000fce0007ffe1ff */
[----:B------:R-:W1:Y:S08]  /*1340*/  LDC.64 R8, c[0x0][0x440] ;  /* 0x00011000ff087b82 */ /* 0x000e700000000a00 */
[----:B------:R-:W2:Y:S01]  /*1350*/  LDC.64 R10, c[0x0][0x448] ;  /* 0x00011200ff0a7b82 */ /* 0x000ea20000000a00 */
[----:B0-----:R-:W-:-:S05]  /*1360*/  IMAD R2, R2, R12, R5 ;  /* 0x0000000c02027224 */ /* 0x001fca00078e0205 */
[----:B------:R-:W-:-:S07]  /*1370*/  IADD3 R13, PT, PT, R57, R2, RZ ;  /* 0x00000002390d7210 */ /* 0x000fce0007ffe0ff */
.L_x_1255:
        /* <DEDUP_REMOVED lines=10> */
.L_x_1247:
[----:B------:R-:W-:Y:S05]  /*1420*/  BSYNC.RECONVERGENT B0 ;  /* 0x0000000000007941 */ /* 0x000fea0003800200 */
.L_x_1246:
        /* <DEDUP_REMOVED lines=59> */
.L_x_1256:
        /* <DEDUP_REMOVED lines=10> */
.L_x_3817:


//--------------------- .text._ZN10layer_norm40ln_parallel_residual_bwd_finalize_kernelINS_22Kernel_traits_finalizeILj6144E13__nv_bfloat16S2_fS2_fjLb0ELj1024ELj4ENS_18Kernel_traits_baseILj6144ES2_S2_fS2_fjLj1024EEEEELb1EEEvNS_9BwdParamsE --------------------------
	.section	.text._ZN10layer_norm40ln_parallel_residual_bwd_finalize_kernelINS_22Kernel_traits_finalizeILj6144E13__nv_bfloat16S2_fS2_fjLb0ELj1024ELj4ENS_18Kernel_traits_baseILj6144ES2_S2_fS2_fjLj1024EEEEELb1EEEvNS_9BwdParamsE,"ax",@progbits
	.align	128
        .global         _ZN10layer_norm40ln_parallel_residual_bwd_finalize_kernelINS_22Kernel_traits_finalizeILj6144E13__nv_bfloat16S2_fS2_fjLb0ELj1024ELj4ENS_18Kernel_traits_baseILj6144ES2_S2_fS2_fjLj1024EEEEELb1EEEvNS_9BwdParamsE
        .type           _ZN10layer_norm40ln_parallel_residual_bwd_finalize_kernelINS_22Kernel_traits_finalizeILj6144E13__nv_bfloat16S2_fS2_fjLb0ELj1024ELj4ENS_18Kernel_traits_baseILj6144ES2_S2_fS2_fjLj1024EEEEELb1EEEvNS_9BwdParamsE,@function
        .size           _ZN10layer_norm40ln_parallel_residual_bwd_finalize_kernelINS_22Kernel_traits_finalizeILj6144E13__nv_bfloat16S2_fS2_fjLb0ELj1024ELj4ENS_18Kernel_traits_baseILj6144ES2_S2_fS2_fjLj1024EEEEELb1EEEvNS_9BwdParamsE,(.L_x_3818 - _ZN10layer_norm40ln_parallel_residual_bwd_finalize_kernelINS_22Kernel_traits_finalizeILj6144E13__nv_bfloat16S2_fS2_fjLb0ELj1024ELj4ENS_18Kernel_traits_baseILj6144ES2_S2_fS2_fjLj1024EEEEELb1EEEvNS_9BwdParamsE)
        .other          _ZN10layer_norm40ln_parallel_residual_bwd_finalize_kernelINS_22Kernel_traits_finalizeILj6144E13__nv_bfloat16S2_fS2_fjLb0ELj1024ELj4ENS_18Kernel_traits_baseILj6144ES2_S2_fS2_fjLj1024EEEEELb1EEEvNS_9BwdParamsE,@"STO_CUDA_ENTRY STV_DEFAULT"
_ZN10layer_norm40ln_parallel_residual_bwd_finalize_kernelINS_22Kernel_traits_finalizeILj6144E13__nv_bfloat16S2_fS2_fjLb0ELj1024ELj4ENS_18Kernel_traits_baseILj6144ES2_S2_fS2_fjLj1024EEEEELb1EEEvNS_9BwdParamsE:
.text._ZN10layer_norm40ln_parallel_residual_bwd_finalize_kernelINS_22Kernel_traits_finalizeILj6144E13__nv_bfloat16S2_fS2_fjLb0ELj1024ELj4ENS_18Kernel_traits_baseILj6144ES2_S2_fS2_fjLj1024EEEEELb1EEEvNS_9BwdParamsE:
        /* <DEDUP_REMOVED lines=57> */
.L_x_1261:
        /* <DEDUP_REMOVED lines=112> */
.L_x_1260:
[----:B------:R-:W-:Y:S05]  /*0a90*/  BSYNC.RECONVERGENT B1 ;  /* 0x0000000000017941 */ /* 0x000fea0003800200 */
.L_x_1259:
        /* <DEDUP_REMOVED lines=67> */
.L_x_1263:
[----:B------:R-:W-:Y:S05]  /*0ed0*/  BSYNC.RECONVERGENT B1 ;  /* 0x0000000000017941 */ /* 0x000fea0003800200 */
.L_x_1262:
        /* <DEDUP_REMOVED lines=37> */
.L_x_1265:
[----:B------:R-:W-:Y:S05]  /*1130*/  BSYNC.RECONVERGENT B1 ;  /* 0x0000000000017941 */ /* 0x000fea0003800200 */
.L_x_1264:
        /* <DEDUP_REMOVED lines=19> */
.L_x_1258:
[----:B------:R-:W-:Y:S05]  /*1270*/  BSYNC.RECONVERGENT B0 ;  /* 0x0000000000007941 */ /* 0x000fea0003800200 */
.L_x_1257:
        /* <DEDUP_REMOVED lines=93> */
.L_x_1266:
        /* <DEDUP_REMOVED lines=11> */
.L_x_3818:


//--------------------- .text._ZN10layer_norm31ln_parallel_residual_bwd_kernelINS_13Kernel_traitsI13__nv_bfloat16S2_fS2_fjLj6144ELj1ELj1ELj8ELj16ENS_18Kernel_traits_baseILj6144ES2_S2_fS2_fjLj256EEEEELb1ELb1ELb1EEEvNS_9BwdParamsE --------------------------
	.section	.text._ZN10layer_norm31ln_parallel_residual_bwd_kernelINS_13Kernel_traitsI13__nv_bfloat16S2_fS2_fjLj6144ELj1ELj1ELj8ELj16ENS_18Kernel_traits_baseILj6144ES2_S2_fS2_fjLj256EEEEELb1ELb1ELb1EEEvNS_9BwdParamsE,"ax",@progbits
	.align	128
        .global         _ZN10layer_norm31ln_parallel_residual_bwd_kernelINS_13Kernel_traitsI13__nv_bfloat16S2_fS2_fjLj6144ELj1ELj1ELj8ELj16ENS_18Kernel_traits_baseILj6144ES2_S2_fS2_fjLj256EEEEELb1ELb1ELb1EEEvNS_9BwdParamsE
        .type           _ZN10layer_norm31ln_parallel_residual_bwd_kernelINS_13Kernel_traitsI13__nv_bfloat16S2_fS2_fjLj6144ELj1ELj1ELj8ELj16ENS_18Kernel_traits_baseILj6144ES2_S2_fS2_fjLj256EEEEELb1ELb1ELb1EEEvNS_9BwdParamsE,@function
        .size           _ZN10layer_norm31ln_parallel_residual_bwd_kernelINS_13Kernel_traitsI13__nv_bfloat16S2_fS2_fjLj6144ELj1ELj1ELj8ELj16ENS_18Kernel_traits_baseILj6144ES2_S2_fS2_fjLj256EEEEELb1ELb1ELb1EEEvNS_9BwdParamsE,(.L_x_3819 - _ZN10layer_norm31ln_parallel_residual_bwd_kernelINS_13Kernel_traitsI13__nv_bfloat16S2_fS2_fjLj6144ELj1ELj1ELj8ELj16ENS_18Kernel_traits_baseILj6144ES2_S2_fS2_fjLj256EEEEELb1ELb1ELb1EEEvNS_9BwdParamsE)
        .other          _ZN10layer_norm31ln_parallel_residual_bwd_kernelINS_13Kernel_traitsI13__nv_bfloat16S2_fS2_fjLj6144ELj1ELj1ELj8ELj16ENS_18Kernel_traits_baseILj6144ES2_S2_fS2_fjLj256EEEEELb1ELb1ELb1EEEvNS_9BwdParamsE,@"STO_CUDA_ENTRY STV_DEFAULT"
_ZN10layer_norm31ln_parallel_residual_bwd_kernelINS_13Kernel_traitsI13__nv_bfloat16S2_fS2_fjLj6144ELj1ELj1ELj8ELj16ENS_18Kernel_traits_baseILj6144ES2_S2_fS2_fjLj256EEEEELb1ELb1ELb1EEEvNS_9BwdParamsE:
.text._ZN10layer_norm31ln_parallel_residual_bwd_kernelINS_13Kernel_traitsI13__nv_bfloat16S2_fS2_fjLj6144ELj1ELj1ELj8ELj16ENS_18Kernel_traits_baseILj6144ES2_S2_fS2_fjLj256EEEEELb1ELb1ELb1EEEvNS_9BwdParamsE:
        /* <DEDUP_REMOVED lines=63> */
[----:B------:R-:W1:Y:S03]  /*03f0*/  LDCU UR13, c[0x0][0x388] ;  /* 0x00007100ff0d77ac */ /* 0x000e660008000800 */
[----:B------:R-:W4:Y:S01]  /*0400*/  LDG.E.128 R4, desc[UR10][R2.64+0x2000] ;  /* 0x0020000a02047981 */ /* 0x000f22000c1e1d00 */
[----:B------:R-:W0:Y:S01]  /*0410*/  LDCU.U8 UR12, c[0x0][0x410] ;  /* 0x00008200ff0c77ac */ /* 0x000e220008000000 */
        /* <DEDUP_REMOVED lines=40> */
.L_x_1294:
[----:B0-----:R-:W0:Y:S01]  /*06a0*/  LDC.64 R52, c[0x0][0x3c0] ;  /* 0x0000f000ff347b82 */ /* 0x001e220000000a00 */
[----:B------:R-:W-:-:S05]  /*06b0*/  IMAD R0, R140, UR13, RZ ;  /* 0x0000000d8c007c24 */ /* 0x000fca000f8e02ff */
[----:B------:R-:W-:Y:S02]  /*06c0*/  SHF.R.S32.HI R41, RZ, 0x1f, R0 ;  /* 0x0000001fff297819 */ /* 0x000fe40000011400 */
[----:B------:R-:W1:Y:S02]  /*06d0*/  LDC.64 R162, c[0x0][0x3a8] ;  /* 0x0000ea00ffa27b82 */ /* 0x000e640000000a00 */
[----:B------:R-:W-:-:S04]  /*06e0*/  LEA.HI R41, R41, R0, RZ, 0x3 ;  /* 0x0000000029297211 */ /* 0x000fc800078f18ff */
[----:B------:R-:W-:Y:S02]  /*06f0*/  LEA.HI.SX32 R159, R41, R56, 0x1d ;  /* 0x00000038299f7211 */ /* 0x000fe400078feaff */
[----:B------:R-:W2:Y:S01]  /*0700*/  LDC.64 R70, c[0x0][0x428] ;  /* 0x00010a00ff467b82 */ /* 0x000ea20000000a00 */
[----:B0-----:R-:W-:-:S07]  /*0710*/  IMAD.WIDE R52, R140, 0x4, R52 ;  /* 0x000000048c347825 */ /* 0x001fce00078e0234 */
[----:B------:R-:W0:Y:S01]  /*0720*/  LDC.64 R160, c[0x0][0x3c8] ;  /* 0x0000f200ffa07b82 */ /* 0x000e220000000a00 */
[----:B------:R-:W3:Y:S01]  /*0730*/  LDG.E R0, desc[UR10][R52.64] ;  /* 0x0000000a34007981 */ /* 0x000ee2000c1e1900 */
[----:B-1----:R-:W-:-:S05]  /*0740*/  IMAD.WIDE.U32 R68, R159, 0x20, R162 ;  /* 0x000000209f447825 */ /* 0x002fca00078e00a2 */
[----:B------:R-:W4:Y:S01]  /*0750*/  LDG.E.128 R72, desc[UR10][R68.64] ;  /* 0x0000000a44487981 */ /* 0x000f22000c1e1d00 */
[C---:B------:R-:W-:Y:S01]  /*0760*/  IADD3 R157, PT, PT, R159.reuse, 0x100, RZ ;  /* 0x000001009f9d7810 */ /* 0x040fe20007ffe0ff */
[C---:B--2---:R-:W-:Y:S01]  /*0770*/  IMAD.WIDE.U32 R40, R159.reuse, 0x10, R70 ;  /* 0x000000109f287825 */ /* 0x044fe200078e0046 */
[----:B------:R-:W-:Y:S01]  /*0780*/  IADD3 R127, PT, PT, R159, 0x200, RZ ;  /* 0x000002009f7f7810 */ /* 0x000fe20007ffe0ff */
[----:B------:R-:W2:Y:S02]  /*0790*/  LDG.E.128 R44, desc[UR10][R68.64+0x10] ;  /* 0x0000100a442c7981 */ /* 0x000ea4000c1e1d00 */
[C---:B------:R-:W-:Y:S02]  /*07a0*/  IMAD.WIDE.U32 R78, R157.reuse, 0x20, R162 ;  /* 0x000000209d4e7825 */ /* 0x040fe400078e00a2 */
[----:B------:R-:W2:Y:S02]  /*07b0*/  LDG.E.128 R40, desc[UR10][R40.64] ;  /* 0x0000000a28287981 */ /* 0x000ea4000c1e1d00 */
[----:B------:R-:W-:-:S02]  /*07c0*/  IMAD.WIDE.U32 R54, R157, 0x10, R70 ;  /* 0x000000109d367825 */ /* 0x000fc400078e0046 */
[----:B------:R-:W2:Y:S02]  /*07d0*/  LDG.E.128 R48, desc[UR10][R78.64] ;  /* 0x0000000a4e307981 */ /* 0x000ea4000c1e1d00 */
[C---:B------:R-:W-:Y:S02]  /*07e0*/  IMAD.WIDE.U32 R162, R127.reuse, 0x20, R162 ;  /* 0x000000207fa27825 */ /* 0x040fe400078e00a2 */
[----:B------:R-:W2:Y:S02]  /*07f0*/  LDG.E.128 R52, desc[UR10][R54.64] ;  /* 0x0000000a36347981 */ /* 0x000ea4000c1e1d00 */
[----:B0-----:R-:W-:Y:S02]  /*0800*/  IMAD.WIDE R160, R140, 0x4, R160 ;  /* 0x000000048ca07825 */ /* 0x001fe400078e02a0 */
[----:B------:R-:W2:Y:S04]  /*0810*/  LDG.E.128 R60, desc[UR10][R162.64] ;  /* 0x0000000aa23c7981 */ /* 0x000ea8000c1e1d00 */
[----:B------:R0:W2:Y:S04]  /*0820*/  LDG.E R156, desc[UR10][R160.64] ;  /* 0x0000000aa09c7981 */ /* 0x0000a8000c1e1900 */
[----:B------:R1:W2:Y:S04]  /*0830*/  LDG.E.128 R56, desc[UR10][R78.64+0x10] ;  /* 0x0000100a4e387981 */ /* 0x0002a8000c1e1d00 */
[----:B------:R1:W2:Y:S01]  /*0840*/  LDG.E.128 R64, desc[UR10][R162.64+0x10] ;  /* 0x0000100aa2407981 */ /* 0x0002a2000c1e1d00 */
[----:B------:R-:W-:Y:S01]  /*0850*/  IMAD.WIDE.U32 R70, R127, 0x10, R70 ;  /* 0x000000107f467825 */ /* 0x000fe200078e0046 */
[----:B------:R-:W-:Y:S01]  /*0860*/  ISETP.NE.U32.AND P0, PT, RZ, UR16, PT ;  /* 0x00000010ff007c0c */ /* 0x000fe2000bf05070 */
[----:B0-----:R-:W0:Y:S04]  /*0870*/  LDC.64 R160, c[0x0][0x3b0] ;  /* 0x0000ec00ffa07b82 */ /* 0x001e280000000a00 */
[----:B------:R-:W2:Y:S01]  /*0880*/  LDG.E.128 R68, desc[UR10][R70.64] ;  /* 0x0000000a46447981 */ /* 0x000ea2000c1e1d00 */
[----:B------:R-:W-:-:S02]  /*0890*/  ISETP.NE.U32.AND P1, PT, RZ, UR14, PT ;  /* 0x0000000eff007c0c */ /* 0x000fc4000bf25070 */
[----:B------:R-:W-:Y:S02]  /*08a0*/  ISETP.NE.AND.EX P0, PT, RZ, UR17, PT, P0 ;  /* 0x00000011ff007c0c */ /* 0x000fe4000bf05300 */
[----:B------:R-:W-:-:S11]  /*08b0*/  ISETP.NE.AND.EX P1, PT, RZ, UR15, PT, P1 ;  /* 0x0000000fff007c0c */ /* 0x000fd6000bf25310 */
[----:B------:R-:W0:Y:S08]  /*08c0*/  @P0 LDC.64 R166, c[0x0][0x3b8] ;  /* 0x0000ee00ffa60b82 */ /* 0x000e300000000a00 */
[----:B-1----:R-:W1:Y:S01]  /*08d0*/  @P1 LDC.64 R78, c[0x0][0x438] ;  /* 0x00010e00ff4e1b82 */ /* 0x002e620000000a00 */
[----:B------:R-:W-:-:S07]  /*08e0*/  ISETP.NE.AND P3, PT, RZ, UR12, PT ;  /* 0x0000000cff007c0c */ /* 0x000fce000bf65270 */
[----:B------:R-:W1:Y:S01]  /*08f0*/  @P0 LDC.64 R170, c[0x0][0x3b8] ;  /* 0x0000ee00ffaa0b82 */ /* 0x000e620000000a00 */
[----:B0-----:R-:W-:-:S07]  /*0900*/  @P0 IMAD.WIDE.U32 R172, R127, 0x8, R166 ;  /* 0x000000087fac0825 */ /* 0x001fce00078e00a6 */
[----:B------:R-:W0:Y:S01]  /*0910*/  @P0 LDC.64 R168, c[0x0][0x3b8] ;  /* 0x0000ee00ffa80b82 */ /* 0x000e220000000a00 */
[----:B------:R-:W5:Y:S01]  /*0920*/  @P0 LDG.E.64 R76, desc[UR10][R172.64] ;  /* 0x0000000aac4c0981 */ /* 0x000f62000c1e1b00 */
[----:B-1----:R-:W-:-:S06]  /*0930*/  @P1 IMAD.WIDE.U32 R166, R127, 0x20, R78 ;  /* 0x000000207fa61825 */ /* 0x002fcc00078e004e */
[----:B------:R-:W1:Y:S01]  /*0940*/  @P1 LDC.64 R164, c[0x0][0x438] ;  /* 0x00010e00ffa41b82 */ /* 0x000e620000000a00 */
[----:B------:R-:W-:Y:S01]  /*0950*/  IMAD.WIDE.U32 R78, R159, 0x8, R160 ;  /* 0x000000089f4e7825 */ /* 0x000fe200078e00a0 */
[----:B------:R-:W5:Y:S06]  /*0960*/  @P1 LDG.E.128 R20, desc[UR10][R166.64] ;  /* 0x0000000aa6141981 */ /* 0x000f6c000c1e1d00 */
[----:B------:R-:W1:Y:S01]  /*0970*/  @P1 LDC.64 R162, c[0x0][0x438] ;  /* 0x00010e00ffa21b82 */ /* 0x000e620000000a00 */
[----:B------:R-:W5:Y:S01]  /*0980*/  LDG.E.64 R78, desc[UR10][R78.64] ;  /* 0x0000000a4e4e7981 */ /* 0x000f62000c1e1b00 */
[----:B------:R-:W-:-:S03]  /*0990*/  @P0 IMAD.WIDE.U32 R170, R157, 0x8, R170 ;  /* 0x000000089daa0825 */ /* 0x000fc600078e00aa */
[----:B------:R-:W5:Y:S01]  /*09a0*/  @P1 LDG.E.128 R24, desc[UR10][R166.64+0x10] ;  /* 0x0000100aa6181981 */ /* 0x000f62000c1e1d00 */
[----:B0-----:R-:W-:-:S03]  /*09b0*/  @P0 IMAD.WIDE.U32 R168, R159, 0x8, R168 ;  /* 0x000000089fa80825 */ /* 0x001fc600078e00a8 */
[----:B------:R2:W5:Y:S04]  /*09c0*/  @P0 LDG.E.64 R2, desc[UR10][R170.64] ;  /* 0x0000000aaa020981 */ /* 0x000568000c1e1b00 */
[----:B------:R-:W5:Y:S01]  /*09d0*/  @P0 LDG.E.64 R146, desc[UR10][R168.64] ;  /* 0x0000000aa8920981 */ /* 0x000f62000c1e1b00 */
[----:B-1----:R-:W-:-:S05]  /*09e0*/  @P1 IMAD.WIDE.U32 R164, R159, 0x20, R164 ;  /* 0x000000209fa41825 */ /* 0x002fca00078e00a4 */
[----:B------:R-:W5:Y:S01]  /*09f0*/  @P1 LDG.E.128 R4, desc[UR10][R164.64] ;  /* 0x0000000aa4041981 */ /* 0x000f62000c1e1d00 */
[----:B------:R-:W-:-:S03]  /*0a00*/  @P1 IMAD.WIDE.U32 R162, R157, 0x20, R162 ;  /* 0x000000209da21825 */ /* 0x000fc600078e00a2 */
[----:B------:R0:W5:Y:S04]  /*0a10*/  @P1 LDG.E.128 R8, desc[UR10][R164.64+0x10] ;  /* 0x0000100aa4081981 */ /* 0x000168000c1e1d00 */
[----:B------:R-:W5:Y:S04]  /*0a20*/  @P1 LDG.E.128 R12, desc[UR10][R162.64] ;  /* 0x0000000aa20c1981 */ /* 0x000f68000c1e1d00 */
[----:B------:R1:W5:Y:S01]  /*0a30*/  @P1 LDG.E.128 R16, desc[UR10][R162.64+0x10] ;  /* 0x0000100aa2101981 */ /* 0x000362000c1e1d00 */
[----:B---3--:R-:W-:-:S05]  /*0a40*/  FSEL R0, R0, RZ, !P3 ;  /* 0x000000ff00007208 */ /* 0x008fca0005800000 */
[C---:B----4-:R-:W-:Y:S01]  /*0a50*/  FADD.FTZ R177, -R0.reuse, R72 ;  /* 0x0000004800b17221 */ /* 0x050fe20000010100 */
[C---:B------:R-:W-:Y:S01]  /*0a60*/  FADD.FTZ R179, -R0.reuse, R73 ;  /* 0x0000004900b37221 */ /* 0x040fe20000010100 */
[C---:B------:R-:W-:Y:S01]  /*0a70*/  FADD.FTZ R181, -R0.reuse, R74 ;  /* 0x0000004a00b57221 */ /* 0x040fe20000010100 */
[----:B------:R-:W-:Y:S01]  /*0a80*/  FADD.FTZ R183, -R0, R75 ;  /* 0x0000004b00b77221 */ /* 0x000fe20000010100 */
[----:B------:R-:W-:-:S04]  /*0a90*/  IMAD.WIDE.U32 R74, R157, 0x8, R160 ;  /* 0x000000089d4a7825 */ /* 0x000fc800078e00a0 */
[----:B------:R-:W-:Y:S02]  /*0aa0*/  IMAD.WIDE.U32 R72, R127, 0x8, R160 ;  /* 0x000000087f487825 */ /* 0x000fe400078e00a0 */
[----:B------:R-:W5:Y:S04]  /*0ab0*/  LDG.E.64 R74, desc[UR10][R74.64] ;  /* 0x0000000a4a4a7981 */ /* 0x000f68000c1e1b00 */
[----:B------:R-:W5:Y:S01]  /*0ac0*/  LDG.E.64 R72, desc[UR10][R72.64] ;  /* 0x0000000a48487981 */ /* 0x000f62000c1e1b00 */
[C---:B--2---:R-:W-:Y:S02]  /*0ad0*/  PRMT R170, R40.reuse, 0x7632, R170 ;  /* 0x0000763228aa7816 */ /* 0x044fe400000000aa */
[----:B------:R-:W-:Y:S01]  /*0ae0*/  SHF.L.U32 R158, R40, 0x10, RZ ;  /* 0x00000010289e7819 */ /* 0x000fe200000006ff */
[C---:B------:R-:W-:Y:S01]  /*0af0*/  FADD.FTZ R193, -R0.reuse, R48 ;  /* 0x0000003000c17221 */ /* 0x040fe20000010100 */
[C---:B0-----:R-:W-:Y:S01]  /*0b00*/  PRMT R164, R41.reuse, 0x7632, R164 ;  /* 0x0000763229a47816 */ /* 0x041fe200000000a4 */
[C---:B------:R-:W-:Y:S01]  /*0b10*/  FADD.FTZ R185, -R0.reuse, R44 ;  /* 0x0000002c00b97221 */ /* 0x040fe20000010100 */
[----:B------:R-:W-:Y:S01]  /*0b20*/  SHF.L.U32 R161, R41, 0x10, RZ ;  /* 0x0000001029a17819 */ /* 0x000fe200000006ff */
[C---:B------:R-:W-:Y:S01]  /*0b30*/  FADD.FTZ R205, -R0.reuse, R61 ;  /* 0x0000003d00cd7221 */ /* 0x040fe20000010100 */
[C---:B------:R-:W-:Y:S01]  /*0b40*/  PRMT R182, R43.reuse, 0x7632, R182 ;  /* 0x000076322bb67816 */ /* 0x040fe200000000b6 */
[----:B------:R-:W-:Y:S01]  /*0b50*/  FADD.FTZ R45, -R0, R45 ;  /* 0x0000002d002d7221 */ /* 0x000fe20000010100 */
[----:B------:R-:W-:Y:S01]  /*0b60*/  SHF.L.U32 R165, R43, 0x10, RZ ;  /* 0x000000102ba57819 */ /* 0x000fe200000006ff */
[----:B------:R-:W-:Y:S01]  /*0b70*/  FMUL.FTZ R166, R156, R181 ;  /* 0x000000b59ca67220 */ /* 0x000fe20000410000 */
[C---:B------:R-:W-:Y:S01]  /*0b80*/  PRMT R192, R53.reuse, 0x7632, R192 ;  /* 0x0000763235c07816 */ /* 0x040fe200000000c0 */
[C---:B------:R-:W-:Y:S01]  /*0b90*/  FADD.FTZ R189, -R0.reuse, R46 ;  /* 0x0000002e00bd7221 */ /* 0x040fe20000010100 */
[----:B------:R-:W-:Y:S01]  /*0ba0*/  SHF.L.U32 R169, R53, 0x10, RZ ;  /* 0x0000001035a97819 */ /* 0x000fe200000006ff */
[C---:B------:R-:W-:Y:S01]  /*0bb0*/  FADD.FTZ R47, -R0.reuse, R47 ;  /* 0x0000002f002f7221 */ /* 0x040fe20000010100 */
[C---:B------:R-:W-:Y:S01]  /*0bc0*/  PRMT R198, R55.reuse, 0x7632, R198 ;  /* 0x0000763237c67816 */ /* 0x040fe200000000c6 */
[C---:B------:R-:W-:Y:S01]  /*0bd0*/  FADD.FTZ R199, -R0.reuse, R49 ;  /* 0x0000003100c77221 */ /* 0x040fe20000010100 */
[----:B------:R-:W-:Y:S01]  /*0be0*/  SHF.L.U32 R173, R55, 0x10, RZ ;  /* 0x0000001037ad7819 */ /* 0x000fe200000006ff */
        /* <DEDUP_REMOVED lines=15> */
[C---:B------:R-:W-:Y:S01]  /*0ce0*/  FMUL.FTZ R0, R156.reuse, R177 ;  /* 0x000000b19c007220 */ /* 0x040fe20000410000 */
[C---:B------:R-:W-:Y:S01]  /*0cf0*/  FMUL.FTZ R180, R156.reuse, R45 ;  /* 0x0000002d9cb47220 */ /* 0x040fe20000410000 */
[----:B------:R-:W-:Y:S01]  /*0d00*/  FMUL.FTZ R187, R139, R48 ;  /* 0x000000308bbb7220 */ /* 0x000fe20000410000 */
[----:B------:R-:W-:Y:S01]  /*0d10*/  FADD.FTZ R46, RZ, R181 ;  /* 0x000000b5ff2e7221 */ /* 0x000fe20000010000 */
[----:B-1----:R-:W-:Y:S01]  /*0d20*/  FMUL.FTZ R162, R156, R179 ;  /* 0x000000b39ca27220 */ /* 0x002fe20000410000 */
[----:B------:R-:W-:Y:S01]  /*0d30*/  FFMA.FTZ R45, R0, R181, RZ ;  /* 0x000000b5002d7223 */ /* 0x000fe200000100ff */
[----:B------:R-:W-:Y:S01]  /*0d40*/  SHF.L.U32 R49, R164, 0x10, RZ ;  /* 0x00000010a4317819 */ /* 0x000fe200000006ff */
[----:B------:R-:W-:Y:S01]  /*0d50*/  FMUL.FTZ R179, R154, R161 ;  /* 0x000000a19ab37220 */ /* 0x000fe20000410000 */
[----:B------:R-:W-:Y:S01]  /*0d60*/  FADD.FTZ R46, R187, R46 ;  /* 0x0000002ebb2e7221 */ /* 0x000fe20000010000 */
        /* <DEDUP_REMOVED lines=8> */
[----:B------:R-:W-:Y:S01]  /*0df0*/  FMUL.FTZ R184, R156, R47 ;  /* 0x0000002f9cb87220 */ /* 0x000fe20000410000 */
[----:B------:R-:W-:Y:S01]  /*0e00*/  SHF.L.U32 R167, R52, 0x10, RZ ;  /* 0x0000001034a77819 */ /* 0x000fe200000006ff */
[----:B------:R-:W-:Y:S01]  /*0e10*/  FADD.FTZ R47, R191, R46 ;  /* 0x0000002ebf2f7221 */ /* 0x000fe20000010000 */
[----:B------:R-:W-:Y:S01]  /*0e20*/  SHF.L.U32 R52, R172, 0x10, RZ ;  /* 0x00000010ac347819 */ /* 0x000fe200000006ff */
[----:B------:R-:W-:Y:S01]  /*0e30*/  FMUL.FTZ R172, R153, R163 ;  /* 0x000000a399ac7220 */ /* 0x000fe20000410000 */
[----:B------:R-:W-:Y:S01]  /*0e40*/  FMUL.FTZ R183, R156, R185 ;  /* 0x000000b99cb77220 */ /* 0x000fe20000410000 */
[----:B------:R-:W-:-:S02]  /*0e50*/  FFMA.FTZ R46, R168, R191, R45 ;  /* 0x000000bfa82e7223 */ /* 0x000fc4000001002d */
        /* <DEDUP_REMOVED lines=9> */
[----:B------:R-:W-:Y:S02]  /*0ef0*/  FADD.FTZ R50, R170, R47 ;  /* 0x0000002faa327221 */ /* 0x000fe40000010000 */
[----:B------:R-:W-:Y:S01]  /*0f00*/  FFMA.FTZ R45, R189, R170, R46 ;  /* 0x000000aabd2d7223 */ /* 0x000fe2000001002e */
[----:B------:R-:W-:Y:S01]  /*0f10*/  SHF.L.U32 R190, R190, 0x10, RZ ;  /* 0x00000010bebe7819 */ /* 0x000fe200000006ff */
[----:B------:R-:W-:Y:S01]  /*0f20*/  FMUL.FTZ R174, R151, R167 ;  /* 0x000000a797ae7220 */ /* 0x000fe20000410000 */
[----:B------:R-:W-:Y:S01]  /*0f30*/  PRMT R44, R69, 0x7632, R44 ;  /* 0x00007632452c7816 */ /* 0x000fe2000000002c */
        /* <DEDUP_REMOVED lines=26> */
[C---:B------:R-:W-:Y:S01]  /*10e0*/  FMUL.FTZ R188, R156.reuse, R57 ;  /* 0x000000399cbc7220 */ /* 0x040fe20000410000 */
[----:B------:R-:W-:Y:S01]  /*10f0*/  FMUL.FTZ R57, R156, R203 ;  /* 0x000000cb9c397220 */ /* 0x000fe20000410000 */
        /* <DEDUP_REMOVED lines=85> */
.L_x_1269:
[----:B------:R-:W-:Y:S05]  /*1650*/  BSYNC.RECONVERGENT B0 ;  /* 0x0000000000007941 */ /* 0x000fea0003800200 */
.L_x_1268:
[----:B------:R-:W1:Y:S08]  /*1660*/  S2UR UR5, SR_CgaCtaId ;  /* 0x00000000000579c3 */ /* 0x000e700000008800 */
[----:B------:R-:W-:Y:S01]  /*1670*/  BAR.SYNC.DEFER_BLOCKING 0x0 ;  /* 0x0000000000007b1d */ /* 0x000fe20000010000 */
[----:B------:R-:W-:Y:S01]  /*1680*/  FFMA.FTZ R125, R162, R48, R125 ;  /* 0x00000030a27d7223 */ /* 0x000fe2000001007d */
[----:B------:R-:W-:Y:S01]  /*1690*/  FADD.FTZ R124, R48, R124 ;  /* 0x0000007c307c7221 */ /* 0x000fe20000010000 */
[----:B------:R-:W-:Y:S01]  /*16a0*/  FFMA.FTZ R121, R168, R49, R121 ;  /* 0x00000031a8797223 */ /* 0x000fe20000010079 */
[----:B------:R-:W-:Y:S01]  /*16b0*/  FADD.FTZ R120, R49, R120 ;  /* 0x0000007831787221 */ /* 0x000fe20000010000 */
[----:B------:R-:W-:Y:S01]  /*16c0*/  FADD.FTZ R101, R52, R101 ;  /* 0x0000006534657221 */ /* 0x000fe20000010000 */
[----:B------:R-:W-:-:S02]  /*16d0*/  UMOV UR4, 0x400 ;  /* 0x0000040000047882 */ /* 0x000fc40000000000 */
[----:B------:R-:W2:Y:S01]  /*16e0*/  LDC.64 R44, c[0x0][0x380] ;  /* 0x0000e000ff2c7b82 */ /* 0x000ea20000000a00 */
        /* <DEDUP_REMOVED lines=24> */
[----:B--2---:R-:W-:Y:S01]  /*1870*/  IADD3 R140, PT, PT, R140, R44, RZ ;  /* 0x0000002c8c8c7210 */ /* 0x004fe20007ffe0ff */
[----:B------:R-:W-:Y:S01]  /*1880*/  @!UP1 UIADD3 UR7, UPT, UPT, UR4, 0x6010, URZ ;  /* 0x0000601004079890 */ /* 0x000fe2000fffe0ff */
[----:B------:R-:W-:Y:S01]  /*1890*/  FADD.FTZ R107, R192, R107 ;  /* 0x0000006bc06b7221 */ /* 0x000fe20000010000 */
[----:B------:R-:W-:Y:S01]  /*18a0*/  FADD.FTZ R108, R171, R108 ;  /* 0x0000006cab6c7221 */ /* 0x000fe20000010000 */
[----:B------:R-:W-:Y:S01]  /*18b0*/  ISETP.GE.AND P4, PT, R140, R45, PT ;  /* 0x0000002d8c00720c */ /* 0x000fe20003f86270 */
        /* <DEDUP_REMOVED lines=88> */
[C---:B------:R-:W-:Y:S01]  /*1e40*/  ISETP.GE.U32.AND.EX P2, PT, R79.reuse, 0x1000000, PT, P2 ;  /* 0x010000004f00780c */ /* 0x040fe20003f46120 */
[C---:B------:R-:W-:Y:S01]  /*1e50*/  FMUL.FTZ R191, R156.reuse, R191 ;  /* 0x000000bf9cbf7220 */ /* 0x040fe20000410000 */
        /* <DEDUP_REMOVED lines=23> */
.L_x_1272:
[-CC-:B------:R-:W-:Y:S01]  /*1fd0*/  FFMA.FTZ R189, R189, R53.reuse, R52.reuse ;  /* 0x00000035bdbd7223 */ /* 0x180fe20000010034 */
[-CC-:B------:R-:W-:Y:S01]  /*1fe0*/  FFMA.FTZ R184, R184, R53.reuse, R52.reuse ;  /* 0x00000035b8b87223 */ /* 0x180fe20000010034 */
[-CC-:B------:R-:W-:Y:S01]  /*1ff0*/  FFMA.FTZ R0, R0, R53.reuse, R52.reuse ;  /* 0x0000003500007223 */ /* 0x180fe20000010034 */
[----:B------:R-:W-:Y:S01]  /*2000*/  FFMA.FTZ R166, R166, R53, R52 ;  /* 0x00000035a6a67223 */ /* 0x000fe20000010034 */
[----:B------:R-:W-:Y:S01]  /*2010*/  FADD.FTZ R189, R170, -R189 ;  /* 0x800000bdaabd7221 */ /* 0x000fe20000010000 */
[----:B------:R-:W-:Y:S01]  /*2020*/  FADD.FTZ R35, R195, -R184 ;  /* 0x800000b8c3237221 */ /* 0x000fe20000010000 */
[----:B------:R-:W-:Y:S01]  /*2030*/  FADD.FTZ R181, R181, -R0 ;  /* 0x80000000b5b57221 */ /* 0x000fe20000010000 */
[----:B-----5:R-:W-:Y:S01]  /*2040*/  LOP3.LUT P5, RZ, R79, 0xff0000, RZ, 0xc0, !PT ;  /* 0x00ff00004fff7812 */ /* 0x020fe200078ac0ff */
[C---:B------:R-:W-:Y:S01]  /*2050*/  FMUL.FTZ R34, R156.reuse, R189 ;  /* 0x000000bd9c227220 */ /* 0x040fe20000410000 */
[----:B------:R-:W-:Y:S01]  /*2060*/  FMUL.FTZ R35, R156, R35 ;  /* 0x000000239c237220 */ /* 0x000fe20000410000 */
[----:B------:R-:W-:Y:S01]  /*2070*/  FADD.FTZ R179, R179, -R166 ;  /* 0x800000a6b3b37221 */ /* 0x000fe20000010000 */
[-CC-:B------:R-:W-:Y:S01]  /*2080*/  FFMA.FTZ R180, R180, R53.reuse, R52.reuse ;  /* 0x00000035b4b47223 */ /* 0x180fe20000010034 */
[----:B------:R-:W-:Y:S01]  /*2090*/  FMUL.FTZ R30, R34, UR6 ;  /* 0x00000006221e7c20 */ /* 0x000fe20008410000 */
[----:B------:R-:W-:Y:S01]  /*20a0*/  ISETP.GE.U32.AND P2, PT, R78, RZ, PT ;  /* 0x000000ff4e00720c */ /* 0x000fe20003f46070 */
[-CC-:B------:R-:W-:Y:S01]  /*20b0*/  FFMA.FTZ R162, R162, R53.reuse, R52.reuse ;  /* 0x00000035a2a27223 */ /* 0x180fe20000010034 */
[-CC-:B------:R-:W-:Y:S01]  /*20c0*/  FFMA.FTZ R168, R168, R53.reuse, R52.reuse ;  /* 0x00000035a8a87223 */ /* 0x180fe20000010034 */
[----:B------:R-:W-:Y:S01]  /*20d0*/  FFMA.FTZ R183, R183, R53, R52 ;  /* 0x00000035b7b77223 */ /* 0x000fe20000010034 */
[----:B------:R-:W-:Y:S01]  /*20e0*/  FMUL.FTZ R28, R156, R181 ;  /* 0x000000b59c1c7220 */ /* 0x000fe20000410000 */
[----:B------:R-:W-:Y:S01]  /*20f0*/  FMUL.FTZ R32, R35, UR6 ;  /* 0x0000000623207c20 */ /* 0x000fe20008410000 */
[----:B------:R-:W-:Y:S01]  /*2100*/  FSEL R48, R30, RZ, P5 ;  /* 0x000000ff1e307208 */ /* 0x000fe20002800000 */
[----:B------:R-:W-:Y:S01]  /*2110*/  FADD.FTZ R33, R197, -R180 ;  /* 0x800000b4c5217221 */ /* 0x000fe20000010000 */
[----:B------:R-:W-:Y:S01]  /*2120*/  ISETP.GE.U32.AND.EX P2, PT, R79, 0x1000000, PT, P2 ;  /* 0x010000004f00780c */ /* 0x000fe20003f46120 */
[----:B------:R-:W-:Y:S01]  /*2130*/  FMUL.FTZ R30, R156, R179 ;  /* 0x000000b39c1e7220 */ /* 0x000fe20000410000 */
[----:B------:R-:W-:Y:S01]  /*2140*/  FADD.FTZ R29, R187, -R162 ;  /* 0x800000a2bb1d7221 */ /* 0x000fe20000010000 */
[----:B------:R-:W-:Y:S01]  /*2150*/  FADD.FTZ R31, R191, -R168 ;  /* 0x800000a8bf1f7221 */ /* 0x000fe20000010000 */
[----:B------:R-:W-:Y:S01]  /*2160*/  FADD.FTZ R183, R172, -R183 ;  /* 0x800000b7acb77221 */ /* 0x000fe20000010000 */
[----:B------:R-:W-:Y:S01]  /*2170*/  FMUL.FTZ R0, R28, UR6 ;  /* 0x000000061c007c20 */ /* 0x000fe20008410000 */
[----:B------:R-:W-:Y:S01]  /*2180*/  LOP3.LUT P3, RZ, R78, 0xff, RZ, 0xc0, !PT ;  /* 0x000000ff4eff7812 */ /* 0x000fe2000786c0ff */
[----:B------:R-:W-:Y:S01]  /*2190*/  FMUL.FTZ R33, R156, R33 ;  /* 0x000000219c217220 */ /* 0x000fe20000410000 */
[----:B------:R-:W-:Y:S01]  /*21a0*/  FSEL R49, R32, RZ, P2 ;  /* 0x000000ff20317208 */ /* 0x000fe20001000000 */
[----:B------:R-:W-:Y:S01]  /*21b0*/  FMUL.FTZ R41, R30, UR6 ;  /* 0x000000061e297c20 */ /* 0x000fe20008410000 */
[----:B------:R-:W-:Y:S01]  /*21c0*/  LOP3.LUT P6, RZ, R78, 0xff0000, RZ, 0xc0, !PT ;  /* 0x00ff00004eff7812 */ /* 0x000fe200078cc0ff */
[C---:B------:R-:W-:Y:S01]  /*21d0*/  FMUL.FTZ R29, R156.reuse, R29 ;  /* 0x0000001d9c1d7220 */ /* 0x040fe20000410000 */
[C---:B------:R-:W-:Y:S01]  /*21e0*/  FMUL.FTZ R31, R156.reuse, R31 ;  /* 0x0000001f9c1f7220 */ /* 0x040fe20000410000 */
[----:B------:R-:W-:Y:S01]  /*21f0*/  FMUL.FTZ R32, R156, R183 ;  /* 0x000000b79c207220 */ /* 0x000fe20000410000 */
[----:B------:R-:W-:Y:S01]  /*2200*/  FSEL R0, R0, RZ, P3 ;  /* 0x000000ff00007208 */ /* 0x000fe20001800000 */
[----:B------:R-:W-:Y:S01]  /*2210*/  FMUL.FTZ R44, R33, UR6 ;  /* 0x00000006212c7c20 */ /* 0x000fe20008410000 */
[----:B------:R-:W-:Y:S01]  /*2220*/  LOP3.LUT P3, RZ, R79, 0xff00, RZ, 0xc0, !PT ;  /* 0x0000ff004fff7812 */ /* 0x000fe2000786c0ff */
[----:B------:R-:W-:Y:S01]  /*2230*/  FMUL.FTZ R40, R29, UR6 ;  /* 0x000000061d287c20 */ /* 0x000fe20008410000 */
[----:B------:R-:W-:Y:S01]  /*2240*/  FMUL.FTZ R43, R32, UR6 ;  /* 0x00000006202b7c20 */ /* 0x000fe20008410000 */
[----:B------:R-:W-:Y:S01]  /*2250*/  FMUL.FTZ R42, R31, UR6 ;  /* 0x000000061f2a7c20 */ /* 0x000fe20008410000 */
[----:B------:R-:W-:-:S02]  /*2260*/  FSEL R41, R41, RZ, P6 ;  /* 0x000000ff29297208 */ /* 0x000fc40003000000 */
[C---:B------:R-:W-:Y:S02]  /*2270*/  LOP3.LUT P2, RZ, R78.reuse, 0xff000000, RZ, 0xc0, !PT ;  /* 0xff0000004eff7812 */ /* 0x040fe4000784c0ff */
[----:B------:R-:W-:Y:S02]  /*2280*/  LOP3.LUT P5, RZ, R79, 0xff, RZ, 0xc0, !PT ;  /* 0x000000ff4fff7812 */ /* 0x000fe400078ac0ff */
        /* <DEDUP_REMOVED lines=10> */
.L_x_1271:
        /* <DEDUP_REMOVED lines=13> */
[----:B------:R-:W-:Y:S01]  /*2400*/  FADD.FTZ R181, R181, -R0 ;  /* 0x80000000b5b57221 */ /* 0x000fe20000010000 */
[C---:B-----5:R-:W-:Y:S01]  /*2410*/  FFMA.FTZ R40, R156.reuse, R189, R10 ;  /* 0x000000bd9c287223 */ /* 0x060fe2000001000a */
[C---:B------:R-:W-:Y:S01]  /*2420*/  FFMA.FTZ R41, R156.reuse, R41, R11 ;  /* 0x000000299c297223 */ /* 0x040fe2000001000b */
[----:B------:R-:W-:Y:S01]  /*2430*/  FFMA.FTZ R0, R156, R183, R8 ;  /* 0x000000b79c007223 */ /* 0x000fe20000010008 */
[----:B------:R-:W-:Y:S01]  /*2440*/  FADD.FTZ R180, R197, -R180 ;  /* 0x800000b4c5b47221 */ /* 0x000fe20000010000 */
[----:B------:R-:W-:Y:S01]  /*2450*/  ISETP.GE.U32.AND P2, PT, R78, RZ, PT ;  /* 0x000000ff4e00720c */ /* 0x000fe20003f46070 */
[-CC-:B------:R-:W-:Y:S01]  /*2460*/  FFMA.FTZ R162, R162, R53.reuse, R52.reuse ;  /* 0x00000035a2a27223 */ /* 0x180fe20000010034 */
[-CC-:B------:R-:W-:Y:S01]  /*2470*/  FFMA.FTZ R166, R166, R53.reuse, R52.reuse ;  /* 0x00000035a6a67223 */ /* 0x180fe20000010034 */
[----:B------:R-:W-:Y:S01]  /*2480*/  FFMA.FTZ R168, R168, R53, R52 ;  /* 0x00000035a8a87223 */ /* 0x000fe20000010034 */
[----:B------:R-:W-:Y:S01]  /*2490*/  FMUL.FTZ R41, R41, UR6 ;  /* 0x0000000629297c20 */ /* 0x000fe20008410000 */
[----:B------:R-:W-:Y:S01]  /*24a0*/  FMUL.FTZ R40, R40, UR6 ;  /* 0x0000000628287c20 */ /* 0x000fe20008410000 */
[----:B------:R-:W-:Y:S01]  /*24b0*/  FMUL.FTZ R0, R0, UR6 ;  /* 0x0000000600007c20 */ /* 0x000fe20008410000 */
[C---:B------:R-:W-:Y:S01]  /*24c0*/  LOP3.LUT P3, RZ, R79.reuse, 0xff0000, RZ, 0xc0, !PT ;  /* 0x00ff00004fff7812 */ /* 0x040fe2000786c0ff */
[----:B------:R-:W-:Y:S01]  /*24d0*/  FFMA.FTZ R43, R156, R180, R9 ;  /* 0x000000b49c2b7223 */ /* 0x000fe20000010009 */
[----:B------:R-:W-:Y:S01]  /*24e0*/  LOP3.LUT P5, RZ, R79, 0xff, RZ, 0xc0, !PT ;  /* 0x000000ff4fff7812 */ /* 0x000fe200078ac0ff */
[----:B------:R-:W-:Y:S01]  /*24f0*/  FADD.FTZ R162, R187, -R162 ;  /* 0x800000a2bba27221 */ /* 0x000fe20000010000 */
[----:B------:R-:W-:Y:S01]  /*2500*/  ISETP.GE.U32.AND.EX P2, PT, R79, 0x1000000, PT, P2 ;  /* 0x010000004f00780c */ /* 0x000fe20003f46120 */
[----:B------:R-:W-:Y:S01]  /*2510*/  FADD.FTZ R179, R179, -R166 ;  /* 0x800000a6b3b37221 */ /* 0x000fe20000010000 */
[----:B------:R-:W-:Y:S01]  /*2520*/  FADD.FTZ R42, R191, -R168 ;  /* 0x800000a8bf2a7221 */ /* 0x000fe20000010000 */
[----:B------:R-:W-:Y:S01]  /*2530*/  FSEL R48, R40, RZ, P3 ;  /* 0x000000ff28307208 */ /* 0x000fe20001800000 */
[----:B------:R-:W-:Y:S01]  /*2540*/  FMUL.FTZ R43, R43, UR6 ;  /* 0x000000062b2b7c20 */ /* 0x000fe20008410000 */
[----:B------:R-:W-:Y:S01]  /*2550*/  FSEL R49, R41, RZ, P2 ;  /* 0x000000ff29317208 */ /* 0x000fe20001000000 */
[----:B------:R-:W-:Y:S01]  /*2560*/  FFMA.FTZ R40, R156, R162, R5 ;  /* 0x000000a29c287223 */ /* 0x000fe20000010005 */
[----:B------:R-:W-:Y:S01]  /*2570*/  FSEL R46, R0, RZ, P5 ;  /* 0x000000ff002e7208 */ /* 0x000fe20002800000 */
[C---:B------:R-:W-:Y:S01]  /*2580*/  FFMA.FTZ R41, R156.reuse, R179, R6 ;  /* 0x000000b39c297223 */ /* 0x040fe20000010006 */
[----:B------:R-:W-:Y:S01]  /*2590*/  LOP3.LUT P6, RZ, R79, 0xff00, RZ, 0xc0, !PT ;  /* 0x0000ff004fff7812 */ /* 0x000fe200078cc0ff */
[C---:B------:R-:W-:Y:S01]  /*25a0*/  FFMA.FTZ R42, R156.reuse, R42, R7 ;  /* 0x0000002a9c2a7223 */ /* 0x040fe20000010007 */
[----:B------:R-:W-:Y:S01]  /*25b0*/  FFMA.FTZ R0, R156, R181, R4 ;  /* 0x000000b59c007223 */ /* 0x000fe20000010004 */
[----:B------:R-:W-:Y:S01]  /*25c0*/  FMUL.FTZ R40, R40, UR6 ;  /* 0x0000000628287c20 */ /* 0x000fe20008410000 */
[----:B------:R-:W-:Y:S01]  /*25d0*/  FMUL.FTZ R41, R41, UR6 ;  /* 0x0000000629297c20 */ /* 0x000fe20008410000 */
        /* <DEDUP_REMOVED lines=16> */
.L_x_1274:
[-CC-:B------:R-:W-:Y:S01]  /*26e0*/  FFMA.FTZ R184, R184, R53.reuse, R52.reuse ;  /* 0x00000035b8b87223 */ /* 0x180fe20000010034 */
[-CC-:B------:R-:W-:Y:S01]  /*26f0*/  FFMA.FTZ R189, R189, R53.reuse, R52.reuse ;  /* 0x00000035bdbd7223 */ /* 0x180fe20000010034 */
[-C--:B------:R-:W-:Y:S01]  /*2700*/  FFMA.FTZ R0, R0, R53.reuse, R52 ;  /* 0x0000003500007223 */ /* 0x080fe20000010034 */
[----:B-----5:R-:W-:Y:S01]  /*2710*/  ISETP.GE.U32.AND P2, PT, R78, RZ, PT ;  /* 0x000000ff4e00720c */ /* 0x020fe20003f46070 */
[----:B------:R-:W-:Y:S01]  /*2720*/  FADD.FTZ R184, R195, -R184 ;  /* 0x800000b8c3b87221 */ /* 0x000fe20000010000 */
[----:B------:R-:W-:Y:S01]  /*2730*/  FADD.FTZ R189, R170, -R189 ;  /* 0x800000bdaabd7221 */ /* 0x000fe20000010000 */
[----:B------:R-:W-:Y:S01]  /*2740*/  FFMA.FTZ R166, R166, R53, R52 ;  /* 0x00000035a6a67223 */ /* 0x000fe20000010034 */
[----:B------:R-:W-:Y:S01]  /*2750*/  FADD.FTZ R181, R181, -R0 ;  /* 0x80000000b5b57221 */ /* 0x000fe20000010000 */
[C---:B------:R-:W-:Y:S01]  /*2760*/  FFMA.FTZ R35, R156.reuse, R184, R11 ;  /* 0x000000b89c237223 */ /* 0x040fe2000001000b */
[----:B------:R-:W-:Y:S01]  /*2770*/  FFMA.FTZ R34, R156, R189, R10 ;  /* 0x000000bd9c227223 */ /* 0x000fe2000001000a */
[----:B------:R-:W-:Y:S01]  /*2780*/  ISETP.GE.U32.AND.EX P2, PT, R79, 0x1000000, PT, P2 ;  /* 0x010000004f00780c */ /* 0x000fe20003f46120 */
[----:B------:R-:W-:Y:S01]  /*2790*/  FADD.FTZ R179, R179, -R166 ;  /* 0x800000a6b3b37221 */ /* 0x000fe20000010000 */
[----:B------:R-:W-:Y:S01]  /*27a0*/  FMUL.FTZ R30, R35, UR6 ;  /* 0x00000006231e7c20 */ /* 0x000fe20008410000 */
[-CC-:B------:R-:W-:Y:S01]  /*27b0*/  FFMA.FTZ R180, R180, R53.reuse, R52.reuse ;  /* 0x00000035b4b47223 */ /* 0x180fe20000010034 */
[-CC-:B------:R-:W-:Y:S01]  /*27c0*/  FFMA.FTZ R162, R162, R53.reuse, R52.reuse ;  /* 0x00000035a2a27223 */ /* 0x180fe20000010034 */
[-CC-:B------:R-:W-:Y:S01]  /*27d0*/  FFMA.FTZ R168, R168, R53.reuse, R52.reuse ;  /* 0x00000035a8a87223 */ /* 0x180fe20000010034 */
[----:B------:R-:W-:Y:S01]  /*27e0*/  FFMA.FTZ R183, R183, R53, R52 ;  /* 0x00000035b7b77223 */ /* 0x000fe20000010034 */
[----:B------:R-:W-:Y:S01]  /*27f0*/  FFMA.FTZ R28, R156, R181, R4 ;  /* 0x000000b59c1c7223 */ /* 0x000fe20000010004 */
[----:B------:R-:W-:Y:S01]  /*2800*/  FMUL.FTZ R29, R34, UR6 ;  /* 0x00000006221d7c20 */ /* 0x000fe20008410000 */
[----:B------:R-:W-:Y:S01]  /*2810*/  FSEL R49, R30, RZ, P2 ;  /* 0x000000ff1e317208 */ /* 0x000fe20001000000 */
[----:B------:R-:W-:Y:S01]  /*2820*/  FADD.FTZ R180, R197, -R180 ;  /* 0x800000b4c5b47221 */ /* 0x000fe20000010000 */
[----:B------:R-:W-:Y:S01]  /*2830*/  LOP3.LUT P5, RZ, R79, 0xff0000, RZ, 0xc0, !PT ;  /* 0x00ff00004fff7812 */ /* 0x000fe200078ac0ff */
[----:B------:R-:W-:Y:S01]  /*2840*/  FFMA.FTZ R30, R156, R179, R6 ;  /* 0x000000b39c1e7223 */ /* 0x000fe20000010006 */
[----:B------:R-:W-:Y:S01]  /*2850*/  FADD.FTZ R162, R187, -R162 ;  /* 0x800000a2bba27221 */ /* 0x000fe20000010000 */
[----:B------:R-:W-:Y:S01]  /*2860*/  FADD.FTZ R168, R191, -R168 ;  /* 0x800000a8bfa87221 */ /* 0x000fe20000010000 */
[----:B------:R-:W-:Y:S01]  /*2870*/  FADD.FTZ R183, R172, -R183 ;  /* 0x800000b7acb77221 */ /* 0x000fe20000010000 */
[----:B------:R-:W-:Y:S01]  /*2880*/  FMUL.FTZ R0, R28, UR6 ;  /* 0x000000061c007c20 */ /* 0x000fe20008410000 */
[----:B------:R-:W-:Y:S01]  /*2890*/  LOP3.LUT P3, RZ, R78, 0xff, RZ, 0xc0, !PT ;  /* 0x000000ff4eff7812 */ /* 0x000fe2000786c0ff */
[----:B------:R-:W-:Y:S01]  /*28a0*/  FFMA.FTZ R33, R156, R180, R9 ;  /* 0x000000b49c217223 */ /* 0x000fe20000010009 */
        /* <DEDUP_REMOVED lines=25> */
.L_x_1270:
        /* <DEDUP_REMOVED lines=15> */
[--C-:B------:R-:W-:Y:S01]  /*2b30*/  FFMA.FTZ R166, R166, R53, R52.reuse ;  /* 0x00000035a6a67223 */ /* 0x100fe20000010034 */
[----:B------:R-:W-:Y:S01]  /*2b40*/  FMUL.FTZ R195, R156, R195 ;  /* 0x000000c39cc37220 */ /* 0x000fe20000410000 */
[----:B------:R-:W-:Y:S01]  /*2b50*/  FFMA.FTZ R180, R180, R53, R52 ;  /* 0x00000035b4b47223 */ /* 0x000fe20000010034 */
[C---:B------:R-:W-:Y:S01]  /*2b60*/  FMUL.FTZ R189, R156.reuse, R189 ;  /* 0x000000bd9cbd7220 */ /* 0x040fe20000410000 */
        /* <DEDUP_REMOVED lines=9> */
[C---:B------:R-:W-:Y:S01]  /*2c00*/  LOP3.LUT P3, RZ, R79.reuse, 0xff0000, RZ, 0xc0, !PT ;  /* 0x00ff00004fff7812 */ /* 0x040fe2000786c0ff */
[C---:B------:R-:W-:Y:S01]  /*2c10*/  FMUL.FTZ R197, R156.reuse, R197 ;  /* 0x000000c59cc57220 */ /* 0x040fe20000410000 */
[----:B------:R-:W-:Y:S01]  /*2c20*/  LOP3.LUT P5, RZ, R79, 0xff, RZ, 0xc0, !PT ;  /* 0x000000ff4fff7812 */ /* 0x000fe200078ac0ff */
[----:B------:R-:W-:Y:S01]  /*2c30*/  FMUL.FTZ R179, R156, R179 ;  /* 0x000000b39cb37220 */ /* 0x000fe20000410000 */
[----:B------:R-:W-:Y:S01]  /*2c40*/  ISETP.GE.U32.AND.EX P2, PT, R147, 0x1000000, PT, P2 ;  /* 0x010000009300780c */ /* 0x000fe20003f46120 */
[-C--:B------:R-:W-:Y:S01]  /*2c50*/  FFMA.FTZ R168, R168, R53.reuse, R52 ;  /* 0x00000035a8a87223 */ /* 0x080fe20000010034 */
        /* <DEDUP_REMOVED lines=11> */
[C---:B------:R-:W-:Y:S01]  /*2d10*/  FMUL.FTZ R191, R156.reuse, R191 ;  /* 0x000000bf9cbf7220 */ /* 0x040fe20000410000 */
[----:B------:R-:W-:Y:S01]  /*2d20*/  FSEL R38, R183, RZ, P3 ;  /* 0x000000ffb7267208 */ /* 0x000fe20001800000 */
[----:B------:R-:W-:Y:S01]  /*2d30*/  FADD.FTZ R187, R187, -R162 ;  /* 0x800000a2bbbb7221 */ /* 0x000fe20000010000 */
        /* <DEDUP_REMOVED lines=35> */
.L_x_1276:
        /* <DEDUP_REMOVED lines=8> */
[C---:B------:R-:W-:Y:S01]  /*2ff0*/  FMUL.FTZ R34, R156.reuse, R189 ;  /* 0x000000bd9c227220 */ /* 0x040fe20000410000 */
[----:B-----5:R-:W-:Y:S01]  /*3000*/  LOP3.LUT P6, RZ, R79, 0xff0000, RZ, 0xc0, !PT ;  /* 0x00ff00004fff7812 */ /* 0x020fe200078cc0ff */
[----:B------:R-:W-:Y:S01]  /*3010*/  FMUL.FTZ R35, R156, R35 ;  /* 0x000000239c237220 */ /* 0x000fe20000410000 */
[----:B------:R-:W-:Y:S01]  /*3020*/  LOP3.LUT P5, RZ, R147, 0xff0000, RZ, 0xc0, !PT ;  /* 0x00ff000093ff7812 */ /* 0x000fe200078ac0ff */
[----:B------:R-:W-:Y:S01]  /*3030*/  FMUL.FTZ R28, R34, UR6 ;  /* 0x00000006221c7c20 */ /* 0x000fe20008410000 */
[----:B------:R-:W-:Y:S01]  /*3040*/  FMUL.FTZ R32, R156, R183 ;  /* 0x000000b79c207220 */ /* 0x000fe20000410000 */
[----:B------:R-:W-:Y:S01]  /*3050*/  ISETP.GE.U32.AND P2, PT, R78, RZ, PT ;  /* 0x000000ff4e00720c */ /* 0x000fe20003f46070 */
[----:B------:R-:W-:Y:S01]  /*3060*/  FADD.FTZ R179, R179, -R166 ;  /* 0x800000a6b3b37221 */ /* 0x000fe20000010000 */
[----:B------:R-:W-:Y:S01]  /*3070*/  ISETP.GE.U32.AND P3, PT, R146, RZ, PT ;  /* 0x000000ff9200720c */ /* 0x000fe20003f66070 */
[----:B------:R-:W-:Y:S01]  /*3080*/  FADD.FTZ R33, R197, -R180 ;  /* 0x800000b4c5217221 */ /* 0x000fe20000010000 */
[C---:B------:R-:W-:Y:S01]  /*3090*/  FSEL R43, R28.reuse, RZ, P6 ;  /* 0x000000ff1c2b7208 */ /* 0x040fe20003000000 */
[----:B------:R-:W-:Y:S01]  /*30a0*/  FMUL.FTZ R29, R35, UR6 ;  /* 0x00000006231d7c20 */ /* 0x000fe20008410000 */
[----:B------:R-:W-:Y:S01]  /*30b0*/  FSEL R39, R28, RZ, P5 ;  /* 0x000000ff1c277208 */ /* 0x000fe20002800000 */
[----:B------:R-:W-:Y:S01]  /*30c0*/  FMUL.FTZ R28, R32, UR6 ;  /* 0x00000006201c7c20 */ /* 0x000fe20008410000 */
[----:B------:R-:W-:Y:S01]  /*30d0*/  LOP3.LUT P6, RZ, R79, 0xff, RZ, 0xc0, !PT ;  /* 0x000000ff4fff7812 */ /* 0x000fe200078cc0ff */
[C---:B------:R-:W-:Y:S01]  /*30e0*/  FMUL.FTZ R33, R156.reuse, R33 ;  /* 0x000000219c217220 */ /* 0x040fe20000410000 */
[----:B------:R-:W-:Y:S01]  /*30f0*/  LOP3.LUT P5, RZ, R147, 0xff, RZ, 0xc0, !PT ;  /* 0x000000ff93ff7812 */ /* 0x000fe200078ac0ff */
[----:B------:R-:W-:Y:S01]  /*3100*/  FMUL.FTZ R30, R156, R179 ;  /* 0x000000b39c1e7220 */ /* 0x000fe20000410000 */
[----:B------:R-:W-:Y:S01]  /*3110*/  ISETP.GE.U32.AND.EX P2, PT, R79, 0x1000000, PT, P2 ;  /* 0x010000004f00780c */ /* 0x000fe20003f46120 */
[-CC-:B------:R-:W-:Y:S01]  /*3120*/  FFMA.FTZ R168, R168, R53.reuse, R52.reuse ;  /* 0x00000035a8a87223 */ /* 0x180fe20000010034 */
[----:B------:R-:W-:Y:S01]  /*3130*/  ISETP.GE.U32.AND.EX P3, PT, R147, 0x1000000, PT, P3 ;  /* 0x010000009300780c */ /* 0x000fe20003f66130 */
[-C--:B------:R-:W-:Y:S01]  /*3140*/  FFMA.FTZ R162, R162, R53.reuse, R52 ;  /* 0x00000035a2a27223 */ /* 0x080fe20000010034 */
[----:B------:R-:W-:Y:S01]  /*3150*/  FSEL R36, R29, RZ, P2 ;  /* 0x000000ff1d247208 */ /* 0x000fe20001000000 */
[----:B------:R-:W-:Y:S01]  /*3160*/  FADD.FTZ R31, R191, -R168 ;  /* 0x800000a8bf1f7221 */ /* 0x000fe20000010000 */
[----:B------:R-:W-:Y:S01]  /*3170*/  FSEL R40, R29, RZ, P3 ;  /* 0x000000ff1d287208 */ /* 0x000fe20001800000 */
[----:B------:R-:W-:Y:S01]  /*3180*/  FMUL.FTZ R29, R33, UR6 ;  /* 0x00000006211d7c20 */ /* 0x000fe20008410000 */
        /* <DEDUP_REMOVED lines=8> */
[----:B------:R-:W-:-:S02]  /*3210*/  LOP3.LUT P6, RZ, R78, 0xff0000, RZ, 0xc0, !PT ;  /* 0x00ff00004eff7812 */ /* 0x000fc400078cc0ff */
[C---:B------:R-:W-:Y:S02]  /*3220*/  FSEL R45, R29.reuse, RZ, P2 ;  /* 0x000000ff1d2d7208 */ /* 0x040fe40001000000 */
[----:B------:R-:W-:Y:S01]  /*3230*/  FSEL R37, R29, RZ, P3 ;  /* 0x000000ff1d257208 */ /* 0x000fe20001800000 */
[----:B------:R-:W-:Y:S01]  /*3240*/  FADD.FTZ R29, R187, -R162 ;  /* 0x800000a2bb1d7221 */ /* 0x000fe20000010000 */
[----:B------:R-:W-:Y:S02]  /*3250*/  FSEL R41, R28, RZ, P6 ;  /* 0x000000ff1c297208 */ /* 0x000fe40003000000 */
[----:B------:R-:W-:Y:S01]  /*3260*/  LOP3.LUT P6, RZ, R146, 0xff0000, RZ, 0xc0, !PT ;  /* 0x00ff000092ff7812 */ /* 0x000fe200078cc0ff */
[----:B------:R-:W-:Y:S01]  /*3270*/  FMUL.FTZ R29, R156, R29 ;  /* 0x0000001d9c1d7220 */ /* 0x000fe20000410000 */
[----:B------:R-:W-:Y:S01]  /*3280*/  F2FP.BF16.F32.PACK_AB R39, R40, R39 ;  /* 0x000000272827723e */ /* 0x000fe200000010ff */
[----:B------:R-:W-:Y:S01]  /*3290*/  FMUL.FTZ R40, R31, UR6 ;  /* 0x000000061f287c20 */ /* 0x000fe20008410000 */
[----:B------:R-:W-:-:S02]  /*32a0*/  F2FP.BF16.F32.PACK_AB R38, R37, R38 ;  /* 0x000000262526723e */ /* 0x000fc400000010ff */
[----:B------:R-:W-:Y:S02]  /*32b0*/  LOP3.LUT P5, RZ, R78, 0xff000000, RZ, 0xc0, !PT ;  /* 0xff0000004eff7812 */ /* 0x000fe400078ac0ff */
[----:B------:R-:W-:Y:S01]  /*32c0*/  FSEL R37, R28, RZ, P6 ;  /* 0x000000ff1c257208 */ /* 0x000fe20003000000 */
[----:B------:R-:W-:Y:S01]  /*32d0*/  FMUL.FTZ R28, R156, R181 ;  /* 0x000000b59c1c7220 */ /* 0x000fe20000410000 */
[----:B------:R-:W-:Y:S02]  /*32e0*/  LOP3.LUT P6, RZ, R146, 0xff000000, RZ, 0xc0, !PT ;  /* 0xff00000092ff7812 */ /* 0x000fe400078cc0ff */
[----:B------:R-:W-:Y:S01]  /*32f0*/  F2FP.BF16.F32.PACK_AB R43, R36, R43 ;  /* 0x0000002b242b723e */ /* 0x000fe200000010ff */
[----:B------:R-:W-:Y:S01]  /*3300*/  FMUL.FTZ R36, R29, UR6 ;  /* 0x000000061d247c20 */ /* 0x000fe20008410000 */
[----:B------:R-:W-:Y:S01]  /*3310*/  FSEL R44, R40, RZ, P5 ;  /* 0x000000ff282c7208 */ /* 0x000fe20002800000 */
        /* <DEDUP_REMOVED lines=16> */
.L_x_1275:
        /* <DEDUP_REMOVED lines=13> */
[----:B------:R-:W-:Y:S01]  /*34f0*/  FFMA.FTZ R184, R156, R184, R11 ;  /* 0x000000b89cb87223 */ /* 0x000fe2000001000b */
[----:B------:R-:W-:Y:S01]  /*3500*/  FFMA.FTZ R180, R180, R53, R52 ;  /* 0x00000035b4b47223 */ /* 0x000fe20000010034 */
[----:B------:R-:W-:Y:S01]  /*3510*/  FFMA.FTZ R189, R156, R189, R10 ;  /* 0x000000bd9cbd7223 */ /* 0x000fe2000001000a */
        /* <DEDUP_REMOVED lines=26> */
[----:B------:R-:W-:Y:S01]  /*36c0*/  FFMA.FTZ R168, R156, R168, R7 ;  /* 0x000000a89ca87223 */ /* 0x000fe20000010007 */
[----:B------:R-:W-:Y:S01]  /*36d0*/  FSEL R38, R183, RZ, P3 ;  /* 0x000000ffb7267208 */ /* 0x000fe20001800000 */
[----:B------:R-:W-:Y:S01]  /*36e0*/  FADD.FTZ R162, R187, -R162 ;  /* 0x800000a2bba27221 */ /* 0x000fe20000010000 */
[----:B------:R-:W-:Y:S01]  /*36f0*/  FSEL R37, R180, RZ, P2 ;  /* 0x000000ffb4257208 */ /* 0x000fe20001000000 */
[----:B------:R-:W-:Y:S01]  /*3700*/  FADD.FTZ R181, R181, -R0 ;  /* 0x80000000b5b57221 */ /* 0x000fe20000010000 */
[----:B------:R-:W-:Y:S01]  /*3710*/  FSEL R41, R179, RZ, P5 ;  /* 0x000000ffb3297208 */ /* 0x000fe20002800000 */
[----:B------:R-:W-:Y:S01]  /*3720*/  FMUL.FTZ R168, R168, UR6 ;  /* 0x00000006a8a87c20 */ /* 0x000fe20008410000 */
[----:B------:R-:W-:Y:S01]  /*3730*/  LOP3.LUT P6, RZ, R147, 0xff0000, RZ, 0xc0, !PT ;  /* 0x00ff000093ff7812 */ /* 0x000fe200078cc0ff */
[----:B------:R-:W-:Y:S01]  /*3740*/  FFMA.FTZ R162, R156, R162, R5 ;  /* 0x000000a29ca27223 */ /* 0x000fe20000010005 */
[----:B------:R-:W-:Y:S01]  /*3750*/  LOP3.LUT P5, RZ, R146, 0xff0000, RZ, 0xc0, !PT ;  /* 0x00ff000092ff7812 */ /* 0x000fe200078ac0ff */
[----:B------:R-:W-:Y:S01]  /*3760*/  FFMA.FTZ R181, R156, R181, R4 ;  /* 0x000000b59cb57223 */ /* 0x000fe20000010004 */
        /* <DEDUP_REMOVED lines=27> */
.L_x_1277:
        /* <DEDUP_REMOVED lines=9> */
[----:B------:R-:W-:Y:S01]  /*39b0*/  LOP3.LUT P6, RZ, R79, 0xff0000, RZ, 0xc0, !PT ;  /* 0x00ff00004fff7812 */ /* 0x000fe200078cc0ff */
[----:B------:R-:W-:Y:S01]  /*39c0*/  FFMA.FTZ R35, R156, R184, R11 ;  /* 0x000000b89c237223 */ /* 0x000fe2000001000b */
[----:B------:R-:W-:Y:S01]  /*39d0*/  LOP3.LUT P5, RZ, R147, 0xff0000, RZ, 0xc0, !PT ;  /* 0x00ff000093ff7812 */ /* 0x000fe200078ac0ff */
[----:B------:R-:W-:Y:S01]  /*39e0*/  FMUL.FTZ R28, R34, UR6 ;  /* 0x00000006221c7c20 */ /* 0x000fe20008410000 */
[----:B------:R-:W-:Y:S01]  /*39f0*/  ISETP.GE.U32.AND P2, PT, R78, RZ, PT ;  /* 0x000000ff4e00720c */ /* 0x000fe20003f46070 */
[----:B------:R-:W-:Y:S01]  /*3a00*/  FFMA.FTZ R32, R156, R183, R8 ;  /* 0x000000b79c207223 */ /* 0x000fe20000010008 */
[----:B------:R-:W-:Y:S01]  /*3a10*/  ISETP.GE.U32.AND P3, PT, R146, RZ, PT ;  /* 0x000000ff9200720c */ /* 0x000fe20003f66070 */
[----:B------:R-:W-:Y:S01]  /*3a20*/  FADD.FTZ R180, R197, -R180 ;  /* 0x800000b4c5b47221 */ /* 0x000fe20000010000 */
[----:B------:R-:W-:Y:S01]  /*3a30*/  FADD.FTZ R179, R179, -R166 ;  /* 0x800000a6b3b37221 */ /* 0x000fe20000010000 */
[C---:B------:R-:W-:Y:S01]  /*3a40*/  FSEL R43, R28.reuse, RZ, P6 ;  /* 0x000000ff1c2b7208 */ /* 0x040fe20003000000 */
[----:B------:R-:W-:Y:S01]  /*3a50*/  FMUL.FTZ R29, R35, UR6 ;  /* 0x00000006231d7c20 */ /* 0x000fe20008410000 */
[----:B------:R-:W-:Y:S01]  /*3a60*/  FSEL R39, R28, RZ, P5 ;  /* 0x000000ff1c277208 */ /* 0x000fe20002800000 */
[----:B------:R-:W-:Y:S01]  /*3a70*/  FMUL.FTZ R28, R32, UR6 ;  /* 0x00000006201c7c20 */ /* 0x000fe20008410000 */
[----:B------:R-:W-:Y:S01]  /*3a80*/  ISETP.GE.U32.AND.EX P2, PT, R79, 0x1000000, PT, P2 ;  /* 0x010000004f00780c */ /* 0x000fe20003f46120 */
[C---:B------:R-:W-:Y:S01]  /*3a90*/  FFMA.FTZ R33, R156.reuse, R180, R9 ;  /* 0x000000b49c217223 */ /* 0x040fe20000010009 */
[----:B------:R-:W-:Y:S01]  /*3aa0*/  ISETP.GE.U32.AND.EX P3, PT, R147, 0x1000000, PT, P3 ;  /* 0x010000009300780c */ /* 0x000fe20003f66130 */
[----:B------:R-:W-:Y:S01]  /*3ab0*/  FFMA.FTZ R30, R156, R179, R6 ;  /* 0x000000b39c1e7223 */ /* 0x000fe20000010006 */
        /* <DEDUP_REMOVED lines=18> */
[----:B------:R-:W-:-:S02]  /*3be0*/  FSEL R45, R29, RZ, P2 ;  /* 0x000000ff1d2d7208 */ /* 0x000fc40001000000 */
[----:B------:R-:W-:Y:S02]  /*3bf0*/  FSEL R29, R29, RZ, P3 ;  /* 0x000000ff1d1d7208 */ /* 0x000fe40001800000 */
[----:B------:R-:W-:Y:S02]  /*3c00*/  FSEL R41, R28, RZ, P6 ;  /* 0x000000ff1c297208 */ /* 0x000fe40003000000 */
[----:B------:R-:W-:Y:S02]  /*3c10*/  LOP3.LUT P6, RZ, R146, 0xff0000, RZ, 0xc0, !PT ;  /* 0x00ff000092ff7812 */ /* 0x000fe400078cc0ff */
[----:B------:R-:W-:Y:S01]  /*3c20*/  F2FP.BF16.F32.PACK_AB R39, R40, R39 ;  /* 0x000000272827723e */ /* 0x000fe200000010ff */
[----:B------:R-:W-:Y:S01]  /*3c30*/  FMUL.FTZ R40, R31, UR6 ;  /* 0x000000061f287c20 */ /* 0x000fe20008410000 */
[----:B------:R-:W-:Y:S01]  /*3c40*/  F2FP.BF16.F32.PACK_AB R38, R29, R38 ;  /* 0x000000261d26723e */ /* 0x000fe200000010ff */
[----:B------:R-:W-:Y:S01]  /*3c50*/  FFMA.FTZ R29, R156, R162, R5 ;  /* 0x000000a29c1d7223 */ /* 0x000fe20000010005 */
[----:B------:R-:W-:-:S02]  /*3c60*/  LOP3.LUT P5, RZ, R78, 0xff000000, RZ, 0xc0, !PT ;  /* 0xff0000004eff7812 */ /* 0x000fc400078ac0ff */
[----:B------:R-:W-:Y:S01]  /*3c70*/  FSEL R37, R28, RZ, P6 ;  /* 0x000000ff1c257208 */ /* 0x000fe20003000000 */
[----:B------:R-:W-:Y:S01]  /*3c80*/  FFMA.FTZ R28, R156, R181, R4 ;  /* 0x000000b59c1c7223 */ /* 0x000fe20000010004 */
[----:B------:R-:W-:Y:S02]  /*3c90*/  LOP3.LUT P6, RZ, R146, 0xff000000, RZ, 0xc0, !PT ;  /* 0xff00000092ff7812 */ /* 0x000fe400078cc0ff */
[----:B------:R-:W-:Y:S01]  /*3ca0*/  F2FP.BF16.F32.PACK_AB R43, R36, R43 ;  /* 0x0000002b242b723e */ /* 0x000fe200000010ff */
[----:B------:R-:W-:Y:S01]  /*3cb0*/  FMUL.FTZ R36, R29, UR6 ;  /* 0x000000061d247c20 */ /* 0x000fe20008410000 */
[----:B------:R-:W-:Y:S01]  /*3cc0*/  FSEL R44, R40, RZ, P5 ;  /* 0x000000ff282c7208 */ /* 0x000fe20002800000 */
[----:B------:R-:W-:Y:S01]  /*3cd0*/  FMUL.FTZ R0, R28, UR6 ;  /* 0x000000061c007c20 */ /* 0x000fe20008410000 */
[----:B------:R-:W-:Y:S02]  /*3ce0*/  LOP3.LUT P2, RZ, R78, 0xff00, RZ, 0xc0, !PT ;  /* 0x0000ff004eff7812 */ /* 0x000fe4000784c0ff */
[----:B------:R-:W-:-:S02]  /*3cf0*/  LOP3.LUT P5, RZ, R146, 0xff00, RZ, 0xc0, !PT ;  /* 0x0000ff0092ff7812 */ /* 0x000fc400078ac0ff */
[----:B------:R-:W-:Y:S02]  /*3d00*/  FSEL R46, R40, RZ, P6 ;  /* 0x000000ff282e7208 */ /* 0x000fe40003000000 */
        /* <DEDUP_REMOVED lines=10> */
[----:B------:R-:W-:-:S07]  /*3db0*/  F2FP.BF16.F32.PACK_AB R40, R45, R40 ;  /* 0x000000282d28723e */ /* 0x000fce00000010ff */
.L_x_1273:
        /* <DEDUP_REMOVED lines=17> */
[-C--:B------:R-:W-:Y:S01]  /*3ed0*/  FFMA.FTZ R193, R193, R53.reuse, R52 ;  /* 0x00000035c1c17223 */ /* 0x080fe20000010034 */
[----:B------:R-:W-:Y:S01]  /*3ee0*/  LOP3.LUT P5, RZ, R75, 0xff0000, RZ, 0xc0, !PT ;  /* 0x00ff00004bff7812 */ /* 0x000fe200078ac0ff */
[----:B------:R-:W-:Y:S01]  /*3ef0*/  FADD.FTZ R201, R186, -R201 ;  /* 0x800000c9bac97221 */ /* 0x000fe20000010000 */
[----:B------:R-:W-:Y:S01]  /*3f00*/  FADD.FTZ R194, R205, -R194 ;  /* 0x800000c2cdc27221 */ /* 0x000fe20000010000 */
[----:B------:R-:W-:Y:S01]  /*3f10*/  FADD.FTZ R193, R178, -R193 ;  /* 0x800000c1b2c17221 */ /* 0x000fe20000010000 */
[----:B------:R-:W-:Y:S01]  /*3f20*/  FFMA.FTZ R188, R188, R53, R52 ;  /* 0x00000035bcbc7223 */ /* 0x000fe20000010034 */
[C---:B0-----:R-:W-:Y:S01]  /*3f30*/  FFMA.FTZ R34, R156.reuse, R201, R18 ;  /* 0x000000c99c227223 */ /* 0x041fe20000010012 */
[----:B------:R-:W-:Y:S01]  /*3f40*/  LOP3.LUT P6, RZ, R3, 0xff0000, RZ, 0xc0, !PT ;  /* 0x00ff000003ff7812 */ /* 0x000fe200078cc0ff */
[----:B------:R-:W-:Y:S01]  /*3f50*/  FFMA.FTZ R35, R156, R194, R19 ;  /* 0x000000c29c237223 */ /* 0x000fe20000010013 */
[----:B------:R-:W-:Y:S01]  /*3f60*/  ISETP.GE.U32.AND P3, PT, R74, RZ, PT ;  /* 0x000000ff4a00720c */ /* 0x000fe20003f66070 */
[----:B------:R-:W-:Y:S01]  /*3f70*/  FMUL.FTZ R0, R34, UR6 ;  /* 0x0000000622007c20 */ /* 0x000fe20008410000 */
[----:B------:R-:W-:Y:S01]  /*3f80*/  FFMA.FTZ R32, R156, R193, R16 ;  /* 0x000000c19c207223 */ /* 0x000fe20000010010 */
[----:B------:R-:W-:Y:S01]  /*3f90*/  FADD.FTZ R188, R203, -R188 ;  /* 0x800000bccbbc7221 */ /* 0x000fe20000010000 */
[-CC-:B------:R-:W-:Y:S01]  /*3fa0*/  FFMA.FTZ R164, R164, R53.reuse, R52.reuse ;  /* 0x00000035a4a47223 */ /* 0x180fe20000010034 */
[-C--:B------:R-:W-:Y:S01]  /*3fb0*/  FFMA.FTZ R177, R177, R53.reuse, R52 ;  /* 0x00000035b1b17223 */ /* 0x080fe20000010034 */
[----:B------:R-:W-:Y:S01]  /*3fc0*/  FSEL R43, R0, RZ, P5 ;  /* 0x000000ff002b7208 */ /* 0x000fe20002800000 */
[----:B------:R-:W-:Y:S01]  /*3fd0*/  FMUL.FTZ R28, R35, UR6 ;  /* 0x00000006231c7c20 */ /* 0x000fe20008410000 */
[----:B------:R-:W-:Y:S01]  /*3fe0*/  ISETP.GE.U32.AND P5, PT, R2, RZ, PT ;  /* 0x000000ff0200720c */ /* 0x000fe20003fa6070 */
[----:B------:R-:W-:Y:S01]  /*3ff0*/  FFMA.FTZ R33, R156, R188, R17 ;  /* 0x000000bc9c217223 */ /* 0x000fe20000010011 */
[----:B------:R-:W-:Y:S01]  /*4000*/  FSEL R39, R0, RZ, P6 ;  /* 0x000000ff00277208 */ /* 0x000fe20003000000 */
[----:B------:R-:W-:Y:S01]  /*4010*/  FMUL.FTZ R0, R32, UR6 ;  /* 0x0000000620007c20 */ /* 0x000fe20008410000 */
[----:B------:R-:W-:Y:S01]  /*4020*/  ISETP.GE.U32.AND.EX P3, PT, R75, 0x1000000, PT, P3 ;  /* 0x010000004b00780c */ /* 0x000fe20003f66130 */
[----:B------:R-:W-:Y:S01]  /*4030*/  FADD.FTZ R164, R199, -R164 ;  /* 0x800000a4c7a47221 */ /* 0x000fe20000010000 */
[----:B------:R-:W-:Y:S01]  /*4040*/  ISETP.GE.U32.AND.EX P5, PT, R3, 0x1000000, PT, P5 ;  /* 0x010000000300780c */ /* 0x000fe20003fa6150 */
[----:B------:R-:W-:Y:S01]  /*4050*/  FADD.FTZ R177, R176, -R177 ;  /* 0x800000b1b0b17221 */ /* 0x000fe20000010000 */
[----:B------:R-:W-:Y:S01]  /*4060*/  LOP3.LUT P6, RZ, R75, 0xff, RZ, 0xc0, !PT ;  /* 0x000000ff4bff7812 */ /* 0x000fe200078cc0ff */
[----:B------:R-:W-:Y:S01]  /*4070*/  FFMA.FTZ R70, R70, R53, R52 ;  /* 0x0000003546467223 */ /* 0x000fe20000010034 */
[----:B------:R-:W-:Y:S01]  /*4080*/  FSEL R48, R28, RZ, P3 ;  /* 0x000000ff1c307208 */ /* 0x000fe20001800000 */
        /* <DEDUP_REMOVED lines=13> */
[----:B------:R-:W-:Y:S01]  /*4160*/  LOP3.LUT P5, RZ, R75, 0xff00, RZ, 0xc0, !PT ;  /* 0x0000ff004bff7812 */ /* 0x000fe200078ac0ff */
[----:B------:R-:W-:Y:S01]  /*4170*/  FFMA.FTZ R29, R156, R70, R13 ;  /* 0x000000469c1d7223 */ /* 0x000fe2000001000d */
[----:B------:R-:W-:Y:S01]  /*4180*/  LOP3.LUT P6, RZ, R74, 0xff000000, RZ, 0xc0, !PT ;  /* 0xff0000004aff7812 */ /* 0x000fe200078cc0ff */
[----:B------:R-:W-:Y:S01]  /*4190*/  FADD.FTZ R69, R174, -R69 ;  /* 0x80000045ae457221 */ /* 0x000fe20000010000 */
[----:B------:R-:W-:-:S02]  /*41a0*/  LOP3.LUT P3, RZ, R74, 0xff0000, RZ, 0xc0, !PT ;  /* 0x00ff00004aff7812 */ /* 0x000fc4000786c0ff */
[----:B------:R-:W-:Y:S01]  /*41b0*/  FSEL R49, R28, RZ, P5 ;  /* 0x000000ff1c317208 */ /* 0x000fe20002800000 */
[----:B------:R-:W-:Y:S01]  /*41c0*/  FFMA.FTZ R28, R156, R69, R12 ;  /* 0x000000459c1c7223 */ /* 0x000fe2000001000c */
[----:B------:R-:W-:Y:S01]  /*41d0*/  F2FP.BF16.F32.PACK_AB R39, R36, R39 ;  /* 0x000000272427723e */ /* 0x000fe200000010ff */
[----:B------:R-:W-:Y:S01]  /*41e0*/  FMUL.FTZ R36, R29, UR6 ;  /* 0x000000061d247c20 */ /* 0x000fe20008410000 */
[----:B------:R-:W-:Y:S02]  /*41f0*/  FSEL R46, R38, RZ, P6 ;  /* 0x000000ff262e7208 */ /* 0x000fe40003000000 */
[----:B------:R-:W-:Y:S02]  /*4200*/  LOP3.LUT P5, RZ, R2, 0xff0000, RZ, 0xc0, !PT ;  /* 0x00ff000002ff7812 */ /* 0x000fe400078ac0ff */
[----:B------:R-:W-:Y:S02]  /*4210*/  FSEL R41, R0, RZ, P3 ;  /* 0x000000ff00297208 */ /* 0x000fe40001800000 */
[----:B------:R-:W-:-:S02]  /*4220*/  LOP3.LUT P6, RZ, R2, 0xff000000, RZ, 0xc0, !PT ;  /* 0xff00000002ff7812 */ /* 0x000fc400078cc0ff */
[----:B------:R-:W-:Y:S02]  /*4230*/  LOP3.LUT P3, RZ, R74, 0xff00, RZ, 0xc0, !PT ;  /* 0x0000ff004aff7812 */ /* 0x000fe4000786c0ff */
[----:B------:R-:W-:Y:S02]  /*4240*/  F2FP.BF16.F32.PACK_AB R43, R48, R43 ;  /* 0x0000002b302b723e */ /* 0x000fe400000010ff */
[----:B------:R-:W-:Y:S01]  /*4250*/  FSEL R37, R0, RZ, P5 ;  /* 0x000000ff00257208 */ /* 0x000fe20002800000 */
[----:B------:R-:W-:Y:S01]  /*4260*/  FMUL.FTZ R0, R28, UR6 ;  /* 0x000000061c007c20 */ /* 0x000fe20008410000 */
[----:B------:R-:W-:Y:S02]  /*4270*/  FSEL R48, R38, RZ, P6 ;  /* 0x000000ff26307208 */ /* 0x000fe40003000000 */
[----:B------:R-:W-:Y:S02]  /*4280*/  LOP3.LUT P6, RZ, R2, 0xff00, RZ, 0xc0, !PT ;  /* 0x0000ff0002ff7812 */ /* 0x000fe400078cc0ff */
[----:B------:R-:W-:-:S02]  /*4290*/  FSEL R47, R36, RZ, P3 ;  /* 0x000000ff242f7208 */ /* 0x000fc40001800000 */
[----:B------:R-:W-:Y:S02]  /*42a0*/  LOP3.LUT P5, RZ, R74, 0xff, RZ, 0xc0, !PT ;  /* 0x000000ff4aff7812 */ /* 0x000fe400078ac0ff */
        /* <DEDUP_REMOVED lines=11> */
.L_x_1280:
        /* <DEDUP_REMOVED lines=8> */
[C---:B------:R-:W-:Y:S01]  /*43e0*/  FFMA.FTZ R201, R156.reuse, R201, R18 ;  /* 0x000000c99cc97223 */ /* 0x040fe20000010012 */
[C---:B------:R-:W-:Y:S01]  /*43f0*/  FFMA.FTZ R194, R156.reuse, R194, R19 ;  /* 0x000000c29cc27223 */ /* 0x040fe20000010013 */
[----:B------:R-:W-:Y:S01]  /*4400*/  LOP3.LUT P5, RZ, R75, 0xff0000, RZ, 0xc0, !PT ;  /* 0x00ff00004bff7812 */ /* 0x000fe200078ac0ff */
[----:B------:R-:W-:Y:S01]  /*4410*/  FFMA.FTZ R193, R156, R193, R16 ;  /* 0x000000c19cc17223 */ /* 0x000fe20000010010 */
[----:B------:R-:W-:Y:S01]  /*4420*/  FMUL.FTZ R201, R201, UR6 ;  /* 0x00000006c9c97c20 */ /* 0x000fe20008410000 */
[----:B------:R-:W-:Y:S01]  /*4430*/  FMUL.FTZ R194, R194, UR6 ;  /* 0x00000006c2c27c20 */ /* 0x000fe20008410000 */
[----:B------:R-:W-:Y:S01]  /*4440*/  FADD.FTZ R188, R203, -R188 ;  /* 0x800000bccbbc7221 */ /* 0x000fe20000010000 */
[----:B------:R-:W-:Y:S01]  /*4450*/  ISETP.GE.U32.AND.EX P3, PT, R75, 0x1000000, PT, P3 ;  /* 0x010000004b00780c */ /* 0x000fe20003f66130 */
[-CC-:B------:R-:W-:Y:S01]  /*4460*/  FFMA.FTZ R177, R177, R53.reuse, R52.reuse ;  /* 0x00000035b1b17223 */ /* 0x180fe20000010034 */
[-C--:B------:R-:W-:Y:S01]  /*4470*/  FFMA.FTZ R164, R164, R53.reuse, R52 ;  /* 0x00000035a4a47223 */ /* 0x080fe20000010034 */
[----:B0-----:R-:W-:Y:S01]  /*4480*/  FSEL R43, R201, RZ, P5 ;  /* 0x000000ffc92b7208 */ /* 0x001fe20002800000 */
[----:B------:R-:W-:Y:S01]  /*4490*/  FMUL.FTZ R193, R193, UR6 ;  /* 0x00000006c1c17c20 */ /* 0x000fe20008410000 */
[----:B------:R-:W-:Y:S01]  /*44a0*/  LOP3.LUT P6, RZ, R3, 0xff0000, RZ, 0xc0, !PT ;  /* 0x00ff000003ff7812 */ /* 0x000fe200078cc0ff */
[----:B------:R-:W-:Y:S01]  /*44b0*/  FFMA.FTZ R188, R156, R188, R17 ;  /* 0x000000bc9cbc7223 */ /* 0x000fe20000010011 */
[----:B------:R-:W-:Y:S01]  /*44c0*/  FSEL R36, R194, RZ, P3 ;  /* 0x000000ffc2247208 */ /* 0x000fe20001800000 */
[----:B------:R-:W-:Y:S01]  /*44d0*/  FADD.FTZ R177, R176, -R177 ;  /* 0x800000b1b0b17221 */ /* 0x000fe20000010000 */
[----:B------:R-:W-:Y:S01]  /*44e0*/  LOP3.LUT P5, RZ, R75, 0xff, RZ, 0xc0, !PT ;  /* 0x000000ff4bff7812 */ /* 0x000fe200078ac0ff */
[----:B------:R-:W-:Y:S01]  /*44f0*/  FADD.FTZ R164, R199, -R164 ;  /* 0x800000a4c7a47221 */ /* 0x000fe20000010000 */
[----:B------:R-:W-:Y:S01]  /*4500*/  ISETP.GE.U32.AND P3, PT, R2, RZ, PT ;  /* 0x000000ff0200720c */ /* 0x000fe20003f66070 */
[----:B------:R-:W-:Y:S01]  /*4510*/  FFMA.FTZ R70, R70, R53, R52 ;  /* 0x0000003546467223 */ /* 0x000fe20000010034 */
[----:B------:R-:W-:Y:S01]  /*4520*/  FSEL R39, R201, RZ, P6 ;  /* 0x000000ffc9277208 */ /* 0x000fe20003000000 */
[----:B------:R-:W-:Y:S01]  /*4530*/  FMUL.FTZ R188, R188, UR6 ;  /* 0x00000006bcbc7c20 */ /* 0x000fe20008410000 */
[----:B------:R-:W-:Y:S01]  /*4540*/  FSEL R42, R193, RZ, P5 ;  /* 0x000000ffc12a7208 */ /* 0x000fe20002800000 */
[C---:B------:R-:W-:Y:S01]  /*4550*/  FFMA.FTZ R177, R156.reuse, R177, R14 ;  /* 0x000000b19cb17223 */ /* 0x040fe2000001000e */
[C---:B------:R-:W-:Y:S01]  /*4560*/  ISETP.GE.U32.AND.EX P3, PT, R3.reuse, 0x1000000, PT, P3 ;  /* 0x010000000300780c */ /* 0x040fe20003f66130 */
        /* <DEDUP_REMOVED lines=42> */
.L_x_1279:
        /* <DEDUP_REMOVED lines=8> */
[----:B------:R-:W-:Y:S01]  /*4890*/  FFMA.FTZ R188, R188, R53, R52 ;  /* 0x00000035bcbc7223 */ /* 0x000fe20000010034 */
[C---:B------:R-:W-:Y:S01]  /*48a0*/  FMUL.FTZ R34, R156.reuse, R201 ;  /* 0x000000c99c227220 */ /* 0x040fe20000410000 */
[----:B------:R-:W-:Y:S01]  /*48b0*/  LOP3.LUT P6, RZ, R3, 0xff0000, RZ, 0xc0, !PT ;  /* 0x00ff000003ff7812 */ /* 0x000fe200078cc0ff */
[----:B------:R-:W-:Y:S01]  /*48c0*/  FMUL.FTZ R35, R156, R35 ;  /* 0x000000239c237220 */ /* 0x000fe20000410000 */
[----:B------:R-:W-:Y:S01]  /*48d0*/  ISETP.GE.U32.AND P3, PT, R74, RZ, PT ;  /* 0x000000ff4a00720c */ /* 0x000fe20003f66070 */
[----:B------:R-:W-:Y:S01]  /*48e0*/  FMUL.FTZ R0, R34, UR6 ;  /* 0x0000000622007c20 */ /* 0x000fe20008410000 */
[----:B------:R-:W-:Y:S01]  /*48f0*/  FMUL.FTZ R32, R156, R193 ;  /* 0x000000c19c207220 */ /* 0x000fe20000410000 */
[----:B------:R-:W-:Y:S01]  /*4900*/  FADD.FTZ R33, R203, -R188 ;  /* 0x800000bccb217221 */ /* 0x000fe20000010000 */
[-CC-:B------:R-:W-:Y:S01]  /*4910*/  FFMA.FTZ R164, R164, R53.reuse, R52.reuse ;  /* 0x00000035a4a47223 */ /* 0x180fe20000010034 */
[----:B------:R-:W-:Y:S01]  /*4920*/  FFMA.FTZ R177, R177, R53, R52 ;  /* 0x00000035b1b17223 */ /* 0x000fe20000010034 */
[----:B------:R-:W-:Y:S01]  /*4930*/  FSEL R43, R0, RZ, P5 ;  /* 0x000000ff002b7208 */ /* 0x000fe20002800000 */
[----:B------:R-:W-:Y:S01]  /*4940*/  FMUL.FTZ R28, R35, UR6 ;  /* 0x00000006231c7c20 */ /* 0x000fe20008410000 */
[----:B------:R-:W-:Y:S01]  /*4950*/  ISETP.GE.U32.AND P5, PT, R2, RZ, PT ;  /* 0x000000ff0200720c */ /* 0x000fe20003fa6070 */
[----:B------:R-:W-:Y:S01]  /*4960*/  FMUL.FTZ R33, R156, R33 ;  /* 0x000000219c217220 */ /* 0x000fe20000410000 */
        /* <DEDUP_REMOVED lines=23> */
[----:B------:R-:W-:Y:S01]  /*4ae0*/  FMUL.FTZ R29, R156, R29 ;  /* 0x0000001d9c1d7220 */ /* 0x000fe20000410000 */
[----:B------:R-:W-:Y:S01]  /*4af0*/  LOP3.LUT P6, RZ, R74, 0xff000000, RZ, 0xc0, !PT ;  /* 0xff0000004aff7812 */ /* 0x000fe200078cc0ff */
[----:B------:R-:W-:Y:S01]  /*4b00*/  FADD.FTZ R69, R174, -R69 ;  /* 0x80000045ae457221 */ /* 0x000fe20000010000 */
[----:B------:R-:W-:-:S02]  /*4b10*/  LOP3.LUT P3, RZ, R74, 0xff0000, RZ, 0xc0, !PT ;  /* 0x00ff00004aff7812 */ /* 0x000fc4000786c0ff */
[----:B------:R-:W-:Y:S01]  /*4b20*/  FSEL R49, R28, RZ, P5 ;  /* 0x000000ff1c317208 */ /* 0x000fe20002800000 */
[----:B------:R-:W-:Y:S01]  /*4b30*/  FMUL.FTZ R28, R156, R69 ;  /* 0x000000459c1c7220 */ /* 0x000fe20000410000 */
        /* <DEDUP_REMOVED lines=25> */
.L_x_1282:
[-CC-:B------:R-:W-:Y:S01]  /*4cd0*/  FFMA.FTZ R194, R194, R53.reuse, R52.reuse ;  /* 0x00000035c2c27223 */ /* 0x180fe20000010034 */
[-CC-:B------:R-:W-:Y:S01]  /*4ce0*/  FFMA.FTZ R201, R201, R53.reuse, R52.reuse ;  /* 0x00000035c9c97223 */ /* 0x180fe20000010034 */
[----:B------:R-:W-:Y:S01]  /*4cf0*/  ISETP.GE.U32.AND P3, PT, R74, RZ, PT ;  /* 0x000000ff4a00720c */ /* 0x000fe20003f66070 */
[----:B------:R-:W-:Y:S01]  /*4d00*/  FFMA.FTZ R193, R193, R53, R52 ;  /* 0x00000035c1c17223 */ /* 0x000fe20000010034 */
[----:B------:R-:W-:Y:S01]  /*4d10*/  FADD.FTZ R205, R205, -R194 ;  /* 0x800000c2cdcd7221 */ /* 0x000fe20000010000 */
[----:B------:R-:W-:Y:S01]  /*4d20*/  FADD.FTZ R201, R186, -R201 ;  /* 0x800000c9bac97221 */ /* 0x000fe20000010000 */
[C---:B------:R-:W-:Y:S01]  /*4d30*/  ISETP.GE.U32.AND.EX P3, PT, R75.reuse, 0x1000000, PT, P3 ;  /* 0x010000004b00780c */ /* 0x040fe20003f66130 */
[----:B------:R-:W-:Y:S01]  /*4d40*/  FADD.FTZ R193, R178, -R193 ;  /* 0x800000c1b2c17221 */ /* 0x000fe20000010000 */
[C---:B------:R-:W-:Y:S01]  /*4d50*/  FMUL.FTZ R205, R156.reuse, R205 ;  /* 0x000000cd9ccd7220 */ /* 0x040fe20000410000 */
[----:B------:R-:W-:Y:S01]  /*4d60*/  FMUL.FTZ R201, R156, R201 ;  /* 0x000000c99cc97220 */ /* 0x000fe20000410000 */
[----:B------:R-:W-:Y:S01]  /*4d70*/  FFMA.FTZ R188, R188, R53, R52 ;  /* 0x00000035bcbc7223 */ /* 0x000fe20000010034 */
[----:B------:R-:W-:Y:S01]  /*4d80*/  LOP3.LUT P5, RZ, R75, 0xff0000, RZ, 0xc0, !PT ;  /* 0x00ff00004bff7812 */ /* 0x000fe200078ac0ff */
[----:B------:R-:W-:Y:S01]  /*4d90*/  FMUL.FTZ R205, R205, UR6 ;  /* 0x00000006cdcd7c20 */ /* 0x000fe20008410000 */
[----:B------:R-:W-:Y:S01]  /*4da0*/  FMUL.FTZ R201, R201, UR6 ;  /* 0x00000006c9c97c20 */ /* 0x000fe20008410000 */
[----:B------:R-:W-:Y:S01]  /*4db0*/  FADD.FTZ R203, R203, -R188 ;  /* 0x800000bccbcb7221 */ /* 0x000fe20000010000 */
[----:B------:R-:W-:Y:S01]  /*4dc0*/  FMUL.FTZ R193, R156, R193 ;  /* 0x000000c19cc17220 */ /* 0x000fe20000410000 */
[-CC-:B------:R-:W-:Y:S01]  /*4dd0*/  FFMA.FTZ R177, R177, R53.reuse, R52.reuse ;  /* 0x00000035b1b17223 */ /* 0x180fe20000010034 */
[----:B0-----:R-:W-:Y:S01]  /*4de0*/  FSEL R36, R205, RZ, P3 ;  /* 0x000000ffcd247208 */ /* 0x001fe20001800000 */
[----:B------:R-:W-:Y:S01]  /*4df0*/  FFMA.FTZ R164, R164, R53, R52 ;  /* 0x00000035a4a47223 */ /* 0x000fe20000010034 */
[----:B------:R-:W-:Y:S01]  /*4e00*/  ISETP.GE.U32.AND P3, PT, R2, RZ, PT ;  /* 0x000000ff0200720c */ /* 0x000fe20003f66070 */
[----:B------:R-:W-:Y:S01]  /*4e10*/  FMUL.FTZ R203, R156, R203 ;  /* 0x000000cb9ccb7220 */ /* 0x000fe20000410000 */
[----:B------:R-:W-:Y:S01]  /*4e20*/  FSEL R43, R201, RZ, P5 ;  /* 0x000000ffc92b7208 */ /* 0x000fe20002800000 */
[----:B------:R-:W-:Y:S01]  /*4e30*/  FMUL.FTZ R193, R193, UR6 ;  /* 0x00000006c1c17c20 */ /* 0x000fe20008410000 */
[C---:B------:R-:W-:Y:S01]  /*4e40*/  ISETP.GE.U32.AND.EX P3, PT, R3.reuse, 0x1000000, PT, P3 ;  /* 0x010000000300780c */ /* 0x040fe20003f66130 */
[----:B------:R-:W-:Y:S01]  /*4e50*/  FADD.FTZ R177, R176, -R177 ;  /* 0x800000b1b0b17221 */ /* 0x000fe20000010000 */
[----:B------:R-:W-:Y:S01]  /*4e60*/  LOP3.LUT P6, RZ, R3, 0xff0000, RZ, 0xc0, !PT ;  /* 0x00ff000003ff7812 */ /* 0x000fe200078cc0ff */
[----:B------:R-:W-:Y:S01]  /*4e70*/  FADD.FTZ R199, R199, -R164 ;  /* 0x800000a4c7c77221 */ /* 0x000fe20000010000 */
[----:B------:R-:W-:Y:S01]  /*4e80*/  LOP3.LUT P5, RZ, R75, 0xff, RZ, 0xc0, !PT ;  /* 0x000000ff4bff7812 */ /* 0x000fe200078ac0ff */
[----:B------:R-:W-:Y:S01]  /*4e90*/  FFMA.FTZ R70, R70, R53, R52 ;  /* 0x0000003546467223 */ /* 0x000fe20000010034 */
[----:B------:R-:W-:Y:S01]  /*4ea0*/  FSEL R0, R205, RZ, P3 ;  /* 0x000000ffcd007208 */ /* 0x000fe20001800000 */
[----:B------:R-:W-:Y:S01]  /*4eb0*/  FMUL.FTZ R203, R203, UR6 ;  /* 0x00000006cbcb7c20 */ /* 0x000fe20008410000 */
[----:B------:R-:W-:Y:S01]  /*4ec0*/  FSEL R39, R201, RZ, P6 ;  /* 0x000000ffc9277208 */ /* 0x000fe20003000000 */
[C---:B------:R-:W-:Y:S01]  /*4ed0*/  FMUL.FTZ R177, R156.reuse, R177 ;  /* 0x000000b19cb17220 */ /* 0x040fe20000410000 */
[----:B------:R-:W-:Y:S01]  /*4ee0*/  LOP3.LUT P3, RZ, R75, 0xff00, RZ, 0xc0, !PT ;  /* 0x0000ff004bff7812 */ /* 0x000fe2000786c0ff */
[C---:B------:R-:W-:Y:S01]  /*4ef0*/  FMUL.FTZ R199, R156.reuse, R199 ;  /* 0x000000c79cc77220 */ /* 0x040fe20000410000 */
[----:B------:R-:W-:Y:S01]  /*4f00*/  FSEL R42, R193, RZ, P5 ;  /* 0x000000ffc12a7208 */ /* 0x000fe20002800000 */
[----:B------:R-:W-:Y:S01]  /*4f10*/  FADD.FTZ R185, R185, -R70 ;  /* 0x80000046b9b97221 */ /* 0x000fe20000010000 */
[----:B------:R-:W-:Y:S01]  /*4f20*/  LOP3.LUT P6, RZ, R3, 0xff, RZ, 0xc0, !PT ;  /* 0x000000ff03ff7812 */ /* 0x000fe200078cc0ff */
[----:B------:R-:W-:Y:S01]  /*4f30*/  FFMA.FTZ R69, R69, R53, R52 ;  /* 0x0000003545457223 */ /* 0x000fe20000010034 */
[----:B------:R-:W-:Y:S01]  /*4f40*/  LOP3.LUT P5, RZ, R3, 0xff00, RZ, 0xc0, !PT ;  /* 0x0000ff0003ff7812 */ /* 0x000fe200078ac0ff */
[----:B------:R-:W-:Y:S01]  /*4f50*/  FMUL.FTZ R177, R177, UR6 ;  /* 0x00000006b1b17c20 */ /* 0x000fe20008410000 */
[----:B------:R-:W-:Y:S01]  /*4f60*/  FSEL R49, R203, RZ, P3 ;  /* 0x000000ffcb317208 */ /* 0x000fe20001800000 */
[----:B------:R-:W-:Y:S01]  /*4f70*/  FMUL.FTZ R199, R199, UR6 ;  /* 0x00000006c7c77c20 */ /* 0x000fe20008410000 */
[----:B------:R-:W-:Y:S01]  /*4f80*/  FSEL R38, R193, RZ, P6 ;  /* 0x000000ffc1267208 */ /* 0x000fe20003000000 */
[----:B------:R-:W-:Y:S01]  /*4f90*/  FMUL.FTZ R185, R156, R185 ;  /* 0x000000b99cb97220 */ /* 0x000fe20000410000 */
[----:B------:R-:W-:Y:S01]  /*4fa0*/  FSEL R203, R203, RZ, P5 ;  /* 0x000000ffcbcb7208 */ /* 0x000fe20002800000 */
[----:B------:R-:W-:Y:S01]  /*4fb0*/  FADD.FTZ R69, R174, -R69 ;  /* 0x80000045ae457221 */ /* 0x000fe20000010000 */
[C---:B------:R-:W-:Y:S01]  /*4fc0*/  LOP3.LUT P6, RZ, R74.reuse, 0xff0000, RZ, 0xc0, !PT ;  /* 0x00ff00004aff7812 */ /* 0x040fe200078cc0ff */
[----:B------:R-:W-:Y:S01]  /*4fd0*/  FMUL.FTZ R185, R185, UR6 ;  /* 0x00000006b9b97c20 */ /* 0x000fe20008410000 */
        /* <DEDUP_REMOVED lines=26> */
.L_x_1278:
[----:B------:R-:W-:Y:S05]  /*5180*/  @!P1 BRA `(.L_x_1283) ;  /* 0x0000000400b49947 */ /* 0x000fea0003800000 */
[----:B------:R-:W-:Y:S05]  /*5190*/  @!P2 BRA `(.L_x_1284) ;  /* 0x0000000000d8a947 */ /* 0x000fea0003800000 */
[-CC-:B------:R-:W-:Y:S01]  /*51a0*/  FFMA.FTZ R194, R194, R53.reuse, R52.reuse ;  /* 0x00000035c2c27223 */ /* 0x180fe20000010034 */
[-CC-:B------:R-:W-:Y:S01]  /*51b0*/  FFMA.FTZ R201, R201, R53.reuse, R52.reuse ;  /* 0x00000035c9c97223 */ /* 0x180fe20000010034 */
[-C--:B------:R-:W-:Y:S01]  /*51c0*/  FFMA.FTZ R69, R69, R53.reuse, R52 ;  /* 0x0000003545457223 */ /* 0x080fe20000010034 */
[----:B------:R-:W-:Y:S01]  /*51d0*/  ISETP.GE.U32.AND P3, PT, R74, RZ, PT ;  /* 0x000000ff4a00720c */ /* 0x000fe20003f66070 */
[----:B------:R-:W-:Y:S01]  /*51e0*/  FADD.FTZ R194, R205, -R194 ;  /* 0x800000c2cdc27221 */ /* 0x000fe20000010000 */
[-CC-:B------:R-:W-:Y:S01]  /*51f0*/  FFMA.FTZ R177, R177, R53.reuse, R52.reuse ;  /* 0x00000035b1b17223 */ /* 0x180fe20000010034 */
[----:B------:R-:W-:Y:S01]  /*5200*/  FADD.FTZ R201, R186, -R201 ;  /* 0x800000c9bac97221 */ /* 0x000fe20000010000 */
[----:B------:R-:W-:Y:S01]  /*5210*/  FADD.FTZ R69, R174, -R69 ;  /* 0x80000045ae457221 */ /* 0x000fe20000010000 */
[----:B0-----:R-:W-:Y:S01]  /*5220*/  FFMA.FTZ R35, R156, R194, R19 ;  /* 0x000000c29c237223 */ /* 0x001fe20000010013 */
[----:B------:R-:W-:Y:S01]  /*5230*/  FFMA.FTZ R193, R193, R53, R52 ;  /* 0x00000035c1c17223 */ /* 0x000fe20000010034 */
[----:B------:R-:W-:Y:S01]  /*5240*/  ISETP.GE.U32.AND.EX P3, PT, R75, 0x1000000, PT, P3 ;  /* 0x010000004b00780c */ /* 0x000fe20003f66130 */
[----:B------:R-:W-:Y:S01]  /*5250*/  FADD.FTZ R177, R176, -R177 ;  /* 0x800000b1b0b17221 */ /* 0x000fe20000010000 */
[----:B------:R-:W-:Y:S01]  /*5260*/  FMUL.FTZ R30, R35, UR6 ;  /* 0x00000006231e7c20 */ /* 0x000fe20008410000 */
[C---:B------:R-:W-:Y:S01]  /*5270*/  FFMA.FTZ R34, R156.reuse, R201, R18 ;  /* 0x000000c99c227223 */ /* 0x040fe20000010012 */
[----:B------:R-:W-:Y:S01]  /*5280*/  FFMA.FTZ R28, R156, R69, R12 ;  /* 0x000000459c1c7223 */ /* 0x000fe2000001000c */
[----:B------:R-:W-:Y:S01]  /*5290*/  FADD.FTZ R193, R178, -R193 ;  /* 0x800000c1b2c17221 */ /* 0x000fe20000010000 */
[-CC-:B------:R-:W-:Y:S01]  /*52a0*/  FFMA.FTZ R188, R188, R53.reuse, R52.reuse ;  /* 0x00000035bcbc7223 */ /* 0x180fe20000010034 */
[-CC-:B------:R-:W-:Y:S01]  /*52b0*/  FFMA.FTZ R70, R70, R53.reuse, R52.reuse ;  /* 0x0000003546467223 */ /* 0x180fe20000010034 */
[----:B------:R-:W-:Y:S01]  /*52c0*/  FFMA.FTZ R164, R164, R53, R52 ;  /* 0x00000035a4a47223 */ /* 0x000fe20000010034 */
[----:B------:R-:W-:Y:S01]  /*52d0*/  FSEL R51, R30, RZ, P3 ;  /* 0x000000ff1e337208 */ /* 0x000fe20001800000 */
[----:B------:R-:W-:Y:S01]  /*52e0*/  FMUL.FTZ R29, R34, UR6 ;  /* 0x00000006221d7c20 */ /* 0x000fe20008410000 */
[----:B------:R-:W-:Y:S01]  /*52f0*/  FMUL.FTZ R0, R28, UR6 ;  /* 0x000000061c007c20 */ /* 0x000fe20008410000 */
[C---:B------:R-:W-:Y:S01]  /*5300*/  FFMA.FTZ R30, R156.reuse, R177, R14 ;  /* 0x000000b19c1e7223 */ /* 0x040fe2000001000e */
[----:B------:R-:W-:Y:S01]  /*5310*/  FADD.FTZ R188, R203, -R188 ;  /* 0x800000bccbbc7221 */ /* 0x000fe20000010000 */
[----:B------:R-:W-:Y:S01]  /*5320*/  LOP3.LUT P5, RZ, R75, 0xff0000, RZ, 0xc0, !PT ;  /* 0x00ff00004bff7812 */ /* 0x000fe200078ac0ff */
[----:B------:R-:W-:Y:S01]  /*5330*/  FFMA.FTZ R32, R156, R193, R16 ;  /* 0x000000c19c207223 */ /* 0x000fe20000010010 */
[----:B------:R-:W-:Y:S01]  /*5340*/  LOP3.LUT P6, RZ, R74, 0xff, RZ, 0xc0, !PT ;  /* 0x000000ff4aff7812 */ /* 0x000fe200078cc0ff */
[----:B------:R-:W-:Y:S01]  /*5350*/  FADD.FTZ R70, R185, -R70 ;  /* 0x80000046b9467221 */ /* 0x000fe20000010000 */
[----:B------:R-:W-:Y:S01]  /*5360*/  FADD.FTZ R164, R199, -R164 ;  /* 0x800000a4c7a47221 */ /* 0x000fe20000010000 */
[----:B------:R-:W-:Y:S01]  /*5370*/  FMUL.FTZ R40, R30, UR6 ;  /* 0x000000061e287c20 */ /* 0x000fe20008410000 */
        /* <DEDUP_REMOVED lines=24> */
.L_x_1284:
        /* <DEDUP_REMOVED lines=54> */
.L_x_1283:
[----:B------:R-:W-:Y:S05]  /*5860*/  @!P2 BRA `(.L_x_1285) ;  /* 0x0000000000d8a947 */ /* 0x000fea0003800000 */
[-CC-:B------:R-:W-:Y:S01]  /*5870*/  FFMA.FTZ R201, R201, R53.reuse, R52.reuse ;  /* 0x00000035c9c97223 */ /* 0x180fe20000010034 */
[-CC-:B------:R-:W-:Y:S01]  /*5880*/  FFMA.FTZ R194, R194, R53.reuse, R52.reuse ;  /* 0x00000035c2c27223 */ /* 0x180fe20000010034 */
[-CC-:B------:R-:W-:Y:S01]  /*5890*/  FFMA.FTZ R69, R69, R53.reuse, R52.reuse ;  /* 0x0000003545457223 */ /* 0x180fe20000010034 */
[----:B------:R-:W-:Y:S01]  /*58a0*/  FFMA.FTZ R177, R177, R53, R52 ;  /* 0x00000035b1b17223 */ /* 0x000fe20000010034 */
[----:B------:R-:W-:Y:S01]  /*58b0*/  FADD.FTZ R201, R186, -R201 ;  /* 0x800000c9bac97221 */ /* 0x000fe20000010000 */
[----:B0-----:R-:W-:Y:S01]  /*58c0*/  FADD.FTZ R35, R205, -R194 ;  /* 0x800000c2cd237221 */ /* 0x001fe20000010000 */
[----:B------:R-:W-:Y:S01]  /*58d0*/  FADD.FTZ R69, R174, -R69 ;  /* 0x80000045ae457221 */ /* 0x000fe20000010000 */
[----:B------:R-:W-:Y:S01]  /*58e0*/  ISETP.GE.U32.AND P3, PT, R74, RZ, PT ;  /* 0x000000ff4a00720c */ /* 0x000fe20003f66070 */
[C---:B------:R-:W-:Y:S01]  /*58f0*/  FMUL.FTZ R34, R156.reuse, R201 ;  /* 0x000000c99c227220 */ /* 0x040fe20000410000 */
[----:B------:R-:W-:Y:S01]  /*5900*/  FMUL.FTZ R35, R156, R35 ;  /* 0x000000239c237220 */ /* 0x000fe20000410000 */
[--C-:B------:R-:W-:Y:S01]  /*5910*/  FFMA.FTZ R193, R193, R53, R52.reuse ;  /* 0x00000035c1c17223 */ /* 0x100fe20000010034 */
[----:B------:R-:W-:Y:S01]  /*5920*/  LOP3.LUT P5, RZ, R75, 0xff0000, RZ, 0xc0, !PT ;  /* 0x00ff00004bff7812 */ /* 0x000fe200078ac0ff */
[----:B------:R-:W-:Y:S01]  /*5930*/  FMUL.FTZ R30, R34, UR6 ;  /* 0x00000006221e7c20 */ /* 0x000fe20008410000 */
[----:B------:R-:W-:Y:S01]  /*5940*/  FMUL.FTZ R32, R35, UR6 ;  /* 0x0000000623207c20 */ /* 0x000fe20008410000 */
[----:B------:R-:W-:Y:S01]  /*5950*/  FADD.FTZ R177, R176, -R177 ;  /* 0x800000b1b0b17221 */ /* 0x000fe20000010000 */
[----:B------:R-:W-:Y:S01]  /*5960*/  FMUL.FTZ R28, R156, R69 ;  /* 0x000000459c1c7220 */ /* 0x000fe20000410000 */
[----:B------:R-:W-:Y:S01]  /*5970*/  ISETP.GE.U32.AND.EX P3, PT, R75, 0x1000000, PT, P3 ;  /* 0x010000004b00780c */ /* 0x000fe20003f66130 */
[----:B------:R-:W-:Y:S01]  /*5980*/  FADD.FTZ R193, R178, -R193 ;  /* 0x800000c1b2c17221 */ /* 0x000fe20000010000 */
[-CC-:B------:R-:W-:Y:S01]  /*5990*/  FFMA.FTZ R188, R188, R53.reuse, R52.reuse ;  /* 0x00000035bcbc7223 */ /* 0x180fe20000010034 */
[-CC-:B------:R-:W-:Y:S01]  /*59a0*/  FFMA.FTZ R70, R70, R53.reuse, R52.reuse ;  /* 0x0000003546467223 */ /* 0x180fe20000010034 */
[----:B------:R-:W-:Y:S01]  /*59b0*/  FFMA.FTZ R164, R164, R53, R52 ;  /* 0x00000035a4a47223 */ /* 0x000fe20000010034 */
[----:B------:R-:W-:Y:S01]  /*59c0*/  FSEL R50, R30, RZ, P5 ;  /* 0x000000ff1e327208 */ /* 0x000fe20002800000 */
[----:B------:R-:W-:Y:S01]  /*59d0*/  FMUL.FTZ R0, R28, UR6 ;  /* 0x000000061c007c20 */ /* 0x000fe20008410000 */
[----:B------:R-:W-:Y:S01]  /*59e0*/  FSEL R51, R32, RZ, P3 ;  /* 0x000000ff20337208 */ /* 0x000fe20001800000 */
[----:B------:R-:W-:Y:S01]  /*59f0*/  FMUL.FTZ R30, R156, R177 ;  /* 0x000000b19c1e7220 */ /* 0x000fe20000410000 */
[----:B------:R-:W-:Y:S01]  /*5a00*/  FADD.FTZ R33, R203, -R188 ;  /* 0x800000bccb217221 */ /* 0x000fe20000010000 */
[----:B------:R-:W-:Y:S01]  /*5a10*/  LOP3.LUT P6, RZ, R74, 0xff, RZ, 0xc0, !PT ;  /* 0x000000ff4aff7812 */ /* 0x000fe200078cc0ff */
[----:B------:R-:W-:Y:S01]  /*5a20*/  FMUL.FTZ R32, R156, R193 ;  /* 0x000000c19c207220 */ /* 0x000fe20000410000 */
        /* <DEDUP_REMOVED lines=9> */
[----:B------:R-:W-:Y:S01]  /*5ac0*/  FMUL.FTZ R31, R156, R31 ;  /* 0x0000001f9c1f7220 */ /* 0x000fe20000410000 */
        /* <DEDUP_REMOVED lines=16> */
.L_x_1285:
        /* <DEDUP_REMOVED lines=27> */
[----:B0-----:R-:W-:Y:S01]  /*5d80*/  FSEL R46, R205, RZ, P3 ;  /* 0x000000ffcd2e7208 */ /* 0x001fe20001800000 */
        /* <DEDUP_REMOVED lines=25> */
.L_x_1281:
        /* <DEDUP_REMOVED lines=20> */
[C---:B0-----:R-:W-:Y:S01]  /*6060*/  FFMA.FTZ R34, R156.reuse, R209, R26 ;  /* 0x000000d19c227223 */ /* 0x041fe2000001001a */
[----:B------:R-:W-:Y:S01]  /*6070*/  LOP3.LUT P6, RZ, R73, 0xff0000, RZ, 0xc0, !PT ;  /* 0x00ff000049ff7812 */ /* 0x000fe200078cc0ff */
[----:B------:R-:W-:Y:S01]  /*6080*/  FFMA.FTZ R35, R156, R202, R27 ;  /* 0x000000ca9c237223 */ /* 0x000fe2000001001b */
[----:B------:R-:W-:Y:S01]  /*6090*/  LOP3.LUT P5, RZ, R77, 0xff0000, RZ, 0xc0, !PT ;  /* 0x00ff00004dff7812 */ /* 0x000fe200078ac0ff */
[----:B------:R-:W-:Y:S01]  /*60a0*/  FMUL.FTZ R0, R34, UR6 ;  /* 0x0000000622007c20 */ /* 0x000fe20008410000 */
[----:B------:R-:W-:Y:S01]  /*60b0*/  FFMA.FTZ R32, R156, R61, R24 ;  /* 0x0000003d9c207223 */ /* 0x000fe20000010018 */
        /* <DEDUP_REMOVED lines=9> */
[C---:B------:R-:W-:Y:S01]  /*6150*/  FFMA.FTZ R33, R156.reuse, R66, R25 ;  /* 0x000000429c217223 */ /* 0x040fe20000010019 */
[----:B------:R-:W-:Y:S01]  /*6160*/  LOP3.LUT P5, RZ, R77, 0xff, RZ, 0xc0, !PT ;  /* 0x000000ff4dff7812 */ /* 0x000fe200078ac0ff */
[----:B------:R-:W-:Y:S01]  /*6170*/  FFMA.FTZ R30, R156, R59, R22 ;  /* 0x0000003b9c1e7223 */ /* 0x000fe20000010016 */
        /* <DEDUP_REMOVED lines=8> */
[C---:B------:R-:W-:Y:S01]  /*6200*/  FSEL R42, R0.reuse, RZ, P6 ;  /* 0x000000ff002a7208 */ /* 0x040fe20003000000 */
[----:B------:R-:W-:Y:S01]  /*6210*/  FFMA.FTZ R53, R57, R53, R52 ;  /* 0x0000003539357223 */ /* 0x000fe20000010034 */
[----:B------:R-:W-:Y:S01]  /*6220*/  FSEL R38, R0, RZ, P5 ;  /* 0x000000ff00267208 */ /* 0x000fe20002800000 */
[----:B------:R-:W-:Y:S01]  /*6230*/  FMUL.FTZ R0, R30, UR6 ;  /* 0x000000061e007c20 */ /* 0x000fe20008410000 */
[----:B------:R-:W-:Y:S01]  /*6240*/  LOP3.LUT P3, RZ, R77, 0xff00, RZ, 0xc0, !PT ;  /* 0x0000ff004dff7812 */ /* 0x000fe2000786c0ff */
[----:B------:R-:W-:Y:S01]  /*6250*/  FFMA.FTZ R31, R156, R60, R23 ;  /* 0x0000003c9c1f7223 */ /* 0x000fe20000010017 */
[----:B------:R-:W-:Y:S01]  /*6260*/  LOP3.LUT P6, RZ, R72, 0xff0000, RZ, 0xc0, !PT ;  /* 0x00ff000048ff7812 */ /* 0x000fe200078cc0ff */
[----:B------:R-:W-:Y:S01]  /*6270*/  FADD.FTZ R58, R63, -R58 ;  /* 0x8000003a3f3a7221 */ /* 0x000fe20000010000 */
[----:B------:R-:W-:Y:S01]  /*6280*/  FSEL R37, R28, RZ, P3 ;  /* 0x000000ff1c257208 */ /* 0x000fe20001800000 */
[----:B------:R-:W-:Y:S01]  /*6290*/  FADD.FTZ R53, R62, -R53 ;  /* 0x800000353e357221 */ /* 0x000fe20000010000 */
[----:B------:R-:W-:Y:S01]  /*62a0*/  FSEL R41, R0, RZ, P6 ;  /* 0x000000ff00297208 */ /* 0x000fe20003000000 */
[----:B------:R-:W-:Y:S01]  /*62b0*/  FFMA.FTZ R29, R156, R58, R21 ;  /* 0x0000003a9c1d7223 */ /* 0x000fe20000010015 */
[----:B------:R-:W-:-:S02]  /*62c0*/  LOP3.LUT P1, RZ, R73, 0xff00, RZ, 0xc0, !PT ;  /* 0x0000ff0049ff7812 */ /* 0x000fc4000782c0ff */
[----:B------:R-:W-:Y:S02]  /*62d0*/  LOP3.LUT P6, RZ, R76, 0xff0000, RZ, 0xc0, !PT ;  /* 0x00ff00004cff7812 */ /* 0x000fe400078cc0ff */
[----:B------:R-:W-:Y:S01]  /*62e0*/  F2FP.BF16.F32.PACK_AB R39, R40, R39 ;  /* 0x000000272827723e */ /* 0x000fe200000010ff */
[----:B------:R-:W-:Y:S01]  /*62f0*/  FMUL.FTZ R40, R31, UR6 ;  /* 0x000000061f287c20 */ /* 0x000fe20008410000 */
[----:B------:R-:W-:Y:S02]  /*6300*/  F2FP.BF16.F32.PACK_AB R38, R37, R38 ;  /* 0x000000262526723e */ /* 0x000fe400000010ff */
[----:B------:R-:W-:Y:S02]  /*6310*/  LOP3.LUT P5, RZ, R72, 0xff000000, RZ, 0xc0, !PT ;  /* 0xff00000048ff7812 */ /* 0x000fe400078ac0ff */
[----:B------:R-:W-:Y:S01]  /*6320*/  FSEL R47, R28, RZ, P1 ;  /* 0x000000ff1c2f7208 */ /* 0x000fe20000800000 */
[----:B------:R-:W-:Y:S01]  /*6330*/  FFMA.FTZ R28, R156, R53, R20 ;  /* 0x000000359c1c7223 */ /* 0x000fe20000010014 */
[----:B------:R-:W-:-:S02]  /*6340*/  FSEL R37, R0, RZ, P6 ;  /* 0x000000ff00257208 */ /* 0x000fc40003000000 */
[----:B------:R-:W-:Y:S01]  /*6350*/  LOP3.LUT P6, RZ, R76, 0xff000000, RZ, 0xc0, !PT ;  /* 0xff0000004cff7812 */ /* 0x000fe200078cc0ff */
[----:B------:R-:W-:Y:S01]  /*6360*/  FMUL.FTZ R0, R28, UR6 ;  /* 0x000000061c007c20 */ /* 0x000fe20008410000 */
[----:B------:R-:W-:Y:S01]  /*6370*/  F2FP.BF16.F32.PACK_AB R43, R36, R43 ;  /* 0x0000002b242b723e */ /* 0x000fe200000010ff */
[----:B------:R-:W-:Y:S01]  /*6380*/  FMUL.FTZ R36, R29, UR6 ;  /* 0x000000061d247c20 */ /* 0x000fe20008410000 */
[----:B------:R-:W-:Y:S02]  /*6390*/  FSEL R46, R40, RZ, P5 ;  /* 0x000000ff282e7208 */ /* 0x000fe40002800000 */
[----:B------:R-:W-:Y:S02]  /*63a0*/  LOP3.LUT P1, RZ, R72, 0xff00, RZ, 0xc0, !PT ;  /* 0x0000ff0048ff7812 */ /* 0x000fe4000782c0ff */
[----:B------:R-:W-:Y:S02]  /*63b0*/  LOP3.LUT P5, RZ, R76, 0xff00, RZ, 0xc0, !PT ;  /* 0x0000ff004cff7812 */ /* 0x000fe400078ac0ff */
[----:B------:R-:W-:-:S02]  /*63c0*/  FSEL R48, R40, RZ, P6 ;  /* 0x000000ff28307208 */ /* 0x000fc40003000000 */
[----:B------:R-:W-:Y:S02]  /*63d0*/  LOP3.LUT P3, RZ, R72, 0xff, RZ, 0xc0, !PT ;  /* 0x000000ff48ff7812 */ /* 0x000fe4000786c0ff */
[----:B------:R-:W-:Y:S02]  /*63e0*/  LOP3.LUT P6, RZ, R76, 0xff, RZ, 0xc0, !PT ;  /* 0x000000ff4cff7812 */ /* 0x000fe400078cc0ff */
        /* <DEDUP_REMOVED lines=10> */
.L_x_1288:
[-CC-:B------:R-:W-:Y:S01]  /*6490*/  FFMA.FTZ R202, R202, R53.reuse, R52.reuse ;  /* 0x00000035caca7223 */ /* 0x180fe20000010034 */
[-CC-:B------:R-:W-:Y:S01]  /*64a0*/  FFMA.FTZ R61, R61, R53.reuse, R52.reuse ;  /* 0x000000353d3d7223 */ /* 0x180fe20000010034 */
[-C--:B------:R-:W-:Y:S01]  /*64b0*/  FFMA.FTZ R209, R209, R53.reuse, R52 ;  /* 0x00000035d1d17223 */ /* 0x080fe20000010034 */
[----:B------:R-:W-:Y:S01]  /*64c0*/  ISETP.GE.U32.AND P1, PT, R72, RZ, PT ;  /* 0x000000ff4800720c */ /* 0x000fe20003f26070 */
        /* <DEDUP_REMOVED lines=22> */
[----:B0-----:R-:W-:Y:S01]  /*6630*/  FSEL R43, R209, RZ, P3 ;  /* 0x000000ffd12b7208 */ /* 0x001fe20001800000 */
        /* <DEDUP_REMOVED lines=48> */
.L_x_1287:
[----:B------:R-:W-:Y:S05]  /*6940*/  @!P2 BRA `(.L_x_1290) ;  /* 0x00000004002ca947 */ /* 0x000fea0003800000 */
[-CC-:B------:R-:W-:Y:S01]  /*6950*/  FFMA.FTZ R209, R209, R53.reuse, R52.reuse ;  /* 0x00000035d1d17223 */ /* 0x180fe20000010034 */
[-CC-:B------:R-:W-:Y:S01]  /*6960*/  FFMA.FTZ R61, R61, R53.reuse, R52.reuse ;  /* 0x000000353d3d7223 */ /* 0x180fe20000010034 */
[-CC-:B------:R-:W-:Y:S01]  /*6970*/  FFMA.FTZ R202, R202, R53.reuse, R52.reuse ;  /* 0x00000035caca7223 */ /* 0x180fe20000010034 */
[-C--:B------:R-:W-:Y:S01]  /*6980*/  FFMA.FTZ R59, R59, R53.reuse, R52 ;  /* 0x000000353b3b7223 */ /* 0x080fe20000010034 */
[----:B------:R-:W-:Y:S01]  /*6990*/  FADD.FTZ R209, R200, -R209 ;  /* 0x800000d1c8d17221 */ /* 0x000fe20000010000 */
[----:B------:R-:W-:Y:S01]  /*69a0*/  FADD.FTZ R61, R68, -R61 ;  /* 0x8000003d443d7221 */ /* 0x000fe20000010000 */
[----:B0-----:R-:W-:Y:S01]  /*69b0*/  FADD.FTZ R35, R211, -R202 ;  /* 0x800000cad3237221 */ /* 0x001fe20000010000 */
[----:B------:R-:W-:Y:S01]  /*69c0*/  FFMA.FTZ R66, R66, R53, R52 ;  /* 0x0000003542427223 */ /* 0x000fe20000010034 */
[C---:B------:R-:W-:Y:S01]  /*69d0*/  FMUL.FTZ R34, R156.reuse, R209 ;  /* 0x000000d19c227220 */ /* 0x040fe20000410000 */
[----:B------:R-:W-:Y:S01]  /*69e0*/  LOP3.LUT P6, RZ, R73, 0xff0000, RZ, 0xc0, !PT ;  /* 0x00ff000049ff7812 */ /* 0x000fe200078cc0ff */
        /* <DEDUP_REMOVED lines=35> */
[----:B------:R-:W-:Y:S01]  /*6c20*/  FMUL.FTZ R29, R156, R29 ;  /* 0x0000001d9c1d7220 */ /* 0x000fe20000410000 */
[----:B------:R-:W-:-:S02]  /*6c30*/  LOP3.LUT P1, RZ, R73, 0xff00, RZ, 0xc0, !PT ;  /* 0x0000ff0049ff7812 */ /* 0x000fc4000782c0ff */
[----:B------:R-:W-:Y:S02]  /*6c40*/  LOP3.LUT P6, RZ, R76, 0xff0000, RZ, 0xc0, !PT ;  /* 0x00ff00004cff7812 */ /* 0x000fe400078cc0ff */
[----:B------:R-:W-:Y:S01]  /*6c50*/  F2FP.BF16.F32.PACK_AB R39, R40, R39 ;  /* 0x000000272827723e */ /* 0x000fe200000010ff */
[----:B------:R-:W-:Y:S01]  /*6c60*/  FMUL.FTZ R40, R31, UR6 ;  /* 0x000000061f287c20 */ /* 0x000fe20008410000 */
[----:B------:R-:W-:Y:S02]  /*6c70*/  F2FP.BF16.F32.PACK_AB R38, R37, R38 ;  /* 0x000000262526723e */ /* 0x000fe400000010ff */
[----:B------:R-:W-:Y:S02]  /*6c80*/  LOP3.LUT P5, RZ, R72, 0xff000000, RZ, 0xc0, !PT ;  /* 0xff00000048ff7812 */ /* 0x000fe400078ac0ff */
[----:B------:R-:W-:Y:S01]  /*6c90*/  FSEL R47, R28, RZ, P1 ;  /* 0x000000ff1c2f7208 */ /* 0x000fe20000800000 */
[----:B------:R-:W-:Y:S01]  /*6ca0*/  FMUL.FTZ R28, R156, R53 ;  /* 0x000000359c1c7220 */ /* 0x000fe20000410000 */
        /* <DEDUP_REMOVED lines=21> */
.L_x_1290:
[-CC-:B------:R-:W-:Y:S01]  /*6e00*/  FFMA.FTZ R202, R202, R53.reuse, R52.reuse ;  /* 0x00000035caca7223 */ /* 0x180fe20000010034 */
[-CC-:B------:R-:W-:Y:S01]  /*6e10*/  FFMA.FTZ R61, R61, R53.reuse, R52.reuse ;  /* 0x000000353d3d7223 */ /* 0x180fe20000010034 */
[----:B------:R-:W-:Y:S01]  /*6e20*/  ISETP.GE.U32.AND P1, PT, R72, RZ, PT ;  /* 0x000000ff4800720c */ /* 0x000fe20003f26070 */
[-C--:B------:R-:W-:Y:S01]  /*6e30*/  FFMA.FTZ R59, R59, R53.reuse, R52 ;  /* 0x000000353b3b7223 */ /* 0x080fe20000010034 */
[----:B------:R-:W-:Y:S01]  /*6e40*/  FADD.FTZ R211, R211, -R202 ;  /* 0x800000cad3d37221 */ /* 0x000fe20000010000 */
[----:B------:R-:W-:Y:S01]  /*6e50*/  FADD.FTZ R61, R68, -R61 ;  /* 0x8000003d443d7221 */ /* 0x000fe20000010000 */
[--C-:B------:R-:W-:Y:S01]  /*6e60*/  FFMA.FTZ R209, R209, R53, R52.reuse ;  /* 0x00000035d1d17223 */ /* 0x100fe20000010034 */
[----:B------:R-:W-:Y:S01]  /*6e70*/  ISETP.GE.U32.AND.EX P5, PT, R73, 0x1000000, PT, P1 ;  /* 0x010000004900780c */ /* 0x000fe20003fa6110 */
[C---:B------:R-:W-:Y:S01]  /*6e80*/  FMUL.FTZ R211, R156.reuse, R211 ;  /* 0x000000d39cd37220 */ /* 0x040fe20000410000 */
[----:B------:R-:W-:Y:S01]  /*6e90*/  FMUL.FTZ R61, R156, R61 ;  /* 0x0000003d9c3d7220 */ /* 0x000fe20000410000 */
[----:B------:R-:W-:Y:S01]  /*6ea0*/  FADD.FTZ R59, R64, -R59 ;  /* 0x8000003b403b7221 */ /* 0x000fe20000010000 */
[----:B------:R-:W-:Y:S01]  /*6eb0*/  FADD.FTZ R209, R200, -R209 ;  /* 0x800000d1c8d17221 */ /* 0x000fe20000010000 */
[----:B------:R-:W-:Y:S01]  /*6ec0*/  FMUL.FTZ R211, R211, UR6 ;  /* 0x00000006d3d37c20 */ /* 0x000fe20008410000 */
[----:B------:R-:W-:Y:S01]  /*6ed0*/  FMUL.FTZ R61, R61, UR6 ;  /* 0x000000063d3d7c20 */ /* 0x000fe20008410000 */
[C---:B------:R-:W-:Y:S01]  /*6ee0*/  FMUL.FTZ R59, R156.reuse, R59 ;  /* 0x0000003b9c3b7220 */ /* 0x040fe20000410000 */
[----:B------:R-:W-:Y:S01]  /*6ef0*/  FMUL.FTZ R209, R156, R209 ;  /* 0x000000d19cd17220 */ /* 0x000fe20000410000 */
[-CC-:B------:R-:W-:Y:S01]  /*6f00*/  FFMA.FTZ R66, R66, R53.reuse, R52.reuse ;  /* 0x0000003542427223 */ /* 0x180fe20000010034 */
[----:B------:R-:W-:Y:S01]  /*6f10*/  FSEL R0, R211, RZ, P5 ;  /* 0x000000ffd3007208 */ /* 0x000fe20002800000 */
[-C--:B------:R-:W-:Y:S01]  /*6f20*/  FFMA.FTZ R60, R60, R53.reuse, R52 ;  /* 0x000000353c3c7223 */ /* 0x080fe20000010034 */
[----:B------:R-:W-:Y:S01]  /*6f30*/  LOP3.LUT P5, RZ, R73, 0xff, RZ, 0xc0, !PT ;  /* 0x000000ff49ff7812 */ /* 0x000fe200078ac0ff */
[----:B------:R-:W-:Y:S01]  /*6f40*/  FMUL.FTZ R209, R209, UR6 ;  /* 0x00000006d1d17c20 */ /* 0x000fe20008410000 */
[----:B------:R-:W-:Y:S01]  /*6f50*/  FMUL.FTZ R59, R59, UR6 ;  /* 0x000000063b3b7c20 */ /* 0x000fe20008410000 */
[----:B------:R-:W-:Y:S01]  /*6f60*/  FADD.FTZ R207, R207, -R66 ;  /* 0x80000042cfcf7221 */ /* 0x000fe20000010000 */
[----:B0-----:R-:W-:Y:S01]  /*6f70*/  FSEL R42, R61, RZ, P5 ;  /* 0x000000ff3d2a7208 */ /* 0x001fe20002800000 */
[-C--:B------:R-:W-:Y:S01]  /*6f80*/  FFMA.FTZ R58, R58, R53.reuse, R52 ;  /* 0x000000353a3a7223 */ /* 0x080fe20000010034 */
[----:B------:R-:W-:Y:S01]  /*6f90*/  LOP3.LUT P3, RZ, R73, 0xff0000, RZ, 0xc0, !PT ;  /* 0x00ff000049ff7812 */ /* 0x000fe2000786c0ff */
[----:B------:R-:W-:Y:S01]  /*6fa0*/  FADD.FTZ R65, R65, -R60 ;  /* 0x8000003c41417221 */ /* 0x000fe20000010000 */
[----:B------:R-:W-:Y:S01]  /*6fb0*/  LOP3.LUT P5, RZ, R72, 0xff0000, RZ, 0xc0, !PT ;  /* 0x00ff000048ff7812 */ /* 0x000fe200078ac0ff */
[----:B------:R-:W-:Y:S01]  /*6fc0*/  FFMA.FTZ R53, R57, R53, R52 ;  /* 0x0000003539357223 */ /* 0x000fe20000010034 */
[----:B------:R-:W-:Y:S01]  /*6fd0*/  ISETP.GE.U32.AND P1, PT, R76, RZ, PT ;  /* 0x000000ff4c00720c */ /* 0x000fe20003f26070 */
[C---:B------:R-:W-:Y:S01]  /*6fe0*/  FMUL.FTZ R207, R156.reuse, R207 ;  /* 0x000000cf9ccf7220 */ /* 0x040fe20000410000 */
[----:B------:R-:W-:Y:S01]  /*6ff0*/  LOP3.LUT P6, RZ, R77, 0xff0000, RZ, 0xc0, !PT ;  /* 0x00ff00004dff7812 */ /* 0x000fe200078cc0ff */
[----:B------:R-:W-:Y:S01]  /*7000*/  FADD.FTZ R63, R63, -R58 ;  /* 0x8000003a3f3f7221 */ /* 0x000fe20000010000 */
[----:B------:R-:W-:Y:S01]  /*7010*/  FSEL R43, R209, RZ, P3 ;  /* 0x000000ffd12b7208 */ /* 0x000fe20001800000 */
[----:B------:R-:W-:Y:S01]  /*7020*/  FMUL.FTZ R65, R156, R65 ;  /* 0x000000419c417220 */ /* 0x000fe20000410000 */
[----:B------:R-:W-:Y:S01]  /*7030*/  FSEL R41, R59, RZ, P5 ;  /* 0x000000ff3b297208 */ /* 0x000fe20002800000 */
[----:B------:R-:W-:Y:S01]  /*7040*/  FADD.FTZ R53, R62, -R53 ;  /* 0x800000353e357221 */ /* 0x000fe20000010000 */
[----:B------:R-:W-:Y:S01]  /*7050*/  LOP3.LUT P3, RZ, R77, 0xff, RZ, 0xc0, !PT ;  /* 0x000000ff4dff7812 */ /* 0x000fe2000786c0ff */
[----:B------:R-:W-:Y:S01]  /*7060*/  FMUL.FTZ R207, R207, UR6 ;  /* 0x00000006cfcf7c20 */ /* 0x000fe20008410000 */
[----:B------:R-:W-:Y:S01]  /*7070*/  ISETP.GE.U32.AND.EX P1, PT, R77, 0x1000000, PT, P1 ;  /* 0x010000004d00780c */ /* 0x000fe20003f26110 */
[----:B------:R-:W-:Y:S01]  /*7080*/  FMUL.FTZ R63, R156, R63 ;  /* 0x0000003f9c3f7220 */ /* 0x000fe20000410000 */
[----:B------:R-:W-:Y:S01]  /*7090*/  LOP3.LUT P5, RZ, R76, 0xff0000, RZ, 0xc0, !PT ;  /* 0x00ff00004cff7812 */ /* 0x000fe200078ac0ff */
[----:B------:R-:W-:Y:S01]  /*70a0*/  FMUL.FTZ R65, R65, UR6 ;  /* 0x0000000641417c20 */ /* 0x000fe20008410000 */
[----:B------:R-:W-:Y:S01]  /*70b0*/  FSEL R39, R209, RZ, P6 ;  /* 0x000000ffd1277208 */ /* 0x000fe20003000000 */
[----:B------:R-:W-:Y:S01]  /*70c0*/  FMUL.FTZ R53, R156, R53 ;  /* 0x000000359c357220 */ /* 0x000fe20000410000 */
[----:B------:R-:W-:Y:S01]  /*70d0*/  LOP3.LUT P6, RZ, R73, 0xff00, RZ, 0xc0, !PT ;  /* 0x0000ff0049ff7812 */ /* 0x000fe200078cc0ff */
[----:B------:R-:W-:Y:S01]  /*70e0*/  FMUL.FTZ R63, R63, UR6 ;  /* 0x000000063f3f7c20 */ /* 0x000fe20008410000 */
[----:B------:R-:W-:Y:S01]  /*70f0*/  FSEL R36, R211, RZ, P1 ;  /* 0x000000ffd3247208 */ /* 0x000fe20000800000 */
[----:B------:R-:W-:Y:S01]  /*7100*/  FMUL.FTZ R53, R53, UR6 ;  /* 0x0000000635357c20 */ /* 0x000fe20008410000 */
[----:B------:R-:W-:-:S02]  /*7110*/  FSEL R38, R61, RZ, P3 ;  /* 0x000000ff3d267208 */ /* 0x000fc40001800000 */
[----:B------:R-:W-:Y:S02]  /*7120*/  FSEL R37, R59, RZ, P5 ;  /* 0x000000ff3b257208 */ /* 0x000fe40002800000 */
[----:B------:R-:W-:Y:S02]  /*7130*/  LOP3.LUT P1, RZ, R77, 0xff00, RZ, 0xc0, !PT ;  /* 0x0000ff004dff7812 */ /* 0x000fe4000782c0ff */
[----:B------:R-:W-:Y:S02]  /*7140*/  LOP3.LUT P3, RZ, R72, 0xff000000, RZ, 0xc0, !PT ;  /* 0xff00000048ff7812 */ /* 0x000fe4000786c0ff */
[----:B------:R-:W-:Y:S02]  /*7150*/  LOP3.LUT P5, RZ, R76, 0xff000000, RZ, 0xc0, !PT ;  /* 0xff0000004cff7812 */ /* 0x000fe400078ac0ff */
[----:B------:R-:W-:Y:S02]  /*7160*/  FSEL R47, R207, RZ, P6 ;  /* 0x000000ffcf2f7208 */ /* 0x000fe40003000000 */
[----:B------:R-:W-:-:S02]  /*7170*/  F2FP.BF16.F32.PACK_AB R43, R0, R43 ;  /* 0x0000002b002b723e */ /* 0x000fc400000010ff */
[C---:B------:R-:W-:Y:S02]  /*7180*/  LOP3.LUT P6, RZ, R72.reuse, 0xff00, RZ, 0xc0, !PT ;  /* 0x0000ff0048ff7812 */ /* 0x040fe400078cc0ff */
[----:B------:R-:W-:Y:S02]  /*7190*/  FSEL R207, R207, RZ, P1 ;  /* 0x000000ffcfcf7208 */ /* 0x000fe40000800000 */
[C---:B------:R-:W-:Y:S02]  /*71a0*/  FSEL R0, R65.reuse, RZ, P3 ;  /* 0x000000ff41007208 */ /* 0x040fe40001800000 */
[----:B------:R-:W-:Y:S02]  /*71b0*/  FSEL R46, R65, RZ, P5 ;  /* 0x000000ff412e7208 */ /* 0x000fe40002800000 */
        /* <DEDUP_REMOVED lines=15> */
.L_x_1286:
        /* <DEDUP_REMOVED lines=8> */
[-C--:B------:R-:W-:Y:S01]  /*7330*/  FFMA.FTZ R209, R209, R53.reuse, R52 ;  /* 0x00000035d1d17223 */ /* 0x080fe20000010034 */
[----:B------:R-:W-:Y:S01]  /*7340*/  FADD.FTZ R202, R211, -R202 ;  /* 0x800000cad3ca7221 */ /* 0x000fe20000010000 */
[----:B------:R-:W-:Y:S01]  /*7350*/  FFMA.FTZ R53, R57, R53, R52 ;  /* 0x0000003539357223 */ /* 0x000fe20000010034 */
[----:B------:R-:W-:Y:S01]  /*7360*/  ISETP.GE.U32.AND P1, PT, R72, RZ, PT ;  /* 0x000000ff4800720c */ /* 0x000fe20003f26070 */
[----:B------:R-:W-:Y:S01]  /*7370*/  FADD.FTZ R209, R200, -R209 ;  /* 0x800000d1c8d17221 */ /* 0x000fe20000010000 */
[----:B0-----:R-:W-:Y:S01]  /*7380*/  FFMA.FTZ R35, R156, R202, R27 ;  /* 0x000000ca9c237223 */ /* 0x001fe2000001001b */
[----:B------:R-:W-:Y:S01]  /*7390*/  FADD.FTZ R53, R62, -R53 ;  /* 0x800000353e357221 */ /* 0x000fe20000010000 */
[----:B------:R-:W-:Y:S01]  /*73a0*/  FADD.FTZ R59, R64, -R59 ;  /* 0x8000003b403b7221 */ /* 0x000fe20000010000 */
[C---:B------:R-:W-:Y:S01]  /*73b0*/  FFMA.FTZ R34, R156.reuse, R209, R26 ;  /* 0x000000d19c227223 */ /* 0x040fe2000001001a */
[----:B------:R-:W-:Y:S01]  /*73c0*/  FMUL.FTZ R41, R35, UR6 ;  /* 0x0000000623297c20 */ /* 0x000fe20008410000 */
[C---:B------:R-:W-:Y:S01]  /*73d0*/  FFMA.FTZ R28, R156.reuse, R53, R20 ;  /* 0x000000359c1c7223 */ /* 0x040fe20000010014 */
[----:B------:R-:W-:Y:S01]  /*73e0*/  ISETP.GE.U32.AND.EX P1, PT, R73, 0x1000000, PT, P1 ;  /* 0x010000004900780c */ /* 0x000fe20003f26110 */
[----:B------:R-:W-:Y:S01]  /*73f0*/  FADD.FTZ R66, R207, -R66 ;  /* 0x80000042cf427221 */ /* 0x000fe20000010000 */
[----:B------:R-:W-:Y:S01]  /*7400*/  FFMA.FTZ R30, R156, R59, R22 ;  /* 0x0000003b9c1e7223 */ /* 0x000fe20000010016 */
[----:B------:R-:W-:Y:S01]  /*7410*/  FADD.FTZ R58, R63, -R58 ;  /* 0x8000003a3f3a7221 */ /* 0x000fe20000010000 */
[----:B------:R-:W-:Y:S01]  /*7420*/  FADD.FTZ R60, R65, -R60 ;  /* 0x8000003c413c7221 */ /* 0x000fe20000010000 */
[----:B------:R-:W-:Y:S01]  /*7430*/  FADD.FTZ R61, R68, -R61 ;  /* 0x8000003d443d7221 */ /* 0x000fe20000010000 */
[----:B------:R-:W-:Y:S01]  /*7440*/  FMUL.FTZ R40, R34, UR6 ;  /* 0x0000000622287c20 */ /* 0x000fe20008410000 */
[----:B------:R-:W-:Y:S01]  /*7450*/  FMUL.FTZ R0, R28, UR6 ;  /* 0x000000061c007c20 */ /* 0x000fe20008410000 */
[----:B------:R-:W-:Y:S01]  /*7460*/  FSEL R51, R41, RZ, P1 ;  /* 0x000000ff29337208 */ /* 0x000fe20000800000 */
[----:B------:R-:W-:Y:S01]  /*7470*/  FFMA.FTZ R33, R156, R66, R25 ;  /* 0x000000429c217223 */ /* 0x000fe20000010019 */
[----:B------:R-:W-:Y:S01]  /*7480*/  LOP3.LUT P5, RZ, R73, 0xff0000, RZ, 0xc0, !PT ;  /* 0x00ff000049ff7812 */ /* 0x000fe200078ac0ff */
[----:B------:R-:W-:Y:S01]  /*7490*/  FMUL.FTZ R41, R30, UR6 ;  /* 0x000000061e297c20 */ /* 0x000fe20008410000 */
[----:B------:R-:W-:Y:S01]  /*74a0*/  LOP3.LUT P3, RZ, R72, 0xff, RZ, 0xc0, !PT ;  /* 0x000000ff48ff7812 */ /* 0x000fe2000786c0ff */
[C---:B------:R-:W-:Y:S01]  /*74b0*/  FFMA.FTZ R29, R156.reuse, R58, R21 ;  /* 0x0000003a9c1d7223 */ /* 0x040fe20000010015 */
        /* <DEDUP_REMOVED lines=23> */
.L_x_1292:
        /* <DEDUP_REMOVED lines=29> */
[C---:B------:R-:W-:Y:S01]  /*7800*/  LOP3.LUT P3, RZ, R73.reuse, 0xff0000, RZ, 0xc0, !PT ;  /* 0x00ff000049ff7812 */ /* 0x040fe2000786c0ff */
        /* <DEDUP_REMOVED lines=8> */
[----:B0-----:R-:W-:Y:S02]  /*7890*/  FSEL R43, R209, RZ, P3 ;  /* 0x000000ffd12b7208 */ /* 0x001fe40001800000 */
        /* <DEDUP_REMOVED lines=15> */
.L_x_1291:
        /* <DEDUP_REMOVED lines=8> */
[----:B0-----:R-:W-:Y:S01]  /*7a10*/  FADD.FTZ R35, R211, -R202 ;  /* 0x800000cad3237221 */ /* 0x001fe20000010000 */
[----:B------:R-:W-:Y:S01]  /*7a20*/  FFMA.FTZ R53, R57, R53, R52 ;  /* 0x0000003539357223 */ /* 0x000fe20000010034 */
[----:B------:R-:W-:Y:S01]  /*7a30*/  ISETP.GE.U32.AND P1, PT, R72, RZ, PT ;  /* 0x000000ff4800720c */ /* 0x000fe20003f26070 */
[----:B------:R-:W-:Y:S01]  /*7a40*/  FADD.FTZ R209, R200, -R209 ;  /* 0x800000d1c8d17221 */ /* 0x000fe20000010000 */
[----:B------:R-:W-:Y:S01]  /*7a50*/  FMUL.FTZ R35, R156, R35 ;  /* 0x000000239c237220 */ /* 0x000fe20000410000 */
[----:B------:R-:W-:Y:S01]  /*7a60*/  FADD.FTZ R53, R62, -R53 ;  /* 0x800000353e357221 */ /* 0x000fe20000010000 */
[----:B------:R-:W-:Y:S01]  /*7a70*/  FADD.FTZ R59, R64, -R59 ;  /* 0x8000003b403b7221 */ /* 0x000fe20000010000 */
[C---:B------:R-:W-:Y:S01]  /*7a80*/  FMUL.FTZ R34, R156.reuse, R209 ;  /* 0x000000d19c227220 */ /* 0x040fe20000410000 */
[----:B------:R-:W-:Y:S01]  /*7a90*/  FMUL.FTZ R41, R35, UR6 ;  /* 0x0000000623297c20 */ /* 0x000fe20008410000 */
[C---:B------:R-:W-:Y:S01]  /*7aa0*/  FMUL.FTZ R28, R156.reuse, R53 ;  /* 0x000000359c1c7220 */ /* 0x040fe20000410000 */
[----:B------:R-:W-:Y:S01]  /*7ab0*/  ISETP.GE.U32.AND.EX P1, PT, R73, 0x1000000, PT, P1 ;  /* 0x010000004900780c */ /* 0x000fe20003f26110 */
[----:B------:R-:W-:Y:S01]  /*7ac0*/  FADD.FTZ R33, R207, -R66 ;  /* 0x80000042cf217221 */ /* 0x000fe20000010000 */
[----:B------:R-:W-:Y:S01]  /*7ad0*/  FMUL.FTZ R30, R156, R59 ;  /* 0x0000003b9c1e7220 */ /* 0x000fe20000410000 */
[----:B------:R-:W-:Y:S01]  /*7ae0*/  FADD.FTZ R29, R63, -R58 ;  /* 0x8000003a3f1d7221 */ /* 0x000fe20000010000 */
[----:B------:R-:W-:Y:S01]  /*7af0*/  FADD.FTZ R31, R65, -R60 ;  /* 0x8000003c411f7221 */ /* 0x000fe20000010000 */
[----:B------:R-:W-:Y:S01]  /*7b00*/  FADD.FTZ R61, R68, -R61 ;  /* 0x8000003d443d7221 */ /* 0x000fe20000010000 */
[----:B------:R-:W-:Y:S01]  /*7b10*/  FMUL.FTZ R40, R34, UR6 ;  /* 0x0000000622287c20 */ /* 0x000fe20008410000 */
[----:B------:R-:W-:Y:S01]  /*7b20*/  FMUL.FTZ R0, R28, UR6 ;  /* 0x000000061c007c20 */ /* 0x000fe20008410000 */
[----:B------:R-:W-:Y:S01]  /*7b30*/  FSEL R51, R41, RZ, P1 ;  /* 0x000000ff29337208 */ /* 0x000fe20000800000 */
[----:B------:R-:W-:Y:S01]  /*7b40*/  FMUL.FTZ R33, R156, R33 ;  /* 0x000000219c217220 */ /* 0x000fe20000410000 */
[----:B------:R-:W-:Y:S01]  /*7b50*/  LOP3.LUT P5, RZ, R73, 0xff0000, RZ, 0xc0, !PT ;  /* 0x00ff000049ff7812 */ /* 0x000fe200078ac0ff */
[----:B------:R-:W-:Y:S01]  /*7b60*/  FMUL.FTZ R41, R30, UR6 ;  /* 0x000000061e297c20 */ /* 0x000fe20008410000 */
[----:B------:R-:W-:Y:S01]  /*7b70*/  LOP3.LUT P3, RZ, R72, 0xff, RZ, 0xc0, !PT ;  /* 0x000000ff48ff7812 */ /* 0x000fe2000786c0ff */
[C---:B------:R-:W-:Y:S01]  /*7b80*/  FMUL.FTZ R29, R156.reuse, R29 ;  /* 0x0000001d9c1d7220 */ /* 0x040fe20000410000 */
        /* <DEDUP_REMOVED lines=23> */
.L_x_1293:
        /* <DEDUP_REMOVED lines=37> */
[----:B0-----:R-:W-:-:S02]  /*7f50*/  FSEL R46, R211, RZ, P1 ;  /* 0x000000ffd32e7208 */ /* 0x001fc40000800000 */
        /* <DEDUP_REMOVED lines=15> */
.L_x_1289:
        /* <DEDUP_REMOVED lines=19> */
.L_x_1267:
        /* <DEDUP_REMOVED lines=21> */
.L_x_1295:
        /* <DEDUP_REMOVED lines=11> */
.L_x_3819:


//--------------------- .text._ZN10layer_norm31ln_parallel_residual_bwd_kernelINS_13Kernel_traitsIf13__nv_bfloat16fS2_fjLj6144ELj1ELj1ELj8ELj16ENS_18Kernel_traits_baseILj6144EfS2_fS2_fjLj256EEEEELb0ELb0ELb0EEEvNS_9BwdParamsE --------------------------
	.section	.text._ZN10layer_norm31ln_parallel_residual_bwd_kernelINS_13Kernel_traitsIf13__nv_bfloat16fS2_fjLj6144ELj1ELj1ELj8ELj16ENS_18Kernel_traits_baseILj6144EfS2_fS2_fjLj256EEEEELb0ELb0ELb0EEEvNS_9BwdParamsE,"ax",@progbits
	.align	128
        .global         _ZN10layer_norm31ln_parallel_residual_bwd_kernelINS_13Kernel_traitsIf13__nv_bfloat16fS2_fjLj6144ELj1ELj1ELj8ELj16ENS_18Kernel_traits_baseILj6144EfS2_fS2_fjLj256EEEEELb0ELb0ELb0EEEvNS_9BwdParamsE
        .type           _ZN10layer_norm31ln_parallel_residual_bwd_kernelINS_13Kernel_traitsIf13__nv_bfloat16fS2_fjLj6144ELj1ELj1ELj8ELj16ENS_18Kernel_traits_baseILj6144EfS2_fS2_fjLj256EEEEELb0ELb0ELb0EEEvNS_9BwdParamsE,@function
        .size           _ZN10layer_norm31ln_parallel_residual_bwd_kernelINS_13Kernel_traitsIf13__nv_bfloat16fS2_fjLj6144ELj1ELj1ELj8ELj16ENS_18Kernel_traits_baseILj6144EfS2_fS2_fjLj256EEEEELb0ELb0ELb0EEEvNS_9BwdParamsE,(.L_x_3820 - _ZN10layer_norm31ln_parallel_residual_bwd_kernelINS_13Kernel_traitsIf13__nv_bfloat16fS2_fjLj6144ELj1ELj1ELj8ELj16ENS_18Kernel_traits_baseILj6144EfS2_fS2_fjLj256EEEEELb0ELb0ELb0EEEvNS_9BwdParamsE)
        .other          _ZN10layer_norm31ln_parallel_residual_bwd_kernelINS_13Kernel_traitsIf13__nv_bfloat16fS2_fjLj6144ELj1ELj1ELj8ELj16ENS_18Kernel_traits_baseILj6144EfS2_fS2_fjLj256EEEEELb0ELb0ELb0EEEvNS_9BwdParamsE,@"STO_CUDA_ENTRY STV_DEFAULT"
_ZN10layer_norm31ln_parallel_residual_bwd_kernelINS_13Kernel_traitsIf13__nv_bfloat16fS2_fjLj6144ELj1ELj1ELj8ELj16ENS_18Kernel_traits_baseILj6144EfS2_fS2_fjLj256EEEEELb0ELb0ELb0EEEvNS_9BwdParamsE:
.text._ZN10layer_norm31ln_parallel_residual_bwd_kernelINS_13Kernel_traitsIf13__nv_bfloat16fS2_fjLj6144ELj1ELj1ELj8ELj16ENS_18Kernel_traits_baseILj6144EfS2_fS2_fjLj256EEEEELb0ELb0ELb0EEEvNS_9BwdParamsE:
[----:B------:R-:W0:Y:S01]  /*0000*/  LDC R1, c[0x0][0x37c] ;  /* 0x0000df00ff017b82 */ /* 0x000e220000000800 */
[----:B------:R-:W1:Y:S01]  /*0010*/  S2R R180, SR_TID.X ;  /* 0x0000000000b47919 */ /* 0x000e620000002100 */
[----:B------:R-:W2:Y:S06]  /*0020*/  LDCU UR4, c[0x0][0x388] ;  /* 0x00007100ff0477ac */ /* 0x000eac0008000800 */
[----:B------:R-:W3:Y:S01]  /*0030*/  LDC.64 R6, c[0x0][0x3d0] ;  /* 0x0000f400ff067b82 */ /* 0x000ee20000000a00 */
[----:B0-----:R-:W-:Y:S01]  /*0040*/  IADD3 R1, PT, PT, R1, -0x8, RZ ;  /* 0xfffffff801017810 */ /* 0x001fe20007ffe0ff */
[----:B------:R-:W0:Y:S01]  /*0050*/  LDCU.64 UR12, c[0x0][0x358] ;  /* 0x00006b00ff0c77ac */ /* 0x000e220008000a00 */
[----:B------:R-:W4:Y:S05]  /*0060*/  LDCU UR5, c[0x0][0x384] ;  /* 0x00007080ff0577ac */ /* 0x000f2a0008000800 */
[----:B------:R-:W0:Y:S08]  /*0070*/  LDC.64 R8, c[0x0][0x3d8] ;  /* 0x0000f600ff087b82 */ /* 0x000e300000000a00 */
[----:B------:R-:W4:Y:S01]  /*0080*/  LDC.64 R10, c[0x0][0x3d0] ;  /* 0x0000f400ff0a7b82 */ /* 0x000f220000000a00 */
[----:B--2---:R-:W-:-:S04]  /*0090*/  MOV R2, UR4 ;  /* 0x0000000400027c02 */ /* 0x004fc80008000f00 */
[----:B------:R-:W-:Y:S01]  /*00a0*/  SHF.R.S32.HI R0, RZ, 0x1f, R2 ;  /* 0x0000001fff007819 */ /* 0x000fe20000011402 */
[----:B------:R2:W-:Y:S02]  /*00b0*/  STL [R1], R2 ;  /* 0x0000000201007387 */ /* 0x0005e40000100800 */
[----:B------:R-:W4:Y:S01]  /*00c0*/  LDC.64 R12, c[0x0][0x3d8] ;  /* 0x0000f600ff0c7b82 */ /* 0x000f220000000a00 */
[----:B------:R-:W-:Y:S02]  /*00d0*/  LEA.HI R0, R0, R2, RZ, 0x3 ;  /* 0x0000000200007211 */ /* 0x000fe400078f18ff */
[----:B-1----:R-:W-:-:S05]  /*00e0*/  LOP3.LUT R3, R180, 0xff, RZ, 0x3c, !PT ;  /* 0x000000ffb4037812 */ /* 0x002fca00078e3cff */
[----:B------:R-:W1:Y:S01]  /*00f0*/  LDC.64 R4, c[0x0][0x3d8] ;  /* 0x0000f600ff047b82 */ /* 0x000e620000000a00 */
[----:B------:R-:W-:Y:S02]  /*0100*/  MOV R15, R180 ;  /* 0x000000b4000f7202 */ /* 0x000fe40000000f00 */
[----:B------:R-:W-:-:S04]  /*0110*/  LEA.HI.SX32 R252, R0, R3, 0x1d ;  /* 0x0000000300fc7211 */ /* 0x000fc800078feaff */
[C---:B------:R-:W-:Y:S01]  /*0120*/  ISETP.GE.U32.AND P5, PT, R252.reuse, 0x100, PT ;  /* 0x00000100fc00780c */ /* 0x040fe20003fa6070 */
[----:B--2---:R-:W2:Y:S01]  /*0130*/  LDC.64 R2, c[0x0][0x3d0] ;  /* 0x0000f400ff027b82 */ /* 0x004ea20000000a00 */
[C---:B------:R-:W-:Y:S02]  /*0140*/  ISETP.GE.U32.AND P4, PT, R252.reuse, 0x200, PT ;  /* 0x00000200fc00780c */ /* 0x040fe40003f86070 */
[----:B------:R-:W-:-:S09]  /*0150*/  ISETP.GE.U32.AND P3, PT, R252, 0x300, PT ;  /* 0x00000300fc00780c */ /* 0x000fd20003f66070 */
[----:B------:R-:W-:-:S05]  /*0160*/  @P5 LOP3.LUT R15, R180, 0x100, RZ, 0xfc, !PT ;  /* 0x00000100b40f5812 */ /* 0x000fca00078efcff */
[----:B---3--:R-:W-:-:S04]  /*0170*/  @P4 IMAD.WIDE.U32 R6, R15, 0x20, R6 ;  /* 0x000000200f064825 */ /* 0x008fc800078e0006 */
[C---:B0-----:R-:W-:Y:S01]  /*0180*/  @P4 IMAD.WIDE.U32 R8, R15.reuse, 0x20, R8 ;  /* 0x000000200f084825 */ /* 0x041fe200078e0008 */
[----:B------:R-:W-:Y:S01]  /*0190*/  @P4 IADD3 R15, PT, PT, R15, 0x100, RZ ;  /* 0x000001000f0f4810 */ /* 0x000fe20007ffe0ff */
[----:B------:R-:W5:Y:S02]  /*01a0*/  @P4 LDG.E.128 R232, desc[UR12][R6.64] ;  /* 0x0000000c06e84981 */ /* 0x000f64000c1e1d00 */
[----:B-1----:R-:W-:Y:S02]  /*01b0*/  @P5 IMAD.WIDE.U32 R4, R180, 0x20, R4 ;  /* 0x00000020b4045825 */ /* 0x002fe400078e0004 */
[----:B------:R-:W5:Y:S02]  /*01c0*/  @P4 LDG.E.128 R228, desc[UR12][R6.64+0x10] ;  /* 0x0000100c06e44981 */ /* 0x000f64000c1e1d00 */
[C---:B----4-:R-:W-:Y:S02]  /*01d0*/  @P3 IMAD.WIDE.U32 R10, R15.reuse, 0x20, R10 ;  /* 0x000000200f0a3825 */ /* 0x050fe400078e000a */
[----:B------:R-:W5:Y:S02]  /*01e0*/  @P4 LDG.E.128 R224, desc[UR12][R8.64] ;  /* 0x0000000c08e04981 */ /* 0x000f64000c1e1d00 */
[----:B------:R-:W-:-:S02]  /*01f0*/  @P3 IMAD.WIDE.U32 R12, R15, 0x20, R12 ;  /* 0x000000200f0c3825 */ /* 0x000fc400078e000c */
[----:B------:R-:W5:Y:S04]  /*0200*/  @P4 LDG.E.128 R216, desc[UR12][R8.64+0x10] ;  /* 0x0000100c08d84981 */ /* 0x000f68000c1e1d00 */
[----:B------:R-:W5:Y:S04]  /*0210*/  @P3 LDG.E.128 R212, desc[UR12][R10.64] ;  /* 0x0000000c0ad43981 */ /* 0x000f68000c1e1d00 */
[----:B------:R-:W5:Y:S04]  /*0220*/  @P3 LDG.E.128 R208, desc[UR12][R10.64+0x10] ;  /* 0x0000100c0ad03981 */ /* 0x000f68000c1e1d00 */
[----:B------:R-:W5:Y:S04]  /*0230*/  @P3 LDG.E.128 R204, desc[UR12][R12.64] ;  /* 0x0000000c0ccc3981 */ /* 0x000f68000c1e1d00 */
[----:B------:R-:W5:Y:S04]  /*0240*/  @P3 LDG.E.128 R132, desc[UR12][R12.64+0x10] ;  /* 0x0000100c0c843981 */ /* 0x000f68000c1e1d00 */
[----:B------:R-:W5:Y:S04]  /*0250*/  @P5 LDG.E.128 R240, desc[UR12][R4.64] ;  /* 0x0000000c04f05981 */ /* 0x000f68000c1e1d00 */
[----:B------:R-:W5:Y:S01]  /*0260*/  @P5 LDG.E.128 R236, desc[UR12][R4.64+0x10] ;  /* 0x0000100c04ec5981 */ /* 0x000f62000c1e1d00 */
[----:B------:R-:W0:Y:S01]  /*0270*/  S2UR UR4, SR_CTAID.X ;  /* 0x00000000000479c3 */ /* 0x000e220000002500 */
[----:B--2---:R-:W-:-:S05]  /*0280*/  @P5 IMAD.WIDE.U32 R2, R180, 0x20, R2 ;  /* 0x00000020b4025825 */ /* 0x004fca00078e0002 */
[----:B------:R-:W5:Y:S04]  /*0290*/  @P5 LDG.E.128 R248, desc[UR12][R2.64] ;  /* 0x0000000c02f85981 */ /* 0x000f68000c1e1d00 */
[----:B------:R0:W5:Y:S02]  /*02a0*/  @P5 LDG.E.128 R244, desc[UR12][R2.64+0x10] ;  /* 0x0000100c02f45981 */ /* 0x000164000c1e1d00 */
        /* <DEDUP_REMOVED lines=50> */
[----:B------:R-:W-:Y:S06]  /*05d0*/  @P0 BRA `(.L_x_1296) ;  /* 0x0000005400a80947 */ /* 0x000fec0003800000 */
        /* <DEDUP_REMOVED lines=56> */
.L_x_1335:
[----:B012---:R-:W4:Y:S08]  /*0960*/  LDC.64 R164, c[0x0][0x3c0] ;  /* 0x0000f000ffa47b82 */ /* 0x007f300000000a00 */
[----:B------:R-:W0:Y:S01]  /*0970*/  LDC R2, c[0x0][0x388] ;  /* 0x0000e200ff027b82 */ /* 0x000e220000000800 */
[----:B----4-:R-:W-:-:S05]  /*0980*/  IMAD.WIDE R164, R3, 0x4, R164 ;  /* 0x0000000403a47825 */ /* 0x010fca00078e02a4 */
[----:B------:R4:W2:Y:S01]  /*0990*/  LDG.E R220, desc[UR12][R164.64] ;  /* 0x0000000ca4dc7981 */ /* 0x0008a2000c1e1900 */
[C---:B------:R-:W-:Y:S02]  /*09a0*/  ISETP.GE.U32.AND P4, PT, R252.reuse, 0x200, PT ;  /* 0x00000200fc00780c */ /* 0x040fe40003f86070 */
[----:B------:R-:W-:Y:S01]  /*09b0*/  ISETP.GE.U32.AND P3, PT, R252, 0x300, PT ;  /* 0x00000300fc00780c */ /* 0x000fe20003f66070 */
[----:B0-----:R0:W-:Y:S01]  /*09c0*/  STL [R1], R2 ;  /* 0x0000000201007387 */ /* 0x0011e20000100800 */
[----:B----4-:R-:W4:Y:S01]  /*09d0*/  LDC.64 R164, c[0x0][0x3c8] ;  /* 0x0000f200ffa47b82 */ /* 0x010f220000000a00 */
[----:B0-----:R-:W-:-:S05]  /*09e0*/  IMAD R2, R3, R2, RZ ;  /* 0x0000000203027224 */ /* 0x001fca00078e02ff */
[----:B-----5:R-:W-:-:S04]  /*09f0*/  SHF.R.S32.HI R11, RZ, 0x1f, R2 ;  /* 0x0000001fff0b7819 */ /* 0x020fc80000011402 */
[----:B------:R-:W-:-:S04]  /*0a00*/  LEA.HI R11, R11, R2, RZ, 0x3 ;  /* 0x000000020b0b7211 */ /* 0x000fc800078f18ff */
[----:B------:R-:W-:Y:S01]  /*0a10*/  LEA.HI.SX32 R2, R11, R180, 0x1d ;  /* 0x000000b40b027211 */ /* 0x000fe200078feaff */
[----:B----4-:R-:W-:-:S05]  /*0a20*/  IMAD.WIDE R164, R3, 0x4, R164 ;  /* 0x0000000403a47825 */ /* 0x010fca00078e02a4 */
[----:B-----5:R0:W5:Y:S01]  /*0a30*/  LDG.E R11, desc[UR12][R164.64] ;  /* 0x0000000ca40b7981 */ /* 0x020162000c1e1900 */
[----:B------:R-:W-:Y:S01]  /*0a40*/  BSSY.RECONVERGENT B0, `(.L_x_1297) ;  /* 0x000007f000007945 */ /* 0x000fe20003800200 */
[----:B------:R-:W-:Y:S01]  /*0a50*/  HFMA2 R222, -RZ, RZ, 0, 0 ;  /* 0x00000000ffde7431 */ /* 0x000fe200000001ff */
[----:B------:R-:W-:Y:S02]  /*0a60*/  MOV R221, RZ ;  /* 0x000000ff00dd7202 */ /* 0x000fe40000000f00 */
        /* <DEDUP_REMOVED lines=8> */
[----:B--2---:R-:W-:-:S05]  /*0af0*/  IMAD.WIDE.U32 R26, R2, 0x20, R26 ;  /* 0x00000020021a7825 */ /* 0x004fca00078e001a */
[----:B------:R-:W2:Y:S01]  /*0b00*/  LDG.E.128 R164, desc[UR12][R26.64] ;  /* 0x0000000c1aa47981 */ /* 0x000ea2000c1e1d00 */
[----:B----4-:R-:W-:-:S03]  /*0b10*/  IMAD.WIDE.U32 R172, R2, 0x10, R172 ;  /* 0x0000001002ac7825 */ /* 0x010fc600078e00ac */
[----:B------:R0:W4:Y:S04]  /*0b20*/  LDG.E.128 R176, desc[UR12][R26.64+0x10] ;  /* 0x0000100c1ab07981 */ /* 0x000128000c1e1d00 */
[----:B------:R-:W4:Y:S01]  /*0b30*/  LDG.E.128 R172, desc[UR12][R172.64] ;  /* 0x0000000cacac7981 */ /* 0x000f22000c1e1d00 */
[----:B------:R-:W-:-:S04]  /*0b40*/  ISETP.NE.U32.AND P0, PT, RZ, UR14, PT ;  /* 0x0000000eff007c0c */ /* 0x000fc8000bf05070 */
[----:B------:R-:W-:-:S13]  /*0b50*/  ISETP.NE.AND.EX P0, PT, RZ, UR15, PT, P0 ;  /* 0x0000000fff007c0c */ /* 0x000fda000bf05300 */
[----:B0-----:R-:W0:Y:S02]  /*0b60*/  @P0 LDC.64 R26, c[0x0][0x438] ;  /* 0x00010e00ff1a0b82 */ /* 0x001e240000000a00 */
[----:B0-----:R-:W-:-:S05]  /*0b70*/  @P0 IMAD.WIDE.U32 R26, R2, 0x20, R26 ;  /* 0x00000020021a0825 */ /* 0x001fca00078e001a */
[----:B------:R-:W5:Y:S04]  /*0b80*/  @P0 LDG.E.128 R32, desc[UR12][R26.64] ;  /* 0x0000000c1a200981 */ /* 0x000f68000c1e1d00 */
[----:B------:R0:W5:Y:S01]  /*0b90*/  @P0 LDG.E.128 R28, desc[UR12][R26.64+0x10] ;  /* 0x0000100c1a1c0981 */ /* 0x000162000c1e1d00 */
[----:B------:R-:W-:Y:S02]  /*0ba0*/  IADD3 R223, PT, PT, R2, 0x100, RZ ;  /* 0x0000010002df7810 */ /* 0x000fe40007ffe0ff */
[C---:B---3--:R-:W-:Y:S02]  /*0bb0*/  SHF.L.U32 R25, R168.reuse, 0x10, RZ ;  /* 0x00000010a8197819 */ /* 0x048fe400000006ff */
[----:B------:R-:W-:Y:S01]  /*0bc0*/  PRMT R168, R168, 0x7632, R168 ;  /* 0x00007632a8a87816 */ /* 0x000fe200000000a8 */
[C---:B--2---:R-:W-:Y:S01]  /*0bd0*/  FADD.FTZ R0, -R220.reuse, R164 ;  /* 0x000000a4dc007221 */ /* 0x044fe20000010100 */
[----:B------:R-:W-:-:S02]  /*0be0*/  FADD.FTZ R10, -R220, R165 ;  /* 0x000000a5dc0a7221 */ /* 0x000fc40000010100 */
[----:B------:R-:W-:Y:S01]  /*0bf0*/  SHF.L.U32 R168, R168, 0x10, RZ ;  /* 0x00000010a8a87819 */ /* 0x000fe200000006ff */
[----:B------:R-:W-:Y:S01]  /*0c00*/  FMUL.FTZ R181, R240, R25 ;  /* 0x00000019f0b57220 */ /* 0x000fe20000410000 */
[----:B-----5:R-:W-:Y:S01]  /*0c10*/  FMUL.FTZ R0, R11, R0 ;  /* 0x000000000b007220 */ /* 0x020fe20000410000 */
[C---:B------:R-:W-:Y:S01]  /*0c20*/  SHF.L.U32 R165, R169.reuse, 0x10, RZ ;  /* 0x00000010a9a57819 */ /* 0x040fe200000006ff */
[----:B------:R-:W-:Y:S01]  /*0c30*/  FADD.FTZ R166, -R220, R166 ;  /* 0x000000a6dca67221 */ /* 0x000fe20000010100 */
[C---:B----4-:R-:W-:Y:S02]  /*0c40*/  SHF.L.U32 R9, R172.reuse, 0x10, RZ ;  /* 0x00000010ac097819 */ /* 0x050fe400000006ff */
[----:B------:R-:W-:Y:S02]  /*0c50*/  PRMT R172, R172, 0x7632, R172 ;  /* 0x00007632acac7816 */ /* 0x000fe400000000ac */
[----:B------:R-:W-:Y:S01]  /*0c60*/  PRMT R169, R169, 0x7632, R169 ;  /* 0x00007632a9a97816 */ /* 0x000fe200000000a9 */
[----:B------:R-:W-:Y:S01]  /*0c70*/  FFMA.FTZ R6, R248, R9, R181 ;  /* 0x00000009f8067223 */ /* 0x000fe200000100b5 */
[----:B------:R-:W-:Y:S01]  /*0c80*/  SHF.L.U32 R172, R172, 0x10, RZ ;  /* 0x00000010acac7819 */ /* 0x000fe200000006ff */
[----:B------:R-:W-:Y:S01]  /*0c90*/  FADD.FTZ R56, R56, R25 ;  /* 0x0000001938387221 */ /* 0x000fe20000010000 */
[----:B------:R-:W-:Y:S01]  /*0ca0*/  FFMA.FTZ R80, R0, R25, R80 ;  /* 0x0000001900507223 */ /* 0x000fe20000010050 */
[----:B------:R-:W-:Y:S01]  /*0cb0*/  FMUL.FTZ R12, R241, R168 ;  /* 0x000000a8f10c7220 */ /* 0x000fe20000410000 */
[----:B0-----:R-:W-:Y:S01]  /*0cc0*/  SHF.L.U32 R27, R173, 0x10, RZ ;  /* 0x00000010ad1b7819 */ /* 0x001fe200000006ff */
[----:B------:R-:W-:Y:S01]  /*0cd0*/  FMUL.FTZ R25, R11, R166 ;  /* 0x000000a60b197220 */ /* 0x000fe20000410000 */
[----:B------:R-:W-:Y:S01]  /*0ce0*/  FMUL.FTZ R181, R242, R165 ;  /* 0x000000a5f2b57220 */ /* 0x000fe20000410000 */
[----:B------:R-:W-:Y:S01]  /*0cf0*/  PRMT R173, R173, 0x7632, R173 ;  /* 0x00007632adad7816 */ /* 0x000fe200000000ad */
[----:B------:R-:W-:Y:S01]  /*0d00*/  FADD.FTZ R26, -R220, R167 ;  /* 0x000000a7dc1a7221 */ /* 0x000fe20000010100 */
[----:B------:R-:W-:Y:S01]  /*0d10*/  SHF.L.U32 R166, R169, 0x10, RZ ;  /* 0x00000010a9a67819 */ /* 0x000fe200000006ff */
[----:B------:R-:W-:Y:S01]  /*0d20*/  FADD.FTZ R104, R104, R9 ;  /* 0x0000000968687221 */ /* 0x000fe20000010000 */
[----:B------:R-:W-:Y:S01]  /*0d30*/  FFMA.FTZ R128, R0, R9, R128 ;  /* 0x0000000900807223 */ /* 0x000fe20000010080 */
[----:B------:R-:W-:Y:S01]  /*0d40*/  FFMA.FTZ R9, R249, R172, R12 ;  /* 0x000000acf9097223 */ /* 0x000fe2000001000c */
[----:B------:R-:W-:Y:S01]  /*0d50*/  FADD.FTZ R106, R106, R27 ;  /* 0x0000001b6a6a7221 */ /* 0x000fe20000010000 */
[-C--:B------:R-:W-:Y:S01]  /*0d60*/  FFMA.FTZ R130, R25, R27.reuse, R130 ;  /* 0x0000001b19827223 */ /* 0x080fe20000010082 */
[----:B------:R-:W-:Y:S01]  /*0d70*/  FFMA.FTZ R12, R250, R27, R181 ;  /* 0x0000001bfa0c7223 */ /* 0x000fe200000100b5 */
[----:B------:R-:W-:Y:S01]  /*0d80*/  SHF.L.U32 R164, R173, 0x10, RZ ;  /* 0x00000010ada47819 */ /* 0x000fe200000006ff */
[----:B------:R-:W-:Y:S01]  /*0d90*/  FMUL.FTZ R27, R11, R26 ;  /* 0x0000001a0b1b7220 */ /* 0x000fe20000410000 */
[----:B------:R-:W-:Y:S01]  /*0da0*/  FMUL.FTZ R26, R243, R166 ;  /* 0x000000a6f31a7220 */ /* 0x000fe20000410000 */
[----:B------:R-:W-:Y:S01]  /*0db0*/  SHF.L.U32 R167, R170, 0x10, RZ ;  /* 0x00000010aaa77819 */ /* 0x000fe200000006ff */
[----:B------:R-:W-:Y:S01]  /*0dc0*/  FADD.FTZ R176, -R220, R176 ;  /* 0x000000b0dcb07221 */ /* 0x000fe20000010100 */
[----:B------:R-:W-:Y:S01]  /*0dd0*/  PRMT R170, R170, 0x7632, R170 ;  /* 0x00007632aaaa7816 */ /* 0x000fe200000000aa */
[----:B------:R-:W-:Y:S01]  /*0de0*/  FADD.FTZ R58, R58, R165 ;  /* 0x000000a53a3a7221 */ /* 0x000fe20000010000 */
[----:B------:R-:W-:Y:S01]  /*0df0*/  FFMA.FTZ R82, R25, R165, R82 ;  /* 0x000000a519527223 */ /* 0x000fe20000010052 */
[-C--:B------:R-:W-:Y:S01]  /*0e00*/  FFMA.FTZ R131, R27, R164.reuse, R131 ;  /* 0x000000a41b837223 */ /* 0x080fe20000010083 */
[----:B------:R-:W-:Y:S01]  /*0e10*/  FADD.FTZ R107, R107, R164 ;  /* 0x000000a46b6b7221 */ /* 0x000fe20000010000 */
[----:B------:R-:W-:Y:S01]  /*0e20*/  FFMA.FTZ R26, R251, R164, R26 ;  /* 0x000000a4fb1a7223 */ /* 0x000fe2000001001a */
[C---:B------:R-:W-:Y:S01]  /*0e30*/  SHF.L.U32 R165, R174.reuse, 0x10, RZ ;  /* 0x00000010aea57819 */ /* 0x040fe200000006ff */
[C---:B------:R-:W-:Y:S01]  /*0e40*/  FMUL.FTZ R184, R11.reuse, R176 ;  /* 0x000000b00bb87220 */ /* 0x040fe20000410000 */
[----:B------:R-:W-:Y:S01]  /*0e50*/  PRMT R174, R174, 0x7632, R174 ;  /* 0x00007632aeae7816 */ /* 0x000fe200000000ae */
[----:B------:R-:W-:Y:S01]  /*0e60*/  FADD.FTZ R164, -R220, R177 ;  /* 0x000000b1dca47221 */ /* 0x000fe20000010100 */
[----:B------:R-:W-:Y:S01]  /*0e70*/  SHF.L.U32 R170, R170, 0x10, RZ ;  /* 0x00000010aaaa7819 */ /* 0x000fe200000006ff */
[-C--:B------:R-:W-:Y:S01]  /*0e80*/  FMUL.FTZ R169, R236, R167.reuse ;  /* 0x000000a7eca97220 */ /* 0x080fe20000410000 */
[----:B------:R-:W-:Y:S01]  /*0e90*/  FADD.FTZ R52, R52, R167 ;  /* 0x000000a734347221 */ /* 0x000fe20000010000 */
[----:B------:R-:W-:Y:S01]  /*0ea0*/  FFMA.FTZ R76, R184, R167, R76 ;  /* 0x000000a7b84c7223 */ /* 0x000fe2000001004c */
[----:B------:R-:W-:Y:S01]  /*0eb0*/  SHF.L.U32 R174, R174, 0x10, RZ ;  /* 0x00000010aeae7819 */ /* 0x000fe200000006ff */
[C---:B------:R-:W-:Y:S01]  /*0ec0*/  FMUL.FTZ R177, R11.reuse, R164 ;  /* 0x000000a40bb17220 */ /* 0x040fe20000410000 */
[----:B------:R-:W-:Y:S01]  /*0ed0*/  FMUL.FTZ R10, R11, R10 ;  /* 0x0000000a0b0a7220 */ /* 0x000fe20000410000 */
[----:B------:R-:W-:Y:S01]  /*0ee0*/  FMUL.FTZ R164, R237, R170 ;  /* 0x000000aaeda47220 */ /* 0x000fe20000410000 */
[----:B------:R-:W-:-:S02]  /*0ef0*/  SHF.L.U32 R167, R171, 0x10, RZ ;  /* 0x00000010aba77819 */ /* 0x000fc400000006ff */
[----:B------:R-:W-:Y:S01]  /*0f00*/  PRMT R171, R171, 0x7632, R171 ;  /* 0x00007632abab7816 */ /* 0x000fe200000000ab */
[----:B------:R-:W-:Y:S01]  /*0f10*/  FADD.FTZ R100, R100, R165 ;  /* 0x000000a564647221 */ /* 0x000fe20000010000 */
[-C--:B------:R-:W-:Y:S01]  /*0f20*/  FFMA.FTZ R124, R184, R165.reuse, R124 ;  /* 0x000000a5b87c7223 */ /* 0x080fe2000001007c */
[----:B------:R-:W-:Y:S01]  /*0f30*/  FFMA.FTZ R176, R244, R165, R169 ;  /* 0x000000a5f4b07223 */ /* 0x000fe200000100a9 */
[----:B------:R-:W-:Y:S01]  /*0f40*/  FFMA.FTZ R81, R10, R168, R81 ;  /* 0x000000a80a517223 */ /* 0x000fe20000010051 */
[----:B------:R-:W-:Y:S01]  /*0f50*/  FADD.FTZ R57, R57, R168 ;  /* 0x000000a839397221 */ /* 0x000fe20000010000 */
[----:B------:R-:W-:Y:S01]  /*0f60*/  FFMA.FTZ R185, R245, R174, R164 ;  /* 0x000000aef5b97223 */ /* 0x000fe200000100a4 */
[C---:B------:R-:W-:Y:S01]  /*0f70*/  SHF.L.U32 R165, R175.reuse, 0x10, RZ ;  /* 0x00000010afa57819 */ /* 0x040fe200000006ff */
[C---:B------:R-:W-:Y:S01]  /*0f80*/  FADD.FTZ R164, -R220.reuse, R179 ;  /* 0x000000b3dca47221 */ /* 0x040fe20000010100 */
[----:B------:R-:W-:Y:S02]  /*0f90*/  PRMT R175, R175, 0x7632, R175 ;  /* 0x00007632afaf7816 */ /* 0x000fe400000000af */
[----:B------:R-:W-:Y:S01]  /*0fa0*/  SHF.L.U32 R168, R171, 0x10, RZ ;  /* 0x00000010aba87819 */ /* 0x000fe200000006ff */
[----:B------:R-:W-:Y:S01]  /*0fb0*/  FADD.FTZ R178, -R220, R178 ;  /* 0x000000b2dcb27221 */ /* 0x000fe20000010100 */
[----:B------:R-:W-:Y:S01]  /*0fc0*/  FFMA.FTZ R83, R27, R166, R83 ;  /* 0x000000a61b537223 */ /* 0x000fe20000010053 */
[----:B------:R-:W-:Y:S01]  /*0fd0*/  FADD.FTZ R59, R59, R166 ;  /* 0x000000a63b3b7221 */ /* 0x000fe20000010000 */
[----:B------:R-:W-:Y:S01]  /*0fe0*/  SHF.L.U32 R166, R175, 0x10, RZ ;  /* 0x00000010afa67819 */ /* 0x000fe200000006ff */
[----:B------:R-:W-:Y:S01]  /*0ff0*/  FMUL.FTZ R179, R11, R164 ;  /* 0x000000a40bb37220 */ /* 0x000fe20000410000 */
[----:B------:R-:W-:Y:S01]  /*1000*/  FMUL.FTZ R164, R239, R168 ;  /* 0x000000a8efa47220 */ /* 0x000fe20000410000 */
[----:B------:R-:W-:Y:S01]  /*1010*/  FMUL.FTZ R178, R11, R178 ;  /* 0x000000b20bb27220 */ /* 0x000fe20000410000 */
[----:B------:R-:W-:Y:S01]  /*1020*/  FMUL.FTZ R169, R238, R167 ;  /* 0x000000a7eea97220 */ /* 0x000fe20000410000 */
[----:B------:R-:W-:Y:S01]  /*1030*/  FADD.FTZ R102, R102, R165 ;  /* 0x000000a566667221 */ /* 0x000fe20000010000 */
[----:B------:R-:W-:Y:S01]  /*1040*/  FFMA.FTZ R199, R247, R166, R164 ;  /* 0x000000a6f7c77223 */ /* 0x000fe200000100a4 */
[-C--:B------:R-:W-:Y:S01]  /*1050*/  FFMA.FTZ R126, R178, R165.reuse, R126 ;  /* 0x000000a5b27e7223 */ /* 0x080fe2000001007e */
[----:B------:R-:W-:Y:S01]  /*1060*/  FFMA.FTZ R192, R246, R165, R169 ;  /* 0x000000a5f6c07223 */ /* 0x000fe200000100a9 */
[----:B------:R-:W-:Y:S01]  /*1070*/  FADD.FTZ R164, RZ, R6 ;  /* 0x00000006ffa47221 */ /* 0x000fe20000010000 */
[----:B------:R-:W-:Y:S01]  /*1080*/  FFMA.FTZ R165, R0, R6, RZ ;  /* 0x0000000600a57223 */ /* 0x000fe200000100ff */
[----:B------:R-:W-:Y:S01]  /*1090*/  FADD.FTZ R54, R54, R167 ;  /* 0x000000a736367221 */ /* 0x000fe20000010000 */
[----:B------:R-:W-:Y:S01]  /*10a0*/  FFMA.FTZ R78, R178, R167, R78 ;  /* 0x000000a7b24e7223 */ /* 0x000fe2000001004e */
        /* <DEDUP_REMOVED lines=24> */
.L_x_1298:
[----:B-1-3--:R-:W-:Y:S05]  /*1230*/  BSYNC.RECONVERGENT B0 ;  /* 0x0000000000007941 */ /* 0x00afea0003800200 */
.L_x_1297:
        /* <DEDUP_REMOVED lines=9> */
[----:B--2---:R-:W-:-:S03]  /*12d0*/  IMAD.WIDE.U32 R14, R223, 0x10, R14 ;  /* 0x00000010df0e7825 */ /* 0x004fc600078e000e */
[----:B------:R0:W2:Y:S04]  /*12e0*/  LDG.E.128 R172, desc[UR12][R4.64+0x10] ;  /* 0x0000100c04ac7981 */ /* 0x0000a8000c1e1d00 */
[----:B------:R1:W2:Y:S01]  /*12f0*/  LDG.E.128 R168, desc[UR12][R14.64] ;  /* 0x0000000c0ea87981 */ /* 0x0002a2000c1e1d00 */
        /* <DEDUP_REMOVED lines=9> */
[----:B----4-:R-:W-:-:S02]  /*1390*/  FADD.FTZ R8, -R220, R181 ;  /* 0x000000b5dc087221 */ /* 0x010fc40000010100 */
[----:B-1----:R-:W-:Y:S01]  /*13a0*/  FMUL.FTZ R15, R224, R13 ;  /* 0x0000000de00f7220 */ /* 0x002fe20000410000 */
[----:B------:R-:W-:Y:S01]  /*13b0*/  SHF.L.U32 R164, R164, 0x10, RZ ;  /* 0x00000010a4a47819 */ /* 0x000fe200000006ff */
[----:B------:R-:W-:Y:S01]  /*13c0*/  FADD.FTZ R180, -R220, R180 ;  /* 0x000000b4dcb47221 */ /* 0x000fe20000010100 */
[----:B-----5:R-:W-:Y:S01]  /*13d0*/  FMUL.FTZ R8, R11, R8 ;  /* 0x000000080b087220 */ /* 0x020fe20000410000 */
[C---:B------:R-:W-:Y:S02]  /*13e0*/  SHF.L.U32 R19, R165.reuse, 0x10, RZ ;  /* 0x00000010a5137819 */ /* 0x040fe400000006ff */
[C---:B--2---:R-:W-:Y:S02]  /*13f0*/  SHF.L.U32 R7, R168.reuse, 0x10, RZ ;  /* 0x00000010a8077819 */ /* 0x044fe400000006ff */
[----:B------:R-:W-:Y:S02]  /*1400*/  PRMT R168, R168, 0x7632, R168 ;  /* 0x00007632a8a87816 */ /* 0x000fe400000000a8 */
[----:B------:R-:W-:Y:S01]  /*1410*/  PRMT R165, R165, 0x7632, R165 ;  /* 0x00007632a5a57816 */ /* 0x000fe200000000a5 */
[-C--:B0-----:R-:W-:Y:S01]  /*1420*/  FFMA.FTZ R4, R232, R7.reuse, R15 ;  /* 0x00000007e8047223 */ /* 0x081fe2000001000f */
[----:B------:R-:W-:Y:S01]  /*1430*/  FMUL.FTZ R5, R11, R180 ;  /* 0x000000b40b057220 */ /* 0x000fe20000410000 */
[----:B------:R-:W-:Y:S01]  /*1440*/  SHF.L.U32 R168, R168, 0x10, RZ ;  /* 0x00000010a8a87819 */ /* 0x000fe200000006ff */
[-C--:B------:R-:W-:Y:S01]  /*1450*/  FMUL.FTZ R14, R225, R164.reuse ;  /* 0x000000a4e10e7220 */ /* 0x080fe20000410000 */
[----:B------:R-:W-:Y:S01]  /*1460*/  FADD.FTZ R49, R49, R164 ;  /* 0x000000a431317221 */ /* 0x000fe20000010000 */
[----:B------:R-:W-:Y:S01]  /*1470*/  FFMA.FTZ R73, R8, R164, R73 ;  /* 0x000000a408497223 */ /* 0x000fe20000010049 */
[C---:B------:R-:W-:Y:S01]  /*1480*/  SHF.L.U32 R15, R169.reuse, 0x10, RZ ;  /* 0x00000010a90f7819 */ /* 0x040fe200000006ff */
[C---:B------:R-:W-:Y:S01]  /*1490*/  FADD.FTZ R182, -R220.reuse, R182 ;  /* 0x000000b6dcb67221 */ /* 0x040fe20000010100 */
[----:B------:R-:W-:Y:S01]  /*14a0*/  PRMT R169, R169, 0x7632, R169 ;  /* 0x00007632a9a97816 */ /* 0x000fe200000000a9 */
[----:B------:R-:W-:Y:S01]  /*14b0*/  FADD.FTZ R16, -R220, R183 ;  /* 0x000000b7dc107221 */ /* 0x000fe20000010100 */
[----:B------:R-:W-:Y:S01]  /*14c0*/  SHF.L.U32 R164, R165, 0x10, RZ ;  /* 0x00000010a5a47819 */ /* 0x000fe200000006ff */
[----:B------:R-:W-:Y:S01]  /*14d0*/  FADD.FTZ R96, R96, R7 ;  /* 0x0000000760607221 */ /* 0x000fe20000010000 */
[C---:B------:R-:W-:Y:S01]  /*14e0*/  FFMA.FTZ R120, R5.reuse, R7, R120 ;  /* 0x0000000705787223 */ /* 0x040fe20000010078 */
[----:B------:R-:W-:Y:S01]  /*14f0*/  FADD.FTZ R48, R48, R13 ;  /* 0x0000000d30307221 */ /* 0x000fe20000010000 */
[----:B------:R-:W-:Y:S01]  /*1500*/  FFMA.FTZ R72, R5, R13, R72 ;  /* 0x0000000d05487223 */ /* 0x000fe20000010048 */
[----:B------:R-:W-:Y:S01]  /*1510*/  FADD.FTZ R97, R97, R168 ;  /* 0x000000a861617221 */ /* 0x000fe20000010000 */
[-C--:B------:R-:W-:Y:S01]  /*1520*/  FFMA.FTZ R121, R8, R168.reuse, R121 ;  /* 0x000000a808797223 */ /* 0x080fe20000010079 */
[----:B------:R-:W-:Y:S01]  /*1530*/  FFMA.FTZ R7, R233, R168, R14 ;  /* 0x000000a8e9077223 */ /* 0x000fe2000001000e */
[----:B------:R-:W-:Y:S01]  /*1540*/  FMUL.FTZ R13, R11, R182 ;  /* 0x000000b60b0d7220 */ /* 0x000fe20000410000 */
[----:B------:R-:W-:Y:S01]  /*1550*/  FMUL.FTZ R181, R226, R19 ;  /* 0x00000013e2b57220 */ /* 0x000fe20000410000 */
[----:B------:R-:W-:Y:S01]  /*1560*/  SHF.L.U32 R20, R169, 0x10, RZ ;  /* 0x00000010a9147819 */ /* 0x000fe200000006ff */
[----:B------:R-:W-:Y:S01]  /*1570*/  FMUL.FTZ R16, R11, R16 ;  /* 0x000000100b107220 */ /* 0x000fe20000410000 */
[----:B------:R-:W-:Y:S01]  /*1580*/  FMUL.FTZ R168, R227, R164 ;  /* 0x000000a4e3a87220 */ /* 0x000fe20000410000 */
[----:B------:R-:W-:Y:S01]  /*1590*/  FADD.FTZ R98, R98, R15 ;  /* 0x0000000f62627221 */ /* 0x000fe20000010000 */
[-C--:B------:R-:W-:Y:S01]  /*15a0*/  FFMA.FTZ R122, R13, R15.reuse, R122 ;  /* 0x0000000f0d7a7223 */ /* 0x080fe2000001007a */
[----:B------:R-:W-:Y:S01]  /*15b0*/  FFMA.FTZ R14, R234, R15, R181 ;  /* 0x0000000fea0e7223 */ /* 0x000fe200000100b5 */
[----:B------:R-:W-:Y:S01]  /*15c0*/  FADD.FTZ R99, R99, R20 ;  /* 0x0000001463637221 */ /* 0x000fe20000010000 */
[-C--:B------:R-:W-:Y:S01]  /*15d0*/  FFMA.FTZ R123, R16, R20.reuse, R123 ;  /* 0x00000014107b7223 */ /* 0x080fe2000001007b */
[----:B------:R-:W-:Y:S01]  /*15e0*/  FFMA.FTZ R15, R235, R20, R168 ;  /* 0x00000014eb0f7223 */ /* 0x000fe200000100a8 */
[----:B------:R-:W-:Y:S01]  /*15f0*/  FADD.FTZ R20, -R220, R172 ;  /* 0x000000acdc147221 */ /* 0x000fe20000010100 */
[----:B------:R-:W-:Y:S01]  /*1600*/  SHF.L.U32 R165, R166, 0x10, RZ ;  /* 0x00000010a6a57819 */ /* 0x000fe200000006ff */
[----:B------:R-:W-:Y:S01]  /*1610*/  FADD.FTZ R50, R50, R19 ;  /* 0x0000001332327221 */ /* 0x000fe20000010000 */
[----:B------:R-:W-:Y:S01]  /*1620*/  FFMA.FTZ R74, R13, R19, R74 ;  /* 0x000000130d4a7223 */ /* 0x000fe2000001004a */
[----:B------:R-:W-:Y:S01]  /*1630*/  SHF.L.U32 R19, R170, 0x10, RZ ;  /* 0x00000010aa137819 */ /* 0x000fe200000006ff */
[C---:B------:R-:W-:Y:S01]  /*1640*/  FMUL.FTZ R20, R11.reuse, R20 ;  /* 0x000000140b147220 */ /* 0x040fe20000410000 */
[----:B------:R-:W-:Y:S01]  /*1650*/  FMUL.FTZ R169, R216, R165 ;  /* 0x000000a5d8a97220 */ /* 0x000fe20000410000 */
[----:B------:R-:W-:Y:S01]  /*1660*/  PRMT R166, R166, 0x7632, R166 ;  /* 0x00007632a6a67816 */ /* 0x000fe200000000a6 */
[----:B------:R-:W-:Y:S01]  /*1670*/  FADD.FTZ R186, -R220, R173 ;  /* 0x000000addcba7221 */ /* 0x000fe20000010100 */
[----:B------:R-:W-:Y:S01]  /*1680*/  FADD.FTZ R92, R92, R19 ;  /* 0x000000135c5c7221 */ /* 0x000fe20000010000 */
[-C--:B------:R-:W-:Y:S01]  /*1690*/  FFMA.FTZ R116, R20, R19.reuse, R116 ;  /* 0x0000001314747223 */ /* 0x080fe20000010074 */
[----:B------:R-:W-:Y:S01]  /*16a0*/  FFMA.FTZ R19, R228, R19, R169 ;  /* 0x00000013e4137223 */ /* 0x000fe200000100a9 */
[----:B------:R-:W-:Y:S01]  /*16b0*/  PRMT R170, R170, 0x7632, R170 ;  /* 0x00007632aaaa7816 */ /* 0x000fe200000000aa */
[----:B------:R-:W-:Y:S01]  /*16c0*/  FMUL.FTZ R186, R11, R186 ;  /* 0x000000ba0bba7220 */ /* 0x000fe20000410000 */
[----:B------:R-:W-:-:S02]  /*16d0*/  SHF.L.U32 R166, R166, 0x10, RZ ;  /* 0x00000010a6a67819 */ /* 0x000fc400000006ff */
[C---:B------:R-:W-:Y:S02]  /*16e0*/  SHF.L.U32 R169, R167.reuse, 0x10, RZ ;  /* 0x00000010a7a97819 */ /* 0x040fe400000006ff */
[----:B------:R-:W-:Y:S01]  /*16f0*/  PRMT R167, R167, 0x7632, R167 ;  /* 0x00007632a7a77816 */ /* 0x000fe200000000a7 */
[----:B------:R-:W-:Y:S01]  /*1700*/  FADD.FTZ R51, R51, R164 ;  /* 0x000000a433337221 */ /* 0x000fe20000010000 */
[----:B------:R-:W-:Y:S01]  /*1710*/  FFMA.FTZ R75, R16, R164, R75 ;  /* 0x000000a4104b7223 */ /* 0x000fe2000001004b */
[----:B------:R-:W-:Y:S01]  /*1720*/  FADD.FTZ R44, R44, R165 ;  /* 0x000000a52c2c7221 */ /* 0x000fe20000010000 */
[----:B------:R-:W-:Y:S01]  /*1730*/  FFMA.FTZ R68, R20, R165, R68 ;  /* 0x000000a514447223 */ /* 0x000fe20000010044 */
        /* <DEDUP_REMOVED lines=9> */
[----:B------:R-:W-:Y:S01]  /*17d0*/  FFMA.FTZ R187, R229, R170, R164 ;  /* 0x000000aae5bb7223 */ /* 0x000fe200000100a4 */
[----:B------:R-:W-:Y:S01]  /*17e0*/  FMUL.FTZ R193, R11, R174 ;  /* 0x000000ae0bc17220 */ /* 0x000fe20000410000 */
[----:B------:R-:W-:Y:S01]  /*17f0*/  FMUL.FTZ R173, R218, R169 ;  /* 0x000000a9daad7220 */ /* 0x000fe20000410000 */
[----:B------:R-:W-:Y:S01]  /*1800*/  SHF.L.U32 R164, R171, 0x10, RZ ;  /* 0x00000010aba47819 */ /* 0x000fe200000006ff */
[----:B------:R-:W-:Y:S01]  /*1810*/  FMUL.FTZ R200, R11, R200 ;  /* 0x000000c80bc87220 */ /* 0x000fe20000410000 */
[----:B------:R-:W-:Y:S01]  /*1820*/  FMUL.FTZ R168, R219, R166 ;  /* 0x000000a6dba87220 */ /* 0x000fe20000410000 */
[----:B------:R-:W-:Y:S01]  /*1830*/  FADD.FTZ R222, R222, R4 ;  /* 0x00000004dede7221 */ /* 0x000fe20000010000 */
[----:B------:R-:W-:Y:S01]  /*1840*/  FFMA.FTZ R221, R5, R4, R221 ;  /* 0x0000000405dd7223 */ /* 0x000fe200000100dd */
[----:B------:R-:W-:Y:S01]  /*1850*/  FADD.FTZ R94, R94, R165 ;  /* 0x000000a55e5e7221 */ /* 0x000fe20000010000 */
[-C--:B------:R-:W-:Y:S01]  /*1860*/  FFMA.FTZ R118, R193, R165.reuse, R118 ;  /* 0x000000a5c1767223 */ /* 0x080fe20000010076 */
        /* <DEDUP_REMOVED lines=24> */
.L_x_1300:
[----:B------:R-:W-:Y:S05]  /*19f0*/  BSYNC.RECONVERGENT B0 ;  /* 0x0000000000007941 */ /* 0x000fea0003800200 */
.L_x_1299:
        /* <DEDUP_REMOVED lines=8> */
[----:B------:R2:W4:Y:S02]  /*1a80*/  LDG.E.128 R180, desc[UR12][R22.64+0x10] ;  /* 0x0000100c16b47981 */ /* 0x000524000c1e1d00 */
[----:B--2---:R-:W-:Y:S02]  /*1a90*/  IMAD.WIDE.U32 R22, R223, 0x10, R166 ;  /* 0x00000010df167825 */ /* 0x004fe400078e00a6 */
[----:B------:R-:W2:Y:S04]  /*1aa0*/  LDG.E.128 R164, desc[UR12][R164.64] ;  /* 0x0000000ca4a47981 */ /* 0x000ea8000c1e1d00 */
[----:B------:R0:W2:Y:S01]  /*1ab0*/  LDG.E.128 R168, desc[UR12][R22.64] ;  /* 0x0000000c16a87981 */ /* 0x0000a2000c1e1d00 */
[----:B------:R-:W-:-:S04]  /*1ac0*/  ISETP.NE.U32.AND P0, PT, RZ, UR14, PT ;  /* 0x0000000eff007c0c */ /* 0x000fc8000bf05070 */
[----:B------:R-:W-:-:S13]  /*1ad0*/  ISETP.NE.AND.EX P0, PT, RZ, UR15, PT, P0 ;  /* 0x0000000fff007c0c */ /* 0x000fda000bf05300 */
[----:B0-----:R-:W0:Y:S02]  /*1ae0*/  @P0 LDC.64 R22, c[0x0][0x438] ;  /* 0x00010e00ff160b82 */ /* 0x001e240000000a00 */
[----:B0-----:R-:W-:-:S05]  /*1af0*/  @P0 IMAD.WIDE.U32 R22, R223, 0x20, R22 ;  /* 0x00000020df160825 */ /* 0x001fca00078e0016 */
[----:B------:R-:W5:Y:S04]  /*1b00*/  @P0 LDG.E.128 R144, desc[UR12][R22.64] ;  /* 0x0000000c16900981 */ /* 0x000f68000c1e1d00 */
[----:B------:R0:W5:Y:S01]  /*1b10*/  @P0 LDG.E.128 R148, desc[UR12][R22.64+0x10] ;  /* 0x0000100c16940981 */ /* 0x000162000c1e1d00 */
[C---:B---3--:R-:W-:Y:S01]  /*1b20*/  FADD.FTZ R24, -R220.reuse, R173 ;  /* 0x000000addc187221 */ /* 0x048fe20000010100 */
[C---:B------:R-:W-:Y:S01]  /*1b30*/  FADD.FTZ R18, -R220.reuse, R172 ;  /* 0x000000acdc127221 */ /* 0x040fe20000010100 */
[C---:B------:R-:W-:Y:S01]  /*1b40*/  FADD.FTZ R174, -R220.reuse, R174 ;  /* 0x000000aedcae7221 */ /* 0x040fe20000010100 */
[C---:B------:R-:W-:Y:S01]  /*1b50*/  FADD.FTZ R188, -R220.reuse, R175 ;  /* 0x000000afdcbc7221 */ /* 0x040fe20000010100 */
[C---:B-----5:R-:W-:Y:S01]  /*1b60*/  FMUL.FTZ R24, R11.reuse, R24 ;  /* 0x000000180b187220 */ /* 0x060fe20000410000 */
[C---:B------:R-:W-:Y:S01]  /*1b70*/  FMUL.FTZ R17, R11.reuse, R18 ;  /* 0x000000120b117220 */ /* 0x040fe20000410000 */
[C---:B----4-:R-:W-:Y:S01]  /*1b80*/  FADD.FTZ R180, -R220.reuse, R180 ;  /* 0x000000b4dcb47221 */ /* 0x050fe20000010100 */
[C---:B------:R-:W-:Y:S01]  /*1b90*/  FADD.FTZ R172, -R220.reuse, R181 ;  /* 0x000000b5dcac7221 */ /* 0x040fe20000010100 */
[C---:B------:R-:W-:Y:S01]  /*1ba0*/  FMUL.FTZ R188, R11.reuse, R188 ;  /* 0x000000bc0bbc7220 */ /* 0x040fe20000410000 */
[C---:B------:R-:W-:Y:S01]  /*1bb0*/  FADD.FTZ R182, -R220.reuse, R182 ;  /* 0x000000b6dcb67221 */ /* 0x040fe20000010100 */
[C---:B------:R-:W-:Y:S01]  /*1bc0*/  FMUL.FTZ R190, R11.reuse, R180 ;  /* 0x000000b40bbe7220 */ /* 0x040fe20000410000 */
[C---:B------:R-:W-:Y:S01]  /*1bd0*/  FMUL.FTZ R195, R11.reuse, R172 ;  /* 0x000000ac0bc37220 */ /* 0x040fe20000410000 */
[----:B------:R-:W-:Y:S01]  /*1be0*/  FADD.FTZ R202, -R220, R183 ;  /* 0x000000b7dcca7221 */ /* 0x000fe20000010100 */
[----:B------:R-:W-:Y:S01]  /*1bf0*/  FMUL.FTZ R197, R11, R182 ;  /* 0x000000b60bc57220 */ /* 0x000fe20000410000 */
[----:B--2---:R-:W-:-:S02]  /*1c00*/  SHF.L.U32 R173, R164, 0x10, RZ ;  /* 0x00000010a4ad7819 */ /* 0x004fc400000006ff */
[----:B------:R-:W-:Y:S01]  /*1c10*/  FMUL.FTZ R202, R11, R202 ;  /* 0x000000ca0bca7220 */ /* 0x000fe20000410000 */
[----:B------:R-:W-:Y:S02]  /*1c20*/  PRMT R164, R164, 0x7632, R164 ;  /* 0x00007632a4a47816 */ /* 0x000fe400000000a4 */
[----:B------:R-:W-:Y:S01]  /*1c30*/  SHF.L.U32 R21, R168, 0x10, RZ ;  /* 0x00000010a8157819 */ /* 0x000fe200000006ff */
[-C--:B0-----:R-:W-:Y:S01]  /*1c40*/  FMUL.FTZ R23, R204, R173.reuse ;  /* 0x000000adcc177220 */ /* 0x081fe20000410000 */
[----:B------:R-:W-:Y:S01]  /*1c50*/  PRMT R168, R168, 0x7632, R168 ;  /* 0x00007632a8a87816 */ /* 0x000fe200000000a8 */
[----:B------:R-:W-:Y:S01]  /*1c60*/  FADD.FTZ R40, R40, R173 ;  /* 0x000000ad28287221 */ /* 0x000fe20000010000 */
[----:B------:R-:W-:Y:S01]  /*1c70*/  SHF.L.U32 R164, R164, 0x10, RZ ;  /* 0x00000010a4a47819 */ /* 0x000fe200000006ff */
[----:B------:R-:W-:Y:S01]  /*1c80*/  FFMA.FTZ R64, R17, R173, R64 ;  /* 0x000000ad11407223 */ /* 0x000fe20000010040 */
[----:B------:R-:W-:Y:S01]  /*1c90*/  SHF.L.U32 R168, R168, 0x10, RZ ;  /* 0x00000010a8a87819 */ /* 0x000fe200000006ff */
[-C--:B------:R-:W-:Y:S01]  /*1ca0*/  FFMA.FTZ R18, R212, R21.reuse, R23 ;  /* 0x00000015d4127223 */ /* 0x080fe20000010017 */
[----:B------:R-:W-:Y:S01]  /*1cb0*/  SHF.L.U32 R173, R165, 0x10, RZ ;  /* 0x00000010a5ad7819 */ /* 0x000fe200000006ff */
[----:B------:R-:W-:Y:S01]  /*1cc0*/  FMUL.FTZ R22, R205, R164 ;  /* 0x000000a4cd167220 */ /* 0x000fe20000410000 */
[----:B------:R-:W-:Y:S01]  /*1cd0*/  PRMT R165, R165, 0x7632, R165 ;  /* 0x00007632a5a57816 */ /* 0x000fe200000000a5 */
[----:B------:R-:W-:Y:S01]  /*1ce0*/  FADD.FTZ R88, R88, R21 ;  /* 0x0000001558587221 */ /* 0x000fe20000010000 */
[----:B------:R-:W-:Y:S01]  /*1cf0*/  FFMA.FTZ R112, R17, R21, R112 ;  /* 0x0000001511707223 */ /* 0x000fe20000010070 */
[----:B------:R-:W-:Y:S01]  /*1d00*/  FADD.FTZ R89, R89, R168 ;  /* 0x000000a859597221 */ /* 0x000fe20000010000 */
[CC--:B------:R-:W-:Y:S01]  /*1d10*/  FFMA.FTZ R113, R24.reuse, R168.reuse, R113 ;  /* 0x000000a818717223 */ /* 0x0c0fe20000010071 */
[----:B------:R-:W-:Y:S01]  /*1d20*/  FFMA.FTZ R23, R213, R168, R22 ;  /* 0x000000a8d5177223 */ /* 0x000fe20000010016 */
[----:B------:R-:W-:Y:S01]  /*1d30*/  SHF.L.U32 R21, R169, 0x10, RZ ;  /* 0x00000010a9157819 */ /* 0x000fe200000006ff */
[----:B------:R-:W-:Y:S01]  /*1d40*/  FADD.FTZ R41, R41, R164 ;  /* 0x000000a429297221 */ /* 0x000fe20000010000 */
[----:B------:R-:W-:Y:S01]  /*1d50*/  SHF.L.U32 R168, R165, 0x10, RZ ;  /* 0x00000010a5a87819 */ /* 0x000fe200000006ff */
[----:B------:R-:W-:Y:S01]  /*1d60*/  FFMA.FTZ R65, R24, R164, R65 ;  /* 0x000000a418417223 */ /* 0x000fe20000010041 */
[----:B------:R-:W-:Y:S01]  /*1d70*/  PRMT R169, R169, 0x7632, R169 ;  /* 0x00007632a9a97816 */ /* 0x000fe200000000a9 */
[----:B------:R-:W-:Y:S01]  /*1d80*/  FMUL.FTZ R22, R11, R174 ;  /* 0x000000ae0b167220 */ /* 0x000fe20000410000 */
[----:B------:R-:W-:Y:S01]  /*1d90*/  SHF.L.U32 R165, R166, 0x10, RZ ;  /* 0x00000010a6a57819 */ /* 0x000fe200000006ff */
[----:B------:R-:W-:Y:S01]  /*1da0*/  FMUL.FTZ R175, R206, R173 ;  /* 0x000000adceaf7220 */ /* 0x000fe20000410000 */
[----:B------:R-:W-:Y:S01]  /*1db0*/  SHF.L.U32 R191, R170, 0x10, RZ ;  /* 0x00000010aabf7819 */ /* 0x000fe200000006ff */
[----:B------:R-:W-:Y:S01]  /*1dc0*/  FADD.FTZ R222, R222, R18 ;  /* 0x00000012dede7221 */ /* 0x000fe20000010000 */
[----:B------:R-:W-:Y:S01]  /*1dd0*/  SHF.L.U32 R164, R169, 0x10, RZ ;  /* 0x00000010a9a47819 */ /* 0x000fe200000006ff */
[----:B------:R-:W-:Y:S01]  /*1de0*/  FMUL.FTZ R169, R132, R165 ;  /* 0x000000a584a97220 */ /* 0x000fe20000410000 */
[----:B------:R-:W-:Y:S01]  /*1df0*/  PRMT R166, R166, 0x7632, R166 ;  /* 0x00007632a6a67816 */ /* 0x000fe200000000a6 */
[----:B------:R-:W-:Y:S01]  /*1e00*/  FADD.FTZ R84, R84, R191 ;  /* 0x000000bf54547221 */ /* 0x000fe20000010000 */
[-C--:B------:R-:W-:Y:S01]  /*1e10*/  FFMA.FTZ R108, R190, R191.reuse, R108 ;  /* 0x000000bfbe6c7223 */ /* 0x080fe2000001006c */
[----:B------:R-:W-:Y:S01]  /*1e20*/  FFMA.FTZ R191, R208, R191, R169 ;  /* 0x000000bfd0bf7223 */ /* 0x000fe200000100a9 */
[----:B------:R-:W-:Y:S01]  /*1e30*/  SHF.L.U32 R166, R166, 0x10, RZ ;  /* 0x00000010a6a67819 */ /* 0x000fe200000006ff */
[----:B------:R-:W-:Y:S01]  /*1e40*/  FFMA.FTZ R221, R17, R18, R221 ;  /* 0x0000001211dd7223 */ /* 0x000fe200000100dd */
[C---:B------:R-:W-:Y:S01]  /*1e50*/  SHF.L.U32 R169, R167.reuse, 0x10, RZ ;  /* 0x00000010a7a97819 */ /* 0x040fe200000006ff */
[----:B------:R-:W-:Y:S01]  /*1e60*/  FADD.FTZ R90, R90, R21 ;  /* 0x000000155a5a7221 */ /* 0x000fe20000010000 */
[----:B------:R-:W-:Y:S01]  /*1e70*/  PRMT R167, R167, 0x7632, R167 ;  /* 0x00007632a7a77816 */ /* 0x000fe200000000a7 */
[-C--:B------:R-:W-:Y:S01]  /*1e80*/  FFMA.FTZ R114, R22, R21.reuse, R114 ;  /* 0x0000001516727223 */ /* 0x080fe20000010072 */
[----:B------:R-:W-:Y:S01]  /*1e90*/  FFMA.FTZ R21, R214, R21, R175 ;  /* 0x00000015d6157223 */ /* 0x000fe200000100af */
[----:B------:R-:W-:Y:S01]  /*1ea0*/  FMUL.FTZ R174, R207, R168 ;  /* 0x000000a8cfae7220 */ /* 0x000fe20000410000 */
        /* <DEDUP_REMOVED lines=8> */
[-C--:B------:R-:W-:Y:S01]  /*1f30*/  FFMA.FTZ R189, R215, R164.reuse, R174 ;  /* 0x000000a4d7bd7223 */ /* 0x080fe200000100ae */
[----:B------:R-:W-:Y:S01]  /*1f40*/  PRMT R171, R171, 0x7632, R171 ;  /* 0x00007632abab7816 */ /* 0x000fe200000000ab */
[----:B------:R-:W-:Y:S01]  /*1f50*/  FADD.FTZ R222, R222, R21 ;  /* 0x00000015dede7221 */ /* 0x000fe20000010000 */
[----:B------:R-:W-:Y:S01]  /*1f60*/  SHF.L.U32 R166, R167, 0x10, RZ ;  /* 0x00000010a7a67819 */ /* 0x000fe200000006ff */
[----:B------:R-:W-:Y:S01]  /*1f70*/  FFMA.FTZ R221, R22, R21, R221 ;  /* 0x0000001516dd7223 */ /* 0x000fe200000100dd */
[----:B------:R-:W-:Y:S01]  /*1f80*/  PRMT R170, R170, 0x7632, R170 ;  /* 0x00007632aaaa7816 */ /* 0x000fe200000000aa */
[----:B------:R-:W-:Y:S01]  /*1f90*/  FADD.FTZ R91, R91, R164 ;  /* 0x000000a45b5b7221 */ /* 0x000fe20000010000 */
[----:B------:R-:W-:Y:S01]  /*1fa0*/  FFMA.FTZ R115, R188, R164, R115 ;  /* 0x000000a4bc737223 */ /* 0x000fe20000010073 */
[----:B------:R-:W-:Y:S01]  /*1fb0*/  FADD.FTZ R42, R42, R173 ;  /* 0x000000ad2a2a7221 */ /* 0x000fe20000010000 */
[----:B------:R-:W-:Y:S01]  /*1fc0*/  FFMA.FTZ R66, R22, R173, R66 ;  /* 0x000000ad16427223 */ /* 0x000fe20000010042 */
        /* <DEDUP_REMOVED lines=14> */
[-C--:B------:R-:W-:Y:S01]  /*20b0*/  FFMA.FTZ R196, R209, R170.reuse, R196 ;  /* 0x000000aad1c47223 */ /* 0x080fe200000100c4 */
        /* <DEDUP_REMOVED lines=14> */
.L_x_1302:
[----:B------:R-:W-:Y:S05]  /*21a0*/  BSYNC.RECONVERGENT B0 ;  /* 0x0000000000007941 */ /* 0x000fea0003800200 */
.L_x_1301:
        /* <DEDUP_REMOVED lines=32> */
.L_x_1304:
[----:B------:R-:W-:Y:S05]  /*23b0*/  BSYNC.RECONVERGENT B0 ;  /* 0x0000000000007941 */ /* 0x000fea0003800200 */
.L_x_1303:
        /* <DEDUP_REMOVED lines=62> */
[C---:B-----5:R-:W-:Y:S01]  /*27a0*/  FMUL.FTZ R164, R11.reuse, R164 ;  /* 0x000000a40ba47220 */ /* 0x060fe20000410000 */
[----:B------:R-:W-:Y:S01]  /*27b0*/  FMUL.FTZ R165, R11, R166 ;  /* 0x000000a60ba57220 */ /* 0x000fe20000410000 */
[----:B------:R-:W-:Y:S01]  /*27c0*/  FADD.FTZ R166, R176, -R167 ;  /* 0x800000a7b0a67221 */ /* 0x000fe20000010000 */
[-C--:B------:R-:W-:Y:S01]  /*27d0*/  FFMA.FTZ R167, R0, R171.reuse, R170 ;  /* 0x000000ab00a77223 */ /* 0x080fe200000100aa */
[----:B------:R-:W-:Y:S01]  /*27e0*/  FADD.FTZ R174, R199, -R174 ;  /* 0x800000aec7ae7221 */ /* 0x000fe20000010000 */
[----:B------:R-:W-:Y:S01]  /*27f0*/  FMUL.FTZ R172, R11, R172 ;  /* 0x000000ac0bac7220 */ /* 0x000fe20000410000 */
[----:B------:R-:W-:Y:S01]  /*2800*/  F2FP.BF16.F32.PACK_AB R165, R165, R164 ;  /* 0x000000a4a5a5723e */ /* 0x000fe200000010ff */
[-C--:B------:R-:W-:Y:S01]  /*2810*/  FFMA.FTZ R164, R177, R171.reuse, R170 ;  /* 0x000000abb1a47223 */ /* 0x080fe200000100aa */
[----:B------:R-:W-:Y:S01]  /*2820*/  FADD.FTZ R182, R6, -R167 ;  /* 0x800000a706b67221 */ /* 0x000fe20000010000 */
[C---:B------:R-:W-:Y:S01]  /*2830*/  FMUL.FTZ R166, R11.reuse, R166 ;  /* 0x000000a60ba67220 */ /* 0x040fe20000410000 */
[----:B------:R-:W-:Y:S01]  /*2840*/  FMUL.FTZ R169, R11, R174 ;  /* 0x000000ae0ba97220 */ /* 0x000fe20000410000 */
[----:B------:R-:W-:Y:S01]  /*2850*/  FADD.FTZ R168, R185, -R164 ;  /* 0x800000a4b9a87221 */ /* 0x000fe20000010000 */
[----:B------:R-:W-:Y:S01]  /*2860*/  FFMA.FTZ R164, R10, R171, R170 ;  /* 0x000000ab0aa47223 */ /* 0x000fe200000100aa */
[----:B------:R-:W-:-:S02]  /*2870*/  FMUL.FTZ R173, R11, R182 ;  /* 0x000000b60bad7220 */ /* 0x000fc40000410000 */
[----:B------:R-:W-:Y:S01]  /*2880*/  FMUL.FTZ R167, R11, R168 ;  /* 0x000000a80ba77220 */ /* 0x000fe20000410000 */
[----:B------:R-:W-:-:S04]  /*2890*/  FADD.FTZ R164, R9, -R164 ;  /* 0x800000a409a47221 */ /* 0x000fc80000010000 */
[----:B------:R-:W-:Y:S01]  /*28a0*/  FMUL.FTZ R164, R11, R164 ;  /* 0x000000a40ba47220 */ /* 0x000fe20000410000 */
[----:B------:R-:W-:Y:S02]  /*28b0*/  F2FP.BF16.F32.PACK_AB R166, R167, R166 ;  /* 0x000000a6a7a6723e */ /* 0x000fe400000010ff */
[----:B------:R-:W-:Y:S02]  /*28c0*/  F2FP.BF16.F32.PACK_AB R167, R169, R172 ;  /* 0x000000aca9a7723e */ /* 0x000fe400000010ff */
[----:B------:R-:W-:Y:S01]  /*28d0*/  F2FP.BF16.F32.PACK_AB R164, R164, R173 ;  /* 0x000000ada4a4723e */ /* 0x000fe200000010ff */
[----:B------:R-:W-:Y:S06]  /*28e0*/  BRA `(.L_x_1310) ;  /* 0x0000000c00a07947 */ /* 0x000fec0003800000 */
.L_x_1309:
[-CC-:B------:R-:W-:Y:S01]  /*28f0*/  FFMA.FTZ R153, R178, R171.reuse, R170.reuse ;  /* 0x000000abb2997223 */ /* 0x180fe200000100aa */
[-CC-:B------:R-:W-:Y:S01]  /*2900*/  FFMA.FTZ R154, R179, R171.reuse, R170.reuse ;  /* 0x000000abb39a7223 */ /* 0x180fe200000100aa */
[-CC-:B------:R-:W-:Y:S01]  /*2910*/  FFMA.FTZ R155, R25, R171.reuse, R170.reuse ;  /* 0x000000ab199b7223 */ /* 0x180fe200000100aa */
[-C--:B------:R-:W-:Y:S01]  /*2920*/  FFMA.FTZ R172, R177, R171.reuse, R170 ;  /* 0x000000abb1ac7223 */ /* 0x080fe200000100aa */
[----:B------:R-:W-:Y:S01]  /*2930*/  FADD.FTZ R152, R192, -R153 ;  /* 0x80000099c0987221 */ /* 0x000fe20000010000 */
[----:B------:R-:W-:Y:S01]  /*2940*/  FADD.FTZ R154, R199, -R154 ;  /* 0x8000009ac79a7221 */ /* 0x000fe20000010000 */
[-CC-:B------:R-:W-:Y:S01]  /*2950*/  FFMA.FTZ R153, R0, R171.reuse, R170.reuse ;  /* 0x000000ab00997223 */ /* 0x180fe200000100aa */
[----:B------:R-:W-:Y:S01]  /*2960*/  FADD.FTZ R164, R12, -R155 ;  /* 0x8000009b0ca47221 */ /* 0x000fe20000010000 */
[C---:B-----5:R-:W-:Y:S01]  /*2970*/  FMUL.FTZ R152, R11.reuse, R152 ;  /* 0x000000980b987220 */ /* 0x060fe20000410000 */
[----:B------:R-:W-:Y:S01]  /*2980*/  FMUL.FTZ R167, R11, R154 ;  /* 0x0000009a0ba77220 */ /* 0x000fe20000410000 */
[-CC-:B------:R-:W-:Y:S01]  /*2990*/  FFMA.FTZ R154, R10, R171.reuse, R170.reuse ;  /* 0x000000ab0a9a7223 */ /* 0x180fe200000100aa */
[-C--:B------:R-:W-:Y:S01]  /*29a0*/  FFMA.FTZ R155, R184, R171.reuse, R170 ;  /* 0x000000abb89b7223 */ /* 0x080fe200000100aa */
[----:B------:R-:W-:Y:S01]  /*29b0*/  FADD.FTZ R172, R185, -R172 ;  /* 0x800000acb9ac7221 */ /* 0x000fe20000010000 */
[----:B------:R-:W-:Y:S01]  /*29c0*/  FMUL.FTZ R164, R11, R164 ;  /* 0x000000a40ba47220 */ /* 0x000fe20000410000 */
[----:B------:R-:W-:Y:S01]  /*29d0*/  F2FP.BF16.F32.PACK_AB R167, R167, R152 ;  /* 0x00000098a7a7723e */ /* 0x000fe200000010ff */
[----:B------:R-:W-:Y:S01]  /*29e0*/  FADD.FTZ R152, R6, -R153 ;  /* 0x8000009906987221 */ /* 0x000fe20000010000 */
        /* <DEDUP_REMOVED lines=17> */
.L_x_1308:
        /* <DEDUP_REMOVED lines=32> */
.L_x_1311:
        /* <DEDUP_REMOVED lines=33> */
.L_x_1307:
        /* <DEDUP_REMOVED lines=14> */
[----:B------:R-:W-:Y:S01]  /*2ff0*/  FFMA.FTZ R167, R184, R171, R170 ;  /* 0x000000abb8a77223 */ /* 0x000fe200000100aa */
[----:B------:R-:W-:Y:S01]  /*3000*/  FADD.FTZ R169, R192, -R169 ;  /* 0x800000a9c0a97221 */ /* 0x000fe20000010000 */
[C---:B-----5:R-:W-:Y:S01]  /*3010*/  FFMA.FTZ R165, R11.reuse, R165, R34 ;  /* 0x000000a50ba57223 */ /* 0x060fe20000010022 */
[----:B------:R-:W-:Y:S01]  /*3020*/  FFMA.FTZ R164, R11, R164, R35 ;  /* 0x000000a40ba47223 */ /* 0x000fe20000010023 */
[----:B------:R-:W-:Y:S01]  /*3030*/  FADD.FTZ R166, R176, -R167 ;  /* 0x800000a7b0a67221 */ /* 0x000fe20000010000 */
[----:B------:R-:W-:Y:S01]  /*3040*/  FFMA.FTZ R167, R0, R171, R170 ;  /* 0x000000ab00a77223 */ /* 0x000fe200000100aa */
[----:B------:R-:W-:-:S02]  /*3050*/  FADD.FTZ R172, R199, -R172 ;  /* 0x800000acc7ac7221 */ /* 0x000fc40000010000 */
[----:B------:R-:W-:Y:S01]  /*3060*/  F2FP.BF16.F32.PACK_AB R165, R164, R165 ;  /* 0x000000a5a4a5723e */ /* 0x000fe200000010ff */
[-C--:B------:R-:W-:Y:S01]  /*3070*/  FFMA.FTZ R164, R177, R171.reuse, R170 ;  /* 0x000000abb1a47223 */ /* 0x080fe200000100aa */
[----:B------:R-:W-:Y:S01]  /*3080*/  FADD.FTZ R173, R6, -R167 ;  /* 0x800000a706ad7221 */ /* 0x000fe20000010000 */
[----:B------:R-:W-:Y:S02]  /*3090*/  FFMA.FTZ R166, R11, R166, R28 ;  /* 0x000000a60ba67223 */ /* 0x000fe4000001001c */
[----:B------:R-:W-:Y:S01]  /*30a0*/  FADD.FTZ R168, R185, -R164 ;  /* 0x800000a4b9a87221 */ /* 0x000fe20000010000 */
[----:B------:R-:W-:Y:S01]  /*30b0*/  FFMA.FTZ R164, R10, R171, R170 ;  /* 0x000000ab0aa47223 */ /* 0x000fe200000100aa */
[C---:B------:R-:W-:Y:S02]  /*30c0*/  FFMA.FTZ R173, R11.reuse, R173, R32 ;  /* 0x000000ad0bad7223 */ /* 0x040fe40000010020 */
[----:B------:R-:W-:Y:S01]  /*30d0*/  FFMA.FTZ R167, R11, R168, R29 ;  /* 0x000000a80ba77223 */ /* 0x000fe2000001001d */
[----:B------:R-:W-:Y:S01]  /*30e0*/  FADD.FTZ R164, R9, -R164 ;  /* 0x800000a409a47221 */ /* 0x000fe20000010000 */
[C---:B------:R-:W-:Y:S01]  /*30f0*/  FFMA.FTZ R168, R11.reuse, R169, R30 ;  /* 0x000000a90ba87223 */ /* 0x040fe2000001001e */
[----:B------:R-:W-:-:S02]  /*3100*/  FFMA.FTZ R169, R11, R172, R31 ;  /* 0x000000ac0ba97223 */ /* 0x000fc4000001001f */
[----:B------:R-:W-:Y:S01]  /*3110*/  FFMA.FTZ R164, R11, R164, R33 ;  /* 0x000000a40ba47223 */ /* 0x000fe20000010021 */
[----:B------:R-:W-:Y:S02]  /*3120*/  F2FP.BF16.F32.PACK_AB R166, R167, R166 ;  /* 0x000000a6a7a6723e */ /* 0x000fe400000010ff */
[----:B------:R-:W-:Y:S02]  /*3130*/  F2FP.BF16.F32.PACK_AB R167, R169, R168 ;  /* 0x000000a8a9a7723e */ /* 0x000fe400000010ff */
[----:B------:R-:W-:Y:S01]  /*3140*/  F2FP.BF16.F32.PACK_AB R164, R164, R173 ;  /* 0x000000ada4a4723e */ /* 0x000fe200000010ff */
[----:B------:R-:W-:Y:S06]  /*3150*/  BRA `(.L_x_1310) ;  /* 0x0000000400847947 */ /* 0x000fec0003800000 */
.L_x_1313:
[-CC-:B------:R-:W-:Y:S01]  /*3160*/  FFMA.FTZ R153, R178, R171.reuse, R170.reuse ;  /* 0x000000abb2997223 */ /* 0x180fe200000100aa */
[-CC-:B------:R-:W-:Y:S01]  /*3170*/  FFMA.FTZ R152, R179, R171.reuse, R170.reuse ;  /* 0x000000abb3987223 */ /* 0x180fe200000100aa */
[-CC-:B------:R-:W-:Y:S01]  /*3180*/  FFMA.FTZ R169, R184, R171.reuse, R170.reuse ;  /* 0x000000abb8a97223 */ /* 0x180fe200000100aa */
[-C--:B------:R-:W-:Y:S01]  /*3190*/  FFMA.FTZ R164, R177, R171.reuse, R170 ;  /* 0x000000abb1a47223 */ /* 0x080fe200000100aa */
[----:B------:R-:W-:Y:S01]  /*31a0*/  FADD.FTZ R153, R192, -R153 ;  /* 0x80000099c0997221 */ /* 0x000fe20000010000 */
[----:B------:R-:W-:Y:S01]  /*31b0*/  FADD.FTZ R152, R199, -R152 ;  /* 0x80000098c7987221 */ /* 0x000fe20000010000 */
[-CC-:B------:R-:W-:Y:S01]  /*31c0*/  FFMA.FTZ R155, R25, R171.reuse, R170.reuse ;  /* 0x000000ab199b7223 */ /* 0x180fe200000100aa */
[----:B------:R-:W-:Y:S01]  /*31d0*/  FFMA.FTZ R165, R27, R171, R170 ;  /* 0x000000ab1ba57223 */ /* 0x000fe200000100aa */
[C---:B-----5:R-:W-:Y:S01]  /*31e0*/  FFMA.FTZ R153, R11.reuse, R153, R30 ;  /* 0x000000990b997223 */ /* 0x060fe2000001001e */
[----:B------:R-:W-:Y:S01]  /*31f0*/  FFMA.FTZ R152, R11, R152, R31 ;  /* 0x000000980b987223 */ /* 0x000fe2000001001f */
[----:B------:R-:W-:Y:S01]  /*3200*/  FADD.FTZ R169, R176, -R169 ;  /* 0x800000a9b0a97221 */ /* 0x000fe20000010000 */
[----:B------:R-:W-:Y:S01]  /*3210*/  FADD.FTZ R164, R185, -R164 ;  /* 0x800000a4b9a47221 */ /* 0x000fe20000010000 */
[----:B------:R-:W-:Y:S01]  /*3220*/  FADD.FTZ R155, R12, -R155 ;  /* 0x8000009b0c9b7221 */ /* 0x000fe20000010000 */
[----:B------:R-:W-:Y:S01]  /*3230*/  FADD.FTZ R154, R26, -R165 ;  /* 0x800000a51a9a7221 */ /* 0x000fe20000010000 */
[----:B------:R-:W-:Y:S01]  /*3240*/  F2FP.BF16.F32.PACK_AB R167, R152, R153 ;  /* 0x0000009998a7723e */ /* 0x000fe200000010ff */
[-CC-:B------:R-:W-:Y:S01]  /*3250*/  FFMA.FTZ R153, R0, R171.reuse, R170.reuse ;  /* 0x000000ab00997223 */ /* 0x180fe200000100aa */
[----:B------:R-:W-:Y:S01]  /*3260*/  FFMA.FTZ R152, R10, R171, R170 ;  /* 0x000000ab0a987223 */ /* 0x000fe200000100aa */
[C---:B------:R-:W-:Y:S01]  /*3270*/  FFMA.FTZ R166, R11.reuse, R169, R28 ;  /* 0x000000a90ba67223 */ /* 0x040fe2000001001c */
[----:B------:R-:W-:Y:S01]  /*3280*/  FFMA.FTZ R165, R11, R164, R29 ;  /* 0x000000a40ba57223 */ /* 0x000fe2000001001d */
        /* <DEDUP_REMOVED lines=9> */
[----:B------:R-:W-:Y:S02]  /*3320*/  MOV R155, R167 ;  /* 0x000000a7009b7202 */ /* 0x000fe40000000f00 */
[----:B------:R-:W-:Y:S02]  /*3330*/  MOV R154, R166 ;  /* 0x000000a6009a7202 */ /* 0x000fe40000000f00 */
[----:B------:R-:W-:Y:S02]  /*3340*/  MOV R153, R165 ;  /* 0x000000a500997202 */ /* 0x000fe40000000f00 */
[----:B------:R-:W-:Y:S01]  /*3350*/  MOV R152, R164 ;  /* 0x000000a400987202 */ /* 0x000fe20000000f00 */
[----:B------:R-:W-:Y:S06]  /*3360*/  BRA `(.L_x_1310) ;  /* 0x0000000400007947 */ /* 0x000fec0003800000 */
.L_x_1312:
        /* <DEDUP_REMOVED lines=32> */
.L_x_1314:
        /* <DEDUP_REMOVED lines=32> */
.L_x_1310:
[----:B------:R-:W-:Y:S01]  /*3770*/  ISETP.NE.U32.AND P0, PT, RZ, UR4, PT ;  /* 0x00000004ff007c0c */ /* 0x000fe2000bf05070 */
[----:B------:R-:W0:Y:S01]  /*3780*/  LDC.64 R174, c[0x0][0x468] ;  /* 0x00011a00ffae7b82 */ /* 0x000e220000000a00 */
[----:B------:R-:W-:Y:S02]  /*3790*/  ISETP.NE.U32.AND P6, PT, RZ, UR6, PT ;  /* 0x00000006ff007c0c */ /* 0x000fe4000bfc5070 */
[----:B------:R-:W-:Y:S02]  /*37a0*/  ISETP.NE.AND.EX P0, PT, RZ, UR5, PT, P0 ;  /* 0x00000005ff007c0c */ /* 0x000fe4000bf05300 */
[----:B------:R-:W-:-:S11]  /*37b0*/  ISETP.NE.AND.EX P6, PT, RZ, UR7, PT, P6 ;  /* 0x00000007ff007c0c */ /* 0x000fd6000bfc5360 */
[----:B------:R-:W1:Y:S08]  /*37c0*/  @P0 LDC.64 R168, c[0x0][0x478] ;  /* 0x00011e00ffa80b82 */ /* 0x000e700000000a00 */
[----:B------:R-:W2:Y:S01]  /*37d0*/  @P6 LDC.64 R172, c[0x0][0x470] ;  /* 0x00011c00ffac6b82 */ /* 0x000ea20000000a00 */
[----:B-1----:R-:W-:-:S05]  /*37e0*/  @P0 IMAD.WIDE.U32 R168, R2, 0x20, R168 ;  /* 0x0000002002a80825 */ /* 0x002fca00078e00a8 */
[----:B------:R-:W-:Y:S04]  /*37f0*/  @P0 STG.E.128 desc[UR12][R168.64], R160 ;  /* 0x000000a0a8000986 */ /* 0x000fe8000c101d0c */
[----:B------:R0:W-:Y:S02]  /*3800*/  @P0 STG.E.128 desc[UR12][R168.64+0x10], R156 ;  /* 0x0000109ca8000986 */ /* 0x0001e4000c101d0c */
[----:B0-----:R-:W-:-:S05]  /*3810*/  IMAD.WIDE.U32 R168, R2, 0x10, R174 ;  /* 0x0000001002a87825 */ /* 0x001fca00078e00ae */
[----:B------:R2:W-:Y:S02]  /*3820*/  STG.E.128 desc[UR12][R168.64], R164 ;  /* 0x000000a4a8007986 */ /* 0x0005e4000c101d0c */
[C---:B--2---:R-:W-:Y:S01]  /*3830*/  @P6 IMAD.WIDE.U32 R164, R2.reuse, 0x10, R172 ;  /* 0x0000001002a46825 */ /* 0x044fe200078e00ac */
[----:B------:R-:W-:-:S04]  /*3840*/  IADD3 R2, PT, PT, R2, 0x100, RZ ;  /* 0x0000010002027810 */ /* 0x000fc80007ffe0ff */
[----:B------:R0:W-:Y:S03]  /*3850*/  @P6 STG.E.128 desc[UR12][R164.64], R152 ;  /* 0x00000098a4006986 */ /* 0x0001e6000c101d0c */
.L_x_1306:
[----:B------:R-:W-:Y:S05]  /*3860*/  BSYNC.RECONVERGENT B0 ;  /* 0x0000000000007941 */ /* 0x000fea0003800200 */
.L_x_1305:
        /* <DEDUP_REMOVED lines=46> */
.L_x_1319:
[-CC-:B------:R-:W-:Y:S01]  /*3b50*/  FFMA.FTZ R156, R8, R171.reuse, R170.reuse ;  /* 0x000000ab089c7223 */ /* 0x180fe200000100aa */
[-CC-:B------:R-:W-:Y:S01]  /*3b60*/  FFMA.FTZ R158, R16, R171.reuse, R170.reuse ;  /* 0x000000ab109e7223 */ /* 0x180fe200000100aa */
[-CC-:B------:R-:W-:Y:S01]  /*3b70*/  FFMA.FTZ R157, R5, R171.reuse, R170.reuse ;  /* 0x000000ab059d7223 */ /* 0x180fe200000100aa */
[-CC-:B------:R-:W-:Y:S01]  /*3b80*/  FFMA.FTZ R159, R13, R171.reuse, R170.reuse ;  /* 0x000000ab0d9f7223 */ /* 0x180fe200000100aa */
[-C--:B------:R-:W-:Y:S01]  /*3b90*/  FFMA.FTZ R160, R20, R171.reuse, R170 ;  /* 0x000000ab14a07223 */ /* 0x080fe200000100aa */
[----:B0-----:R-:W-:Y:S01]  /*3ba0*/  FADD.FTZ R164, R7, -R156 ;  /* 0x8000009c07a47221 */ /* 0x001fe20000010000 */
        /* <DEDUP_REMOVED lines=23> */
.L_x_1318:
        /* <DEDUP_REMOVED lines=37> */
.L_x_1321:
        /* <DEDUP_REMOVED lines=29> */
.L_x_1317:
        /* <DEDUP_REMOVED lines=41> */
.L_x_1323:
        /* <DEDUP_REMOVED lines=29> */
.L_x_1322:
        /* <DEDUP_REMOVED lines=14> */
[-CC-:B------:R-:W-:Y:S01]  /*4680*/  FFMA.FTZ R154, R8, R171.reuse, R170.reuse ;  /* 0x000000ab089a7223 */ /* 0x180fe200000100aa */
[----:B------:R-:W-:Y:S01]  /*4690*/  FFMA.FTZ R172, R186, R171, R170 ;  /* 0x000000abbaac7223 */ /* 0x000fe200000100aa */
[----:B------:R-:W-:Y:S01]  /*46a0*/  FADD.FTZ R164, R14, -R155 ;  /* 0x8000009b0ea47221 */ /* 0x000fe20000010000 */
[----:B------:R-:W-:Y:S01]  /*46b0*/  FADD.FTZ R166, R15, -R166 ;  /* 0x800000a60fa67221 */ /* 0x000fe20000010000 */
[----:B------:R-:W-:Y:S01]  /*46c0*/  F2FP.BF16.F32.PACK_AB R167, R167, R152 ;  /* 0x00000098a7a7723e */ /* 0x000fe200000010ff */
        /* <DEDUP_REMOVED lines=18> */
.L_x_1324:
        /* <DEDUP_REMOVED lines=27> */
[----:B------:R-:W-:-:S07]  /*49a0*/  F2FP.BF16.F32.PACK_AB R167, R169, R182 ;  /* 0x000000b6a9a7723e */ /* 0x000fce00000010ff */
.L_x_1320:
[----:B------:R-:W0:Y:S08]  /*49b0*/  @P0 LDC.64 R168, c[0x0][0x478] ;  /* 0x00011e00ffa80b82 */ /* 0x000e300000000a00 */
[----:B------:R-:W1:Y:S08]  /*49c0*/  LDC.64 R174, c[0x0][0x468] ;  /* 0x00011a00ffae7b82 */ /* 0x000e700000000a00 */
[----:B------:R-:W2:Y:S01]  /*49d0*/  @P6 LDC.64 R172, c[0x0][0x470] ;  /* 0x00011c00ffac6b82 */ /* 0x000ea20000000a00 */
[----:B0-----:R-:W-:-:S05]  /*49e0*/  @P0 IMAD.WIDE.U32 R168, R2, 0x20, R168 ;  /* 0x0000002002a80825 */ /* 0x001fca00078e00a8 */
[----:B------:R-:W-:Y:S04]  /*49f0*/  @P0 STG.E.128 desc[UR12][R168.64], R160 ;  /* 0x000000a0a8000986 */ /* 0x000fe8000c101d0c */
[----:B------:R1:W-:Y:S02]  /*4a00*/  @P0 STG.E.128 desc[UR12][R168.64+0x10], R156 ;  /* 0x0000109ca8000986 */ /* 0x0003e4000c101d0c */
[----:B-1----:R-:W-:-:S05]  /*4a10*/  IMAD.WIDE.U32 R168, R2, 0x10, R174 ;  /* 0x0000001002a87825 */ /* 0x002fca00078e00ae */
[----:B------:R2:W-:Y:S02]  /*4a20*/  STG.E.128 desc[UR12][R168.64], R164 ;  /* 0x000000a4a8007986 */ /* 0x0005e4000c101d0c */
[C---:B--2---:R-:W-:Y:S01]  /*4a30*/  @P6 IMAD.WIDE.U32 R164, R2.reuse, 0x10, R172 ;  /* 0x0000001002a46825 */ /* 0x044fe200078e00ac */
[----:B------:R-:W-:-:S04]  /*4a40*/  IADD3 R2, PT, PT, R2, 0x100, RZ ;  /* 0x0000010002027810 */ /* 0x000fc80007ffe0ff */
[----:B------:R1:W-:Y:S03]  /*4a50*/  @P6 STG.E.128 desc[UR12][R164.64], R152 ;  /* 0x00000098a4006986 */ /* 0x0003e6000c101d0c */
.L_x_1316:
[----:B------:R-:W-:Y:S05]  /*4a60*/  BSYNC.RECONVERGENT B0 ;  /* 0x0000000000007941 */ /* 0x000fea0003800200 */
.L_x_1315:
        /* <DEDUP_REMOVED lines=14> */
[-CC-:B01----:R-:W-:Y:S01]  /*4b50*/  FFMA.FTZ R153, R17, R171.reuse, R170.reuse ;  /* 0x000000ab11997223 */ /* 0x183fe200000100aa */
        /* <DEDUP_REMOVED lines=31> */
.L_x_1329:
[-CC-:B01----:R-:W-:Y:S01]  /*4d50*/  FFMA.FTZ R164, R202, R171.reuse, R170.reuse ;  /* 0x000000abcaa47223 */ /* 0x183fe200000100aa */
        /* <DEDUP_REMOVED lines=28> */
.L_x_1328:
[----:B01----:R-:W0:Y:S02]  /*4f20*/  LDC.64 R164, c[0x0][0x470] ;  /* 0x00011c00ffa47b82 */ /* 0x003e240000000a00 */
        /* <DEDUP_REMOVED lines=36> */
.L_x_1331:
        /* <DEDUP_REMOVED lines=29> */
.L_x_1327:
[----:B01----:R-:W0:Y:S02]  /*5340*/  LDC.64 R164, c[0x0][0x478] ;  /* 0x00011e00ffa47b82 */ /* 0x003e240000000a00 */
        /* <DEDUP_REMOVED lines=40> */
.L_x_1333:
        /* <DEDUP_REMOVED lines=29> */
.L_x_1332:
        /* <DEDUP_REMOVED lines=37> */
.L_x_1334:
        /* <DEDUP_REMOVED lines=28> */
.L_x_1330:
        /* <DEDUP_REMOVED lines=8> */
[----:B--2---:R-:W-:-:S05]  /*5c30*/  @P6 IMAD.WIDE.U32 R164, R2, 0x10, R170 ;  /* 0x0000001002a46825 */ /* 0x004fca00078e00aa */
[----:B------:R2:W-:Y:S02]  /*5c40*/  @P6 STG.E.128 desc[UR12][R164.64], R152 ;  /* 0x00000098a4006986 */ /* 0x0005e4000c101d0c */
.L_x_1326:
[----:B------:R-:W-:Y:S05]  /*5c50*/  BSYNC.RECONVERGENT B0 ;  /* 0x0000000000007941 */ /* 0x000fea0003800200 */
.L_x_1325:
[----:B------:R-:W-:Y:S01]  /*5c60*/  UPLOP3.LUT UP1, UPT, UPT, UPT, UP1, 0x40, 0x4 ;  /* 0x000000000004789c */ /* 0x000fe20003f2e810 */
[----:B------:R-:W-:Y:S10]  /*5c70*/  @!P1 BRA `(.L_x_1335) ;  /* 0xffffffac00389947 */ /* 0x000ff4000383ffff */
.L_x_1296:
[----:B------:R-:W3:Y:S01]  /*5c80*/  LDL.LU R2, [R1] ;  /* 0x0000000001027983 */ /* 0x000ee20000300800 */
[----:B------:R-:W3:Y:S01]  /*5c90*/  S2UR UR4, SR_CTAID.X ;  /* 0x00000000000479c3 */ /* 0x000ee20000002500 */
[----:B------:R-:W-:Y:S01]  /*5ca0*/  BSSY.RECONVERGENT B0, `(.L_x_1336) ;  /* 0x0000015000007945 */ /* 0x000fe20003800200 */
[----:B---3--:R-:W-:-:S05]  /*5cb0*/  IMAD R3, R2, UR4, RZ ;  /* 0x0000000402037c24 */ /* 0x008fca000f8e02ff */
[----:B-----5:R-:W-:Y:S01]  /*5cc0*/  LEA.HI R11, R3, R180, RZ, 0x1d ;  /* 0x000000b4030b7211 */ /* 0x020fe200078fe8ff */
[----:B------:R-:W-:Y:S06]  /*5cd0*/  @!P5 BRA `(.L_x_1337) ;  /* 0x000000000044d947 */ /* 0x000fec0003800000 */
[----:B------:R-:W3:Y:S08]  /*5ce0*/  LDC.64 R2, c[0x0][0x440] ;  /* 0x00011000ff027b82 */ /* 0x000ef00000000a00 */
[----:B------:R-:W4:Y:S08]  /*5cf0*/  LDC.64 R4, c[0x0][0x448] ;  /* 0x00011200ff047b82 */ /* 0x000f300000000a00 */
[----:B------:R-:W5:Y:S08]  /*5d00*/  LDC.64 R6, c[0x0][0x450] ;  /* 0x00011400ff067b82 */ /* 0x000f700000000a00 */
[----:B------:R-:W0:Y:S01]  /*5d10*/  LDC.64 R8, c[0x0][0x458] ;  /* 0x00011600ff087b82 */ /* 0x000e220000000a00 */
[----:B---3--:R-:W-:-:S05]  /*5d20*/  IMAD.WIDE.U32 R2, R11, 0x20, R2 ;  /* 0x000000200b027825 */ /* 0x008fca00078e0002 */
[----:B------:R3:W-:Y:S01]  /*5d30*/  STG.E.128 desc[UR12][R2.64], R104 ;  /* 0x0000006802007986 */ /* 0x0007e2000c101d0c */
[----:B----4-:R-:W-:-:S03]  /*5d40*/  IMAD.WIDE.U32 R4, R11, 0x20, R4 ;  /* 0x000000200b047825 */ /* 0x010fc600078e0004 */
[----:B------:R3:W-:Y:S04]  /*5d50*/  STG.E.128 desc[UR12][R2.64+0x10], R100 ;  /* 0x0000106402007986 */ /* 0x0007e8000c101d0c */
[----:B------:R3:W-:Y:S01]  /*5d60*/  STG.E.128 desc[UR12][R4.64], R128 ;  /* 0x0000008004007986 */ /* 0x0007e2000c101d0c */
[----:B-----5:R-:W-:-:S03]  /*5d70*/  IMAD.WIDE.U32 R6, R11, 0x20, R6 ;  /* 0x000000200b067825 */ /* 0x020fc600078e0006 */
[----:B------:R3:W-:Y:S04]  /*5d80*/  STG.E.128 desc[UR12][R4.64+0x10], R124 ;  /* 0x0000107c04007986 */ /* 0x0007e8000c101d0c */
[----:B------:R3:W-:Y:S01]  /*5d90*/  STG.E.128 desc[UR12][R6.64], R56 ;  /* 0x0000003806007986 */ /* 0x0007e2000c101d0c */
[C---:B0-----:R-:W-:Y:S01]  /*5da0*/  IMAD.WIDE.U32 R8, R11.reuse, 0x20, R8 ;  /* 0x000000200b087825 */ /* 0x041fe200078e0008 */
[----:B------:R-:W-:Y:S02]  /*5db0*/  IADD3 R11, PT, PT, R11, 0x100, RZ ;  /* 0x000001000b0b7810 */ /* 0x000fe40007ffe0ff */
[----:B------:R3:W-:Y:S04]  /*5dc0*/  STG.E.128 desc[UR12][R6.64+0x10], R52 ;  /* 0x0000103406007986 */ /* 0x0007e8000c101d0c */
[----:B------:R3:W-:Y:S04]  /*5dd0*/  STG.E.128 desc[UR12][R8.64], R80 ;  /* 0x0000005008007986 */ /* 0x0007e8000c101d0c */
[----:B------:R3:W-:Y:S02]  /*5de0*/  STG.E.128 desc[UR12][R8.64+0x10], R76 ;  /* 0x0000104c08007986 */ /* 0x0007e4000c101d0c */
.L_x_1337:
[----:B------:R-:W-:Y:S05]  /*5df0*/  BSYNC.RECONVERGENT B0 ;  /* 0x0000000000007941 */ /* 0x000fea0003800200 */
.L_x_1336:
[----:B------:R-:W-:Y:S04]  /*5e00*/  BSSY.RECONVERGENT B0, `(.L_x_1338) ;  /* 0x0000013000007945 */ /* 0x000fe80003800200 */
[----:B------:R-:W-:Y:S05]  /*5e10*/  @!P4 BRA `(.L_x_1339) ;  /* 0x000000000044c947 */ /* 0x000fea0003800000 */
[----:B---3--:R-:W3:Y:S08]  /*5e20*/  LDC.64 R2, c[0x0][0x440] ;  /* 0x00011000ff027b82 */ /* 0x008ef00000000a00 */
        /* <DEDUP_REMOVED lines=16> */
.L_x_1339:
[----:B------:R-:W-:Y:S05]  /*5f30*/  BSYNC.RECONVERGENT B0 ;  /* 0x0000000000007941 */ /* 0x000fea0003800200 */
.L_x_1338:
[----:B------:R-:W-:Y:S05]  /*5f40*/  @!P3 EXIT ;  /* 0x000000000000b94d */ /* 0x000fea0003800000 */
[----:B---3--:R-:W3:Y:S08]  /*5f50*/  LDC.64 R2, c[0x0][0x440] ;  /* 0x00011000ff027b82 */ /* 0x008ef00000000a00 */
[----:B------:R-:W4:Y:S08]  /*5f60*/  LDC.64 R4, c[0x0][0x448] ;  /* 0x00011200ff047b82 */ /* 0x000f300000000a00 */
[----:B------:R-:W5:Y:S08]  /*5f70*/  LDC.64 R6, c[0x0][0x450] ;  /* 0x00011400ff067b82 */ /* 0x000f700000000a00 */
[----:B------:R-:W0:Y:S01]  /*5f80*/  LDC.64 R8, c[0x0][0x458] ;  /* 0x00011600ff087b82 */ /* 0x000e220000000a00 */
[----:B---3--:R-:W-:-:S05]  /*5f90*/  IMAD.WIDE.U32 R2, R11, 0x20, R2 ;  /* 0x000000200b027825 */ /* 0x008fca00078e0002 */
[----:B------:R-:W-:Y:S01]  /*5fa0*/  STG.E.128 desc[UR12][R2.64], R88 ;  /* 0x0000005802007986 */ /* 0x000fe2000c101d0c */
[----:B----4-:R-:W-:-:S03]  /*5fb0*/  IMAD.WIDE.U32 R4, R11, 0x20, R4 ;  /* 0x000000200b047825 */ /* 0x010fc600078e0004 */
[----:B------:R-:W-:Y:S04]  /*5fc0*/  STG.E.128 desc[UR12][R2.64+0x10], R84 ;  /* 0x0000105402007986 */ /* 0x000fe8000c101d0c */
[----:B------:R-:W-:Y:S01]  /*5fd0*/  STG.E.128 desc[UR12][R4.64], R112 ;  /* 0x0000007004007986 */ /* 0x000fe2000c101d0c */
[----:B-----5:R-:W-:-:S03]  /*5fe0*/  IMAD.WIDE.U32 R6, R11, 0x20, R6 ;  /* 0x000000200b067825 */ /* 0x020fc600078e0006 */
[----:B------:R-:W-:Y:S04]  /*5ff0*/  STG.E.128 desc[UR12][R4.64+0x10], R108 ;  /* 0x0000106c04007986 */ /* 0x000fe8000c101d0c */
[----:B------:R-:W-:Y:S01]  /*6000*/  STG.E.128 desc[UR12][R6.64], R40 ;  /* 0x0000002806007986 */ /* 0x000fe2000c101d0c */
[----:B0-----:R-:W-:-:S03]  /*6010*/  IMAD.WIDE.U32 R8, R11, 0x20, R8 ;  /* 0x000000200b087825 */ /* 0x001fc600078e0008 */
[----:B------:R-:W-:Y:S04]  /*6020*/  STG.E.128 desc[UR12][R6.64+0x10], R36 ;  /* 0x0000102406007986 */ /* 0x000fe8000c101d0c */
[----:B------:R-:W-:Y:S04]  /*6030*/  STG.E.128 desc[UR12][R8.64], R64 ;  /* 0x0000004008007986 */ /* 0x000fe8000c101d0c */
[----:B------:R-:W-:Y:S01]  /*6040*/  STG.E.128 desc[UR12][R8.64+0x10], R60 ;  /* 0x0000103c08007986 */ /* 0x000fe2000c101d0c */
[----:B------:R-:W-:Y:S05]  /*6050*/  EXIT ;  /* 0x000000000000794d */ /* 0x000fea0003800000 */
.L_x_1340:
        /* <DEDUP_REMOVED lines=10> */
.L_x_3820:


//--------------------- .text._ZN10layer_norm31ln_parallel_residual_bwd_kernelINS_13Kernel_traitsIf13__nv_bfloat16fS2_fjLj6144ELj1ELj1ELj8ELj16ENS_18Kernel_traits_baseILj6144EfS2_fS2_fjLj256EEEEELb0ELb0ELb1EEEvNS_9BwdParamsE --------------------------
	.section	.text._ZN10layer_norm31ln_parallel_residual_bwd_kernelINS_13Kernel_traitsIf13__nv_bfloat16fS2_fjLj6144ELj1ELj1ELj8ELj16ENS_18Kernel_traits_baseILj6144EfS2_fS2_fjLj256EEEEELb0ELb0ELb1EEEvNS_9BwdParamsE,"ax",@progbits
	.align	128
        .global         _ZN10layer_norm31ln_parallel_residual_bwd_kernelINS_13Kernel_traitsIf13__nv_bfloat16fS2_fjLj6144ELj1ELj1ELj8ELj16ENS_18Kernel_traits_baseILj6144EfS2_fS2_fjLj256EEEEELb0ELb0ELb1EEEvNS_9BwdParamsE
        .type           _ZN10layer_norm31ln_parallel_residual_bwd_kernelINS_13Kernel_traitsIf13__nv_bfloat16fS2_fjLj6144ELj1ELj1ELj8ELj16ENS_18Kernel_traits_baseILj6144EfS2_fS2_fjLj256EEEEELb0ELb0ELb1EEEvNS_9BwdParamsE,@function
        .size           _ZN10layer_norm31ln_parallel_residual_bwd_kernelINS_13Kernel_traitsIf13__nv_bfloat16fS2_fjLj6144ELj1ELj1ELj8ELj16ENS_18Kernel_traits_baseILj6144EfS2_fS2_fjLj256EEEEELb0ELb0ELb1EEEvNS_9BwdParamsE,(.L_x_3821 - _ZN10layer_norm31ln_parallel_residual_bwd_kernelINS_13Kernel_traitsIf13__nv_bfloat16fS2_fjLj6144ELj1ELj1ELj8ELj16ENS_18Kernel_traits_baseILj6144EfS2_fS2_fjLj256EEEEELb0ELb0ELb1EEEvNS_9BwdParamsE)
        .other          _ZN10layer_norm31ln_parallel_residual_bwd_kernelINS_13Kernel_traitsIf13__nv_bfloat16fS2_fjLj6144ELj1ELj1ELj8ELj16ENS_18Kernel_traits_baseILj6144EfS2_fS2_fjLj256EEEEELb0ELb0ELb1EEEvNS_9BwdParamsE,@"STO_CUDA_ENTRY STV_DEFAULT"
_ZN10layer_norm31ln_parallel_residual_bwd_kernelINS_13Kernel_traitsIf13__nv_bfloat16fS2_fjLj6144ELj1ELj1ELj8ELj16ENS_18Kernel_traits_baseILj6144EfS2_fS2_fjLj256EEEEELb0ELb0ELb1EEEvNS_9BwdParamsE:
.text._ZN10layer_norm31ln_parallel_residual_bwd_kernelINS_13Kernel_traitsIf13__nv_bfloat16fS2_fjLj6144ELj1ELj1ELj8ELj16ENS_18Kernel_traits_baseILj6144EfS2_fS2_fjLj256EEEEELb0ELb0ELb1EEEvNS_9BwdParamsE:
[----:B------:R-:W-:Y:S08]  /*0000*/  LDC R1, c[0x0][0x37c] ;  /* 0x0000df00ff017b82 */ /* 0x000ff00000000800 */
[----:B------:R-:W0:Y:S01]  /*0010*/  S2UR UR11, SR_CTAID.X ;  /* 0x00000000000b79c3 */ /* 0x000e220000002500 */
[----:B------:R-:W0:Y:S01]  /*0020*/  LDCU UR4, c[0x0][0x384] ;  /* 0x00007080ff0477ac */ /* 0x000e220008000800 */
        /* <DEDUP_REMOVED lines=22> */
[----:B0-----:R-:W-:Y:S01]  /*0190*/  UISETP.GE.AND UP0, UPT, UR11, UR4, UPT ;  /* 0x000000040b00728c */ /* 0x001fe2000bf06270 */
        /* <DEDUP_REMOVED lines=31> */
[----:B------:R-:W-:Y:S01]  /*0390*/  HFMA2 R252, -RZ, RZ, 0, 0 ;  /* 0x00000000fffc7431 */ /* 0x000fe200000001ff */
[----:B------:R-:W-:Y:S01]  /*03a0*/  UPLOP3.LUT UP1, UPT, UPT, UPT, UPT, 0x40, 0x4 ;  /* 0x000000000004789c */ /* 0x000fe20003f2e870 */
[----:B------:R-:W-:Y:S01]  /*03b0*/  HFMA2 R243, -RZ, RZ, 0, 0 ;  /* 0x00000000fff37431 */ /* 0x000fe200000001ff */
[----:B------:R-:W3:Y:S01]  /*03c0*/  LDCU UR15, c[0x0][0x388] ;  /* 0x00007100ff0f77ac */ /* 0x000ee20008000800 */
[----:B------:R-:W-:Y:S01]  /*03d0*/  HFMA2 R219, -RZ, RZ, 0, 0 ;  /* 0x00000000ffdb7431 */ /* 0x000fe200000001ff */
[----:B------:R-:W-:-:S02]  /*03e0*/  CS2R R250, SRZ ;  /* 0x0000000000fa7805 */ /* 0x000fc4000001ff00 */
[----:B------:R-:W-:Y:S02]  /*03f0*/  MOV R248, RZ ;  /* 0x000000ff00f87202 */ /* 0x000fe40000000f00 */
        /* <DEDUP_REMOVED lines=15> */
[C---:B-1----:R-:W-:Y:S01]  /*04f0*/  IMAD.WIDE.U32 R2, R33.reuse, 0x20, R2 ;  /* 0x0000002021027825 */ /* 0x042fe200078e0002 */
[----:B------:R-:W-:Y:S02]  /*0500*/  LOP3.LUT R0, R33, 0xe0, RZ, 0xc0, !PT ;  /* 0x000000e021007812 */ /* 0x000fe400078ec0ff */
[----:B------:R-:W-:-:S02]  /*0510*/  CS2R R6, SRZ ;  /* 0x0000000000067805 */ /* 0x000fc4000001ff00 */
[----:B------:R-:W-:Y:S01]  /*0520*/  MOV R221, RZ ;  /* 0x000000ff00dd7202 */ /* 0x000fe20000000f00 */
[----:B--2---:R-:W-:Y:S01]  /*0530*/  IMAD.WIDE.U32 R4, R33, 0x20, R4 ;  /* 0x0000002021047825 */ /* 0x004fe200078e0004 */
[----:B0-----:R-:W5:Y:S01]  /*0540*/  LDG.E.128 R40, desc[UR12][R2.64] ;  /* 0x0000000c02287981 */ /* 0x001f62000c1e1d00 */
        /* <DEDUP_REMOVED lines=29> */
[----:B0-----:R-:W-:-:S02]  /*0720*/  CS2R R2, SRZ ;  /* 0x0000000000027805 */ /* 0x001fc4000001ff00 */
[----:B------:R-:W-:Y:S01]  /*0730*/  CS2R R172, SRZ ;  /* 0x0000000000ac7805 */ /* 0x000fe2000001ff00 */
[----:B------:R-:W5:Y:S01]  /*0740*/  LDG.E.128 R72, desc[UR12][R4.64+0x2000] ;  /* 0x0020000c04487981 */ /* 0x000f62000c1e1d00 */
[----:B------:R-:W-:Y:S02]  /*0750*/  CS2R R174, SRZ ;  /* 0x0000000000ae7805 */ /* 0x000fe4000001ff00 */
[----:B------:R-:W-:Y:S02]  /*0760*/  CS2R R176, SRZ ;  /* 0x0000000000b07805 */ /* 0x000fe4000001ff00 */
[----:B------:R-:W-:Y:S01]  /*0770*/  CS2R R178, SRZ ;  /* 0x0000000000b27805 */ /* 0x000fe2000001ff00 */
[----:B------:R-:W5:Y:S01]  /*0780*/  LDG.E.128 R76, desc[UR12][R4.64+0x2010] ;  /* 0x0020100c044c7981 */ /* 0x000f62000c1e1d00 */
[----:B------:R-:W-:Y:S01]  /*0790*/  MOV R204, RZ ;  /* 0x000000ff00cc7202 */ /* 0x000fe20000000f00 */
[----:B------:R-:W0:Y:S01]  /*07a0*/  LDCU.U8 UR14, c[0x0][0x410] ;  /* 0x00008200ff0e77ac */ /* 0x000e220008000000 */
[----:B------:R-:W-:Y:S01]  /*07b0*/  MOV R205, UR11 ;  /* 0x0000000b00cd7c02 */ /* 0x000fe20008000f00 */
[----:B------:R-:W5:Y:S01]  /*07c0*/  LDG.E.128 R80, desc[UR12][R4.64+0x4000] ;  /* 0x0040000c04507981 */ /* 0x000f62000c1e1d00 */
[----:B------:R-:W-:Y:S01]  /*07d0*/  LOP3.LUT R0, R0, 0x1f, R33, 0xf8, !PT ;  /* 0x0000001f00007812 */ /* 0x000fe200078ef821 */
[----:B------:R-:W1:Y:S02]  /*07e0*/  LDCU UR18, c[0x0][0x400] ;  /* 0x00008000ff1277ac */ /* 0x000e640008000800 */
[----:B------:R2:W5:Y:S01]  /*07f0*/  LDG.E.128 R84, desc[UR12][R4.64+0x4010] ;  /* 0x0040100c04547981 */ /* 0x000562000c1e1d00 */
[----:B------:R-:W4:Y:S01]  /*0800*/  LDCU.64 UR6, c[0x0][0x470] ;  /* 0x00008e00ff0677ac */ /* 0x000f220008000a00 */
[----:B------:R-:W0:Y:S01]  /*0810*/  LDCU.64 UR8, c[0x0][0x478] ;  /* 0x00008f00ff0877ac */ /* 0x000e220008000a00 */
[----:B--2---:R-:W-:Y:S01]  /*0820*/  CS2R R4, SRZ ;  /* 0x0000000000047805 */ /* 0x004fe2000001ff00 */
[----:B---3--:R-:W2:Y:S06]  /*0830*/  LDCU.64 UR16, c[0x0][0x438] ;  /* 0x00008700ff1077ac */ /* 0x008eac0008000a00 */
.L_x_1368:
[----:B---3--:R-:W3:Y:S01]  /*0840*/  S2R R34, SR_TID.X ;  /* 0x0000000000227919 */ /* 0x008ee20000002100 */
[----:B------:R-:W1:Y:S01]  /*0850*/  LDC.64 R32, c[0x0][0x3c0] ;  /* 0x0000f000ff207b82 */ /* 0x000e620000000a00 */
[----:B------:R-:W-:Y:S01]  /*0860*/  IMAD R0, R205, UR15, RZ ;  /* 0x0000000fcd007c24 */ /* 0x000fe2000f8e02ff */
[----:B------:R-:W4:Y:S04]  /*0870*/  S2R R36, SR_TID.X ;  /* 0x0000000000247919 */ /* 0x000f280000002100 */
[----:B------:R-:W-:Y:S02]  /*0880*/  SHF.R.S32.HI R35, RZ, 0x1f, R0 ;  /* 0x0000001fff237819 */ /* 0x000fe40000011400 */
[----:B------:R-:W0:Y:S02]  /*0890*/  LDC.64 R188, c[0x0][0x3a8] ;  /* 0x0000ea00ffbc7b82 */ /* 0x000e240000000a00 */
[----:B------:R-:W-:-:S06]  /*08a0*/  LEA.HI R35, R35, R0, RZ, 0x3 ;  /* 0x0000000023237211 */ /* 0x000fcc00078f18ff */
[----:B------:R-:W2:Y:S01]  /*08b0*/  LDC.64 R38, c[0x0][0x3c8] ;  /* 0x0000f200ff267b82 */ /* 0x000ea20000000a00 */
[----:B-1----:R-:W-:-:S07]  /*08c0*/  IMAD.WIDE R32, R205, 0x4, R32 ;  /* 0x00000004cd207825 */ /* 0x002fce00078e0220 */
[----:B------:R-:W1:Y:S01]  /*08d0*/  LDC.64 R136, c[0x0][0x430] ;  /* 0x00010c00ff887b82 */ /* 0x000e620000000a00 */
[----:B------:R1:W2:Y:S01]  /*08e0*/  LDG.E R220, desc[UR12][R32.64] ;  /* 0x0000000c20dc7981 */ /* 0x0002a2000c1e1900 */
[----:B---3--:R-:W-:-:S06]  /*08f0*/  LOP3.LUT R34, R34, 0xe0, RZ, 0xc0, !PT ;  /* 0x000000e022227812 */ /* 0x008fcc00078ec0ff */
[----:B------:R-:W3:Y:S01]  /*0900*/  LDC.64 R100, c[0x0][0x428] ;  /* 0x00010a00ff647b82 */ /* 0x000ee20000000a00 */
[----:B----4-:R-:W-:-:S04]  /*0910*/  LOP3.LUT R34, R34, 0x1f, R36, 0xf8, !PT ;  /* 0x0000001f22227812 */ /* 0x010fc800078ef824 */
[----:B------:R-:W-:-:S05]  /*0920*/  LEA.HI.SX32 R208, R35, R34, 0x1d ;  /* 0x0000002223d07211 */ /* 0x000fca00078feaff */
[----:B0-----:R-:W-:-:S04]  /*0930*/  IMAD.WIDE.U32 R152, R208, 0x20, R188 ;  /* 0x00000020d0987825 */ /* 0x001fc800078e00bc */
[----:B--2---:R-:W-:Y:S01]  /*0940*/  IMAD.WIDE R38, R205, 0x4, R38 ;  /* 0x00000004cd267825 */ /* 0x004fe200078e0226 */
[----:B------:R-:W2:Y:S04]  /*0950*/  LDG.E.128 R156, desc[UR12][R152.64] ;  /* 0x0000000c989c7981 */ /* 0x000ea8000c1e1d00 */
[----:B------:R-:W4:Y:S01]  /*0960*/  LDG.E R209, desc[UR12][R38.64] ;  /* 0x0000000c26d17981 */ /* 0x000f22000c1e1900 */
[----:B-1----:R-:W-:-:S04]  /*0970*/  IMAD.WIDE.U32 R32, R208, 0x10, R136 ;  /* 0x00000010d0207825 */ /* 0x002fc800078e0088 */
[C---:B---3--:R-:W-:Y:S01]  /*0980*/  IMAD.WIDE.U32 R36, R208.reuse, 0x10, R100 ;  /* 0x00000010d0247825 */ /* 0x048fe200078e0064 */
[----:B------:R-:W3:Y:S04]  /*0990*/  LDG.E.128 R152, desc[UR12][R152.64+0x10] ;  /* 0x0000100c98987981 */ /* 0x000ee8000c1e1d00 */
[----:B------:R-:W3:Y:S04]  /*09a0*/  LDG.E.128 R32, desc[UR12][R32.64] ;  /* 0x0000000c20207981 */ /* 0x000ee8000c1e1d00 */
[----:B------:R-:W3:Y:S01]  /*09b0*/  LDG.E.128 R36, desc[UR12][R36.64] ;  /* 0x0000000c24247981 */ /* 0x000ee2000c1e1d00 */
[----:B------:R-:W-:-:S05]  /*09c0*/  IADD3 R207, PT, PT, R208, 0x100, RZ ;  /* 0x00000100d0cf7810 */ /* 0x000fca0007ffe0ff */
[----:B------:R-:W-:-:S04]  /*09d0*/  IMAD.WIDE.U32 R128, R207, 0x10, R136 ;  /* 0x00000010cf807825 */ /* 0x000fc800078e0088 */
[C---:B------:R-:W-:Y:S02]  /*09e0*/  IMAD.WIDE.U32 R88, R207.reuse, 0x10, R100 ;  /* 0x00000010cf587825 */ /* 0x040fe400078e0064 */
[----:B------:R-:W3:Y:S02]  /*09f0*/  LDG.E.128 R128, desc[UR12][R128.64] ;  /* 0x0000000c80807981 */ /* 0x000ee4000c1e1d00 */
[----:B------:R-:W-:Y:S02]  /*0a00*/  IMAD.WIDE.U32 R132, R207, 0x20, R188 ;  /* 0x00000020cf847825 */ /* 0x000fe400078e00bc */
[----:B------:R-:W3:Y:S04]  /*0a10*/  LDG.E.128 R88, desc[UR12][R88.64] ;  /* 0x0000000c58587981 */ /* 0x000ee8000c1e1d00 */
[----:B------:R-:W3:Y:S04]  /*0a20*/  LDG.E.128 R96, desc[UR12][R132.64] ;  /* 0x0000000c84607981 */ /* 0x000ee8000c1e1d00 */
[----:B------:R-:W3:Y:S01]  /*0a30*/  LDG.E.128 R132, desc[UR12][R132.64+0x10] ;  /* 0x0000100c84847981 */ /* 0x000ee2000c1e1d00 */
[----:B------:R-:W-:-:S05]  /*0a40*/  IADD3 R206, PT, PT, R208, 0x200, RZ ;  /* 0x00000200d0ce7810 */ /* 0x000fca0007ffe0ff */
[----:B------:R-:W-:-:S04]  /*0a50*/  IMAD.WIDE.U32 R188, R206, 0x20, R188 ;  /* 0x00000020cebc7825 */ /* 0x000fc800078e00bc */
[C---:B------:R-:W-:Y:S01]  /*0a60*/  IMAD.WIDE.U32 R136, R206.reuse, 0x10, R136 ;  /* 0x00000010ce887825 */ /* 0x040fe200078e0088 */
[----:B------:R-:W3:Y:S03]  /*0a70*/  LDG.E.128 R92, desc[UR12][R188.64] ;  /* 0x0000000cbc5c7981 */ /* 0x000ee6000c1e1d00 */
[----:B------:R-:W-:Y:S02]  /*0a80*/  IMAD.WIDE.U32 R100, R206, 0x10, R100 ;  /* 0x00000010ce647825 */ /* 0x000fe400078e0064 */
[----:B------:R-:W3:Y:S04]  /*0a90*/  LDG.E.128 R136, desc[UR12][R136.64] ;  /* 0x0000000c88887981 */ /* 0x000ee8000c1e1d00 */
[----:B------:R-:W3:Y:S01]  /*0aa0*/  LDG.E.128 R100, desc[UR12][R100.64] ;  /* 0x0000000c64647981 */ /* 0x000ee2000c1e1d00 */
[----:B------:R-:W-:-:S04]  /*0ab0*/  ISETP.NE.U32.AND P1, PT, RZ, UR16, PT ;  /* 0x00000010ff007c0c */ /* 0x000fc8000bf25070 */
[----:B------:R-:W-:-:S13]  /*0ac0*/  ISETP.NE.AND.EX P1, PT, RZ, UR17, PT, P1 ;  /* 0x00000011ff007c0c */ /* 0x000fda000bf25310 */
[----:B------:R-:W0:Y:S08]  /*0ad0*/  @P1 LDC.64 R194, c[0x0][0x438] ;  /* 0x00010e00ffc21b82 */ /* 0x000e300000000a00 */
[----:B------:R-:W1:Y:S01]  /*0ae0*/  @P1 LDC.64 R192, c[0x0][0x438] ;  /* 0x00010e00ffc01b82 */ /* 0x000e620000000a00 */
[----:B------:R-:W-:-:S07]  /*0af0*/  ISETP.NE.AND P0, PT, RZ, UR14, PT ;  /* 0x0000000eff007c0c */ /* 0x000fce000bf05270 */
[----:B------:R-:W1:Y:S01]  /*0b00*/  @P1 LDC.64 R190, c[0x0][0x438] ;  /* 0x00010e00ffbe1b82 */ /* 0x000e620000000a00 */
[----:B0-----:R-:W-:-:S05]  /*0b10*/  @P1 IMAD.WIDE.U32 R194, R208, 0x20, R194 ;  /* 0x00000020d0c21825 */ /* 0x001fca00078e00c2 */
[----:B-----5:R-:W5:Y:S01]  /*0b20*/  @P1 LDG.E.128 R104, desc[UR12][R194.64] ;  /* 0x0000000cc2681981 */ /* 0x020f62000c1e1d00 */
[----:B-1----:R-:W-:-:S03]  /*0b30*/  @P1 IMAD.WIDE.U32 R192, R207, 0x20, R192 ;  /* 0x00000020cfc01825 */ /* 0x002fc600078e00c0 */
[----:B------:R0:W5:Y:S04]  /*0b40*/  @P1 LDG.E.128 R108, desc[UR12][R194.64+0x10] ;  /* 0x0000100cc26c1981 */ /* 0x000168000c1e1d00 */
[----:B------:R-:W5:Y:S04]  /*0b50*/  @P1 LDG.E.128 R112, desc[UR12][R192.64] ;  /* 0x0000000cc0701981 */ /* 0x000f68000c1e1d00 */
[----:B------:R4:W5:Y:S01]  /*0b60*/  @P1 LDG.E.128 R116, desc[UR12][R192.64+0x10] ;  /* 0x0000100cc0741981 */ /* 0x000962000c1e1d00 */
[----:B------:R-:W-:-:S05]  /*0b70*/  @P1 IMAD.WIDE.U32 R190, R206, 0x20, R190 ;  /* 0x00000020cebe1825 */ /* 0x000fca00078e00be */
[----:B------:R-:W5:Y:S04]  /*0b80*/  @P1 LDG.E.128 R120, desc[UR12][R190.64] ;  /* 0x0000000cbe781981 */ /* 0x000f68000c1e1d00 */
[----:B------:R1:W5:Y:S01]  /*0b90*/  @P1 LDG.E.128 R124, desc[UR12][R190.64+0x10] ;  /* 0x0000100cbe7c1981 */ /* 0x000362000c1e1d00 */
[----:B------:R-:W-:-:S05]  /*0ba0*/  FSEL R220, R220, RZ, !P0 ;  /* 0x000000ffdcdc7208 */ /* 0x000fca0004000000 */
[C---:B--2---:R-:W-:Y:S01]  /*0bb0*/  FADD.FTZ R158, -R220.reuse, R158 ;  /* 0x0000009edc9e7221 */ /* 0x044fe20000010100 */
[C---:B------:R-:W-:Y:S01]  /*0bc0*/  FADD.FTZ R0, -R220.reuse, R156 ;  /* 0x0000009cdc007221 */ /* 0x040fe20000010100 */
[C---:B0-----:R-:W-:Y:S01]  /*0bd0*/  FADD.FTZ R194, -R220.reuse, R157 ;  /* 0x0000009ddcc27221 */ /* 0x041fe20000010100 */
[----:B------:R-:W-:Y:S01]  /*0be0*/  FADD.FTZ R210, -R220, R159 ;  /* 0x0000009fdcd27221 */ /* 0x000fe20000010100 */
[----:B----4-:R-:W-:Y:S02]  /*0bf0*/  FMUL.FTZ R192, R209, R158 ;  /* 0x0000009ed1c07220 */ /* 0x010fe40000410000 */
[----:B------:R0:W2:Y:S01]  /*0c00*/  LDG.E.128 R156, desc[UR12][R188.64+0x10] ;  /* 0x0000100cbc9c7981 */ /* 0x0000a2000c1e1d00 */
[----:B---3--:R-:W-:Y:S02]  /*0c10*/  SHF.L.U32 R193, R33, 0x10, RZ ;  /* 0x0000001021c17819 */ /* 0x008fe400000006ff */
[C---:B------:R-:W-:Y:S02]  /*0c20*/  SHF.L.U32 R211, R32.reuse, 0x10, RZ ;  /* 0x0000001020d37819 */ /* 0x040fe400000006ff */
[----:B------:R-:W-:Y:S01]  /*0c30*/  PRMT R32, R32, 0x7632, R32 ;  /* 0x0000763220207816 */ /* 0x000fe20000000020 */
[----:B------:R-:W-:Y:S01]  /*0c40*/  FADD.FTZ R185, R193, R185 ;  /* 0x000000b9c1b97221 */ /* 0x000fe20000010000 */
[----:B-1----:R-:W-:Y:S01]  /*0c50*/  SHF.L.U32 R191, R37, 0x10, RZ ;  /* 0x0000001025bf7819 */ /* 0x002fe200000006ff */
[-C--:B------:R-:W-:Y:S01]  /*0c60*/  FFMA.FTZ R186, R192, R193.reuse, R186 ;  /* 0x000000c1c0ba7223 */ /* 0x080fe200000100ba */
[----:B------:R-:W-:Y:S01]  /*0c70*/  SHF.L.U32 R195, R36, 0x10, RZ ;  /* 0x0000001024c37819 */ /* 0x000fe200000006ff */
[----:B------:R-:W-:Y:S01]  /*0c80*/  FMUL.FTZ R193, R66, R193 ;  /* 0x000000c142c17220 */ /* 0x000fe20000410000 */
[----:B------:R-:W-:Y:S01]  /*0c90*/  PRMT R36, R36, 0x7632, R36 ;  /* 0x0000763224247816 */ /* 0x000fe20000000024 */
[----:B------:R-:W-:Y:S01]  /*0ca0*/  FMUL.FTZ R194, R209, R194 ;  /* 0x000000c2d1c27220 */ /* 0x000fe20000410000 */
[----:B------:R-:W-:Y:S01]  /*0cb0*/  SHF.L.U32 R32, R32, 0x10, RZ ;  /* 0x0000001020207819 */ /* 0x000fe200000006ff */
[----:B------:R-:W-:Y:S01]  /*0cc0*/  FADD.FTZ R187, R191, R187 ;  /* 0x000000bbbfbb7221 */ /* 0x000fe20000010000 */
[-C--:B------:R-:W-:Y:S01]  /*0cd0*/  FFMA.FTZ R196, R192, R191.reuse, R196 ;  /* 0x000000bfc0c47223 */ /* 0x080fe200000100c4 */
[----:B------:R-:W-:Y:S01]  /*0ce0*/  FFMA.FTZ R191, R42, R191, R193 ;  /* 0x000000bf2abf7223 */ /* 0x000fe200000100c1 */
[----:B------:R-:W-:Y:S01]  /*0cf0*/  SHF.L.U32 R193, R36, 0x10, RZ ;  /* 0x0000001024c17819 */ /* 0x000fe200000006ff */
[-C--:B------:R-:W-:Y:S01]  /*0d00*/  FFMA.FTZ R198, R194, R32.reuse, R198 ;  /* 0x00000020c2c67223 */ /* 0x080fe200000100c6 */
[----:B------:R-:W-:Y:S01]  /*0d10*/  PRMT R33, R33, 0x7632, R33 ;  /* 0x0000763221217816 */ /* 0x000fe20000000021 */
[----:B------:R-:W-:Y:S01]  /*0d20*/  FADD.FTZ R197, R32, R197 ;  /* 0x000000c520c57221 */ /* 0x000fe20000010000 */
[----:B------:R-:W-:Y:S01]  /*0d30*/  FMUL.FTZ R32, R65, R32 ;  /* 0x0000002041207220 */ /* 0x000fe20000410000 */
[----:B------:R-:W-:Y:S01]  /*0d40*/  FMUL.FTZ R0, R209, R0 ;  /* 0x00000000d1007220 */ /* 0x000fe20000410000 */
[----:B------:R-:W-:Y:S01]  /*0d50*/  PRMT R37, R37, 0x7632, R37 ;  /* 0x0000763225257816 */ /* 0x000fe20000000025 */
[-C--:B------:R-:W-:Y:S01]  /*0d60*/  FFMA.FTZ R200, R194, R193.reuse, R200 ;  /* 0x000000c1c2c87223 */ /* 0x080fe200000100c8 */
[----:B------:R-:W-:Y:S01]  /*0d70*/  SHF.L.U32 R33, R33, 0x10, RZ ;  /* 0x0000001021217819 */ /* 0x000fe200000006ff */
[----:B------:R-:W-:Y:S01]  /*0d80*/  FADD.FTZ R199, R193, R199 ;  /* 0x000000c7c1c77221 */ /* 0x000fe20000010000 */
[----:B------:R-:W-:Y:S01]  /*0d90*/  FFMA.FTZ R193, R41, R193, R32 ;  /* 0x000000c129c17223 */ /* 0x000fe20000010020 */
[----:B------:R-:W-:Y:S01]  /*0da0*/  FADD.FTZ R201, R211, R201 ;  /* 0x000000c9d3c97221 */ /* 0x000fe20000010000 */
[-C--:B------:R-:W-:Y:S01]  /*0db0*/  FFMA.FTZ R202, R0, R211.reuse, R202 ;  /* 0x000000d300ca7223 */ /* 0x080fe200000100ca */
[----:B------:R-:W-:Y:S01]  /*0dc0*/  FMUL.FTZ R210, R209, R210 ;  /* 0x000000d2d1d27220 */ /* 0x000fe20000410000 */
[----:B------:R-:W-:Y:S01]  /*0dd0*/  SHF.L.U32 R32, R37, 0x10, RZ ;  /* 0x0000001025207819 */ /* 0x000fe200000006ff */
[----:B------:R-:W-:Y:S01]  /*0de0*/  FMUL.FTZ R211, R64, R211 ;  /* 0x000000d340d37220 */ /* 0x000fe20000410000 */
[----:B------:R-:W-:Y:S01]  /*0df0*/  SHF.L.U32 R37, R34, 0x10, RZ ;  /* 0x0000001022257819 */ /* 0x000fe200000006ff */
[-C--:B------:R-:W-:Y:S01]  /*0e00*/  FMUL.FTZ R36, R67, R33.reuse ;  /* 0x0000002143247220 */ /* 0x080fe20000410000 */
[----:B------:R-:W-:Y:S01]  /*0e10*/  FADD.FTZ R152, -R220, R152 ;  /* 0x00000098dc987221 */ /* 0x000fe20000010100 */
[----:B------:R-:W-:Y:S01]  /*0e20*/  FFMA.FTZ R182, R210, R33, R182 ;  /* 0x00000021d2b67223 */ /* 0x000fe200000100b6 */
[----:B------:R-:W-:Y:S01]  /*0e30*/  FADD.FTZ R181, R33, R181 ;  /* 0x000000b521b57221 */ /* 0x000fe20000010000 */
[----:B------:R-:W-:Y:S01]  /*0e40*/  FADD.FTZ R203, R195, R203 ;  /* 0x000000cbc3cb7221 */ /* 0x000fe20000010000 */
[-C--:B------:R-:W-:Y:S01]  /*0e50*/  FFMA.FTZ R204, R0, R195.reuse, R204 ;  /* 0x000000c300cc7223 */ /* 0x080fe200000100cc */
[----:B------:R-:W-:Y:S01]  /*0e60*/  FFMA.FTZ R190, R40, R195, R211 ;  /* 0x000000c328be7223 */ /* 0x000fe200000100d3 */
[----:B------:R-:W-:Y:S01]  /*0e70*/  SHF.L.U32 R33, R38, 0x10, RZ ;  /* 0x0000001026217819 */ /* 0x000fe200000006ff */
[-C--:B------:R-:W-:Y:S01]  /*0e80*/  FFMA.FTZ R183, R210, R32.reuse, R183 ;  /* 0x00000020d2b77223 */ /* 0x080fe200000100b7 */
[----:B------:R-:W-:Y:S01]  /*0e90*/  FADD.FTZ R184, R32, R184 ;  /* 0x000000b820b87221 */ /* 0x000fe20000010000 */
[----:B------:R-:W-:Y:S01]  /*0ea0*/  FFMA.FTZ R195, R43, R32, R36 ;  /* 0x000000202bc37223 */ /* 0x000fe20000010024 */
[----:B0-----:R-:W-:Y:S01]  /*0eb0*/  FMUL.FTZ R188, R209, R152 ;  /* 0x00000098d1bc7220 */ /* 0x001fe20000410000 */
[----:B------:R-:W-:Y:S01]  /*0ec0*/  FMUL.FTZ R211, R68, R37 ;  /* 0x0000002544d37220 */ /* 0x000fe20000410000 */
[----:B------:R-:W-:Y:S01]  /*0ed0*/  PRMT R34, R34, 0x7632, R34 ;  /* 0x0000763222227816 */ /* 0x000fe20000000022 */
[----:B------:R-:W-:Y:S01]  /*0ee0*/  FADD.FTZ R32, -R220, R153 ;  /* 0x00000099dc207221 */ /* 0x000fe20000010100 */
[----:B------:R-:W-:Y:S01]  /*0ef0*/  FADD.FTZ R223, R37, R223 ;  /* 0x000000df25df7221 */ /* 0x000fe20000010000 */
[----:B------:R-:W-:Y:S01]  /*0f00*/  FFMA.FTZ R152, R44, R33, R211 ;  /* 0x000000212c987223 */ /* 0x000fe200000100d3 */
        /* <DEDUP_REMOVED lines=8> */
[----:B------:R-:W-:Y:S01]  /*0f90*/  SHF.L.U32 R38, R38, 0x10, RZ ;  /* 0x0000001026267819 */ /* 0x000fe200000006ff */
[-C--:B------:R-:W-:Y:S01]  /*0fa0*/  FMUL.FTZ R32, R69, R34.reuse ;  /* 0x0000002245207220 */ /* 0x080fe20000410000 */
[----:B------:R-:W-:Y:S01]  /*0fb0*/  FADD.FTZ R224, R34, R224 ;  /* 0x000000e022e07221 */ /* 0x000fe20000010000 */
[----:B------:R-:W-:Y:S01]  /*0fc0*/  FFMA.FTZ R11, R211, R34, R11 ;  /* 0x00000022d30b7223 */ /* 0x000fe2000001000b */
[C---:B------:R-:W-:Y:S01]  /*0fd0*/  SHF.L.U32 R33, R39.reuse, 0x10, RZ ;  /* 0x0000001027217819 */ /* 0x040fe200000006ff */
[----:B------:R-:W-:Y:S01]  /*0fe0*/  FADD.FTZ R216, -R220, R155 ;  /* 0x0000009bdcd87221 */ /* 0x000fe20000010100 */
[----:B------:R-:W-:-:S02]  /*0ff0*/  PRMT R39, R39, 0x7632, R39 ;  /* 0x0000763227277816 */ /* 0x000fc40000000027 */
[----:B------:R-:W-:Y:S01]  /*1000*/  SHF.L.U32 R34, R35, 0x10, RZ ;  /* 0x0000001023227819 */ /* 0x000fe200000006ff */
[----:B------:R-:W-:Y:S01]  /*1010*/  FFMA.FTZ R189, R45, R38, R32 ;  /* 0x000000262dbd7223 */ /* 0x000fe20000010020 */
[----:B------:R-:W-:Y:S01]  /*1020*/  SHF.L.U32 R32, R39, 0x10, RZ ;  /* 0x0000001027207819 */ /* 0x000fe200000006ff */
[----:B------:R-:W-:Y:S01]  /*1030*/  FADD.FTZ R154, -R220, R154 ;  /* 0x0000009adc9a7221 */ /* 0x000fe20000010100 */
[----:B------:R-:W-:Y:S01]  /*1040*/  FMUL.FTZ R216, R209, R216 ;  /* 0x000000d8d1d87220 */ /* 0x000fe20000410000 */
[----:B------:R-:W-:Y:S01]  /*1050*/  FMUL.FTZ R36, R71, R34 ;  /* 0x0000002247247220 */ /* 0x000fe20000410000 */
[----:B------:R-:W-:Y:S01]  /*1060*/  FMUL.FTZ R153, R70, R37 ;  /* 0x0000002546997220 */ /* 0x000fe20000410000 */
[----:B------:R-:W-:Y:S01]  /*1070*/  FMUL.FTZ R213, R209, R154 ;  /* 0x0000009ad1d57220 */ /* 0x000fe20000410000 */
[----:B------:R-:W-:Y:S01]  /*1080*/  FADD.FTZ R29, R32, R29 ;  /* 0x0000001d201d7221 */ /* 0x000fe20000010000 */
[-C--:B------:R-:W-:Y:S01]  /*1090*/  FFMA.FTZ R177, R216, R32.reuse, R177 ;  /* 0x00000020d8b17223 */ /* 0x080fe200000100b1 */
[----:B------:R-:W-:Y:S01]  /*10a0*/  FFMA.FTZ R215, R47, R32, R36 ;  /* 0x000000202fd77223 */ /* 0x000fe20000010024 */
[----:B------:R-:W-:Y:S01]  /*10b0*/  SHF.L.U32 R32, R128, 0x10, RZ ;  /* 0x0000001080207819 */ /* 0x000fe200000006ff */
[----:B------:R-:W-:Y:S01]  /*10c0*/  FADD.FTZ R30, R33, R30 ;  /* 0x0000001e211e7221 */ /* 0x000fe20000010000 */
[-C--:B------:R-:W-:Y:S01]  /*10d0*/  FFMA.FTZ R178, R213, R33.reuse, R178 ;  /* 0x00000021d5b27223 */ /* 0x080fe200000100b2 */
[----:B------:R-:W-:Y:S01]  /*10e0*/  FFMA.FTZ R212, R46, R33, R153 ;  /* 0x000000212ed47223 */ /* 0x000fe20000010099 */
[----:B------:R-:W-:Y:S01]  /*10f0*/  FADD.FTZ R96, -R220, R96 ;  /* 0x00000060dc607221 */ /* 0x000fe20000010100 */
[----:B------:R-:W-:Y:S01]  /*1100*/  SHF.L.U32 R33, R88, 0x10, RZ ;  /* 0x0000001058217819 */ /* 0x000fe200000006ff */
[----:B------:R-:W-:Y:S01]  /*1110*/  FMUL.FTZ R35, R72, R32 ;  /* 0x0000002048237220 */ /* 0x000fe20000410000 */
[----:B------:R-:W-:Y:S01]  /*1120*/  FADD.FTZ R98, -R220, R98 ;  /* 0x00000062dc627221 */ /* 0x000fe20000010100 */
[----:B------:R-:W-:-:S02]  /*1130*/  FMUL.FTZ R153, R209, R96 ;  /* 0x00000060d1997220 */ /* 0x000fc40000410000 */
[-C--:B------:R-:W-:Y:S01]  /*1140*/  FFMA.FTZ R96, R48, R33.reuse, R35 ;  /* 0x0000002130607223 */ /* 0x080fe20000010023 */
[----:B------:R-:W-:Y:S01]  /*1150*/  SHF.L.U32 R35, R129, 0x10, RZ ;  /* 0x0000001081237819 */ /* 0x000fe200000006ff */
[----:B------:R-:W-:Y:S01]  /*1160*/  FMUL.FTZ R154, R209, R98 ;  /* 0x00000062d19a7220 */ /* 0x000fe20000410000 */
[----:B------:R-:W-:Y:S01]  /*1170*/  FADD.FTZ R28, R33, R28 ;  /* 0x0000001c211c7221 */ /* 0x000fe20000010000 */
[----:B------:R-:W-:Y:S01]  /*1180*/  FFMA.FTZ R176, R153, R33, R176 ;  /* 0x0000002199b07223 */ /* 0x000fe200000100b0 */
[----:B------:R-:W-:Y:S01]  /*1190*/  SHF.L.U32 R33, R89, 0x10, RZ ;  /* 0x0000001059217819 */ /* 0x000fe200000006ff */
[----:B------:R-:W-:Y:S01]  /*11a0*/  FADD.FTZ R235, R35, R235 ;  /* 0x000000eb23eb7221 */ /* 0x000fe20000010000 */
[-C--:B------:R-:W-:Y:S01]  /*11b0*/  FFMA.FTZ R6, R154, R35.reuse, R6 ;  /* 0x000000239a067223 */ /* 0x080fe20000010006 */
[----:B------:R-:W-:Y:S01]  /*11c0*/  FMUL.FTZ R35, R74, R35 ;  /* 0x000000234a237220 */ /* 0x000fe20000410000 */
[----:B------:R-:W-:Y:S01]  /*11d0*/  PRMT R128, R128, 0x7632, R128 ;  /* 0x0000763280807816 */ /* 0x000fe20000000080 */
[----:B------:R-:W-:Y:S01]  /*11e0*/  FADD.FTZ R233, R32, R233 ;  /* 0x000000e920e97221 */ /* 0x000fe20000010000 */
[----:B------:R-:W-:Y:S01]  /*11f0*/  FFMA.FTZ R8, R153, R32, R8 ;  /* 0x0000002099087223 */ /* 0x000fe20000010008 */
[----:B------:R-:W-:Y:S01]  /*1200*/  FADD.FTZ R26, R33, R26 ;  /* 0x0000001a211a7221 */ /* 0x000fe20000010000 */
[-C--:B------:R-:W-:Y:S01]  /*1210*/  FFMA.FTZ R174, R154, R33.reuse, R174 ;  /* 0x000000219aae7223 */ /* 0x080fe200000100ae */
[----:B------:R-:W-:Y:S01]  /*1220*/  FFMA.FTZ R98, R50, R33, R35 ;  /* 0x0000002132627223 */ /* 0x000fe20000010023 */
[----:B------:R-:W-:Y:S01]  /*1230*/  FADD.FTZ R32, -R220, R97 ;  /* 0x00000061dc207221 */ /* 0x000fe20000010100 */
[----:B------:R-:W-:-:S02]  /*1240*/  PRMT R88, R88, 0x7632, R88 ;  /* 0x0000763258587816 */ /* 0x000fc40000000058 */
[----:B------:R-:W-:Y:S01]  /*1250*/  SHF.L.U32 R33, R128, 0x10, RZ ;  /* 0x0000001080217819 */ /* 0x000fe200000006ff */
[----:B------:R-:W-:Y:S01]  /*1260*/  FMUL.FTZ R128, R209, R32 ;  /* 0x00000020d1807220 */ /* 0x000fe20000410000 */
[----:B------:R-:W-:-:S03]  /*1270*/  SHF.L.U32 R88, R88, 0x10, RZ ;  /* 0x0000001058587819 */ /* 0x000fc600000006ff */
[----:B------:R-:W-:Y:S01]  /*1280*/  FMUL.FTZ R32, R73, R33 ;  /* 0x0000002149207220 */ /* 0x000fe20000410000 */
[----:B------:R-:W-:-:S03]  /*1290*/  PRMT R129, R129, 0x7632, R129 ;  /* 0x0000763281817816 */ /* 0x000fc60000000081 */
[----:B------:R-:W-:Y:S01]  /*12a0*/  FFMA.FTZ R97, R49, R88, R32 ;  /* 0x0000005831617223 */ /* 0x000fe20000010020 */
[----:B------:R-:W-:Y:S01]  /*12b0*/  FADD.FTZ R32, -R220, R99 ;  /* 0x00000063dc207221 */ /* 0x000fe20000010100 */
[----:B------:R-:W-:Y:S01]  /*12c0*/  FADD.FTZ R226, R34, R226 ;  /* 0x000000e222e27221 */ /* 0x000fe20000010000 */
[----:B------:R-:W-:Y:S01]  /*12d0*/  FFMA.FTZ R9, R216, R34, R9 ;  /* 0x00000022d8097223 */ /* 0x000fe20000010009 */
[----:B------:R-:W-:Y:S01]  /*12e0*/  SHF.L.U32 R34, R129, 0x10, RZ ;  /* 0x0000001081227819 */ /* 0x000fe200000006ff */
[----:B------:R-:W-:Y:S01]  /*12f0*/  FMUL.FTZ R129, R209, R32 ;  /* 0x00000020d1817220 */ /* 0x000fe20000410000 */
[----:B------:R-:W-:Y:S01]  /*1300*/  PRMT R89, R89, 0x7632, R89 ;  /* 0x0000763259597816 */ /* 0x000fe20000000059 */
[----:B------:R-:W-:Y:S02]  /*1310*/  FADD.FTZ R132, -R220, R132 ;  /* 0x00000084dc847221 */ /* 0x000fe40000010100 */
[-C--:B------:R-:W-:Y:S01]  /*1320*/  FFMA.FTZ R5, R129, R34.reuse, R5 ;  /* 0x0000002281057223 */ /* 0x080fe20000010005 */
[----:B------:R-:W-:Y:S01]  /*1330*/  SHF.L.U32 R32, R89, 0x10, RZ ;  /* 0x0000001059207819 */ /* 0x000fe200000006ff */
[----:B------:R-:W-:Y:S01]  /*1340*/  FADD.FTZ R236, R34, R236 ;  /* 0x000000ec22ec7221 */ /* 0x000fe20000010000 */
[----:B------:R-:W-:Y:S01]  /*1350*/  FMUL.FTZ R34, R75, R34 ;  /* 0x000000224b227220 */ /* 0x000fe20000410000 */
[----:B------:R-:W-:Y:S01]  /*1360*/  SHF.L.U32 R35, R130, 0x10, RZ ;  /* 0x0000001082237819 */ /* 0x000fe200000006ff */
[----:B------:R-:W-:Y:S01]  /*1370*/  FMUL.FTZ R155, R209, R132 ;  /* 0x00000084d19b7220 */ /* 0x000fe20000410000 */
[-C--:B------:R-:W-:Y:S01]  /*1380*/  FFMA.FTZ R173, R129, R32.reuse, R173 ;  /* 0x0000002081ad7223 */ /* 0x080fe200000100ad */
[----:B------:R-:W-:Y:S01]  /*1390*/  FADD.FTZ R25, R32, R25 ;  /* 0x0000001920197221 */ /* 0x000fe20000010000 */
[----:B------:R-:W-:Y:S01]  /*13a0*/  FFMA.FTZ R99, R51, R32, R34 ;  /* 0x0000002033637223 */ /* 0x000fe20000010022 */
[----:B------:R-:W-:Y:S01]  /*13b0*/  PRMT R130, R130, 0x7632, R130 ;  /* 0x0000763282827816 */ /* 0x000fe20000000082 */
[----:B------:R-:W-:Y:S01]  /*13c0*/  FADD.FTZ R32, -R220, R133 ;  /* 0x00000085dc207221 */ /* 0x000fe20000010100 */
[----:B------:R-:W-:Y:S01]  /*13d0*/  FFMA.FTZ R7, R128, R33, R7 ;  /* 0x0000002180077223 */ /* 0x000fe20000010007 */
[----:B------:R-:W-:Y:S01]  /*13e0*/  FADD.FTZ R234, R33, R234 ;  /* 0x000000ea21ea7221 */ /* 0x000fe20000010000 */
[----:B------:R-:W-:Y:S01]  /*13f0*/  FADD.FTZ R225, R37, R225 ;  /* 0x000000e125e17221 */ /* 0x000fe20000010000 */
[----:B------:R-:W-:Y:S01]  /*1400*/  FFMA.FTZ R10, R213, R37, R10 ;  /* 0x00000025d50a7223 */ /* 0x000fe2000001000a */
[----:B------:R-:W-:Y:S01]  /*1410*/  SHF.L.U32 R33, R90, 0x10, RZ ;  /* 0x000000105a217819 */ /* 0x000fe200000006ff */
[-C--:B------:R-:W-:Y:S01]  /*1420*/  FMUL.FTZ R37, R76, R35.reuse ;  /* 0x000000234c257220 */ /* 0x080fe20000410000 */
[----:B------:R-:W-:Y:S01]  /*1430*/  FADD.FTZ R237, R35, R237 ;  /* 0x000000ed23ed7221 */ /* 0x000fe20000010000 */
[----:B------:R-:W-:Y:S01]  /*1440*/  FFMA.FTZ R4, R155, R35, R4 ;  /* 0x000000239b047223 */ /* 0x000fe20000010004 */
[----:B------:R-:W-:Y:S01]  /*1450*/  SHF.L.U32 R34, R130, 0x10, RZ ;  /* 0x0000001082227819 */ /* 0x000fe200000006ff */
[----:B------:R-:W-:Y:S01]  /*1460*/  FMUL.FTZ R133, R209, R32 ;  /* 0x00000020d1857220 */ /* 0x000fe20000410000 */
[----:B------:R-:W-:-:S02]  /*1470*/  SHF.L.U32 R35, R131, 0x10, RZ ;  /* 0x0000001083237819 */ /* 0x000fc400000006ff */
[----:B------:R-:W-:Y:S01]  /*1480*/  PRMT R131, R131, 0x7632, R131 ;  /* 0x0000763283837816 */ /* 0x000fe20000000083 */
[----:B------:R-:W-:Y:S01]  /*1490*/  FADD.FTZ R24, R33, R24 ;  /* 0x0000001821187221 */ /* 0x000fe20000010000 */
[-C--:B------:R-:W-:Y:S01]  /*14a0*/  FFMA.FTZ R172, R155, R33.reuse, R172 ;  /* 0x000000219bac7223 */ /* 0x080fe200000100ac */
[----:B------:R-:W-:Y:S01]  /*14b0*/  FFMA.FTZ R132, R52, R33, R37 ;  /* 0x0000002134847223 */ /* 0x000fe20000010025 */
[-C--:B------:R-:W-:Y:S01]  /*14c0*/  FMUL.FTZ R130, R77, R34.reuse ;  /* 0x000000224d827220 */ /* 0x080fe20000410000 */
[----:B------:R-:W-:Y:S01]  /*14d0*/  FADD.FTZ R238, R34, R238 ;  /* 0x000000ee22ee7221 */ /* 0x000fe20000010000 */
[----:B------:R-:W-:Y:S01]  /*14e0*/  FFMA.FTZ R3, R133, R34, R3 ;  /* 0x0000002285037223 */ /* 0x000fe20000010003 */
[C---:B------:R-:W-:Y:S01]  /*14f0*/  SHF.L.U32 R33, R91.reuse, 0x10, RZ ;  /* 0x000000105b217819 */ /* 0x040fe200000006ff */
[C---:B------:R-:W-:Y:S01]  /*1500*/  FADD.FTZ R218, -R220.reuse, R135 ;  /* 0x00000087dcda7221 */ /* 0x040fe20000010100 */
[----:B------:R-:W-:Y:S02]  /*1510*/  PRMT R91, R91, 0x7632, R91 ;  /* 0x000076325b5b7816 */ /* 0x000fe4000000005b */
[----:B------:R-:W-:Y:S01]  /*1520*/  SHF.L.U32 R34, R131, 0x10, RZ ;  /* 0x0000001083227819 */ /* 0x000fe200000006ff */
[----:B------:R-:W-:Y:S01]  /*1530*/  FADD.FTZ R134, -R220, R134 ;  /* 0x00000086dc867221 */ /* 0x000fe20000010100 */
[----:B------:R-:W-:Y:S01]  /*1540*/  SHF.L.U32 R32, R91, 0x10, RZ ;  /* 0x000000105b207819 */ /* 0x000fe200000006ff */
[----:B------:R-:W-:-:S02]  /*1550*/  FMUL.FTZ R218, R209, R218 ;  /* 0x000000dad1da7220 */ /* 0x000fc40000410000 */
[----:B------:R-:W-:Y:S01]  /*1560*/  FMUL.FTZ R36, R79, R34 ;  /* 0x000000224f247220 */ /* 0x000fe20000410000 */
[----:B------:R-:W-:Y:S01]  /*1570*/  FMUL.FTZ R214, R209, R134 ;  /* 0x00000086d1d67220 */ /* 0x000fe20000410000 */
[----:B------:R-:W-:Y:S01]  /*1580*/  FADD.FTZ R92, -R220, R92 ;  /* 0x0000005cdc5c7221 */ /* 0x000fe20000010100 */
[----:B------:R-:W-:Y:S01]  /*1590*/  FADD.FTZ R21, R32, R21 ;  /* 0x0000001520157221 */ /* 0x000fe20000010000 */
[-C--:B------:R-:W-:Y:S01]  /*15a0*/  FFMA.FTZ R169, R218, R32.reuse, R169 ;  /* 0x00000020daa97223 */ /* 0x080fe200000100a9 */
[----:B------:R-:W-:Y:S01]  /*15b0*/  FFMA.FTZ R217, R55, R32, R36 ;  /* 0x0000002037d97223 */ /* 0x000fe20000010024 */
[-C--:B------:R-:W-:Y:S01]  /*15c0*/  FMUL.FTZ R37, R78, R35.reuse ;  /* 0x000000234e257220 */ /* 0x080fe20000410000 */
[----:B------:R-:W-:Y:S01]  /*15d0*/  FADD.FTZ R239, R35, R239 ;  /* 0x000000ef23ef7221 */ /* 0x000fe20000010000 */
[----:B------:R-:W-:Y:S01]  /*15e0*/  FFMA.FTZ R2, R214, R35, R2 ;  /* 0x00000023d6027223 */ /* 0x000fe20000010002 */
[----:B------:R-:W-:Y:S01]  /*15f0*/  FADD.FTZ R32, -R220, R94 ;  /* 0x0000005edc207221 */ /* 0x000fe20000010100 */
[----:B------:R-:W-:Y:S01]  /*1600*/  SHF.L.U32 R35, R136, 0x10, RZ ;  /* 0x0000001088237819 */ /* 0x000fe200000006ff */
[----:B------:R-:W-:Y:S01]  /*1610*/  FMUL.FTZ R92, R209, R92 ;  /* 0x0000005cd15c7220 */ /* 0x000fe20000410000 */
[----:B------:R-:W-:Y:S01]  /*1620*/  FADD.FTZ R22, R33, R22 ;  /* 0x0000001621167221 */ /* 0x000fe20000010000 */
[----:B------:R-:W-:Y:S01]  /*1630*/  FMUL.FTZ R131, R209, R32 ;  /* 0x00000020d1837220 */ /* 0x000fe20000410000 */
[-C--:B------:R-:W-:Y:S01]  /*1640*/  FFMA.FTZ R170, R214, R33.reuse, R170 ;  /* 0x00000021d6aa7223 */ /* 0x080fe200000100aa */
[----:B------:R-:W-:Y:S01]  /*1650*/  FFMA.FTZ R134, R54, R33, R37 ;  /* 0x0000002136867223 */ /* 0x000fe20000010025 */
[----:B------:R-:W-:Y:S01]  /*1660*/  FADD.FTZ R32, RZ, R190 ;  /* 0x000000beff207221 */ /* 0x000fe20000010000 */
[----:B------:R-:W-:Y:S01]  /*1670*/  FADD.FTZ R243, R34, R243 ;  /* 0x000000f322f37221 */ /* 0x000fe20000010000 */
[----:B------:R-:W-:Y:S01]  /*1680*/  FFMA.FTZ R219, R218, R34, R219 ;  /* 0x00000022dadb7223 */ /* 0x000fe200000100db */
[----:B------:R-:W-:Y:S01]  /*1690*/  FADD.FTZ R244, R35, R244 ;  /* 0x000000f423f47221 */ /* 0x000fe20000010000 */
[----:B------:R-:W-:Y:S01]  /*16a0*/  SHF.L.U32 R33, R100, 0x10, RZ ;  /* 0x0000001064217819 */ /* 0x000fe200000006ff */
[-C--:B------:R-:W-:Y:S01]  /*16b0*/  FFMA.FTZ R221, R92, R35.reuse, R221 ;  /* 0x000000235cdd7223 */ /* 0x080fe200000100dd */
[----:B------:R-:W-:Y:S01]  /*16c0*/  FMUL.FTZ R35, R80, R35 ;  /* 0x0000002350237220 */ /* 0x000fe20000410000 */
[----:B------:R-:W-:Y:S01]  /*16d0*/  SHF.L.U32 R34, R137, 0x10, RZ ;  /* 0x0000001089227819 */ /* 0x000fe200000006ff */
[----:B------:R-:W-:Y:S01]  /*16e0*/  FADD.FTZ R32, R193, R32 ;  /* 0x00000020c1207221 */ /* 0x000fe20000010000 */
[----:B------:R-:W-:Y:S01]  /*16f0*/  SHF.L.U32 R135, R101, 0x10, RZ ;  /* 0x0000001065877819 */ /* 0x000fe200000006ff */
[----:B------:R-:W-:Y:S01]  /*1700*/  FADD.FTZ R20, R33, R20 ;  /* 0x0000001421147221 */ /* 0x000fe20000010000 */
[-C--:B------:R-:W-:Y:S01]  /*1710*/  FFMA.FTZ R168, R92, R33.reuse, R168 ;  /* 0x000000215ca87223 */ /* 0x080fe200000100a8 */
[----:B------:R-:W-:Y:S01]  /*1720*/  FFMA.FTZ R94, R56, R33, R35 ;  /* 0x00000021385e7223 */ /* 0x000fe20000010023 */
[----:B------:R-:W-:Y:S01]  /*1730*/  FMUL.FTZ R33, R82, R34 ;  /* 0x0000002252217220 */ /* 0x000fe20000410000 */
[----:B------:R-:W-:Y:S01]  /*1740*/  FADD.FTZ R32, R191, R32 ;  /* 0x00000020bf207221 */ /* 0x000fe20000010000 */
[----:B------:R-:W-:Y:S01]  /*1750*/  FADD.FTZ R18, R135, R18 ;  /* 0x0000001287127221 */ /* 0x000fe20000010000 */
[-C--:B------:R-:W-:Y:S01]  /*1760*/  FFMA.FTZ R166, R131, R135.reuse, R166 ;  /* 0x0000008783a67223 */ /* 0x080fe200000100a6 */
[----:B------:R-:W-:Y:S01]  /*1770*/  FFMA.FTZ R135, R58, R135, R33 ;  /* 0x000000873a877223 */ /* 0x000fe20000010021 */
[----:B------:R-:W-:Y:S01]  /*1780*/  FADD.FTZ R33, R195, R32 ;  /* 0x00000020c3217221 */ /* 0x000fe20000010000 */
[----:B------:R-:W-:-:S02]  /*1790*/  PRMT R36, R136, 0x7632, R36 ;  /* 0x0000763288247816 */ /* 0x000fc40000000024 */
[----:B------:R-:W-:Y:S01]  /*17a0*/  PRMT R100, R100, 0x7632, R100 ;  /* 0x0000763264647816 */ /* 0x000fe20000000064 */
[----:B------:R-:W-:Y:S01]  /*17b0*/  FADD.FTZ R32, R152, R33 ;  /* 0x0000002198207221 */ /* 0x000fe20000010000 */
[----:B------:R-:W-:Y:S01]  /*17c0*/  SHF.L.U32 R36, R36, 0x10, RZ ;  /* 0x0000001024247819 */ /* 0x000fe200000006ff */
[----:B------:R-:W-:Y:S01]  /*17d0*/  FFMA.FTZ R175, R128, R88, R175 ;  /* 0x0000005880af7223 */ /* 0x000fe200000100af */
[----:B------:R-:W-:Y:S01]  /*17e0*/  FADD.FTZ R27, R88, R27 ;  /* 0x0000001b581b7221 */ /* 0x000fe20000010000 */
[----:B------:R-:W-:Y:S01]  /*17f0*/  FFMA.FTZ R33, R0, R190, RZ ;  /* 0x000000be00217223 */ /* 0x000fe200000100ff */
[----:B------:R-:W-:Y:S01]  /*1800*/  SHF.L.U32 R88, R100, 0x10, RZ ;  /* 0x0000001064587819 */ /* 0x000fe200000006ff */
[----:B------:R-:W-:Y:S01]  /*1810*/  FADD.FTZ R35, R189, R32 ;  /* 0x00000020bd237221 */ /* 0x000fe20000010000 */
[----:B------:R-:W-:Y:S01]  /*1820*/  FMUL.FTZ R32, R81, R36 ;  /* 0x0000002451207220 */ /* 0x000fe20000410000 */
[----:B------:R-:W-:Y:S01]  /*1830*/  FADD.FTZ R31, R38, R31 ;  /* 0x0000001f261f7221 */ /* 0x000fe20000010000 */
[----:B------:R-:W-:Y:S01]  /*1840*/  FFMA.FTZ R179, R211, R38, R179 ;  /* 0x00000026d3b37223 */ /* 0x000fe200000100b3 */
[----:B------:R-:W-:Y:S01]  /*1850*/  FFMA.FTZ R33, R194, R193, R33 ;  /* 0x000000c1c2217223 */ /* 0x000fe20000010021 */
[----:B------:R-:W-:Y:S01]  /*1860*/  FADD.FTZ R38, -R220, R93 ;  /* 0x0000005ddc267221 */ /* 0x000fe20000010100 */
        /* <DEDUP_REMOVED lines=9> */
[----:B------:R-:W-:Y:S01]  /*1900*/  PRMT R137, R137, 0x7632, R137 ;  /* 0x0000763289897816 */ /* 0x000fe20000000089 */
[----:B------:R-:W-:Y:S01]  /*1910*/  FFMA.FTZ R32, R188, R152, R33 ;  /* 0x00000098bc207223 */ /* 0x000fe20000010021 */
[----:B------:R-:W-:Y:S01]  /*1920*/  PRMT R101, R101, 0x7632, R101 ;  /* 0x0000763265657816 */ /* 0x000fe20000000065 */
[----:B------:R-:W-:Y:S01]  /*1930*/  FADD.FTZ R33, R97, R38 ;  /* 0x0000002661217221 */ /* 0x000fe20000010000 */
[----:B------:R-:W-:Y:S01]  /*1940*/  SHF.L.U32 R35, R137, 0x10, RZ ;  /* 0x0000001089237819 */ /* 0x000fe200000006ff */
[----:B------:R-:W-:Y:S01]  /*1950*/  FFMA.FTZ R32, R211, R189, R32 ;  /* 0x000000bdd3207223 */ /* 0x000fe20000010020 */
[----:B------:R-:W-:Y:S01]  /*1960*/  PRMT R90, R90, 0x7632, R90 ;  /* 0x000076325a5a7816 */ /* 0x000fe2000000005a */
[----:B------:R-:W-:Y:S01]  /*1970*/  FFMA.FTZ R167, R100, R88, R167 ;  /* 0x0000005864a77223 */ /* 0x000fe200000100a7 */
[----:B------:R-:W-:Y:S01]  /*1980*/  FADD.FTZ R19, R88, R19 ;  /* 0x0000001358137221 */ /* 0x000fe20000010000 */
[----:B------:R-:W-:Y:S01]  /*1990*/  FADD.FTZ R38, R98, R33 ;  /* 0x0000002162267221 */ /* 0x000fe20000010000 */
[----:B------:R-:W-:Y:S01]  /*19a0*/  SHF.L.U32 R88, R101, 0x10, RZ ;  /* 0x0000001065587819 */ /* 0x000fe200000006ff */
[----:B------:R-:W-:Y:S01]  /*19b0*/  FFMA.FTZ R33, R213, R212, R32 ;  /* 0x000000d4d5217223 */ /* 0x000fe20000010020 */
[----:B------:R-:W-:Y:S01]  /*19c0*/  FMUL.FTZ R32, R83, R35 ;  /* 0x0000002353207220 */ /* 0x000fe20000410000 */
[----:B------:R-:W-:Y:S01]  /*19d0*/  SHF.L.U32 R90, R90, 0x10, RZ ;  /* 0x000000105a5a7819 */ /* 0x000fe200000006ff */
[----:B------:R-:W-:-:S02]  /*19e0*/  FADD.FTZ R37, R99, R38 ;  /* 0x0000002663257221 */ /* 0x000fc40000010000 */
[----:B------:R-:W-:Y:S01]  /*19f0*/  FFMA.FTZ R101, R59, R88, R32 ;  /* 0x000000583b657223 */ /* 0x000fe20000010020 */
[----:B------:R-:W-:Y:S01]  /*1a00*/  FFMA.FTZ R32, R216, R215, R33 ;  /* 0x000000d7d8207223 */ /* 0x000fe20000010021 */
[----:B------:R-:W-:Y:S01]  /*1a10*/  FFMA.FTZ R130, R53, R90, R130 ;  /* 0x0000005a35827223 */ /* 0x000fe20000010082 */
[----:B------:R-:W-:Y:S02]  /*1a20*/  FADD.FTZ R37, R132, R37 ;  /* 0x0000002584257221 */ /* 0x000fe40000010000 */
[----:B------:R-:W-:Y:S02]  /*1a30*/  FFMA.FTZ R33, R153, R96, R32 ;  /* 0x0000006099217223 */ /* 0x000fe40000010020 */
[----:B------:R-:W-:Y:S02]  /*1a40*/  FADD.FTZ R37, R130, R37 ;  /* 0x0000002582257221 */ /* 0x000fe40000010000 */
[----:B------:R-:W-:Y:S02]  /*1a50*/  FFMA.FTZ R33, R128, R97, R33 ;  /* 0x0000006180217223 */ /* 0x000fe40000010021 */
[----:B------:R-:W-:-:S02]  /*1a60*/  FADD.FTZ R38, R134, R37 ;  /* 0x0000002586267221 */ /* 0x000fc40000010000 */
[----:B------:R-:W-:Y:S02]  /*1a70*/  FFMA.FTZ R32, R154, R98, R33 ;  /* 0x000000629a207223 */ /* 0x000fe40000010021 */
[----:B------:R-:W-:Y:S01]  /*1a80*/  FADD.FTZ R33, R217, R38 ;  /* 0x00000026d9217221 */ /* 0x000fe20000010000 */
[----:B------:R-:W-:Y:S01]  /*1a90*/  FADD.FTZ R23, R90, R23 ;  /* 0x000000175a177221 */ /* 0x000fe20000010000 */
[----:B------:R-:W-:Y:S02]  /*1aa0*/  FFMA.FTZ R171, R133, R90, R171 ;  /* 0x0000005a85ab7223 */ /* 0x000fe400000100ab */
[----:B------:R-:W-:Y:S01]  /*1ab0*/  FADD.FTZ R38, R94, R33 ;  /* 0x000000215e267221 */ /* 0x000fe20000010000 */
[C---:B------:R-:W-:Y:S01]  /*1ac0*/  PRMT R249, R138.reuse, 0x7632, R249 ;  /* 0x000076328af97816 */ /* 0x040fe200000000f9 */
[----:B------:R-:W-:Y:S01]  /*1ad0*/  FFMA.FTZ R32, R129, R99, R32 ;  /* 0x0000006381207223 */ /* 0x000fe20000010020 */
[----:B------:R-:W-:Y:S01]  /*1ae0*/  SHF.L.U32 R90, R138, 0x10, RZ ;  /* 0x000000108a5a7819 */ /* 0x000fe200000006ff */
[----:B------:R-:W-:Y:S01]  /*1af0*/  FADD.FTZ R38, R38, R93 ;  /* 0x0000005d26267221 */ /* 0x000fe20000010000 */
[C---:B------:R-:W-:Y:S01]  /*1b00*/  PRMT R91, R102.reuse, 0x7632, R91 ;  /* 0x00007632665b7816 */ /* 0x040fe2000000005b */
[----:B------:R-:W-:Y:S01]  /*1b10*/  FFMA.FTZ R32, R155, R132, R32 ;  /* 0x000000849b207223 */ /* 0x000fe20000010020 */
[----:B------:R-:W-:Y:S01]  /*1b20*/  SHF.L.U32 R89, R102, 0x10, RZ ;  /* 0x0000001066597819 */ /* 0x000fe200000006ff */
[----:B------:R-:W-:Y:S01]  /*1b30*/  FMUL.FTZ R137, R84, R90 ;  /* 0x0000005a54897220 */ /* 0x000fe20000410000 */
[----:B------:R-:W-:Y:S01]  /*1b40*/  SHF.L.U32 R249, R249, 0x10, RZ ;  /* 0x00000010f9f97819 */ /* 0x000fe200000006ff */
[----:B------:R-:W-:Y:S01]  /*1b50*/  FADD.FTZ R38, R38, R135 ;  /* 0x0000008726267221 */ /* 0x000fe20000010000 */
[----:B------:R-:W-:Y:S01]  /*1b60*/  SHF.L.U32 R240, R139, 0x10, RZ ;  /* 0x000000108bf07819 */ /* 0x000fe200000006ff */
[----:B------:R-:W-:Y:S01]  /*1b70*/  FFMA.FTZ R33, R133, R130, R32 ;  /* 0x0000008285217223 */ /* 0x000fe20000010020 */
[----:B------:R-:W-:Y:S01]  /*1b80*/  PRMT R242, R139, 0x7632, R242 ;  /* 0x000076328bf27816 */ /* 0x000fe200000000f2 */
[----:B------:R-:W-:Y:S01]  /*1b90*/  FFMA.FTZ R137, R60, R89, R137 ;  /* 0x000000593c897223 */ /* 0x000fe20000010089 */
[----:B------:R-:W-:Y:S01]  /*1ba0*/  SHF.L.U32 R91, R91, 0x10, RZ ;  /* 0x000000105b5b7819 */ /* 0x000fe200000006ff */
[----:B------:R-:W-:Y:S01]  /*1bb0*/  FADD.FTZ R38, R38, R101 ;  /* 0x0000006526267221 */ /* 0x000fe20000010000 */
[----:B------:R-:W-:Y:S01]  /*1bc0*/  FMUL.FTZ R32, R85, R249 ;  /* 0x000000f955207220 */ /* 0x000fe20000410000 */
[----:B------:R-:W-:Y:S01]  /*1bd0*/  FFMA.FTZ R165, R95, R88, R165 ;  /* 0x000000585fa57223 */ /* 0x000fe200000100a5 */
[----:B------:R-:W-:Y:S01]  /*1be0*/  FADD.FTZ R17, R88, R17 ;  /* 0x0000001158117221 */ /* 0x000fe20000010000 */
[C---:B------:R-:W-:Y:S01]  /*1bf0*/  SHF.L.U32 R88, R103.reuse, 0x10, RZ ;  /* 0x0000001067587819 */ /* 0x040fe200000006ff */
[----:B------:R-:W-:Y:S01]  /*1c00*/  FMUL.FTZ R37, R86, R240 ;  /* 0x000000f056257220 */ /* 0x000fe20000410000 */
[----:B------:R-:W-:Y:S01]  /*1c10*/  PRMT R241, R103, 0x7632, R241 ;  /* 0x0000763267f17816 */ /* 0x000fe200000000f1 */
[----:B------:R-:W-:Y:S01]  /*1c20*/  FFMA.FTZ R33, R214, R134, R33 ;  /* 0x00000086d6217223 */ /* 0x000fe20000010021 */
[----:B------:R-:W-:Y:S01]  /*1c30*/  SHF.L.U32 R242, R242, 0x10, RZ ;  /* 0x00000010f2f27819 */ /* 0x000fe200000006ff */
[----:B------:R-:W-:Y:S01]  /*1c40*/  FFMA.FTZ R103, R61, R91, R32 ;  /* 0x0000005b3d677223 */ /* 0x000fe20000010020 */
[----:B------:R-:W-:Y:S01]  /*1c50*/  FADD.FTZ R38, R38, R137 ;  /* 0x0000008926267221 */ /* 0x000fe20000010000 */
[----:B------:R-:W-:Y:S01]  /*1c60*/  SHF.L.U32 R241, R241, 0x10, RZ ;  /* 0x00000010f1f17819 */ /* 0x000fe200000006ff */
[----:B------:R-:W-:Y:S01]  /*1c70*/  FFMA.FTZ R136, R62, R88, R37 ;  /* 0x000000583e887223 */ /* 0x000fe20000010025 */
[----:B------:R-:W-:Y:S01]  /*1c80*/  FFMA.FTZ R33, R218, R217, R33 ;  /* 0x000000d9da217223 */ /* 0x000fe20000010021 */
[----:B------:R-:W-:Y:S01]  /*1c90*/  FMUL.FTZ R102, R87, R242 ;  /* 0x000000f257667220 */ /* 0x000fe20000410000 */
[----:B------:R-:W-:-:S02]  /*1ca0*/  FADD.FTZ R37, R38, R103 ;  /* 0x0000006726257221 */ /* 0x000fc40000010000 */
[----:B------:R-:W-:Y:S01]  /*1cb0*/  FFMA.FTZ R33, R92, R94, R33 ;  /* 0x0000005e5c217223 */ /* 0x000fe20000010021 */
[----:B------:R-:W-:Y:S01]  /*1cc0*/  FFMA.FTZ R102, R63, R241, R102 ;  /* 0x000000f13f667223 */ /* 0x000fe20000010066 */
[----:B------:R-:W-:Y:S02]  /*1cd0*/  FADD.FTZ R37, R37, R136 ;  /* 0x0000008825257221 */ /* 0x000fe40000010000 */
[----:B------:R-:W-:Y:S02]  /*1ce0*/  FFMA.FTZ R33, R100, R93, R33 ;  /* 0x0000005d64217223 */ /* 0x000fe40000010021 */
[----:B------:R-:W-:Y:S01]  /*1cf0*/  FADD.FTZ R32, R37, R102 ;  /* 0x0000006625207221 */ /* 0x000fe20000010000 */
[C---:B--2---:R-:W-:Y:S01]  /*1d00*/  FADD.FTZ R138, -R220.reuse, R156 ;  /* 0x0000009cdc8a7221 */ /* 0x044fe20000010100 */
[C---:B------:R-:W-:Y:S01]  /*1d10*/  FADD.FTZ R156, -R220.reuse, R158 ;  /* 0x0000009edc9c7221 */ /* 0x040fe20000010100 */
[----:B------:R-:W-:Y:S02]  /*1d20*/  FFMA.FTZ R158, R131, R135, R33 ;  /* 0x00000087839e7223 */ /* 0x000fe40000010021 */
[----:B------:R-:W0:Y:S01]  /*1d30*/  SHFL.DOWN PT, R33, R32, 0x10, 0x1f ;  /* 0x0a001f0020217f89 */ /* 0x000e2200000e0000 */
[----:B------:R-:W-:Y:S01]  /*1d40*/  FADD.FTZ R38, -R220, R157 ;  /* 0x0000009ddc267221 */ /* 0x000fe20000010100 */
[----:B------:R-:W-:Y:S01]  /*1d50*/  FMUL.FTZ R138, R209, R138 ;  /* 0x0000008ad18a7220 */ /* 0x000fe20000410000 */
[----:B------:R-:W-:-:S02]  /*1d60*/  FFMA.FTZ R37, R95, R101, R158 ;  /* 0x000000655f257223 */ /* 0x000fc4000001009e */
[C---:B------:R-:W-:Y:S02]  /*1d70*/  FMUL.FTZ R139, R209.reuse, R38 ;  /* 0x00000026d18b7220 */ /* 0x040fe40000410000 */
[----:B------:R-:W-:Y:S01]  /*1d80*/  FFMA.FTZ R38, R138, R137, R37 ;  /* 0x000000898a267223 */ /* 0x000fe20000010025 */
[----:B------:R-:W-:Y:S01]  /*1d90*/  FADD.FTZ R220, -R220, R159 ;  /* 0x0000009fdcdc7221 */ /* 0x000fe20000010100 */
[----:B------:R-:W-:Y:S02]  /*1da0*/  FMUL.FTZ R156, R209, R156 ;  /* 0x0000009cd19c7220 */ /* 0x000fe40000410000 */
        /* <DEDUP_REMOVED lines=9> */
[----:B------:R-:W0:Y:S02]  /*1e40*/  SHFL.DOWN PT, R32, R33, 0x8, 0x1f ;  /* 0x09001f0021207f89 */ /* 0x000e2400000e0000 */
[----:B0-----:R-:W-:Y:S02]  /*1e50*/  FADD.FTZ R158, R33, R32 ;  /* 0x00000020219e7221 */ /* 0x001fe40000010000 */
[----:B------:R-:W0:Y:S04]  /*1e60*/  SHFL.DOWN PT, R32, R39, 0x4, 0x1f ;  /* 0x08801f0027207f89 */ /* 0x000e2800000e0000 */
[----:B------:R-:W1:Y:S01]  /*1e70*/  SHFL.DOWN PT, R159, R158, 0x4, 0x1f ;  /* 0x08801f009e9f7f89 */ /* 0x000e6200000e0000 */
[----:B0-----:R-:W-:-:S05]  /*1e80*/  FADD.FTZ R220, R39, R32 ;  /* 0x0000002027dc7221 */ /* 0x001fca0000010000 */
[----:B------:R-:W0:Y:S01]  /*1e90*/  SHFL.DOWN PT, R32, R220, 0x2, 0x1f ;  /* 0x08401f00dc207f89 */ /* 0x000e2200000e0000 */
[----:B-1----:R-:W-:Y:S01]  /*1ea0*/  FADD.FTZ R159, R158, R159 ;  /* 0x0000009f9e9f7221 */ /* 0x002fe20000010000 */
[----:B------:R-:W1:Y:S01]  /*1eb0*/  S2R R39, SR_TID.X ;  /* 0x0000000000277919 */ /* 0x000e620000002100 */
[----:B0-----:R-:W-:-:S03]  /*1ec0*/  FADD.FTZ R38, R220, R32 ;  /* 0x00000020dc267221 */ /* 0x001fc60000010000 */
[----:B------:R-:W0:Y:S01]  /*1ed0*/  SHFL.DOWN PT, R32, R159, 0x2, 0x1f ;  /* 0x08401f009f207f89 */ /* 0x000e2200000e0000 */
[----:B-1----:R-:W-:Y:S01]  /*1ee0*/  LOP3.LUT R39, R39, 0x1f, RZ, 0xc0, !PT ;  /* 0x0000001f27277812 */ /* 0x002fe200078ec0ff */
[----:B0-----:R-:W-:Y:S02]  /*1ef0*/  FADD.FTZ R37, R159, R32 ;  /* 0x000000209f257221 */ /* 0x001fe40000010000 */
        /* <DEDUP_REMOVED lines=16> */
.L_x_1343:
[----:B------:R-:W-:Y:S05]  /*2000*/  BSYNC.RECONVERGENT B0 ;  /* 0x0000000000007941 */ /* 0x000fea0003800200 */
.L_x_1342:
        /* <DEDUP_REMOVED lines=100> */
.L_x_1346:
        /* <DEDUP_REMOVED lines=33> */
.L_x_1345:
        /* <DEDUP_REMOVED lines=32> */
.L_x_1348:
        /* <DEDUP_REMOVED lines=33> */
.L_x_1344:
        /* <DEDUP_REMOVED lines=37> */
.L_x_1350:
        /* <DEDUP_REMOVED lines=33> */
.L_x_1349:
        /* <DEDUP_REMOVED lines=32> */
.L_x_1351:
        /* <DEDUP_REMOVED lines=32> */
.L_x_1347:
        /* <DEDUP_REMOVED lines=50> */
.L_x_1354:
        /* <DEDUP_REMOVED lines=29> */
.L_x_1353:
        /* <DEDUP_REMOVED lines=34> */
.L_x_1356:
        /* <DEDUP_REMOVED lines=29> */
.L_x_1352:
[----:B------:R-:W-:Y:S05]  /*3db0*/  @!P0 BRA `(.L_x_1357) ;  /* 0x0000000000fc8947 */ /* 0x000fea0003800000 */
[----:B------:R-:W-:Y:S05]  /*3dc0*/  @!P2 BRA `(.L_x_1358) ;  /* 0x000000000084a947 */ /* 0x000fea0003800000 */
[-CC-:B0-----:R-:W-:Y:S01]  /*3dd0*/  FFMA.FTZ R33, R154, R91.reuse, R90.reuse ;  /* 0x0000005b9a217223 */ /* 0x181fe2000001005a */
        /* <DEDUP_REMOVED lines=32> */
.L_x_1358:
        /* <DEDUP_REMOVED lines=29> */
.L_x_1357:
        /* <DEDUP_REMOVED lines=34> */
.L_x_1359:
        /* <DEDUP_REMOVED lines=28> */
.L_x_1355:
        /* <DEDUP_REMOVED lines=45> */
.L_x_1362:
        /* <DEDUP_REMOVED lines=29> */
.L_x_1361:
        /* <DEDUP_REMOVED lines=34> */
.L_x_1364:
        /* <DEDUP_REMOVED lines=29> */
.L_x_1360:
        /* <DEDUP_REMOVED lines=35> */
.L_x_1366:
        /* <DEDUP_REMOVED lines=29> */
.L_x_1365:
        /* <DEDUP_REMOVED lines=34> */
.L_x_1367:
        /* <DEDUP_REMOVED lines=28> */
.L_x_1363:
        /* <DEDUP_REMOVED lines=11> */
[----:B---3--:R-:W-:Y:S02]  /*56b0*/  MOV R35, R183 ;  /* 0x000000b700237202 */ /* 0x008fe40000000f00 */
        /* <DEDUP_REMOVED lines=79> */
.L_x_1341:
[----:B------:R-:W1:Y:S01]  /*5bb0*/  S2R R19, SR_TID.X ;  /* 0x0000000000137919 */ /* 0x000e620000002100 */
[----:B------:R-:W2:Y:S08]  /*5bc0*/  LDC R0, c[0x0][0x388] ;  /* 0x0000e200ff007b82 */ /* 0x000eb00000000800 */
[----:B------:R-:W3:Y:S08]  /*5bd0*/  LDC.64 R2, c[0x0][0x440] ;  /* 0x00011000ff027b82 */ /* 0x000ef00000000a00 */
[----:B------:R-:W4:Y:S08]  /*5be0*/  LDC.64 R12, c[0x0][0x448] ;  /* 0x00011200ff0c7b82 */ /* 0x000f300000000a00 */
[----:B------:R-:W0:Y:S01]  /*5bf0*/  LDC.64 R14, c[0x0][0x450] ;  /* 0x00011400ff0e7b82 */ /* 0x000e220000000a00 */
[----:B--2---:R-:W-:-:S05]  /*5c00*/  IMAD R0, R0, UR11, RZ ;  /* 0x0000000b00007c24 */ /* 0x004fca000f8e02ff */
[----:B-1----:R-:W-:Y:S02]  /*5c10*/  LEA.HI R19, R0, R19, RZ, 0x1d ;  /* 0x0000001300137211 */ /* 0x002fe400078fe8ff */
[----:B------:R-:W1:Y:S03]  /*5c20*/  LDC.64 R16, c[0x0][0x458] ;  /* 0x00011600ff107b82 */ /* 0x000e660000000a00 */
[----:B---3--:R-:W-:-:S04]  /*5c30*/  IMAD.WIDE.U32 R2, R19, 0x20, R2 ;  /* 0x0000002013027825 */ /* 0x008fc800078e0002 */
[C---:B----4-:R-:W-:Y:S01]  /*5c40*/  IMAD.WIDE.U32 R12, R19.reuse, 0x20, R12 ;  /* 0x00000020130c7825 */ /* 0x050fe200078e000c */
[----:B0-----:R-:W-:Y:S04]  /*5c50*/  STG.E.128 desc[UR12][R2.64], R36 ;  /* 0x0000002402007986 */ /* 0x001fe8000c101d0c */
[----:B------:R-:W-:Y:S01]  /*5c60*/  STG.E.128 desc[UR12][R2.64+0x10], R48 ;  /* 0x0000103002007986 */ /* 0x000fe2000c101d0c */
[----:B------:R-:W-:-:S03]  /*5c70*/  IMAD.WIDE.U32 R14, R19, 0x20, R14 ;  /* 0x00000020130e7825 */ /* 0x000fc600078e000e */
        /* <DEDUP_REMOVED lines=24> */
.L_x_1369:
        /* <DEDUP_REMOVED lines=16> */
.L_x_3821:


//--------------------- .text._ZN10layer_norm31ln_parallel_residual_bwd_kernelINS_13Kernel_traitsIf13__nv_bfloat16fS2_fjLj6144ELj1ELj1ELj8ELj16ENS_18Kernel_traits_baseILj6144EfS2_fS2_fjLj256EEEEELb0ELb1ELb0EEEvNS_9BwdParamsE --------------------------
	.section	.text._ZN10layer_norm31ln_parallel_residual_bwd_kernelINS_13Kernel_traitsIf13__nv_bfloat16fS2_fjLj6144ELj1ELj1ELj8ELj16ENS_18Kernel_traits_baseILj6144EfS2_fS2_fjLj256EEEEELb0ELb1ELb0EEEvNS_9BwdParamsE,"ax",@progbits
	.align	128
        .global         _ZN10layer_norm31ln_parallel_residual_bwd_kernelINS_13Kernel_traitsIf13__nv_bfloat16fS2_fjLj6144ELj1ELj1ELj8ELj16ENS_18Kernel_traits_baseILj6144EfS2_fS2_fjLj256EEEEELb0ELb1ELb0EEEvNS_9BwdParamsE
        .type           _ZN10layer_norm31ln_parallel_residual_bwd_kernelINS_13Kernel_traitsIf13__nv_bfloat16fS2_fjLj6144ELj1ELj1ELj8ELj16ENS_18Kernel_traits_baseILj6144EfS2_fS2_fjLj256EEEEELb0ELb1ELb0EEEvNS_9BwdParamsE,@function
        .size           _ZN10layer_norm31ln_parallel_residual_bwd_kernelINS_13Kernel_traitsIf13__nv_bfloat16fS2_fjLj6144ELj1ELj1ELj8ELj16ENS_18Kernel_traits_baseILj6144EfS2_fS2_fjLj256EEEEELb0ELb1ELb0EEEvNS_9BwdParamsE,(.L_x_3822 - _ZN10layer_norm31ln_parallel_residual_bwd_kernelINS_13Kernel_traitsIf13__nv_bfloat16fS2_fjLj6144ELj1ELj1ELj8ELj16ENS_18Kernel_traits_baseILj6144EfS2_fS2_fjLj256EEEEELb0ELb1ELb0EEEvNS_9BwdParamsE)
        .other          _ZN10layer_norm31ln_parallel_residual_bwd_kernelINS_13Kernel_traitsIf13__nv_bfloat16fS2_fjLj6144ELj1ELj1ELj8ELj16ENS_18Kernel_traits_baseILj6144EfS2_fS2_fjLj256EEEEELb0ELb1ELb0EEEvNS_9BwdParamsE,@"STO_CUDA_ENTRY STV_DEFAULT"
_ZN10layer_norm31ln_parallel_residual_bwd_kernelINS_13Kernel_traitsIf13__nv_bfloat16fS2_fjLj6144ELj1ELj1ELj8ELj16ENS_18Kernel_traits_baseILj6144EfS2_fS2_fjLj256EEEEELb0ELb1ELb0EEEvNS_9BwdParamsE:
.text._ZN10layer_norm31ln_parallel_residual_bwd_kernelINS_13Kernel_traitsIf13__nv_bfloat16fS2_fjLj6144ELj1ELj1ELj8ELj16ENS_18Kernel_traits_baseILj6144EfS2_fS2_fjLj256EEEEELb0ELb1ELb0EEEvNS_9BwdParamsE:
        /* <DEDUP_REMOVED lines=21> */
[----:B------:R-:W-:Y:S02]  /*0150*/  @P5 IADD3 R3, PT, PT, R3, 0x100, RZ ;  /* 0x0000010003035810 */ /* 0x000fe40007ffe0ff */
[----:B------:R0:W5:Y:S04]  /*0160*/  @P6 LDG.E.128 R76, desc[UR12][R4.64+0x10] ;  /* 0x0000100c044c6981 */ /* 0x000168000c1e1d00 */
[----:B------:R0:W5:Y:S01]  /*0170*/  @P5 LDG.E.128 R72, desc[UR12][R8.64] ;  /* 0x0000000c08485981 */ /* 0x000162000c1e1d00 */
[----:B----4-:R-:W-:-:S03]  /*0180*/  @P4 IMAD.WIDE.U32 R6, R3, 0x20, R10 ;  /* 0x0000002003064825 */ /* 0x010fc600078e000a */
[----:B------:R0:W5:Y:S04]  /*0190*/  @P5 LDG.E.128 R68, desc[UR12][R8.64+0x10] ;  /* 0x0000100c08445981 */ /* 0x000168000c1e1d00 */
[----:B------:R0:W5:Y:S04]  /*01a0*/  @P4 LDG.E.128 R64, desc[UR12][R6.64] ;  /* 0x0000000c06404981 */ /* 0x000168000c1e1d00 */
[----:B------:R0:W5:Y:S01]  /*01b0*/  @P4 LDG.E.128 R60, desc[UR12][R6.64+0x10] ;  /* 0x0000100c063c4981 */ /* 0x000162000c1e1d00 */
[----:B------:R-:W1:Y:S01]  /*01c0*/  S2UR UR4, SR_CTAID.X ;  /* 0x00000000000479c3 */ /* 0x000e620000002500 */
[----:B------:R-:W-:-:S02]  /*01d0*/  CS2R R56, SRZ ;  /* 0x0000000000387805 */ /* 0x000fc4000001ff00 */
[----:B------:R-:W-:Y:S02]  /*01e0*/  CS2R R58, SRZ ;  /* 0x00000000003a7805 */ /* 0x000fe4000001ff00 */
[----:B------:R-:W-:Y:S02]  /*01f0*/  CS2R R52, SRZ ;  /* 0x0000000000347805 */ /* 0x000fe4000001ff00 */
[----:B------:R-:W-:Y:S02]  /*0200*/  CS2R R54, SRZ ;  /* 0x0000000000367805 */ /* 0x000fe4000001ff00 */
[----:B------:R-:W-:Y:S02]  /*0210*/  CS2R R48, SRZ ;  /* 0x0000000000307805 */ /* 0x000fe4000001ff00 */
        /* <DEDUP_REMOVED lines=48> */
[----:B------:R-:W-:Y:S01]  /*0520*/  CS2R R14, SRZ ;  /* 0x00000000000e7805 */ /* 0x000fe2000001ff00 */
[----:B------:R-:W-:Y:S01]  /*0530*/  UPLOP3.LUT UP1, UPT, UPT, UPT, UPT, 0x40, 0x4 ;  /* 0x000000000004789c */ /* 0x000fe20003f2e870 */
[----:B------:R-:W0:Y:S01]  /*0540*/  LDCU UR11, c[0x0][0x400] ;  /* 0x00008000ff0b77ac */ /* 0x000e220008000800 */
[----:B------:R-:W1:Y:S01]  /*0550*/  LDCU.64 UR6, c[0x0][0x470] ;  /* 0x00008e00ff0677ac */ /* 0x000e620008000a00 */
[----:B------:R-:W2:Y:S01]  /*0560*/  LDCU.64 UR14, c[0x0][0x438] ;  /* 0x00008700ff0e77ac */ /* 0x000ea20008000a00 */
[----:B------:R-:W3:Y:S07]  /*0570*/  LDCU.64 UR8, c[0x0][0x478] ;  /* 0x00008f00ff0877ac */ /* 0x000eee0008000a00 */
.L_x_1409:
        /* <DEDUP_REMOVED lines=20> */
[----:B------:R-:W1:Y:S01]  /*06c0*/  LDC.64 R116, c[0x0][0x428] ;  /* 0x00010a00ff747b82 */ /* 0x000e620000000a00 */
[----:B0-----:R-:W-:-:S05]  /*06d0*/  IMAD.WIDE.U32 R132, R128, 0x20, R132 ;  /* 0x0000002080847825 */ /* 0x001fca00078e0084 */
[----:B------:R-:W4:Y:S01]  /*06e0*/  LDG.E.128 R112, desc[UR12][R132.64] ;  /* 0x0000000c84707981 */ /* 0x000f22000c1e1d00 */
[----:B-1----:R-:W-:-:S03]  /*06f0*/  IMAD.WIDE.U32 R116, R128, 0x10, R116 ;  /* 0x0000001080747825 */ /* 0x002fc600078e0074 */
[----:B------:R-:W3:Y:S04]  /*0700*/  LDG.E.128 R120, desc[UR12][R132.64+0x10] ;  /* 0x0000100c84787981 */ /* 0x000ee8000c1e1d00 */
[----:B------:R-:W3:Y:S01]  /*0710*/  LDG.E.128 R116, desc[UR12][R116.64] ;  /* 0x0000000c74747981 */ /* 0x000ee2000c1e1d00 */
[----:B--2---:R-:W-:-:S04]  /*0720*/  ISETP.NE.U32.AND P0, PT, RZ, UR14, PT ;  /* 0x0000000eff007c0c */ /* 0x004fc8000bf05070 */
[----:B------:R-:W-:-:S13]  /*0730*/  ISETP.NE.AND.EX P0, PT, RZ, UR15, PT, P0 ;  /* 0x0000000fff007c0c */ /* 0x000fda000bf05300 */
[----:B------:R-:W0:Y:S02]  /*0740*/  @P0 LDC.64 R126, c[0x0][0x438] ;  /* 0x00010e00ff7e0b82 */ /* 0x000e240000000a00 */
[----:B0-----:R-:W-:-:S05]  /*0750*/  @P0 IMAD.WIDE.U32 R126, R128, 0x20, R126 ;  /* 0x00000020807e0825 */ /* 0x001fca00078e007e */
[----:B------:R-:W5:Y:S04]  /*0760*/  @P0 LDG.E.128 R8, desc[UR12][R126.64] ;  /* 0x0000000c7e080981 */ /* 0x000f68000c1e1d00 */
[----:B------:R0:W5:Y:S02]  /*0770*/  @P0 LDG.E.128 R4, desc[UR12][R126.64+0x10] ;  /* 0x0000100c7e040981 */ /* 0x000164000c1e1d00 */
[----:B0-----:R-:W-:Y:S01]  /*0780*/  IADD3 R127, PT, PT, R128, 0x100, RZ ;  /* 0x00000100807f7810 */ /* 0x001fe20007ffe0ff */
[C---:B----4-:R-:W-:Y:S01]  /*0790*/  FADD.FTZ R112, -R124.reuse, R112 ;  /* 0x000000707c707221 */ /* 0x050fe20000010100 */
[C---:B------:R-:W-:Y:S01]  /*07a0*/  FADD.FTZ R130, -R124.reuse, R113 ;  /* 0x000000717c827221 */ /* 0x040fe20000010100 */
[----:B------:R-:W-:Y:S02]  /*07b0*/  FADD.FTZ R134, -R124, R115 ;  /* 0x000000737c867221 */ /* 0x000fe40000010100 */
[----:B-----5:R-:W-:Y:S01]  /*07c0*/  FMUL.FTZ R3, R131, R112 ;  /* 0x0000007083037220 */ /* 0x020fe20000410000 */
[----:B---3--:R-:W-:-:S02]  /*07d0*/  PRMT R113, R116, 0x7632, R113 ;  /* 0x0000763274717816 */ /* 0x008fc40000000071 */
[----:B------:R-:W-:Y:S01]  /*07e0*/  SHF.L.U32 R115, R116, 0x10, RZ ;  /* 0x0000001074737819 */ /* 0x000fe200000006ff */
[----:B------:R-:W-:Y:S01]  /*07f0*/  FMUL.FTZ R130, R131, R130 ;  /* 0x0000008283827220 */ /* 0x000fe20000410000 */
[----:B------:R-:W-:Y:S01]  /*0800*/  SHF.L.U32 R112, R113, 0x10, RZ ;  /* 0x0000001071707819 */ /* 0x000fe200000006ff */
[----:B------:R-:W-:Y:S02]  /*0810*/  FMUL.FTZ R132, R131, R134 ;  /* 0x0000008683847220 */ /* 0x000fe40000410000 */
[-C--:B------:R-:W-:Y:S01]  /*0820*/  FMUL.FTZ R134, R80, R115.reuse ;  /* 0x0000007350867220 */ /* 0x080fe20000410000 */
[----:B------:R-:W-:Y:S01]  /*0830*/  PRMT R116, R117, 0x7632, R116 ;  /* 0x0000763275747816 */ /* 0x000fe20000000074 */
[-C--:B------:R-:W-:Y:S01]  /*0840*/  FFMA.FTZ R57, R130, R112.reuse, R57 ;  /* 0x0000007082397223 */ /* 0x080fe20000010039 */
[----:B------:R-:W-:Y:S01]  /*0850*/  FADD.FTZ R33, R33, R112 ;  /* 0x0000007021217221 */ /* 0x000fe20000010000 */
        /* <DEDUP_REMOVED lines=9> */
[----:B------:R-:W-:Y:S01]  /*08f0*/  FMUL.FTZ R133, R131, R114 ;  /* 0x0000007283857220 */ /* 0x000fe20000410000 */
[----:B------:R-:W-:Y:S01]  /*0900*/  FMUL.FTZ R136, R82, R117 ;  /* 0x0000007552887220 */ /* 0x000fe20000410000 */
[----:B------:R-:W-:Y:S01]  /*0910*/  FFMA.FTZ R112, R130, R139, R113 ;  /* 0x0000008b82707223 */ /* 0x000fe20000010071 */
[----:B------:R-:W-:Y:S01]  /*0920*/  PRMT R125, R118, 0x7632, R125 ;  /* 0x00007632767d7816 */ /* 0x000fe2000000007d */
        /* <DEDUP_REMOVED lines=12> */
[C---:B------:R-:W-:Y:S01]  /*09f0*/  FADD.FTZ R122, -R124.reuse, R122 ;  /* 0x0000007a7c7a7221 */ /* 0x040fe20000010100 */
[----:B------:R-:W-:Y:S01]  /*0a00*/  SHF.L.U32 R119, R119, 0x10, RZ ;  /* 0x0000001077777819 */ /* 0x000fe200000006ff */
[----:B------:R-:W-:Y:S01]  /*0a10*/  FMUL.FTZ R140, R131, R140 ;  /* 0x0000008c838c7220 */ /* 0x000fe20000410000 */
[----:B------:R-:W-:Y:S01]  /*0a20*/  FMUL.FTZ R143, R77, R118 ;  /* 0x000000764d8f7220 */ /* 0x000fe20000410000 */
[----:B------:R-:W-:Y:S01]  /*0a30*/  FADD.FTZ R114, R115, R138 ;  /* 0x0000008a73727221 */ /* 0x000fe20000010000 */
[C---:B------:R-:W-:Y:S01]  /*0a40*/  FFMA.FTZ R113, R135.reuse, R138, R112 ;  /* 0x0000008a87717223 */ /* 0x040fe20000010070 */
[----:B------:R-:W-:Y:S01]  /*0a50*/  FADD.FTZ R144, -R124, R123 ;  /* 0x0000007b7c907221 */ /* 0x000fe20000010100 */
        /* <DEDUP_REMOVED lines=20> */
[----:B------:R-:W-:Y:S01]  /*0ba0*/  FFMA.FTZ R54, R137, R119, R54 ;  /* 0x0000007789367223 */ /* 0x000fe20000010036 */
[----:B------:R-:W-:Y:S01]  /*0bb0*/  FADD.FTZ R125, R114, R145 ;  /* 0x00000091727d7221 */ /* 0x000fe20000010000 */
[----:B------:R-:W-:-:S07]  /*0bc0*/  FFMA.FTZ R126, R144, R145, R112 ;  /* 0x00000091907e7223 */ /* 0x000fce0000010070 */
.L_x_1372:
[----:B--23--:R-:W-:Y:S05]  /*0bd0*/  BSYNC.RECONVERGENT B0 ;  /* 0x0000000000007941 */ /* 0x00cfea0003800200 */
.L_x_1371:
[----:B------:R-:W-:Y:S04]  /*0be0*/  BSSY.RECONVERGENT B0, `(.L_x_1373) ;  /* 0x0000054000007945 */ /* 0x000fe80003800200 */
[----:B------:R-:W-:Y:S05]  /*0bf0*/  @!P5 BRA `(.L_x_1374) ;  /* 0x000000040048d947 */ /* 0x000fea0003800000 */
[----:B------:R-:W0:Y:S08]  /*0c00*/  LDC.64 R148, c[0x0][0x3a8] ;  /* 0x0000ea00ff947b82 */ /* 0x000e300000000a00 */
[----:B------:R-:W1:Y:S01]  /*0c10*/  LDC.64 R116, c[0x0][0x428] ;  /* 0x00010a00ff747b82 */ /* 0x000e620000000a00 */
[----:B0-----:R-:W-:-:S05]  /*0c20*/  IMAD.WIDE.U32 R148, R127, 0x20, R148 ;  /* 0x000000207f947825 */ /* 0x001fca00078e0094 */
[----:B------:R-:W2:Y:S01]  /*0c30*/  LDG.E.128 R112, desc[UR12][R148.64] ;  /* 0x0000000c94707981 */ /* 0x000ea2000c1e1d00 */
[----:B-1----:R-:W-:-:S03]  /*0c40*/  IMAD.WIDE.U32 R116, R127, 0x10, R116 ;  /* 0x000000107f747825 */ /* 0x002fc600078e0074 */
[----:B------:R-:W3:Y:S04]  /*0c50*/  LDG.E.128 R120, desc[UR12][R148.64+0x10] ;  /* 0x0000100c94787981 */ /* 0x000ee8000c1e1d00 */
[----:B------:R-:W4:Y:S01]  /*0c60*/  LDG.E.128 R116, desc[UR12][R116.64] ;  /* 0x0000000c74747981 */ /* 0x000f22000c1e1d00 */
[----:B------:R-:W-:-:S04]  /*0c70*/  ISETP.NE.U32.AND P0, PT, RZ, UR14, PT ;  /* 0x0000000eff007c0c */ /* 0x000fc8000bf05070 */
[----:B------:R-:W-:-:S13]  /*0c80*/  ISETP.NE.AND.EX P0, PT, RZ, UR15, PT, P0 ;  /* 0x0000000fff007c0c */ /* 0x000fda000bf05300 */
[----:B------:R-:W0:Y:S02]  /*0c90*/  @P0 LDC.64 R146, c[0x0][0x438] ;  /* 0x00010e00ff920b82 */ /* 0x000e240000000a00 */
[----:B0-----:R-:W-:-:S05]  /*0ca0*/  @P0 IMAD.WIDE.U32 R146, R127, 0x20, R146 ;  /* 0x000000207f920825 */ /* 0x001fca00078e0092 */
[----:B------:R-:W5:Y:S04]  /*0cb0*/  @P0 LDG.E.128 R84, desc[UR12][R146.64] ;  /* 0x0000000c92540981 */ /* 0x000f68000c1e1d00 */
[----:B------:R0:W5:Y:S01]  /*0cc0*/  @P0 LDG.E.128 R88, desc[UR12][R146.64+0x10] ;  /* 0x0000100c92580981 */ /* 0x000162000c1e1d00 */
[----:B------:R-:W-:Y:S01]  /*0cd0*/  IADD3 R127, PT, PT, R127, 0x100, RZ ;  /* 0x000001007f7f7810 */ /* 0x000fe20007ffe0ff */
[C---:B--2---:R-:W-:Y:S01]  /*0ce0*/  FADD.FTZ R150, -R124.reuse, R113 ;  /* 0x000000717c967221 */ /* 0x044fe20000010100 */
[C---:B------:R-:W-:Y:S01]  /*0cf0*/  FADD.FTZ R114, -R124.reuse, R114 ;  /* 0x000000727c727221 */ /* 0x040fe20000010100 */
[C---:B------:R-:W-:Y:S01]  /*0d00*/  FADD.FTZ R152, -R124.reuse, R115 ;  /* 0x000000737c987221 */ /* 0x040fe20000010100 */
[C---:B---3--:R-:W-:Y:S01]  /*0d10*/  FADD.FTZ R120, -R124.reuse, R120 ;  /* 0x000000787c787221 */ /* 0x048fe20000010100 */
[----:B------:R-:W-:Y:S01]  /*0d20*/  FADD.FTZ R112, -R124, R112 ;  /* 0x000000707c707221 */ /* 0x000fe20000010100 */
[----:B-----5:R-:W-:Y:S01]  /*0d30*/  FMUL.FTZ R149, R131, R114 ;  /* 0x0000007283957220 */ /* 0x020fe20000410000 */
[----:B----4-:R-:W-:-:S02]  /*0d40*/  PRMT R113, R116, 0x7632, R113 ;  /* 0x0000763274717816 */ /* 0x010fc40000000071 */
[----:B------:R-:W-:Y:S01]  /*0d50*/  SHF.L.U32 R115, R116, 0x10, RZ ;  /* 0x0000001074737819 */ /* 0x000fe200000006ff */
[C---:B0-----:R-:W-:Y:S01]  /*0d60*/  FMUL.FTZ R146, R131.reuse, R150 ;  /* 0x0000009683927220 */ /* 0x041fe20000410000 */
[----:B------:R-:W-:Y:S01]  /*0d70*/  SHF.L.U32 R155, R118, 0x10, RZ ;  /* 0x00000010769b7819 */ /* 0x000fe200000006ff */
[----:B------:R-:W-:Y:S01]  /*0d80*/  FMUL.FTZ R151, R131, R120 ;  /* 0x0000007883977220 */ /* 0x000fe20000410000 */
[----:B------:R-:W-:Y:S01]  /*0d90*/  SHF.L.U32 R114, R113, 0x10, RZ ;  /* 0x0000001071727819 */ /* 0x000fe200000006ff */
[----:B------:R-:W-:Y:S01]  /*0da0*/  FMUL.FTZ R150, R72, R115 ;  /* 0x0000007348967220 */ /* 0x000fe20000410000 */
[----:B------:R-:W-:Y:S01]  /*0db0*/  FMUL.FTZ R147, R131, R112 ;  /* 0x0000007083937220 */ /* 0x000fe20000410000 */
[----:B------:R-:W-:Y:S01]  /*0dc0*/  PRMT R116, R117, 0x7632, R116 ;  /* 0x0000763275747816 */ /* 0x000fe20000000074 */
[----:B------:R-:W-:Y:S01]  /*0dd0*/  FADD.FTZ R20, R20, R155 ;  /* 0x0000009b14147221 */ /* 0x000fe20000010000 */
[-C--:B------:R-:W-:Y:S01]  /*0de0*/  FFMA.FTZ R44, R151, R155.reuse, R44 ;  /* 0x0000009b972c7223 */ /* 0x080fe2000001002c */
[----:B------:R-:W-:Y:S01]  /*0df0*/  FMUL.FTZ R154, R68, R155 ;  /* 0x0000009b449a7220 */ /* 0x000fe20000410000 */
[----:B------:R-:W-:Y:S01]  /*0e00*/  SHF.L.U32 R117, R117, 0x10, RZ ;  /* 0x0000001075757819 */ /* 0x000fe200000006ff */
[----:B------:R-:W-:Y:S01]  /*0e10*/  FADD.FTZ R112, R125, R150 ;  /* 0x000000967d707221 */ /* 0x000fe20000010000 */
[----:B------:R-:W-:Y:S01]  /*0e20*/  FMUL.FTZ R155, R73, R114 ;  /* 0x00000072499b7220 */ /* 0x000fe20000410000 */
[C---:B------:R-:W-:Y:S01]  /*0e30*/  FFMA.FTZ R113, R147.reuse, R150, R126 ;  /* 0x0000009693717223 */ /* 0x040fe2000001007e */
        /* <DEDUP_REMOVED lines=9> */
[----:B------:R-:W-:Y:S01]  /*0ed0*/  FFMA.FTZ R49, R146, R114, R49 ;  /* 0x0000007292317223 */ /* 0x000fe20000010031 */
[----:B------:R-:W-:Y:S01]  /*0ee0*/  SHF.L.U32 R120, R157, 0x10, RZ ;  /* 0x000000109d787819 */ /* 0x000fe200000006ff */
[----:B------:R-:W-:Y:S01]  /*0ef0*/  FADD.FTZ R25, R25, R114 ;  /* 0x0000007219197221 */ /* 0x000fe20000010000 */
[----:B------:R-:W-:Y:S01]  /*0f00*/  FMUL.FTZ R157, R75, R116 ;  /* 0x000000744b9d7220 */ /* 0x000fe20000410000 */
[----:B------:R-:W-:Y:S01]  /*0f10*/  FADD.FTZ R114, R115, R152 ;  /* 0x0000009873727221 */ /* 0x000fe20000010000 */
[----:B------:R-:W-:Y:S01]  /*0f20*/  FFMA.FTZ R113, R149, R152, R112 ;  /* 0x0000009895717223 */ /* 0x000fe20000010070 */
[----:B------:R-:W-:Y:S01]  /*0f30*/  SHF.L.U32 R118, R153, 0x10, RZ ;  /* 0x0000001099767819 */ /* 0x000fe200000006ff */
[----:B------:R-:W-:Y:S01]  /*0f40*/  FADD.FTZ R156, -R124, R121 ;  /* 0x000000797c9c7221 */ /* 0x000fe20000010100 */
[----:B------:R-:W-:Y:S01]  /*0f50*/  FADD.FTZ R115, R114, R157 ;  /* 0x0000009d72737221 */ /* 0x000fe20000010000 */
[----:B------:R-:W-:Y:S01]  /*0f60*/  FFMA.FTZ R112, R148, R157, R113 ;  /* 0x0000009d94707223 */ /* 0x000fe20000010071 */
[----:B------:R-:W-:Y:S01]  /*0f70*/  SHF.L.U32 R119, R119, 0x10, RZ ;  /* 0x0000001077777819 */ /* 0x000fe200000006ff */
[C---:B------:R-:W-:Y:S01]  /*0f80*/  FADD.FTZ R122, -R124.reuse, R122 ;  /* 0x0000007a7c7a7221 */ /* 0x040fe20000010100 */
[----:B------:R-:W-:Y:S01]  /*0f90*/  FMUL.FTZ R156, R131, R156 ;  /* 0x0000009c839c7220 */ /* 0x000fe20000410000 */
[----:B------:R-:W-:Y:S01]  /*0fa0*/  FMUL.FTZ R159, R69, R118 ;  /* 0x00000076459f7220 */ /* 0x000fe20000410000 */
[----:B------:R-:W-:Y:S01]  /*0fb0*/  FADD.FTZ R114, R115, R154 ;  /* 0x0000009a73727221 */ /* 0x000fe20000010000 */
[----:B------:R-:W-:Y:S01]  /*0fc0*/  FFMA.FTZ R113, R151, R154, R112 ;  /* 0x0000009a97717223 */ /* 0x000fe20000010070 */
[----:B------:R-:W-:Y:S01]  /*0fd0*/  FADD.FTZ R160, -R124, R123 ;  /* 0x0000007b7ca07221 */ /* 0x000fe20000010100 */
        /* <DEDUP_REMOVED lines=17> */
[----:B------:R-:W-:Y:S01]  /*10f0*/  FFMA.FTZ R47, R160, R120, R47 ;  /* 0x00000078a02f7223 */ /* 0x000fe2000001002f */
[----:B------:R-:W-:Y:S01]  /*1100*/  FADD.FTZ R125, R114, R161 ;  /* 0x000000a1727d7221 */ /* 0x000fe20000010000 */
[----:B------:R-:W-:-:S07]  /*1110*/  FFMA.FTZ R126, R160, R161, R112 ;  /* 0x000000a1a07e7223 */ /* 0x000fce0000010070 */
.L_x_1374:
[----:B------:R-:W-:Y:S05]  /*1120*/  BSYNC.RECONVERGENT B0 ;  /* 0x0000000000007941 */ /* 0x000fea0003800200 */
.L_x_1373:
        /* <DEDUP_REMOVED lines=11> */
[----:B------:R-:W1:Y:S02]  /*11e0*/  @P0 LDC.64 R162, c[0x0][0x438] ;  /* 0x00010e00ffa20b82 */ /* 0x000e640000000a00 */
[----:B-1----:R-:W-:-:S05]  /*11f0*/  @P0 IMAD.WIDE.U32 R162, R127, 0x20, R162 ;  /* 0x000000207fa20825 */ /* 0x002fca00078e00a2 */
[----:B------:R-:W5:Y:S04]  /*1200*/  @P0 LDG.E.128 R92, desc[UR12][R162.64] ;  /* 0x0000000ca25c0981 */ /* 0x000f68000c1e1d00 */
[----:B------:R1:W5:Y:S01]  /*1210*/  @P0 LDG.E.128 R96, desc[UR12][R162.64+0x10] ;  /* 0x0000100ca2600981 */ /* 0x000362000c1e1d00 */
[C---:B--2---:R-:W-:Y:S01]  /*1220*/  FADD.FTZ R166, -R124.reuse, R113 ;  /* 0x000000717ca67221 */ /* 0x044fe20000010100 */
[C---:B------:R-:W-:Y:S01]  /*1230*/  FADD.FTZ R114, -R124.reuse, R114 ;  /* 0x000000727c727221 */ /* 0x040fe20000010100 */
[C---:B0-----:R-:W-:Y:S01]  /*1240*/  FADD.FTZ R164, -R124.reuse, R115 ;  /* 0x000000737ca47221 */ /* 0x041fe20000010100 */
[C---:B------:R-:W-:Y:S01]  /*1250*/  FADD.FTZ R112, -R124.reuse, R112 ;  /* 0x000000707c707221 */ /* 0x040fe20000010100 */
[C---:B---3--:R-:W-:Y:S01]  /*1260*/  FADD.FTZ R168, -R124.reuse, R116 ;  /* 0x000000747ca87221 */ /* 0x048fe20000010100 */
[C---:B-----5:R-:W-:Y:S01]  /*1270*/  FMUL.FTZ R165, R131.reuse, R114 ;  /* 0x0000007283a57220 */ /* 0x060fe20000410000 */
[----:B------:R-:W-:Y:S01]  /*1280*/  FADD.FTZ R170, -R124, R117 ;  /* 0x000000757caa7221 */ /* 0x000fe20000010100 */
[C---:B-1----:R-:W-:Y:S01]  /*1290*/  FMUL.FTZ R163, R131.reuse, R112 ;  /* 0x0000007083a37220 */ /* 0x042fe20000410000 */
[C---:B------:R-:W-:Y:S01]  /*12a0*/  FMUL.FTZ R167, R131.reuse, R168 ;  /* 0x000000a883a77220 */ /* 0x040fe20000410000 */
[C---:B----4-:R-:W-:Y:S01]  /*12b0*/  PRMT R113, R120.reuse, 0x7632, R113 ;  /* 0x0000763278717816 */ /* 0x050fe20000000071 */
        /* <DEDUP_REMOVED lines=8> */
[----:B------:R-:W-:Y:S01]  /*1340*/  FMUL.FTZ R171, R65, R114 ;  /* 0x0000007241ab7220 */ /* 0x000fe20000410000 */
[----:B------:R-:W-:Y:S01]  /*1350*/  FADD.FTZ R16, R16, R115 ;  /* 0x0000007310107221 */ /* 0x000fe20000010000 */
[----:B------:R-:W-:Y:S01]  /*1360*/  FADD.FTZ R112, R125, R168 ;  /* 0x000000a87d707221 */ /* 0x000fe20000010000 */
[C---:B------:R-:W-:Y:S01]  /*1370*/  FFMA.FTZ R113, R163.reuse, R168, R126 ;  /* 0x000000a8a3717223 */ /* 0x040fe2000001007e */
[----:B------:R-:W-:Y:S01]  /*1380*/  FFMA.FTZ R40, R163, R115, R40 ;  /* 0x00000073a3287223 */ /* 0x000fe20000010028 */
[----:B------:R-:W-:Y:S01]  /*1390*/  SHF.L.U32 R116, R116, 0x10, RZ ;  /* 0x0000001074747819 */ /* 0x000fe200000006ff */
[----:B------:R-:W-:Y:S01]  /*13a0*/  FADD.FTZ R115, R112, R171 ;  /* 0x000000ab70737221 */ /* 0x000fe20000010000 */
[----:B------:R-:W-:Y:S01]  /*13b0*/  FMUL.FTZ R170, R66, R121 ;  /* 0x0000007942aa7220 */ /* 0x000fe20000410000 */
[----:B------:R-:W-:Y:S01]  /*13c0*/  FFMA.FTZ R112, R162, R171, R113 ;  /* 0x000000aba2707223 */ /* 0x000fe20000010071 */
[----:B------:R-:W-:Y:S01]  /*13d0*/  FADD.FTZ R176, -R124, R119 ;  /* 0x000000777cb07221 */ /* 0x000fe20000010100 */
[----:B------:R-:W-:Y:S01]  /*13e0*/  PRMT R117, R122, 0x7632, R117 ;  /* 0x000076327a757816 */ /* 0x000fe20000000075 */
[----:B------:R-:W-:Y:S01]  /*13f0*/  FFMA.FTZ R41, R162, R114, R41 ;  /* 0x00000072a2297223 */ /* 0x000fe20000010029 */
[----:B------:R-:W-:Y:S01]  /*1400*/  SHF.L.U32 R119, R122, 0x10, RZ ;  /* 0x000000107a777819 */ /* 0x000fe200000006ff */
[----:B------:R-:W-:Y:S01]  /*1410*/  FADD.FTZ R17, R17, R114 ;  /* 0x0000007211117221 */ /* 0x000fe20000010000 */
[----:B------:R-:W-:Y:S01]  /*1420*/  FMUL.FTZ R164, R131, R164 ;  /* 0x000000a483a47220 */ /* 0x000fe20000410000 */
[----:B------:R-:W-:Y:S01]  /*1430*/  FMUL.FTZ R173, R67, R116 ;  /* 0x0000007443ad7220 */ /* 0x000fe20000410000 */
[----:B------:R-:W-:Y:S01]  /*1440*/  FADD.FTZ R114, R115, R170 ;  /* 0x000000aa73727221 */ /* 0x000fe20000010000 */
[----:B------:R-:W-:Y:S01]  /*1450*/  FFMA.FTZ R113, R165, R170, R112 ;  /* 0x000000aaa5717223 */ /* 0x000fe20000010070 */
[----:B------:R-:W-:Y:S01]  /*1460*/  FMUL.FTZ R169, R131, R118 ;  /* 0x0000007683a97220 */ /* 0x000fe20000410000 */
        /* <DEDUP_REMOVED lines=31> */
.L_x_1376:
[----:B------:R-:W-:Y:S05]  /*1660*/  BSYNC.RECONVERGENT B0 ;  /* 0x0000000000007941 */ /* 0x000fea0003800200 */
.L_x_1375:
        /* <DEDUP_REMOVED lines=32> */
.L_x_1378:
[----:B------:R-:W-:Y:S05]  /*1870*/  BSYNC.RECONVERGENT B0 ;  /* 0x0000000000007941 */ /* 0x000fea0003800200 */
.L_x_1377:
        /* <DEDUP_REMOVED lines=83> */
.L_x_1383:
        /* <DEDUP_REMOVED lines=33> */
.L_x_1382:
        /* <DEDUP_REMOVED lines=32> */
.L_x_1385:
        /* <DEDUP_REMOVED lines=33> */
.L_x_1381:
        /* <DEDUP_REMOVED lines=37> */
.L_x_1387:
        /* <DEDUP_REMOVED lines=33> */
.L_x_1386:
        /* <DEDUP_REMOVED lines=32> */
.L_x_1388:
        /* <DEDUP_REMOVED lines=32> */
.L_x_1384:
        /* <DEDUP_REMOVED lines=15> */
.L_x_1380:
[----:B------:R-:W-:Y:S05]  /*2d20*/  BSYNC.RECONVERGENT B0 ;  /* 0x0000000000007941 */ /* 0x000fea0003800200 */
.L_x_1379:
        /* <DEDUP_REMOVED lines=46> */
.L_x_1393:
        /* <DEDUP_REMOVED lines=29> */
.L_x_1392:
        /* <DEDUP_REMOVED lines=37> */
.L_x_1395:
        /* <DEDUP_REMOVED lines=29> */
.L_x_1391:
        /* <DEDUP_REMOVED lines=41> */
.L_x_1397:
        /* <DEDUP_REMOVED lines=29> */
.L_x_1396:
        /* <DEDUP_REMOVED lines=37> */
.L_x_1398:
        /* <DEDUP_REMOVED lines=28> */
.L_x_1394:
        /* <DEDUP_REMOVED lines=11> */
.L_x_1390:
[----:B------:R-:W-:Y:S05]  /*3f20*/  BSYNC.RECONVERGENT B0 ;  /* 0x0000000000007941 */ /* 0x000fea0003800200 */
.L_x_1389:
        /* <DEDUP_REMOVED lines=46> */
.L_x_1403:
        /* <DEDUP_REMOVED lines=29> */
.L_x_1402:
        /* <DEDUP_REMOVED lines=37> */
.L_x_1405:
        /* <DEDUP_REMOVED lines=29> */
.L_x_1401:
        /* <DEDUP_REMOVED lines=41> */
.L_x_1407:
        /* <DEDUP_REMOVED lines=29> */
.L_x_1406:
        /* <DEDUP_REMOVED lines=37> */
.L_x_1408:
        /* <DEDUP_REMOVED lines=28> */
.L_x_1404:
        /* <DEDUP_REMOVED lines=10> */
.L_x_1400:
[----:B------:R-:W-:Y:S05]  /*5110*/  BSYNC.RECONVERGENT B0 ;  /* 0x0000000000007941 */ /* 0x000fea0003800200 */
.L_x_1399:
[----:B------:R-:W-:Y:S01]  /*5120*/  UPLOP3.LUT UP1, UPT, UPT, UPT, UP1, 0x40, 0x4 ;  /* 0x000000000004789c */ /* 0x000fe20003f2e810 */
[----:B------:R-:W-:Y:S10]  /*5130*/  @!P2 BRA `(.L_x_1409) ;  /* 0xffffffb40010a947 */ /* 0x000ff4000383ffff */
.L_x_1370:
[----:B------:R-:W1:Y:S08]  /*5140*/  S2UR UR4, SR_CTAID.X ;  /* 0x00000000000479c3 */ /* 0x000e700000002500 */
[----:B------:R-:W2:Y:S08]  /*5150*/  LDC.64 R4, c[0x0][0x440] ;  /* 0x00011000ff047b82 */ /* 0x000eb00000000a00 */
[----:B------:R-:W0:Y:S08]  /*5160*/  LDC.64 R6, c[0x0][0x448] ;  /* 0x00011200ff067b82 */ /* 0x000e300000000a00 */
[----:B------:R-:W3:Y:S01]  /*5170*/  LDC.64 R8, c[0x0][0x440] ;  /* 0x00011000ff087b82 */ /* 0x000ee20000000a00 */
[----:B-1----:R-:W-:-:S05]  /*5180*/  IMAD R3, R2, UR4, RZ ;  /* 0x0000000402037c24 */ /* 0x002fca000f8e02ff */
[----:B-----5:R-:W-:Y:S02]  /*5190*/  LEA.HI R61, R3, R178, RZ, 0x1d ;  /* 0x000000b2033d7211 */ /* 0x020fe400078fe8ff */
        /* <DEDUP_REMOVED lines=25> */
.L_x_1410:
        /* <DEDUP_REMOVED lines=13> */
.L_x_3822:


//--------------------- .text._ZN10layer_norm31ln_parallel_residual_bwd_kernelINS_13Kernel_traitsIf13__nv_bfloat16fS2_fjLj6144ELj1ELj1ELj8ELj16ENS_18Kernel_traits_baseILj6144EfS2_fS2_fjLj256EEEEELb0ELb1ELb1EEEvNS_9BwdParamsE --------------------------
	.section	.text._ZN10layer_norm31ln_parallel_residual_bwd_kernelINS_13Kernel_traitsIf13__nv_bfloat16fS2_fjLj6144ELj1ELj1ELj8ELj16ENS_18Kernel_traits_baseILj6144EfS2_fS2_fjLj256EEEEELb0ELb1ELb1EEEvNS_9BwdParamsE,"ax",@progbits
	.align	128
        .global         _ZN10layer_norm31ln_parallel_residual_bwd_kernelINS_13Kernel_traitsIf13__nv_bfloat16fS2_fjLj6144ELj1ELj1ELj8ELj16ENS_18Kernel_traits_baseILj6144EfS2_fS2_fjLj256EEEEELb0ELb1ELb1EEEvNS_9BwdParamsE
        .type           _ZN10layer_norm31ln_parallel_residual_bwd_kernelINS_13Kernel_traitsIf13__nv_bfloat16fS2_fjLj6144ELj1ELj1ELj8ELj16ENS_18Kernel_traits_baseILj6144EfS2_fS2_fjLj256EEEEELb0ELb1ELb1EEEvNS_9BwdParamsE,@function
        .size           _ZN10layer_norm31ln_parallel_residual_bwd_kernelINS_13Kernel_traitsIf13__nv_bfloat16fS2_fjLj6144ELj1ELj1ELj8ELj16ENS_18Kernel_traits_baseILj6144EfS2_fS2_fjLj256EEEEELb0ELb1ELb1EEEvNS_9BwdParamsE,(.L_x_3823 - _ZN10layer_norm31ln_parallel_residual_bwd_kernelINS_13Kernel_traitsIf13__nv_bfloat16fS2_fjLj6144ELj1ELj1ELj8ELj16ENS_18Kernel_traits_baseILj6144EfS2_fS2_fjLj256EEEEELb0ELb1ELb1EEEvNS_9BwdParamsE)
        .other          _ZN10layer_norm31ln_parallel_residual_bwd_kernelINS_13Kernel_traitsIf13__nv_bfloat16fS2_fjLj6144ELj1ELj1ELj8ELj16ENS_18Kernel_traits_baseILj6144EfS2_fS2_fjLj256EEEEELb0ELb1ELb1EEEvNS_9BwdParamsE,@"STO_CUDA_ENTRY STV_DEFAULT"
_ZN10layer_norm31ln_parallel_residual_bwd_kernelINS_13Kernel_traitsIf13__nv_bfloat16fS2_fjLj6144ELj1ELj1ELj8ELj16ENS_18Kernel_traits_baseILj6144EfS2_fS2_fjLj256EEEEELb0ELb1ELb1EEEvNS_9BwdParamsE:
.text._ZN10layer_norm31ln_parallel_residual_bwd_kernelINS_13Kernel_traitsIf13__nv_bfloat16fS2_fjLj6144ELj1ELj1ELj8ELj16ENS_18Kernel_traits_baseILj6144EfS2_fS2_fjLj256EEEEELb0ELb1ELb1EEEvNS_9BwdParamsE:
        /* <DEDUP_REMOVED lines=54> */
[----:B------:R-:W-:Y:S01]  /*0360*/  UPLOP3.LUT UP1, UPT, UPT, UPT, UPT, 0x40, 0x4 ;  /* 0x000000000004789c */ /* 0x000fe20003f2e870 */
[----:B-1----:R-:W-:Y:S01]  /*0370*/  IMAD.WIDE.U32 R2, R80, 0x20, R2 ;  /* 0x0000002050027825 */ /* 0x002fe200078e0002 */
[----:B------:R-:W1:Y:S04]  /*0380*/  LDCU UR16, c[0x0][0x388] ;  /* 0x00007100ff1077ac */ /* 0x000e680008000800 */
[----:B0-----:R0:W5:Y:S01]  /*0390*/  LDG.E.128 R24, desc[UR12][R2.64] ;  /* 0x0000000c02187981 */ /* 0x001162000c1e1d00 */
[----:B------:R-:W2:Y:S03]  /*03a0*/  LDCU.U8 UR11, c[0x0][0x410] ;  /* 0x00008200ff0b77ac */ /* 0x000ea60008000000 */
[----:B------:R0:W5:Y:S01]  /*03b0*/  LDG.E.128 R20, desc[UR12][R2.64+0x10] ;  /* 0x0000100c02147981 */ /* 0x000162000c1e1d00 */
[----:B------:R-:W3:Y:S03]  /*03c0*/  LDCU UR17, c[0x0][0x400] ;  /* 0x00008000ff1177ac */ /* 0x000ee60008000800 */
[----:B------:R0:W5:Y:S01]  /*03d0*/  LDG.E.128 R16, desc[UR12][R2.64+0x2000] ;  /* 0x0020000c02107981 */ /* 0x000162000c1e1d00 */
[----:B------:R-:W4:Y:S03]  /*03e0*/  LDCU.64 UR6, c[0x0][0x470] ;  /* 0x00008e00ff0677ac */ /* 0x000f260008000a00 */
[----:B------:R0:W5:Y:S01]  /*03f0*/  LDG.E.128 R12, desc[UR12][R2.64+0x2010] ;  /* 0x0020100c020c7981 */ /* 0x000162000c1e1d00 */
[----:B------:R-:W0:Y:S03]  /*0400*/  LDCU.64 UR8, c[0x0][0x478] ;  /* 0x00008f00ff0877ac */ /* 0x000e260008000a00 */
[----:B------:R0:W5:Y:S01]  /*0410*/  LDG.E.128 R8, desc[UR12][R2.64+0x4000] ;  /* 0x0040000c02087981 */ /* 0x000162000c1e1d00 */
[----:B------:R-:W0:Y:S03]  /*0420*/  LDCU.64 UR14, c[0x0][0x438] ;  /* 0x00008700ff0e77ac */ /* 0x000e260008000a00 */
[----:B------:R0:W5:Y:S01]  /*0430*/  LDG.E.128 R4, desc[UR12][R2.64+0x4010] ;  /* 0x0040100c02047981 */ /* 0x000162000c1e1d00 */
[----:B------:R-:W-:-:S02]  /*0440*/  CS2R R104, SRZ ;  /* 0x0000000000687805 */ /* 0x000fc4000001ff00 */
[----:B------:R-:W-:Y:S02]  /*0450*/  CS2R R102, SRZ ;  /* 0x0000000000667805 */ /* 0x000fe4000001ff00 */
[----:B------:R-:W-:Y:S02]  /*0460*/  CS2R R100, SRZ ;  /* 0x0000000000647805 */ /* 0x000fe4000001ff00 */
[----:B-1234-:R-:W-:-:S07]  /*0470*/  MOV R149, RZ ;  /* 0x000000ff00957202 */ /* 0x01efce0000000f00 */
.L_x_1438:
[----:B0-2---:R-:W0:Y:S01]  /*0480*/  LDC.64 R2, c[0x0][0x3c0] ;  /* 0x0000f000ff027b82 */ /* 0x005e220000000a00 */
        /* <DEDUP_REMOVED lines=8> */
[----:B------:R-:W-:-:S02]  /*0510*/  IADD3 R150, PT, PT, R152, 0x100, RZ ;  /* 0x0000010098967810 */ /* 0x000fc40007ffe0ff */
[C---:B------:R-:W-:Y:S02]  /*0520*/  IADD3 R147, PT, PT, R152.reuse, 0x200, RZ ;  /* 0x0000020098937810 */ /* 0x040fe40007ffe0ff */
[----:B------:R3:W4:Y:S01]  /*0530*/  LDG.E R0, desc[UR12][R2.64] ;  /* 0x0000000c02007981 */ /* 0x000722000c1e1900 */
[----:B-1----:R-:W-:-:S04]  /*0540*/  IMAD.WIDE.U32 R96, R152, 0x20, R156 ;  /* 0x0000002098607825 */ /* 0x002fc800078e009c */
[----:B------:R-:W-:Y:S01]  /*0550*/  IMAD.WIDE.U32 R154, R150, 0x20, R156 ;  /* 0x00000020969a7825 */ /* 0x000fe200078e009c */
[----:B------:R-:W4:Y:S03]  /*0560*/  LDG.E.128 R64, desc[UR12][R96.64] ;  /* 0x0000000c60407981 */ /* 0x000f26000c1e1d00 */
[----:B--2---:R-:W-:Y:S01]  /*0570*/  IMAD.WIDE.U32 R68, R152, 0x10, R98 ;  /* 0x0000001098447825 */ /* 0x004fe200078e0062 */
[----:B------:R-:W2:Y:S03]  /*0580*/  LDG.E.128 R72, desc[UR12][R96.64+0x10] ;  /* 0x0000100c60487981 */ /* 0x000ea6000c1e1d00 */
[C---:B------:R-:W-:Y:S01]  /*0590*/  IMAD.WIDE.U32 R156, R147.reuse, 0x20, R156 ;  /* 0x00000020939c7825 */ /* 0x040fe200078e009c */
[----:B------:R-:W2:Y:S03]  /*05a0*/  LDG.E.128 R84, desc[UR12][R154.64+0x10] ;  /* 0x0000100c9a547981 */ /* 0x000ea6000c1e1d00 */
[----:B---3--:R-:W-:Y:S01]  /*05b0*/  IMAD.WIDE R2, R148, 0x4, R158 ;  /* 0x0000000494027825 */ /* 0x008fe200078e029e */
[----:B------:R-:W3:Y:S03]  /*05c0*/  LDG.E.128 R68, desc[UR12][R68.64] ;  /* 0x0000000c44447981 */ /* 0x000ee6000c1e1d00 */
[--C-:B------:R-:W-:Y:S01]  /*05d0*/  IMAD.WIDE.U32 R80, R150, 0x10, R98.reuse ;  /* 0x0000001096507825 */ /* 0x100fe200078e0062 */
[----:B------:R-:W2:Y:S04]  /*05e0*/  LDG.E.128 R92, desc[UR12][R156.64+0x10] ;  /* 0x0000100c9c5c7981 */ /* 0x000ea8000c1e1d00 */
[----:B------:R-:W2:Y:S04]  /*05f0*/  LDG.E R151, desc[UR12][R2.64] ;  /* 0x0000000c02977981 */ /* 0x000ea8000c1e1900 */
[----:B------:R-:W2:Y:S01]  /*0600*/  LDG.E.128 R80, desc[UR12][R80.64] ;  /* 0x0000000c50507981 */ /* 0x000ea2000c1e1d00 */
[----:B------:R-:W-:-:S03]  /*0610*/  IMAD.WIDE.U32 R98, R147, 0x10, R98 ;  /* 0x0000001093627825 */ /* 0x000fc600078e0062 */
[----:B------:R-:W2:Y:S04]  /*0620*/  LDG.E.128 R88, desc[UR12][R156.64] ;  /* 0x0000000c9c587981 */ /* 0x000ea8000c1e1d00 */
[----:B------:R0:W2:Y:S04]  /*0630*/  LDG.E.128 R76, desc[UR12][R154.64] ;  /* 0x0000000c9a4c7981 */ /* 0x0000a8000c1e1d00 */
[----:B------:R-:W2:Y:S01]  /*0640*/  LDG.E.128 R96, desc[UR12][R98.64] ;  /* 0x0000000c62607981 */ /* 0x000ea2000c1e1d00 */
        /* <DEDUP_REMOVED lines=10> */
[----:B------:R-:W5:Y:S01]  /*06f0*/  @P1 LDG.E.128 R36, desc[UR12][R158.64] ;  /* 0x0000000c9e241981 */ /* 0x000f62000c1e1d00 */
[----:B------:R-:W-:-:S03]  /*0700*/  @P1 IMAD.WIDE.U32 R2, R147, 0x20, R162 ;  /* 0x0000002093021825 */ /* 0x000fc600078e00a2 */
[----:B------:R0:W5:Y:S04]  /*0710*/  @P1 LDG.E.128 R40, desc[UR12][R158.64+0x10] ;  /* 0x0000100c9e281981 */ /* 0x000168000c1e1d00 */
[----:B------:R-:W5:Y:S04]  /*0720*/  @P1 LDG.E.128 R44, desc[UR12][R2.64] ;  /* 0x0000000c022c1981 */ /* 0x000f68000c1e1d00 */
[----:B------:R1:W5:Y:S01]  /*0730*/  @P1 LDG.E.128 R48, desc[UR12][R2.64+0x10] ;  /* 0x0000100c02301981 */ /* 0x000362000c1e1d00 */
[----:B----4-:R-:W-:-:S05]  /*0740*/  FSEL R165, R0, RZ, !P2 ;  /* 0x000000ff00a57208 */ /* 0x010fca0005000000 */
[C---:B------:R-:W-:Y:S01]  /*0750*/  FADD.FTZ R156, -R165.reuse, R65 ;  /* 0x00000041a59c7221 */ /* 0x040fe20000010100 */
[C---:B------:R-:W-:Y:S01]  /*0760*/  FADD.FTZ R0, -R165.reuse, R64 ;  /* 0x00000040a5007221 */ /* 0x040fe20000010100 */
[C---:B------:R-:W-:Y:S01]  /*0770*/  FADD.FTZ R66, -R165.reuse, R66 ;  /* 0x00000042a5427221 */ /* 0x040fe20000010100 */
[C---:B------:R-:W-:Y:S01]  /*0780*/  FADD.FTZ R160, -R165.reuse, R67 ;  /* 0x00000043a5a07221 */ /* 0x040fe20000010100 */
[C---:B---3--:R-:W-:Y:S02]  /*0790*/  PRMT R65, R68.reuse, 0x7632, R65 ;  /* 0x0000763244417816 */ /* 0x048fe40000000041 */
[----:B------:R-:W-:Y:S01]  /*07a0*/  SHF.L.U32 R161, R68, 0x10, RZ ;  /* 0x0000001044a17819 */ /* 0x000fe200000006ff */
[C---:B--2---:R-:W-:Y:S01]  /*07b0*/  FADD.FTZ R68, -R165.reuse, R72 ;  /* 0x00000048a5447221 */ /* 0x044fe20000010100 */
[----:B------:R-:W-:Y:S01]  /*07c0*/  FADD.FTZ R184, -R165, R93 ;  /* 0x0000005da5b87221 */ /* 0x000fe20000010100 */
[----:B------:R-:W-:Y:S02]  /*07d0*/  SHF.L.U32 R72, R65, 0x10, RZ ;  /* 0x0000001041487819 */ /* 0x000fe400000006ff */
[----:B------:R-:W-:Y:S01]  /*07e0*/  FMUL.FTZ R93, R24, R161 ;  /* 0x000000a1185d7220 */ /* 0x000fe20000410000 */
[----:B------:R-:W-:Y:S01]  /*07f0*/  FMUL.FTZ R0, R151, R0 ;  /* 0x0000000097007220 */ /* 0x000fe20000410000 */
[----:B------:R-:W-:Y:S01]  /*0800*/  FADD.FTZ R172, -R165, R86 ;  /* 0x00000056a5ac7221 */ /* 0x000fe20000010100 */
[----:B------:R-:W-:Y:S01]  /*0810*/  PRMT R67, R69, 0x7632, R67 ;  /* 0x0000763245437816 */ /* 0x000fe20000000043 */
[----:B------:R-:W-:Y:S01]  /*0820*/  FMUL.FTZ R86, R151, R66 ;  /* 0x0000004297567220 */ /* 0x000fe20000410000 */
[----:B------:R-:W-:Y:S01]  /*0830*/  SHF.L.U32 R157, R69, 0x10, RZ ;  /* 0x00000010459d7819 */ /* 0x000fe200000006ff */
[----:B------:R-:W-:Y:S01]  /*0840*/  FMUL.FTZ R169, R25, R72 ;  /* 0x0000004819a97220 */ /* 0x000fe20000410000 */
[C---:B------:R-:W-:Y:S01]  /*0850*/  PRMT R170, R80.reuse, 0x7632, R170 ;  /* 0x0000763250aa7816 */ /* 0x040fe200000000aa */
[----:B------:R-:W-:Y:S01]  /*0860*/  FADD.FTZ R66, RZ, R93 ;  /* 0x0000005dff427221 */ /* 0x000fe20000010000 */
[----:B0-----:R-:W-:Y:S01]  /*0870*/  SHF.L.U32 R159, R80, 0x10, RZ ;  /* 0x00000010509f7819 */ /* 0x001fe200000006ff */
[----:B------:R-:W-:Y:S01]  /*0880*/  FADD.FTZ R80, -R165, R84 ;  /* 0x00000054a5507221 */ /* 0x000fe20000010100 */
[C---:B------:R-:W-:Y:S01]  /*0890*/  PRMT R69, R70.reuse, 0x7632, R69 ;  /* 0x0000763246457816 */ /* 0x040fe20000000045 */
[----:B------:R-:W-:Y:S01]  /*08a0*/  FMUL.FTZ R84, R151, R156 ;  /* 0x0000009c97547220 */ /* 0x000fe20000410000 */
[----:B------:R-:W-:Y:S01]  /*08b0*/  SHF.L.U32 R153, R70, 0x10, RZ ;  /* 0x0000001046997819 */ /* 0x000fe200000006ff */
[----:B------:R-:W-:Y:S01]  /*08c0*/  FFMA.FTZ R65, R0, R93, RZ ;  /* 0x0000005d00417223 */ /* 0x000fe200000100ff */
[C---:B------:R-:W-:Y:S01]  /*08d0*/  FADD.FTZ R70, -R165.reuse, R73 ;  /* 0x00000049a5467221 */ /* 0x040fe20000010100 */
[----:B-1----:R-:W-:Y:S01]  /*08e0*/  FADD.FTZ R2, -R165, R95 ;  /* 0x0000005fa5027221 */ /* 0x002fe20000010100 */
[----:B------:R-:W-:Y:S01]  /*08f0*/  SHF.L.U32 R73, R67, 0x10, RZ ;  /* 0x0000001043497819 */ /* 0x000fe200000006ff */
[----:B------:R-:W-:Y:S01]  /*0900*/  FMUL.FTZ R95, R26, R157 ;  /* 0x0000009d1a5f7220 */ /* 0x000fe20000410000 */
[----:B------:R-:W-:Y:S01]  /*0910*/  FADD.FTZ R66, R169, R66 ;  /* 0x00000042a9427221 */ /* 0x000fe20000010000 */
[----:B------:R-:W-:Y:S01]  /*0920*/  FFMA.FTZ R65, R84, R169, R65 ;  /* 0x000000a954417223 */ /* 0x000fe20000010041 */
        /* <DEDUP_REMOVED lines=31> */
[----:B------:R-:W-:-:S02]  /*0b20*/  PRMT R192, R96, 0x7632, R192 ;  /* 0x0000763260c07816 */ /* 0x000fc400000000c0 */
[----:B------:R-:W-:Y:S01]  /*0b30*/  SHF.L.U32 R87, R96, 0x10, RZ ;  /* 0x0000001060577819 */ /* 0x000fe200000006ff */
[----:B------:R-:W-:Y:S01]  /*0b40*/  FMUL.FTZ R94, R22, R155 ;  /* 0x0000009b165e7220 */ /* 0x000fe20000410000 */
[----:B------:R-:W-:Y:S01]  /*0b50*/  SHF.L.U32 R96, R154, 0x10, RZ ;  /* 0x000000109a607819 */ /* 0x000fe200000006ff */
[----:B------:R-:W-:Y:S01]  /*0b60*/  FADD.FTZ R67, R173, R68 ;  /* 0x00000044ad437221 */ /* 0x000fe20000010000 */
[C---:B------:R-:W-:Y:S01]  /*0b70*/  FMUL.FTZ R167, R151.reuse, R74 ;  /* 0x0000004a97a77220 */ /* 0x040fe20000410000 */
        /* <DEDUP_REMOVED lines=121> */
.L_x_1413:
[----:B------:R-:W-:Y:S05]  /*1310*/  BSYNC.RECONVERGENT B0 ;  /* 0x0000000000007941 */ /* 0x000fea0003800200 */
.L_x_1412:
        /* <DEDUP_REMOVED lines=8> */
[----:B0-----:R-:W0:Y:S01]  /*13a0*/  LDC.64 R2, c[0x0][0x380] ;  /* 0x0000e000ff027b82 */ /* 0x001e220000000a00 */
        /* <DEDUP_REMOVED lines=117> */
.L_x_1416:
        /* <DEDUP_REMOVED lines=33> */
.L_x_1415:
        /* <DEDUP_REMOVED lines=32> */
.L_x_1418:
        /* <DEDUP_REMOVED lines=33> */
.L_x_1414:
        /* <DEDUP_REMOVED lines=37> */
.L_x_1420:
        /* <DEDUP_REMOVED lines=33> */
.L_x_1419:
        /* <DEDUP_REMOVED lines=32> */
.L_x_1421:
        /* <DEDUP_REMOVED lines=32> */
.L_x_1417:
        /* <DEDUP_REMOVED lines=50> */
.L_x_1424:
        /* <DEDUP_REMOVED lines=29> */
.L_x_1423:
        /* <DEDUP_REMOVED lines=34> */
.L_x_1426:
        /* <DEDUP_REMOVED lines=29> */
.L_x_1422:
        /* <DEDUP_REMOVED lines=10> */
[----:B0-----:R-:W-:Y:S01]  /*3300*/  FADD.FTZ R60, R156, -R85 ;  /* 0x800000559c3c7221 */ /* 0x001fe20000010000 */
        /* <DEDUP_REMOVED lines=24> */
.L_x_1428:
        /* <DEDUP_REMOVED lines=29> */
.L_x_1427:
        /* <DEDUP_REMOVED lines=34> */
.L_x_1429:
        /* <DEDUP_REMOVED lines=28> */
.L_x_1425:
        /* <DEDUP_REMOVED lines=45> */
.L_x_1432:
        /* <DEDUP_REMOVED lines=29> */
.L_x_1431:
        /* <DEDUP_REMOVED lines=34> */
.L_x_1434:
        /* <DEDUP_REMOVED lines=29> */
.L_x_1430:
        /* <DEDUP_REMOVED lines=35> */
.L_x_1436:
        /* <DEDUP_REMOVED lines=29> */
.L_x_1435:
        /* <DEDUP_REMOVED lines=34> */
.L_x_1437:
        /* <DEDUP_REMOVED lines=28> */
.L_x_1433:
        /* <DEDUP_REMOVED lines=19> */
.L_x_1411:
[----:B------:R-:W1:Y:S08]  /*4be0*/  S2UR UR4, SR_CTAID.X ;  /* 0x00000000000479c3 */ /* 0x000e700000002500 */
[----:B------:R-:W1:Y:S08]  /*4bf0*/  LDC R15, c[0x0][0x388] ;  /* 0x0000e200ff0f7b82 */ /* 0x000e700000000800 */
[----:B--2---:R-:W2:Y:S08]  /*4c00*/  LDC.64 R2, c[0x0][0x440] ;  /* 0x00011000ff027b82 */ /* 0x004eb00000000a00 */
        /* <DEDUP_REMOVED lines=18> */
.L_x_1439:
        /* <DEDUP_REMOVED lines=13> */
.L_x_3823:


//--------------------- .text._ZN10layer_norm31ln_parallel_residual_bwd_kernelINS_13Kernel_traitsIf13__nv_bfloat16fS2_fjLj6144ELj1ELj1ELj8ELj16ENS_18Kernel_traits_baseILj6144EfS2_fS2_fjLj256EEEEELb1ELb0ELb0EEEvNS_9BwdParamsE --------------------------
	.section	.text._ZN10layer_norm31ln_parallel_residual_bwd_kernelINS_13Kernel_traitsIf13__nv_bfloat16fS2_fjLj6144ELj1ELj1ELj8ELj16ENS_18Kernel_traits_baseILj6144EfS2_fS2_fjLj256EEEEELb1ELb0ELb0EEEvNS_9BwdParamsE,"ax",@progbits
	.align	128
        .global         _ZN10layer_norm31ln_parallel_residual_bwd_kernelINS_13Kernel_traitsIf13__nv_bfloat16fS2_fjLj6144ELj1ELj1ELj8ELj16ENS_18Kernel_traits_baseILj6144EfS2_fS2_fjLj256EEEEELb1ELb0ELb0EEEvNS_9BwdParamsE
        .type           _ZN10layer_norm31ln_parallel_residual_bwd_kernelINS_13Kernel_traitsIf13__nv_bfloat16fS2_fjLj6144ELj1ELj1ELj8ELj16ENS_18Kernel_traits_baseILj6144EfS2_fS2_fjLj256EEEEELb1ELb0ELb0EEEvNS_9BwdParamsE,@function
        .size           _ZN10layer_norm31ln_parallel_residual_bwd_kernelINS_13Kernel_traitsIf13__nv_bfloat16fS2_fjLj6144ELj1ELj1ELj8ELj16ENS_18Kernel_traits_baseILj6144EfS2_fS2_fjLj256EEEEELb1ELb0ELb0EEEvNS_9BwdParamsE,(.L_x_3824 - _ZN10layer_norm31ln_parallel_residual_bwd_kernelINS_13Kernel_traitsIf13__nv_bfloat16fS2_fjLj6144ELj1ELj1ELj8ELj16ENS_18Kernel_traits_baseILj6144EfS2_fS2_fjLj256EEEEELb1ELb0ELb0EEEvNS_9BwdParamsE)
        .other          _ZN10layer_norm31ln_parallel_residual_bwd_kernelINS_13Kernel_traitsIf13__nv_bfloat16fS2_fjLj6144ELj1ELj1ELj8ELj16ENS_18Kernel_traits_baseILj6144EfS2_fS2_fjLj256EEEEELb1ELb0ELb0EEEvNS_9BwdParamsE,@"STO_CUDA_ENTRY STV_DEFAULT"
_ZN10layer_norm31ln_parallel_residual_bwd_kernelINS_13Kernel_traitsIf13__nv_bfloat16fS2_fjLj6144ELj1ELj1ELj8ELj16ENS_18Kernel_traits_baseILj6144EfS2_fS2_fjLj256EEEEELb1ELb0ELb0EEEvNS_9BwdParamsE:
.text._ZN10layer_norm31ln_parallel_residual_bwd_kernelINS_13Kernel_traitsIf13__nv_bfloat16fS2_fjLj6144ELj1ELj1ELj8ELj16ENS_18Kernel_traits_baseILj6144EfS2_fS2_fjLj256EEEEELb1ELb0ELb0EEEvNS_9BwdParamsE:
[----:B------:R-:W0:Y:S02]  /*0000*/  LDC R1, c[0x0][0x37c] ;  /* 0x0000df00ff017b82 */ /* 0x000e240000000800 */
[----:B0-----:R-:W-:Y:S01]  /*0010*/  IADD3 R1, PT, PT, R1, -0x30, RZ ;  /* 0xffffffd001017810 */ /* 0x001fe20007ffe0ff */
[----:B------:R-:W0:Y:S01]  /*0020*/  S2R R170, SR_TID.X ;  /* 0x0000000000aa7919 */ /* 0x000e220000002100 */
[----:B------:R-:W1:Y:S04]  /*0030*/  LDCU UR6, c[0x0][0x388] ;  /* 0x00007100ff0677ac */ /* 0x000e680008000800 */
[----:B------:R-:W2:Y:S01]  /*0040*/  LDC.64 R2, c[0x0][0x3d0] ;  /* 0x0000f400ff027b82 */ /* 0x000ea20000000a00 */
[----:B------:R3:W4:Y:S04]  /*0050*/  LDL.64 R28, [R1+0x20] ;  /* 0x00002000011c7983 */ /* 0x0007280000100a00 */
[----:B------:R3:W4:Y:S03]  /*0060*/  LDL.64 R30, [R1+0x28] ;  /* 0x00002800011e7983 */ /* 0x0007260000100a00 */
[----:B------:R-:W3:Y:S01]  /*0070*/  LDC.64 R4, c[0x0][0x3d8] ;  /* 0x0000f600ff047b82 */ /* 0x000ee20000000a00 */
[----:B------:R0:W4:Y:S04]  /*0080*/  LDL.64 R24, [R1+0x10] ;  /* 0x0000100001187983 */ /* 0x0001280000100a00 */
[----:B------:R0:W4:Y:S03]  /*0090*/  LDL.64 R26, [R1+0x18] ;  /* 0x00001800011a7983 */ /* 0x0001260000100a00 */
[----:B------:R-:W3:Y:S01]  /*00a0*/  LDC.64 R8, c[0x0][0x3d8] ;  /* 0x0000f600ff087b82 */ /* 0x000ee20000000a00 */
[----:B------:R0:W4:Y:S04]  /*00b0*/  LDL.64 R20, [R1] ;  /* 0x0000000001147983 */ /* 0x0001280000100a00 */
[----:B------:R2:W4:Y:S01]  /*00c0*/  LDL.64 R22, [R1+0x8] ;  /* 0x0000080001167983 */ /* 0x0005220000100a00 */
[----:B-1----:R-:W-:-:S02]  /*00d0*/  USHF.R.S32.HI UR4, URZ, 0x1f, UR6 ;  /* 0x0000001fff047899 */ /* 0x002fc40008011406 */
[----:B------:R-:W1:Y:S01]  /*00e0*/  LDC.64 R14, c[0x0][0x3d0] ;  /* 0x0000f400ff0e7b82 */ /* 0x000e620000000a00 */
[----:B------:R-:W3:Y:S01]  /*00f0*/  LDCU.64 UR10, c[0x0][0x358] ;  /* 0x00006b00ff0a77ac */ /* 0x000ee20008000a00 */
[----:B------:R-:W-:Y:S01]  /*0100*/  ULEA.HI UR4, UR4, UR6, URZ, 0x3 ;  /* 0x0000000604047291 */ /* 0x000fe2000f8f18ff */
[----:B0-----:R-:W-:Y:S02]  /*0110*/  LOP3.LUT R230, R170, 0xff, RZ, 0x3c, !PT ;  /* 0x000000ffaae67812 */ /* 0x001fe400078e3cff */
[----:B------:R-:W-:-:S03]  /*0120*/  MOV R19, R170 ;  /* 0x000000aa00137202 */ /* 0x000fc60000000f00 */
[----:B------:R-:W0:Y:S01]  /*0130*/  LDC.64 R16, c[0x0][0x3d8] ;  /* 0x0000f600ff107b82 */ /* 0x000e220000000a00 */
[----:B------:R-:W-:-:S04]  /*0140*/  MOV R7, UR4 ;  /* 0x0000000400077c02 */ /* 0x000fc80008000f00 */
[----:B------:R-:W-:Y:S01]  /*0150*/  LEA.HI.SX32 R230, R7, R230, 0x1d ;  /* 0x000000e607e67211 */ /* 0x000fe200078feaff */
[----:B------:R-:W4:Y:S02]  /*0160*/  LDCU UR4, c[0x0][0x384] ;  /* 0x00007080ff0477ac */ /* 0x000f240008000800 */
[----:B------:R-:W1:Y:S01]  /*0170*/  LDC.64 R6, c[0x0][0x3d0] ;  /* 0x0000f400ff067b82 */ /* 0x000e620000000a00 */
[C---:B------:R-:W-:Y:S02]  /*0180*/  ISETP.GE.U32.AND P2, PT, R230.reuse, 0x100, PT ;  /* 0x00000100e600780c */ /* 0x040fe40003f46070 */
[C---:B------:R-:W-:Y:S02]  /*0190*/  ISETP.GE.U32.AND P3, PT, R230.reuse, 0x200, PT ;  /* 0x00000200e600780c */ /* 0x040fe40003f66070 */
[----:B------:R-:W-:-:S09]  /*01a0*/  ISETP.GE.U32.AND P4, PT, R230, 0x300, PT ;  /* 0x00000300e600780c */ /* 0x000fd20003f86070 */
[----:B--2---:R-:W-:-:S04]  /*01b0*/  @P2 IMAD.WIDE.U32 R2, R19, 0x20, R2 ;  /* 0x0000002013022825 */ /* 0x004fc800078e0002 */
[C---:B---3--:R-:W-:Y:S01]  /*01c0*/  @P2 IMAD.WIDE.U32 R4, R19.reuse, 0x20, R4 ;  /* 0x0000002013042825 */ /* 0x048fe200078e0004 */
[----:B------:R-:W-:-:S04]  /*01d0*/  @P2 LOP3.LUT R19, R19, 0x100, RZ, 0xfc, !PT ;  /* 0x0000010013132812 */ /* 0x000fc800078efcff */
[----:B------:R2:W5:Y:S01]  /*01e0*/  @P2 LDG.E.128 R248, desc[UR10][R4.64+0x10] ;  /* 0x0000100a04f82981 */ /* 0x000562000c1e1d00 */
[----:B-1----:R-:W-:-:S04]  /*01f0*/  @P3 IMAD.WIDE.U32 R10, R19, 0x20, R6 ;  /* 0x00000020130a3825 */ /* 0x002fc800078e0006 */
[C---:B------:R-:W-:Y:S01]  /*0200*/  @P3 IMAD.WIDE.U32 R12, R19.reuse, 0x20, R8 ;  /* 0x00000020130c3825 */ /* 0x040fe200078e0008 */
        /* <DEDUP_REMOVED lines=11> */
[----:B----4-:R-:W3:Y:S04]  /*02c0*/  @P2 LDG.E.128 R28, desc[UR10][R2.64] ;  /* 0x0000000a021c2981 */ /* 0x010ee8000c1e1d00 */
[----:B------:R-:W4:Y:S04]  /*02d0*/  @P2 LDG.E.128 R24, desc[UR10][R2.64+0x10] ;  /* 0x0000100a02182981 */ /* 0x000f28000c1e1d00 */
[----:B------:R-:W2:Y:S01]  /*02e0*/  @P2 LDG.E.128 R20, desc[UR10][R4.64] ;  /* 0x0000000a04142981 */ /* 0x000ea2000c1e1d00 */
        /* <DEDUP_REMOVED lines=50> */
[----:B---3--:R0:W-:Y:S04]  /*0610*/  @P2 STL.64 [R1+0x20], R28 ;  /* 0x0000201c01002387 */ /* 0x0081e80000100a00 */
[----:B------:R0:W-:Y:S04]  /*0620*/  @P2 STL.64 [R1+0x28], R30 ;  /* 0x0000281e01002387 */ /* 0x0001e80000100a00 */
[----:B----4-:R0:W-:Y:S04]  /*0630*/  @P2 STL.64 [R1+0x10], R24 ;  /* 0x0000101801002387 */ /* 0x0101e80000100a00 */
[----:B------:R0:W-:Y:S04]  /*0640*/  @P2 STL.64 [R1+0x18], R26 ;  /* 0x0000181a01002387 */ /* 0x0001e80000100a00 */
[----:B--2---:R0:W-:Y:S04]  /*0650*/  @P2 STL.64 [R1], R20 ;  /* 0x0000001401002387 */ /* 0x0041e80000100a00 */
[----:B------:R0:W-:Y:S01]  /*0660*/  @P2 STL.64 [R1+0x8], R22 ;  /* 0x0000081601002387 */ /* 0x0001e20000100a00 */
[----:B------:R-:W-:Y:S05]  /*0670*/  BRA.U UP0, `(.L_x_1440) ;  /* 0x0000008900e47547 */ /* 0x000fea000b800000 */
[----:B------:R-:W1:Y:S01]  /*0680*/  LDCU.U8 UR4, c[0x0][0x410] ;  /* 0x00008200ff0477ac */ /* 0x000e620008000000 */
        /* <DEDUP_REMOVED lines=49> */
[----:B------:R-:W2:Y:S01]  /*09a0*/  LDCU UR21, c[0x0][0x408] ;  /* 0x00008100ff1577ac */ /* 0x000ea20008000800 */
[----:B------:R-:W3:Y:S01]  /*09b0*/  LDCU UR6, c[0x0][0x388] ;  /* 0x00007100ff0677ac */ /* 0x000ee20008000800 */
[----:B------:R-:W4:Y:S01]  /*09c0*/  LDCU.U8 UR24, c[0x0][0x410] ;  /* 0x00008200ff1877ac */ /* 0x000f220008000000 */
[----:B------:R-:W0:Y:S01]  /*09d0*/  LDCU UR20, c[0x0][0x400] ;  /* 0x00008000ff1477ac */ /* 0x000e220008000800 */
[----:B------:R-:W0:Y:S01]  /*09e0*/  LDCU.64 UR8, c[0x0][0x478] ;  /* 0x00008f00ff0877ac */ /* 0x000e220008000a00 */
[----:B------:R-:W0:Y:S01]  /*09f0*/  LDCU.64 UR26, c[0x0][0x438] ;  /* 0x00008700ff1a77ac */ /* 0x000e220008000a00 */
[----:B------:R-:W0:Y:S01]  /*0a00*/  LDCU.64 UR18, c[0x0][0x470] ;  /* 0x00008e00ff1277ac */ /* 0x000e220008000a00 */
[----:B------:R-:W0:Y:S01]  /*0a10*/  LDCU.128 UR12, c[0x0][0x3c0] ;  /* 0x00007800ff0c77ac */ /* 0x000e220008000c00 */
[----:B------:R-:W0:Y:S01]  /*0a20*/  LDCU.64 UR16, c[0x0][0x380] ;  /* 0x00007000ff1077ac */ /* 0x000e220008000a00 */
[----:B-1----:R-:W-:-:S11]  /*0a30*/  UISETP.NE.AND UP2, UPT, UR4, URZ, UPT ;  /* 0x000000ff0400728c */ /* 0x002fd6000bf45270 */
.L_x_1479:
[----:B0-----:R-:W-:-:S06]  /*0a40*/  UIMAD.WIDE UR4, UR7, 0x4, UR14 ;  /* 0x00000004070478a5 */ /* 0x001fcc000f8e020e */
[----:B-12---:R-:W-:Y:S02]  /*0a50*/  MOV R164, UR4 ;  /* 0x0000000400a47c02 */ /* 0x006fe40008000f00 */
[----:B------:R-:W-:Y:S01]  /*0a60*/  MOV R165, UR5 ;  /* 0x0000000500a57c02 */ /* 0x000fe20008000f00 */
[----:B------:R-:W-:-:S04]  /*0a70*/  UIMAD.WIDE UR4, UR7, 0x4, UR12 ;  /* 0x00000004070478a5 */ /* 0x000fc8000f8e020c */
[----:B------:R0:W2:Y:S02]  /*0a80*/  LDG.E R2, desc[UR10][R164.64] ;  /* 0x0000000aa4027981 */ /* 0x0000a4000c1e1900 */
[----:B0-----:R-:W-:Y:S02]  /*0a90*/  MOV R164, UR4 ;  /* 0x0000000400a47c02 */ /* 0x001fe40008000f00 */
[----:B------:R-:W-:-:S05]  /*0aa0*/  MOV R165, UR5 ;  /* 0x0000000500a57c02 */ /* 0x000fca0008000f00 */
[----:B------:R-:W4:Y:S01]  /*0ab0*/  LDG.E R210, desc[UR10][R164.64] ;  /* 0x0000000aa4d27981 */ /* 0x000f22000c1e1900 */
[----:B---3--:R-:W-:Y:S01]  /*0ac0*/  UIMAD UR4, UR7, UR6, URZ ;  /* 0x00000006070472a4 */ /* 0x008fe2000f8e02ff */
[----:B------:R-:W-:Y:S01]  /*0ad0*/  PLOP3.LUT P0, PT, PT, PT, UP2, 0x40, 0x4 ;  /* 0x000000000004781c */ /* 0x000fe20003f0e828 */
[----:B------:R-:W-:Y:S01]  /*0ae0*/  BSSY.RECONVERGENT B0, `(.L_x_1441) ;  /* 0x000009a000007945 */ /* 0x000fe20003800200 */
[----:B------:R-:W-:Y:S01]  /*0af0*/  HFMA2 R211, -RZ, RZ, 0, 0 ;  /* 0x00000000ffd37431 */ /* 0x000fe200000001ff */
[----:B------:R-:W-:Y:S01]  /*0b00*/  USHF.R.S32.HI UR5, URZ, 0x1f, UR4 ;  /* 0x0000001fff057899 */ /* 0x000fe20008011404 */
[C---:B------:R-:W-:Y:S02]  /*0b10*/  ISETP.GE.U32.AND P3, PT, R230.reuse, 0x200, PT ;  /* 0x00000200e600780c */ /* 0x040fe40003f66070 */
[----:B------:R-:W-:Y:S01]  /*0b20*/  ISETP.GE.U32.AND P4, PT, R230, 0x300, PT ;  /* 0x00000300e600780c */ /* 0x000fe20003f86070 */
[----:B------:R-:W-:Y:S01]  /*0b30*/  ULEA.HI UR5, UR5, UR4, URZ, 0x3 ;  /* 0x0000000405057291 */ /* 0x000fe2000f8f18ff */
[----:B------:R-:W-:-:S05]  /*0b40*/  MOV R228, RZ ;  /* 0x000000ff00e47202 */ /* 0x000fca0000000f00 */
[----:B------:R-:W-:Y:S02]  /*0b50*/  MOV R167, UR5 ;  /* 0x0000000500a77c02 */ /* 0x000fe40008000f00 */
[----:B--2---:R-:W-:Y:S02]  /*0b60*/  R2UR UR22, R2 ;  /* 0x00000000021672ca */ /* 0x004fe400000e0000 */
[----:B------:R-:W-:-:S04]  /*0b70*/  LEA.HI.SX32 R2, R167, R170, 0x1d ;  /* 0x000000aaa7027211 */ /* 0x000fc800078feaff */
[----:B------:R-:W-:Y:S02]  /*0b80*/  MOV R229, R2 ;  /* 0x0000000200e57202 */ /* 0x000fe40000000f00 */
[----:B----4-:R-:W-:Y:S01]  /*0b90*/  FSEL R210, R210, RZ, P0 ;  /* 0x000000ffd2d27208 */ /* 0x010fe20000000000 */
[----:B------:R-:W-:Y:S06]  /*0ba0*/  @!P2 BRA `(.L_x_1442) ;  /* 0x000000080034a947 */ /* 0x000fec0003800000 */
[----:B------:R-:W0:Y:S01]  /*0bb0*/  LDC.64 R168, c[0x0][0x430] ;  /* 0x00010c00ffa87b82 */ /* 0x000e220000000a00 */
[----:B------:R-:W2:Y:S04]  /*0bc0*/  LDL R22, [R1] ;  /* 0x0000000001167983 */ /* 0x000ea80000100800 */
[----:B------:R-:W3:Y:S03]  /*0bd0*/  LDL R21, [R1+0x20] ;  /* 0x0000200001157983 */ /* 0x000ee60000100800 */
[----:B------:R-:W1:Y:S01]  /*0be0*/  LDC.64 R164, c[0x0][0x428] ;  /* 0x00010a00ffa47b82 */ /* 0x000e620000000a00 */
[----:B------:R-:W4:Y:S04]  /*0bf0*/  LDL R190, [R1+0x4] ;  /* 0x0000040001be7983 */ /* 0x000f280000100800 */
[----:B------:R-:W4:Y:S03]  /*0c00*/  LDL R189, [R1+0x24] ;  /* 0x0000240001bd7983 */ /* 0x000f260000100800 */
[----:B------:R-:W1:Y:S01]  /*0c10*/  LDC.64 R4, c[0x0][0x3a8] ;  /* 0x0000ea00ff047b82 */ /* 0x000e620000000a00 */
[----:B------:R-:W4:Y:S04]  /*0c20*/  LDL R198, [R1+0x8] ;  /* 0x0000080001c67983 */ /* 0x000f280000100800 */
[----:B------:R-:W4:Y:S01]  /*0c30*/  LDL R197, [R1+0x28] ;  /* 0x0000280001c57983 */ /* 0x000f220000100800 */
[----:B0-----:R-:W-:Y:S01]  /*0c40*/  IMAD.WIDE.U32 R168, R2, 0x10, R168 ;  /* 0x0000001002a87825 */ /* 0x001fe200078e00a8 */
[----:B------:R-:W-:-:S02]  /*0c50*/  ISETP.NE.U32.AND P1, PT, RZ, UR18, PT ;  /* 0x00000012ff007c0c */ /* 0x000fc4000bf25070 */
[----:B------:R-:W4:Y:S01]  /*0c60*/  LDL R204, [R1+0xc] ;  /* 0x00000c0001cc7983 */ /* 0x000f220000100800 */
[----:B------:R-:W-:Y:S01]  /*0c70*/  ISETP.NE.U32.AND P0, PT, RZ, UR26, PT ;  /* 0x0000001aff007c0c */ /* 0x000fe2000bf05070 */
[----:B------:R-:W0:Y:S02]  /*0c80*/  LDC.64 R228, c[0x0][0x3b0] ;  /* 0x0000ec00ffe47b82 */ /* 0x000e240000000a00 */
[----:B------:R-:W2:Y:S01]  /*0c90*/  LDG.E.128 R168, desc[UR10][R168.64] ;  /* 0x0000000aa8a87981 */ /* 0x000ea2000c1e1d00 */
[----:B-1----:R-:W-:-:S03]  /*0ca0*/  IMAD.WIDE.U32 R164, R2, 0x10, R164 ;  /* 0x0000001002a47825 */ /* 0x002fc600078e00a4 */
[----:B------:R-:W4:Y:S04]  /*0cb0*/  LDL R203, [R1+0x2c] ;  /* 0x00002c0001cb7983 */ /* 0x000f280000100800 */
[----:B------:R-:W3:Y:S01]  /*0cc0*/  LDG.E.128 R164, desc[UR10][R164.64] ;  /* 0x0000000aa4a47981 */ /* 0x000ee2000c1e1d00 */
[----:B------:R-:W-:-:S03]  /*0cd0*/  IMAD.WIDE.U32 R4, R2, 0x20, R4 ;  /* 0x0000002002047825 */ /* 0x000fc600078e0004 */
[----:B------:R-:W4:Y:S04]  /*0ce0*/  LDL R252, [R1+0x10] ;  /* 0x0000100001fc7983 */ /* 0x000f280000100800 */
[----:B------:R-:W4:Y:S01]  /*0cf0*/  LDG.E.128 R180, desc[UR10][R4.64] ;  /* 0x0000000a04b47981 */ /* 0x000f22000c1e1d00 */
[----:B------:R-:W-:Y:S02]  /*0d00*/  ISETP.NE.AND.EX P1, PT, RZ, UR19, PT, P1 ;  /* 0x00000013ff007c0c */ /* 0x000fe4000bf25310 */
[----:B------:R-:W-:Y:S01]  /*0d10*/  ISETP.NE.AND.EX P0, PT, RZ, UR27, PT, P0 ;  /* 0x0000001bff007c0c */ /* 0x000fe2000bf05300 */
[----:B------:R1:W4:Y:S04]  /*0d20*/  LDG.E.128 R172, desc[UR10][R4.64+0x10] ;  /* 0x0000100a04ac7981 */ /* 0x000328000c1e1d00 */
[----:B------:R-:W4:Y:S06]  /*0d30*/  LDL R231, [R1+0x14] ;  /* 0x0000140001e77983 */ /* 0x000f2c0000100800 */
[----:B-1----:R-:W1:Y:S08]  /*0d40*/  @P1 LDC.64 R4, c[0x0][0x3b8] ;  /* 0x0000ee00ff041b82 */ /* 0x002e700000000a00 */
[----:B------:R-:W0:Y:S01]  /*0d50*/  @P0 LDC.64 R26, c[0x0][0x438] ;  /* 0x00010e00ff1a0b82 */ /* 0x000e220000000a00 */
[----:B-1----:R-:W-:-:S05]  /*0d60*/  @P1 IMAD.WIDE.U32 R4, R2, 0x8, R4 ;  /* 0x0000000802041825 */ /* 0x002fca00078e0004 */
[----:B------:R0:W5:Y:S02]  /*0d70*/  @P1 LDG.E.64 R24, desc[UR10][R4.64] ;  /* 0x0000000a04181981 */ /* 0x000164000c1e1b00 */
[----:B0-----:R-:W-:-:S05]  /*0d80*/  @P0 IMAD.WIDE.U32 R4, R2, 0x20, R26 ;  /* 0x0000002002040825 */ /* 0x001fca00078e001a */
[----:B------:R-:W5:Y:S04]  /*0d90*/  @P0 LDG.E.128 R140, desc[UR10][R4.64] ;  /* 0x0000000a048c0981 */ /* 0x000f68000c1e1d00 */
[----:B------:R0:W5:Y:S01]  /*0da0*/  @P0 LDG.E.128 R144, desc[UR10][R4.64+0x10] ;  /* 0x0000100a04900981 */ /* 0x000162000c1e1d00 */
[----:B------:R-:W-:-:S06]  /*0db0*/  IMAD.WIDE.U32 R26, R2, 0x8, R228 ;  /* 0x00000008021a7825 */ /* 0x000fcc00078e00e4 */
[----:B------:R-:W5:Y:S01]  /*0dc0*/  LDG.E.64 R26, desc[UR10][R26.64] ;  /* 0x0000000a1a1a7981 */ /* 0x000f62000c1e1b00 */
[C---:B--2---:R-:W-:Y:S02]  /*0dd0*/  SHF.L.U32 R17, R168.reuse, 0x10, RZ ;  /* 0x00000010a8117819 */ /* 0x044fe400000006ff */
[----:B------:R-:W-:-:S03]  /*0de0*/  PRMT R168, R168, 0x7632, R168 ;  /* 0x00007632a8a87816 */ /* 0x000fc600000000a8 */
[----:B------:R-:W-:Y:S01]  /*0df0*/  FMUL.FTZ R6, R22, R17 ;  /* 0x0000001116067220 */ /* 0x000fe20000410000 */
[C---:B---3--:R-:W-:Y:S02]  /*0e00*/  SHF.L.U32 R9, R164.reuse, 0x10, RZ ;  /* 0x00000010a4097819 */ /* 0x048fe400000006ff */
[----:B------:R-:W-:Y:S01]  /*0e10*/  PRMT R164, R164, 0x7632, R164 ;  /* 0x00007632a4a47816 */ /* 0x000fe200000000a4 */
[----:B----4-:R-:W-:Y:S02]  /*0e20*/  FADD.FTZ R0, -R210, R180 ;  /* 0x000000b4d2007221 */ /* 0x010fe40000010100 */
[----:B0-----:R-:W-:Y:S01]  /*0e30*/  FFMA.FTZ R4, R21, R9, R6 ;  /* 0x0000000915047223 */ /* 0x001fe20000010006 */
[----:B------:R-:W-:Y:S01]  /*0e40*/  SHF.L.U32 R168, R168, 0x10, RZ ;  /* 0x00000010a8a87819 */ /* 0x000fe200000006ff */
[----:B------:R-:W-:Y:S01]  /*0e50*/  FMUL.FTZ R0, R0, UR22 ;  /* 0x0000001600007c20 */ /* 0x000fe20008410000 */
[----:B------:R-:W-:Y:S01]  /*0e60*/  FADD.FTZ R6, -R210, R181 ;  /* 0x000000b5d2067221 */ /* 0x000fe20000010100 */
[----:B------:R-:W-:Y:S01]  /*0e70*/  FADD.FTZ R116, R116, R17 ;  /* 0x0000001174747221 */ /* 0x000fe20000010000 */
[----:B------:R-:W-:Y:S01]  /*0e80*/  SHF.L.U32 R164, R164, 0x10, RZ ;  /* 0x00000010a4a47819 */ /* 0x000fe200000006ff */
[----:B------:R-:W-:Y:S01]  /*0e90*/  FFMA.FTZ R96, R0, R17, R96 ;  /* 0x0000001100607223 */ /* 0x000fe20000010060 */
[C---:B------:R-:W-:Y:S01]  /*0ea0*/  SHF.L.U32 R17, R169.reuse, 0x10, RZ ;  /* 0x00000010a9117819 */ /* 0x040fe200000006ff */
[----:B------:R-:W-:Y:S01]  /*0eb0*/  FMUL.FTZ R6, R6, UR22 ;  /* 0x0000001606067c20 */ /* 0x000fe20008410000 */
[----:B------:R-:W-:Y:S01]  /*0ec0*/  FMUL.FTZ R5, R190, R168 ;  /* 0x000000a8be057220 */ /* 0x000fe20000410000 */
[----:B------:R-:W-:Y:S01]  /*0ed0*/  PRMT R169, R169, 0x7632, R169 ;  /* 0x00007632a9a97816 */ /* 0x000fe200000000a9 */
[----:B------:R-:W-:Y:S01]  /*0ee0*/  FADD.FTZ R77, R77, R164 ;  /* 0x000000a44d4d7221 */ /* 0x000fe20000010000 */
[-C--:B------:R-:W-:Y:S01]  /*0ef0*/  FFMA.FTZ R57, R6, R164.reuse, R57 ;  /* 0x000000a406397223 */ /* 0x080fe20000010039 */
[----:B------:R-:W-:Y:S01]  /*0f00*/  FFMA.FTZ R5, R189, R164, R5 ;  /* 0x000000a4bd057223 */ /* 0x000fe20000010005 */
[----:B------:R-:W-:-:S02]  /*0f10*/  SHF.L.U32 R164, R169, 0x10, RZ ;  /* 0x00000010a9a47819 */ /* 0x000fc400000006ff */
[----:B------:R-:W2:Y:S01]  /*0f20*/  LDL R169, [R1+0x18] ;  /* 0x0000180001a97983 */ /* 0x000ea20000100800 */
[----:B------:R-:W-:Y:S01]  /*0f30*/  FFMA.FTZ R97, R6, R168, R97 ;  /* 0x000000a806617223 */ /* 0x000fe20000010061 */
[----:B------:R-:W-:Y:S02]  /*0f40*/  FADD.FTZ R117, R117, R168 ;  /* 0x000000a875757221 */ /* 0x000fe40000010000 */
[----:B------:R-:W3:Y:S01]  /*0f50*/  LDL R168, [R1+0x1c] ;  /* 0x00001c0001a87983 */ /* 0x000ee20000100800 */
[----:B------:R-:W-:Y:S01]  /*0f60*/  FADD.FTZ R10, -R210, R182 ;  /* 0x000000b6d20a7221 */ /* 0x000fe20000010100 */
[----:B------:R-:W-:Y:S01]  /*0f70*/  FADD.FTZ R76, R76, R9 ;  /* 0x000000094c4c7221 */ /* 0x000fe20000010000 */
[----:B------:R-:W-:Y:S01]  /*0f80*/  FFMA.FTZ R56, R0, R9, R56 ;  /* 0x0000000900387223 */ /* 0x000fe20000010038 */
[C---:B------:R-:W-:Y:S01]  /*0f90*/  SHF.L.U32 R9, R165.reuse, 0x10, RZ ;  /* 0x00000010a5097819 */ /* 0x040fe200000006ff */
[----:B------:R-:W-:Y:S01]  /*0fa0*/  FMUL.FTZ R10, R10, UR22 ;  /* 0x000000160a0a7c20 */ /* 0x000fe20008410000 */
        /* <DEDUP_REMOVED lines=9> */
[----:B------:R-:W-:Y:S01]  /*1040*/  FMUL.FTZ R18, R18, UR22 ;  /* 0x0000001612127c20 */ /* 0x000fe20008410000 */
[----:B------:R-:W-:Y:S01]  /*1050*/  FMUL.FTZ R17, R204, R164 ;  /* 0x000000a4cc117220 */ /* 0x000fe20000410000 */
[----:B------:R-:W-:Y:S02]  /*1060*/  SHF.L.U32 R165, R170, 0x10, RZ ;  /* 0x00000010aaa57819 */ /* 0x000fe400000006ff */
[-C--:B------:R-:W-:Y:S01]  /*1070*/  FFMA.FTZ R59, R18, R22.reuse, R59 ;  /* 0x00000016123b7223 */ /* 0x080fe2000001003b */
[----:B------:R-:W-:Y:S01]  /*1080*/  FADD.FTZ R79, R79, R22 ;  /* 0x000000164f4f7221 */ /* 0x000fe20000010000 */
[----:B------:R-:W-:Y:S01]  /*1090*/  FFMA.FTZ R17, R203, R22, R17 ;  /* 0x00000016cb117223 */ /* 0x000fe20000010011 */
[----:B------:R-:W-:Y:S01]  /*10a0*/  FADD.FTZ R22, -R210, R172 ;  /* 0x000000acd2167221 */ /* 0x000fe20000010100 */
[----:B------:R-:W-:-:S02]  /*10b0*/  PRMT R170, R170, 0x7632, R170 ;  /* 0x00007632aaaa7816 */ /* 0x000fc400000000aa */
[----:B------:R-:W-:Y:S01]  /*10c0*/  SHF.L.U32 R21, R166, 0x10, RZ ;  /* 0x00000010a6157819 */ /* 0x000fe200000006ff */
[----:B------:R-:W-:Y:S01]  /*10d0*/  FMUL.FTZ R22, R22, UR22 ;  /* 0x0000001616167c20 */ /* 0x000fe20008410000 */
[----:B------:R-:W-:Y:S01]  /*10e0*/  PRMT R166, R166, 0x7632, R166 ;  /* 0x00007632a6a67816 */ /* 0x000fe200000000a6 */
[----:B------:R-:W-:Y:S01]  /*10f0*/  FADD.FTZ R173, -R210, R173 ;  /* 0x000000add2ad7221 */ /* 0x000fe20000010100 */
[----:B------:R-:W-:Y:S01]  /*1100*/  SHF.L.U32 R170, R170, 0x10, RZ ;  /* 0x00000010aaaa7819 */ /* 0x000fe200000006ff */
[----:B------:R-:W-:Y:S01]  /*1110*/  FFMA.FTZ R99, R18, R164, R99 ;  /* 0x000000a412637223 */ /* 0x000fe20000010063 */
[----:B------:R-:W-:Y:S01]  /*1120*/  FADD.FTZ R119, R119, R164 ;  /* 0x000000a477777221 */ /* 0x000fe20000010000 */
[-C--:B-----5:R-:W-:Y:S01]  /*1130*/  FMUL.FTZ R164, R248, R165.reuse ;  /* 0x000000a5f8a47220 */ /* 0x0a0fe20000410000 */
[----:B------:R-:W-:Y:S01]  /*1140*/  FADD.FTZ R120, R120, R165 ;  /* 0x000000a578787221 */ /* 0x000fe20000010000 */
[----:B------:R-:W-:Y:S01]  /*1150*/  FFMA.FTZ R100, R22, R165, R100 ;  /* 0x000000a516647223 */ /* 0x000fe20000010064 */
[----:B------:R-:W-:Y:S01]  /*1160*/  SHF.L.U32 R166, R166, 0x10, RZ ;  /* 0x00000010a6a67819 */ /* 0x000fe200000006ff */
[----:B------:R-:W-:Y:S01]  /*1170*/  FADD.FTZ R174, -R210, R174 ;  /* 0x000000aed2ae7221 */ /* 0x000fe20000010100 */
[----:B------:R-:W-:Y:S01]  /*1180*/  SHF.L.U32 R165, R171, 0x10, RZ ;  /* 0x00000010aba57819 */ /* 0x000fe200000006ff */
[----:B------:R-:W-:Y:S01]  /*1190*/  FMUL.FTZ R190, R173, UR22 ;  /* 0x00000016adbe7c20 */ /* 0x000fe20008410000 */
[----:B------:R-:W-:Y:S01]  /*11a0*/  FMUL.FTZ R189, R249, R170 ;  /* 0x000000aaf9bd7220 */ /* 0x000fe20000410000 */
[----:B------:R-:W-:Y:S01]  /*11b0*/  PRMT R171, R171, 0x7632, R171 ;  /* 0x00007632abab7816 */ /* 0x000fe200000000ab */
[----:B------:R-:W-:Y:S01]  /*11c0*/  FADD.FTZ R80, R80, R21 ;  /* 0x0000001550507221 */ /* 0x000fe20000010000 */
[-C--:B------:R-:W-:Y:S01]  /*11d0*/  FFMA.FTZ R60, R22, R21.reuse, R60 ;  /* 0x00000015163c7223 */ /* 0x080fe2000001003c */
[----:B------:R-:W-:Y:S01]  /*11e0*/  SHF.L.U32 R197, R167, 0x10, RZ ;  /* 0x00000010a7c57819 */ /* 0x000fe200000006ff */
[----:B------:R-:W-:Y:S01]  /*11f0*/  FFMA.FTZ R21, R252, R21, R164 ;  /* 0x00000015fc157223 */ /* 0x000fe200000100a4 */
[----:B------:R-:W-:Y:S01]  /*1200*/  FMUL.FTZ R198, R174, UR22 ;  /* 0x00000016aec67c20 */ /* 0x000fe20008410000 */
[----:B------:R-:W-:Y:S01]  /*1210*/  FADD.FTZ R81, R81, R166 ;  /* 0x000000a651517221 */ /* 0x000fe20000010000 */
[-C--:B------:R-:W-:Y:S01]  /*1220*/  FFMA.FTZ R61, R190, R166.reuse, R61 ;  /* 0x000000a6be3d7223 */ /* 0x080fe2000001003d */
[----:B------:R-:W-:Y:S01]  /*1230*/  FFMA.FTZ R189, R231, R166, R189 ;  /* 0x000000a6e7bd7223 */ /* 0x000fe200000100bd */
[----:B------:R-:W-:Y:S01]  /*1240*/  FMUL.FTZ R164, R250, R165 ;  /* 0x000000a5faa47220 */ /* 0x000fe20000410000 */
[----:B------:R-:W-:Y:S01]  /*1250*/  PRMT R167, R167, 0x7632, R167 ;  /* 0x00007632a7a77816 */ /* 0x000fe200000000a7 */
[----:B------:R-:W-:Y:S01]  /*1260*/  FADD.FTZ R175, -R210, R175 ;  /* 0x000000afd2af7221 */ /* 0x000fe20000010100 */
[----:B------:R-:W-:Y:S01]  /*1270*/  SHF.L.U32 R166, R171, 0x10, RZ ;  /* 0x00000010aba67819 */ /* 0x000fe200000006ff */
[----:B------:R-:W-:Y:S01]  /*1280*/  FADD.FTZ R82, R82, R197 ;  /* 0x000000c552527221 */ /* 0x000fe20000010000 */
[----:B------:R-:W-:Y:S01]  /*1290*/  FFMA.FTZ R62, R198, R197, R62 ;  /* 0x000000c5c63e7223 */ /* 0x000fe2000001003e */
[----:B------:R-:W-:-:S02]  /*12a0*/  FMUL.FTZ R204, R175, UR22 ;  /* 0x00000016afcc7c20 */ /* 0x000fc40008410000 */
[----:B------:R-:W-:Y:S01]  /*12b0*/  FMUL.FTZ R203, R251, R166 ;  /* 0x000000a6fbcb7220 */ /* 0x000fe20000410000 */
[----:B------:R-:W-:Y:S01]  /*12c0*/  FADD.FTZ R122, R122, R165 ;  /* 0x000000a57a7a7221 */ /* 0x000fe20000010000 */
[----:B------:R-:W-:Y:S01]  /*12d0*/  FFMA.FTZ R102, R198, R165, R102 ;  /* 0x000000a5c6667223 */ /* 0x000fe20000010066 */
[----:B------:R-:W-:-:S04]  /*12e0*/  FFMA.FTZ R165, R0, R4, RZ ;  /* 0x0000000400a57223 */ /* 0x000fc800000100ff */
[----:B------:R-:W-:-:S04]  /*12f0*/  FFMA.FTZ R165, R6, R5, R165 ;  /* 0x0000000506a57223 */ /* 0x000fc800000100a5 */
[----:B------:R-:W-:-:S04]  /*1300*/  FFMA.FTZ R165, R10, R9, R165 ;  /* 0x000000090aa57223 */ /* 0x000fc800000100a5 */
[----:B------:R-:W-:-:S04]  /*1310*/  FFMA.FTZ R165, R18, R17, R165 ;  /* 0x0000001112a57223 */ /* 0x000fc800000100a5 */
[----:B------:R-:W-:-:S04]  /*1320*/  FFMA.FTZ R165, R22, R21, R165 ;  /* 0x0000001516a57223 */ /* 0x000fc800000100a5 */
[C---:B------:R-:W-:Y:S01]  /*1330*/  FFMA.FTZ R165, R190.reuse, R189, R165 ;  /* 0x000000bdbea57223 */ /* 0x040fe200000100a5 */
[----:B------:R-:W-:Y:S01]  /*1340*/  FADD.FTZ R121, R121, R170 ;  /* 0x000000aa79797221 */ /* 0x000fe20000010000 */
[----:B------:R-:W-:Y:S01]  /*1350*/  FFMA.FTZ R101, R190, R170, R101 ;  /* 0x000000aabe657223 */ /* 0x000fe20000010065 */
[----:B------:R-:W-:Y:S01]  /*1360*/  FADD.FTZ R123, R123, R166 ;  /* 0x000000a67b7b7221 */ /* 0x000fe20000010000 */
[----:B------:R-:W-:Y:S01]  /*1370*/  FFMA.FTZ R103, R204, R166, R103 ;  /* 0x000000a6cc677223 */ /* 0x000fe20000010067 */
[----:B------:R-:W-:Y:S01]  /*1380*/  IADD3 R229, PT, PT, R2, 0x100, RZ ;  /* 0x0000010002e57810 */ /* 0x000fe20007ffe0ff */
[----:B--2---:R-:W-:Y:S01]  /*1390*/  FFMA.FTZ R197, R169, R197, R164 ;  /* 0x000000c5a9c57223 */ /* 0x004fe200000100a4 */
[----:B------:R-:W-:-:S05]  /*13a0*/  SHF.L.U32 R164, R167, 0x10, RZ ;  /* 0x00000010a7a47819 */ /* 0x000fca00000006ff */
[----:B------:R-:W-:Y:S01]  /*13b0*/  FADD.FTZ R83, R83, R164 ;  /* 0x000000a453537221 */ /* 0x000fe20000010000 */
[-C--:B------:R-:W-:Y:S01]  /*13c0*/  FFMA.FTZ R63, R204, R164.reuse, R63 ;  /* 0x000000a4cc3f7223 */ /* 0x080fe2000001003f */
[----:B---3--:R-:W-:Y:S01]  /*13d0*/  FFMA.FTZ R203, R168, R164, R203 ;  /* 0x000000a4a8cb7223 */ /* 0x008fe200000100cb */
[----:B------:R-:W-:-:S04]  /*13e0*/  FADD.FTZ R164, RZ, R4 ;  /* 0x00000004ffa47221 */ /* 0x000fc80000010000 */
[----:B------:R-:W-:-:S04]  /*13f0*/  FADD.FTZ R164, R164, R5 ;  /* 0x00000005a4a47221 */ /* 0x000fc80000010000 */
[----:B------:R-:W-:-:S04]  /*1400*/  FADD.FTZ R164, R164, R9 ;  /* 0x00000009a4a47221 */ /* 0x000fc80000010000 */
[----:B------:R-:W-:-:S04]  /*1410*/  FADD.FTZ R164, R164, R17 ;  /* 0x00000011a4a47221 */ /* 0x000fc80000010000 */
[----:B------:R-:W-:-:S04]  /*1420*/  FADD.FTZ R164, R164, R21 ;  /* 0x00000015a4a47221 */ /* 0x000fc80000010000 */
[----:B------:R-:W-:Y:S01]  /*1430*/  FADD.FTZ R164, R164, R189 ;  /* 0x000000bda4a47221 */ /* 0x000fe20000010000 */
[----:B------:R-:W-:-:S03]  /*1440*/  FFMA.FTZ R165, R198, R197, R165 ;  /* 0x000000c5c6a57223 */ /* 0x000fc600000100a5 */
[----:B------:R-:W-:Y:S01]  /*1450*/  FADD.FTZ R164, R164, R197 ;  /* 0x000000c5a4a47221 */ /* 0x000fe20000010000 */
[----:B------:R-:W-:-:S03]  /*1460*/  FFMA.FTZ R228, R204, R203, R165 ;  /* 0x000000cbcce47223 */ /* 0x000fc600000100a5 */
[----:B------:R-:W-:-:S07]  /*1470*/  FADD.FTZ R211, R164, R203 ;  /* 0x000000cba4d37221 */ /* 0x000fce0000010000 */
.L_x_1442:
[----:B------:R-:W-:Y:S05]  /*1480*/  BSYNC.RECONVERGENT B0 ;  /* 0x0000000000007941 */ /* 0x000fea0003800200 */
.L_x_1441:
[----:B------:R-:W-:Y:S04]  /*1490*/  BSSY.RECONVERGENT B0, `(.L_x_1443) ;  /* 0x0000083000007945 */ /* 0x000fe80003800200 */
[----:B------:R-:W-:Y:S05]  /*14a0*/  @!P3 BRA `(.L_x_1444) ;  /* 0x000000080004b947 */ /* 0x000fea0003800000 */
[----:B------:R-:W0:Y:S01]  /*14b0*/  LDC.64 R30, c[0x0][0x3a8] ;  /* 0x0000ea00ff1e7b82 */ /* 0x000e220000000a00 */
[----:B------:R-:W-:-:S04]  /*14c0*/  ISETP.NE.U32.AND P0, PT, RZ, UR18, PT ;  /* 0x00000012ff007c0c */ /* 0x000fc8000bf05070 */
[----:B------:R-:W-:-:S03]  /*14d0*/  ISETP.NE.AND.EX P1, PT, RZ, UR19, PT, P0 ;  /* 0x00000013ff007c0c */ /* 0x000fc6000bf25300 */
[----:B------:R-:W1:Y:S08]  /*14e0*/  LDC.64 R168, c[0x0][0x430] ;  /* 0x00010c00ffa87b82 */ /* 0x000e700000000a00 */
[----:B------:R-:W2:Y:S01]  /*14f0*/  LDC.64 R164, c[0x0][0x428] ;  /* 0x00010a00ffa47b82 */ /* 0x000ea20000000a00 */
[----:B0-----:R-:W-:-:S05]  /*1500*/  IMAD.WIDE.U32 R30, R229, 0x20, R30 ;  /* 0x00000020e51e7825 */ /* 0x001fca00078e001e */
[----:B------:R-:W3:Y:S01]  /*1510*/  LDG.E.128 R180, desc[UR10][R30.64] ;  /* 0x0000000a1eb47981 */ /* 0x000ee2000c1e1d00 */
[----:B------:R-:W-:Y:S01]  /*1520*/  ISETP.NE.U32.AND P0, PT, RZ, UR26, PT ;  /* 0x0000001aff007c0c */ /* 0x000fe2000bf05070 */
[----:B-1----:R-:W-:Y:S02]  /*1530*/  IMAD.WIDE.U32 R168, R229, 0x10, R168 ;  /* 0x00000010e5a87825 */ /* 0x002fe400078e00a8 */
[----:B------:R0:W4:Y:S01]  /*1540*/  LDG.E.128 R172, desc[UR10][R30.64+0x10] ;  /* 0x0000100a1eac7981 */ /* 0x000122000c1e1d00 */
[----:B------:R-:W-:-:S03]  /*1550*/  ISETP.NE.AND.EX P0, PT, RZ, UR27, PT, P0 ;  /* 0x0000001bff007c0c */ /* 0x000fc6000bf05300 */
[----:B------:R-:W4:Y:S01]  /*1560*/  LDG.E.128 R168, desc[UR10][R168.64] ;  /* 0x0000000aa8a87981 */ /* 0x000f22000c1e1d00 */
[C---:B--2---:R-:W-:Y:S01]  /*1570*/  IMAD.WIDE.U32 R164, R229.reuse, 0x10, R164 ;  /* 0x00000010e5a47825 */ /* 0x044fe200078e00a4 */
[----:B0-----:R-:W0:Y:S05]  /*1580*/  @P1 LDC.64 R30, c[0x0][0x3b8] ;  /* 0x0000ee00ff1e1b82 */ /* 0x001e2a0000000a00 */
[----:B------:R-:W2:Y:S01]  /*1590*/  LDG.E.128 R164, desc[UR10][R164.64] ;  /* 0x0000000aa4a47981 */ /* 0x000ea2000c1e1d00 */
[----:B0-----:R-:W-:-:S05]  /*15a0*/  @P1 IMAD.WIDE.U32 R30, R229, 0x8, R30 ;  /* 0x00000008e51e1825 */ /* 0x001fca00078e001e */
[----:B------:R0:W5:Y:S02]  /*15b0*/  @P1 LDG.E.64 R28, desc[UR10][R30.64] ;  /* 0x0000000a1e1c1981 */ /* 0x000164000c1e1b00 */
[----:B0-----:R-:W0:Y:S02]  /*15c0*/  @P0 LDC.64 R30, c[0x0][0x438] ;  /* 0x00010e00ff1e0b82 */ /* 0x001e240000000a00 */
[----:B0-----:R-:W-:-:S05]  /*15d0*/  @P0 IMAD.WIDE.U32 R30, R229, 0x20, R30 ;  /* 0x00000020e51e0825 */ /* 0x001fca00078e001e */
[----:B------:R-:W5:Y:S04]  /*15e0*/  @P0 LDG.E.128 R52, desc[UR10][R30.64] ;  /* 0x0000000a1e340981 */ /* 0x000f68000c1e1d00 */
[----:B------:R0:W5:Y:S02]  /*15f0*/  @P0 LDG.E.128 R48, desc[UR10][R30.64+0x10] ;  /* 0x0000100a1e300981 */ /* 0x000164000c1e1d00 */
[----:B0-----:R-:W0:Y:S02]  /*1600*/  LDC.64 R30, c[0x0][0x3b0] ;  /* 0x0000ec00ff1e7b82 */ /* 0x001e240000000a00 */
[----:B0-----:R-:W-:-:S06]  /*1610*/  IMAD.WIDE.U32 R30, R229, 0x8, R30 ;  /* 0x00000008e51e7825 */ /* 0x001fcc00078e001e */
[----:B------:R-:W5:Y:S01]  /*1620*/  LDG.E.64 R30, desc[UR10][R30.64] ;  /* 0x0000000a1e1e7981 */ /* 0x000f62000c1e1b00 */
[----:B------:R-:W-:Y:S01]  /*1630*/  IADD3 R229, PT, PT, R229, 0x100, RZ ;  /* 0x00000100e5e57810 */ /* 0x000fe20007ffe0ff */
[----:B---3--:R-:W-:-:S04]  /*1640*/  FADD.FTZ R3, -R210, R180 ;  /* 0x000000b4d2037221 */ /* 0x008fc80000010100 */
[----:B------:R-:W-:Y:S01]  /*1650*/  FMUL.FTZ R3, R3, UR22 ;  /* 0x0000001603037c20 */ /* 0x000fe20008410000 */
[C---:B----4-:R-:W-:Y:S02]  /*1660*/  SHF.L.U32 R7, R168.reuse, 0x10, RZ ;  /* 0x00000010a8077819 */ /* 0x050fe400000006ff */
[----:B------:R-:W-:-:S03]  /*1670*/  PRMT R168, R168, 0x7632, R168 ;  /* 0x00007632a8a87816 */ /* 0x000fc600000000a8 */
[-C--:B-----5:R-:W-:Y:S01]  /*1680*/  FMUL.FTZ R11, R236, R7.reuse ;  /* 0x00000007ec0b7220 */ /* 0x0a0fe20000410000 */
[----:B------:R-:W-:Y:S01]  /*1690*/  FADD.FTZ R36, R36, R7 ;  /* 0x0000000724247221 */ /* 0x000fe20000010000 */
[----:B------:R-:W-:Y:S01]  /*16a0*/  FFMA.FTZ R32, R3, R7, R32 ;  /* 0x0000000703207223 */ /* 0x000fe20000010020 */
[----:B--2---:R-:W-:Y:S01]  /*16b0*/  SHF.L.U32 R209, R164, 0x10, RZ ;  /* 0x00000010a4d17819 */ /* 0x004fe200000006ff */
[----:B------:R-:W-:Y:S01]  /*16c0*/  FADD.FTZ R7, -R210, R181 ;  /* 0x000000b5d2077221 */ /* 0x000fe20000010100 */
[----:B------:R-:W-:Y:S02]  /*16d0*/  PRMT R164, R164, 0x7632, R164 ;  /* 0x00007632a4a47816 */ /* 0x000fe400000000a4 */
[----:B------:R-:W-:Y:S01]  /*16e0*/  SHF.L.U32 R168, R168, 0x10, RZ ;  /* 0x00000010a8a87819 */ /* 0x000fe200000006ff */
[----:B------:R-:W-:Y:S01]  /*16f0*/  FMUL.FTZ R7, R7, UR22 ;  /* 0x0000001607077c20 */ /* 0x000fe20008410000 */
[----:B------:R-:W-:Y:S02]  /*1700*/  SHF.L.U32 R164, R164, 0x10, RZ ;  /* 0x00000010a4a47819 */ /* 0x000fe400000006ff */
[----:B------:R-:W-:Y:S01]  /*1710*/  SHF.L.U32 R19, R169, 0x10, RZ ;  /* 0x00000010a9137819 */ /* 0x000fe200000006ff */
[----:B------:R-:W-:Y:S01]  /*1720*/  FMUL.FTZ R8, R237, R168 ;  /* 0x000000a8ed087220 */ /* 0x000fe20000410000 */
[----:B------:R-:W-:Y:S01]  /*1730*/  PRMT R169, R169, 0x7632, R169 ;  /* 0x00007632a9a97816 */ /* 0x000fe200000000a9 */
[----:B------:R-:W-:Y:S01]  /*1740*/  FADD.FTZ R44, R44, R209 ;  /* 0x000000d12c2c7221 */ /* 0x000fe20000010000 */
[-C--:B------:R-:W-:Y:S01]  /*1750*/  FFMA.FTZ R40, R3, R209.reuse, R40 ;  /* 0x000000d103287223 */ /* 0x080fe20000010028 */
[----:B------:R-:W-:Y:S01]  /*1760*/  FFMA.FTZ R209, R244, R209, R11 ;  /* 0x000000d1f4d17223 */ /* 0x000fe2000001000b */
[----:B------:R-:W-:Y:S01]  /*1770*/  FADD.FTZ R45, R45, R164 ;  /* 0x000000a42d2d7221 */ /* 0x000fe20000010000 */
[-C--:B------:R-:W-:Y:S01]  /*1780*/  FFMA.FTZ R41, R7, R164.reuse, R41 ;  /* 0x000000a407297223 */ /* 0x080fe20000010029 */
[----:B------:R-:W-:Y:S01]  /*1790*/  FFMA.FTZ R8, R245, R164, R8 ;  /* 0x000000a4f5087223 */ /* 0x000fe20000010008 */
[C---:B------:R-:W-:Y:S01]  /*17a0*/  SHF.L.U32 R15, R165.reuse, 0x10, RZ ;  /* 0x00000010a50f7819 */ /* 0x040fe200000006ff */
[C---:B------:R-:W-:Y:S01]  /*17b0*/  FADD.FTZ R11, -R210.reuse, R182 ;  /* 0x000000b6d20b7221 */ /* 0x040fe20000010100 */
[----:B------:R-:W-:Y:S01]  /*17c0*/  PRMT R165, R165, 0x7632, R165 ;  /* 0x00007632a5a57816 */ /* 0x000fe200000000a5 */
[----:B------:R-:W-:Y:S01]  /*17d0*/  FADD.FTZ R16, -R210, R183 ;  /* 0x000000b7d2107221 */ /* 0x000fe20000010100 */
[----:B------:R-:W-:Y:S01]  /*17e0*/  SHF.L.U32 R164, R169, 0x10, RZ ;  /* 0x00000010a9a47819 */ /* 0x000fe200000006ff */
[----:B------:R-:W-:Y:S01]  /*17f0*/  FADD.FTZ R37, R37, R168 ;  /* 0x000000a825257221 */ /* 0x000fe20000010000 */
[----:B------:R-:W-:Y:S01]  /*1800*/  FFMA.FTZ R33, R7, R168, R33 ;  /* 0x000000a807217223 */ /* 0x000fe20000010021 */
[----:B------:R-:W-:Y:S01]  /*1810*/  FMUL.FTZ R11, R11, UR22 ;  /* 0x000000160b0b7c20 */ /* 0x000fe20008410000 */
[----:B------:R-:W-:Y:S01]  /*1820*/  FMUL.FTZ R181, R238, R19 ;  /* 0x00000013eeb57220 */ /* 0x000fe20000410000 */
[----:B------:R-:W-:Y:S01]  /*1830*/  SHF.L.U32 R20, R165, 0x10, RZ ;  /* 0x00000010a5147819 */ /* 0x000fe200000006ff */
[----:B------:R-:W-:Y:S01]  /*1840*/  FMUL.FTZ R16, R16, UR22 ;  /* 0x0000001610107c20 */ /* 0x000fe20008410000 */
[----:B------:R-:W-:Y:S01]  /*1850*/  FMUL.FTZ R168, R239, R164 ;  /* 0x000000a4efa87220 */ /* 0x000fe20000410000 */
[----:B------:R-:W-:Y:S01]  /*1860*/  FADD.FTZ R46, R46, R15 ;  /* 0x0000000f2e2e7221 */ /* 0x000fe20000010000 */
[-C--:B------:R-:W-:Y:S01]  /*1870*/  FFMA.FTZ R42, R11, R15.reuse, R42 ;  /* 0x0000000f0b2a7223 */ /* 0x080fe2000001002a */
[----:B------:R-:W-:Y:S01]  /*1880*/  FFMA.FTZ R12, R246, R15, R181 ;  /* 0x0000000ff60c7223 */ /* 0x000fe200000100b5 */
[----:B------:R-:W-:Y:S01]  /*1890*/  FADD.FTZ R47, R47, R20 ;  /* 0x000000142f2f7221 */ /* 0x000fe20000010000 */
[-C--:B------:R-:W-:Y:S01]  /*18a0*/  FFMA.FTZ R43, R16, R20.reuse, R43 ;  /* 0x00000014102b7223 */ /* 0x080fe2000001002b */
[----:B------:R-:W-:Y:S01]  /*18b0*/  FFMA.FTZ R15, R247, R20, R168 ;  /* 0x00000014f70f7223 */ /* 0x000fe200000100a8 */
[----:B------:R-:W-:Y:S01]  /*18c0*/  SHF.L.U32 R165, R170, 0x10, RZ ;  /* 0x00000010aaa57819 */ /* 0x000fe200000006ff */
[----:B------:R-:W-:Y:S01]  /*18d0*/  FADD.FTZ R20, -R210, R172 ;  /* 0x000000acd2147221 */ /* 0x000fe20000010100 */
[----:B------:R-:W-:Y:S01]  /*18e0*/  PRMT R170, R170, 0x7632, R170 ;  /* 0x00007632aaaa7816 */ /* 0x000fe200000000aa */
[----:B------:R-:W-:Y:S01]  /*18f0*/  FADD.FTZ R38, R38, R19 ;  /* 0x0000001326267221 */ /* 0x000fe20000010000 */
[----:B------:R-:W-:Y:S01]  /*1900*/  FFMA.FTZ R34, R11, R19, R34 ;  /* 0x000000130b227223 */ /* 0x000fe20000010022 */
[----:B------:R-:W-:Y:S01]  /*1910*/  SHF.L.U32 R19, R166, 0x10, RZ ;  /* 0x00000010a6137819 */ /* 0x000fe200000006ff */
[----:B------:R-:W-:Y:S01]  /*1920*/  FMUL.FTZ R20, R20, UR22 ;  /* 0x0000001614147c20 */ /* 0x000fe20008410000 */
[----:B------:R-:W-:-:S02]  /*1930*/  PRMT R166, R166, 0x7632, R166 ;  /* 0x00007632a6a67816 */ /* 0x000fc400000000a6 */
[----:B------:R-:W-:Y:S01]  /*1940*/  SHF.L.U32 R170, R170, 0x10, RZ ;  /* 0x00000010aaaa7819 */ /* 0x000fe200000006ff */
[----:B------:R-:W-:Y:S01]  /*1950*/  FADD.FTZ R39, R39, R164 ;  /* 0x000000a427277221 */ /* 0x000fe20000010000 */
[----:B------:R-:W-:Y:S01]  /*1960*/  FFMA.FTZ R35, R16, R164, R35 ;  /* 0x000000a410237223 */ /* 0x000fe20000010023 */
[-C--:B------:R-:W-:Y:S01]  /*1970*/  FMUL.FTZ R169, R232, R165.reuse ;  /* 0x000000a5e8a97220 */ /* 0x080fe20000410000 */
[----:B------:R-:W-:Y:S01]  /*1980*/  FADD.FTZ R152, R152, R165 ;  /* 0x000000a598987221 */ /* 0x000fe20000010000 */
[----:B------:R-:W-:Y:S01]  /*1990*/  FFMA.FTZ R124, R20, R165, R124 ;  /* 0x000000a5147c7223 */ /* 0x000fe2000001007c */
[----:B------:R-:W-:Y:S01]  /*19a0*/  SHF.L.U32 R166, R166, 0x10, RZ ;  /* 0x00000010a6a67819 */ /* 0x000fe200000006ff */
[----:B------:R-:W-:Y:S01]  /*19b0*/  FMUL.FTZ R164, R233, R170 ;  /* 0x000000aae9a47220 */ /* 0x000fe20000410000 */
[C---:B------:R-:W-:Y:S01]  /*19c0*/  SHF.L.U32 R165, R171.reuse, 0x10, RZ ;  /* 0x00000010aba57819 */ /* 0x040fe200000006ff */
[C---:B------:R-:W-:Y:S01]  /*19d0*/  FADD.FTZ R173, -R210.reuse, R173 ;  /* 0x000000add2ad7221 */ /* 0x040fe20000010100 */
[----:B------:R-:W-:Y:S01]  /*19e0*/  PRMT R171, R171, 0x7632, R171 ;  /* 0x00007632abab7816 */ /* 0x000fe200000000ab */
[C---:B------:R-:W-:Y:S01]  /*19f0*/  FADD.FTZ R174, -R210.reuse, R174 ;  /* 0x000000aed2ae7221 */ /* 0x040fe20000010100 */
[----:B------:R-:W-:Y:S01]  /*1a00*/  FADD.FTZ R175, -R210, R175 ;  /* 0x000000afd2af7221 */ /* 0x000fe20000010100 */
[----:B------:R-:W-:Y:S01]  /*1a10*/  FADD.FTZ R211, R211, R209 ;  /* 0x000000d1d3d37221 */ /* 0x000fe20000010000 */
[----:B------:R-:W-:Y:S01]  /*1a20*/  FFMA.FTZ R228, R3, R209, R228 ;  /* 0x000000d103e47223 */ /* 0x000fe200000100e4 */
[----:B------:R-:W-:Y:S01]  /*1a30*/  FFMA.FTZ R187, R241, R166, R164 ;  /* 0x000000a6f1bb7223 */ /* 0x000fe200000100a4 */
[----:B------:R-:W-:Y:S01]  /*1a40*/  FMUL.FTZ R188, R173, UR22 ;  /* 0x00000016adbc7c20 */ /* 0x000fe20008410000 */
[----:B------:R-:W-:Y:S01]  /*1a50*/  SHF.L.U32 R164, R171, 0x10, RZ ;  /* 0x00000010aba47819 */ /* 0x000fe200000006ff */
[----:B------:R-:W-:Y:S01]  /*1a60*/  FMUL.FTZ R196, R174, UR22 ;  /* 0x00000016aec47c20 */ /* 0x000fe20008410000 */
[----:B------:R-:W-:Y:S01]  /*1a70*/  FMUL.FTZ R205, R175, UR22 ;  /* 0x00000016afcd7c20 */ /* 0x000fe20008410000 */
[----:B------:R-:W-:Y:S01]  /*1a80*/  FADD.FTZ R211, R211, R8 ;  /* 0x00000008d3d37221 */ /* 0x000fe20000010000 */
[----:B------:R-:W-:Y:S01]  /*1a90*/  FFMA.FTZ R228, R7, R8, R228 ;  /* 0x0000000807e47223 */ /* 0x000fe200000100e4 */
[----:B------:R-:W-:Y:S01]  /*1aa0*/  FADD.FTZ R64, R64, R19 ;  /* 0x0000001340407221 */ /* 0x000fe20000010000 */
[-C--:B------:R-:W-:Y:S01]  /*1ab0*/  FFMA.FTZ R84, R20, R19.reuse, R84 ;  /* 0x0000001314547223 */ /* 0x080fe20000010054 */
[----:B------:R-:W-:Y:S01]  /*1ac0*/  FFMA.FTZ R19, R240, R19, R169 ;  /* 0x00000013f0137223 */ /* 0x000fe200000100a9 */
        /* <DEDUP_REMOVED lines=8> */
[----:B------:R-:W-:Y:S01]  /*1b50*/  FADD.FTZ R164, R211, R12 ;  /* 0x0000000cd3a47221 */ /* 0x000fe20000010000 */
[----:B------:R-:W-:Y:S01]  /*1b60*/  FFMA.FTZ R165, R11, R12, R228 ;  /* 0x0000000c0ba57223 */ /* 0x000fe200000100e4 */
[----:B------:R-:W-:-:S02]  /*1b70*/  SHF.L.U32 R195, R167, 0x10, RZ ;  /* 0x00000010a7c37819 */ /* 0x000fc400000006ff */
[----:B------:R-:W-:Y:S01]  /*1b80*/  FADD.FTZ R164, R164, R15 ;  /* 0x0000000fa4a47221 */ /* 0x000fe20000010000 */
[----:B------:R-:W-:Y:S01]  /*1b90*/  FFMA.FTZ R165, R16, R15, R165 ;  /* 0x0000000f10a57223 */ /* 0x000fe200000100a5 */
[----:B------:R-:W-:Y:S02]  /*1ba0*/  PRMT R167, R167, 0x7632, R167 ;  /* 0x00007632a7a77816 */ /* 0x000fe400000000a7 */
        /* <DEDUP_REMOVED lines=16> */
[----:B------:R-:W-:-:S07]  /*1cb0*/  FFMA.FTZ R228, R205, R206, R228 ;  /* 0x000000cecde47223 */ /* 0x000fce00000100e4 */
.L_x_1444:
[----:B------:R-:W-:Y:S05]  /*1cc0*/  BSYNC.RECONVERGENT B0 ;  /* 0x0000000000007941 */ /* 0x000fea0003800200 */
.L_x_1443:
        /* <DEDUP_REMOVED lines=9> */
[----:B-1----:R-:W-:-:S03]  /*1d60*/  IMAD.WIDE.U32 R166, R229, 0x10, R166 ;  /* 0x00000010e5a67825 */ /* 0x002fc600078e00a6 */
[----:B------:R-:W4:Y:S01]  /*1d70*/  LDG.E.128 R180, desc[UR10][R164.64+0x10] ;  /* 0x0000100aa4b47981 */ /* 0x000f22000c1e1d00 */
[----:B--2---:R-:W-:-:S03]  /*1d80*/  IMAD.WIDE.U32 R168, R229, 0x10, R168 ;  /* 0x00000010e5a87825 */ /* 0x004fc600078e00a8 */
[----:B------:R-:W2:Y:S04]  /*1d90*/  LDG.E.128 R164, desc[UR10][R166.64] ;  /* 0x0000000aa6a47981 */ /* 0x000ea8000c1e1d00 */
[----:B------:R-:W4:Y:S01]  /*1da0*/  LDG.E.128 R168, desc[UR10][R168.64] ;  /* 0x0000000aa8a87981 */ /* 0x000f22000c1e1d00 */
[----:B------:R-:W-:-:S13]  /*1db0*/  ISETP.NE.AND.EX P1, PT, RZ, UR19, PT, P0 ;  /* 0x00000013ff007c0c */ /* 0x000fda000bf25300 */
[----:B------:R-:W1:Y:S01]  /*1dc0*/  @P1 LDC.64 R178, c[0x0][0x3b8] ;  /* 0x0000ee00ffb21b82 */ /* 0x000e620000000a00 */
[----:B------:R-:W-:-:S04]  /*1dd0*/  ISETP.NE.U32.AND P0, PT, RZ, UR26, PT ;  /* 0x0000001aff007c0c */ /* 0x000fc8000bf05070 */
[----:B------:R-:W-:Y:S01]  /*1de0*/  ISETP.NE.AND.EX P0, PT, RZ, UR27, PT, P0 ;  /* 0x0000001bff007c0c */ /* 0x000fe2000bf05300 */
[----:B-1----:R-:W-:-:S05]  /*1df0*/  @P1 IMAD.WIDE.U32 R178, R229, 0x8, R178 ;  /* 0x00000008e5b21825 */ /* 0x002fca00078e00b2 */
[----:B------:R1:W5:Y:S07]  /*1e00*/  @P1 LDG.E.64 R176, desc[UR10][R178.64] ;  /* 0x0000000ab2b01981 */ /* 0x00036e000c1e1b00 */
[----:B-1----:R-:W1:Y:S01]  /*1e10*/  @P0 LDC.64 R178, c[0x0][0x438] ;  /* 0x00010e00ffb20b82 */ /* 0x002e620000000a00 */
[----:B0-----:R-:W-:-:S04]  /*1e20*/  IMAD.WIDE.U32 R184, R229, 0x8, R184 ;  /* 0x00000008e5b87825 */ /* 0x001fc800078e00b8 */
[----:B-1----:R-:W-:-:S05]  /*1e30*/  @P0 IMAD.WIDE.U32 R178, R229, 0x20, R178 ;  /* 0x00000020e5b20825 */ /* 0x002fca00078e00b2 */
[----:B------:R-:W5:Y:S04]  /*1e40*/  @P0 LDG.E.128 R156, desc[UR10][R178.64] ;  /* 0x0000000ab29c0981 */ /* 0x000f68000c1e1d00 */
[----:B------:R-:W5:Y:S04]  /*1e50*/  @P0 LDG.E.128 R160, desc[UR10][R178.64+0x10] ;  /* 0x0000100ab2a00981 */ /* 0x000f68000c1e1d00 */
[----:B------:R0:W5:Y:S01]  /*1e60*/  LDG.E.64 R178, desc[UR10][R184.64] ;  /* 0x0000000ab8b27981 */ /* 0x000162000c1e1b00 */
[C---:B---3--:R-:W-:Y:S01]  /*1e70*/  FADD.FTZ R14, -R210.reuse, R172 ;  /* 0x000000acd20e7221 */ /* 0x048fe20000010100 */
[----:B------:R-:W-:-:S03]  /*1e80*/  FADD.FTZ R23, -R210, R173 ;  /* 0x000000add2177221 */ /* 0x000fc60000010100 */
[----:B------:R-:W-:Y:S01]  /*1e90*/  FMUL.FTZ R14, R14, UR22 ;  /* 0x000000160e0e7c20 */ /* 0x000fe20008410000 */
[----:B------:R-:W-:Y:S01]  /*1ea0*/  FADD.FTZ R174, -R210, R174 ;  /* 0x000000aed2ae7221 */ /* 0x000fe20000010100 */
[C---:B--2---:R-:W-:Y:S02]  /*1eb0*/  SHF.L.U32 R173, R164.reuse, 0x10, RZ ;  /* 0x00000010a4ad7819 */ /* 0x044fe400000006ff */
[----:B------:R-:W-:Y:S02]  /*1ec0*/  PRMT R164, R164, 0x7632, R164 ;  /* 0x00007632a4a47816 */ /* 0x000fe400000000a4 */
[----:B----4-:R-:W-:Y:S01]  /*1ed0*/  SHF.L.U32 R13, R168, 0x10, RZ ;  /* 0x00000010a80d7819 */ /* 0x010fe200000006ff */
[-C--:B0----5:R-:W-:Y:S01]  /*1ee0*/  FMUL.FTZ R185, R216, R173.reuse ;  /* 0x000000add8b97220 */ /* 0x0a1fe20000410000 */
[----:B------:R-:W-:Y:S01]  /*1ef0*/  FADD.FTZ R128, R128, R173 ;  /* 0x000000ad80807221 */ /* 0x000fe20000010000 */
[----:B------:R-:W-:Y:S01]  /*1f00*/  FFMA.FTZ R108, R14, R173, R108 ;  /* 0x000000ad0e6c7223 */ /* 0x000fe2000001006c */
[----:B------:R-:W-:-:S02]  /*1f10*/  SHF.L.U32 R173, R169, 0x10, RZ ;  /* 0x00000010a9ad7819 */ /* 0x000fc400000006ff */
[----:B------:R-:W-:Y:S02]  /*1f20*/  SHF.L.U32 R191, R165, 0x10, RZ ;  /* 0x00000010a5bf7819 */ /* 0x000fe400000006ff */
[----:B------:R-:W-:Y:S02]  /*1f30*/  PRMT R169, R169, 0x7632, R169 ;  /* 0x00007632a9a97816 */ /* 0x000fe400000000a9 */
[----:B------:R-:W-:Y:S02]  /*1f40*/  PRMT R168, R168, 0x7632, R168 ;  /* 0x00007632a8a87816 */ /* 0x000fe400000000a8 */
[----:B------:R-:W-:Y:S01]  /*1f50*/  SHF.L.U32 R164, R164, 0x10, RZ ;  /* 0x00000010a4a47819 */ /* 0x000fe200000006ff */
[----:B------:R-:W-:Y:S01]  /*1f60*/  FADD.FTZ R88, R88, R13 ;  /* 0x0000000d58587221 */ /* 0x000fe20000010000 */
[-C--:B------:R-:W-:Y:S01]  /*1f70*/  FFMA.FTZ R68, R14, R13.reuse, R68 ;  /* 0x0000000d0e447223 */ /* 0x080fe20000010044 */
[----:B------:R-:W-:Y:S01]  /*1f80*/  FMUL.FTZ R23, R23, UR22 ;  /* 0x0000001617177c20 */ /* 0x000fe20008410000 */
[----:B------:R-:W-:Y:S01]  /*1f90*/  FFMA.FTZ R13, R224, R13, R185 ;  /* 0x0000000de00d7223 */ /* 0x000fe200000100b9 */
[----:B------:R-:W-:Y:S01]  /*1fa0*/  PRMT R165, R165, 0x7632, R165 ;  /* 0x00007632a5a57816 */ /* 0x000fe200000000a5 */
[----:B------:R-:W-:Y:S01]  /*1fb0*/  FMUL.FTZ R185, R174, UR22 ;  /* 0x00000016aeb97c20 */ /* 0x000fe20008410000 */
[----:B------:R-:W-:Y:S01]  /*1fc0*/  SHF.L.U32 R192, R169, 0x10, RZ ;  /* 0x00000010a9c07819 */ /* 0x000fe200000006ff */
[----:B------:R-:W-:Y:S01]  /*1fd0*/  FMUL.FTZ R193, R218, R191 ;  /* 0x000000bfdac17220 */ /* 0x000fe20000410000 */
[----:B------:R-:W-:Y:S01]  /*1fe0*/  SHF.L.U32 R168, R168, 0x10, RZ ;  /* 0x00000010a8a87819 */ /* 0x000fe200000006ff */
[----:B------:R-:W-:Y:S01]  /*1ff0*/  FADD.FTZ R175, -R210, R175 ;  /* 0x000000afd2af7221 */ /* 0x000fe20000010100 */
[----:B------:R-:W-:Y:S01]  /*2000*/  SHF.L.U32 R169, R166, 0x10, RZ ;  /* 0x00000010a6a97819 */ /* 0x000fe200000006ff */
[----:B------:R-:W-:Y:S01]  /*2010*/  FADD.FTZ R180, -R210, R180 ;  /* 0x000000b4d2b47221 */ /* 0x000fe20000010100 */
[-C--:B------:R-:W-:Y:S01]  /*2020*/  FMUL.FTZ R184, R217, R164.reuse ;  /* 0x000000a4d9b87220 */ /* 0x080fe20000410000 */
[----:B------:R-:W-:Y:S01]  /*2030*/  PRMT R166, R166, 0x7632, R166 ;  /* 0x00007632a6a67816 */ /* 0x000fe200000000a6 */
[----:B------:R-:W-:Y:S01]  /*2040*/  FADD.FTZ R129, R129, R164 ;  /* 0x000000a481817221 */ /* 0x000fe20000010000 */
[----:B------:R-:W-:Y:S01]  /*2050*/  FFMA.FTZ R109, R23, R164, R109 ;  /* 0x000000a4176d7223 */ /* 0x000fe2000001006d */
[----:B------:R-:W-:Y:S01]  /*2060*/  SHF.L.U32 R164, R165, 0x10, RZ ;  /* 0x00000010a5a47819 */ /* 0x000fe200000006ff */
[----:B------:R-:W-:Y:S01]  /*2070*/  FADD.FTZ R90, R90, R173 ;  /* 0x000000ad5a5a7221 */ /* 0x000fe20000010000 */
[CC--:B------:R-:W-:Y:S01]  /*2080*/  FFMA.FTZ R70, R185.reuse, R173.reuse, R70 ;  /* 0x000000adb9467223 */ /* 0x0c0fe20000010046 */
[----:B------:R-:W-:Y:S01]  /*2090*/  FFMA.FTZ R186, R226, R173, R193 ;  /* 0x000000ade2ba7223 */ /* 0x000fe200000100c1 */
[----:B------:R-:W-:Y:S01]  /*20a0*/  FADD.FTZ R130, R130, R191 ;  /* 0x000000bf82827221 */ /* 0x000fe20000010000 */
[----:B------:R-:W-:Y:S01]  /*20b0*/  FFMA.FTZ R110, R185, R191, R110 ;  /* 0x000000bfb96e7223 */ /* 0x000fe2000001006e */
[----:B------:R-:W-:Y:S01]  /*20c0*/  SHF.L.U32 R165, R170, 0x10, RZ ;  /* 0x00000010aaa57819 */ /* 0x000fe200000006ff */
[-C--:B------:R-:W-:Y:S01]  /*20d0*/  FFMA.FTZ R184, R225, R168.reuse, R184 ;  /* 0x000000a8e1b87223 */ /* 0x080fe200000100b8 */
[----:B------:R-:W-:Y:S01]  /*20e0*/  FMUL.FTZ R191, R175, UR22 ;  /* 0x00000016afbf7c20 */ /* 0x000fe20008410000 */
[----:B------:R-:W-:Y:S01]  /*20f0*/  FMUL.FTZ R193, R180, UR22 ;  /* 0x00000016b4c17c20 */ /* 0x000fe20008410000 */
[----:B------:R-:W-:Y:S01]  /*2100*/  FMUL.FTZ R173, R212, R169 ;  /* 0x000000a9d4ad7220 */ /* 0x000fe20000410000 */
[----:B------:R-:W-:Y:S01]  /*2110*/  PRMT R170, R170, 0x7632, R170 ;  /* 0x00007632aaaa7816 */ /* 0x000fe200000000aa */
[----:B------:R-:W-:Y:S01]  /*2120*/  FADD.FTZ R211, R211, R13 ;  /* 0x0000000dd3d37221 */ /* 0x000fe20000010000 */
[----:B------:R-:W-:Y:S01]  /*2130*/  SHF.L.U32 R166, R166, 0x10, RZ ;  /* 0x00000010a6a67819 */ /* 0x000fe200000006ff */
[----:B------:R-:W-:Y:S01]  /*2140*/  FFMA.FTZ R228, R14, R13, R228 ;  /* 0x0000000d0ee47223 */ /* 0x000fe200000100e4 */
[----:B------:R-:W-:Y:S01]  /*2150*/  FADD.FTZ R89, R89, R168 ;  /* 0x000000a859597221 */ /* 0x000fe20000010000 */
[----:B------:R-:W-:Y:S01]  /*2160*/  FFMA.FTZ R69, R23, R168, R69 ;  /* 0x000000a817457223 */ /* 0x000fe20000010045 */
[-C--:B------:R-:W-:Y:S01]  /*2170*/  FMUL.FTZ R168, R219, R164.reuse ;  /* 0x000000a4dba87220 */ /* 0x080fe20000410000 */
[----:B------:R-:W-:Y:S01]  /*2180*/  FADD.FTZ R131, R131, R164 ;  /* 0x000000a483837221 */ /* 0x000fe20000010000 */
[----:B------:R-:W-:Y:S01]  /*2190*/  FFMA.FTZ R111, R191, R164, R111 ;  /* 0x000000a4bf6f7223 */ /* 0x000fe2000001006f */
[----:B------:R-:W-:Y:S01]  /*21a0*/  FADD.FTZ R92, R92, R165 ;  /* 0x000000a55c5c7221 */ /* 0x000fe20000010000 */
[-C--:B------:R-:W-:Y:S01]  /*21b0*/  FFMA.FTZ R72, R193, R165.reuse, R72 ;  /* 0x000000a5c1487223 */ /* 0x080fe20000010048 */
[----:B------:R-:W-:Y:S01]  /*21c0*/  FFMA.FTZ R194, R220, R165, R173 ;  /* 0x000000a5dcc27223 */ /* 0x000fe200000100ad */
[----:B------:R-:W-:Y:S01]  /*21d0*/  SHF.L.U32 R170, R170, 0x10, RZ ;  /* 0x00000010aaaa7819 */ /* 0x000fe200000006ff */
[----:B------:R-:W-:Y:S01]  /*21e0*/  FADD.FTZ R211, R211, R184 ;  /* 0x000000b8d3d37221 */ /* 0x000fe20000010000 */
[----:B------:R-:W-:Y:S01]  /*21f0*/  FFMA.FTZ R228, R23, R184, R228 ;  /* 0x000000b817e47223 */ /* 0x000fe200000100e4 */
[----:B------:R-:W-:Y:S01]  /*2200*/  FMUL.FTZ R164, R213, R166 ;  /* 0x000000a6d5a47220 */ /* 0x000fe20000410000 */
[C---:B------:R-:W-:Y:S01]  /*2210*/  SHF.L.U32 R165, R167.reuse, 0x10, RZ ;  /* 0x00000010a7a57819 */ /* 0x040fe200000006ff */
[C---:B------:R-:W-:Y:S01]  /*2220*/  FADD.FTZ R181, -R210.reuse, R181 ;  /* 0x000000b5d2b57221 */ /* 0x040fe20000010100 */
[----:B------:R-:W-:Y:S01]  /*2230*/  PRMT R167, R167, 0x7632, R167 ;  /* 0x00007632a7a77816 */ /* 0x000fe200000000a7 */
[C---:B------:R-:W-:Y:S01]  /*2240*/  FADD.FTZ R182, -R210.reuse, R182 ;  /* 0x000000b6d2b67221 */ /* 0x040fe20000010100 */
[----:B------:R-:W-:Y:S01]  /*2250*/  FADD.FTZ R183, -R210, R183 ;  /* 0x000000b7d2b77221 */ /* 0x000fe20000010100 */
[----:B------:R-:W-:Y:S01]  /*2260*/  FADD.FTZ R91, R91, R192 ;  /* 0x000000c05b5b7221 */ /* 0x000fe20000010000 */
[-C--:B------:R-:W-:Y:S01]  /*2270*/  FFMA.FTZ R71, R191, R192.reuse, R71 ;  /* 0x000000c0bf477223 */ /* 0x080fe20000010047 */
[----:B------:R-:W-:Y:S01]  /*2280*/  FFMA.FTZ R192, R227, R192, R168 ;  /* 0x000000c0e3c07223 */ /* 0x000fe200000100a8 */
        /* <DEDUP_REMOVED lines=9> */
[----:B------:R-:W-:Y:S01]  /*2320*/  SHF.L.U32 R199, R171, 0x10, RZ ;  /* 0x00000010abc77819 */ /* 0x000fe200000006ff */
[----:B------:R-:W-:Y:S01]  /*2330*/  FADD.FTZ R132, R132, R169 ;  /* 0x000000a984847221 */ /* 0x000fe20000010000 */
[----:B------:R-:W-:Y:S01]  /*2340*/  FFMA.FTZ R112, R193, R169, R112 ;  /* 0x000000a9c1707223 */ /* 0x000fe20000010070 */
[----:B------:R-:W-:Y:S01]  /*2350*/  FADD.FTZ R133, R133, R166 ;  /* 0x000000a685857221 */ /* 0x000fe20000010000 */
[----:B------:R-:W-:Y:S01]  /*2360*/  FFMA.FTZ R113, R202, R166, R113 ;  /* 0x000000a6ca717223 */ /* 0x000fe20000010071 */
[----:B------:R-:W-:Y:S01]  /*2370*/  PRMT R171, R171, 0x7632, R171 ;  /* 0x00007632abab7816 */ /* 0x000fe200000000ab */
        /* <DEDUP_REMOVED lines=23> */
.L_x_1446:
[----:B------:R-:W-:Y:S05]  /*24f0*/  BSYNC.RECONVERGENT B0 ;  /* 0x0000000000007941 */ /* 0x000fea0003800200 */
.L_x_1445:
        /* <DEDUP_REMOVED lines=32> */
.L_x_1448:
[----:B------:R-:W-:Y:S05]  /*2700*/  BSYNC.RECONVERGENT B0 ;  /* 0x0000000000007941 */ /* 0x000fea0003800200 */
.L_x_1447:
        /* <DEDUP_REMOVED lines=11> */
[----:B------:R-:W-:-:S09]  /*27c0*/  @!UP1 UIADD3 UR5, UPT, UPT, UR4, 0x6000, URZ ;  /* 0x0000600004059890 */ /* 0x000fd2000fffe0ff */
        /* <DEDUP_REMOVED lines=52> */
[C---:B------:R-:W-:Y:S01]  /*2b10*/  ISETP.GE.U32.AND.EX P0, PT, R27.reuse, 0x1000000, PT, P0 ;  /* 0x010000001b00780c */ /* 0x040fe20003f06100 */
[----:B------:R-:W-:Y:S01]  /*2b20*/  FMUL.FTZ R168, R168, UR22 ;  /* 0x00000016a8a87c20 */ /* 0x000fe20008410000 */
[----:B------:R-:W-:Y:S01]  /*2b30*/  FMUL.FTZ R164, R164, UR21 ;  /* 0x00000015a4a47c20 */ /* 0x000fe20008410000 */
[----:B------:R-:W-:Y:S01]  /*2b40*/  FMUL.FTZ R166, R166, UR21 ;  /* 0x00000015a6a67c20 */ /* 0x000fe20008410000 */
[C---:B------:R-:W-:Y:S01]  /*2b50*/  LOP3.LUT P5, RZ, R27.reuse, 0xff, RZ, 0xc0, !PT ;  /* 0x000000ff1bff7812 */ /* 0x040fe200078ac0ff */
[----:B------:R-:W-:Y:S01]  /*2b60*/  FMUL.FTZ R169, R168, UR21 ;  /* 0x00000015a8a97c20 */ /* 0x000fe20008410000 */
[----:B------:R-:W-:-:S02]  /*2b70*/  LOP3.LUT P6, RZ, R27, 0xff00, RZ, 0xc0, !PT ;  /* 0x0000ff001bff7812 */ /* 0x000fc400078cc0ff */
[----:B------:R-:W-:Y:S02]  /*2b80*/  FSEL R164, R164, RZ, P1 ;  /* 0x000000ffa4a47208 */ /* 0x000fe40000800000 */
[----:B------:R-:W-:Y:S01]  /*2b90*/  FSEL R167, R166, RZ, P0 ;  /* 0x000000ffa6a77208 */ /* 0x000fe20000000000 */
[--C-:B------:R-:W-:Y:S01]  /*2ba0*/  FFMA.FTZ R166, R18, UR23, R171.reuse ;  /* 0x0000001712a67c23 */ /* 0x100fe200080100ab */
[----:B------:R-:W-:Y:S02]  /*2bb0*/  LOP3.LUT P0, RZ, R26, 0xff0000, RZ, 0xc0, !PT ;  /* 0x00ff00001aff7812 */ /* 0x000fe4000780c0ff */
[----:B------:R-:W-:Y:S01]  /*2bc0*/  F2FP.BF16.F32.PACK_AB R167, R167, R164 ;  /* 0x000000a4a7a7723e */ /* 0x000fe200000010ff */
[--C-:B------:R-:W-:Y:S01]  /*2bd0*/  FFMA.FTZ R164, R22, UR23, R171.reuse ;  /* 0x0000001716a47c23 */ /* 0x100fe200080100ab */
[----:B------:R-:W-:Y:S01]  /*2be0*/  FADD.FTZ R166, R17, -R166 ;  /* 0x800000a611a67221 */ /* 0x000fe20000010000 */
[----:B------:R-:W-:Y:S02]  /*2bf0*/  LOP3.LUT P1, RZ, R26, 0xff000000, RZ, 0xc0, !PT ;  /* 0xff0000001aff7812 */ /* 0x000fe4000782c0ff */
[----:B------:R-:W-:Y:S01]  /*2c00*/  FADD.FTZ R165, R21, -R164 ;  /* 0x800000a415a57221 */ /* 0x000fe20000010000 */
[----:B------:R-:W-:Y:S01]  /*2c10*/  FFMA.FTZ R164, R10, UR23, R171 ;  /* 0x000000170aa47c23 */ /* 0x000fe200080100ab */
[----:B------:R-:W-:Y:S01]  /*2c20*/  FMUL.FTZ R166, R166, UR22 ;  /* 0x00000016a6a67c20 */ /* 0x000fe20008410000 */
[----:B------:R-:W-:Y:S01]  /*2c30*/  FSEL R169, R169, RZ, P6 ;  /* 0x000000ffa9a97208 */ /* 0x000fe20003000000 */
[----:B------:R-:W-:Y:S01]  /*2c40*/  FMUL.FTZ R165, R165, UR22 ;  /* 0x00000016a5a57c20 */ /* 0x000fe20008410000 */
[----:B------:R-:W-:Y:S01]  /*2c50*/  FADD.FTZ R164, R9, -R164 ;  /* 0x800000a409a47221 */ /* 0x000fe20000010000 */
[----:B------:R-:W-:-:S02]  /*2c60*/  FMUL.FTZ R166, R166, UR21 ;  /* 0x00000015a6a67c20 */ /* 0x000fc40008410000 */
[----:B------:R-:W-:Y:S01]  /*2c70*/  FMUL.FTZ R165, R165, UR21 ;  /* 0x00000015a5a57c20 */ /* 0x000fe20008410000 */
[----:B------:R-:W-:-:S04]  /*2c80*/  FMUL.FTZ R164, R164, UR22 ;  /* 0x00000016a4a47c20 */ /* 0x000fc80008410000 */
[----:B------:R-:W-:Y:S01]  /*2c90*/  FMUL.FTZ R164, R164, UR21 ;  /* 0x00000015a4a47c20 */ /* 0x000fe20008410000 */
[----:B------:R-:W-:Y:S02]  /*2ca0*/  FSEL R168, R165, RZ, P5 ;  /* 0x000000ffa5a87208 */ /* 0x000fe40002800000 */
[----:B------:R-:W-:Y:S02]  /*2cb0*/  FSEL R165, R166, RZ, P1 ;  /* 0x000000ffa6a57208 */ /* 0x000fe40000800000 */
        /* <DEDUP_REMOVED lines=8> */
[----:B------:R-:W-:-:S02]  /*2d40*/  FADD.FTZ R164, R5, -R164 ;  /* 0x800000a405a47221 */ /* 0x000fc40000010000 */
[----:B------:R-:W-:Y:S02]  /*2d50*/  FMUL.FTZ R169, R169, UR22 ;  /* 0x00000016a9a97c20 */ /* 0x000fe40008410000 */
[----:B------:R-:W-:Y:S02]  /*2d60*/  FMUL.FTZ R164, R164, UR22 ;  /* 0x00000016a4a47c20 */ /* 0x000fe40008410000 */
[----:B------:R-:W-:Y:S02]  /*2d70*/  FMUL.FTZ R169, R169, UR21 ;  /* 0x00000015a9a97c20 */ /* 0x000fe40008410000 */
[----:B------:R-:W-:-:S05]  /*2d80*/  FMUL.FTZ R164, R164, UR21 ;  /* 0x00000015a4a47c20 */ /* 0x000fca0008410000 */
[----:B------:R-:W-:Y:S02]  /*2d90*/  FSEL R173, R164, RZ, P1 ;  /* 0x000000ffa4ad7208 */ /* 0x000fe40000800000 */
[----:B------:R-:W-:-:S04]  /*2da0*/  FSEL R164, R169, RZ, P0 ;  /* 0x000000ffa9a47208 */ /* 0x000fc80000000000 */
[----:B------:R-:W-:Y:S01]  /*2db0*/  F2FP.BF16.F32.PACK_AB R164, R173, R164 ;  /* 0x000000a4ada4723e */ /* 0x000fe200000010ff */
[----:B------:R-:W-:Y:S06]  /*2dc0*/  BRA `(.L_x_1454) ;  /* 0x0000001c007c7947 */ /* 0x000fec0003800000 */
.L_x_1453:
[--C-:B------:R-:W-:Y:S01]  /*2dd0*/  FFMA.FTZ R104, R198, UR23, R171.reuse ;  /* 0x00000017c6687c23 */ /* 0x100fe200080100ab */
[--C-:B------:R-:W-:Y:S01]  /*2de0*/  FFMA.FTZ R106, R204, UR23, R171.reuse ;  /* 0x00000017cc6a7c23 */ /* 0x100fe200080100ab */
[----:B------:R-:W-:Y:S01]  /*2df0*/  ISETP.GE.U32.AND P0, PT, R26, RZ, PT ;  /* 0x000000ff1a00720c */ /* 0x000fe20003f06070 */
[--C-:B------:R-:W-:Y:S01]  /*2e00*/  FFMA.FTZ R164, R18, UR23, R171.reuse ;  /* 0x0000001712a47c23 */ /* 0x100fe200080100ab */
[----:B------:R-:W-:Y:S01]  /*2e10*/  FADD.FTZ R107, R197, -R104 ;  /* 0x80000068c56b7221 */ /* 0x000fe20000010000 */
[----:B------:R-:W-:Y:S01]  /*2e20*/  FADD.FTZ R148, R203, -R106 ;  /* 0x8000006acb947221 */ /* 0x000fe20000010000 */
[--C-:B------:R-:W-:Y:S01]  /*2e30*/  FFMA.FTZ R104, R22, UR23, R171.reuse ;  /* 0x0000001716687c23 */ /* 0x100fe200080100ab */
[----:B------:R-:W-:Y:S01]  /*2e40*/  FFMA.FTZ R106, R190, UR23, R171 ;  /* 0x00000017be6a7c23 */ /* 0x000fe200080100ab */
[----:B------:R-:W-:Y:S02]  /*2e50*/  LOP3.LUT P5, RZ, R27, 0xff, RZ, 0xc0, !PT ;  /* 0x000000ff1bff7812 */ /* 0x000fe400078ac0ff */
        /* <DEDUP_REMOVED lines=12> */
[----:B------:R-:W-:Y:S02]  /*2f20*/  ISETP.GE.U32.AND.EX P0, PT, R27, 0x1000000, PT, P0 ;  /* 0x010000001b00780c */ /* 0x000fe40003f06100 */
        /* <DEDUP_REMOVED lines=32> */
.L_x_1452:
        /* <DEDUP_REMOVED lines=13> */
[----:B------:R-:W-:Y:S01]  /*3200*/  FFMA.FTZ R164, R165, UR22, R146 ;  /* 0x00000016a5a47c23 */ /* 0x000fe20008010092 */
[----:B------:R-:W-:Y:S01]  /*3210*/  FFMA.FTZ R165, R166, UR22, R147 ;  /* 0x00000016a6a57c23 */ /* 0x000fe20008010093 */
[----:B------:R-:W-:Y:S01]  /*3220*/  ISETP.GE.U32.AND.EX P0, PT, R27, 0x1000000, PT, P0 ;  /* 0x010000001b00780c */ /* 0x000fe20003f06100 */
[----:B------:R-:W-:Y:S01]  /*3230*/  FFMA.FTZ R166, R18, UR23, R171 ;  /* 0x0000001712a67c23 */ /* 0x000fe200080100ab */
[----:B------:R-:W-:Y:S01]  /*3240*/  FMUL.FTZ R164, R164, UR21 ;  /* 0x00000015a4a47c20 */ /* 0x000fe20008410000 */
[----:B------:R-:W-:Y:S01]  /*3250*/  FMUL.FTZ R165, R165, UR21 ;  /* 0x00000015a5a57c20 */ /* 0x000fe20008410000 */
[----:B------:R-:W-:Y:S01]  /*3260*/  FFMA.FTZ R168, R168, UR22, R145 ;  /* 0x00000016a8a87c23 */ /* 0x000fe20008010091 */
[----:B------:R-:W-:Y:S01]  /*3270*/  FADD.FTZ R172, R17, -R166 ;  /* 0x800000a611ac7221 */ /* 0x000fe20000010000 */
[----:B------:R-:W-:-:S02]  /*3280*/  LOP3.LUT P5, RZ, R27, 0xff, RZ, 0xc0, !PT ;  /* 0x000000ff1bff7812 */ /* 0x000fc400078ac0ff */
[----:B------:R-:W-:Y:S01]  /*3290*/  FSEL R164, R164, RZ, P1 ;  /* 0x000000ffa4a47208 */ /* 0x000fe20000800000 */
[----:B------:R-:W-:Y:S01]  /*32a0*/  FMUL.FTZ R168, R168, UR21 ;  /* 0x00000015a8a87c20 */ /* 0x000fe20008410000 */
[----:B------:R-:W-:Y:S02]  /*32b0*/  FSEL R165, R165, RZ, P0 ;  /* 0x000000ffa5a57208 */ /* 0x000fe40000000000 */
[----:B------:R-:W-:Y:S02]  /*32c0*/  LOP3.LUT P0, RZ, R26, 0xff0000, RZ, 0xc0, !PT ;  /* 0x00ff00001aff7812 */ /* 0x000fe4000780c0ff */
[----:B------:R-:W-:Y:S01]  /*32d0*/  F2FP.BF16.F32.PACK_AB R167, R165, R164 ;  /* 0x000000a4a5a7723e */ /* 0x000fe200000010ff */
[--C-:B------:R-:W-:Y:S01]  /*32e0*/  FFMA.FTZ R164, R22, UR23, R171.reuse ;  /* 0x0000001716a47c23 */ /* 0x100fe200080100ab */
[----:B------:R-:W-:Y:S02]  /*32f0*/  LOP3.LUT P1, RZ, R26, 0xff000000, RZ, 0xc0, !PT ;  /* 0xff0000001aff7812 */ /* 0x000fe4000782c0ff */
[----:B------:R-:W-:Y:S01]  /*3300*/  LOP3.LUT P6, RZ, R27, 0xff00, RZ, 0xc0, !PT ;  /* 0x0000ff001bff7812 */ /* 0x000fe200078cc0ff */
[----:B------:R-:W-:Y:S01]  /*3310*/  FADD.FTZ R169, R21, -R164 ;  /* 0x800000a415a97221 */ /* 0x000fe20000010000 */
[----:B------:R-:W-:-:S03]  /*3320*/  FFMA.FTZ R164, R10, UR23, R171 ;  /* 0x000000170aa47c23 */ /* 0x000fc600080100ab */
[----:B------:R-:W-:Y:S01]  /*3330*/  FFMA.FTZ R166, R169, UR22, R144 ;  /* 0x00000016a9a67c23 */ /* 0x000fe20008010090 */
[----:B------:R-:W-:Y:S01]  /*3340*/  FADD.FTZ R165, R9, -R164 ;  /* 0x800000a409a57221 */ /* 0x000fe20000010000 */
[----:B------:R-:W-:Y:S02]  /*3350*/  FSEL R169, R168, RZ, P6 ;  /* 0x000000ffa8a97208 */ /* 0x000fe40003000000 */
[----:B------:R-:W-:Y:S01]  /*3360*/  FMUL.FTZ R166, R166, UR21 ;  /* 0x00000015a6a67c20 */ /* 0x000fe20008410000 */
[----:B------:R-:W-:Y:S01]  /*3370*/  FFMA.FTZ R164, R165, UR22, R142 ;  /* 0x00000016a5a47c23 */ /* 0x000fe2000801008e */
[----:B------:R-:W-:-:S03]  /*3380*/  FFMA.FTZ R165, R172, UR22, R143 ;  /* 0x00000016aca57c23 */ /* 0x000fc6000801008f */
[----:B------:R-:W-:Y:S01]  /*3390*/  FMUL.FTZ R164, R164, UR21 ;  /* 0x00000015a4a47c20 */ /* 0x000fe20008410000 */
[----:B------:R-:W-:Y:S01]  /*33a0*/  FMUL.FTZ R165, R165, UR21 ;  /* 0x00000015a5a57c20 */ /* 0x000fe20008410000 */
[----:B------:R-:W-:-:S03]  /*33b0*/  FSEL R166, R166, RZ, P5 ;  /* 0x000000ffa6a67208 */ /* 0x000fc60002800000 */
        /* <DEDUP_REMOVED lines=9> */
[----:B------:R-:W-:-:S04]  /*3450*/  FADD.FTZ R164, R5, -R164 ;  /* 0x800000a405a47221 */ /* 0x000fc80000010000 */
[----:B------:R-:W-:Y:S01]  /*3460*/  FFMA.FTZ R168, R164, UR22, R141 ;  /* 0x00000016a4a87c23 */ /* 0x000fe2000801008d */
[----:B------:R-:W-:-:S03]  /*3470*/  FFMA.FTZ R164, R169, UR22, R140 ;  /* 0x00000016a9a47c23 */ /* 0x000fc6000801008c */
[----:B------:R-:W-:Y:S01]  /*3480*/  FMUL.FTZ R168, R168, UR21 ;  /* 0x00000015a8a87c20 */ /* 0x000fe20008410000 */
[----:B------:R-:W-:-:S04]  /*3490*/  FMUL.FTZ R164, R164, UR21 ;  /* 0x00000015a4a47c20 */ /* 0x000fc80008410000 */
[----:B------:R-:W-:Y:S02]  /*34a0*/  FSEL R169, R168, RZ, P1 ;  /* 0x000000ffa8a97208 */ /* 0x000fe40000800000 */
[----:B------:R-:W-:-:S04]  /*34b0*/  FSEL R164, R164, RZ, P0 ;  /* 0x000000ffa4a47208 */ /* 0x000fc80000000000 */
[----:B------:R-:W-:Y:S01]  /*34c0*/  F2FP.BF16.F32.PACK_AB R164, R169, R164 ;  /* 0x000000a4a9a4723e */ /* 0x000fe200000010ff */
[----:B------:R-:W-:Y:S06]  /*34d0*/  BRA `(.L_x_1454) ;  /* 0x0000001400b87947 */ /* 0x000fec0003800000 */
.L_x_1455:
        /* <DEDUP_REMOVED lines=8> */
[----:B------:R-:W-:Y:S01]  /*3560*/  LOP3.LUT P6, RZ, R27, 0xff0000, RZ, 0xc0, !PT ;  /* 0x00ff00001bff7812 */ /* 0x000fe200078cc0ff */
[----:B------:R-:W-:Y:S01]  /*3570*/  FADD.FTZ R168, R17, -R164 ;  /* 0x800000a411a87221 */ /* 0x000fe20000010000 */
[----:B------:R-:W-:Y:S01]  /*3580*/  FADD.FTZ R105, R21, -R104 ;  /* 0x8000006815697221 */ /* 0x000fe20000010000 */
[----:B------:R-:W-:Y:S01]  /*3590*/  FADD.FTZ R148, R189, -R106 ;  /* 0x8000006abd947221 */ /* 0x000fe20000010000 */
[----:B------:R-:W-:Y:S01]  /*35a0*/  FFMA.FTZ R106, R107, UR22, R146 ;  /* 0x000000166b6a7c23 */ /* 0x000fe20008010092 */
[----:B------:R-:W-:Y:S01]  /*35b0*/  FFMA.FTZ R107, R150, UR22, R147 ;  /* 0x00000016966b7c23 */ /* 0x000fe20008010093 */
[----:B------:R-:W-:Y:S01]  /*35c0*/  FFMA.FTZ R104, R105, UR22, R144 ;  /* 0x0000001669687c23 */ /* 0x000fe20008010090 */
[----:B------:R-:W-:Y:S01]  /*35d0*/  FFMA.FTZ R105, R148, UR22, R145 ;  /* 0x0000001694697c23 */ /* 0x000fe20008010091 */
[----:B------:R-:W-:Y:S01]  /*35e0*/  FMUL.FTZ R150, R106, UR21 ;  /* 0x000000156a967c20 */ /* 0x000fe20008410000 */
[----:B------:R-:W-:Y:S01]  /*35f0*/  FMUL.FTZ R151, R107, UR21 ;  /* 0x000000156b977c20 */ /* 0x000fe20008410000 */
[----:B------:R-:W-:Y:S01]  /*3600*/  ISETP.GE.U32.AND.EX P0, PT, R27, 0x1000000, PT, P0 ;  /* 0x010000001b00780c */ /* 0x000fe20003f06100 */
        /* <DEDUP_REMOVED lines=35> */
.L_x_1451:
        /* <DEDUP_REMOVED lines=21> */
[C---:B------:R-:W-:Y:S01]  /*3990*/  LOP3.LUT P6, RZ, R25.reuse, 0xff0000, RZ, 0xc0, !PT ;  /* 0x00ff000019ff7812 */ /* 0x040fe200078cc0ff */
[----:B------:R-:W-:Y:S01]  /*39a0*/  FMUL.FTZ R138, R138, UR21 ;  /* 0x000000158a8a7c20 */ /* 0x000fe20008410000 */
[----:B------:R-:W-:Y:S01]  /*39b0*/  ISETP.GE.U32.AND.EX P1, PT, R25, 0x1000000, PT, P1 ;  /* 0x010000001900780c */ /* 0x000fe20003f26110 */
[----:B------:R-:W-:Y:S01]  /*39c0*/  FMUL.FTZ R168, R169, UR21 ;  /* 0x00000015a9a87c20 */ /* 0x000fe20008410000 */
[----:B------:R-:W-:-:S02]  /*39d0*/  ISETP.GE.U32.AND.EX P0, PT, R27, 0x1000000, PT, P0 ;  /* 0x010000001b00780c */ /* 0x000fc40003f06100 */
[C---:B------:R-:W-:Y:S02]  /*39e0*/  FSEL R167, R136.reuse, RZ, P5 ;  /* 0x000000ff88a77208 */ /* 0x040fe40002800000 */
[----:B------:R-:W-:Y:S02]  /*39f0*/  FSEL R139, R136, RZ, P6 ;  /* 0x000000ff888b7208 */ /* 0x000fe40003000000 */
[C---:B------:R-:W-:Y:S02]  /*3a00*/  FSEL R136, R138.reuse, RZ, P1 ;  /* 0x000000ff8a887208 */ /* 0x040fe40000800000 */
        /* <DEDUP_REMOVED lines=9> */
[----:B------:R-:W-:Y:S01]  /*3aa0*/  LOP3.LUT P1, RZ, R25, 0xff00, RZ, 0xc0, !PT ;  /* 0x0000ff0019ff7812 */ /* 0x000fe2000782c0ff */
[----:B------:R-:W-:Y:S01]  /*3ab0*/  FMUL.FTZ R136, R136, UR22 ;  /* 0x0000001688887c20 */ /* 0x000fe20008410000 */
[----:B------:R-:W-:Y:S01]  /*3ac0*/  LOP3.LUT P6, RZ, R27, 0xff00, RZ, 0xc0, !PT ;  /* 0x0000ff001bff7812 */ /* 0x000fe200078cc0ff */
[----:B------:R-:W-:-:S02]  /*3ad0*/  FMUL.FTZ R138, R138, UR22 ;  /* 0x000000168a8a7c20 */ /* 0x000fc40008410000 */
[----:B------:R-:W-:Y:S02]  /*3ae0*/  FMUL.FTZ R136, R136, UR21 ;  /* 0x0000001588887c20 */ /* 0x000fe40008410000 */
[----:B------:R-:W-:-:S03]  /*3af0*/  FMUL.FTZ R164, R138, UR21 ;  /* 0x000000158aa47c20 */ /* 0x000fc60008410000 */
[C---:B------:R-:W-:Y:S02]  /*3b00*/  FSEL R166, R136.reuse, RZ, P5 ;  /* 0x000000ff88a67208 */ /* 0x040fe40002800000 */
[----:B------:R-:W-:Y:S01]  /*3b10*/  FSEL R138, R136, RZ, P0 ;  /* 0x000000ff888a7208 */ /* 0x000fe20000000000 */
[--C-:B------:R-:W-:Y:S01]  /*3b20*/  FFMA.FTZ R136, R10, UR23, R171.reuse ;  /* 0x000000170a887c23 */ /* 0x100fe200080100ab */
[C---:B------:R-:W-:Y:S02]  /*3b30*/  FSEL R137, R164.reuse, RZ, P1 ;  /* 0x000000ffa4897208 */ /* 0x040fe40000800000 */
[----:B------:R-:W-:Y:S01]  /*3b40*/  FSEL R165, R164, RZ, P6 ;  /* 0x000000ffa4a57208 */ /* 0x000fe20003000000 */
[----:B------:R-:W-:Y:S01]  /*3b50*/  FFMA.FTZ R164, R18, UR23, R171 ;  /* 0x0000001712a47c23 */ /* 0x000fe200080100ab */
[----:B------:R-:W-:Y:S01]  /*3b60*/  FADD.FTZ R136, R9, -R136 ;  /* 0x8000008809887221 */ /* 0x000fe20000010000 */
[----:B------:R-:W-:Y:S02]  /*3b70*/  LOP3.LUT P5, RZ, R26, 0xff0000, RZ, 0xc0, !PT ;  /* 0x00ff00001aff7812 */ /* 0x000fe400078ac0ff */
[----:B------:R-:W-:Y:S01]  /*3b80*/  FADD.FTZ R164, R17, -R164 ;  /* 0x800000a411a47221 */ /* 0x000fe20000010000 */
[----:B------:R-:W-:Y:S01]  /*3b90*/  FMUL.FTZ R136, R136, UR22 ;  /* 0x0000001688887c20 */ /* 0x000fe20008410000 */
[----:B------:R-:W-:-:S02]  /*3ba0*/  LOP3.LUT P0, RZ, R24, 0xff0000, RZ, 0xc0, !PT ;  /* 0x00ff000018ff7812 */ /* 0x000fc4000780c0ff */
[----:B------:R-:W-:Y:S01]  /*3bb0*/  FMUL.FTZ R164, R164, UR22 ;  /* 0x00000016a4a47c20 */ /* 0x000fe20008410000 */
[----:B------:R-:W-:Y:S01]  /*3bc0*/  FMUL.FTZ R136, R136, UR21 ;  /* 0x0000001588887c20 */ /* 0x000fe20008410000 */
[----:B------:R-:W-:Y:S02]  /*3bd0*/  LOP3.LUT P1, RZ, R24, 0xff000000, RZ, 0xc0, !PT ;  /* 0xff00000018ff7812 */ /* 0x000fe4000782c0ff */
[----:B------:R-:W-:Y:S01]  /*3be0*/  FMUL.FTZ R164, R164, UR21 ;  /* 0x00000015a4a47c20 */ /* 0x000fe20008410000 */
[----:B------:R-:W-:Y:S02]  /*3bf0*/  F2FP.BF16.F32.PACK_AB R138, R137, R138 ;  /* 0x0000008a898a723e */ /* 0x000fe400000010ff */
[----:B------:R-:W-:Y:S02]  /*3c00*/  F2FP.BF16.F32.PACK_AB R166, R165, R166 ;  /* 0x000000a6a5a6723e */ /* 0x000fe400000010ff */
[C---:B------:R-:W-:Y:S02]  /*3c10*/  FSEL R165, R136.reuse, RZ, P5 ;  /* 0x000000ff88a57208 */ /* 0x040fe40002800000 */
[----:B------:R-:W-:-:S02]  /*3c20*/  FSEL R137, R136, RZ, P0 ;  /* 0x000000ff88897208 */ /* 0x000fc40000000000 */
[----:B------:R-:W-:Y:S02]  /*3c30*/  FSEL R136, R164, RZ, P1 ;  /* 0x000000ffa4887208 */ /* 0x000fe40000800000 */
[----:B------:R-:W-:Y:S02]  /*3c40*/  LOP3.LUT P6, RZ, R26, 0xff000000, RZ, 0xc0, !PT ;  /* 0xff0000001aff7812 */ /* 0x000fe400078cc0ff */
[----:B------:R-:W-:Y:S01]  /*3c50*/  F2FP.BF16.F32.PACK_AB R137, R136, R137 ;  /* 0x000000898889723e */ /* 0x000fe200000010ff */
[----:B------:R-:W-:Y:S01]  /*3c60*/  FFMA.FTZ R136, R6, UR23, R171 ;  /* 0x0000001706887c23 */ /* 0x000fe200080100ab */
[----:B------:R-:W-:Y:S02]  /*3c70*/  FSEL R164, R164, RZ, P6 ;  /* 0x000000ffa4a47208 */ /* 0x000fe40003000000 */
[----:B------:R-:W-:Y:S01]  /*3c80*/  LOP3.LUT P6, RZ, R26, 0xff00, RZ, 0xc0, !PT ;  /* 0x0000ff001aff7812 */ /* 0x000fe200078cc0ff */
[----:B------:R-:W-:Y:S01]  /*3c90*/  FADD.FTZ R136, R5, -R136 ;  /* 0x8000008805887221 */ /* 0x000fe20000010000 */
[----:B------:R-:W-:-:S02]  /*3ca0*/  LOP3.LUT P1, RZ, R24, 0xff00, RZ, 0xc0, !PT ;  /* 0x0000ff0018ff7812 */ /* 0x000fc4000782c0ff */
[----:B------:R-:W-:Y:S01]  /*3cb0*/  LOP3.LUT P0, RZ, R24, 0xff, RZ, 0xc0, !PT ;  /* 0x000000ff18ff7812 */ /* 0x000fe2000780c0ff */
[----:B------:R-:W-:Y:S01]  /*3cc0*/  FMUL.FTZ R136, R136, UR22 ;  /* 0x0000001688887c20 */ /* 0x000fe20008410000 */
[----:B------:R-:W-:Y:S02]  /*3cd0*/  LOP3.LUT P5, RZ, R26, 0xff, RZ, 0xc0, !PT ;  /* 0x000000ff1aff7812 */ /* 0x000fe400078ac0ff */
[----:B------:R-:W-:Y:S01]  /*3ce0*/  F2FP.BF16.F32.PACK_AB R165, R164, R165 ;  /* 0x000000a5a4a5723e */ /* 0x000fe200000010ff */
[----:B------:R-:W-:Y:S01]  /*3cf0*/  FMUL.FTZ R136, R136, UR21 ;  /* 0x0000001588887c20 */ /* 0x000fe20008410000 */
[----:B------:R-:W-:-:S04]  /*3d00*/  FSEL R173, R168, RZ, P5 ;  /* 0x000000ffa8ad7208 */ /* 0x000fc80002800000 */
[C---:B------:R-:W-:Y:S02]  /*3d10*/  FSEL R164, R136.reuse, RZ, P6 ;  /* 0x000000ff88a47208 */ /* 0x040fe40003000000 */
[----:B------:R-:W-:Y:S02]  /*3d20*/  FSEL R169, R136, RZ, P1 ;  /* 0x000000ff88a97208 */ /* 0x000fe40000800000 */
[----:B------:R-:W-:Y:S02]  /*3d30*/  FSEL R136, R168, RZ, P0 ;  /* 0x000000ffa8887208 */ /* 0x000fe40000000000 */
[----:B------:R-:W-:Y:S02]  /*3d40*/  F2FP.BF16.F32.PACK_AB R164, R164, R173 ;  /* 0x000000ada4a4723e */ /* 0x000fe400000010ff */
[----:B------:R-:W-:Y:S01]  /*3d50*/  F2FP.BF16.F32.PACK_AB R136, R169, R136 ;  /* 0x00000088a988723e */ /* 0x000fe200000010ff */
[----:B------:R-:W-:Y:S06]  /*3d60*/  BRA `(.L_x_1454) ;  /* 0x0000000c00947947 */ /* 0x000fec0003800000 */
.L_x_1457:
        /* <DEDUP_REMOVED lines=38> */
[----:B------:R-:W-:Y:S01]  /*3fd0*/  FFMA.FTZ R136, R10, UR23, R171 ;  /* 0x000000170a887c23 */ /* 0x000fe200080100ab */
[C---:B------:R-:W-:Y:S02]  /*3fe0*/  FSEL R149, R137.reuse, RZ, P6 ;  /* 0x000000ff89957208 */ /* 0x040fe40003000000 */
[----:B------:R-:W-:Y:S01]  /*3ff0*/  FSEL R137, R137, RZ, P5 ;  /* 0x000000ff89897208 */ /* 0x000fe20002800000 */
[----:B------:R-:W-:Y:S01]  /*4000*/  FADD.FTZ R136, R9, -R136 ;  /* 0x8000008809887221 */ /* 0x000fe20000010000 */
[----:B------:R-:W-:Y:S02]  /*4010*/  LOP3.LUT P0, RZ, R26, 0xff0000, RZ, 0xc0, !PT ;  /* 0x00ff00001aff7812 */ /* 0x000fe4000780c0ff */
[----:B------:R-:W-:Y:S01]  /*4020*/  LOP3.LUT P1, RZ, R24, 0xff0000, RZ, 0xc0, !PT ;  /* 0x00ff000018ff7812 */ /* 0x000fe2000782c0ff */
[----:B------:R-:W-:Y:S01]  /*4030*/  FMUL.FTZ R150, R136, UR22 ;  /* 0x0000001688967c20 */ /* 0x000fe20008410000 */
[----:B------:R-:W-:-:S02]  /*4040*/  LOP3.LUT P6, RZ, R24, 0xff000000, RZ, 0xc0, !PT ;  /* 0xff00000018ff7812 */ /* 0x000fc400078cc0ff */
[----:B------:R-:W-:Y:S01]  /*4050*/  F2FP.BF16.F32.PACK_AB R166, R137, R166 ;  /* 0x000000a689a6723e */ /* 0x000fe200000010ff */
[----:B------:R-:W-:Y:S01]  /*4060*/  FMUL.FTZ R136, R150, UR21 ;  /* 0x0000001596887c20 */ /* 0x000fe20008410000 */
[----:B------:R-:W-:Y:S02]  /*4070*/  LOP3.LUT P5, RZ, R26, 0xff000000, RZ, 0xc0, !PT ;  /* 0xff0000001aff7812 */ /* 0x000fe400078ac0ff */
[----:B------:R-:W-:Y:S01]  /*4080*/  F2FP.BF16.F32.PACK_AB R138, R149, R138 ;  /* 0x0000008a958a723e */ /* 0x000fe200000010ff */
[----:B------:R-:W-:Y:S01]  /*4090*/  FFMA.FTZ R149, R0, UR23, R171 ;  /* 0x0000001700957c23 */ /* 0x000fe200080100ab */
[C---:B------:R-:W-:Y:S02]  /*40a0*/  FSEL R165, R136.reuse, RZ, P0 ;  /* 0x000000ff88a57208 */ /* 0x040fe40000000000 */
[----:B------:R-:W-:Y:S02]  /*40b0*/  FSEL R137, R136, RZ, P1 ;  /* 0x000000ff88897208 */ /* 0x000fe40000800000 */
[----:B------:R-:W-:-:S02]  /*40c0*/  FSEL R136, R148, RZ, P6 ;  /* 0x000000ff94887208 */ /* 0x000fc40003000000 */
[----:B------:R-:W-:Y:S02]  /*40d0*/  FSEL R148, R148, RZ, P5 ;  /* 0x000000ff94947208 */ /* 0x000fe40002800000 */
[----:B------:R-:W-:Y:S01]  /*40e0*/  F2FP.BF16.F32.PACK_AB R137, R136, R137 ;  /* 0x000000898889723e */ /* 0x000fe200000010ff */
[----:B------:R-:W-:Y:S01]  /*40f0*/  FFMA.FTZ R136, R6, UR23, R171 ;  /* 0x0000001706887c23 */ /* 0x000fe200080100ab */
[----:B------:R-:W-:Y:S01]  /*4100*/  F2FP.BF16.F32.PACK_AB R165, R148, R165 ;  /* 0x000000a594a5723e */ /* 0x000fe200000010ff */
[----:B------:R-:W-:Y:S01]  /*4110*/  FADD.FTZ R148, R4, -R149 ;  /* 0x8000009504947221 */ /* 0x000fe20000010000 */
[----:B------:R-:W-:Y:S01]  /*4120*/  LOP3.LUT P5, RZ, R26, 0xff00, RZ, 0xc0, !PT ;  /* 0x0000ff001aff7812 */ /* 0x000fe200078ac0ff */
[----:B------:R-:W-:Y:S01]  /*4130*/  FADD.FTZ R136, R5, -R136 ;  /* 0x8000008805887221 */ /* 0x000fe20000010000 */
[----:B------:R-:W-:Y:S01]  /*4140*/  LOP3.LUT P6, RZ, R24, 0xff00, RZ, 0xc0, !PT ;  /* 0x0000ff0018ff7812 */ /* 0x000fe200078cc0ff */
[----:B------:R-:W-:Y:S01]  /*4150*/  FMUL.FTZ R148, R148, UR22 ;  /* 0x0000001694947c20 */ /* 0x000fe20008410000 */
[----:B------:R-:W-:Y:S01]  /*4160*/  LOP3.LUT P1, RZ, R24, 0xff, RZ, 0xc0, !PT ;  /* 0x000000ff18ff7812 */ /* 0x000fe2000782c0ff */
[----:B------:R-:W-:Y:S01]  /*4170*/  FMUL.FTZ R149, R136, UR22 ;  /* 0x0000001688957c20 */ /* 0x000fe20008410000 */
[----:B------:R-:W-:Y:S01]  /*4180*/  LOP3.LUT P0, RZ, R26, 0xff, RZ, 0xc0, !PT ;  /* 0x000000ff1aff7812 */ /* 0x000fe2000780c0ff */
[----:B------:R-:W-:-:S02]  /*4190*/  FMUL.FTZ R136, R148, UR21 ;  /* 0x0000001594887c20 */ /* 0x000fc40008410000 */
[----:B------:R-:W-:-:S03]  /*41a0*/  FMUL.FTZ R168, R149, UR21 ;  /* 0x0000001595a87c20 */ /* 0x000fc60008410000 */
[----:B------:R-:W-:Y:S02]  /*41b0*/  FSEL R169, R136, RZ, P0 ;  /* 0x000000ff88a97208 */ /* 0x000fe40000000000 */
[C---:B------:R-:W-:Y:S02]  /*41c0*/  FSEL R164, R168.reuse, RZ, P5 ;  /* 0x000000ffa8a47208 */ /* 0x040fe40002800000 */
[----:B------:R-:W-:Y:S02]  /*41d0*/  FSEL R173, R168, RZ, P6 ;  /* 0x000000ffa8ad7208 */ /* 0x000fe40003000000 */
[----:B------:R-:W-:Y:S02]  /*41e0*/  FSEL R168, R136, RZ, P1 ;  /* 0x000000ff88a87208 */ /* 0x000fe40000800000 */
[----:B------:R-:W-:Y:S02]  /*41f0*/  F2FP.BF16.F32.PACK_AB R164, R164, R169 ;  /* 0x000000a9a4a4723e */ /* 0x000fe400000010ff */
[----:B------:R-:W-:Y:S01]  /*4200*/  F2FP.BF16.F32.PACK_AB R136, R173, R168 ;  /* 0x000000a8ad88723e */ /* 0x000fe200000010ff */
[----:B------:R-:W-:Y:S06]  /*4210*/  BRA `(.L_x_1454) ;  /* 0x0000000800687947 */ /* 0x000fec0003800000 */
.L_x_1456:
        /* <DEDUP_REMOVED lines=13> */
[----:B------:R-:W-:Y:S01]  /*42f0*/  FFMA.FTZ R137, R137, UR22, R146 ;  /* 0x0000001689897c23 */ /* 0x000fe20008010092 */
[----:B------:R-:W-:Y:S01]  /*4300*/  FFMA.FTZ R138, R138, UR22, R147 ;  /* 0x000000168a8a7c23 */ /* 0x000fe20008010093 */
[----:B------:R-:W-:Y:S01]  /*4310*/  LOP3.LUT P5, RZ, R25, 0xff0000, RZ, 0xc0, !PT ;  /* 0x00ff000019ff7812 */ /* 0x000fe200078ac0ff */
[----:B------:R-:W-:Y:S01]  /*4320*/  FFMA.FTZ R164, R164, UR22, R143 ;  /* 0x00000016a4a47c23 */ /* 0x000fe2000801008f */
[----:B------:R-:W-:Y:S01]  /*4330*/  FMUL.FTZ R137, R137, UR21 ;  /* 0x0000001589897c20 */ /* 0x000fe20008410000 */
[----:B------:R-:W-:Y:S01]  /*4340*/  FMUL.FTZ R138, R138, UR21 ;  /* 0x000000158a8a7c20 */ /* 0x000fe20008410000 */
[----:B------:R-:W-:Y:S01]  /*4350*/  ISETP.GE.U32.AND.EX P0, PT, R25, 0x1000000, PT, P0 ;  /* 0x010000001900780c */ /* 0x000fe20003f06100 */
[----:B------:R-:W-:Y:S01]  /*4360*/  FMUL.FTZ R164, R164, UR21 ;  /* 0x00000015a4a47c20 */ /* 0x000fe20008410000 */
[C---:B------:R-:W-:Y:S01]  /*4370*/  LOP3.LUT P6, RZ, R27.reuse, 0xff0000, RZ, 0xc0, !PT ;  /* 0x00ff00001bff7812 */ /* 0x040fe200078cc0ff */
[----:B------:R-:W-:Y:S01]  /*4380*/  FFMA.FTZ R169, R0, UR23, R171 ;  /* 0x0000001700a97c23 */ /* 0x000fe200080100ab */
[----:B------:R-:W-:-:S02]  /*4390*/  ISETP.GE.U32.AND.EX P1, PT, R27, 0x1000000, PT, P1 ;  /* 0x010000001b00780c */ /* 0x000fc40003f26110 */
[C---:B------:R-:W-:Y:S01]  /*43a0*/  FSEL R139, R137.reuse, RZ, P5 ;  /* 0x000000ff898b7208 */ /* 0x040fe20002800000 */
[----:B------:R-:W-:Y:S01]  /*43b0*/  FADD.FTZ R169, R4, -R169 ;  /* 0x800000a904a97221 */ /* 0x000fe20000010000 */
[C---:B------:R-:W-:Y:S02]  /*43c0*/  FSEL R136, R138.reuse, RZ, P0 ;  /* 0x000000ff8a887208 */ /* 0x040fe40000000000 */
[----:B------:R-:W-:Y:S01]  /*43d0*/  FSEL R167, R137, RZ, P6 ;  /* 0x000000ff89a77208 */ /* 0x000fe20003000000 */
[----:B------:R-:W-:Y:S01]  /*43e0*/  FFMA.FTZ R169, R169, UR22, R140 ;  /* 0x00000016a9a97c23 */ /* 0x000fe2000801008c */
        /* <DEDUP_REMOVED lines=10> */
[----:B------:R-:W-:Y:S01]  /*4490*/  FFMA.FTZ R137, R137, UR22, R144 ;  /* 0x0000001689897c23 */ /* 0x000fe20008010090 */
[----:B------:R-:W-:Y:S01]  /*44a0*/  LOP3.LUT P5, RZ, R27, 0xff00, RZ, 0xc0, !PT ;  /* 0x0000ff001bff7812 */ /* 0x000fe200078ac0ff */
[----:B------:R-:W-:Y:S01]  /*44b0*/  FFMA.FTZ R138, R138, UR22, R145 ;  /* 0x000000168a8a7c23 */ /* 0x000fe20008010091 */
[----:B------:R-:W-:Y:S01]  /*44c0*/  FMUL.FTZ R168, R169, UR21 ;  /* 0x00000015a9a87c20 */ /* 0x000fe20008410000 */
[----:B------:R-:W-:-:S02]  /*44d0*/  FMUL.FTZ R137, R137, UR21 ;  /* 0x0000001589897c20 */ /* 0x000fc40008410000 */
[----:B------:R-:W-:-:S03]  /*44e0*/  FMUL.FTZ R136, R138, UR21 ;  /* 0x000000158a887c20 */ /* 0x000fc60008410000 */
[C---:B------:R-:W-:Y:S02]  /*44f0*/  FSEL R166, R137.reuse, RZ, P0 ;  /* 0x000000ff89a67208 */ /* 0x040fe40000000000 */
[----:B------:R-:W-:Y:S02]  /*4500*/  FSEL R138, R137, RZ, P1 ;  /* 0x000000ff898a7208 */ /* 0x000fe40000800000 */
[C---:B------:R-:W-:Y:S02]  /*4510*/  FSEL R137, R136.reuse, RZ, P6 ;  /* 0x000000ff88897208 */ /* 0x040fe40003000000 */
[----:B------:R-:W-:Y:S01]  /*4520*/  FSEL R165, R136, RZ, P5 ;  /* 0x000000ff88a57208 */ /* 0x000fe20002800000 */
[----:B------:R-:W-:Y:S01]  /*4530*/  FFMA.FTZ R136, R10, UR23, R171 ;  /* 0x000000170a887c23 */ /* 0x000fe200080100ab */
[----:B------:R-:W-:Y:S02]  /*4540*/  F2FP.BF16.F32.PACK_AB R138, R137, R138 ;  /* 0x0000008a898a723e */ /* 0x000fe400000010ff */
[----:B------:R-:W-:Y:S01]  /*4550*/  LOP3.LUT P0, RZ, R26, 0xff0000, RZ, 0xc0, !PT ;  /* 0x00ff00001aff7812 */ /* 0x000fe2000780c0ff */
[----:B------:R-:W-:Y:S01]  /*4560*/  FADD.FTZ R137, R9, -R136 ;  /* 0x8000008809897221 */ /* 0x000fe20000010000 */
[----:B------:R-:W-:-:S02]  /*4570*/  LOP3.LUT P1, RZ, R24, 0xff0000, RZ, 0xc0, !PT ;  /* 0x00ff000018ff7812 */ /* 0x000fc4000782c0ff */
[----:B------:R-:W-:Y:S01]  /*4580*/  LOP3.LUT P6, RZ, R24, 0xff000000, RZ, 0xc0, !PT ;  /* 0xff00000018ff7812 */ /* 0x000fe200078cc0ff */
[----:B------:R-:W-:Y:S01]  /*4590*/  FFMA.FTZ R137, R137, UR22, R142 ;  /* 0x0000001689897c23 */ /* 0x000fe2000801008e */
[----:B------:R-:W-:Y:S02]  /*45a0*/  F2FP.BF16.F32.PACK_AB R166, R165, R166 ;  /* 0x000000a6a5a6723e */ /* 0x000fe400000010ff */
[----:B------:R-:W-:Y:S01]  /*45b0*/  FSEL R136, R164, RZ, P6 ;  /* 0x000000ffa4887208 */ /* 0x000fe20003000000 */
[----:B------:R-:W-:Y:S01]  /*45c0*/  FMUL.FTZ R137, R137, UR21 ;  /* 0x0000001589897c20 */ /* 0x000fe20008410000 */
[----:B------:R-:W-:Y:S02]  /*45d0*/  LOP3.LUT P5, RZ, R26, 0xff000000, RZ, 0xc0, !PT ;  /* 0xff0000001aff7812 */ /* 0x000fe400078ac0ff */
[----:B------:R-:W-:Y:S02]  /*45e0*/  LOP3.LUT P6, RZ, R24, 0xff00, RZ, 0xc0, !PT ;  /* 0x0000ff0018ff7812 */ /* 0x000fe400078cc0ff */
[----:B------:R-:W-:-:S02]  /*45f0*/  FSEL R165, R137, RZ, P0 ;  /* 0x000000ff89a57208 */ /* 0x000fc40000000000 */
[----:B------:R-:W-:Y:S02]  /*4600*/  FSEL R137, R137, RZ, P1 ;  /* 0x000000ff89897208 */ /* 0x000fe40000800000 */
[----:B------:R-:W-:Y:S02]  /*4610*/  FSEL R164, R164, RZ, P5 ;  /* 0x000000ffa4a47208 */ /* 0x000fe40002800000 */
[----:B------:R-:W-:Y:S01]  /*4620*/  F2FP.BF16.F32.PACK_AB R137, R136, R137 ;  /* 0x000000898889723e */ /* 0x000fe200000010ff */
[----:B------:R-:W-:Y:S01]  /*4630*/  FFMA.FTZ R136, R6, UR23, R171 ;  /* 0x0000001706887c23 */ /* 0x000fe200080100ab */
[----:B------:R-:W-:Y:S02]  /*4640*/  LOP3.LUT P5, RZ, R26, 0xff00, RZ, 0xc0, !PT ;  /* 0x0000ff001aff7812 */ /* 0x000fe400078ac0ff */
[----:B------:R-:W-:Y:S01]  /*4650*/  LOP3.LUT P1, RZ, R24, 0xff, RZ, 0xc0, !PT ;  /* 0x000000ff18ff7812 */ /* 0x000fe2000782c0ff */
[----:B------:R-:W-:Y:S01]  /*4660*/  FADD.FTZ R136, R5, -R136 ;  /* 0x8000008805887221 */ /* 0x000fe20000010000 */
[----:B------:R-:W-:-:S02]  /*4670*/  LOP3.LUT P0, RZ, R26, 0xff, RZ, 0xc0, !PT ;  /* 0x000000ff1aff7812 */ /* 0x000fc4000780c0ff */
[----:B------:R-:W-:Y:S01]  /*4680*/  F2FP.BF16.F32.PACK_AB R165, R164, R165 ;  /* 0x000000a5a4a5723e */ /* 0x000fe200000010ff */
[----:B------:R-:W-:Y:S01]  /*4690*/  FFMA.FTZ R136, R136, UR22, R141 ;  /* 0x0000001688887c23 */ /* 0x000fe2000801008d */
[----:B------:R-:W-:-:S03]  /*46a0*/  FSEL R173, R168, RZ, P0 ;  /* 0x000000ffa8ad7208 */ /* 0x000fc60000000000 */
[----:B------:R-:W-:-:S05]  /*46b0*/  FMUL.FTZ R136, R136, UR21 ;  /* 0x0000001588887c20 */ /* 0x000fca0008410000 */
[C---:B------:R-:W-:Y:S02]  /*46c0*/  FSEL R164, R136.reuse, RZ, P5 ;  /* 0x000000ff88a47208 */ /* 0x040fe40002800000 */
[----:B------:R-:W-:Y:S02]  /*46d0*/  FSEL R169, R136, RZ, P6 ;  /* 0x000000ff88a97208 */ /* 0x000fe40003000000 */
[----:B------:R-:W-:Y:S02]  /*46e0*/  FSEL R136, R168, RZ, P1 ;  /* 0x000000ffa8887208 */ /* 0x000fe40000800000 */
[----:B------:R-:W-:Y:S02]  /*46f0*/  F2FP.BF16.F32.PACK_AB R164, R164, R173 ;  /* 0x000000ada4a4723e */ /* 0x000fe400000010ff */
[----:B------:R-:W-:Y:S01]  /*4700*/  F2FP.BF16.F32.PACK_AB R136, R169, R136 ;  /* 0x00000088a988723e */ /* 0x000fe200000010ff */
[----:B------:R-:W-:Y:S06]  /*4710*/  BRA `(.L_x_1454) ;  /* 0x0000000400287947 */ /* 0x000fec0003800000 */
.L_x_1458:
        /* <DEDUP_REMOVED lines=13> */
[----:B------:R-:W-:Y:S01]  /*47f0*/  LOP3.LUT P5, RZ, R25, 0xff0000, RZ, 0xc0, !PT ;  /* 0x00ff000019ff7812 */ /* 0x000fe200078ac0ff */
        /* <DEDUP_REMOVED lines=19> */
[----:B------:R-:W-:-:S02]  /*4930*/  FFMA.FTZ R105, R136, UR22, R145 ;  /* 0x0000001688697c23 */ /* 0x000fc40008010091 */
[----:B------:R-:W-:Y:S02]  /*4940*/  FMUL.FTZ R136, R104, UR21 ;  /* 0x0000001568887c20 */ /* 0x000fe40008410000 */
[----:B------:R-:W-:-:S03]  /*4950*/  FMUL.FTZ R137, R105, UR21 ;  /* 0x0000001569897c20 */ /* 0x000fc60008410000 */
[C---:B------:R-:W-:Y:S02]  /*4960*/  FSEL R166, R136.reuse, RZ, P0 ;  /* 0x000000ff88a67208 */ /* 0x040fe40000000000 */
[C---:B------:R-:W-:Y:S02]  /*4970*/  FSEL R149, R137.reuse, RZ, P6 ;  /* 0x000000ff89957208 */ /* 0x040fe40003000000 */
[----:B------:R-:W-:Y:S01]  /*4980*/  FSEL R138, R136, RZ, P1 ;  /* 0x000000ff888a7208 */ /* 0x000fe20000800000 */
[----:B------:R-:W-:Y:S01]  /*4990*/  FFMA.FTZ R136, R10, UR23, R171 ;  /* 0x000000170a887c23 */ /* 0x000fe200080100ab */
[----:B------:R-:W-:Y:S02]  /*49a0*/  FSEL R137, R137, RZ, P5 ;  /* 0x000000ff89897208 */ /* 0x000fe40002800000 */
[----:B------:R-:W-:Y:S02]  /*49b0*/  LOP3.LUT P0, RZ, R26, 0xff0000, RZ, 0xc0, !PT ;  /* 0x00ff00001aff7812 */ /* 0x000fe4000780c0ff */
[----:B------:R-:W-:Y:S01]  /*49c0*/  F2FP.BF16.F32.PACK_AB R166, R137, R166 ;  /* 0x000000a689a6723e */ /* 0x000fe200000010ff */
[----:B------:R-:W-:Y:S01]  /*49d0*/  FADD.FTZ R137, R9, -R136 ;  /* 0x8000008809897221 */ /* 0x000fe20000010000 */
[----:B------:R-:W-:-:S02]  /*49e0*/  LOP3.LUT P1, RZ, R24, 0xff0000, RZ, 0xc0, !PT ;  /* 0x00ff000018ff7812 */ /* 0x000fc4000782c0ff */
[----:B------:R-:W-:Y:S01]  /*49f0*/  LOP3.LUT P6, RZ, R24, 0xff000000, RZ, 0xc0, !PT ;  /* 0xff00000018ff7812 */ /* 0x000fe200078cc0ff */
[----:B------:R-:W-:Y:S01]  /*4a00*/  FFMA.FTZ R150, R137, UR22, R142 ;  /* 0x0000001689967c23 */ /* 0x000fe2000801008e */
[----:B------:R-:W-:Y:S01]  /*4a10*/  F2FP.BF16.F32.PACK_AB R138, R149, R138 ;  /* 0x0000008a958a723e */ /* 0x000fe200000010ff */
[----:B------:R-:W-:Y:S01]  /*4a20*/  FFMA.FTZ R149, R0, UR23, R171 ;  /* 0x0000001700957c23 */ /* 0x000fe200080100ab */
[----:B------:R-:W-:Y:S01]  /*4a30*/  LOP3.LUT P5, RZ, R26, 0xff000000, RZ, 0xc0, !PT ;  /* 0xff0000001aff7812 */ /* 0x000fe200078ac0ff */
[----:B------:R-:W-:Y:S02]  /*4a40*/  FMUL.FTZ R136, R150, UR21 ;  /* 0x0000001596887c20 */ /* 0x000fe40008410000 */
[----:B------:R-:W-:-:S03]  /*4a50*/  FADD.FTZ R169, R4, -R149 ;  /* 0x8000009504a97221 */ /* 0x000fc60000010000 */
[C---:B------:R-:W-:Y:S02]  /*4a60*/  FSEL R165, R136.reuse, RZ, P0 ;  /* 0x000000ff88a57208 */ /* 0x040fe40000000000 */
[----:B------:R-:W-:Y:S02]  /*4a70*/  FSEL R137, R136, RZ, P1 ;  /* 0x000000ff88897208 */ /* 0x000fe40000800000 */
[C---:B------:R-:W-:Y:S02]  /*4a80*/  FSEL R136, R148.reuse, RZ, P6 ;  /* 0x000000ff94887208 */ /* 0x040fe40003000000 */
[----:B------:R-:W-:Y:S02]  /*4a90*/  FSEL R148, R148, RZ, P5 ;  /* 0x000000ff94947208 */ /* 0x000fe40002800000 */
[----:B------:R-:W-:Y:S01]  /*4aa0*/  F2FP.BF16.F32.PACK_AB R137, R136, R137 ;  /* 0x000000898889723e */ /* 0x000fe200000010ff */
[----:B------:R-:W-:Y:S01]  /*4ab0*/  FFMA.FTZ R136, R6, UR23, R171 ;  /* 0x0000001706887c23 */ /* 0x000fe200080100ab */
[----:B------:R-:W-:Y:S01]  /*4ac0*/  F2FP.BF16.F32.PACK_AB R165, R148, R165 ;  /* 0x000000a594a5723e */ /* 0x000fe200000010ff */
[----:B------:R-:W-:Y:S01]  /*4ad0*/  FFMA.FTZ R148, R169, UR22, R140 ;  /* 0x00000016a9947c23 */ /* 0x000fe2000801008c */
[----:B------:R-:W-:Y:S01]  /*4ae0*/  LOP3.LUT P5, RZ, R26, 0xff00, RZ, 0xc0, !PT ;  /* 0x0000ff001aff7812 */ /* 0x000fe200078ac0ff */
[----:B------:R-:W-:Y:S01]  /*4af0*/  FADD.FTZ R136, R5, -R136 ;  /* 0x8000008805887221 */ /* 0x000fe20000010000 */
[----:B------:R-:W-:-:S02]  /*4b00*/  LOP3.LUT P6, RZ, R24, 0xff00, RZ, 0xc0, !PT ;  /* 0x0000ff0018ff7812 */ /* 0x000fc400078cc0ff */
[----:B------:R-:W-:Y:S01]  /*4b10*/  LOP3.LUT P1, RZ, R24, 0xff, RZ, 0xc0, !PT ;  /* 0x000000ff18ff7812 */ /* 0x000fe2000782c0ff */
[----:B------:R-:W-:Y:S01]  /*4b20*/  FFMA.FTZ R149, R136, UR22, R141 ;  /* 0x0000001688957c23 */ /* 0x000fe2000801008d */
[----:B------:R-:W-:Y:S01]  /*4b30*/  FMUL.FTZ R136, R148, UR21 ;  /* 0x0000001594887c20 */ /* 0x000fe20008410000 */
[----:B------:R-:W-:Y:S02]  /*4b40*/  LOP3.LUT P0, RZ, R26, 0xff, RZ, 0xc0, !PT ;  /* 0x000000ff1aff7812 */ /* 0x000fe4000780c0ff */
[----:B------:R-:W-:Y:S02]  /*4b50*/  FMUL.FTZ R168, R149, UR21 ;  /* 0x0000001595a87c20 */ /* 0x000fe40008410000 */
[----:B------:R-:W-:-:S03]  /*4b60*/  FSEL R169, R136, RZ, P0 ;  /* 0x000000ff88a97208 */ /* 0x000fc60000000000 */
[C---:B------:R-:W-:Y:S02]  /*4b70*/  FSEL R164, R168.reuse, RZ, P5 ;  /* 0x000000ffa8a47208 */ /* 0x040fe40002800000 */
[----:B------:R-:W-:Y:S02]  /*4b80*/  FSEL R173, R168, RZ, P6 ;  /* 0x000000ffa8ad7208 */ /* 0x000fe40003000000 */
[----:B------:R-:W-:Y:S02]  /*4b90*/  FSEL R168, R136, RZ, P1 ;  /* 0x000000ff88a87208 */ /* 0x000fe40000800000 */
[----:B------:R-:W-:Y:S02]  /*4ba0*/  F2FP.BF16.F32.PACK_AB R164, R164, R169 ;  /* 0x000000a9a4a4723e */ /* 0x000fe400000010ff */
[----:B------:R-:W-:-:S07]  /*4bb0*/  F2FP.BF16.F32.PACK_AB R136, R173, R168 ;  /* 0x000000a8ad88723e */ /* 0x000fce00000010ff */
.L_x_1454:
[----:B------:R-:W-:Y:S01]  /*4bc0*/  ISETP.NE.U32.AND P0, PT, RZ, UR4, PT ;  /* 0x00000004ff007c0c */ /* 0x000fe2000bf05070 */
[----:B------:R-:W0:Y:S03]  /*4bd0*/  LDC.64 R172, c[0x0][0x468] ;  /* 0x00011a00ffac7b82 */ /* 0x000e260000000a00 */
[----:B------:R-:W-:-:S13]  /*4be0*/  ISETP.NE.AND.EX P0, PT, RZ, UR5, PT, P0 ;  /* 0x00000005ff007c0c */ /* 0x000fda000bf05300 */
[----:B------:R-:W1:Y:S02]  /*4bf0*/  @P0 LDC.64 R168, c[0x0][0x478] ;  /* 0x00011e00ffa80b82 */ /* 0x000e640000000a00 */
[----:B-1----:R-:W-:-:S05]  /*4c00*/  @P0 IMAD.WIDE.U32 R168, R2, 0x20, R168 ;  /* 0x0000002002a80825 */ /* 0x002fca00078e00a8 */
[----:B------:R-:W-:Y:S04]  /*4c10*/  @P0 STG.E.128 desc[UR10][R168.64], R148 ;  /* 0x00000094a8000986 */ /* 0x000fe8000c101d0a */
[----:B------:R0:W-:Y:S01]  /*4c20*/  @P0 STG.E.128 desc[UR10][R168.64+0x10], R104 ;  /* 0x00001068a8000986 */ /* 0x0001e2000c101d0a */
[----:B------:R-:W-:-:S04]  /*4c30*/  ISETP.NE.U32.AND P0, PT, RZ, UR18, PT ;  /* 0x00000012ff007c0c */ /* 0x000fc8000bf05070 */
[----:B------:R-:W-:Y:S01]  /*4c40*/  ISETP.NE.AND.EX P0, PT, RZ, UR19, PT, P0 ;  /* 0x00000013ff007c0c */ /* 0x000fe2000bf05300 */
[----:B0-----:R-:W-:-:S05]  /*4c50*/  IMAD.WIDE.U32 R168, R2, 0x10, R172 ;  /* 0x0000001002a87825 */ /* 0x001fca00078e00ac */
[----:B------:R0:W-:Y:S07]  /*4c60*/  STG.E.128 desc[UR10][R168.64], R164 ;  /* 0x000000a4a8007986 */ /* 0x0001ee000c101d0a */
[----:B0-----:R-:W0:Y:S02]  /*4c70*/  @P0 LDC.64 R164, c[0x0][0x470] ;  /* 0x00011c00ffa40b82 */ /* 0x001e240000000a00 */
[C---:B0-----:R-:W-:Y:S01]  /*4c80*/  @P0 IMAD.WIDE.U32 R164, R2.reuse, 0x10, R164 ;  /* 0x0000001002a40825 */ /* 0x041fe200078e00a4 */
[----:B------:R-:W-:-:S04]  /*4c90*/  IADD3 R2, PT, PT, R2, 0x100, RZ ;  /* 0x0000010002027810 */ /* 0x000fc80007ffe0ff */
[----:B------:R0:W-:Y:S03]  /*4ca0*/  @P0 STG.E.128 desc[UR10][R164.64], R136 ;  /* 0x00000088a4000986 */ /* 0x0001e6000c101d0a */
.L_x_1450:
[----:B------:R-:W-:Y:S05]  /*4cb0*/  BSYNC.RECONVERGENT B0 ;  /* 0x0000000000007941 */ /* 0x000fea0003800200 */
.L_x_1449:
        /* <DEDUP_REMOVED lines=11> */
[--C-:B------:R-:W-:Y:S01]  /*4d70*/  FFMA.FTZ R104, R196, UR23, R171.reuse ;  /* 0x00000017c4687c23 */ /* 0x100fe200080100ab */
[----:B------:R-:W-:Y:S01]  /*4d80*/  FFMA.FTZ R107, R205, UR23, R171 ;  /* 0x00000017cd6b7c23 */ /* 0x000fe200080100ab */
[----:B------:R-:W-:Y:S02]  /*4d90*/  LOP3.LUT P1, RZ, R31, 0xff0000, RZ, 0xc0, !PT ;  /* 0x00ff00001fff7812 */ /* 0x000fe4000782c0ff */
[----:B------:R-:W-:Y:S01]  /*4da0*/  FADD.FTZ R105, R195, -R104 ;  /* 0x80000068c3697221 */ /* 0x000fe20000010000 */
[----:B0-----:R-:W-:Y:S01]  /*4db0*/  FADD.FTZ R136, R206, -R107 ;  /* 0x8000006bce887221 */ /* 0x001fe20000010000 */
[----:B------:R-:W-:Y:S02]  /*4dc0*/  LOP3.LUT P6, RZ, R29, 0xff0000, RZ, 0xc0, !PT ;  /* 0x00ff00001dff7812 */ /* 0x000fe400078cc0ff */
[----:B------:R-:W-:Y:S01]  /*4dd0*/  FFMA.FTZ R106, R105, UR22, R50 ;  /* 0x00000016696a7c23 */ /* 0x000fe20008010032 */
[----:B------:R-:W-:Y:S01]  /*4de0*/  FFMA.FTZ R107, R136, UR22, R51 ;  /* 0x00000016886b7c23 */ /* 0x000fe20008010033 */
[----:B------:R-:W-:-:S02]  /*4df0*/  ISETP.GE.U32.AND P5, PT, R28, RZ, PT ;  /* 0x000000ff1c00720c */ /* 0x000fc40003fa6070 */
[----:B------:R-:W-:Y:S01]  /*4e00*/  FMUL.FTZ R104, R106, UR21 ;  /* 0x000000156a687c20 */ /* 0x000fe20008410000 */
[----:B------:R-:W-:Y:S01]  /*4e10*/  FMUL.FTZ R105, R107, UR21 ;  /* 0x000000156b697c20 */ /* 0x000fe20008410000 */
[----:B------:R-:W-:-:S03]  /*4e20*/  ISETP.GE.U32.AND.EX P5, PT, R29, 0x1000000, PT, P5 ;  /* 0x010000001d00780c */ /* 0x000fc60003fa6150 */
[----:B------:R-:W-:Y:S02]  /*4e30*/  FSEL R167, R104, RZ, P1 ;  /* 0x000000ff68a77208 */ /* 0x000fe40000800000 */
[----:B------:R-:W-:Y:S02]  /*4e40*/  ISETP.GE.U32.AND P1, PT, R30, RZ, PT ;  /* 0x000000ff1e00720c */ /* 0x000fe40003f26070 */
[----:B------:R-:W-:Y:S02]  /*4e50*/  FSEL R139, R104, RZ, P6 ;  /* 0x000000ff688b7208 */ /* 0x000fe40003000000 */
[----:B------:R-:W-:Y:S02]  /*4e60*/  ISETP.GE.U32.AND.EX P1, PT, R31, 0x1000000, PT, P1 ;  /* 0x010000001f00780c */ /* 0x000fe40003f26110 */
[C---:B------:R-:W-:Y:S02]  /*4e70*/  FSEL R136, R105.reuse, RZ, P5 ;  /* 0x000000ff69887208 */ /* 0x040fe40002800000 */
[----:B------:R-:W-:-:S02]  /*4e80*/  FSEL R104, R105, RZ, P1 ;  /* 0x000000ff69687208 */ /* 0x000fc40000800000 */
[----:B------:R-:W-:Y:S02]  /*4e90*/  F2FP.BF16.F32.PACK_AB R139, R136, R139 ;  /* 0x0000008b888b723e */ /* 0x000fe400000010ff */
[----:B------:R-:W-:Y:S01]  /*4ea0*/  F2FP.BF16.F32.PACK_AB R167, R104, R167 ;  /* 0x000000a768a7723e */ /* 0x000fe200000010ff */
[--C-:B------:R-:W-:Y:S01]  /*4eb0*/  FFMA.FTZ R104, R20, UR23, R171.reuse ;  /* 0x0000001714687c23 */ /* 0x100fe200080100ab */
[----:B------:R-:W-:Y:S02]  /*4ec0*/  LOP3.LUT P6, RZ, R31, 0xff, RZ, 0xc0, !PT ;  /* 0x000000ff1fff7812 */ /* 0x000fe400078cc0ff */
[----:B------:R-:W-:Y:S01]  /*4ed0*/  LOP3.LUT P1, RZ, R29, 0xff00, RZ, 0xc0, !PT ;  /* 0x0000ff001dff7812 */ /* 0x000fe2000782c0ff */
[----:B------:R-:W-:Y:S01]  /*4ee0*/  FADD.FTZ R105, R19, -R104 ;  /* 0x8000006813697221 */ /* 0x000fe20000010000 */
[----:B------:R-:W-:Y:S01]  /*4ef0*/  FFMA.FTZ R104, R188, UR23, R171 ;  /* 0x00000017bc687c23 */ /* 0x000fe200080100ab */
[----:B------:R-:W-:-:S03]  /*4f00*/  LOP3.LUT P5, RZ, R29, 0xff, RZ, 0xc0, !PT ;  /* 0x000000ff1dff7812 */ /* 0x000fc600078ac0ff */
[----:B------:R-:W-:Y:S01]  /*4f10*/  FADD.FTZ R136, R187, -R104 ;  /* 0x80000068bb887221 */ /* 0x000fe20000010000 */
[----:B------:R-:W-:-:S03]  /*4f20*/  FFMA.FTZ R104, R105, UR22, R48 ;  /* 0x0000001669687c23 */ /* 0x000fc60008010030 */
[----:B------:R-:W-:Y:S01]  /*4f30*/  FFMA.FTZ R105, R136, UR22, R49 ;  /* 0x0000001688697c23 */ /* 0x000fe20008010031 */
[----:B------:R-:W-:-:S03]  /*4f40*/  FMUL.FTZ R136, R104, UR21 ;  /* 0x0000001568887c20 */ /* 0x000fc60008410000 */
[----:B------:R-:W-:Y:S02]  /*4f50*/  FMUL.FTZ R137, R105, UR21 ;  /* 0x0000001569897c20 */ /* 0x000fe40008410000 */
[C---:B------:R-:W-:Y:S02]  /*4f60*/  FSEL R166, R136.reuse, RZ, P6 ;  /* 0x000000ff88a67208 */ /* 0x040fe40003000000 */
[----:B------:R-:W-:Y:S02]  /*4f70*/  LOP3.LUT P6, RZ, R31, 0xff00, RZ, 0xc0, !PT ;  /* 0x0000ff001fff7812 */ /* 0x000fe400078cc0ff */
[C---:B------:R-:W-:Y:S02]  /*4f80*/  FSEL R149, R137.reuse, RZ, P1 ;  /* 0x000000ff89957208 */ /* 0x040fe40000800000 */
[----:B------:R-:W-:Y:S02]  /*4f90*/  FSEL R137, R137, RZ, P6 ;  /* 0x000000ff89897208 */ /* 0x000fe40003000000 */
[----:B------:R-:W-:Y:S01]  /*4fa0*/  FSEL R138, R136, RZ, P5 ;  /* 0x000000ff888a7208 */ /* 0x000fe20002800000 */
        /* <DEDUP_REMOVED lines=9> */
[----:B------:R-:W-:Y:S01]  /*5040*/  F2FP.BF16.F32.PACK_AB R138, R149, R138 ;  /* 0x0000008a958a723e */ /* 0x000fe200000010ff */
[----:B------:R-:W-:Y:S01]  /*5050*/  FFMA.FTZ R150, R137, UR22, R54 ;  /* 0x0000001689967c23 */ /* 0x000fe20008010036 */
[----:B------:R-:W-:Y:S01]  /*5060*/  FFMA.FTZ R149, R7, UR23, R171 ;  /* 0x0000001707957c23 */ /* 0x000fe200080100ab */
[----:B------:R-:W-:-:S02]  /*5070*/  FMUL.FTZ R148, R151, UR21 ;  /* 0x0000001597947c20 */ /* 0x000fc40008410000 */
[----:B------:R-:W-:-:S05]  /*5080*/  FMUL.FTZ R136, R150, UR21 ;  /* 0x0000001596887c20 */ /* 0x000fca0008410000 */
[----:B------:R-:W-:Y:S02]  /*5090*/  FSEL R165, R136, RZ, P6 ;  /* 0x000000ff88a57208 */ /* 0x000fe40003000000 */
[----:B------:R-:W-:Y:S02]  /*50a0*/  LOP3.LUT P6, RZ, R30, 0xff000000, RZ, 0xc0, !PT ;  /* 0xff0000001eff7812 */ /* 0x000fe400078cc0ff */
[----:B------:R-:W-:Y:S02]  /*50b0*/  FSEL R137, R136, RZ, P5 ;  /* 0x000000ff88897208 */ /* 0x000fe40002800000 */
[C---:B------:R-:W-:Y:S02]  /*50c0*/  FSEL R136, R148.reuse, RZ, P1 ;  /* 0x000000ff94887208 */ /* 0x040fe40000800000 */
        /* <DEDUP_REMOVED lines=13> */
[----:B------:R-:W-:Y:S02]  /*51a0*/  FSEL R164, R168, RZ, P6 ;  /* 0x000000ffa8a47208 */ /* 0x000fe40003000000 */
[----:B------:R-:W-:Y:S02]  /*51b0*/  LOP3.LUT P6, RZ, R30, 0xff, RZ, 0xc0, !PT ;  /* 0x000000ff1eff7812 */ /* 0x000fe400078cc0ff */
[----:B------:R-:W-:Y:S02]  /*51c0*/  FSEL R173, R168, RZ, P1 ;  /* 0x000000ffa8ad7208 */ /* 0x000fe40000800000 */
[C---:B------:R-:W-:Y:S02]  /*51d0*/  FSEL R168, R136.reuse, RZ, P5 ;  /* 0x000000ff88a87208 */ /* 0x040fe40002800000 */
[----:B------:R-:W-:Y:S02]  /*51e0*/  FSEL R169, R136, RZ, P6 ;  /* 0x000000ff88a97208 */ /* 0x000fe40003000000 */
[----:B------:R-:W-:-:S02]  /*51f0*/  F2FP.BF16.F32.PACK_AB R136, R173, R168 ;  /* 0x000000a8ad88723e */ /* 0x000fc400000010ff */
[----:B------:R-:W-:Y:S01]  /*5200*/  F2FP.BF16.F32.PACK_AB R164, R164, R169 ;  /* 0x000000a9a4a4723e */ /* 0x000fe200000010ff */
[----:B------:R-:W-:Y:S06]  /*5210*/  BRA `(.L_x_1464) ;  /* 0x0000001c00107947 */ /* 0x000fec0003800000 */
.L_x_1463:
[--C-:B0-----:R-:W-:Y:S01]  /*5220*/  FFMA.FTZ R136, R196, UR23, R171.reuse ;  /* 0x00000017c4887c23 */ /* 0x101fe200080100ab */
[--C-:B------:R-:W-:Y:S01]  /*5230*/  FFMA.FTZ R139, R205, UR23, R171.reuse ;  /* 0x00000017cd8b7c23 */ /* 0x100fe200080100ab */
[----:B------:R-:W-:Y:S01]  /*5240*/  ISETP.GE.U32.AND P5, PT, R28, RZ, PT ;  /* 0x000000ff1c00720c */ /* 0x000fe20003fa6070 */
[----:B------:R-:W-:Y:S01]  /*5250*/  FFMA.FTZ R169, R7, UR23, R171 ;  /* 0x0000001707a97c23 */ /* 0x000fe200080100ab */
[----:B------:R-:W-:Y:S01]  /*5260*/  FADD.FTZ R137, R195, -R136 ;  /* 0x80000088c3897221 */ /* 0x000fe20000010000 */
[----:B------:R-:W-:Y:S01]  /*5270*/  FADD.FTZ R136, R206, -R139 ;  /* 0x8000008bce887221 */ /* 0x000fe20000010000 */
[----:B------:R-:W-:Y:S02]  /*5280*/  ISETP.GE.U32.AND P1, PT, R30, RZ, PT ;  /* 0x000000ff1e00720c */ /* 0x000fe40003f26070 */
[----:B------:R-:W-:Y:S01]  /*5290*/  FFMA.FTZ R137, R137, UR22, R50 ;  /* 0x0000001689897c23 */ /* 0x000fe20008010032 */
[----:B------:R-:W-:Y:S01]  /*52a0*/  FFMA.FTZ R136, R136, UR22, R51 ;  /* 0x0000001688887c23 */ /* 0x000fe20008010033 */
[----:B------:R-:W-:-:S02]  /*52b0*/  ISETP.GE.U32.AND.EX P5, PT, R29, 0x1000000, PT, P5 ;  /* 0x010000001d00780c */ /* 0x000fc40003fa6150 */
[----:B------:R-:W-:Y:S01]  /*52c0*/  FMUL.FTZ R137, R137, UR21 ;  /* 0x0000001589897c20 */ /* 0x000fe20008410000 */
[----:B------:R-:W-:Y:S01]  /*52d0*/  FMUL.FTZ R136, R136, UR21 ;  /* 0x0000001588887c20 */ /* 0x000fe20008410000 */
[C---:B------:R-:W-:Y:S02]  /*52e0*/  LOP3.LUT P6, RZ, R31.reuse, 0xff0000, RZ, 0xc0, !PT ;  /* 0x00ff00001fff7812 */ /* 0x040fe400078cc0ff */
[----:B------:R-:W-:Y:S02]  /*52f0*/  ISETP.GE.U32.AND.EX P1, PT, R31, 0x1000000, PT, P1 ;  /* 0x010000001f00780c */ /* 0x000fe40003f26110 */
[C---:B------:R-:W-:Y:S02]  /*5300*/  FSEL R138, R136.reuse, RZ, P5 ;  /* 0x000000ff888a7208 */ /* 0x040fe40002800000 */
[----:B------:R-:W-:Y:S02]  /*5310*/  FSEL R167, R137, RZ, P6 ;  /* 0x000000ff89a77208 */ /* 0x000fe40003000000 */
[----:B------:R-:W-:-:S02]  /*5320*/  FSEL R136, R136, RZ, P1 ;  /* 0x000000ff88887208 */ /* 0x000fc40000800000 */
[----:B------:R-:W-:Y:S02]  /*5330*/  LOP3.LUT P6, RZ, R29, 0xff0000, RZ, 0xc0, !PT ;  /* 0x00ff00001dff7812 */ /* 0x000fe400078cc0ff */
[----:B------:R-:W-:Y:S01]  /*5340*/  F2FP.BF16.F32.PACK_AB R167, R136, R167 ;  /* 0x000000a788a7723e */ /* 0x000fe200000010ff */
[--C-:B------:R-:W-:Y:S01]  /*5350*/  FFMA.FTZ R136, R20, UR23, R171.reuse ;  /* 0x0000001714887c23 */ /* 0x100fe200080100ab */
[----:B------:R-:W-:Y:S02]  /*5360*/  FSEL R139, R137, RZ, P6 ;  /* 0x000000ff898b7208 */ /* 0x000fe40003000000 */
[----:B------:R-:W-:Y:S01]  /*5370*/  LOP3.LUT P6, RZ, R31, 0xff, RZ, 0xc0, !PT ;  /* 0x000000ff1fff7812 */ /* 0x000fe200078cc0ff */
[----:B------:R-:W-:Y:S01]  /*5380*/  FADD.FTZ R137, R19, -R136 ;  /* 0x8000008813897221 */ /* 0x000fe20000010000 */
[----:B------:R-:W-:Y:S01]  /*5390*/  FFMA.FTZ R136, R188, UR23, R171 ;  /* 0x00000017bc887c23 */ /* 0x000fe200080100ab */
[----:B------:R-:W-:Y:S02]  /*53a0*/  LOP3.LUT P5, RZ, R29, 0xff, RZ, 0xc0, !PT ;  /* 0x000000ff1dff7812 */ /* 0x000fe400078ac0ff */
[----:B------:R-:W-:Y:S01]  /*53b0*/  FFMA.FTZ R137, R137, UR22, R48 ;  /* 0x0000001689897c23 */ /* 0x000fe20008010030 */
[----:B------:R-:W-:Y:S01]  /*53c0*/  FADD.FTZ R136, R187, -R136 ;  /* 0x80000088bb887221 */ /* 0x000fe20000010000 */
[----:B------:R-:W-:-:S02]  /*53d0*/  F2FP.BF16.F32.PACK_AB R139, R138, R139 ;  /* 0x0000008b8a8b723e */ /* 0x000fc400000010ff */
[----:B------:R-:W-:Y:S01]  /*53e0*/  FMUL.FTZ R137, R137, UR21 ;  /* 0x0000001589897c20 */ /* 0x000fe20008410000 */
[----:B------:R-:W-:Y:S01]  /*53f0*/  FFMA.FTZ R136, R136, UR22, R49 ;  /* 0x0000001688887c23 */ /* 0x000fe20008010031 */
[----:B------:R-:W-:-:S03]  /*5400*/  LOP3.LUT P1, RZ, R29, 0xff00, RZ, 0xc0, !PT ;  /* 0x0000ff001dff7812 */ /* 0x000fc6000782c0ff */
[----:B------:R-:W-:Y:S01]  /*5410*/  FMUL.FTZ R136, R136, UR21 ;  /* 0x0000001588887c20 */ /* 0x000fe20008410000 */
[----:B------:R-:W-:Y:S02]  /*5420*/  FSEL R166, R137, RZ, P6 ;  /* 0x000000ff89a67208 */ /* 0x000fe40003000000 */
[----:B------:R-:W-:Y:S02]  /*5430*/  LOP3.LUT P6, RZ, R31, 0xff00, RZ, 0xc0, !PT ;  /* 0x0000ff001fff7812 */ /* 0x000fe400078cc0ff */
[----:B------:R-:W-:Y:S02]  /*5440*/  FSEL R138, R137, RZ, P5 ;  /* 0x000000ff898a7208 */ /* 0x000fe40002800000 */
[C---:B------:R-:W-:Y:S02]  /*5450*/  FSEL R137, R136.reuse, RZ, P6 ;  /* 0x000000ff88897208 */ /* 0x040fe40003000000 */
[----:B------:R-:W-:Y:S01]  /*5460*/  FSEL R165, R136, RZ, P1 ;  /* 0x000000ff88a57208 */ /* 0x000fe20000800000 */
[--C-:B------:R-:W-:Y:S01]  /*5470*/  FFMA.FTZ R136, R16, UR23, R171.reuse ;  /* 0x0000001710887c23 */ /* 0x100fe200080100ab */
[----:B------:R-:W-:Y:S01]  /*5480*/  F2FP.BF16.F32.PACK_AB R166, R137, R166 ;  /* 0x000000a689a6723e */ /* 0x000fe200000010ff */
[----:B------:R-:W-:Y:S01]  /*5490*/  FFMA.FTZ R137, R11, UR23, R171 ;  /* 0x000000170b897c23 */ /* 0x000fe200080100ab */
[----:B------:R-:W-:Y:S01]  /*54a0*/  LOP3.LUT P6, RZ, R30, 0xff0000, RZ, 0xc0, !PT ;  /* 0x00ff00001eff7812 */ /* 0x000fe200078cc0ff */
[----:B------:R-:W-:Y:S01]  /*54b0*/  FADD.FTZ R136, R15, -R136 ;  /* 0x800000880f887221 */ /* 0x000fe20000010000 */
[----:B------:R-:W-:Y:S01]  /*54c0*/  F2FP.BF16.F32.PACK_AB R138, R165, R138 ;  /* 0x0000008aa58a723e */ /* 0x000fe200000010ff */
        /* <DEDUP_REMOVED lines=8> */
[C---:B------:R-:W-:Y:S02]  /*5550*/  FSEL R165, R137.reuse, RZ, P6 ;  /* 0x000000ff89a57208 */ /* 0x040fe40003000000 */
[----:B------:R-:W-:Y:S02]  /*5560*/  LOP3.LUT P6, RZ, R30, 0xff000000, RZ, 0xc0, !PT ;  /* 0xff0000001eff7812 */ /* 0x000fe400078cc0ff */
[----:B------:R-:W-:Y:S02]  /*5570*/  FSEL R137, R137, RZ, P5 ;  /* 0x000000ff89897208 */ /* 0x000fe40002800000 */
[----:B------:R-:W-:Y:S02]  /*5580*/  FSEL R136, R136, RZ, P6 ;  /* 0x000000ff88887208 */ /* 0x000fe40003000000 */
[----:B------:R-:W-:Y:S01]  /*5590*/  F2FP.BF16.F32.PACK_AB R137, R164, R137 ;  /* 0x00000089a489723e */ /* 0x000fe200000010ff */
[----:B------:R-:W-:Y:S01]  /*55a0*/  FADD.FTZ R164, R8, -R169 ;  /* 0x800000a908a47221 */ /* 0x000fe20000010000 */
[----:B------:R-:W-:Y:S01]  /*55b0*/  F2FP.BF16.F32.PACK_AB R165, R136, R165 ;  /* 0x000000a588a5723e */ /* 0x000fe200000010ff */
[----:B------:R-:W-:Y:S01]  /*55c0*/  FFMA.FTZ R136, R3, UR23, R171 ;  /* 0x0000001703887c23 */ /* 0x000fe200080100ab */
[----:B------:R-:W-:Y:S01]  /*55d0*/  LOP3.LUT P6, RZ, R30, 0xff00, RZ, 0xc0, !PT ;  /* 0x0000ff001eff7812 */ /* 0x000fe200078cc0ff */
[----:B------:R-:W-:Y:S01]  /*55e0*/  FFMA.FTZ R164, R164, UR22, R53 ;  /* 0x00000016a4a47c23 */ /* 0x000fe20008010035 */
[C---:B------:R-:W-:Y:S01]  /*55f0*/  LOP3.LUT P1, RZ, R28.reuse, 0xff00, RZ, 0xc0, !PT ;  /* 0x0000ff001cff7812 */ /* 0x040fe2000782c0ff */
[----:B------:R-:W-:Y:S01]  /*5600*/  FADD.FTZ R169, R209, -R136 ;  /* 0x80000088d1a97221 */ /* 0x000fe20000010000 */
[----:B------:R-:W-:Y:S01]  /*5610*/  LOP3.LUT P5, RZ, R28, 0xff, RZ, 0xc0, !PT ;  /* 0x000000ff1cff7812 */ /* 0x000fe200078ac0ff */
[----:B------:R-:W-:-:S02]  /*5620*/  FMUL.FTZ R136, R164, UR21 ;  /* 0x00000015a4887c20 */ /* 0x000fc40008410000 */
[----:B------:R-:W-:-:S03]  /*5630*/  FFMA.FTZ R169, R169, UR22, R52 ;  /* 0x00000016a9a97c23 */ /* 0x000fc60008010034 */
[----:B------:R-:W-:Y:S01]  /*5640*/  FSEL R164, R136, RZ, P6 ;  /* 0x000000ff88a47208 */ /* 0x000fe20003000000 */
[----:B------:R-:W-:Y:S01]  /*5650*/  FMUL.FTZ R169, R169, UR21 ;  /* 0x00000015a9a97c20 */ /* 0x000fe20008410000 */
[----:B------:R-:W-:Y:S02]  /*5660*/  LOP3.LUT P6, RZ, R30, 0xff, RZ, 0xc0, !PT ;  /* 0x000000ff1eff7812 */ /* 0x000fe400078cc0ff */
[----:B------:R-:W-:Y:S02]  /*5670*/  FSEL R173, R136, RZ, P1 ;  /* 0x000000ff88ad7208 */ /* 0x000fe40000800000 */
[C---:B------:R-:W-:Y:S02]  /*5680*/  FSEL R136, R169.reuse, RZ, P5 ;  /* 0x000000ffa9887208 */ /* 0x040fe40002800000 */
[----:B------:R-:W-:Y:S02]  /*5690*/  FSEL R169, R169, RZ, P6 ;  /* 0x000000ffa9a97208 */ /* 0x000fe40003000000 */
[----:B------:R-:W-:-:S02]  /*56a0*/  F2FP.BF16.F32.PACK_AB R136, R173, R136 ;  /* 0x00000088ad88723e */ /* 0x000fc400000010ff */
[----:B------:R-:W-:Y:S01]  /*56b0*/  F2FP.BF16.F32.PACK_AB R164, R164, R169 ;  /* 0x000000a9a4a4723e */ /* 0x000fe200000010ff */
[----:B------:R-:W-:Y:S06]  /*56c0*/  BRA `(.L_x_1464) ;  /* 0x0000001400e47947 */ /* 0x000fec0003800000 */
.L_x_1462:
[----:B------:R-:W-:-:S04]  /*56d0*/  UISETP.NE.U32.AND UP0, UPT, UR8, URZ, UPT ;  /* 0x000000ff0800728c */ /* 0x000fc8000bf05070 */
[----:B------:R-:W-:-:S09]  /*56e0*/  UISETP.NE.AND.EX UP0, UPT, UR9, URZ, UPT, UP0 ;  /* 0x000000ff0900728c */ /* 0x000fd2000bf05300 */
[----:B------:R-:W-:Y:S05]  /*56f0*/  BRA.U !UP0, `(.L_x_1465) ;  /* 0x00000005082c7547 */ /* 0x000fea000b800000 */
[--C-:B------:R-:W-:Y:S01]  /*5700*/  FFMA.FTZ R104, R196, UR23, R171.reuse ;  /* 0x00000017c4687c23 */ /* 0x100fe200080100ab */
[----:B------:R-:W-:Y:S01]  /*5710*/  FFMA.FTZ R105, R205, UR23, R171 ;  /* 0x00000017cd697c23 */ /* 0x000fe200080100ab */
[----:B------:R-:W-:Y:S02]  /*5720*/  LOP3.LUT P1, RZ, R31, 0xff0000, RZ, 0xc0, !PT ;  /* 0x00ff00001fff7812 */ /* 0x000fe4000782c0ff */
[----:B------:R-:W-:Y:S01]  /*5730*/  FADD.FTZ R104, R195, -R104 ;  /* 0x80000068c3687221 */ /* 0x000fe20000010000 */
[----:B------:R-:W-:Y:S01]  /*5740*/  FADD.FTZ R105, R206, -R105 ;  /* 0x80000069ce697221 */ /* 0x000fe20000010000 */
[----:B------:R-:W-:Y:S02]  /*5750*/  LOP3.LUT P6, RZ, R29, 0xff0000, RZ, 0xc0, !PT ;  /* 0x00ff00001dff7812 */ /* 0x000fe400078cc0ff */
[----:B------:R-:W-:Y:S01]  /*5760*/  FMUL.FTZ R106, R104, UR22 ;  /* 0x00000016686a7c20 */ /* 0x000fe20008410000 */
[----:B------:R-:W-:Y:S01]  /*5770*/  FMUL.FTZ R107, R105, UR22 ;  /* 0x00000016696b7c20 */ /* 0x000fe20008410000 */
[----:B------:R-:W-:-:S02]  /*5780*/  ISETP.GE.U32.AND P5, PT, R28, RZ, PT ;  /* 0x000000ff1c00720c */ /* 0x000fc40003fa6070 */
[----:B------:R-:W-:Y:S01]  /*5790*/  FMUL.FTZ R104, R106, UR21 ;  /* 0x000000156a687c20 */ /* 0x000fe20008410000 */
[----:B------:R-:W-:Y:S01]  /*57a0*/  FMUL.FTZ R105, R107, UR21 ;  /* 0x000000156b697c20 */ /* 0x000fe20008410000 */
[----:B------:R-:W-:-:S03]  /*57b0*/  ISETP.GE.U32.AND.EX P5, PT, R29, 0x1000000, PT, P5 ;  /* 0x010000001d00780c */ /* 0x000fc60003fa6150 */
[----:B------:R-:W-:Y:S02]  /*57c0*/  FSEL R167, R104, RZ, P1 ;  /* 0x000000ff68a77208 */ /* 0x000fe40000800000 */
[----:B------:R-:W-:Y:S02]  /*57d0*/  ISETP.GE.U32.AND P1, PT, R30, RZ, PT ;  /* 0x000000ff1e00720c */ /* 0x000fe40003f26070 */
[----:B0-----:R-:W-:Y:S02]  /*57e0*/  FSEL R139, R104, RZ, P6 ;  /* 0x000000ff688b7208 */ /* 0x001fe40003000000 */
[----:B------:R-:W-:Y:S02]  /*57f0*/  ISETP.GE.U32.AND.EX P1, PT, R31, 0x1000000, PT, P1 ;  /* 0x010000001f00780c */ /* 0x000fe40003f26110 */
[C---:B------:R-:W-:Y:S02]  /*5800*/  FSEL R136, R105.reuse, RZ, P5 ;  /* 0x000000ff69887208 */ /* 0x040fe40002800000 */
[----:B------:R-:W-:-:S02]  /*5810*/  FSEL R104, R105, RZ, P1 ;  /* 0x000000ff69687208 */ /* 0x000fc40000800000 */
        /* <DEDUP_REMOVED lines=9> */
[----:B------:R-:W-:Y:S02]  /*58b0*/  FMUL.FTZ R105, R136, UR22 ;  /* 0x0000001688697c20 */ /* 0x000fe40008410000 */
[----:B------:R-:W-:-:S02]  /*58c0*/  FMUL.FTZ R104, R104, UR22 ;  /* 0x0000001668687c20 */ /* 0x000fc40008410000 */
[----:B------:R-:W-:Y:S02]  /*58d0*/  FMUL.FTZ R137, R105, UR21 ;  /* 0x0000001569897c20 */ /* 0x000fe40008410000 */
[----:B------:R-:W-:-:S03]  /*58e0*/  FMUL.FTZ R136, R104, UR21 ;  /* 0x0000001568887c20 */ /* 0x000fc60008410000 */
[----:B------:R-:W-:Y:S02]  /*58f0*/  FSEL R149, R137, RZ, P1 ;  /* 0x000000ff89957208 */ /* 0x000fe40000800000 */
[C---:B------:R-:W-:Y:S02]  /*5900*/  FSEL R166, R136.reuse, RZ, P6 ;  /* 0x000000ff88a67208 */ /* 0x040fe40003000000 */
[----:B------:R-:W-:Y:S02]  /*5910*/  LOP3.LUT P6, RZ, R31, 0xff00, RZ, 0xc0, !PT ;  /* 0x0000ff001fff7812 */ /* 0x000fe400078cc0ff */
[----:B------:R-:W-:Y:S01]  /*5920*/  FSEL R138, R136, RZ, P5 ;  /* 0x000000ff888a7208 */ /* 0x000fe20002800000 */
[--C-:B------:R-:W-:Y:S01]  /*5930*/  FFMA.FTZ R136, R16, UR23, R171.reuse ;  /* 0x0000001710887c23 */ /* 0x100fe200080100ab */
[----:B------:R-:W-:Y:S02]  /*5940*/  FSEL R137, R137, RZ, P6 ;  /* 0x000000ff89897208 */ /* 0x000fe40003000000 */
[----:B------:R-:W-:Y:S01]  /*5950*/  LOP3.LUT P6, RZ, R30, 0xff0000, RZ, 0xc0, !PT ;  /* 0x00ff00001eff7812 */ /* 0x000fe200078cc0ff */
[----:B------:R-:W-:Y:S01]  /*5960*/  FADD.FTZ R136, R15, -R136 ;  /* 0x800000880f887221 */ /* 0x000fe20000010000 */
[----:B------:R-:W-:Y:S01]  /*5970*/  F2FP.BF16.F32.PACK_AB R166, R137, R166 ;  /* 0x000000a689a6723e */ /* 0x000fe200000010ff */
[----:B------:R-:W-:Y:S01]  /*5980*/  FFMA.FTZ R137, R11, UR23, R171 ;  /* 0x000000170b897c23 */ /* 0x000fe200080100ab */
[----:B------:R-:W-:Y:S01]  /*5990*/  LOP3.LUT P5, RZ, R28, 0xff0000, RZ, 0xc0, !PT ;  /* 0x00ff00001cff7812 */ /* 0x000fe200078ac0ff */
[----:B------:R-:W-:Y:S01]  /*59a0*/  FMUL.FTZ R151, R136, UR22 ;  /* 0x0000001688977c20 */ /* 0x000fe20008410000 */
[----:B------:R-:W-:Y:S01]  /*59b0*/  LOP3.LUT P1, RZ, R28, 0xff000000, RZ, 0xc0, !PT ;  /* 0xff0000001cff7812 */ /* 0x000fe2000782c0ff */
[----:B------:R-:W-:Y:S01]  /*59c0*/  FADD.FTZ R137, R12, -R137 ;  /* 0x800000890c897221 */ /* 0x000fe20000010000 */
[----:B------:R-:W-:Y:S01]  /*59d0*/  F2FP.BF16.F32.PACK_AB R138, R149, R138 ;  /* 0x0000008a958a723e */ /* 0x000fe200000010ff */
[----:B------:R-:W-:Y:S01]  /*59e0*/  FMUL.FTZ R148, R151, UR21 ;  /* 0x0000001597947c20 */ /* 0x000fe20008410000 */
[----:B------:R-:W-:Y:S01]  /*59f0*/  FFMA.FTZ R149, R7, UR23, R171 ;  /* 0x0000001707957c23 */ /* 0x000fe200080100ab */
[----:B------:R-:W-:-:S03]  /*5a00*/  FMUL.FTZ R150, R137, UR22 ;  /* 0x0000001689967c20 */ /* 0x000fc60008410000 */
[----:B------:R-:W-:Y:S01]  /*5a10*/  FADD.FTZ R149, R8, -R149 ;  /* 0x8000009508957221 */ /* 0x000fe20000010000 */
[----:B------:R-:W-:-:S03]  /*5a20*/  FMUL.FTZ R136, R150, UR21 ;  /* 0x0000001596887c20 */ /* 0x000fc60008410000 */
[----:B------:R-:W-:Y:S02]  /*5a30*/  FMUL.FTZ R149, R149, UR22 ;  /* 0x0000001695957c20 */ /* 0x000fe40008410000 */
[C---:B------:R-:W-:Y:S02]  /*5a40*/  FSEL R165, R136.reuse, RZ, P6 ;  /* 0x000000ff88a57208 */ /* 0x040fe40003000000 */
[----:B------:R-:W-:Y:S01]  /*5a50*/  FSEL R137, R136, RZ, P5 ;  /* 0x000000ff88897208 */ /* 0x000fe20002800000 */
[----:B------:R-:W-:Y:S01]  /*5a60*/  FMUL.FTZ R168, R149, UR21 ;  /* 0x0000001595a87c20 */ /* 0x000fe20008410000 */
[----:B------:R-:W-:Y:S02]  /*5a70*/  FSEL R136, R148, RZ, P1 ;  /* 0x000000ff94887208 */ /* 0x000fe40000800000 */
[----:B------:R-:W-:Y:S02]  /*5a80*/  LOP3.LUT P6, RZ, R30, 0xff000000, RZ, 0xc0, !PT ;  /* 0xff0000001eff7812 */ /* 0x000fe400078cc0ff */
[----:B------:R-:W-:Y:S01]  /*5a90*/  F2FP.BF16.F32.PACK_AB R137, R136, R137 ;  /* 0x000000898889723e */ /* 0x000fe200000010ff */
[----:B------:R-:W-:Y:S01]  /*5aa0*/  FFMA.FTZ R136, R3, UR23, R171 ;  /* 0x0000001703887c23 */ /* 0x000fe200080100ab */
[----:B------:R-:W-:-:S02]  /*5ab0*/  FSEL R148, R148, RZ, P6 ;  /* 0x000000ff94947208 */ /* 0x000fc40003000000 */
[----:B------:R-:W-:Y:S01]  /*5ac0*/  LOP3.LUT P6, RZ, R30, 0xff00, RZ, 0xc0, !PT ;  /* 0x0000ff001eff7812 */ /* 0x000fe200078cc0ff */
[----:B------:R-:W-:Y:S01]  /*5ad0*/  FADD.FTZ R136, R209, -R136 ;  /* 0x80000088d1887221 */ /* 0x000fe20000010000 */
[----:B------:R-:W-:Y:S02]  /*5ae0*/  F2FP.BF16.F32.PACK_AB R165, R148, R165 ;  /* 0x000000a594a5723e */ /* 0x000fe400000010ff */
[----:B------:R-:W-:Y:S01]  /*5af0*/  LOP3.LUT P1, RZ, R28, 0xff00, RZ, 0xc0, !PT ;  /* 0x0000ff001cff7812 */ /* 0x000fe2000782c0ff */
[----:B------:R-:W-:Y:S01]  /*5b00*/  FMUL.FTZ R148, R136, UR22 ;  /* 0x0000001688947c20 */ /* 0x000fe20008410000 */
[----:B------:R-:W-:Y:S02]  /*5b10*/  FSEL R164, R168, RZ, P6 ;  /* 0x000000ffa8a47208 */ /* 0x000fe40003000000 */
[----:B------:R-:W-:Y:S01]  /*5b20*/  LOP3.LUT P5, RZ, R28, 0xff, RZ, 0xc0, !PT ;  /* 0x000000ff1cff7812 */ /* 0x000fe200078ac0ff */
[----:B------:R-:W-:Y:S01]  /*5b30*/  FMUL.FTZ R136, R148, UR21 ;  /* 0x0000001594887c20 */ /* 0x000fe20008410000 */
[----:B------:R-:W-:-:S02]  /*5b40*/  LOP3.LUT P6, RZ, R30, 0xff, RZ, 0xc0, !PT ;  /* 0x000000ff1eff7812 */ /* 0x000fc400078cc0ff */
[----:B------:R-:W-:Y:S02]  /*5b50*/  FSEL R173, R168, RZ, P1 ;  /* 0x000000ffa8ad7208 */ /* 0x000fe40000800000 */
[C---:B------:R-:W-:Y:S02]  /*5b60*/  FSEL R168, R136.reuse, RZ, P5 ;  /* 0x000000ff88a87208 */ /* 0x040fe40002800000 */
[----:B------:R-:W-:Y:S02]  /*5b70*/  FSEL R169, R136, RZ, P6 ;  /* 0x000000ff88a97208 */ /* 0x000fe40003000000 */
[----:B------:R-:W-:Y:S02]  /*5b80*/  F2FP.BF16.F32.PACK_AB R136, R173, R168 ;  /* 0x000000a8ad88723e */ /* 0x000fe400000010ff */
[----:B------:R-:W-:Y:S01]  /*5b90*/  F2FP.BF16.F32.PACK_AB R164, R164, R169 ;  /* 0x000000a9a4a4723e */ /* 0x000fe200000010ff */
[----:B------:R-:W-:Y:S06]  /*5ba0*/  BRA `(.L_x_1464) ;  /* 0x0000001000ac7947 */ /* 0x000fec0003800000 */
.L_x_1465:
        /* <DEDUP_REMOVED lines=16> */
[----:B------:R-:W-:-:S02]  /*5cb0*/  ISETP.GE.U32.AND.EX P5, PT, R29, 0x1000000, PT, P5 ;  /* 0x010000001d00780c */ /* 0x000fc40003fa6150 */
[C---:B------:R-:W-:Y:S02]  /*5cc0*/  FSEL R167, R136.reuse, RZ, P6 ;  /* 0x000000ff88a77208 */ /* 0x040fe40003000000 */
[----:B------:R-:W-:Y:S02]  /*5cd0*/  LOP3.LUT P6, RZ, R29, 0xff0000, RZ, 0xc0, !PT ;  /* 0x00ff00001dff7812 */ /* 0x000fe400078cc0ff */
[C---:B------:R-:W-:Y:S02]  /*5ce0*/  FSEL R138, R137.reuse, RZ, P5 ;  /* 0x000000ff898a7208 */ /* 0x040fe40002800000 */
        /* <DEDUP_REMOVED lines=11> */
[----:B------:R-:W-:-:S02]  /*5da0*/  FMUL.FTZ R138, R138, UR22 ;  /* 0x000000168a8a7c20 */ /* 0x000fc40008410000 */
[----:B------:R-:W-:Y:S02]  /*5db0*/  FMUL.FTZ R136, R136, UR22 ;  /* 0x0000001688887c20 */ /* 0x000fe40008410000 */
        /* <DEDUP_REMOVED lines=12> */
[----:B------:R-:W-:Y:S01]  /*5e80*/  F2FP.BF16.F32.PACK_AB R138, R165, R138 ;  /* 0x0000008aa58a723e */ /* 0x000fe200000010ff */
[----:B------:R-:W-:Y:S01]  /*5e90*/  FMUL.FTZ R136, R136, UR22 ;  /* 0x0000001688887c20 */ /* 0x000fe20008410000 */
[----:B------:R-:W-:Y:S01]  /*5ea0*/  LOP3.LUT P1, RZ, R28, 0xff000000, RZ, 0xc0, !PT ;  /* 0xff0000001cff7812 */ /* 0x000fe2000782c0ff */
[----:B------:R-:W-:Y:S01]  /*5eb0*/  FADD.FTZ R137, R12, -R137 ;  /* 0x800000890c897221 */ /* 0x000fe20000010000 */
[----:B------:R-:W-:Y:S01]  /*5ec0*/  LOP3.LUT P5, RZ, R28, 0xff0000, RZ, 0xc0, !PT ;  /* 0x00ff00001cff7812 */ /* 0x000fe200078ac0ff */
[----:B------:R-:W-:-:S02]  /*5ed0*/  FMUL.FTZ R136, R136, UR21 ;  /* 0x0000001588887c20 */ /* 0x000fc40008410000 */
[----:B------:R-:W-:-:S03]  /*5ee0*/  FMUL.FTZ R137, R137, UR22 ;  /* 0x0000001689897c20 */ /* 0x000fc60008410000 */
[----:B------:R-:W-:Y:S01]  /*5ef0*/  FSEL R164, R136, RZ, P1 ;  /* 0x000000ff88a47208 */ /* 0x000fe20000800000 */
[----:B------:R-:W-:Y:S01]  /*5f00*/  FMUL.FTZ R137, R137, UR21 ;  /* 0x0000001589897c20 */ /* 0x000fe20008410000 */
[----:B------:R-:W-:-:S04]  /*5f10*/  LOP3.LUT P1, RZ, R28, 0xff00, RZ, 0xc0, !PT ;  /* 0x0000ff001cff7812 */ /* 0x000fc8000782c0ff */
[C---:B------:R-:W-:Y:S02]  /*5f20*/  FSEL R165, R137.reuse, RZ, P6 ;  /* 0x000000ff89a57208 */ /* 0x040fe40003000000 */
[----:B------:R-:W-:Y:S02]  /*5f30*/  LOP3.LUT P6, RZ, R30, 0xff000000, RZ, 0xc0, !PT ;  /* 0xff0000001eff7812 */ /* 0x000fe400078cc0ff */
[----:B------:R-:W-:Y:S02]  /*5f40*/  FSEL R137, R137, RZ, P5 ;  /* 0x000000ff89897208 */ /* 0x000fe40002800000 */
[----:B------:R-:W-:Y:S02]  /*5f50*/  FSEL R136, R136, RZ, P6 ;  /* 0x000000ff88887208 */ /* 0x000fe40003000000 */
[----:B------:R-:W-:Y:S02]  /*5f60*/  LOP3.LUT P6, RZ, R30, 0xff00, RZ, 0xc0, !PT ;  /* 0x0000ff001eff7812 */ /* 0x000fe400078cc0ff */
[----:B------:R-:W-:Y:S01]  /*5f70*/  F2FP.BF16.F32.PACK_AB R165, R136, R165 ;  /* 0x000000a588a5723e */ /* 0x000fe200000010ff */
[----:B------:R-:W-:Y:S01]  /*5f80*/  FFMA.FTZ R136, R3, UR23, R171 ;  /* 0x0000001703887c23 */ /* 0x000fe200080100ab */
[----:B------:R-:W-:-:S02]  /*5f90*/  F2FP.BF16.F32.PACK_AB R137, R164, R137 ;  /* 0x00000089a489723e */ /* 0x000fc400000010ff */
[----:B------:R-:W-:Y:S01]  /*5fa0*/  FSEL R164, R169, RZ, P6 ;  /* 0x000000ffa9a47208 */ /* 0x000fe20003000000 */
[----:B------:R-:W-:Y:S01]  /*5fb0*/  FADD.FTZ R136, R209, -R136 ;  /* 0x80000088d1887221 */ /* 0x000fe20000010000 */
[----:B------:R-:W-:Y:S02]  /*5fc0*/  LOP3.LUT P5, RZ, R28, 0xff, RZ, 0xc0, !PT ;  /* 0x000000ff1cff7812 */ /* 0x000fe400078ac0ff */
[----:B------:R-:W-:Y:S01]  /*5fd0*/  LOP3.LUT P6, RZ, R30, 0xff, RZ, 0xc0, !PT ;  /* 0x000000ff1eff7812 */ /* 0x000fe200078cc0ff */
[----:B------:R-:W-:Y:S01]  /*5fe0*/  FMUL.FTZ R136, R136, UR22 ;  /* 0x0000001688887c20 */ /* 0x000fe20008410000 */
[----:B------:R-:W-:-:S03]  /*5ff0*/  FSEL R173, R169, RZ, P1 ;  /* 0x000000ffa9ad7208 */ /* 0x000fc60000800000 */
[----:B------:R-:W-:-:S05]  /*6000*/  FMUL.FTZ R136, R136, UR21 ;  /* 0x0000001588887c20 */ /* 0x000fca0008410000 */
[C---:B------:R-:W-:Y:S02]  /*6010*/  FSEL R168, R136.reuse, RZ, P5 ;  /* 0x000000ff88a87208 */ /* 0x040fe40002800000 */
[----:B------:R-:W-:Y:S02]  /*6020*/  FSEL R169, R136, RZ, P6 ;  /* 0x000000ff88a97208 */ /* 0x000fe40003000000 */
[----:B------:R-:W-:Y:S02]  /*6030*/  F2FP.BF16.F32.PACK_AB R136, R173, R168 ;  /* 0x000000a8ad88723e */ /* 0x000fe400000010ff */
[----:B------:R-:W-:Y:S01]  /*6040*/  F2FP.BF16.F32.PACK_AB R164, R164, R169 ;  /* 0x000000a9a4a4723e */ /* 0x000fe200000010ff */
[----:B------:R-:W-:Y:S06]  /*6050*/  BRA `(.L_x_1464) ;  /* 0x0000000c00807947 */ /* 0x000fec0003800000 */
.L_x_1461:
[----:B------:R-:W-:-:S04]  /*6060*/  UISETP.NE.U32.AND UP0, UPT, UR26, URZ, UPT ;  /* 0x000000ff1a00728c */ /* 0x000fc8000bf05070 */
[----:B------:R-:W-:-:S09]  /*6070*/  UISETP.NE.AND.EX UP0, UPT, UR27, URZ, UPT, UP0 ;  /* 0x000000ff1b00728c */ /* 0x000fd2000bf05300 */
[----:B------:R-:W-:Y:S05]  /*6080*/  BRA.U !UP0, `(.L_x_1466) ;  /* 0x0000000508bc7547 */ /* 0x000fea000b800000 */
[----:B------:R-:W-:-:S04]  /*6090*/  UISETP.NE.U32.AND UP0, UPT, UR8, URZ, UPT ;  /* 0x000000ff0800728c */ /* 0x000fc8000bf05070 */
[----:B------:R-:W-:-:S09]  /*60a0*/  UISETP.NE.AND.EX UP0, UPT, UR9, URZ, UPT, UP0 ;  /* 0x000000ff0900728c */ /* 0x000fd2000bf05300 */
[----:B------:R-:W-:Y:S05]  /*60b0*/  BRA.U !UP0, `(.L_x_1467) ;  /* 0x0000000108d87547 */ /* 0x000fea000b800000 */
[--C-:B------:R-:W-:Y:S01]  /*60c0*/  FFMA.FTZ R104, R196, UR23, R171.reuse ;  /* 0x00000017c4687c23 */ /* 0x100fe200080100ab */
[--C-:B------:R-:W-:Y:S01]  /*60d0*/  FFMA.FTZ R148, R188, UR23, R171.reuse ;  /* 0x00000017bc947c23 */ /* 0x100fe200080100ab */
[----:B------:R-:W-:Y:S01]  /*60e0*/  LOP3.LUT P5, RZ, R31, 0xff0000, RZ, 0xc0, !PT ;  /* 0x00ff00001fff7812 */ /* 0x000fe200078ac0ff */
[--C-:B------:R-:W-:Y:S01]  /*60f0*/  FFMA.FTZ R151, R11, UR23, R171.reuse ;  /* 0x000000170b977c23 */ /* 0x100fe200080100ab */
[----:B------:R-:W-:Y:S01]  /*6100*/  FADD.FTZ R105, R195, -R104 ;  /* 0x80000068c3697221 */ /* 0x000fe20000010000 */
[--C-:B------:R-:W-:Y:S01]  /*6110*/  FFMA.FTZ R104, R20, UR23, R171.reuse ;  /* 0x0000001714687c23 */ /* 0x100fe200080100ab */
[----:B------:R-:W-:Y:S01]  /*6120*/  FADD.FTZ R148, R187, -R148 ;  /* 0x80000094bb947221 */ /* 0x000fe20000010000 */
[----:B------:R-:W-:Y:S01]  /*6130*/  LOP3.LUT P6, RZ, R31, 0xff, RZ, 0xc0, !PT ;  /* 0x000000ff1fff7812 */ /* 0x000fe200078cc0ff */
[----:B------:R-:W-:Y:S01]  /*6140*/  FFMA.FTZ R106, R105, UR22, R50 ;  /* 0x00000016696a7c23 */ /* 0x000fe20008010032 */
[--C-:B------:R-:W-:Y:S01]  /*6150*/  FFMA.FTZ R105, R205, UR23, R171.reuse ;  /* 0x00000017cd697c23 */ /* 0x100fe200080100ab */
[----:B------:R-:W-:Y:S01]  /*6160*/  ISETP.GE.U32.AND P1, PT, R30, RZ, PT ;  /* 0x000000ff1e00720c */ /* 0x000fe20003f26070 */
[----:B0-----:R-:W-:Y:S01]  /*6170*/  FFMA.FTZ R164, R16, UR23, R171 ;  /* 0x0000001710a47c23 */ /* 0x001fe200080100ab */
[----:B------:R-:W-:Y:S01]  /*6180*/  FMUL.FTZ R107, R106, UR21 ;  /* 0x000000156a6b7c20 */ /* 0x000fe20008410000 */
[----:B------:R-:W-:Y:S01]  /*6190*/  FADD.FTZ R150, R206, -R105 ;  /* 0x80000069ce967221 */ /* 0x000fe20000010000 */
[----:B------:R-:W-:Y:S01]  /*61a0*/  FADD.FTZ R105, R19, -R104 ;  /* 0x8000006813697221 */ /* 0x000fe20000010000 */
[----:B------:R-:W-:Y:S01]  /*61b0*/  ISETP.GE.U32.AND.EX P1, PT, R31, 0x1000000, PT, P1 ;  /* 0x010000001f00780c */ /* 0x000fe20003f26110 */
[----:B------:R-:W-:Y:S01]  /*61c0*/  FADD.FTZ R151, R12, -R151 ;  /* 0x800000970c977221 */ /* 0x000fe20000010000 */
[----:B------:R-:W-:Y:S01]  /*61d0*/  FSEL R167, R107, RZ, P5 ;  /* 0x000000ff6ba77208 */ /* 0x000fe20002800000 */
[----:B------:R-:W-:Y:S01]  /*61e0*/  FFMA.FTZ R104, R105, UR22, R48 ;  /* 0x0000001669687c23 */ /* 0x000fe20008010030 */
[----:B------:R-:W-:Y:S01]  /*61f0*/  FFMA.FTZ R105, R148, UR22, R49 ;  /* 0x0000001694697c23 */ /* 0x000fe20008010031 */
[----:B------:R-:W-:Y:S01]  /*6200*/  LOP3.LUT P5, RZ, R31, 0xff00, RZ, 0xc0, !PT ;  /* 0x0000ff001fff7812 */ /* 0x000fe200078ac0ff */
[----:B------:R-:W-:Y:S01]  /*6210*/  FFMA.FTZ R107, R150, UR22, R51 ;  /* 0x00000016966b7c23 */ /* 0x000fe20008010033 */
[----:B------:R-:W-:Y:S01]  /*6220*/  FMUL.FTZ R148, R104, UR21 ;  /* 0x0000001568947c20 */ /* 0x000fe20008410000 */
[----:B------:R-:W-:Y:S01]  /*6230*/  FMUL.FTZ R149, R105, UR21 ;  /* 0x0000001569957c20 */ /* 0x000fe20008410000 */
[----:B------:R-:W-:Y:S01]  /*6240*/  FADD.FTZ R168, R15, -R164 ;  /* 0x800000a40fa87221 */ /* 0x000fe20000010000 */
[----:B------:R-:W-:-:S02]  /*6250*/  FMUL.FTZ R150, R107, UR21 ;  /* 0x000000156b967c20 */ /* 0x000fc40008410000 */
[----:B------:R-:W-:Y:S02]  /*6260*/  FSEL R148, R148, RZ, P6 ;  /* 0x000000ff94947208 */ /* 0x000fe40003000000 */
[----:B------:R-:W-:Y:S02]  /*6270*/  FSEL R149, R149, RZ, P5 ;  /* 0x000000ff95957208 */ /* 0x000fe40002800000 */
[----:B------:R-:W-:Y:S02]  /*6280*/  FSEL R150, R150, RZ, P1 ;  /* 0x000000ff96967208 */ /* 0x000fe40000800000 */
[----:B------:R-:W-:Y:S01]  /*6290*/  F2FP.BF16.F32.PACK_AB R166, R149, R148 ;  /* 0x0000009495a6723e */ /* 0x000fe200000010ff */
[----:B------:R-:W-:Y:S01]  /*62a0*/  FFMA.FTZ R148, R3, UR23, R171 ;  /* 0x0000001703947c23 */ /* 0x000fe200080100ab */
[----:B------:R-:W-:Y:S02]  /*62b0*/  F2FP.BF16.F32.PACK_AB R167, R150, R167 ;  /* 0x000000a796a7723e */ /* 0x000fe400000010ff */
[C---:B------:R-:W-:Y:S01]  /*62c0*/  LOP3.LUT P6, RZ, R30.reuse, 0xff, RZ, 0xc0, !PT ;  /* 0x000000ff1eff7812 */ /* 0x040fe200078cc0ff */
[----:B------:R-:W-:Y:S01]  /*62d0*/  FADD.FTZ R149, R209, -R148 ;  /* 0x80000094d1957221 */ /* 0x000fe20000010000 */
[----:B------:R-:W-:-:S02]  /*62e0*/  LOP3.LUT P1, RZ, R30, 0xff00, RZ, 0xc0, !PT ;  /* 0x0000ff001eff7812 */ /* 0x000fc4000782c0ff */
[----:B------:R-:W-:Y:S01]  /*62f0*/  LOP3.LUT P5, RZ, R30, 0xff0000, RZ, 0xc0, !PT ;  /* 0x00ff00001eff7812 */ /* 0x000fe200078ac0ff */
[----:B------:R-:W-:Y:S01]  /*6300*/  FFMA.FTZ R148, R149, UR22, R52 ;  /* 0x0000001695947c23 */ /* 0x000fe20008010034 */
[----:B------:R-:W-:-:S03]  /*6310*/  FFMA.FTZ R149, R7, UR23, R171 ;  /* 0x0000001707957c23 */ /* 0x000fc600080100ab */
[----:B------:R-:W-:Y:S01]  /*6320*/  FMUL.FTZ R164, R148, UR21 ;  /* 0x0000001594a47c20 */ /* 0x000fe20008410000 */
[----:B------:R-:W-:-:S04]  /*6330*/  FADD.FTZ R150, R8, -R149 ;  /* 0x8000009508967221 */ /* 0x000fc80000010000 */
[----:B------:R-:W-:Y:S01]  /*6340*/  FFMA.FTZ R149, R150, UR22, R53 ;  /* 0x0000001696957c23 */ /* 0x000fe20008010035 */
[----:B------:R-:W-:Y:S01]  /*6350*/  FFMA.FTZ R150, R151, UR22, R54 ;  /* 0x0000001697967c23 */ /* 0x000fe20008010036 */
[----:B------:R-:W-:Y:S01]  /*6360*/  FFMA.FTZ R151, R168, UR22, R55 ;  /* 0x00000016a8977c23 */ /* 0x000fe20008010037 */
[----:B------:R-:W-:Y:S01]  /*6370*/  FSEL R164, R164, RZ, P6 ;  /* 0x000000ffa4a47208 */ /* 0x000fe20003000000 */
[----:B------:R-:W-:Y:S01]  /*6380*/  FMUL.FTZ R165, R149, UR21 ;  /* 0x0000001595a57c20 */ /* 0x000fe20008410000 */
[----:B------:R-:W-:Y:S01]  /*6390*/  LOP3.LUT P6, RZ, R30, 0xff000000, RZ, 0xc0, !PT ;  /* 0xff0000001eff7812 */ /* 0x000fe200078cc0ff */
[----:B------:R-:W-:Y:S01]  /*63a0*/  FMUL.FTZ R169, R151, UR21 ;  /* 0x0000001597a97c20 */ /* 0x000fe20008410000 */
[----:B------:R-:W-:-:S04]  /*63b0*/  FMUL.FTZ R168, R150, UR21 ;  /* 0x0000001596a87c20 */ /* 0x000fc80008410000 */
[----:B------:R-:W-:Y:S02]  /*63c0*/  FSEL R173, R169, RZ, P6 ;  /* 0x000000ffa9ad7208 */ /* 0x000fe40003000000 */
[----:B------:R-:W-:Y:S02]  /*63d0*/  FSEL R168, R168, RZ, P5 ;  /* 0x000000ffa8a87208 */ /* 0x000fe40002800000 */
[----:B------:R-:W-:Y:S02]  /*63e0*/  FSEL R169, R165, RZ, P1 ;  /* 0x000000ffa5a97208 */ /* 0x000fe40000800000 */
[----:B------:R-:W-:Y:S02]  /*63f0*/  F2FP.BF16.F32.PACK_AB R165, R173, R168 ;  /* 0x000000a8ada5723e */ /* 0x000fe400000010ff */
[----:B------:R-:W-:Y:S01]  /*6400*/  F2FP.BF16.F32.PACK_AB R164, R169, R164 ;  /* 0x000000a4a9a4723e */ /* 0x000fe200000010ff */
[----:B------:R-:W-:Y:S06]  /*6410*/  BRA `(.L_x_1464) ;  /* 0x0000000800907947 */ /* 0x000fec0003800000 */
.L_x_1467:
        /* <DEDUP_REMOVED lines=14> */
[----:B------:R-:W-:Y:S01]  /*6500*/  LOP3.LUT P6, RZ, R31, 0xff, RZ, 0xc0, !PT ;  /* 0x000000ff1fff7812 */ /* 0x000fe200078cc0ff */
[----:B------:R-:W-:-:S02]  /*6510*/  FMUL.FTZ R168, R166, UR21 ;  /* 0x00000015a6a87c20 */ /* 0x000fc40008410000 */
[----:B------:R-:W-:Y:S02]  /*6520*/  FSEL R165, R165, RZ, P5 ;  /* 0x000000ffa5a57208 */ /* 0x000fe40002800000 */
[----:B------:R-:W-:Y:S02]  /*6530*/  FSEL R164, R164, RZ, P1 ;  /* 0x000000ffa4a47208 */ /* 0x000fe40000800000 */
[----:B------:R-:W-:Y:S02]  /*6540*/  LOP3.LUT P1, RZ, R31, 0xff00, RZ, 0xc0, !PT ;  /* 0x0000ff001fff7812 */ /* 0x000fe4000782c0ff */
[----:B------:R-:W-:Y:S01]  /*6550*/  F2FP.BF16.F32.PACK_AB R167, R164, R165 ;  /* 0x000000a5a4a7723e */ /* 0x000fe200000010ff */
[--C-:B------:R-:W-:Y:S01]  /*6560*/  FFMA.FTZ R164, R20, UR23, R171.reuse ;  /* 0x0000001714a47c23 */ /* 0x100fe200080100ab */
[--C-:B------:R-:W-:Y:S01]  /*6570*/  FFMA.FTZ R165, R11, UR23, R171.reuse ;  /* 0x000000170ba57c23 */ /* 0x100fe200080100ab */
[----:B------:R-:W-:Y:S02]  /*6580*/  LOP3.LUT P5, RZ, R30, 0xff0000, RZ, 0xc0, !PT ;  /* 0x00ff00001eff7812 */ /* 0x000fe400078ac0ff */
[----:B------:R-:W-:Y:S01]  /*6590*/  FADD.FTZ R169, R19, -R164 ;  /* 0x800000a413a97221 */ /* 0x000fe20000010000 */
[----:B------:R-:W-:Y:S01]  /*65a0*/  FFMA.FTZ R164, R16, UR23, R171 ;  /* 0x0000001710a47c23 */ /* 0x000fe200080100ab */
[----:B------:R-:W-:-:S02]  /*65b0*/  FADD.FTZ R165, R12, -R165 ;  /* 0x800000a50ca57221 */ /* 0x000fc40000010000 */
[----:B------:R-:W-:Y:S01]  /*65c0*/  FFMA.FTZ R169, R169, UR22, R48 ;  /* 0x00000016a9a97c23 */ /* 0x000fe20008010030 */
[----:B------:R-:W-:Y:S01]  /*65d0*/  FADD.FTZ R164, R15, -R164 ;  /* 0x800000a40fa47221 */ /* 0x000fe20000010000 */
[----:B------:R-:W-:Y:S02]  /*65e0*/  FFMA.FTZ R165, R165, UR22, R54 ;  /* 0x00000016a5a57c23 */ /* 0x000fe40008010036 */
[----:B------:R-:W-:Y:S01]  /*65f0*/  FMUL.FTZ R169, R169, UR21 ;  /* 0x00000015a9a97c20 */ /* 0x000fe20008410000 */
[----:B------:R-:W-:Y:S01]  /*6600*/  FFMA.FTZ R164, R164, UR22, R55 ;  /* 0x00000016a4a47c23 */ /* 0x000fe20008010037 */
[----:B------:R-:W-:-:S03]  /*6610*/  FMUL.FTZ R165, R165, UR21 ;  /* 0x00000015a5a57c20 */ /* 0x000fc60008410000 */
[----:B------:R-:W-:Y:S01]  /*6620*/  FMUL.FTZ R164, R164, UR21 ;  /* 0x00000015a4a47c20 */ /* 0x000fe20008410000 */
[----:B------:R-:W-:Y:S02]  /*6630*/  FSEL R166, R169, RZ, P6 ;  /* 0x000000ffa9a67208 */ /* 0x000fe40003000000 */
[----:B------:R-:W-:Y:S02]  /*6640*/  LOP3.LUT P6, RZ, R30, 0xff000000, RZ, 0xc0, !PT ;  /* 0xff0000001eff7812 */ /* 0x000fe400078cc0ff */
        /* <DEDUP_REMOVED lines=11> */
[----:B------:R-:W-:Y:S02]  /*6700*/  FFMA.FTZ R168, R168, UR22, R53 ;  /* 0x00000016a8a87c23 */ /* 0x000fe40008010035 */
[----:B------:R-:W-:Y:S02]  /*6710*/  FFMA.FTZ R169, R169, UR22, R52 ;  /* 0x00000016a9a97c23 */ /* 0x000fe40008010034 */
[----:B------:R-:W-:Y:S02]  /*6720*/  FMUL.FTZ R168, R168, UR21 ;  /* 0x00000015a8a87c20 */ /* 0x000fe40008410000 */
[----:B------:R-:W-:-:S03]  /*6730*/  FMUL.FTZ R169, R169, UR21 ;  /* 0x00000015a9a97c20 */ /* 0x000fc60008410000 */
[----:B------:R-:W-:Y:S02]  /*6740*/  FSEL R173, R168, RZ, P5 ;  /* 0x000000ffa8ad7208 */ /* 0x000fe40002800000 */
[----:B------:R-:W-:-:S04]  /*6750*/  FSEL R164, R169, RZ, P1 ;  /* 0x000000ffa9a47208 */ /* 0x000fc80000800000 */
[----:B------:R-:W-:Y:S01]  /*6760*/  F2FP.BF16.F32.PACK_AB R164, R173, R164 ;  /* 0x000000a4ada4723e */ /* 0x000fe200000010ff */
[----:B------:R-:W-:Y:S06]  /*6770*/  BRA `(.L_x_1464) ;  /* 0x0000000400b87947 */ /* 0x000fec0003800000 */
.L_x_1466:
[----:B------:R-:W-:-:S04]  /*6780*/  UISETP.NE.U32.AND UP0, UPT, UR8, URZ, UPT ;  /* 0x000000ff0800728c */ /* 0x000fc8000bf05070 */
[----:B------:R-:W-:-:S09]  /*6790*/  UISETP.NE.AND.EX UP0, UPT, UR9, URZ, UPT, UP0 ;  /* 0x000000ff0900728c */ /* 0x000fd2000bf05300 */
[----:B------:R-:W-:Y:S05]  /*67a0*/  BRA.U !UP0, `(.L_x_1468) ;  /* 0x0000000108d87547 */ /* 0x000fea000b800000 */
[--C-:B------:R-:W-:Y:S01]  /*67b0*/  FFMA.FTZ R104, R196, UR23, R171.reuse ;  /* 0x00000017c4687c23 */ /* 0x100fe200080100ab */
[--C-:B------:R-:W-:Y:S01]  /*67c0*/  FFMA.FTZ R148, R188, UR23, R171.reuse ;  /* 0x00000017bc947c23 */ /* 0x100fe200080100ab */
[----:B------:R-:W-:Y:S01]  /*67d0*/  LOP3.LUT P5, RZ, R31, 0xff0000, RZ, 0xc0, !PT ;  /* 0x00ff00001fff7812 */ /* 0x000fe200078ac0ff */
[----:B------:R-:W-:Y:S01]  /*67e0*/  FFMA.FTZ R107, R205, UR23, R171 ;  /* 0x00000017cd6b7c23 */ /* 0x000fe200080100ab */
[----:B------:R-:W-:Y:S01]  /*67f0*/  FADD.FTZ R104, R195, -R104 ;  /* 0x80000068c3687221 */ /* 0x000fe20000010000 */
[----:B------:R-:W-:Y:S01]  /*6800*/  FADD.FTZ R148, R187, -R148 ;  /* 0x80000094bb947221 */ /* 0x000fe20000010000 */
[----:B------:R-:W-:Y:S01]  /*6810*/  LOP3.LUT P6, RZ, R31, 0xff, RZ, 0xc0, !PT ;  /* 0x000000ff1fff7812 */ /* 0x000fe200078cc0ff */
[----:B------:R-:W-:Y:S01]  /*6820*/  FADD.FTZ R107, R206, -R107 ;  /* 0x8000006bce6b7221 */ /* 0x000fe20000010000 */
[----:B------:R-:W-:Y:S01]  /*6830*/  FMUL.FTZ R106, R104, UR22 ;  /* 0x00000016686a7c20 */ /* 0x000fe20008410000 */
[--C-:B------:R-:W-:Y:S01]  /*6840*/  FFMA.FTZ R104, R20, UR23, R171.reuse ;  /* 0x0000001714687c23 */ /* 0x100fe200080100ab */
[----:B------:R-:W-:Y:S01]  /*6850*/  ISETP.GE.U32.AND P1, PT, R30, RZ, PT ;  /* 0x000000ff1e00720c */ /* 0x000fe20003f26070 */
[----:B------:R-:W-:Y:S01]  /*6860*/  FMUL.FTZ R107, R107, UR22 ;  /* 0x000000166b6b7c20 */ /* 0x000fe20008410000 */
[----:B------:R-:W-:Y:S01]  /*6870*/  FMUL.FTZ R105, R106, UR21 ;  /* 0x000000156a697c20 */ /* 0x000fe20008410000 */
[----:B------:R-:W-:Y:S01]  /*6880*/  FADD.FTZ R104, R19, -R104 ;  /* 0x8000006813687221 */ /* 0x000fe20000010000 */
[----:B------:R-:W-:Y:S01]  /*6890*/  ISETP.GE.U32.AND.EX P1, PT, R31, 0x1000000, PT, P1 ;  /* 0x010000001f00780c */ /* 0x000fe20003f26110 */
[----:B------:R-:W-:Y:S01]  /*68a0*/  FMUL.FTZ R150, R107, UR21 ;  /* 0x000000156b967c20 */ /* 0x000fe20008410000 */
[----:B------:R-:W-:Y:S01]  /*68b0*/  FFMA.FTZ R151, R11, UR23, R171 ;  /* 0x000000170b977c23 */ /* 0x000fe200080100ab */
[----:B------:R-:W-:Y:S01]  /*68c0*/  FSEL R167, R105, RZ, P5 ;  /* 0x000000ff69a77208 */ /* 0x000fe20002800000 */
[----:B------:R-:W-:Y:S01]  /*68d0*/  FMUL.FTZ R104, R104, UR22 ;  /* 0x0000001668687c20 */ /* 0x000fe20008410000 */
[----:B------:R-:W-:Y:S01]  /*68e0*/  FMUL.FTZ R105, R148, UR22 ;  /* 0x0000001694697c20 */ /* 0x000fe20008410000 */
[----:B------:R-:W-:Y:S01]  /*68f0*/  LOP3.LUT P5, RZ, R31, 0xff00, RZ, 0xc0, !PT ;  /* 0x0000ff001fff7812 */ /* 0x000fe200078ac0ff */
[----:B------:R-:W-:Y:S01]  /*6900*/  FADD.FTZ R151, R12, -R151 ;  /* 0x800000970c977221 */ /* 0x000fe20000010000 */
[----:B------:R-:W-:Y:S01]  /*6910*/  FMUL.FTZ R148, R104, UR21 ;  /* 0x0000001568947c20 */ /* 0x000fe20008410000 */
[----:B------:R-:W-:Y:S01]  /*6920*/  FMUL.FTZ R149, R105, UR21 ;  /* 0x0000001569957c20 */ /* 0x000fe20008410000 */
[----:B------:R-:W-:-:S02]  /*6930*/  FSEL R150, R150, RZ, P1 ;  /* 0x000000ff96967208 */ /* 0x000fc40000800000 */
[----:B------:R-:W-:Y:S02]  /*6940*/  LOP3.LUT P1, RZ, R30, 0xff00, RZ, 0xc0, !PT ;  /* 0x0000ff001eff7812 */ /* 0x000fe4000782c0ff */
[----:B------:R-:W-:Y:S02]  /*6950*/  FSEL R148, R148, RZ, P6 ;  /* 0x000000ff94947208 */ /* 0x000fe40003000000 */
[----:B------:R-:W-:Y:S02]  /*6960*/  FSEL R149, R149, RZ, P5 ;  /* 0x000000ff95957208 */ /* 0x000fe40002800000 */
[----:B------:R-:W-:Y:S01]  /*6970*/  F2FP.BF16.F32.PACK_AB R167, R150, R167 ;  /* 0x000000a796a7723e */ /* 0x000fe200000010ff */
[--C-:B------:R-:W-:Y:S01]  /*6980*/  FFMA.FTZ R150, R16, UR23, R171.reuse ;  /* 0x0000001710967c23 */ /* 0x100fe200080100ab */
[----:B------:R-:W-:Y:S01]  /*6990*/  F2FP.BF16.F32.PACK_AB R166, R149, R148 ;  /* 0x0000009495a6723e */ /* 0x000fe200000010ff */
[--C-:B------:R-:W-:Y:S01]  /*69a0*/  FFMA.FTZ R148, R3, UR23, R171.reuse ;  /* 0x0000001703947c23 */ /* 0x100fe200080100ab */
[----:B------:R-:W-:Y:S01]  /*69b0*/  FFMA.FTZ R149, R7, UR23, R171 ;  /* 0x0000001707957c23 */ /* 0x000fe200080100ab */
[----:B0-----:R-:W-:Y:S01]  /*69c0*/  FADD.FTZ R165, R15, -R150 ;  /* 0x800000960fa57221 */ /* 0x001fe20000010000 */
[----:B------:R-:W-:Y:S01]  /*69d0*/  FMUL.FTZ R150, R151, UR22 ;  /* 0x0000001697967c20 */ /* 0x000fe20008410000 */
[----:B------:R-:W-:Y:S01]  /*69e0*/  FADD.FTZ R148, R209, -R148 ;  /* 0x80000094d1947221 */ /* 0x000fe20000010000 */
[----:B------:R-:W-:Y:S01]  /*69f0*/  FADD.FTZ R149, R8, -R149 ;  /* 0x8000009508957221 */ /* 0x000fe20000010000 */
[----:B------:R-:W-:Y:S01]  /*6a00*/  LOP3.LUT P6, RZ, R30, 0xff, RZ, 0xc0, !PT ;  /* 0x000000ff1eff7812 */ /* 0x000fe200078cc0ff */
[----:B------:R-:W-:Y:S01]  /*6a10*/  FMUL.FTZ R151, R165, UR22 ;  /* 0x00000016a5977c20 */ /* 0x000fe20008410000 */
[----:B------:R-:W-:Y:S01]  /*6a20*/  FMUL.FTZ R148, R148, UR22 ;  /* 0x0000001694947c20 */ /* 0x000fe20008410000 */
[----:B------:R-:W-:Y:S01]  /*6a30*/  FMUL.FTZ R149, R149, UR22 ;  /* 0x0000001695957c20 */ /* 0x000fe20008410000 */
[----:B------:R-:W-:Y:S01]  /*6a40*/  FMUL.FTZ R168, R150, UR21 ;  /* 0x0000001596a87c20 */ /* 0x000fe20008410000 */
[----:B------:R-:W-:Y:S01]  /*6a50*/  FMUL.FTZ R169, R151, UR21 ;  /* 0x0000001597a97c20 */ /* 0x000fe20008410000 */
[----:B------:R-:W-:Y:S01]  /*6a60*/  FMUL.FTZ R164, R148, UR21 ;  /* 0x0000001594a47c20 */ /* 0x000fe20008410000 */
[----:B------:R-:W-:Y:S01]  /*6a70*/  FMUL.FTZ R165, R149, UR21 ;  /* 0x0000001595a57c20 */ /* 0x000fe20008410000 */
[----:B------:R-:W-:-:S03]  /*6a80*/  LOP3.LUT P5, RZ, R30, 0xff0000, RZ, 0xc0, !PT ;  /* 0x00ff00001eff7812 */ /* 0x000fc600078ac0ff */
[----:B------:R-:W-:Y:S02]  /*6a90*/  FSEL R164, R164, RZ, P6 ;  /* 0x000000ffa4a47208 */ /* 0x000fe40003000000 */
[----:B------:R-:W-:Y:S02]  /*6aa0*/  LOP3.LUT P6, RZ, R30, 0xff000000, RZ, 0xc0, !PT ;  /* 0xff0000001eff7812 */ /* 0x000fe400078cc0ff */
[----:B------:R-:W-:Y:S02]  /*6ab0*/  FSEL R168, R168, RZ, P5 ;  /* 0x000000ffa8a87208 */ /* 0x000fe40002800000 */
[----:B------:R-:W-:Y:S02]  /*6ac0*/  FSEL R173, R169, RZ, P6 ;  /* 0x000000ffa9ad7208 */ /* 0x000fe40003000000 */
[----:B------:R-:W-:Y:S02]  /*6ad0*/  FSEL R169, R165, RZ, P1 ;  /* 0x000000ffa5a97208 */ /* 0x000fe40000800000 */
[----:B------:R-:W-:-:S02]  /*6ae0*/  F2FP.BF16.F32.PACK_AB R165, R173, R168 ;  /* 0x000000a8ada5723e */ /* 0x000fc400000010ff */
[----:B------:R-:W-:Y:S01]  /*6af0*/  F2FP.BF16.F32.PACK_AB R164, R169, R164 ;  /* 0x000000a4a9a4723e */ /* 0x000fe200000010ff */
[----:B------:R-:W-:Y:S06]  /*6b00*/  BRA `(.L_x_1464) ;  /* 0x0000000000d47947 */ /* 0x000fec0003800000 */
.L_x_1468:
        /* <DEDUP_REMOVED lines=25> */
[----:B------:R-:W-:Y:S01]  /*6ca0*/  FADD.FTZ R165, R12, -R165 ;  /* 0x800000a50ca57221 */ /* 0x000fe20000010000 */
[----:B------:R-:W-:Y:S01]  /*6cb0*/  FSEL R169, R168, RZ, P1 ;  /* 0x000000ffa8a97208 */ /* 0x000fe20000800000 */
[----:B------:R-:W-:Y:S01]  /*6cc0*/  FMUL.FTZ R166, R166, UR22 ;  /* 0x00000016a6a67c20 */ /* 0x000fe20008410000 */
[----:B------:R-:W-:Y:S01]  /*6cd0*/  FADD.FTZ R164, R15, -R164 ;  /* 0x800000a40fa47221 */ /* 0x000fe20000010000 */
[----:B------:R-:W-:Y:S01]  /*6ce0*/  FMUL.FTZ R165, R165, UR22 ;  /* 0x00000016a5a57c20 */ /* 0x000fe20008410000 */
[----:B------:R-:W-:Y:S01]  /*6cf0*/  LOP3.LUT P1, RZ, R30, 0xff, RZ, 0xc0, !PT ;  /* 0x000000ff1eff7812 */ /* 0x000fe2000782c0ff */
[----:B------:R-:W-:Y:S01]  /*6d00*/  FMUL.FTZ R166, R166, UR21 ;  /* 0x00000015a6a67c20 */ /* 0x000fe20008410000 */
[----:B------:R-:W-:Y:S01]  /*6d10*/  FMUL.FTZ R164, R164, UR22 ;  /* 0x00000016a4a47c20 */ /* 0x000fe20008410000 */
[----:B------:R-:W-:-:S03]  /*6d20*/  FMUL.FTZ R165, R165, UR21 ;  /* 0x00000015a5a57c20 */ /* 0x000fc60008410000 */
[----:B------:R-:W-:Y:S01]  /*6d30*/  FMUL.FTZ R164, R164, UR21 ;  /* 0x00000015a4a47c20 */ /* 0x000fe20008410000 */
[----:B------:R-:W-:Y:S02]  /*6d40*/  FSEL R166, R166, RZ, P6 ;  /* 0x000000ffa6a67208 */ /* 0x000fe40003000000 */
[----:B------:R-:W-:Y:S02]  /*6d50*/  LOP3.LUT P6, RZ, R30, 0xff000000, RZ, 0xc0, !PT ;  /* 0xff0000001eff7812 */ /* 0x000fe400078cc0ff */
[----:B------:R-:W-:Y:S02]  /*6d60*/  FSEL R165, R165, RZ, P5 ;  /* 0x000000ffa5a57208 */ /* 0x000fe40002800000 */
[----:B------:R-:W-:Y:S02]  /*6d70*/  FSEL R164, R164, RZ, P6 ;  /* 0x000000ffa4a47208 */ /* 0x000fe40003000000 */
[----:B------:R-:W-:Y:S01]  /*6d80*/  F2FP.BF16.F32.PACK_AB R166, R169, R166 ;  /* 0x000000a6a9a6723e */ /* 0x000fe200000010ff */
[--C-:B------:R-:W-:Y:S01]  /*6d90*/  FFMA.FTZ R169, R7, UR23, R171.reuse ;  /* 0x0000001707a97c23 */ /* 0x100fe200080100ab */
[----:B------:R-:W-:Y:S01]  /*6da0*/  F2FP.BF16.F32.PACK_AB R165, R164, R165 ;  /* 0x000000a5a4a5723e */ /* 0x000fe200000010ff */
[----:B------:R-:W-:Y:S01]  /*6db0*/  FFMA.FTZ R164, R3, UR23, R171 ;  /* 0x0000001703a47c23 */ /* 0x000fe200080100ab */
[----:B------:R-:W-:Y:S01]  /*6dc0*/  LOP3.LUT P5, RZ, R30, 0xff00, RZ, 0xc0, !PT ;  /* 0x0000ff001eff7812 */ /* 0x000fe200078ac0ff */
[----:B------:R-:W-:-:S02]  /*6dd0*/  FADD.FTZ R169, R8, -R169 ;  /* 0x800000a908a97221 */ /* 0x000fc40000010000 */
[----:B------:R-:W-:Y:S02]  /*6de0*/  FADD.FTZ R164, R209, -R164 ;  /* 0x800000a4d1a47221 */ /* 0x000fe40000010000 */
[----:B------:R-:W-:Y:S02]  /*6df0*/  FMUL.FTZ R169, R169, UR22 ;  /* 0x00000016a9a97c20 */ /* 0x000fe40008410000 */
[----:B------:R-:W-:Y:S02]  /*6e00*/  FMUL.FTZ R164, R164, UR22 ;  /* 0x00000016a4a47c20 */ /* 0x000fe40008410000 */
[----:B------:R-:W-:Y:S02]  /*6e10*/  FMUL.FTZ R169, R169, UR21 ;  /* 0x00000015a9a97c20 */ /* 0x000fe40008410000 */
[----:B------:R-:W-:-:S03]  /*6e20*/  FMUL.FTZ R164, R164, UR21 ;  /* 0x00000015a4a47c20 */ /* 0x000fc60008410000 */
[----:B------:R-:W-:Y:S02]  /*6e30*/  FSEL R169, R169, RZ, P5 ;  /* 0x000000ffa9a97208 */ /* 0x000fe40002800000 */
[----:B------:R-:W-:-:S04]  /*6e40*/  FSEL R164, R164, RZ, P1 ;  /* 0x000000ffa4a47208 */ /* 0x000fc80000800000 */
[----:B------:R-:W-:-:S07]  /*6e50*/  F2FP.BF16.F32.PACK_AB R164, R169, R164 ;  /* 0x000000a4a9a4723e */ /* 0x000fce00000010ff */
.L_x_1464:
[----:B------:R-:W0:Y:S01]  /*6e60*/  @UP0 LDCU.64 UR4, c[0x0][0x478] ;  /* 0x00008f00ff0407ac */ /* 0x000e220008000a00 */
[----:B------:R-:W-:Y:S01]  /*6e70*/  PLOP3.LUT P1, PT, PT, PT, UP0, 0x80, 0x8 ;  /* 0x000000000008781c */ /* 0x000fe20003f2f008 */
[----:B------:R-:W-:Y:S01]  /*6e80*/  HFMA2 R169, -RZ, RZ, 0, 1.9073486328125e-06 ;  /* 0x00000020ffa97431 */ /* 0x000fe200000001ff */
[----:B------:R-:W-:Y:S02]  /*6e90*/  PLOP3.LUT P5, PT, PT, PT, UP0, 0x80, 0x8 ;  /* 0x000000000008781c */ /* 0x000fe40003faf008 */
[----:B------:R-:W-:-:S09]  /*6ea0*/  PLOP3.LUT P6, PT, PT, PT, UP0, 0x80, 0x8 ;  /* 0x000000000008781c */ /* 0x000fd20003fcf008 */
[----:B0-----:R-:W-:-:S05]  /*6eb0*/  @P1 IMAD.WIDE.U32 R168, R2, R169, UR4 ;  /* 0x0000000402a81e25 */ /* 0x001fca000f8e00a9 */
[----:B------:R-:W-:Y:S04]  /*6ec0*/  @P5 STG.E.128 desc[UR10][R168.64], R148 ;  /* 0x00000094a8005986 */ /* 0x000fe8000c101d0a */
[----:B------:R0:W-:Y:S02]  /*6ed0*/  @P6 STG.E.128 desc[UR10][R168.64+0x10], R104 ;  /* 0x00001068a8006986 */ /* 0x0001e4000c101d0a */
[----:B0-----:R-:W0:Y:S02]  /*6ee0*/  LDC.64 R168, c[0x0][0x468] ;  /* 0x00011a00ffa87b82 */ /* 0x001e240000000a00 */
[----:B0-----:R-:W-:-:S05]  /*6ef0*/  IMAD.WIDE.U32 R168, R2, 0x10, R168 ;  /* 0x0000001002a87825 */ /* 0x001fca00078e00a8 */
[----:B------:R0:W-:Y:S02]  /*6f00*/  STG.E.128 desc[UR10][R168.64], R164 ;  /* 0x000000a4a8007986 */ /* 0x0001e4000c101d0a */
[----:B0-----:R-:W0:Y:S02]  /*6f10*/  @P0 LDC.64 R164, c[0x0][0x470] ;  /* 0x00011c00ffa40b82 */ /* 0x001e240000000a00 */
[C---:B0-----:R-:W-:Y:S01]  /*6f20*/  @P0 IMAD.WIDE.U32 R164, R2.reuse, 0x10, R164 ;  /* 0x0000001002a40825 */ /* 0x041fe200078e00a4 */
[----:B------:R-:W-:-:S04]  /*6f30*/  IADD3 R2, PT, PT, R2, 0x100, RZ ;  /* 0x0000010002027810 */ /* 0x000fc80007ffe0ff */
[----:B------:R1:W-:Y:S03]  /*6f40*/  @P0 STG.E.128 desc[UR10][R164.64], R136 ;  /* 0x00000088a4000986 */ /* 0x0003e6000c101d0a */
.L_x_1460:
[----:B------:R-:W-:Y:S05]  /*6f50*/  BSYNC.RECONVERGENT B0 ;  /* 0x0000000000007941 */ /* 0x000fea0003800200 */
.L_x_1459:
        /* <DEDUP_REMOVED lines=13> */
[----:B------:R-:W-:Y:S02]  /*7030*/  ISETP.GE.U32.AND P1, PT, R178, RZ, PT ;  /* 0x000000ffb200720c */ /* 0x000fe40003f26070 */
[----:B------:R-:W-:Y:S01]  /*7040*/  FADD.FTZ R106, R208, -R105 ;  /* 0x80000069d06a7221 */ /* 0x000fe20000010000 */
[----:B------:R-:W-:Y:S01]  /*7050*/  FADD.FTZ R105, R199, -R104 ;  /* 0x80000068c7697221 */ /* 0x000fe20000010000 */
[----:B------:R-:W-:Y:S02]  /*7060*/  ISETP.GE.U32.AND P5, PT, R176, RZ, PT ;  /* 0x000000ffb000720c */ /* 0x000fe40003fa6070 */
[----:B------:R-:W-:Y:S01]  /*7070*/  FFMA.FTZ R107, R106, UR22, R163 ;  /* 0x000000166a6b7c23 */ /* 0x000fe200080100a3 */
[----:B------:R-:W-:Y:S01]  /*7080*/  FFMA.FTZ R106, R105, UR22, R162 ;  /* 0x00000016696a7c23 */ /* 0x000fe200080100a2 */
[----:B------:R-:W-:-:S02]  /*7090*/  ISETP.GE.U32.AND.EX P1, PT, R179, 0x1000000, PT, P1 ;  /* 0x01000000b300780c */ /* 0x000fc40003f26110 */
[----:B------:R-:W-:Y:S01]  /*70a0*/  FMUL.FTZ R105, R107, UR21 ;  /* 0x000000156b697c20 */ /* 0x000fe20008410000 */
[C---:B------:R-:W-:Y:S01]  /*70b0*/  ISETP.GE.U32.AND.EX P5, PT, R177.reuse, 0x1000000, PT, P5 ;  /* 0x01000000b100780c */ /* 0x040fe20003fa6150 */
[----:B------:R-:W-:Y:S01]  /*70c0*/  FMUL.FTZ R104, R106, UR21 ;  /* 0x000000156a687c20 */ /* 0x000fe20008410000 */
[----:B------:R-:W-:Y:S02]  /*70d0*/  LOP3.LUT P6, RZ, R177, 0xff0000, RZ, 0xc0, !PT ;  /* 0x00ff0000b1ff7812 */ /* 0x000fe400078cc0ff */
[----:B01----:R-:W-:Y:S02]  /*70e0*/  FSEL R136, R105, RZ, P1 ;  /* 0x000000ff69887208 */ /* 0x003fe40000800000 */
[----:B------:R-:W-:Y:S02]  /*70f0*/  LOP3.LUT P1, RZ, R179, 0xff0000, RZ, 0xc0, !PT ;  /* 0x00ff0000b3ff7812 */ /* 0x000fe4000782c0ff */
[----:B------:R-:W-:Y:S01]  /*7100*/  FSEL R138, R105, RZ, P5 ;  /* 0x000000ff698a7208 */ /* 0x000fe20002800000 */
[----:B------:R-:W-:Y:S01]  /*7110*/  FFMA.FTZ R105, R193, UR23, R171 ;  /* 0x00000017c1697c23 */ /* 0x000fe200080100ab */
[----:B------:R-:W-:-:S02]  /*7120*/  FSEL R139, R104, RZ, P6 ;  /* 0x000000ff688b7208 */ /* 0x000fc40003000000 */
[----:B------:R-:W-:Y:S01]  /*7130*/  FSEL R167, R104, RZ, P1 ;  /* 0x000000ff68a77208 */ /* 0x000fe20000800000 */
[----:B------:R-:W-:Y:S01]  /*7140*/  FFMA.FTZ R104, R202, UR23, R171 ;  /* 0x00000017ca687c23 */ /* 0x000fe200080100ab */
[----:B------:R-:W-:Y:S01]  /*7150*/  FADD.FTZ R105, R194, -R105 ;  /* 0x80000069c2697221 */ /* 0x000fe20000010000 */
[----:B------:R-:W-:Y:S02]  /*7160*/  LOP3.LUT P6, RZ, R179, 0xff, RZ, 0xc0, !PT ;  /* 0x000000ffb3ff7812 */ /* 0x000fe400078cc0ff */
[----:B------:R-:W-:Y:S01]  /*7170*/  F2FP.BF16.F32.PACK_AB R167, R136, R167 ;  /* 0x000000a788a7723e */ /* 0x000fe200000010ff */
[----:B------:R-:W-:Y:S01]  /*7180*/  FADD.FTZ R136, R201, -R104 ;  /* 0x80000068c9887221 */ /* 0x000fe20000010000 */
[----:B------:R-:W-:Y:S01]  /*7190*/  FFMA.FTZ R104, R105, UR22, R160 ;  /* 0x0000001669687c23 */ /* 0x000fe200080100a0 */
[C---:B------:R-:W-:Y:S02]  /*71a0*/  LOP3.LUT P1, RZ, R177.reuse, 0xff00, RZ, 0xc0, !PT ;  /* 0x0000ff00b1ff7812 */ /* 0x040fe4000782c0ff */
[----:B------:R-:W-:Y:S01]  /*71b0*/  FFMA.FTZ R105, R136, UR22, R161 ;  /* 0x0000001688697c23 */ /* 0x000fe200080100a1 */
[----:B------:R-:W-:Y:S01]  /*71c0*/  FMUL.FTZ R136, R104, UR21 ;  /* 0x0000001568887c20 */ /* 0x000fe20008410000 */
[----:B------:R-:W-:-:S02]  /*71d0*/  LOP3.LUT P5, RZ, R177, 0xff, RZ, 0xc0, !PT ;  /* 0x000000ffb1ff7812 */ /* 0x000fc400078ac0ff */
[----:B------:R-:W-:Y:S01]  /*71e0*/  FMUL.FTZ R137, R105, UR21 ;  /* 0x0000001569897c20 */ /* 0x000fe20008410000 */
[----:B------:R-:W-:Y:S02]  /*71f0*/  F2FP.BF16.F32.PACK_AB R139, R138, R139 ;  /* 0x0000008b8a8b723e */ /* 0x000fe400000010ff */
[C---:B------:R-:W-:Y:S02]  /*7200*/  FSEL R166, R136.reuse, RZ, P6 ;  /* 0x000000ff88a67208 */ /* 0x040fe40003000000 */
[----:B------:R-:W-:Y:S02]  /*7210*/  LOP3.LUT P6, RZ, R179, 0xff00, RZ, 0xc0, !PT ;  /* 0x0000ff00b3ff7812 */ /* 0x000fe400078cc0ff */
[C---:B------:R-:W-:Y:S02]  /*7220*/  FSEL R149, R137.reuse, RZ, P1 ;  /* 0x000000ff89957208 */ /* 0x040fe40000800000 */
[----:B------:R-:W-:Y:S02]  /*7230*/  FSEL R137, R137, RZ, P6 ;  /* 0x000000ff89897208 */ /* 0x000fe40003000000 */
        /* <DEDUP_REMOVED lines=11> */
[----:B------:R-:W-:Y:S01]  /*72f0*/  FFMA.FTZ R149, R23, UR23, R171 ;  /* 0x0000001717957c23 */ /* 0x000fe200080100ab */
        /* <DEDUP_REMOVED lines=28> */
.L_x_1473:
[--C-:B01----:R-:W-:Y:S01]  /*74c0*/  FFMA.FTZ R136, R200, UR23, R171.reuse ;  /* 0x00000017c8887c23 */ /* 0x103fe200080100ab */
[--C-:B------:R-:W-:Y:S01]  /*74d0*/  FFMA.FTZ R139, R207, UR23, R171.reuse ;  /* 0x00000017cf8b7c23 */ /* 0x100fe200080100ab */
[----:B------:R-:W-:Y:S01]  /*74e0*/  LOP3.LUT P6, RZ, R179, 0xff0000, RZ, 0xc0, !PT ;  /* 0x00ff0000b3ff7812 */ /* 0x000fe200078cc0ff */
[----:B------:R-:W-:Y:S01]  /*74f0*/  FFMA.FTZ R169, R23, UR23, R171 ;  /* 0x0000001717a97c23 */ /* 0x000fe200080100ab */
[----:B------:R-:W-:Y:S01]  /*7500*/  FADD.FTZ R137, R199, -R136 ;  /* 0x80000088c7897221 */ /* 0x000fe20000010000 */
[----:B------:R-:W-:Y:S01]  /*7510*/  FADD.FTZ R136, R208, -R139 ;  /* 0x8000008bd0887221 */ /* 0x000fe20000010000 */
[----:B------:R-:W-:Y:S02]  /*7520*/  ISETP.GE.U32.AND P5, PT, R176, RZ, PT ;  /* 0x000000ffb000720c */ /* 0x000fe40003fa6070 */
[----:B------:R-:W-:Y:S01]  /*7530*/  FFMA.FTZ R137, R137, UR22, R162 ;  /* 0x0000001689897c23 */ /* 0x000fe200080100a2 */
[----:B------:R-:W-:Y:S01]  /*7540*/  FFMA.FTZ R136, R136, UR22, R163 ;  /* 0x0000001688887c23 */ /* 0x000fe200080100a3 */
[----:B------:R-:W-:-:S02]  /*7550*/  ISETP.GE.U32.AND P1, PT, R178, RZ, PT ;  /* 0x000000ffb200720c */ /* 0x000fc40003f26070 */
[----:B------:R-:W-:Y:S01]  /*7560*/  FMUL.FTZ R137, R137, UR21 ;  /* 0x0000001589897c20 */ /* 0x000fe20008410000 */
[----:B------:R-:W-:Y:S01]  /*7570*/  FMUL.FTZ R136, R136, UR21 ;  /* 0x0000001588887c20 */ /* 0x000fe20008410000 */
[----:B------:R-:W-:Y:S02]  /*7580*/  ISETP.GE.U32.AND.EX P5, PT, R177, 0x1000000, PT, P5 ;  /* 0x01000000b100780c */ /* 0x000fe40003fa6150 */
[----:B------:R-:W-:Y:S02]  /*7590*/  ISETP.GE.U32.AND.EX P1, PT, R179, 0x1000000, PT, P1 ;  /* 0x01000000b300780c */ /* 0x000fe40003f26110 */
[----:B------:R-:W-:Y:S02]  /*75a0*/  FSEL R167, R137, RZ, P6 ;  /* 0x000000ff89a77208 */ /* 0x000fe40003000000 */
[----:B------:R-:W-:Y:S02]  /*75b0*/  LOP3.LUT P6, RZ, R177, 0xff0000, RZ, 0xc0, !PT ;  /* 0x00ff0000b1ff7812 */ /* 0x000fe400078cc0ff */
[----:B------:R-:W-:-:S02]  /*75c0*/  FSEL R138, R136, RZ, P5 ;  /* 0x000000ff888a7208 */ /* 0x000fc40002800000 */
[----:B------:R-:W-:Y:S01]  /*75d0*/  FSEL R139, R137, RZ, P6 ;  /* 0x000000ff898b7208 */ /* 0x000fe20003000000 */
[----:B------:R-:W-:Y:S01]  /*75e0*/  FFMA.FTZ R137, R193, UR23, R171 ;  /* 0x00000017c1897c23 */ /* 0x000fe200080100ab */
[----:B------:R-:W-:Y:S02]  /*75f0*/  FSEL R136, R136, RZ, P1 ;  /* 0x000000ff88887208 */ /* 0x000fe40000800000 */
[----:B------:R-:W-:Y:S01]  /*7600*/  LOP3.LUT P6, RZ, R179, 0xff, RZ, 0xc0, !PT ;  /* 0x000000ffb3ff7812 */ /* 0x000fe200078cc0ff */
[----:B------:R-:W-:Y:S01]  /*7610*/  FADD.FTZ R137, R194, -R137 ;  /* 0x80000089c2897221 */ /* 0x000fe20000010000 */
[----:B------:R-:W-:Y:S01]  /*7620*/  F2FP.BF16.F32.PACK_AB R167, R136, R167 ;  /* 0x000000a788a7723e */ /* 0x000fe200000010ff */
[----:B------:R-:W-:Y:S01]  /*7630*/  FFMA.FTZ R136, R202, UR23, R171 ;  /* 0x00000017ca887c23 */ /* 0x000fe200080100ab */
[----:B------:R-:W-:Y:S01]  /*7640*/  LOP3.LUT P5, RZ, R177, 0xff, RZ, 0xc0, !PT ;  /* 0x000000ffb1ff7812 */ /* 0x000fe200078ac0ff */
[----:B------:R-:W-:Y:S01]  /*7650*/  FFMA.FTZ R137, R137, UR22, R160 ;  /* 0x0000001689897c23 */ /* 0x000fe200080100a0 */
[----:B------:R-:W-:Y:S01]  /*7660*/  F2FP.BF16.F32.PACK_AB R139, R138, R139 ;  /* 0x0000008b8a8b723e */ /* 0x000fe200000010ff */
        /* <DEDUP_REMOVED lines=19> */
[----:B------:R-:W-:-:S02]  /*77a0*/  FFMA.FTZ R137, R137, UR22, R158 ;  /* 0x0000001689897c23 */ /* 0x000fc4000801009e */
[----:B------:R-:W-:Y:S02]  /*77b0*/  FFMA.FTZ R136, R136, UR22, R159 ;  /* 0x0000001688887c23 */ /* 0x000fe4000801009f */
[----:B------:R-:W-:Y:S02]  /*77c0*/  FMUL.FTZ R137, R137, UR21 ;  /* 0x0000001589897c20 */ /* 0x000fe40008410000 */
[----:B------:R-:W-:-:S03]  /*77d0*/  FMUL.FTZ R136, R136, UR21 ;  /* 0x0000001588887c20 */ /* 0x000fc60008410000 */
[C---:B------:R-:W-:Y:S02]  /*77e0*/  FSEL R165, R137.reuse, RZ, P6 ;  /* 0x000000ff89a57208 */ /* 0x040fe40003000000 */
[----:B------:R-:W-:Y:S02]  /*77f0*/  LOP3.LUT P6, RZ, R178, 0xff000000, RZ, 0xc0, !PT ;  /* 0xff000000b2ff7812 */ /* 0x000fe400078cc0ff */
[----:B------:R-:W-:Y:S02]  /*7800*/  FSEL R137, R137, RZ, P5 ;  /* 0x000000ff89897208 */ /* 0x000fe40002800000 */
[C---:B------:R-:W-:Y:S02]  /*7810*/  FSEL R164, R136.reuse, RZ, P1 ;  /* 0x000000ff88a47208 */ /* 0x040fe40000800000 */
        /* <DEDUP_REMOVED lines=21> */
.L_x_1472:
        /* <DEDUP_REMOVED lines=9> */
[----:B------:R-:W-:Y:S01]  /*7a00*/  FMUL.FTZ R107, R105, UR22 ;  /* 0x00000016696b7c20 */ /* 0x000fe20008410000 */
[----:B------:R-:W-:Y:S01]  /*7a10*/  ISETP.GE.U32.AND.EX P1, PT, R179, 0x1000000, PT, P1 ;  /* 0x01000000b300780c */ /* 0x000fe20003f26110 */
[----:B------:R-:W-:Y:S01]  /*7a20*/  FMUL.FTZ R106, R104, UR22 ;  /* 0x00000016686a7c20 */ /* 0x000fe20008410000 */
[----:B------:R-:W-:Y:S01]  /*7a30*/  ISETP.GE.U32.AND.EX P5, PT, R177, 0x1000000, PT, P5 ;  /* 0x01000000b100780c */ /* 0x000fe20003fa6150 */
[----:B------:R-:W-:Y:S01]  /*7a40*/  FMUL.FTZ R105, R107, UR21 ;  /* 0x000000156b697c20 */ /* 0x000fe20008410000 */
[----:B------:R-:W-:Y:S01]  /*7a50*/  LOP3.LUT P6, RZ, R177, 0xff0000, RZ, 0xc0, !PT ;  /* 0x00ff0000b1ff7812 */ /* 0x000fe200078cc0ff */
[----:B------:R-:W-:-:S03]  /*7a60*/  FMUL.FTZ R104, R106, UR21 ;  /* 0x000000156a687c20 */ /* 0x000fc60008410000 */
[----:B01----:R-:W-:Y:S02]  /*7a70*/  FSEL R136, R105, RZ, P1 ;  /* 0x000000ff69887208 */ /* 0x003fe40000800000 */
[----:B------:R-:W-:Y:S02]  /*7a80*/  LOP3.LUT P1, RZ, R179, 0xff0000, RZ, 0xc0, !PT ;  /* 0x00ff0000b3ff7812 */ /* 0x000fe4000782c0ff */
[----:B------:R-:W-:Y:S01]  /*7a90*/  FSEL R138, R105, RZ, P5 ;  /* 0x000000ff698a7208 */ /* 0x000fe20002800000 */
[--C-:B------:R-:W-:Y:S01]  /*7aa0*/  FFMA.FTZ R105, R193, UR23, R171.reuse ;  /* 0x00000017c1697c23 */ /* 0x100fe200080100ab */
[C---:B------:R-:W-:Y:S02]  /*7ab0*/  FSEL R139, R104.reuse, RZ, P6 ;  /* 0x000000ff688b7208 */ /* 0x040fe40003000000 */
[----:B------:R-:W-:Y:S01]  /*7ac0*/  FSEL R167, R104, RZ, P1 ;  /* 0x000000ff68a77208 */ /* 0x000fe20000800000 */
[----:B------:R-:W-:Y:S01]  /*7ad0*/  FFMA.FTZ R104, R202, UR23, R171 ;  /* 0x00000017ca687c23 */ /* 0x000fe200080100ab */
[----:B------:R-:W-:Y:S01]  /*7ae0*/  FADD.FTZ R105, R194, -R105 ;  /* 0x80000069c2697221 */ /* 0x000fe20000010000 */
[----:B------:R-:W-:-:S02]  /*7af0*/  LOP3.LUT P6, RZ, R179, 0xff, RZ, 0xc0, !PT ;  /* 0x000000ffb3ff7812 */ /* 0x000fc400078cc0ff */
[----:B------:R-:W-:Y:S01]  /*7b00*/  F2FP.BF16.F32.PACK_AB R167, R136, R167 ;  /* 0x000000a788a7723e */ /* 0x000fe200000010ff */
[----:B------:R-:W-:Y:S01]  /*7b10*/  FADD.FTZ R136, R201, -R104 ;  /* 0x80000068c9887221 */ /* 0x000fe20000010000 */
[----:B------:R-:W-:Y:S01]  /*7b20*/  FMUL.FTZ R104, R105, UR22 ;  /* 0x0000001669687c20 */ /* 0x000fe20008410000 */
[C---:B------:R-:W-:Y:S02]  /*7b30*/  LOP3.LUT P1, RZ, R177.reuse, 0xff00, RZ, 0xc0, !PT ;  /* 0x0000ff00b1ff7812 */ /* 0x040fe4000782c0ff */
[----:B------:R-:W-:Y:S01]  /*7b40*/  FMUL.FTZ R105, R136, UR22 ;  /* 0x0000001688697c20 */ /* 0x000fe20008410000 */
[----:B------:R-:W-:Y:S01]  /*7b50*/  FMUL.FTZ R136, R104, UR21 ;  /* 0x0000001568887c20 */ /* 0x000fe20008410000 */
[----:B------:R-:W-:Y:S02]  /*7b60*/  LOP3.LUT P5, RZ, R177, 0xff, RZ, 0xc0, !PT ;  /* 0x000000ffb1ff7812 */ /* 0x000fe400078ac0ff */
[----:B------:R-:W-:Y:S01]  /*7b70*/  FMUL.FTZ R137, R105, UR21 ;  /* 0x0000001569897c20 */ /* 0x000fe20008410000 */
[----:B------:R-:W-:-:S02]  /*7b80*/  F2FP.BF16.F32.PACK_AB R139, R138, R139 ;  /* 0x0000008b8a8b723e */ /* 0x000fc400000010ff */
        /* <DEDUP_REMOVED lines=15> */
[----:B------:R-:W-:Y:S01]  /*7c80*/  FMUL.FTZ R151, R149, UR22 ;  /* 0x0000001695977c20 */ /* 0x000fe20008410000 */
[----:B------:R-:W-:Y:S01]  /*7c90*/  FFMA.FTZ R149, R23, UR23, R171 ;  /* 0x0000001717957c23 */ /* 0x000fe200080100ab */
[----:B------:R-:W-:Y:S02]  /*7ca0*/  FMUL.FTZ R136, R150, UR21 ;  /* 0x0000001596887c20 */ /* 0x000fe40008410000 */
[----:B------:R-:W-:Y:S01]  /*7cb0*/  FMUL.FTZ R148, R151, UR21 ;  /* 0x0000001597947c20 */ /* 0x000fe20008410000 */
[----:B------:R-:W-:Y:S02]  /*7cc0*/  FADD.FTZ R149, R184, -R149 ;  /* 0x80000095b8957221 */ /* 0x000fe40000010000 */
[C---:B------:R-:W-:Y:S02]  /*7cd0*/  FSEL R165, R136.reuse, RZ, P6 ;  /* 0x000000ff88a57208 */ /* 0x040fe40003000000 */
[----:B------:R-:W-:Y:S01]  /*7ce0*/  FSEL R137, R136, RZ, P5 ;  /* 0x000000ff88897208 */ /* 0x000fe20002800000 */
[----:B------:R-:W-:Y:S01]  /*7cf0*/  FMUL.FTZ R149, R149, UR22 ;  /* 0x0000001695957c20 */ /* 0x000fe20008410000 */
[----:B------:R-:W-:-:S02]  /*7d00*/  FSEL R136, R148, RZ, P1 ;  /* 0x000000ff94887208 */ /* 0x000fc40000800000 */
[----:B------:R-:W-:Y:S01]  /*7d10*/  LOP3.LUT P6, RZ, R178, 0xff000000, RZ, 0xc0, !PT ;  /* 0xff000000b2ff7812 */ /* 0x000fe200078cc0ff */
[----:B------:R-:W-:Y:S01]  /*7d20*/  FMUL.FTZ R164, R149, UR21 ;  /* 0x0000001595a47c20 */ /* 0x000fe20008410000 */
[----:B------:R-:W-:Y:S01]  /*7d30*/  F2FP.BF16.F32.PACK_AB R137, R136, R137 ;  /* 0x000000898889723e */ /* 0x000fe200000010ff */
[----:B------:R-:W-:Y:S01]  /*7d40*/  FFMA.FTZ R136, R14, UR23, R171 ;  /* 0x000000170e887c23 */ /* 0x000fe200080100ab */
[----:B------:R-:W-:Y:S02]  /*7d50*/  FSEL R148, R148, RZ, P6 ;  /* 0x000000ff94947208 */ /* 0x000fe40003000000 */
[----:B------:R-:W-:Y:S01]  /*7d60*/  LOP3.LUT P6, RZ, R178, 0xff00, RZ, 0xc0, !PT ;  /* 0x0000ff00b2ff7812 */ /* 0x000fe200078cc0ff */
[----:B------:R-:W-:Y:S01]  /*7d70*/  FADD.FTZ R136, R13, -R136 ;  /* 0x800000880d887221 */ /* 0x000fe20000010000 */
[----:B------:R-:W-:Y:S02]  /*7d80*/  F2FP.BF16.F32.PACK_AB R165, R148, R165 ;  /* 0x000000a594a5723e */ /* 0x000fe400000010ff */
[----:B------:R-:W-:Y:S01]  /*7d90*/  LOP3.LUT P1, RZ, R176, 0xff00, RZ, 0xc0, !PT ;  /* 0x0000ff00b0ff7812 */ /* 0x000fe2000782c0ff */
[----:B------:R-:W-:Y:S01]  /*7da0*/  FMUL.FTZ R148, R136, UR22 ;  /* 0x0000001688947c20 */ /* 0x000fe20008410000 */
[----:B------:R-:W-:-:S02]  /*7db0*/  FSEL R169, R164, RZ, P6 ;  /* 0x000000ffa4a97208 */ /* 0x000fc40003000000 */
[----:B------:R-:W-:Y:S01]  /*7dc0*/  LOP3.LUT P5, RZ, R176, 0xff, RZ, 0xc0, !PT ;  /* 0x000000ffb0ff7812 */ /* 0x000fe200078ac0ff */
        /* <DEDUP_REMOVED lines=8> */
.L_x_1475:
[--C-:B01----:R-:W-:Y:S01]  /*7e50*/  FFMA.FTZ R136, R200, UR23, R171.reuse ;  /* 0x00000017c8887c23 */ /* 0x103fe200080100ab */
        /* <DEDUP_REMOVED lines=20> */
[----:B------:R-:W-:Y:S01]  /*7fa0*/  FSEL R136, R137, RZ, P1 ;  /* 0x000000ff89887208 */ /* 0x000fe20000800000 */
[----:B------:R-:W-:Y:S01]  /*7fb0*/  FFMA.FTZ R137, R193, UR23, R171 ;  /* 0x00000017c1897c23 */ /* 0x000fe200080100ab */
[----:B------:R-:W-:-:S02]  /*7fc0*/  LOP3.LUT P6, RZ, R179, 0xff, RZ, 0xc0, !PT ;  /* 0x000000ffb3ff7812 */ /* 0x000fc400078cc0ff */
[----:B------:R-:W-:Y:S01]  /*7fd0*/  F2FP.BF16.F32.PACK_AB R167, R136, R167 ;  /* 0x000000a788a7723e */ /* 0x000fe200000010ff */
[----:B------:R-:W-:Y:S01]  /*7fe0*/  FADD.FTZ R137, R194, -R137 ;  /* 0x80000089c2897221 */ /* 0x000fe20000010000 */
[----:B------:R-:W-:Y:S01]  /*7ff0*/  FFMA.FTZ R136, R202, UR23, R171 ;  /* 0x00000017ca887c23 */ /* 0x000fe200080100ab */
[----:B------:R-:W-:Y:S02]  /*8000*/  LOP3.LUT P5, RZ, R177, 0xff, RZ, 0xc0, !PT ;  /* 0x000000ffb1ff7812 */ /* 0x000fe400078ac0ff */
[----:B------:R-:W-:Y:S01]  /*8010*/  FMUL.FTZ R137, R137, UR22 ;  /* 0x0000001689897c20 */ /* 0x000fe20008410000 */
[----:B------:R-:W-:Y:S01]  /*8020*/  FADD.FTZ R136, R201, -R136 ;  /* 0x80000088c9887221 */ /* 0x000fe20000010000 */
[----:B------:R-:W-:Y:S02]  /*8030*/  F2FP.BF16.F32.PACK_AB R139, R138, R139 ;  /* 0x0000008b8a8b723e */ /* 0x000fe400000010ff */
[----:B------:R-:W-:Y:S01]  /*8040*/  FMUL.FTZ R137, R137, UR21 ;  /* 0x0000001589897c20 */ /* 0x000fe20008410000 */
[----:B------:R-:W-:Y:S01]  /*8050*/  FMUL.FTZ R136, R136, UR22 ;  /* 0x0000001688887c20 */ /* 0x000fe20008410000 */
[----:B------:R-:W-:-:S03]  /*8060*/  LOP3.LUT P1, RZ, R177, 0xff00, RZ, 0xc0, !PT ;  /* 0x0000ff00b1ff7812 */ /* 0x000fc6000782c0ff */
[----:B------:R-:W-:Y:S01]  /*8070*/  FMUL.FTZ R136, R136, UR21 ;  /* 0x0000001588887c20 */ /* 0x000fe20008410000 */
[----:B------:R-:W-:Y:S02]  /*8080*/  FSEL R166, R137, RZ, P6 ;  /* 0x000000ff89a67208 */ /* 0x000fe40003000000 */
        /* <DEDUP_REMOVED lines=17> */
[C---:B------:R-:W-:Y:S02]  /*81a0*/  FSEL R165, R137.reuse, RZ, P6 ;  /* 0x000000ff89a57208 */ /* 0x040fe40003000000 */
[----:B------:R-:W-:Y:S02]  /*81b0*/  LOP3.LUT P6, RZ, R178, 0xff000000, RZ, 0xc0, !PT ;  /* 0xff000000b2ff7812 */ /* 0x000fe400078cc0ff */
[C---:B------:R-:W-:Y:S02]  /*81c0*/  FSEL R164, R136.reuse, RZ, P1 ;  /* 0x000000ff88a47208 */ /* 0x040fe40000800000 */
[----:B------:R-:W-:Y:S02]  /*81d0*/  FSEL R136, R136, RZ, P6 ;  /* 0x000000ff88887208 */ /* 0x000fe40003000000 */
[----:B------:R-:W-:Y:S02]  /*81e0*/  LOP3.LUT P6, RZ, R178, 0xff00, RZ, 0xc0, !PT ;  /* 0x0000ff00b2ff7812 */ /* 0x000fe400078cc0ff */
[----:B------:R-:W-:Y:S01]  /*81f0*/  F2FP.BF16.F32.PACK_AB R165, R136, R165 ;  /* 0x000000a588a5723e */ /* 0x000fe200000010ff */
[----:B------:R-:W-:Y:S01]  /*8200*/  FFMA.FTZ R136, R14, UR23, R171 ;  /* 0x000000170e887c23 */ /* 0x000fe200080100ab */
[----:B------:R-:W-:-:S02]  /*8210*/  FSEL R137, R137, RZ, P5 ;  /* 0x000000ff89897208 */ /* 0x000fc40002800000 */
[----:B------:R-:W-:Y:S01]  /*8220*/  FSEL R171, R169, RZ, P6 ;  /* 0x000000ffa9ab7208 */ /* 0x000fe20003000000 */
[----:B------:R-:W-:Y:S01]  /*8230*/  FADD.FTZ R136, R13, -R136 ;  /* 0x800000880d887221 */ /* 0x000fe20000010000 */
[C---:B------:R-:W-:Y:S02]  /*8240*/  LOP3.LUT P1, RZ, R176.reuse, 0xff00, RZ, 0xc0, !PT ;  /* 0x0000ff00b0ff7812 */ /* 0x040fe4000782c0ff */
        /* <DEDUP_REMOVED lines=8> */
[----:B------:R-:W-:Y:S02]  /*82d0*/  F2FP.BF16.F32.PACK_AB R136, R169, R168 ;  /* 0x000000a8a988723e */ /* 0x000fe400000010ff */
[----:B------:R-:W-:Y:S01]  /*82e0*/  F2FP.BF16.F32.PACK_AB R164, R171, R164 ;  /* 0x000000a4aba4723e */ /* 0x000fe200000010ff */
[----:B------:R-:W-:Y:S06]  /*82f0*/  BRA `(.L_x_1474) ;  /* 0x0000000c00807947 */ /* 0x000fec0003800000 */
.L_x_1471:
        /* <DEDUP_REMOVED lines=8> */
[----:B------:R-:W-:Y:S01]  /*8380*/  ISETP.GE.U32.AND P1, PT, R178, RZ, PT ;  /* 0x000000ffb200720c */ /* 0x000fe20003f26070 */
[----:B------:R-:W-:Y:S01]  /*8390*/  FFMA.FTZ R151, R23, UR23, R171 ;  /* 0x0000001717977c23 */ /* 0x000fe200080100ab */
[----:B------:R-:W-:Y:S01]  /*83a0*/  FADD.FTZ R104, R208, -R105 ;  /* 0x80000069d0687221 */ /* 0x000fe20000010000 */
[----:B------:R-:W-:Y:S01]  /*83b0*/  FFMA.FTZ R105, R193, UR23, R171 ;  /* 0x00000017c1697c23 */ /* 0x000fe200080100ab */
[----:B------:R-:W-:Y:S01]  /*83c0*/  FADD.FTZ R149, R199, -R106 ;  /* 0x8000006ac7957221 */ /* 0x000fe20000010000 */
[----:B------:R-:W-:Y:S01]  /*83d0*/  ISETP.GE.U32.AND.EX P1, PT, R179, 0x1000000, PT, P1 ;  /* 0x01000000b300780c */ /* 0x000fe20003f26110 */
[----:B------:R-:W-:Y:S01]  /*83e0*/  FFMA.FTZ R107, R104, UR22, R163 ;  /* 0x00000016686b7c23 */ /* 0x000fe200080100a3 */
[----:B------:R-:W-:Y:S01]  /*83f0*/  FFMA.FTZ R104, R202, UR23, R171 ;  /* 0x00000017ca687c23 */ /* 0x000fe200080100ab */
[----:B------:R-:W-:Y:S01]  /*8400*/  FADD.FTZ R105, R194, -R105 ;  /* 0x80000069c2697221 */ /* 0x000fe20000010000 */
[----:B------:R-:W-:Y:S01]  /*8410*/  FFMA.FTZ R106, R149, UR22, R162 ;  /* 0x00000016956a7c23 */ /* 0x000fe200080100a2 */
[----:B------:R-:W-:Y:S01]  /*8420*/  FMUL.FTZ R150, R107, UR21 ;  /* 0x000000156b967c20 */ /* 0x000fe20008410000 */
[----:B------:R-:W-:Y:S01]  /*8430*/  FADD.FTZ R148, R201, -R104 ;  /* 0x80000068c9947221 */ /* 0x000fe20000010000 */
[----:B------:R-:W-:Y:S01]  /*8440*/  FFMA.FTZ R104, R105, UR22, R160 ;  /* 0x0000001669687c23 */ /* 0x000fe200080100a0 */
[----:B------:R-:W-:Y:S01]  /*8450*/  LOP3.LUT P6, RZ, R179, 0xff, RZ, 0xc0, !PT ;  /* 0x000000ffb3ff7812 */ /* 0x000fe200078cc0ff */
[----:B01----:R-:W-:Y:S01]  /*8460*/  FFMA.FTZ R165, R185, UR23, R171 ;  /* 0x00000017b9a57c23 */ /* 0x003fe200080100ab */
[----:B------:R-:W-:Y:S01]  /*8470*/  FFMA.FTZ R105, R148, UR22, R161 ;  /* 0x0000001694697c23 */ /* 0x000fe200080100a1 */
[----:B------:R-:W-:Y:S01]  /*8480*/  FSEL R167, R150, RZ, P1 ;  /* 0x000000ff96a77208 */ /* 0x000fe20000800000 */
[----:B------:R-:W-:Y:S01]  /*8490*/  FMUL.FTZ R148, R104, UR21 ;  /* 0x0000001568947c20 */ /* 0x000fe20008410000 */
[----:B------:R-:W-:Y:S01]  /*84a0*/  LOP3.LUT P1, RZ, R179, 0xff00, RZ, 0xc0, !PT ;  /* 0x0000ff00b3ff7812 */ /* 0x000fe2000782c0ff */
[----:B------:R-:W-:Y:S01]  /*84b0*/  FMUL.FTZ R149, R105, UR21 ;  /* 0x0000001569957c20 */ /* 0x000fe20008410000 */
[----:B------:R-:W-:Y:S01]  /*84c0*/  FMUL.FTZ R150, R106, UR21 ;  /* 0x000000156a967c20 */ /* 0x000fe20008410000 */
[----:B------:R-:W-:Y:S01]  /*84d0*/  LOP3.LUT P5, RZ, R179, 0xff0000, RZ, 0xc0, !PT ;  /* 0x00ff0000b3ff7812 */ /* 0x000fe200078ac0ff */
[----:B------:R-:W-:Y:S01]  /*84e0*/  FADD.FTZ R165, R186, -R165 ;  /* 0x800000a5baa57221 */ /* 0x000fe20000010000 */
[----:B------:R-:W-:-:S02]  /*84f0*/  FSEL R148, R148, RZ, P6 ;  /* 0x000000ff94947208 */ /* 0x000fc40003000000 */
[----:B------:R-:W-:Y:S02]  /*8500*/  FSEL R149, R149, RZ, P1 ;  /* 0x000000ff95957208 */ /* 0x000fe40000800000 */
[----:B------:R-:W-:Y:S02]  /*8510*/  FSEL R150, R150, RZ, P5 ;  /* 0x000000ff96967208 */ /* 0x000fe40002800000 */
[----:B------:R-:W-:Y:S01]  /*8520*/  F2FP.BF16.F32.PACK_AB R166, R149, R148 ;  /* 0x0000009495a6723e */ /* 0x000fe200000010ff */
[--C-:B------:R-:W-:Y:S01]  /*8530*/  FFMA.FTZ R148, R14, UR23, R171.reuse ;  /* 0x000000170e947c23 */ /* 0x100fe200080100ab */
[----:B------:R-:W-:Y:S01]  /*8540*/  FFMA.FTZ R171, R191, UR23, R171 ;  /* 0x00000017bfab7c23 */ /* 0x000fe200080100ab */
[----:B------:R-:W-:Y:S01]  /*8550*/  F2FP.BF16.F32.PACK_AB R167, R167, R150 ;  /* 0x00000096a7a7723e */ /* 0x000fe200000010ff */
[----:B------:R-:W-:Y:S01]  /*8560*/  FADD.FTZ R150, R184, -R151 ;  /* 0x80000097b8967221 */ /* 0x000fe20000010000 */
[----:B------:R-:W-:Y:S01]  /*8570*/  FADD.FTZ R149, R13, -R148 ;  /* 0x800000940d957221 */ /* 0x000fe20000010000 */
[----:B------:R-:W-:Y:S01]  /*8580*/  FADD.FTZ R168, R192, -R171 ;  /* 0x800000abc0a87221 */ /* 0x000fe20000010000 */
[----:B------:R-:W-:-:S02]  /*8590*/  LOP3.LUT P6, RZ, R178, 0xff, RZ, 0xc0, !PT ;  /* 0x000000ffb2ff7812 */ /* 0x000fc400078cc0ff */
        /* <DEDUP_REMOVED lines=8> */
[----:B------:R-:W-:Y:S02]  /*8620*/  LOP3.LUT P1, RZ, R178, 0xff00, RZ, 0xc0, !PT ;  /* 0x0000ff00b2ff7812 */ /* 0x000fe4000782c0ff */
        /* <DEDUP_REMOVED lines=8> */
[----:B------:R-:W-:Y:S06]  /*86b0*/  BRA `(.L_x_1474) ;  /* 0x0000000800907947 */ /* 0x000fec0003800000 */
.L_x_1477:
[--C-:B01----:R-:W-:Y:S01]  /*86c0*/  FFMA.FTZ R164, R200, UR23, R171.reuse ;  /* 0x00000017c8a47c23 */ /* 0x103fe200080100ab */
[--C-:B------:R-:W-:Y:S01]  /*86d0*/  FFMA.FTZ R169, R207, UR23, R171.reuse ;  /* 0x00000017cfa97c23 */ /* 0x100fe200080100ab */
[--C-:B------:R-:W-:Y:S01]  /*86e0*/  FFMA.FTZ R165, R193, UR23, R171.reuse ;  /* 0x00000017c1a57c23 */ /* 0x100fe200080100ab */
[----:B------:R-:W-:Y:S01]  /*86f0*/  LOP3.LUT P5, RZ, R179, 0xff0000, RZ, 0xc0, !PT ;  /* 0x00ff0000b3ff7812 */ /* 0x000fe200078ac0ff */
[----:B------:R-:W-:Y:S01]  /*8700*/  FADD.FTZ R167, R199, -R164 ;  /* 0x800000a4c7a77221 */ /* 0x000fe20000010000 */
[----:B------:R-:W-:Y:S01]  /*8710*/  FFMA.FTZ R164, R202, UR23, R171 ;  /* 0x00000017caa47c23 */ /* 0x000fe200080100ab */
[----:B------:R-:W-:Y:S01]  /*8720*/  FADD.FTZ R166, R208, -R169 ;  /* 0x800000a9d0a67221 */ /* 0x000fe20000010000 */
[----:B------:R-:W-:Y:S01]  /*8730*/  FADD.FTZ R165, R194, -R165 ;  /* 0x800000a5c2a57221 */ /* 0x000fe20000010000 */
[----:B------:R-:W-:Y:S01]  /*8740*/  FFMA.FTZ R167, R167, UR22, R162 ;  /* 0x00000016a7a77c23 */ /* 0x000fe200080100a2 */
[----:B------:R-:W-:Y:S01]  /*8750*/  FADD.FTZ R164, R201, -R164 ;  /* 0x800000a4c9a47221 */ /* 0x000fe20000010000 */
[----:B------:R-:W-:Y:S01]  /*8760*/  FFMA.FTZ R166, R166, UR22, R163 ;  /* 0x00000016a6a67c23 */ /* 0x000fe200080100a3 */
[----:B------:R-:W-:Y:S01]  /*8770*/  ISETP.GE.U32.AND P1, PT, R178, RZ, PT ;  /* 0x000000ffb200720c */ /* 0x000fe20003f26070 */
[----:B------:R-:W-:Y:S01]  /*8780*/  FMUL.FTZ R167, R167, UR21 ;  /* 0x00000015a7a77c20 */ /* 0x000fe20008410000 */
[----:B------:R-:W-:Y:S01]  /*8790*/  FFMA.FTZ R165, R165, UR22, R160 ;  /* 0x00000016a5a57c23 */ /* 0x000fe200080100a0 */
[----:B------:R-:W-:Y:S01]  /*87a0*/  FFMA.FTZ R164, R164, UR22, R161 ;  /* 0x00000016a4a47c23 */ /* 0x000fe200080100a1 */
[----:B------:R-:W-:Y:S01]  /*87b0*/  FMUL.FTZ R166, R166, UR21 ;  /* 0x00000015a6a67c20 */ /* 0x000fe20008410000 */
[----:B------:R-:W-:Y:S01]  /*87c0*/  ISETP.GE.U32.AND.EX P1, PT, R179, 0x1000000, PT, P1 ;  /* 0x01000000b300780c */ /* 0x000fe20003f26110 */
[----:B------:R-:W-:Y:S01]  /*87d0*/  FMUL.FTZ R165, R165, UR21 ;  /* 0x00000015a5a57c20 */ /* 0x000fe20008410000 */
[----:B------:R-:W-:Y:S01]  /*87e0*/  FMUL.FTZ R164, R164, UR21 ;  /* 0x00000015a4a47c20 */ /* 0x000fe20008410000 */
[----:B------:R-:W-:Y:S01]  /*87f0*/  FSEL R167, R167, RZ, P5 ;  /* 0x000000ffa7a77208 */ /* 0x000fe20002800000 */
[--C-:B------:R-:W-:Y:S01]  /*8800*/  FFMA.FTZ R169, R185, UR23, R171.reuse ;  /* 0x00000017b9a97c23 */ /* 0x100fe200080100ab */
[----:B------:R-:W-:Y:S01]  /*8810*/  LOP3.LUT P6, RZ, R179, 0xff, RZ, 0xc0, !PT ;  /* 0x000000ffb3ff7812 */ /* 0x000fe200078cc0ff */
[----:B------:R-:W-:Y:S01]  /*8820*/  FFMA.FTZ R173, R191, UR23, R171 ;  /* 0x00000017bfad7c23 */ /* 0x000fe200080100ab */
[----:B------:R-:W-:Y:S01]  /*8830*/  LOP3.LUT P5, RZ, R179, 0xff00, RZ, 0xc0, !PT ;  /* 0x0000ff00b3ff7812 */ /* 0x000fe200078ac0ff */
        /* <DEDUP_REMOVED lines=16> */
[----:B------:R-:W-:-:S02]  /*8940*/  FSEL R171, R169, RZ, P6 ;  /* 0x000000ffa9ab7208 */ /* 0x000fc40003000000 */
[----:B------:R-:W-:Y:S01]  /*8950*/  FFMA.FTZ R168, R168, UR22, R157 ;  /* 0x00000016a8a87c23 */ /* 0x000fe2000801009d */
[----:B------:R-:W-:Y:S01]  /*8960*/  FFMA.FTZ R165, R165, UR22, R156 ;  /* 0x00000016a5a57c23 */ /* 0x000fe2000801009c */
[----:B------:R-:W-:Y:S02]  /*8970*/  LOP3.LUT P1, RZ, R178, 0xff000000, RZ, 0xc0, !PT ;  /* 0xff000000b2ff7812 */ /* 0x000fe4000782c0ff */
        /* <DEDUP_REMOVED lines=8> */
[----:B------:R-:W-:Y:S01]  /*8a00*/  F2FP.BF16.F32.PACK_AB R164, R169, R164 ;  /* 0x000000a4a9a4723e */ /* 0x000fe200000010ff */
[----:B------:R-:W-:Y:S06]  /*8a10*/  BRA `(.L_x_1474) ;  /* 0x0000000400b87947 */ /* 0x000fec0003800000 */
.L_x_1476:
        /* <DEDUP_REMOVED lines=12> */
[----:B------:R-:W-:Y:S01]  /*8ae0*/  FFMA.FTZ R105, R193, UR23, R171 ;  /* 0x00000017c1697c23 */ /* 0x000fe200080100ab */
[----:B------:R-:W-:Y:S01]  /*8af0*/  LOP3.LUT P6, RZ, R179, 0xff, RZ, 0xc0, !PT ;  /* 0x000000ffb3ff7812 */ /* 0x000fe200078cc0ff */
[----:B------:R-:W-:Y:S01]  /*8b00*/  FMUL.FTZ R106, R106, UR22 ;  /* 0x000000166a6a7c20 */ /* 0x000fe20008410000 */
[----:B------:R-:W-:Y:S01]  /*8b10*/  FMUL.FTZ R149, R107, UR21 ;  /* 0x000000156b957c20 */ /* 0x000fe20008410000 */
[----:B------:R-:W-:Y:S01]  /*8b20*/  FADD.FTZ R105, R194, -R105 ;  /* 0x80000069c2697221 */ /* 0x000fe20000010000 */
[----:B------:R-:W-:Y:S01]  /*8b30*/  LOP3.LUT P5, RZ, R179, 0xff0000, RZ, 0xc0, !PT ;  /* 0x00ff0000b3ff7812 */ /* 0x000fe200078ac0ff */
[----:B------:R-:W-:Y:S01]  /*8b40*/  FMUL.FTZ R150, R106, UR21 ;  /* 0x000000156a967c20 */ /* 0x000fe20008410000 */
[----:B------:R-:W-:Y:S01]  /*8b50*/  FFMA.FTZ R151, R185, UR23, R171 ;  /* 0x00000017b9977c23 */ /* 0x000fe200080100ab */
[----:B------:R-:W-:Y:S01]  /*8b60*/  FMUL.FTZ R104, R105, UR22 ;  /* 0x0000001669687c20 */ /* 0x000fe20008410000 */
[----:B------:R-:W-:Y:S01]  /*8b70*/  FMUL.FTZ R105, R148, UR22 ;  /* 0x0000001694697c20 */ /* 0x000fe20008410000 */
[----:B------:R-:W-:Y:S01]  /*8b80*/  FSEL R167, R149, RZ, P1 ;  /* 0x000000ff95a77208 */ /* 0x000fe20000800000 */
[----:B------:R-:W-:Y:S01]  /*8b90*/  FADD.FTZ R151, R186, -R151 ;  /* 0x80000097ba977221 */ /* 0x000fe20000010000 */
[----:B------:R-:W-:Y:S01]  /*8ba0*/  FMUL.FTZ R148, R104, UR21 ;  /* 0x0000001568947c20 */ /* 0x000fe20008410000 */
[----:B------:R-:W-:Y:S01]  /*8bb0*/  FMUL.FTZ R149, R105, UR21 ;  /* 0x0000001569957c20 */ /* 0x000fe20008410000 */
[----:B------:R-:W-:-:S02]  /*8bc0*/  LOP3.LUT P1, RZ, R179, 0xff00, RZ, 0xc0, !PT ;  /* 0x0000ff00b3ff7812 */ /* 0x000fc4000782c0ff */
[----:B------:R-:W-:Y:S02]  /*8bd0*/  FSEL R150, R150, RZ, P5 ;  /* 0x000000ff96967208 */ /* 0x000fe40002800000 */
[----:B------:R-:W-:Y:S02]  /*8be0*/  FSEL R148, R148, RZ, P6 ;  /* 0x000000ff94947208 */ /* 0x000fe40003000000 */
[----:B------:R-:W-:Y:S02]  /*8bf0*/  FSEL R149, R149, RZ, P1 ;  /* 0x000000ff95957208 */ /* 0x000fe40000800000 */
[----:B------:R-:W-:Y:S01]  /*8c00*/  F2FP.BF16.F32.PACK_AB R167, R167, R150 ;  /* 0x00000096a7a7723e */ /* 0x000fe200000010ff */
[----:B------:R-:W-:Y:S01]  /*8c10*/  FMUL.FTZ R150, R151, UR22 ;  /* 0x0000001697967c20 */ /* 0x000fe20008410000 */
[----:B------:R-:W-:Y:S01]  /*8c20*/  F2FP.BF16.F32.PACK_AB R166, R149, R148 ;  /* 0x0000009495a6723e */ /* 0x000fe200000010ff */
[--C-:B------:R-:W-:Y:S01]  /*8c30*/  FFMA.FTZ R148, R14, UR23, R171.reuse ;  /* 0x000000170e947c23 */ /* 0x100fe200080100ab */
[--C-:B------:R-:W-:Y:S01]  /*8c40*/  FFMA.FTZ R149, R23, UR23, R171.reuse ;  /* 0x0000001717957c23 */ /* 0x100fe200080100ab */
[----:B------:R-:W-:Y:S01]  /*8c50*/  FFMA.FTZ R171, R191, UR23, R171 ;  /* 0x00000017bfab7c23 */ /* 0x000fe200080100ab */
[----:B------:R-:W-:Y:S01]  /*8c60*/  LOP3.LUT P6, RZ, R178, 0xff, RZ, 0xc0, !PT ;  /* 0x000000ffb2ff7812 */ /* 0x000fe200078cc0ff */
        /* <DEDUP_REMOVED lines=8> */
[----:B01----:R-:W-:Y:S01]  /*8cf0*/  FMUL.FTZ R164, R148, UR21 ;  /* 0x0000001594a47c20 */ /* 0x003fe20008410000 */
[----:B------:R-:W-:Y:S01]  /*8d00*/  FMUL.FTZ R165, R149, UR21 ;  /* 0x0000001595a57c20 */ /* 0x000fe20008410000 */
[----:B------:R-:W-:Y:S01]  /*8d10*/  FMUL.FTZ R169, R151, UR21 ;  /* 0x0000001597a97c20 */ /* 0x000fe20008410000 */
[----:B------:R-:W-:-:S02]  /*8d20*/  LOP3.LUT P5, RZ, R178, 0xff0000, RZ, 0xc0, !PT ;  /* 0x00ff0000b2ff7812 */ /* 0x000fc400078ac0ff */
        /* <DEDUP_REMOVED lines=8> */
.L_x_1478:
        /* <DEDUP_REMOVED lines=8> */
[----:B------:R-:W-:Y:S01]  /*8e30*/  FMUL.FTZ R166, R166, UR22 ;  /* 0x00000016a6a67c20 */ /* 0x000fe20008410000 */
[----:B------:R-:W-:Y:S01]  /*8e40*/  FADD.FTZ R164, R201, -R164 ;  /* 0x800000a4c9a47221 */ /* 0x000fe20000010000 */
[----:B------:R-:W-:Y:S01]  /*8e50*/  FMUL.FTZ R167, R167, UR22 ;  /* 0x00000016a7a77c20 */ /* 0x000fe20008410000 */
[----:B------:R-:W-:Y:S01]  /*8e60*/  ISETP.GE.U32.AND P1, PT, R178, RZ, PT ;  /* 0x000000ffb200720c */ /* 0x000fe20003f26070 */
[----:B------:R-:W-:Y:S01]  /*8e70*/  FMUL.FTZ R166, R166, UR21 ;  /* 0x00000015a6a67c20 */ /* 0x000fe20008410000 */
[----:B------:R-:W-:Y:S01]  /*8e80*/  FMUL.FTZ R165, R165, UR22 ;  /* 0x00000016a5a57c20 */ /* 0x000fe20008410000 */
[----:B------:R-:W-:Y:S01]  /*8e90*/  FMUL.FTZ R164, R164, UR22 ;  /* 0x00000016a4a47c20 */ /* 0x000fe20008410000 */
        /* <DEDUP_REMOVED lines=26> */
[----:B------:R-:W-:Y:S01]  /*9040*/  FMUL.FTZ R165, R165, UR22 ;  /* 0x00000016a5a57c20 */ /* 0x000fe20008410000 */
[----:B------:R-:W-:Y:S01]  /*9050*/  FMUL.FTZ R164, R164, UR22 ;  /* 0x00000016a4a47c20 */ /* 0x000fe20008410000 */
        /* <DEDUP_REMOVED lines=10> */
.L_x_1474:
[----:B------:R-:W0:Y:S01]  /*9100*/  @UP0 LDCU.64 UR4, c[0x0][0x478] ;  /* 0x00008f00ff0407ac */ /* 0x000e220008000a00 */
[----:B------:R-:W-:Y:S02]  /*9110*/  PLOP3.LUT P1, PT, PT, PT, UP0, 0x80, 0x8 ;  /* 0x000000000008781c */ /* 0x000fe40003f2f008 */
[----:B------:R-:W-:Y:S02]  /*9120*/  PLOP3.LUT P5, PT, PT, PT, UP0, 0x80, 0x8 ;  /* 0x000000000008781c */ /* 0x000fe40003faf008 */
[----:B------:R-:W-:Y:S02]  /*9130*/  PLOP3.LUT P6, PT, PT, PT, UP0, 0x80, 0x8 ;  /* 0x000000000008781c */ /* 0x000fe40003fcf008 */
[----:B------:R-:W-:-:S07]  /*9140*/  MOV R169, 0x20 ;  /* 0x0000002000a97802 */ /* 0x000fce0000000f00 */
[----:B0-----:R-:W-:-:S05]  /*9150*/  @P1 IMAD.WIDE.U32 R168, R2, R169, UR4 ;  /* 0x0000000402a81e25 */ /* 0x001fca000f8e00a9 */
[----:B------:R-:W-:Y:S04]  /*9160*/  @P5 STG.E.128 desc[UR10][R168.64], R148 ;  /* 0x00000094a8005986 */ /* 0x000fe8000c101d0a */
[----:B------:R0:W-:Y:S02]  /*9170*/  @P6 STG.E.128 desc[UR10][R168.64+0x10], R104 ;  /* 0x00001068a8006986 */ /* 0x0001e4000c101d0a */
[----:B0-----:R-:W0:Y:S02]  /*9180*/  LDC.64 R168, c[0x0][0x468] ;  /* 0x00011a00ffa87b82 */ /* 0x001e240000000a00 */
[----:B0-----:R-:W-:-:S05]  /*9190*/  IMAD.WIDE.U32 R168, R2, 0x10, R168 ;  /* 0x0000001002a87825 */ /* 0x001fca00078e00a8 */
[----:B------:R0:W-:Y:S02]  /*91a0*/  STG.E.128 desc[UR10][R168.64], R164 ;  /* 0x000000a4a8007986 */ /* 0x0001e4000c101d0a */
[----:B0-----:R-:W0:Y:S02]  /*91b0*/  @P0 LDC.64 R164, c[0x0][0x470] ;  /* 0x00011c00ffa40b82 */ /* 0x001e240000000a00 */
[----:B0-----:R-:W-:-:S05]  /*91c0*/  @P0 IMAD.WIDE.U32 R164, R2, 0x10, R164 ;  /* 0x0000001002a40825 */ /* 0x001fca00078e00a4 */
[----:B------:R2:W-:Y:S02]  /*91d0*/  @P0 STG.E.128 desc[UR10][R164.64], R136 ;  /* 0x00000088a4000986 */ /* 0x0005e4000c101d0a */
.L_x_1470:
[----:B------:R-:W-:Y:S05]  /*91e0*/  BSYNC.RECONVERGENT B0 ;  /* 0x0000000000007941 */ /* 0x000fea0003800200 */
.L_x_1469:
[----:B------:R-:W-:Y:S01]  /*91f0*/  UPLOP3.LUT UP1, UPT, UPT, UPT, UP1, 0x40, 0x4 ;  /* 0x000000000004789c */ /* 0x000fe20003f2e810 */
[----:B------:R-:W-:Y:S10]  /*9200*/  BRA.U !UP3, `(.L_x_1479) ;  /* 0xffffff790b0c7547 */ /* 0x000ff4000b83ffff */
.L_x_1440:
[----:B------:R-:W3:Y:S01]  /*9210*/  S2UR UR4, SR_CTAID.X ;  /* 0x00000000000479c3 */ /* 0x000ee20000002500 */
[----:B------:R-:W-:Y:S01]  /*9220*/  BSSY.RECONVERGENT B0, `(.L_x_1480) ;  /* 0x0000016000007945 */ /* 0x000fe20003800200 */
[----:B---3--:R-:W-:-:S06]  /*9230*/  UIMAD UR4, UR4, UR6, URZ ;  /* 0x00000006040472a4 */ /* 0x008fcc000f8e02ff */
[----:B------:R-:W-:-:S04]  /*9240*/  MOV R11, UR4 ;  /* 0x00000004000b7c02 */ /* 0x000fc80008000f00 */
[----:B------:R-:W-:Y:S01]  /*9250*/  LEA.HI R11, R11, R170, RZ, 0x1d ;  /* 0x000000aa0b0b7211 */ /* 0x000fe200078fe8ff */
[----:B------:R-:W-:Y:S06]  /*9260*/  @!P2 BRA `(.L_x_1481) ;  /* 0x000000000044a947 */ /* 0x000fec0003800000 */
[----:B------:R-:W3:Y:S08]  /*9270*/  LDC.64 R2, c[0x0][0x440] ;  /* 0x00011000ff027b82 */ /* 0x000ef00000000a00 */
[----:B------:R-:W4:Y:S08]  /*9280*/  LDC.64 R4, c[0x0][0x448] ;  /* 0x00011200ff047b82 */ /* 0x000f300000000a00 */
[----:B------:R-:W0:Y:S08]  /*9290*/  LDC.64 R6, c[0x0][0x450] ;  /* 0x00011400ff067b82 */ /* 0x000e300000000a00 */
[----:B------:R-:W1:Y:S01]  /*92a0*/  LDC.64 R8, c[0x0][0x458] ;  /* 0x00011600ff087b82 */ /* 0x000e620000000a00 */
[----:B---3--:R-:W-:-:S05]  /*92b0*/  IMAD.WIDE.U32 R2, R11, 0x20, R2 ;  /* 0x000000200b027825 */ /* 0x008fca00078e0002 */
        /* <DEDUP_REMOVED lines=12> */
.L_x_1481:
[----:B------:R-:W-:Y:S05]  /*9380*/  BSYNC.RECONVERGENT B0 ;  /* 0x0000000000007941 */ /* 0x000fea0003800200 */
.L_x_1480:
[----:B------:R-:W-:Y:S04]  /*9390*/  BSSY.RECONVERGENT B0, `(.L_x_1482) ;  /* 0x0000013000007945 */ /* 0x000fe80003800200 */
[----:B------:R-:W-:Y:S05]  /*93a0*/  @!P3 BRA `(.L_x_1483) ;  /* 0x000000000044b947 */ /* 0x000fea0003800000 */
[----:B---3--:R-:W3:Y:S08]  /*93b0*/  LDC.64 R2, c[0x0][0x440] ;  /* 0x00011000ff027b82 */ /* 0x008ef00000000a00 */
        /* <DEDUP_REMOVED lines=16> */
.L_x_1483:
[----:B------:R-:W-:Y:S05]  /*94c0*/  BSYNC.RECONVERGENT B0 ;  /* 0x0000000000007941 */ /* 0x000fea0003800200 */
.L_x_1482:
[----:B------:R-:W-:Y:S05]  /*94d0*/  @!P4 EXIT ;  /* 0x000000000000c94d */ /* 0x000fea0003800000 */
[----:B---3--:R-:W3:Y:S08]  /*94e0*/  LDC.64 R2, c[0x0][0x440] ;  /* 0x00011000ff027b82 */ /* 0x008ef00000000a00 */
[----:B------:R-:W4:Y:S08]  /*94f0*/  LDC.64 R4, c[0x0][0x448] ;  /* 0x00011200ff047b82 */ /* 0x000f300000000a00 */
[----:B------:R-:W0:Y:S08]  /*9500*/  LDC.64 R6, c[0x0][0x450] ;  /* 0x00011400ff067b82 */ /* 0x000e300000000a00 */
[----:B------:R-:W1:Y:S01]  /*9510*/  LDC.64 R8, c[0x0][0x458] ;  /* 0x00011600ff087b82 */ /* 0x000e620000000a00 */
[----:B---3--:R-:W-:-:S05]  /*9520*/  IMAD.WIDE.U32 R2, R11, 0x20, R2 ;  /* 0x000000200b027825 */ /* 0x008fca00078e0002 */
        /* <DEDUP_REMOVED lines=12> */
.L_x_1484:
        /* <DEDUP_REMOVED lines=9> */
.L_x_3824:


//--------------------- .text._ZN10layer_norm31ln_parallel_residual_bwd_kernelINS_13Kernel_traitsIf13__nv_bfloat16fS2_fjLj6144ELj1ELj1ELj8ELj16ENS_18Kernel_traits_baseILj6144EfS2_fS2_fjLj256EEEEELb1ELb0ELb1EEEvNS_9BwdParamsE --------------------------
	.section	.text._ZN10layer_norm31ln_parallel_residual_bwd_kernelINS_13Kernel_traitsIf13__nv_bfloat16fS2_fjLj6144ELj1ELj1ELj8ELj16ENS_18Kernel_traits_baseILj6144EfS2_fS2_fjLj256EEEEELb1ELb0ELb1EEEvNS_9BwdParamsE,"ax",@progbits
	.align	128
        .global         _ZN10layer_norm31ln_parallel_residual_bwd_kernelINS_13Kernel_traitsIf13__nv_bfloat16fS2_fjLj6144ELj1ELj1ELj8ELj16ENS_18Kernel_traits_baseILj6144EfS2_fS2_fjLj256EEEEELb1ELb0ELb1EEEvNS_9BwdParamsE
        .type           _ZN10layer_norm31ln_parallel_residual_bwd_kernelINS_13Kernel_traitsIf13__nv_bfloat16fS2_fjLj6144ELj1ELj1ELj8ELj16ENS_18Kernel_traits_baseILj6144EfS2_fS2_fjLj256EEEEELb1ELb0ELb1EEEvNS_9BwdParamsE,@function
        .size           _ZN10layer_norm31ln_parallel_residual_bwd_kernelINS_13Kernel_traitsIf13__nv_bfloat16fS2_fjLj6144ELj1ELj1ELj8ELj16ENS_18Kernel_traits_baseILj6144EfS2_fS2_fjLj256EEEEELb1ELb0ELb1EEEvNS_9BwdParamsE,(.L_x_3825 - _ZN10layer_norm31ln_parallel_residual_bwd_kernelINS_13Kernel_traitsIf13__nv_bfloat16fS2_fjLj6144ELj1ELj1ELj8ELj16ENS_18Kernel_traits_baseILj6144EfS2_fS2_fjLj256EEEEELb1ELb0ELb1EEEvNS_9BwdParamsE)
        .other          _ZN10layer_norm31ln_parallel_residual_bwd_kernelINS_13Kernel_traitsIf13__nv_bfloat16fS2_fjLj6144ELj1ELj1ELj8ELj16ENS_18Kernel_traits_baseILj6144EfS2_fS2_fjLj256EEEEELb1ELb0ELb1EEEvNS_9BwdParamsE,@"STO_CUDA_ENTRY STV_DEFAULT"
_ZN10layer_norm31ln_parallel_residual_bwd_kernelINS_13Kernel_traitsIf13__nv_bfloat16fS2_fjLj6144ELj1ELj1ELj8ELj16ENS_18Kernel_traits_baseILj6144EfS2_fS2_fjLj256EEEEELb1ELb0ELb1EEEvNS_9BwdParamsE:
.text._ZN10layer_norm31ln_parallel_residual_bwd_kernelINS_13Kernel_traitsIf13__nv_bfloat16fS2_fjLj6144ELj1ELj1ELj8ELj16ENS_18Kernel_traits_baseILj6144EfS2_fS2_fjLj256EEEEELb1ELb0ELb1EEEvNS_9BwdParamsE:
        /* <DEDUP_REMOVED lines=56> */
[----:B------:R1:W-:Y:S01]  /*0380*/  STL [R1+0x34], RZ ;  /* 0x000034ff01007387 */ /* 0x0003e20000100800 */
[----:B------:R-:W2:Y:S08]  /*0390*/  LDC.64 R2, c[0x0][0x3d0] ;  /* 0x0000f400ff027b82 */ /* 0x000eb00000000a00 */
[----:B------:R-:W3:Y:S01]  /*03a0*/  LDC.64 R4, c[0x0][0x3d8] ;  /* 0x0000f600ff047b82 */ /* 0x000ee20000000a00 */
[----:B------:R1:W-:Y:S01]  /*03b0*/  STL [R1+0x30], RZ ;  /* 0x000030ff01007387 */ /* 0x0003e20000100800 */
[----:B------:R-:W-:Y:S01]  /*03c0*/  HFMA2 R252, -RZ, RZ, 0, 0 ;  /* 0x00000000fffc7431 */ /* 0x000fe200000001ff */
[----:B------:R-:W-:-:S02]  /*03d0*/  UPLOP3.LUT UP1, UPT, UPT, UPT, UPT, 0x40, 0x4 ;  /* 0x000000000004789c */ /* 0x000fc40003f2e870 */
[----:B------:R1:W-:Y:S01]  /*03e0*/  STL [R1+0x2c], RZ ;  /* 0x00002cff01007387 */ /* 0x0003e20000100800 */
[----:B------:R-:W-:Y:S01]  /*03f0*/  HFMA2 R228, -RZ, RZ, 0, 0 ;  /* 0x00000000ffe47431 */ /* 0x000fe200000001ff */
[----:B------:R-:W4:Y:S02]  /*0400*/  LDCU UR6, c[0x0][0x408] ;  /* 0x00008100ff0677ac */ /* 0x000f240008000800 */
[----:B------:R1:W-:Y:S01]  /*0410*/  STL [R1+0x28], RZ ;  /* 0x000028ff01007387 */ /* 0x0003e20000100800 */
[----:B------:R-:W-:Y:S01]  /*0420*/  HFMA2 R0, -RZ, RZ, 0, 0 ;  /* 0x00000000ff007431 */ /* 0x000fe200000001ff */
[----:B------:R-:W-:Y:S02]  /*0430*/  CS2R R250, SRZ ;  /* 0x0000000000fa7805 */ /* 0x000fe4000001ff00 */
[----:B------:R-:W-:Y:S01]  /*0440*/  CS2R R244, SRZ ;  /* 0x0000000000f47805 */ /* 0x000fe2000001ff00 */
[----:B------:R1:W-:Y:S01]  /*0450*/  STL [R1+0x24], RZ ;  /* 0x000024ff01007387 */ /* 0x0003e20000100800 */
[----:B------:R-:W-:-:S02]  /*0460*/  CS2R R242, SRZ ;  /* 0x0000000000f27805 */ /* 0x000fc4000001ff00 */
[----:B------:R-:W-:Y:S01]  /*0470*/  CS2R R240, SRZ ;  /* 0x0000000000f07805 */ /* 0x000fe2000001ff00 */
[C---:B--2---:R-:W-:Y:S01]  /*0480*/  IMAD.WIDE.U32 R2, R152.reuse, 0x20, R2 ;  /* 0x0000002098027825 */ /* 0x044fe200078e0002 */
[----:B------:R1:W-:Y:S01]  /*0490*/  STL [R1+0x20], RZ ;  /* 0x000020ff01007387 */ /* 0x0003e20000100800 */
[----:B------:R-:W-:Y:S02]  /*04a0*/  MOV R231, RZ ;  /* 0x000000ff00e77202 */ /* 0x000fe40000000f00 */
[----:B------:R-:W-:Y:S02]  /*04b0*/  CS2R R8, SRZ ;  /* 0x0000000000087805 */ /* 0x000fe4000001ff00 */
[----:B------:R-:W-:Y:S01]  /*04c0*/  CS2R R200, SRZ ;  /* 0x0000000000c87805 */ /* 0x000fe2000001ff00 */
[----:B------:R1:W-:Y:S01]  /*04d0*/  STL [R1+0x1c], RZ ;  /* 0x00001cff01007387 */ /* 0x0003e20000100800 */
[----:B------:R-:W-:Y:S02]  /*04e0*/  CS2R R248, SRZ ;  /* 0x0000000000f87805 */ /* 0x000fe4000001ff00 */
[----:B------:R-:W-:Y:S01]  /*04f0*/  CS2R R246, SRZ ;  /* 0x0000000000f67805 */ /* 0x000fe2000001ff00 */
[----:B---3--:R-:W-:Y:S01]  /*0500*/  IMAD.WIDE.U32 R4, R152, 0x20, R4 ;  /* 0x0000002098047825 */ /* 0x008fe200078e0004 */
[----:B------:R1:W-:Y:S01]  /*0510*/  STL [R1+0x18], RZ ;  /* 0x000018ff01007387 */ /* 0x0003e20000100800 */
[----:B------:R-:W-:-:S02]  /*0520*/  CS2R R238, SRZ ;  /* 0x0000000000ee7805 */ /* 0x000fc4000001ff00 */
[----:B------:R-:W-:Y:S02]  /*0530*/  MOV R237, RZ ;  /* 0x000000ff00ed7202 */ /* 0x000fe40000000f00 */
[----:B------:R-:W-:Y:S01]  /*0540*/  CS2R R234, SRZ ;  /* 0x0000000000ea7805 */ /* 0x000fe2000001ff00 */
[----:B------:R1:W-:Y:S01]  /*0550*/  STL [R1+0x14], RZ ;  /* 0x000014ff01007387 */ /* 0x0003e20000100800 */
[----:B------:R-:W-:Y:S02]  /*0560*/  CS2R R232, SRZ ;  /* 0x0000000000e87805 */ /* 0x000fe4000001ff00 */
[----:B------:R-:W-:Y:S02]  /*0570*/  MOV R199, RZ ;  /* 0x000000ff00c77202 */ /* 0x000fe40000000f00 */
[----:B------:R-:W-:Y:S01]  /*0580*/  CS2R R202, SRZ ;  /* 0x0000000000ca7805 */ /* 0x000fe2000001ff00 */
[----:B------:R1:W-:Y:S01]  /*0590*/  STL [R1+0x10], RZ ;  /* 0x000010ff01007387 */ /* 0x0003e20000100800 */
[----:B------:R-:W-:-:S02]  /*05a0*/  CS2R R6, SRZ ;  /* 0x0000000000067805 */ /* 0x000fc4000001ff00 */
[----:B------:R-:W-:Y:S02]  /*05b0*/  MOV R204, RZ ;  /* 0x000000ff00cc7202 */ /* 0x000fe40000000f00 */
[----:B------:R-:W-:Y:S01]  /*05c0*/  CS2R R166, SRZ ;  /* 0x0000000000a67805 */ /* 0x000fe2000001ff00 */
[----:B------:R1:W-:Y:S01]  /*05d0*/  STL [R1+0xc], RZ ;  /* 0x00000cff01007387 */ /* 0x0003e20000100800 */
[----:B------:R-:W-:Y:S02]  /*05e0*/  CS2R R168, SRZ ;  /* 0x0000000000a87805 */ /* 0x000fe4000001ff00 */
[----:B------:R-:W-:Y:S02]  /*05f0*/  CS2R R170, SRZ ;  /* 0x0000000000aa7805 */ /* 0x000fe4000001ff00 */
[----:B------:R-:W-:Y:S01]  /*0600*/  CS2R R172, SRZ ;  /* 0x0000000000ac7805 */ /* 0x000fe2000001ff00 */
[----:B------:R1:W-:Y:S01]  /*0610*/  STL [R1+0x8], RZ ;  /* 0x000008ff01007387 */ /* 0x0003e20000100800 */
[----:B------:R-:W-:-:S02]  /*0620*/  CS2R R174, SRZ ;  /* 0x0000000000ae7805 */ /* 0x000fc4000001ff00 */
[----:B------:R-:W-:Y:S02]  /*0630*/  CS2R R182, SRZ ;  /* 0x0000000000b67805 */ /* 0x000fe4000001ff00 */
[----:B------:R-:W-:Y:S01]  /*0640*/  CS2R R184, SRZ ;  /* 0x0000000000b87805 */ /* 0x000fe2000001ff00 */
[----:B------:R1:W-:Y:S01]  /*0650*/  STL [R1+0x4], RZ ;  /* 0x000004ff01007387 */ /* 0x0003e20000100800 */
[----:B------:R-:W-:Y:S02]  /*0660*/  CS2R R186, SRZ ;  /* 0x0000000000ba7805 */ /* 0x000fe4000001ff00 */
[----:B------:R-:W-:Y:S02]  /*0670*/  CS2R R188, SRZ ;  /* 0x0000000000bc7805 */ /* 0x000fe4000001ff00 */
[----:B------:R-:W-:Y:S01]  /*0680*/  CS2R R190, SRZ ;  /* 0x0000000000be7805 */ /* 0x000fe2000001ff00 */
[----:B------:R1:W-:Y:S01]  /*0690*/  STL [R1], RZ ;  /* 0x000000ff01007387 */ /* 0x0003e20000100800 */
[----:B------:R-:W-:-:S02]  /*06a0*/  CS2R R192, SRZ ;  /* 0x0000000000c07805 */ /* 0x000fc4000001ff00 */
[----:B------:R-:W-:Y:S02]  /*06b0*/  CS2R R10, SRZ ;  /* 0x00000000000a7805 */ /* 0x000fe4000001ff00 */
[----:B------:R-:W-:Y:S01]  /*06c0*/  CS2R R164, SRZ ;  /* 0x0000000000a47805 */ /* 0x000fe2000001ff00 */
[----:B0-----:R-:W5:Y:S01]  /*06d0*/  LDG.E.128 R76, desc[UR10][R2.64] ;  /* 0x0000000a024c7981 */ /* 0x001f62000c1e1d00 */
[----:B------:R-:W-:Y:S02]  /*06e0*/  CS2R R12, SRZ ;  /* 0x00000000000c7805 */ /* 0x000fe4000001ff00 */
[----:B------:R-:W-:Y:S02]  /*06f0*/  CS2R R14, SRZ ;  /* 0x00000000000e7805 */ /* 0x000fe4000001ff00 */
[----:B------:R-:W-:Y:S01]  /*0700*/  CS2R R16, SRZ ;  /* 0x0000000000107805 */ /* 0x000fe2000001ff00 */
[----:B------:R-:W5:Y:S01]  /*0710*/  LDG.E.128 R72, desc[UR10][R2.64+0x10] ;  /* 0x0000100a02487981 */ /* 0x000f62000c1e1d00 */
[----:B------:R-:W-:-:S02]  /*0720*/  CS2R R18, SRZ ;  /* 0x0000000000127805 */ /* 0x000fc4000001ff00 */
[----:B------:R-:W-:Y:S01]  /*0730*/  CS2R R20, SRZ ;  /* 0x0000000000147805 */ /* 0x000fe2000001ff00 */
[----:B------:R-:W0:Y:S01]  /*0740*/  LDCU UR14, c[0x0][0x388] ;  /* 0x00007100ff0e77ac */ /* 0x000e220008000800 */
[----:B------:R-:W5:Y:S01]  /*0750*/  LDG.E.128 R68, desc[UR10][R2.64+0x2000] ;  /* 0x0020000a02447981 */ /* 0x000f62000c1e1d00 */
[----:B------:R-:W-:Y:S01]  /*0760*/  CS2R R22, SRZ ;  /* 0x0000000000167805 */ /* 0x000fe2000001ff00 */
[----:B------:R-:W2:Y:S02]  /*0770*/  LDCU.U8 UR7, c[0x0][0x410] ;  /* 0x00008200ff0777ac */ /* 0x000ea40008000000 */
[----:B------:R-:W5:Y:S01]  /*0780*/  LDG.E.128 R64, desc[UR10][R2.64+0x2010] ;  /* 0x0020100a02407981 */ /* 0x000f62000c1e1d00 */
[----:B------:R-:W-:Y:S01]  /*0790*/  CS2R R24, SRZ ;  /* 0x0000000000187805 */ /* 0x000fe2000001ff00 */
[----:B------:R-:W3:Y:S02]  /*07a0*/  LDCU UR15, c[0x0][0x400] ;  /* 0x00008000ff0f77ac */ /* 0x000ee40008000800 */
[----:B------:R-:W5:Y:S01]  /*07b0*/  LDG.E.128 R60, desc[UR10][R2.64+0x4000] ;  /* 0x0040000a023c7981 */ /* 0x000f62000c1e1d00 */
[----:B------:R-:W-:Y:S01]  /*07c0*/  CS2R R26, SRZ ;  /* 0x00000000001a7805 */ /* 0x000fe2000001ff00 */
[----:B------:R-:W0:Y:S02]  /*07d0*/  LDCU.64 UR8, c[0x0][0x478] ;  /* 0x00008f00ff0877ac */ /* 0x000e240008000a00 */
[----:B------:R4:W5:Y:S01]  /*07e0*/  LDG.E.128 R56, desc[UR10][R2.64+0x4010] ;  /* 0x0040100a02387981 */ /* 0x000962000c1e1d00 */
[----:B------:R-:W-:-:S02]  /*07f0*/  CS2R R28, SRZ ;  /* 0x00000000001c7805 */ /* 0x000fc4000001ff00 */
[----:B------:R-:W-:Y:S01]  /*0800*/  CS2R R30, SRZ ;  /* 0x00000000001e7805 */ /* 0x000fe2000001ff00 */
[----:B------:R-:W0:Y:S01]  /*0810*/  LDCU.64 UR12, c[0x0][0x438] ;  /* 0x00008700ff0c77ac */ /* 0x000e220008000a00 */
[----:B------:R-:W5:Y:S01]  /*0820*/  LDG.E.128 R52, desc[UR10][R4.64] ;  /* 0x0000000a04347981 */ /* 0x000f62000c1e1d00 */
[----:B------:R-:W0:Y:S03]  /*0830*/  LDCU.64 UR16, c[0x0][0x470] ;  /* 0x00008e00ff1077ac */ /* 0x000e260008000a00 */
[----:B------:R-:W5:Y:S01]  /*0840*/  LDG.E.128 R48, desc[UR10][R4.64+0x10] ;  /* 0x0000100a04307981 */ /* 0x000f62000c1e1d00 */
[----:B----4-:R-:W-:Y:S01]  /*0850*/  HFMA2 R3, -RZ, RZ, 0, 0 ;  /* 0x00000000ff037431 */ /* 0x010fe200000001ff */
[----:B------:R-:W-:Y:S02]  /*0860*/  MOV R2, UR4 ;  /* 0x0000000400027c02 */ /* 0x000fe40008000f00 */
[----:B------:R-:W5:Y:S04]  /*0870*/  LDG.E.128 R44, desc[UR10][R4.64+0x2000] ;  /* 0x0020000a042c7981 */ /* 0x000f68000c1e1d00 */
[----:B------:R-:W5:Y:S04]  /*0880*/  LDG.E.128 R40, desc[UR10][R4.64+0x2010] ;  /* 0x0020100a04287981 */ /* 0x000f68000c1e1d00 */
[----:B------:R-:W5:Y:S04]  /*0890*/  LDG.E.128 R36, desc[UR10][R4.64+0x4000] ;  /* 0x0040000a04247981 */ /* 0x000f68000c1e1d00 */
[----:B------:R4:W5:Y:S02]  /*08a0*/  LDG.E.128 R32, desc[UR10][R4.64+0x4010] ;  /* 0x0040100a04207981 */ /* 0x000964000c1e1d00 */
[----:B01234-:R-:W-:-:S07]  /*08b0*/  CS2R R4, SRZ ;  /* 0x0000000000047805 */ /* 0x01ffce000001ff00 */
.L_x_1512:
[----:B0-----:R-:W0:Y:S01]  /*08c0*/  LDC.64 R116, c[0x0][0x3c0] ;  /* 0x0000f000ff747b82 */ /* 0x001e220000000a00 */
[----:B------:R-:W-:Y:S01]  /*08d0*/  IMAD R118, R2, UR14, RZ ;  /* 0x0000000e02767c24 */ /* 0x000fe2000f8e02ff */
[----:B------:R-:W2:Y:S06]  /*08e0*/  LDL.LU R211, [R1] ;  /* 0x0000000001d37983 */ /* 0x000eac0000300800 */
[----:B------:R-:W1:Y:S01]  /*08f0*/  LDC.64 R160, c[0x0][0x3a8] ;  /* 0x0000ea00ffa07b82 */ /* 0x000e620000000a00 */
[----:B------:R-:W-:Y:S01]  /*0900*/  SHF.R.S32.HI R119, RZ, 0x1f, R118 ;  /* 0x0000001fff777819 */ /* 0x000fe20000011476 */
[----:B------:R-:W3:Y:S03]  /*0910*/  LDL.LU R210, [R1+0x4] ;  /* 0x0000040001d27983 */ /* 0x000ee60000300800 */
[----:B------:R-:W-:-:S03]  /*0920*/  LEA.HI R119, R119, R118, RZ, 0x3 ;  /* 0x0000007677777211 */ /* 0x000fc600078f18ff */
[----:B------:R-:W4:Y:S01]  /*0930*/  LDC.64 R154, c[0x0][0x430] ;  /* 0x00010c00ff9a7b82 */ /* 0x000f220000000a00 */
[----:B------:R-:W-:-:S04]  /*0940*/  LEA.HI.SX32 R198, R119, R152, 0x1d ;  /* 0x0000009877c67211 */ /* 0x000fc800078feaff */
[----:B------:R-:W-:-:S03]  /*0950*/  IADD3 R215, PT, PT, R198, 0x100, RZ ;  /* 0x00000100c6d77810 */ /* 0x000fc60007ffe0ff */
[----:B------:R-:W4:Y:S01]  /*0960*/  LDC.64 R156, c[0x0][0x428] ;  /* 0x00010a00ff9c7b82 */ /* 0x000f220000000a00 */
[----:B0-----:R-:W-:-:S05]  /*0970*/  IMAD.WIDE R116, R2, 0x4, R116 ;  /* 0x0000000402747825 */ /* 0x001fca00078e0274 */
[----:B------:R-:W2:Y:S02]  /*0980*/  LDG.E R236, desc[UR10][R116.64] ;  /* 0x0000000a74ec7981 */ /* 0x000ea4000c1e1900 */
[----:B------:R-:W0:Y:S01]  /*0990*/  LDC.64 R206, c[0x0][0x3c8] ;  /* 0x0000f200ffce7b82 */ /* 0x000e220000000a00 */
[----:B-1----:R-:W-:-:S04]  /*09a0*/  IMAD.WIDE.U32 R128, R215, 0x20, R160 ;  /* 0x00000020d7807825 */ /* 0x002fc800078e00a0 */
[C---:B----4-:R-:W-:Y:S01]  /*09b0*/  IMAD.WIDE.U32 R120, R215.reuse, 0x10, R154 ;  /* 0x00000010d7787825 */ /* 0x050fe200078e009a */
[----:B------:R-:W4:Y:S05]  /*09c0*/  LDG.E.128 R116, desc[UR10][R128.64] ;  /* 0x0000000a80747981 */ /* 0x000f2a000c1e1d00 */
[----:B------:R-:W3:Y:S01]  /*09d0*/  LDG.E.128 R120, desc[UR10][R120.64] ;  /* 0x0000000a78787981 */ /* 0x000ee2000c1e1d00 */
[----:B------:R-:W-:Y:S01]  /*09e0*/  IMAD.WIDE.U32 R124, R215, 0x10, R156 ;  /* 0x00000010d77c7825 */ /* 0x000fe200078e009c */
[----:B------:R-:W-:Y:S02]  /*09f0*/  ISETP.NE.U32.AND P0, PT, RZ, UR16, PT ;  /* 0x00000010ff007c0c */ /* 0x000fe4000bf05070 */
[----:B------:R-:W-:Y:S01]  /*0a00*/  ISETP.NE.U32.AND P1, PT, RZ, UR12, PT ;  /* 0x0000000cff007c0c */ /* 0x000fe2000bf25070 */
[----:B------:R-:W3:Y:S01]  /*0a10*/  LDG.E.128 R128, desc[UR10][R128.64+0x10] ;  /* 0x0000100a80807981 */ /* 0x000ee2000c1e1d00 */
[----:B0-----:R-:W-:-:S03]  /*0a20*/  IMAD.WIDE R206, R2, 0x4, R206 ;  /* 0x0000000402ce7825 */ /* 0x001fc600078e02ce */
[----:B------:R-:W3:Y:S04]  /*0a30*/  LDG.E.128 R124, desc[UR10][R124.64] ;  /* 0x0000000a7c7c7981 */ /* 0x000ee8000c1e1d00 */
[----:B------:R-:W3:Y:S01]  /*0a40*/  LDG.E R206, desc[UR10][R206.64] ;  /* 0x0000000acece7981 */ /* 0x000ee2000c1e1900 */
[----:B------:R-:W-:Y:S02]  /*0a50*/  ISETP.NE.AND.EX P0, PT, RZ, UR17, PT, P0 ;  /* 0x00000011ff007c0c */ /* 0x000fe4000bf05300 */
[----:B------:R-:W-:-:S11]  /*0a60*/  ISETP.NE.AND.EX P1, PT, RZ, UR13, PT, P1 ;  /* 0x0000000dff007c0c */ /* 0x000fd6000bf25310 */
[----:B------:R-:W0:Y:S08]  /*0a70*/  @P0 LDC.64 R196, c[0x0][0x3b8] ;  /* 0x0000ee00ffc40b82 */ /* 0x000e300000000a00 */
[----:B------:R-:W1:Y:S01]  /*0a80*/  @P1 LDC.64 R194, c[0x0][0x438] ;  /* 0x00010e00ffc21b82 */ /* 0x000e620000000a00 */
[----:B------:R-:W-:Y:S02]  /*0a90*/  ISETP.NE.AND P3, PT, RZ, UR7, PT ;  /* 0x00000007ff007c0c */ /* 0x000fe4000bf65270 */
[C---:B------:R-:W-:Y:S01]  /*0aa0*/  IADD3 R216, PT, PT, R198.reuse, 0x200, RZ ;  /* 0x00000200c6d87810 */ /* 0x040fe20007ffe0ff */
[----:B------:R-:W-:-:S04]  /*0ab0*/  IMAD.WIDE.U32 R136, R198, 0x10, R154 ;  /* 0x00000010c6887825 */ /* 0x000fc800078e009a */
[----:B------:R-:W3:Y:S01]  /*0ac0*/  @P1 LDC.64 R162, c[0x0][0x438] ;  /* 0x00010e00ffa21b82 */ /* 0x000ee20000000a00 */
[C---:B------:R-:W-:Y:S01]  /*0ad0*/  IMAD.WIDE.U32 R144, R198.reuse, 0x20, R160 ;  /* 0x00000020c6907825 */ /* 0x040fe200078e00a0 */
[----:B------:R-:W3:Y:S03]  /*0ae0*/  LDG.E.128 R136, desc[UR10][R136.64] ;  /* 0x0000000a88887981 */ /* 0x000ee6000c1e1d00 */
[C---:B------:R-:W-:Y:S01]  /*0af0*/  IMAD.WIDE.U32 R140, R198.reuse, 0x10, R156 ;  /* 0x00000010c68c7825 */ /* 0x040fe200078e009c */
[----:B------:R-:W3:Y:S02]  /*0b00*/  LDG.E.128 R132, desc[UR10][R144.64] ;  /* 0x0000000a90847981 */ /* 0x000ee4000c1e1d00 */
[----:B------:R-:W3:Y:S01]  /*0b10*/  @P1 LDC.64 R208, c[0x0][0x438] ;  /* 0x00010e00ffd01b82 */ /* 0x000ee20000000a00 */
[----:B0-----:R-:W-:Y:S02]  /*0b20*/  @P0 IMAD.WIDE.U32 R196, R198, 0x8, R196 ;  /* 0x00000008c6c40825 */ /* 0x001fe400078e00c4 */
[----:B------:R-:W3:Y:S04]  /*0b30*/  LDG.E.128 R140, desc[UR10][R140.64] ;  /* 0x0000000a8c8c7981 */ /* 0x000ee8000c1e1d00 */
[----:B-----5:R4:W5:Y:S01]  /*0b40*/  @P0 LDG.E.64 R180, desc[UR10][R196.64] ;  /* 0x0000000ac4b40981 */ /* 0x020962000c1e1b00 */
[----:B-1----:R-:W-:Y:S01]  /*0b50*/  @P1 IMAD.WIDE.U32 R194, R216, 0x20, R194 ;  /* 0x00000020d8c21825 */ /* 0x002fe200078e00c2 */
[----:B------:R-:W0:Y:S02]  /*0b60*/  @P0 LDC.64 R148, c[0x0][0x3b8] ;  /* 0x0000ee00ff940b82 */ /* 0x000e240000000a00 */
[----:B------:R-:W3:Y:S04]  /*0b70*/  LDG.E.128 R144, desc[UR10][R144.64+0x10] ;  /* 0x0000100a90907981 */ /* 0x000ee8000c1e1d00 */
[----:B------:R-:W5:Y:S02]  /*0b80*/  @P1 LDG.E.128 R88, desc[UR10][R194.64] ;  /* 0x0000000ac2581981 */ /* 0x000f64000c1e1d00 */
[----:B------:R-:W1:Y:S02]  /*0b90*/  @P0 LDC.64 R150, c[0x0][0x3b8] ;  /* 0x0000ee00ff960b82 */ /* 0x000e640000000a00 */
[----:B------:R0:W5:Y:S01]  /*0ba0*/  @P1 LDG.E.128 R92, desc[UR10][R194.64+0x10] ;  /* 0x0000100ac25c1981 */ /* 0x000162000c1e1d00 */
[----:B--2---:R-:W-:-:S05]  /*0bb0*/  FSEL R236, R236, RZ, !P3 ;  /* 0x000000ffecec7208 */ /* 0x004fca0005800000 */
[----:B----4-:R-:W-:Y:S01]  /*0bc0*/  FADD.FTZ R197, -R236, R116 ;  /* 0x00000074ecc57221 */ /* 0x010fe20000010100 */
[----:B---3--:R-:W-:Y:S02]  /*0bd0*/  SHF.L.U32 R116, R120, 0x10, RZ ;  /* 0x0000001078747819 */ /* 0x008fe400000006ff */
[----:B0-----:R-:W-:Y:S01]  /*0be0*/  SHF.L.U32 R195, R124, 0x10, RZ ;  /* 0x000000107cc37819 */ /* 0x001fe200000006ff */
[----:B------:R-:W-:Y:S02]  /*0bf0*/  FMUL.FTZ R194, R206, R197 ;  /* 0x000000c5cec27220 */ /* 0x000fe40000410000 */
[----:B------:R-:W-:Y:S02]  /*0c00*/  FMUL.FTZ R197, R44, R116 ;  /* 0x000000742cc57220 */ /* 0x000fe40000410000 */
[----:B------:R-:W-:Y:S01]  /*0c10*/  FADD.FTZ R185, R195, R185 ;  /* 0x000000b9c3b97221 */ /* 0x000fe20000010000 */
[-C--:B------:R-:W-:Y:S01]  /*0c20*/  FFMA.FTZ R24, R194, R195.reuse, R24 ;  /* 0x000000c3c2187223 */ /* 0x080fe20000010018 */
[----:B------:R-:W-:Y:S01]  /*0c30*/  FFMA.FTZ R195, R68, R195, R197 ;  /* 0x000000c344c37223 */ /* 0x000fe200000100c5 */
[----:B------:R-:W-:-:S02]  /*0c40*/  FADD.FTZ R197, -R236, R118 ;  /* 0x00000076ecc57221 */ /* 0x000fc40000010100 */
[----:B------:R-:W2:Y:S01]  /*0c50*/  LDL.LU R118, [R1+0x8] ;  /* 0x0000080001767983 */ /* 0x000ea20000300800 */
[----:B------:R-:W-:Y:S01]  /*0c60*/  PRMT R120, R120, 0x7632, R120 ;  /* 0x0000763278787816 */ /* 0x000fe20000000078 */
[C---:B------:R-:W-:Y:S01]  /*0c70*/  FADD.FTZ R117, -R236.reuse, R117 ;  /* 0x00000075ec757221 */ /* 0x040fe20000010100 */
[C---:B------:R-:W-:Y:S01]  /*0c80*/  SHF.L.U32 R205, R121.reuse, 0x10, RZ ;  /* 0x0000001079cd7819 */ /* 0x040fe200000006ff */
[----:B------:R-:W-:Y:S01]  /*0c90*/  FADD.FTZ R119, -R236, R119 ;  /* 0x00000077ec777221 */ /* 0x000fe20000010100 */
[----:B------:R-:W-:Y:S01]  /*0ca0*/  PRMT R121, R121, 0x7632, R121 ;  /* 0x0000763279797816 */ /* 0x000fe20000000079 */
[----:B------:R-:W-:Y:S01]  /*0cb0*/  FADD.FTZ R251, R116, R251 ;  /* 0x000000fb74fb7221 */ /* 0x000fe20000010000 */
[----:B------:R-:W-:Y:S01]  /*0cc0*/  SHF.L.U32 R120, R120, 0x10, RZ ;  /* 0x0000001078787819 */ /* 0x000fe200000006ff */
[----:B------:R-:W-:Y:S01]  /*0cd0*/  FFMA.FTZ R3, R194, R116, R3 ;  /* 0x00000074c2037223 */ /* 0x000fe20000010003 */
[C---:B------:R-:W-:Y:S01]  /*0ce0*/  FMUL.FTZ R196, R206.reuse, R197 ;  /* 0x000000c5cec47220 */ /* 0x040fe20000410000 */
[----:B------:R-:W-:Y:S01]  /*0cf0*/  FMUL.FTZ R207, R206, R117 ;  /* 0x00000075cecf7220 */ /* 0x000fe20000410000 */
[----:B------:R-:W-:-:S02]  /*0d00*/  PRMT R124, R124, 0x7632, R124 ;  /* 0x000076327c7c7816 */ /* 0x000fc4000000007c */
[----:B------:R-:W-:Y:S01]  /*0d10*/  SHF.L.U32 R116, R121, 0x10, RZ ;  /* 0x0000001079747819 */ /* 0x000fe200000006ff */
[----:B------:R-:W-:Y:S01]  /*0d20*/  FMUL.FTZ R121, R206, R119 ;  /* 0x00000077ce797220 */ /* 0x000fe20000410000 */
[----:B------:R-:W-:Y:S01]  /*0d30*/  SHF.L.U32 R197, R125, 0x10, RZ ;  /* 0x000000107dc57819 */ /* 0x000fe200000006ff */
[----:B------:R-:W-:Y:S01]  /*0d40*/  FADD.FTZ R211, R205, R211 ;  /* 0x000000d3cdd37221 */ /* 0x000fe20000010000 */
[----:B------:R-:W-:Y:S01]  /*0d50*/  SHF.L.U32 R119, R122, 0x10, RZ ;  /* 0x000000107a777819 */ /* 0x000fe200000006ff */
[-C--:B------:R-:W-:Y:S01]  /*0d60*/  FFMA.FTZ R232, R196, R205.reuse, R232 ;  /* 0x000000cdc4e87223 */ /* 0x080fe200000100e8 */
[-C--:B------:R-:W-:Y:S01]  /*0d70*/  FFMA.FTZ R8, R207, R120.reuse, R8 ;  /* 0x00000078cf087223 */ /* 0x080fe20000010008 */
[----:B------:R-:W-:Y:S01]  /*0d80*/  FADD.FTZ R252, R120, R252 ;  /* 0x000000fc78fc7221 */ /* 0x000fe20000010000 */
[----:B------:R-:W-:Y:S01]  /*0d90*/  FMUL.FTZ R205, R46, R205 ;  /* 0x000000cd2ecd7220 */ /* 0x000fe20000410000 */
[----:B------:R-:W-:Y:S01]  /*0da0*/  SHF.L.U32 R124, R124, 0x10, RZ ;  /* 0x000000107c7c7819 */ /* 0x000fe200000006ff */
[----:B------:R-:W-:Y:S01]  /*0db0*/  FMUL.FTZ R120, R45, R120 ;  /* 0x000000782d787220 */ /* 0x000fe20000410000 */
[----:B------:R-:W-:Y:S01]  /*0dc0*/  FADD.FTZ R210, R116, R210 ;  /* 0x000000d274d27221 */ /* 0x000fe20000010000 */
[----:B------:R-:W-:Y:S01]  /*0dd0*/  FADD.FTZ R183, R197, R183 ;  /* 0x000000b7c5b77221 */ /* 0x000fe20000010000 */
[-C--:B------:R-:W-:Y:S01]  /*0de0*/  FFMA.FTZ R22, R196, R197.reuse, R22 ;  /* 0x000000c5c4167223 */ /* 0x080fe20000010016 */
[----:B------:R0:W-:Y:S01]  /*0df0*/  STL [R1], R211 ;  /* 0x000000d301007387 */ /* 0x0001e20000100800 */
[----:B------:R-:W-:Y:S01]  /*0e00*/  FFMA.FTZ R197, R70, R197, R205 ;  /* 0x000000c546c57223 */ /* 0x000fe200000100cd */
[----:B------:R-:W-:-:S02]  /*0e10*/  FFMA.FTZ R205, R69, R124, R120 ;  /* 0x0000007c45cd7223 */ /* 0x000fc40000010078 */
[----:B0-----:R-:W3:Y:S04]  /*0e20*/  LDL.LU R211, [R1+0xc] ;  /* 0x00000c0001d37983 */ /* 0x001ee80000300800 */
[----:B------:R-:W4:Y:S04]  /*0e30*/  LDL.LU R120, [R1+0x10] ;  /* 0x0000100001787983 */ /* 0x000f280000300800 */
[----:B------:R-:W-:Y:S01]  /*0e40*/  STL [R1+0x4], R210 ;  /* 0x000004d201007387 */ /* 0x000fe20000100800 */
[----:B--2---:R-:W-:-:S05]  /*0e50*/  FADD.FTZ R118, R119, R118 ;  /* 0x0000007677767221 */ /* 0x004fca0000010000 */
[----:B------:R0:W-:Y:S04]  /*0e60*/  STL [R1+0x8], R118 ;  /* 0x0000087601007387 */ /* 0x0001e80000100800 */
[----:B0-----:R-:W2:Y:S01]  /*0e70*/  LDL.LU R118, [R1+0x14] ;  /* 0x0000140001767983 */ /* 0x001ea20000300800 */
[----:B------:R-:W-:Y:S01]  /*0e80*/  @P1 IMAD.WIDE.U32 R162, R215, 0x20, R162 ;  /* 0x00000020d7a21825 */ /* 0x000fe200078e00a2 */
[----:B------:R-:W-:Y:S02]  /*0e90*/  PRMT R125, R125, 0x7632, R125 ;  /* 0x000076327d7d7816 */ /* 0x000fe4000000007d */
[----:B------:R-:W-:Y:S02]  /*0ea0*/  PRMT R122, R122, 0x7632, R122 ;  /* 0x000076327a7a7816 */ /* 0x000fe4000000007a */
[----:B------:R-:W5:Y:S01]  /*0eb0*/  @P1 LDG.E.128 R80, desc[UR10][R162.64] ;  /* 0x0000000aa2501981 */ /* 0x000f62000c1e1d00 */
[----:B------:R-:W-:-:S03]  /*0ec0*/  FFMA.FTZ R233, R121, R116, R233 ;  /* 0x0000007479e97223 */ /* 0x000fc600000100e9 */
[----:B------:R0:W5:Y:S01]  /*0ed0*/  @P1 LDG.E.128 R84, desc[UR10][R162.64+0x10] ;  /* 0x0000100aa2541981 */ /* 0x000162000c1e1d00 */
[----:B------:R-:W-:Y:S01]  /*0ee0*/  FMUL.FTZ R116, R47, R116 ;  /* 0x000000742f747220 */ /* 0x000fe20000410000 */
[----:B------:R-:W-:Y:S01]  /*0ef0*/  SHF.L.U32 R122, R122, 0x10, RZ ;  /* 0x000000107a7a7819 */ /* 0x000fe200000006ff */
[----:B------:R-:W-:Y:S01]  /*0f00*/  FADD.FTZ R129, -R236, R129 ;  /* 0x00000081ec817221 */ /* 0x000fe20000010100 */
[----:B0-----:R-:W-:Y:S01]  /*0f10*/  @P1 IMAD.WIDE.U32 R162, R198, 0x20, R208 ;  /* 0x00000020c6a21825 */ /* 0x001fe200078e00d0 */
[----:B------:R-:W-:Y:S02]  /*0f20*/  SHF.L.U32 R208, R125, 0x10, RZ ;  /* 0x000000107dd07819 */ /* 0x000fe400000006ff */
[C---:B------:R-:W-:Y:S02]  /*0f30*/  SHF.L.U32 R209, R126.reuse, 0x10, RZ ;  /* 0x000000107ed17819 */ /* 0x040fe400000006ff */
[----:B------:R-:W-:Y:S01]  /*0f40*/  PRMT R126, R126, 0x7632, R126 ;  /* 0x000076327e7e7816 */ /* 0x000fe2000000007e */
[-C--:B------:R-:W-:Y:S01]  /*0f50*/  FFMA.FTZ R21, R121, R208.reuse, R21 ;  /* 0x000000d079157223 */ /* 0x080fe20000010015 */
[----:B------:R-:W-:Y:S01]  /*0f60*/  FADD.FTZ R182, R208, R182 ;  /* 0x000000b6d0b67221 */ /* 0x000fe20000010000 */
[----:B------:R-:W-:Y:S01]  /*0f70*/  FFMA.FTZ R208, R71, R208, R116 ;  /* 0x000000d047d07223 */ /* 0x000fe20000010074 */
[----:B------:R-:W-:Y:S01]  /*0f80*/  SHF.L.U32 R126, R126, 0x10, RZ ;  /* 0x000000107e7e7819 */ /* 0x000fe200000006ff */
[----:B------:R-:W-:Y:S01]  /*0f90*/  FMUL.FTZ R116, R41, R122 ;  /* 0x0000007a29747220 */ /* 0x000fe20000410000 */
[----:B------:R-:W-:Y:S01]  /*0fa0*/  FMUL.FTZ R210, R206, R129 ;  /* 0x00000081ced27220 */ /* 0x000fe20000410000 */
[----:B------:R-:W-:-:S04]  /*0fb0*/  @P0 IMAD.WIDE.U32 R148, R215, 0x8, R148 ;  /* 0x00000008d7940825 */ /* 0x000fc800078e0094 */
[----:B---3--:R-:W-:Y:S01]  /*0fc0*/  FADD.FTZ R211, R122, R211 ;  /* 0x000000d37ad37221 */ /* 0x008fe20000010000 */
[----:B------:R-:W-:Y:S01]  /*0fd0*/  FFMA.FTZ R129, R65, R126, R116 ;  /* 0x0000007e41817223 */ /* 0x000fe20000010074 */
[C---:B------:R-:W-:Y:S01]  /*0fe0*/  SHF.L.U32 R116, R123.reuse, 0x10, RZ ;  /* 0x000000107b747819 */ /* 0x040fe200000006ff */
[----:B-1----:R-:W-:Y:S01]  /*0ff0*/  @P0 IMAD.WIDE.U32 R150, R216, 0x8, R150 ;  /* 0x00000008d8960825 */ /* 0x002fe200078e0096 */
[----:B------:R-:W-:Y:S01]  /*1000*/  PRMT R123, R123, 0x7632, R123 ;  /* 0x000076327b7b7816 */ /* 0x000fe2000000007b */
[----:B------:R0:W5:Y:S03]  /*1010*/  @P0 LDG.E.64 R176, desc[UR10][R148.64] ;  /* 0x0000000a94b00981 */ /* 0x000166000c1e1b00 */
[----:B------:R-:W-:Y:S01]  /*1020*/  SHF.L.U32 R123, R123, 0x10, RZ ;  /* 0x000000107b7b7819 */ /* 0x000fe200000006ff */
[----:B----4-:R-:W-:Y:S01]  /*1030*/  FADD.FTZ R120, R116, R120 ;  /* 0x0000007874787221 */ /* 0x010fe20000010000 */
[----:B------:R1:W5:Y:S01]  /*1040*/  @P0 LDG.E.64 R178, desc[UR10][R150.64] ;  /* 0x0000000a96b20981 */ /* 0x000362000c1e1b00 */
[----:B------:R-:W-:Y:S01]  /*1050*/  FADD.FTZ R117, -R236, R128 ;  /* 0x00000080ec757221 */ /* 0x000fe20000010100 */
[----:B------:R-:W-:Y:S01]  /*1060*/  SHF.L.U32 R217, R140, 0x10, RZ ;  /* 0x000000108cd97819 */ /* 0x000fe200000006ff */
[----:B------:R-:W-:Y:S01]  /*1070*/  FADD.FTZ R219, -R236, R134 ;  /* 0x00000086ecdb7221 */ /* 0x000fe20000010100 */
[----:B------:R-:W-:Y:S01]  /*1080*/  SHF.L.U32 R218, R141, 0x10, RZ ;  /* 0x000000108dda7819 */ /* 0x000fe200000006ff */
[----:B0-----:R-:W-:Y:S01]  /*1090*/  IMAD.WIDE.U32 R148, R216, 0x10, R154 ;  /* 0x00000010d8947825 */ /* 0x001fe200078e009a */
[----:B------:R0:W-:Y:S03]  /*10a0*/  STL [R1+0xc], R211 ;  /* 0x00000cd301007387 */ /* 0x0001e60000100800 */
[----:B------:R-:W-:Y:S01]  /*10b0*/  FADD.FTZ R135, -R236, R135 ;  /* 0x00000087ec877221 */ /* 0x000fe20000010100 */
[----:B------:R-:W-:-:S04]  /*10c0*/  IMAD.WIDE.U32 R160, R216, 0x20, R160 ;  /* 0x00000020d8a07825 */ /* 0x000fc800078e00a0 */
[----:B------:R-:W-:Y:S01]  /*10d0*/  FADD.FTZ R147, -R236, R147 ;  /* 0x00000093ec937221 */ /* 0x000fe20000010100 */
[----:B------:R-:W3:Y:S04]  /*10e0*/  LDG.E.128 R148, desc[UR10][R148.64] ;  /* 0x0000000a94947981 */ /* 0x000ee8000c1e1d00 */
[----:B------:R-:W-:Y:S01]  /*10f0*/  STL [R1+0x10], R120 ;  /* 0x0000107801007387 */ /* 0x000fe20000100800 */
[----:B------:R-:W-:Y:S01]  /*1100*/  FMUL.FTZ R128, R206, R117 ;  /* 0x00000075ce807220 */ /* 0x000fe20000410000 */
[----:B------:R-:W-:Y:S01]  /*1110*/  FMUL.FTZ R117, R40, R119 ;  /* 0x0000007728757220 */ /* 0x000fe20000410000 */
[----:B------:R-:W-:Y:S01]  /*1120*/  FADD.FTZ R175, R209, R175 ;  /* 0x000000afd1af7221 */ /* 0x000fe20000010000 */
[----:B------:R-:W-:-:S04]  /*1130*/  IMAD.WIDE.U32 R156, R216, 0x10, R156 ;  /* 0x00000010d89c7825 */ /* 0x000fc800078e009c */
[----:B------:R-:W-:Y:S01]  /*1140*/  FADD.FTZ R221, -R236, R146 ;  /* 0x00000092ecdd7221 */ /* 0x000fe20000010100 */
[----:B------:R-:W-:Y:S01]  /*1150*/  FFMA.FTZ R23, R207, R124, R23 ;  /* 0x0000007ccf177223 */ /* 0x000fe20000010017 */
[----:B------:R-:W-:Y:S01]  /*1160*/  FADD.FTZ R184, R124, R184 ;  /* 0x000000b87cb87221 */ /* 0x000fe20000010000 */
[----:B------:R4:W5:Y:S04]  /*1170*/  @P1 LDG.E.128 R96, desc[UR10][R162.64] ;  /* 0x0000000aa2601981 */ /* 0x000968000c1e1d00 */
[----:B------:R4:W5:Y:S01]  /*1180*/  @P1 LDG.E.128 R100, desc[UR10][R162.64+0x10] ;  /* 0x0000100aa2641981 */ /* 0x000962000c1e1d00 */
[----:B--2---:R-:W-:Y:S01]  /*1190*/  FADD.FTZ R118, R123, R118 ;  /* 0x000000767b767221 */ /* 0x004fe20000010000 */
[----:B------:R-:W-:Y:S01]  /*11a0*/  FFMA.FTZ R20, R128, R209, R20 ;  /* 0x000000d180147223 */ /* 0x000fe20000010014 */
[----:B0-----:R-:W-:Y:S01]  /*11b0*/  SHF.L.U32 R211, R127, 0x10, RZ ;  /* 0x000000107fd37819 */ /* 0x001fe200000006ff */
[----:B------:R-:W-:Y:S01]  /*11c0*/  FADD.FTZ R193, R217, R193 ;  /* 0x000000c1d9c17221 */ /* 0x000fe20000010000 */
[----:B------:R-:W-:Y:S01]  /*11d0*/  FMUL.FTZ R219, R206, R219 ;  /* 0x000000dbcedb7220 */ /* 0x000fe20000410000 */
[----:B------:R0:W-:Y:S01]  /*11e0*/  STL [R1+0x14], R118 ;  /* 0x0000147601007387 */ /* 0x0001e20000100800 */
[----:B------:R-:W-:Y:S01]  /*11f0*/  FFMA.FTZ R234, R128, R119, R234 ;  /* 0x0000007780ea7223 */ /* 0x000fe200000100ea */
[----:B------:R-:W-:Y:S01]  /*1200*/  FADD.FTZ R191, R218, R191 ;  /* 0x000000bfdabf7221 */ /* 0x000fe20000010000 */
[----:B------:R-:W-:Y:S01]  /*1210*/  PRMT R141, R141, 0x7632, R141 ;  /* 0x000076328d8d7816 */ /* 0x000fe2000000008d */
[C---:B------:R-:W-:Y:S01]  /*1220*/  FMUL.FTZ R225, R206.reuse, R135 ;  /* 0x00000087cee17220 */ /* 0x040fe20000410000 */
[----:B------:R-:W2:Y:S01]  /*1230*/  LDG.E.128 R152, desc[UR10][R160.64] ;  /* 0x0000000aa0987981 */ /* 0x000ea2000c1e1d00 */
[----:B------:R-:W-:-:S03]  /*1240*/  FMUL.FTZ R229, R206, R147 ;  /* 0x00000093cee57220 */ /* 0x000fc60000410000 */
[----:B------:R-:W4:Y:S04]  /*1250*/  LDG.E.128 R156, desc[UR10][R156.64] ;  /* 0x0000000a9c9c7981 */ /* 0x000f28000c1e1d00 */
[----:B0-----:R-:W2:Y:S01]  /*1260*/  LDL.LU R118, [R1+0x18] ;  /* 0x0000180001767983 */ /* 0x001ea20000300800 */
[----:B------:R-:W-:Y:S01]  /*1270*/  FFMA.FTZ R209, R64, R209, R117 ;  /* 0x000000d140d17223 */ /* 0x000fe20000010075 */
[----:B------:R-:W-:Y:S01]  /*1280*/  FADD.FTZ R117, -R236, R130 ;  /* 0x00000082ec757221 */ /* 0x000fe20000010100 */
[----:B------:R-:W-:Y:S01]  /*1290*/  PRMT R127, R127, 0x7632, R127 ;  /* 0x000076327f7f7816 */ /* 0x000fe2000000007f */
[----:B------:R-:W-:Y:S01]  /*12a0*/  FADD.FTZ R173, R211, R173 ;  /* 0x000000add3ad7221 */ /* 0x000fe20000010000 */
[----:B------:R-:W-:Y:S01]  /*12b0*/  FFMA.FTZ R30, R219, R218, R30 ;  /* 0x000000dadb1e7223 */ /* 0x000fe2000001001e */
[----:B------:R-:W-:Y:S01]  /*12c0*/  FMUL.FTZ R212, R206, R117 ;  /* 0x00000075ced47220 */ /* 0x000fe20000410000 */
[----:B------:R-:W-:Y:S01]  /*12d0*/  FMUL.FTZ R117, R42, R116 ;  /* 0x000000742a757220 */ /* 0x000fe20000410000 */
[----:B------:R-:W-:Y:S01]  /*12e0*/  SHF.L.U32 R127, R127, 0x10, RZ ;  /* 0x000000107f7f7819 */ /* 0x000fe200000006ff */
[----:B------:R-:W-:Y:S01]  /*12f0*/  FFMA.FTZ R235, R210, R122, R235 ;  /* 0x0000007ad2eb7223 */ /* 0x000fe200000100eb */
[C---:B------:R-:W-:Y:S01]  /*1300*/  FFMA.FTZ R237, R212.reuse, R116, R237 ;  /* 0x00000074d4ed7223 */ /* 0x040fe200000100ed */
[----:B------:R-:W-:Y:S01]  /*1310*/  FMUL.FTZ R116, R43, R123 ;  /* 0x0000007b2b747220 */ /* 0x000fe20000410000 */
[-C--:B------:R-:W-:Y:S01]  /*1320*/  FFMA.FTZ R18, R212, R211.reuse, R18 ;  /* 0x000000d3d4127223 */ /* 0x080fe20000010012 */
[----:B------:R-:W-:Y:S01]  /*1330*/  FFMA.FTZ R211, R66, R211, R117 ;  /* 0x000000d342d37223 */ /* 0x000fe20000010075 */
[----:B------:R-:W-:Y:S01]  /*1340*/  FADD.FTZ R117, -R236, R132 ;  /* 0x00000084ec757221 */ /* 0x000fe20000010100 */
[----:B------:R-:W-:Y:S01]  /*1350*/  FFMA.FTZ R213, R67, R127, R116 ;  /* 0x0000007f43d57223 */ /* 0x000fe20000010074 */
[----:B------:R-:W-:Y:S01]  /*1360*/  SHF.L.U32 R116, R136, 0x10, RZ ;  /* 0x0000001088747819 */ /* 0x000fe200000006ff */
[----:B------:R-:W4:Y:S01]  /*1370*/  LDL.LU R124, [R1+0x20] ;  /* 0x00002000017c7983 */ /* 0x000f220000300800 */
[----:B------:R-:W-:-:S03]  /*1380*/  FMUL.FTZ R120, R206, R117 ;  /* 0x00000075ce787220 */ /* 0x000fc60000410000 */
[-C--:B------:R-:W-:Y:S01]  /*1390*/  FMUL.FTZ R117, R52, R116.reuse ;  /* 0x0000007434757220 */ /* 0x080fe20000410000 */
[-C--:B------:R-:W-:Y:S01]  /*13a0*/  FFMA.FTZ R164, R120, R217.reuse, R164 ;  /* 0x000000d978a47223 */ /* 0x080fe200000100a4 */
[----:B------:R-:W-:Y:S01]  /*13b0*/  FADD.FTZ R200, R116, R200 ;  /* 0x000000c874c87221 */ /* 0x000fe20000010000 */
[----:B------:R-:W-:Y:S01]  /*13c0*/  SHF.L.U32 R224, R141, 0x10, RZ ;  /* 0x000000108de07819 */ /* 0x000fe200000006ff */
[----:B------:R-:W-:Y:S01]  /*13d0*/  FFMA.FTZ R217, R76, R217, R117 ;  /* 0x000000d94cd97223 */ /* 0x000fe20000010075 */
[----:B------:R-:W-:Y:S01]  /*13e0*/  SHF.L.U32 R117, R137, 0x10, RZ ;  /* 0x0000001089757819 */ /* 0x000fe200000006ff */
[----:B------:R-:W-:Y:S01]  /*13f0*/  FFMA.FTZ R7, R120, R116, R7 ;  /* 0x0000007478077223 */ /* 0x000fe20000010007 */
[----:B------:R-:W-:Y:S01]  /*1400*/  SHF.L.U32 R146, R143, 0x10, RZ ;  /* 0x000000108f927819 */ /* 0x000fe200000006ff */
[----:B------:R-:W4:Y:S02]  /*1410*/  LDL.LU R122, [R1+0x1c] ;  /* 0x00001c00017a7983 */ /* 0x000f240000300800 */
[-C--:B------:R-:W-:Y:S01]  /*1420*/  FMUL.FTZ R119, R54, R117.reuse ;  /* 0x0000007536777220 */ /* 0x080fe20000410000 */
[----:B------:R-:W-:Y:S01]  /*1430*/  FADD.FTZ R228, R117, R228 ;  /* 0x000000e475e47221 */ /* 0x000fe20000010000 */
[----:B------:R-:W-:Y:S01]  /*1440*/  FFMA.FTZ R6, R219, R117, R6 ;  /* 0x00000075db067223 */ /* 0x000fe20000010006 */
[----:B------:R-:W-:Y:S01]  /*1450*/  FADD.FTZ R117, -R236, R144 ;  /* 0x00000090ec757221 */ /* 0x000fe20000010100 */
[----:B------:R-:W-:Y:S01]  /*1460*/  SHF.L.U32 R116, R138, 0x10, RZ ;  /* 0x000000108a747819 */ /* 0x000fe200000006ff */
[----:B------:R-:W4:Y:S01]  /*1470*/  LDG.E.128 R160, desc[UR10][R160.64+0x10] ;  /* 0x0000100aa0a07981 */ /* 0x000f22000c1e1d00 */
[----:B------:R-:W-:Y:S01]  /*1480*/  PRMT R137, R137, 0x7632, R137 ;  /* 0x0000763289897816 */ /* 0x000fe20000000089 */
[----:B------:R-:W-:Y:S01]  /*1490*/  FMUL.FTZ R220, R206, R117 ;  /* 0x00000075cedc7220 */ /* 0x000fe20000410000 */
[----:B------:R-:W-:Y:S01]  /*14a0*/  FFMA.FTZ R218, R78, R218, R119 ;  /* 0x000000da4eda7223 */ /* 0x000fe20000010077 */
[-C--:B------:R-:W-:Y:S01]  /*14b0*/  FMUL.FTZ R117, R48, R116.reuse ;  /* 0x0000007430757220 */ /* 0x080fe20000410000 */
[----:B------:R-:W-:Y:S01]  /*14c0*/  FADD.FTZ R241, R116, R241 ;  /* 0x000000f174f17221 */ /* 0x000fe20000010000 */
[----:B------:R-:W-:Y:S01]  /*14d0*/  FFMA.FTZ R5, R220, R116, R5 ;  /* 0x00000074dc057223 */ /* 0x000fe20000010005 */
[----:B------:R-:W-:-:S02]  /*14e0*/  SHF.L.U32 R119, R142, 0x10, RZ ;  /* 0x000000108e777819 */ /* 0x000fc400000006ff */
[----:B------:R-:W-:-:S03]  /*14f0*/  SHF.L.U32 R116, R137, 0x10, RZ ;  /* 0x0000001089747819 */ /* 0x000fc600000006ff */
[----:B------:R-:W-:Y:S01]  /*1500*/  FFMA.FTZ R144, R72, R119, R117 ;  /* 0x0000007748907223 */ /* 0x000fe20000010075 */
[----:B------:R-:W-:Y:S01]  /*1510*/  SHF.L.U32 R117, R139, 0x10, RZ ;  /* 0x000000108b757819 */ /* 0x000fe200000006ff */
[-C--:B------:R-:W-:Y:S01]  /*1520*/  FFMA.FTZ R202, R225, R116.reuse, R202 ;  /* 0x00000074e1ca7223 */ /* 0x080fe200000100ca */
[----:B------:R-:W-:Y:S01]  /*1530*/  FADD.FTZ R231, R116, R231 ;  /* 0x000000e774e77221 */ /* 0x000fe20000010000 */
[----:B------:R-:W-:Y:S01]  /*1540*/  FMUL.FTZ R116, R55, R116 ;  /* 0x0000007437747220 */ /* 0x000fe20000410000 */
[----:B------:R-:W-:Y:S01]  /*1550*/  PRMT R139, R139, 0x7632, R139 ;  /* 0x000076328b8b7816 */ /* 0x000fe2000000008b */
[-C--:B------:R-:W-:Y:S01]  /*1560*/  FFMA.FTZ R29, R225, R224.reuse, R29 ;  /* 0x000000e0e11d7223 */ /* 0x080fe2000001001d */
[----:B------:R-:W-:Y:S01]  /*1570*/  FADD.FTZ R190, R224, R190 ;  /* 0x000000bee0be7221 */ /* 0x000fe20000010000 */
[----:B------:R-:W-:Y:S01]  /*1580*/  FFMA.FTZ R224, R79, R224, R116 ;  /* 0x000000e04fe07223 */ /* 0x000fe20000010074 */
[----:B------:R-:W-:Y:S02]  /*1590*/  PRMT R143, R143, 0x7632, R143 ;  /* 0x000076328f8f7816 */ /* 0x000fe4000000008f */
[----:B------:R-:W-:-:S02]  /*15a0*/  SHF.L.U32 R116, R139, 0x10, RZ ;  /* 0x000000108b747819 */ /* 0x000fc400000006ff */
[----:B------:R-:W-:-:S03]  /*15b0*/  SHF.L.U32 R230, R143, 0x10, RZ ;  /* 0x000000108fe67819 */ /* 0x000fc600000006ff */
[-C--:B------:R-:W-:Y:S01]  /*15c0*/  FFMA.FTZ R199, R229, R116.reuse, R199 ;  /* 0x00000074e5c77223 */ /* 0x080fe200000100c7 */
[----:B------:R-:W-:Y:S01]  /*15d0*/  FADD.FTZ R244, R116, R244 ;  /* 0x000000f474f47221 */ /* 0x000fe20000010000 */
[----:B------:R-:W-:Y:S01]  /*15e0*/  FMUL.FTZ R116, R51, R116 ;  /* 0x0000007433747220 */ /* 0x000fe20000410000 */
[----:B------:R-:W-:Y:S01]  /*15f0*/  FADD.FTZ R186, R230, R186 ;  /* 0x000000bae6ba7221 */ /* 0x000fe20000010000 */
[-C--:B------:R-:W-:Y:S02]  /*1600*/  FFMA.FTZ R25, R229, R230.reuse, R25 ;  /* 0x000000e6e5197223 */ /* 0x080fe40000010019 */
[----:B------:R-:W-:Y:S01]  /*1610*/  FFMA.FTZ R230, R75, R230, R116 ;  /* 0x000000e64be67223 */ /* 0x000fe20000010074 */
[----:B---3--:R-:W-:-:S05]  /*1620*/  SHF.L.U32 R116, R148, 0x10, RZ ;  /* 0x0000001094747819 */ /* 0x008fca00000006ff */
[----:B--2---:R-:W-:-:S05]  /*1630*/  FADD.FTZ R118, R116, R118 ;  /* 0x0000007674767221 */ /* 0x004fca0000010000 */
[----:B------:R0:W-:Y:S04]  /*1640*/  STL [R1+0x18], R118 ;  /* 0x0000187601007387 */ /* 0x0001e80000100800 */
[----:B0-----:R-:W2:Y:S01]  /*1650*/  LDL.LU R118, [R1+0x24] ;  /* 0x0000240001767983 */ /* 0x001ea20000300800 */
[----:B------:R-:W-:Y:S01]  /*1660*/  FADD.FTZ R133, -R236, R133 ;  /* 0x00000085ec857221 */ /* 0x000fe20000010100 */
[----:B------:R-:W-:-:S03]  /*1670*/  FADD.FTZ R189, R119, R189 ;  /* 0x000000bd77bd7221 */ /* 0x000fc60000010000 */
[----:B------:R-:W-:Y:S01]  /*1680*/  FMUL.FTZ R223, R206, R133 ;  /* 0x00000085cedf7220 */ /* 0x000fe20000410000 */
[----:B------:R-:W-:Y:S01]  /*1690*/  FADD.FTZ R133, -R236, R152 ;  /* 0x00000098ec857221 */ /* 0x000fe20000010100 */
[----:B------:R-:W-:Y:S01]  /*16a0*/  FFMA.FTZ R28, R220, R119, R28 ;  /* 0x00000077dc1c7223 */ /* 0x000fe2000001001c */
[----:B------:R-:W-:Y:S01]  /*16b0*/  FMUL.FTZ R221, R206, R221 ;  /* 0x000000ddcedd7220 */ /* 0x000fe20000410000 */
[----:B------:R-:W-:Y:S01]  /*16c0*/  FMUL.FTZ R119, R50, R117 ;  /* 0x0000007532777220 */ /* 0x000fe20000410000 */
[----:B------:R-:W-:Y:S01]  /*16d0*/  FMUL.FTZ R133, R206, R133 ;  /* 0x00000085ce857220 */ /* 0x000fe20000410000 */
[----:B------:R-:W-:Y:S01]  /*16e0*/  FADD.FTZ R187, R146, R187 ;  /* 0x000000bb92bb7221 */ /* 0x000fe20000010000 */
[-C--:B------:R-:W-:Y:S01]  /*16f0*/  FFMA.FTZ R26, R221, R146.reuse, R26 ;  /* 0x00000092dd1a7223 */ /* 0x080fe2000001001a */
[----:B------:R-:W-:Y:S01]  /*1700*/  FADD.FTZ R243, R117, R243 ;  /* 0x000000f375f37221 */ /* 0x000fe20000010000 */
[----:B------:R-:W-:Y:S01]  /*1710*/  FFMA.FTZ R4, R221, R117, R4 ;  /* 0x00000075dd047223 */ /* 0x000fe20000010004 */
[----:B------:R-:W-:Y:S01]  /*1720*/  FFMA.FTZ R146, R74, R146, R119 ;  /* 0x000000924a927223 */ /* 0x000fe20000010077 */
[----:B----4-:R-:W-:Y:S01]  /*1730*/  SHF.L.U32 R117, R156, 0x10, RZ ;  /* 0x000000109c757819 */ /* 0x010fe200000006ff */
[-C--:B------:R-:W-:Y:S01]  /*1740*/  FFMA.FTZ R239, R133, R116.reuse, R239 ;  /* 0x0000007485ef7223 */ /* 0x080fe200000100ef */
[----:B------:R-:W-:Y:S01]  /*1750*/  FMUL.FTZ R119, R36, R116 ;  /* 0x0000007424777220 */ /* 0x000fe20000410000 */
        /* <DEDUP_REMOVED lines=8> */
[----:B------:R-:W-:-:S02]  /*17e0*/  PRMT R148, R148, 0x7632, R148 ;  /* 0x0000763294947816 */ /* 0x000fc40000000094 */
[----:B------:R-:W-:Y:S01]  /*17f0*/  PRMT R149, R149, 0x7632, R149 ;  /* 0x0000763295957816 */ /* 0x000fe20000000095 */
[----:B------:R-:W-:Y:S01]  /*1800*/  FADD.FTZ R169, R117, R169 ;  /* 0x000000a975a97221 */ /* 0x000fe20000010000 */
[-C--:B------:R-:W-:Y:S01]  /*1810*/  FFMA.FTZ R14, R135, R117.reuse, R14 ;  /* 0x00000075870e7223 */ /* 0x080fe2000001000e */
[----:B------:R-:W-:Y:S01]  /*1820*/  FFMA.FTZ R134, R62, R117, R119 ;  /* 0x000000753e867223 */ /* 0x000fe20000010077 */
[----:B------:R-:W-:Y:S02]  /*1830*/  PRMT R156, R156, 0x7632, R156 ;  /* 0x000076329c9c7816 */ /* 0x000fe4000000009c */
[----:B------:R-:W-:Y:S02]  /*1840*/  SHF.L.U32 R117, R148, 0x10, RZ ;  /* 0x0000001094757819 */ /* 0x000fe400000006ff */
[----:B------:R-:W-:Y:S01]  /*1850*/  SHF.L.U32 R149, R149, 0x10, RZ ;  /* 0x0000001095957819 */ /* 0x000fe200000006ff */
[----:B------:R-:W-:Y:S01]  /*1860*/  FADD.FTZ R124, R116, R124 ;  /* 0x0000007c747c7221 */ /* 0x000fe20000010000 */
[----:B------:R-:W-:Y:S01]  /*1870*/  FFMA.FTZ R245, R135, R116, R245 ;  /* 0x0000007487f57223 */ /* 0x000fe200000100f5 */
[----:B------:R-:W-:Y:S01]  /*1880*/  SHF.L.U32 R156, R156, 0x10, RZ ;  /* 0x000000109c9c7819 */ /* 0x000fe200000006ff */
[----:B------:R-:W-:Y:S01]  /*1890*/  FADD.FTZ R122, R117, R122 ;  /* 0x0000007a757a7221 */ /* 0x000fe20000010000 */
[----:B------:R-:W-:Y:S01]  /*18a0*/  FMUL.FTZ R116, R37, R117 ;  /* 0x0000007525747220 */ /* 0x000fe20000410000 */
[----:B------:R-:W-:Y:S01]  /*18b0*/  PRMT R157, R157, 0x7632, R157 ;  /* 0x000076329d9d7816 */ /* 0x000fe2000000009d */
[----:B------:R0:W-:Y:S02]  /*18c0*/  STL [R1+0x20], R124 ;  /* 0x0000207c01007387 */ /* 0x0001e40000100800 */
[----:B------:R-:W-:Y:S01]  /*18d0*/  FFMA.FTZ R137, R61, R156, R116 ;  /* 0x0000009c3d897223 */ /* 0x000fe20000010074 */
[----:B------:R-:W-:Y:S01]  /*18e0*/  SHF.L.U32 R116, R157, 0x10, RZ ;  /* 0x000000109d747819 */ /* 0x000fe200000006ff */
[----:B------:R3:W-:Y:S01]  /*18f0*/  STL [R1+0x1c], R122 ;  /* 0x00001c7a01007387 */ /* 0x0007e20000100800 */
[----:B------:R-:W-:-:S03]  /*1900*/  FADD.FTZ R141, -R236, R160 ;  /* 0x000000a0ec8d7221 */ /* 0x000fc60000010100 */
[----:B------:R-:W4:Y:S01]  /*1910*/  LDL.LU R157, [R1+0x2c] ;  /* 0x00002c00019d7983 */ /* 0x000f220000300800 */
[----:B------:R-:W-:Y:S01]  /*1920*/  FADD.FTZ R131, -R236, R131 ;  /* 0x00000083ec837221 */ /* 0x000fe20000010100 */
[----:B--2---:R-:W-:-:S05]  /*1930*/  FADD.FTZ R118, R149, R118 ;  /* 0x0000007695767221 */ /* 0x004fca0000010000 */
[----:B------:R2:W-:Y:S04]  /*1940*/  STL [R1+0x24], R118 ;  /* 0x0000247601007387 */ /* 0x0005e80000100800 */
[----:B------:R-:W4:Y:S01]  /*1950*/  LDL.LU R160, [R1+0x28] ;  /* 0x0000280001a07983 */ /* 0x000f220000300800 */
[----:B------:R-:W-:Y:S01]  /*1960*/  FMUL.FTZ R214, R206, R131 ;  /* 0x00000083ced67220 */ /* 0x000fe20000410000 */
[----:B------:R-:W-:Y:S01]  /*1970*/  FADD.FTZ R174, R126, R174 ;  /* 0x000000ae7eae7221 */ /* 0x000fe20000010000 */
[----:B------:R-:W-:Y:S01]  /*1980*/  FFMA.FTZ R19, R210, R126, R19 ;  /* 0x0000007ed2137223 */ /* 0x000fe20000010013 */
[----:B------:R-:W-:Y:S01]  /*1990*/  FADD.FTZ R172, R127, R172 ;  /* 0x000000ac7fac7221 */ /* 0x000fe20000010000 */
[----:B------:R-:W-:Y:S02]  /*19a0*/  FFMA.FTZ R17, R214, R127, R17 ;  /* 0x0000007fd6117223 */ /* 0x000fe40000010011 */
[----:B------:R-:W0:Y:S01]  /*19b0*/  LDC.64 R126, c[0x0][0x3b0] ;  /* 0x0000ec00ff7e7b82 */ /* 0x000e220000000a00 */
[----:B------:R-:W-:Y:S01]  /*19c0*/  PRMT R138, R138, 0x7632, R138 ;  /* 0x000076328a8a7816 */ /* 0x000fe2000000008a */
[----:B------:R-:W-:Y:S01]  /*19d0*/  FADD.FTZ R145, -R236, R145 ;  /* 0x00000091ec917221 */ /* 0x000fe20000010100 */
[----:B------:R-:W-:-:S02]  /*19e0*/  PRMT R142, R142, 0x7632, R142 ;  /* 0x000076328e8e7816 */ /* 0x000fc4000000008e */
[----:B------:R-:W-:Y:S01]  /*19f0*/  SHF.L.U32 R138, R138, 0x10, RZ ;  /* 0x000000108a8a7819 */ /* 0x000fe200000006ff */
[----:B------:R-:W-:Y:S01]  /*1a00*/  FMUL.FTZ R226, R206, R145 ;  /* 0x00000091cee27220 */ /* 0x000fe20000410000 */
[----:B------:R-:W-:Y:S01]  /*1a10*/  FFMA.FTZ R238, R214, R123, R238 ;  /* 0x0000007bd6ee7223 */ /* 0x000fe200000100ee */
[----:B------:R-:W-:Y:S02]  /*1a20*/  PRMT R136, R136, 0x7632, R136 ;  /* 0x0000763288887816 */ /* 0x000fe40000000088 */
[----:B------:R-:W-:Y:S01]  /*1a30*/  SHF.L.U32 R142, R142, 0x10, RZ ;  /* 0x000000108e8e7819 */ /* 0x000fe200000006ff */
[-C--:B------:R-:W-:Y:S01]  /*1a40*/  FFMA.FTZ R201, R226, R138.reuse, R201 ;  /* 0x0000008ae2c97223 */ /* 0x080fe200000100c9 */
[----:B------:R-:W-:Y:S01]  /*1a50*/  FADD.FTZ R242, R138, R242 ;  /* 0x000000f28af27221 */ /* 0x000fe20000010000 */
[----:B------:R-:W-:Y:S01]  /*1a60*/  FMUL.FTZ R138, R49, R138 ;  /* 0x0000008a318a7220 */ /* 0x000fe20000410000 */
[----:B------:R-:W-:Y:S01]  /*1a70*/  FADD.FTZ R155, -R236, R155 ;  /* 0x0000009bec9b7221 */ /* 0x000fe20000010100 */
[----:B------:R-:W-:-:S02]  /*1a80*/  PRMT R140, R140, 0x7632, R140 ;  /* 0x000076328c8c7816 */ /* 0x000fc4000000008c */
[----:B------:R-:W-:Y:S01]  /*1a90*/  SHF.L.U32 R136, R136, 0x10, RZ ;  /* 0x0000001088887819 */ /* 0x000fe200000006ff */
[----:B0-----:R-:W-:-:S04]  /*1aa0*/  IMAD.WIDE.U32 R124, R215, 0x8, R126 ;  /* 0x00000008d77c7825 */ /* 0x001fc800078e007e */
[----:B---3--:R-:W-:-:S04]  /*1ab0*/  IMAD.WIDE.U32 R122, R216, 0x8, R126 ;  /* 0x00000008d87a7825 */ /* 0x008fc800078e007e */
[----:B------:R-:W-:Y:S01]  /*1ac0*/  FFMA.FTZ R227, R73, R142, R138 ;  /* 0x0000008e49e37223 */ /* 0x000fe2000001008a */
[----:B------:R-:W5:Y:S01]  /*1ad0*/  LDG.E.64 R124, desc[UR10][R124.64] ;  /* 0x0000000a7c7c7981 */ /* 0x000f62000c1e1b00 */
[----:B------:R-:W-:-:S04]  /*1ae0*/  IMAD.WIDE.U32 R126, R198, 0x8, R126 ;  /* 0x00000008c67e7825 */ /* 0x000fc800078e007e */
[----:B------:R-:W-:Y:S01]  /*1af0*/  FMUL.FTZ R138, R206, R155 ;  /* 0x0000009bce8a7220 */ /* 0x000fe20000410000 */
[----:B------:R-:W5:Y:S01]  /*1b00*/  LDG.E.64 R122, desc[UR10][R122.64] ;  /* 0x0000000a7a7a7981 */ /* 0x000f62000c1e1b00 */
[----:B--2---:R-:W-:Y:S01]  /*1b10*/  FMUL.FTZ R118, R39, R149 ;  /* 0x0000009527767220 */ /* 0x004fe20000410000 */
[----:B------:R-:W-:Y:S02]  /*1b20*/  FADD.FTZ R153, -R236, R153 ;  /* 0x00000099ec997221 */ /* 0x000fe40000010100 */
[----:B------:R-:W5:Y:S01]  /*1b30*/  LDG.E.64 R126, desc[UR10][R126.64] ;  /* 0x0000000a7e7e7981 */ /* 0x000f62000c1e1b00 */
[----:B------:R-:W-:Y:S01]  /*1b40*/  SHF.L.U32 R140, R140, 0x10, RZ ;  /* 0x000000108c8c7819 */ /* 0x000fe200000006ff */
[-C--:B------:R-:W-:Y:S01]  /*1b50*/  FMUL.FTZ R222, R53, R136.reuse ;  /* 0x0000008835de7220 */ /* 0x080fe20000410000 */
[----:B------:R-:W-:Y:S01]  /*1b60*/  FFMA.FTZ R203, R223, R136, R203 ;  /* 0x00000088dfcb7223 */ /* 0x000fe200000100cb */
[----:B------:R-:W-:Y:S01]  /*1b70*/  FADD.FTZ R9, R136, R9 ;  /* 0x0000000988097221 */ /* 0x000fe20000010000 */
[-C--:B------:R-:W-:Y:S01]  /*1b80*/  FFMA.FTZ R13, R138, R116.reuse, R13 ;  /* 0x000000748a0d7223 */ /* 0x080fe2000001000d */
[----:B------:R-:W-:Y:S01]  /*1b90*/  FADD.FTZ R168, R116, R168 ;  /* 0x000000a874a87221 */ /* 0x000fe20000010000 */
[----:B------:R-:W-:Y:S01]  /*1ba0*/  FFMA.FTZ R139, R63, R116, R118 ;  /* 0x000000743f8b7223 */ /* 0x000fe20000010076 */
[----:B------:R-:W-:Y:S01]  /*1bb0*/  FMUL.FTZ R136, R206, R153 ;  /* 0x00000099ce887220 */ /* 0x000fe20000410000 */
[----:B------:R-:W-:Y:S01]  /*1bc0*/  SHF.L.U32 R116, R150, 0x10, RZ ;  /* 0x0000001096747819 */ /* 0x000fe200000006ff */
[-C--:B------:R-:W-:Y:S01]  /*1bd0*/  FFMA.FTZ R31, R223, R140.reuse, R31 ;  /* 0x0000008cdf1f7223 */ /* 0x080fe2000001001f */
[----:B------:R-:W-:Y:S01]  /*1be0*/  FADD.FTZ R192, R140, R192 ;  /* 0x000000c08cc07221 */ /* 0x000fe20000010000 */
[----:B------:R-:W-:Y:S01]  /*1bf0*/  FFMA.FTZ R222, R77, R140, R222 ;  /* 0x0000008c4dde7223 */ /* 0x000fe200000100de */
[----:B------:R-:W-:Y:S01]  /*1c00*/  SHF.L.U32 R140, R158, 0x10, RZ ;  /* 0x000000109e8c7819 */ /* 0x000fe200000006ff */
[----:B------:R-:W-:Y:S01]  /*1c10*/  FFMA.FTZ R240, R136, R117, R240 ;  /* 0x0000007588f07223 */ /* 0x000fe200000100f0 */
[----:B------:R-:W-:Y:S01]  /*1c20*/  FMUL.FTZ R141, R206, R141 ;  /* 0x0000008dce8d7220 */ /* 0x000fe20000410000 */
[----:B------:R-:W-:-:S02]  /*1c30*/  FMUL.FTZ R117, R32, R116 ;  /* 0x0000007420757220 */ /* 0x000fc40000410000 */
[----:B------:R-:W-:Y:S01]  /*1c40*/  FADD.FTZ R167, R140, R167 ;  /* 0x000000a78ca77221 */ /* 0x000fe20000010000 */
[-C--:B------:R-:W-:Y:S01]  /*1c50*/  FFMA.FTZ R12, R141, R140.reuse, R12 ;  /* 0x0000008c8d0c7223 */ /* 0x080fe2000001000c */
[----:B------:R-:W-:Y:S01]  /*1c60*/  FFMA.FTZ R140, R56, R140, R117 ;  /* 0x0000008c388c7223 */ /* 0x000fe20000010075 */
[----:B------:R-:W-:Y:S01]  /*1c70*/  FADD.FTZ R117, RZ, R217 ;  /* 0x000000d9ff757221 */ /* 0x000fe20000010000 */
[----:B-1----:R-:W-:-:S03]  /*1c80*/  PRMT R150, R150, 0x7632, R150 ;  /* 0x0000763296967816 */ /* 0x002fc60000000096 */
[----:B------:R-:W-:Y:S01]  /*1c90*/  FADD.FTZ R117, R222, R117 ;  /* 0x00000075de757221 */ /* 0x000fe20000010000 */
[----:B------:R-:W-:Y:S02]  /*1ca0*/  PRMT R158, R158, 0x7632, R158 ;  /* 0x000076329e9e7816 */ /* 0x000fe4000000009e */
[----:B------:R-:W-:Y:S01]  /*1cb0*/  SHF.L.U32 R119, R150, 0x10, RZ ;  /* 0x0000001096777819 */ /* 0x000fe200000006ff */
[----:B------:R-:W-:Y:S01]  /*1cc0*/  FADD.FTZ R117, R218, R117 ;  /* 0x00000075da757221 */ /* 0x000fe20000010000 */
[----:B------:R-:W-:Y:S01]  /*1cd0*/  FFMA.FTZ R247, R141, R116, R247 ;  /* 0x000000748df77223 */ /* 0x000fe200000100f7 */
[----:B------:R-:W-:Y:S02]  /*1ce0*/  SHF.L.U32 R158, R158, 0x10, RZ ;  /* 0x000000109e9e7819 */ /* 0x000fe400000006ff */
[----:B------:R-:W-:Y:S01]  /*1cf0*/  FADD.FTZ R117, R224, R117 ;  /* 0x00000075e0757221 */ /* 0x000fe20000010000 */
[----:B------:R-:W-:Y:S01]  /*1d00*/  FADD.FTZ R161, -R236, R161 ;  /* 0x000000a1eca17221 */ /* 0x000fe20000010100 */
[----:B------:R-:W-:Y:S01]  /*1d10*/  FADD.FTZ R188, R142, R188 ;  /* 0x000000bc8ebc7221 */ /* 0x000fe20000010000 */
[----:B------:R-:W-:-:S02]  /*1d20*/  FFMA.FTZ R27, R226, R142, R27 ;  /* 0x0000008ee21b7223 */ /* 0x000fc4000001001b */
[----:B------:R-:W-:Y:S01]  /*1d30*/  FMUL.FTZ R142, R206, R161 ;  /* 0x000000a1ce8e7220 */ /* 0x000fe20000410000 */
[----:B----4-:R-:W-:-:S03]  /*1d40*/  FADD.FTZ R157, R119, R157 ;  /* 0x0000009d779d7221 */ /* 0x010fc60000010000 */
[----:B------:R-:W-:Y:S01]  /*1d50*/  FFMA.FTZ R248, R142, R119, R248 ;  /* 0x000000778ef87223 */ /* 0x000fe200000100f8 */
[----:B------:R-:W-:Y:S01]  /*1d60*/  FADD.FTZ R147, -R236, R162 ;  /* 0x000000a2ec937221 */ /* 0x000fe20000010100 */
[----:B------:R-:W-:-:S03]  /*1d70*/  SHF.L.U32 R145, R159, 0x10, RZ ;  /* 0x000000109f917819 */ /* 0x000fc600000006ff */
[----:B------:R-:W-:Y:S02]  /*1d80*/  FMUL.FTZ R147, R206, R147 ;  /* 0x00000093ce937220 */ /* 0x000fe40000410000 */
[----:B------:R-:W-:Y:S02]  /*1d90*/  FADD.FTZ R204, R145, R204 ;  /* 0x000000cc91cc7221 */ /* 0x000fe40000010000 */
[----:B------:R-:W-:Y:S01]  /*1da0*/  FFMA.FTZ R165, R147, R145, R165 ;  /* 0x0000009193a57223 */ /* 0x000fe200000100a5 */
[----:B------:R-:W-:Y:S01]  /*1db0*/  PRMT R159, R159, 0x7632, R159 ;  /* 0x000076329f9f7816 */ /* 0x000fe2000000009f */
[----:B------:R-:W-:Y:S01]  /*1dc0*/  FFMA.FTZ R246, R138, R149, R246 ;  /* 0x000000958af67223 */ /* 0x000fe200000100f6 */
[----:B------:R-:W-:-:S04]  /*1dd0*/  FADD.FTZ R149, -R236, R163 ;  /* 0x000000a3ec957221 */ /* 0x000fc80000010100 */
[----:B------:R-:W-:Y:S01]  /*1de0*/  FMUL.FTZ R149, R206, R149 ;  /* 0x00000095ce957220 */ /* 0x000fe20000410000 */
[----:B------:R-:W-:Y:S01]  /*1df0*/  FFMA.FTZ R15, R136, R156, R15 ;  /* 0x0000009c880f7223 */ /* 0x000fe2000001000f */
[----:B------:R-:W-:Y:S01]  /*1e00*/  FADD.FTZ R170, R156, R170 ;  /* 0x000000aa9caa7221 */ /* 0x000fe20000010000 */
[----:B------:R-:W-:Y:S01]  /*1e10*/  FADD.FTZ R160, R116, R160 ;  /* 0x000000a074a07221 */ /* 0x000fe20000010000 */
[----:B------:R-:W-:-:S04]  /*1e20*/  FMUL.FTZ R116, R33, R119 ;  /* 0x0000007721747220 */ /* 0x000fc80000410000 */
[----:B------:R-:W-:Y:S01]  /*1e30*/  FFMA.FTZ R143, R57, R158, R116 ;  /* 0x0000009e398f7223 */ /* 0x000fe20000010074 */
[----:B------:R-:W-:-:S04]  /*1e40*/  FADD.FTZ R116, R144, R117 ;  /* 0x0000007590747221 */ /* 0x000fc80000010000 */
[----:B------:R-:W-:Y:S01]  /*1e50*/  FADD.FTZ R117, R227, R116 ;  /* 0x00000074e3757221 */ /* 0x000fe20000010000 */
[----:B------:R-:W-:-:S03]  /*1e60*/  FFMA.FTZ R116, R120, R217, RZ ;  /* 0x000000d978747223 */ /* 0x000fc600000100ff */
        /* <DEDUP_REMOVED lines=19> */
[----:B------:R-:W-:Y:S01]  /*1fa0*/  SHF.L.U32 R118, R151, 0x10, RZ ;  /* 0x0000001097767819 */ /* 0x000fe200000006ff */
[----:B------:R-:W-:Y:S02]  /*1fb0*/  FFMA.FTZ R116, R196, R197, R117 ;  /* 0x000000c5c4747223 */ /* 0x000fe40000010075 */
[----:B------:R-:W-:Y:S02]  /*1fc0*/  FADD.FTZ R130, R132, R119 ;  /* 0x0000007784827221 */ /* 0x000fe40000010000 */
[----:B------:R-:W-:Y:S01]  /*1fd0*/  FMUL.FTZ R119, R34, R118 ;  /* 0x0000007622777220 */ /* 0x000fe20000410000 */
[----:B------:R-:W-:-:S03]  /*1fe0*/  FFMA.FTZ R117, R121, R208, R116 ;  /* 0x000000d079757223 */ /* 0x000fc60000010074 */
[----:B------:R-:W-:Y:S01]  /*1ff0*/  FFMA.FTZ R145, R58, R145, R119 ;  /* 0x000000913a917223 */ /* 0x000fe20000010077 */
[----:B------:R-:W-:Y:S01]  /*2000*/  FADD.FTZ R119, R130, R137 ;  /* 0x0000008982777221 */ /* 0x000fe20000010000 */
[----:B------:R-:W-:-:S03]  /*2010*/  FFMA.FTZ R117, R128, R209, R117 ;  /* 0x000000d180757223 */ /* 0x000fc60000010075 */
[----:B------:R-:W-:Y:S01]  /*2020*/  FADD.FTZ R116, R119, R134 ;  /* 0x0000008677747221 */ /* 0x000fe20000010000 */
[----:B------:R-:W-:Y:S01]  /*2030*/  FFMA.FTZ R117, R210, R129, R117 ;  /* 0x00000081d2757223 */ /* 0x000fe20000010075 */
[----:B------:R-:W-:Y:S02]  /*2040*/  PRMT R130, R151, 0x7632, R130 ;  /* 0x0000763297827816 */ /* 0x000fe40000000082 */
[----:B------:R-:W-:Y:S01]  /*2050*/  FADD.FTZ R119, R116, R139 ;  /* 0x0000008b74777221 */ /* 0x000fe20000010000 */
[----:B------:R-:W-:Y:S01]  /*2060*/  FFMA.FTZ R117, R212, R211, R117 ;  /* 0x000000d3d4757223 */ /* 0x000fe20000010075 */
[----:B------:R-:W-:Y:S02]  /*2070*/  SHF.L.U32 R130, R130, 0x10, RZ ;  /* 0x0000001082827819 */ /* 0x000fe400000006ff */
[----:B------:R-:W-:Y:S01]  /*2080*/  FADD.FTZ R148, R119, R140 ;  /* 0x0000008c77947221 */ /* 0x000fe20000010000 */
[----:B------:R-:W-:Y:S01]  /*2090*/  FFMA.FTZ R154, R214, R213, R117 ;  /* 0x000000d5d69a7223 */ /* 0x000fe20000010075 */
[----:B------:R-:W-:Y:S01]  /*20a0*/  SHF.L.U32 R116, R159, 0x10, RZ ;  /* 0x000000109f747819 */ /* 0x000fe200000006ff */
[----:B------:R-:W-:Y:S01]  /*20b0*/  FMUL.FTZ R152, R35, R130 ;  /* 0x0000008223987220 */ /* 0x000fe20000410000 */
[----:B------:R-:W-:Y:S01]  /*20c0*/  FADD.FTZ R150, R148, R143 ;  /* 0x0000008f94967221 */ /* 0x000fe20000010000 */
[----:B------:R-:W-:-:S02]  /*20d0*/  FFMA.FTZ R117, R133, R132, R154 ;  /* 0x0000008485757223 */ /* 0x000fc4000001009a */
[----:B------:R-:W-:Y:S01]  /*20e0*/  FFMA.FTZ R148, R59, R116, R152 ;  /* 0x000000743b947223 */ /* 0x000fe20000010098 */
[----:B------:R-:W-:Y:S01]  /*20f0*/  FADD.FTZ R119, R150, R145 ;  /* 0x0000009196777221 */ /* 0x000fe20000010000 */
[----:B------:R-:W-:-:S03]  /*2100*/  FFMA.FTZ R150, R136, R137, R117 ;  /* 0x0000008988967223 */ /* 0x000fc60000010075 */
[----:B------:R-:W-:Y:S01]  /*2110*/  FADD.FTZ R117, R119, R148 ;  /* 0x0000009477757221 */ /* 0x000fe20000010000 */
[----:B------:R-:W-:-:S04]  /*2120*/  FFMA.FTZ R119, R135, R134, R150 ;  /* 0x0000008687777223 */ /* 0x000fc80000010096 */
[----:B------:R-:W-:-:S04]  /*2130*/  FFMA.FTZ R152, R138, R139, R119 ;  /* 0x0000008b8a987223 */ /* 0x000fc80000010077 */
[----:B------:R-:W-:-:S04]  /*2140*/  FFMA.FTZ R119, R141, R140, R152 ;  /* 0x0000008c8d777223 */ /* 0x000fc80000010098 */
[----:B------:R-:W-:-:S04]  /*2150*/  FFMA.FTZ R152, R142, R143, R119 ;  /* 0x0000008f8e987223 */ /* 0x000fc80000010077 */
[----:B------:R-:W-:-:S04]  /*2160*/  FFMA.FTZ R152, R147, R145, R152 ;  /* 0x0000009193987223 */ /* 0x000fc80000010098 */
[----:B------:R-:W-:-:S05]  /*2170*/  FFMA.FTZ R152, R149, R148, R152 ;  /* 0x0000009495987223 */ /* 0x000fca0000010098 */
[----:B------:R-:W0:Y:S04]  /*2180*/  SHFL.DOWN PT, R119, R152, 0x10, 0x1f ;  /* 0x0a001f0098777f89 */ /* 0x000e2800000e0000 */
        /* <DEDUP_REMOVED lines=13> */
[----:B0-----:R-:W-:Y:S02]  /*2260*/  FADD.FTZ R119, R151, R152 ;  /* 0x0000009897777221 */ /* 0x001fe40000010000 */
[----:B------:R-:W0:Y:S01]  /*2270*/  S2R R152, SR_TID.X ;  /* 0x0000000000987919 */ /* 0x000e220000002100 */
[----:B-1----:R-:W-:Y:S01]  /*2280*/  FADD.FTZ R153, R156, R117 ;  /* 0x000000759c997221 */ /* 0x002fe20000010000 */
[----:B------:R-:W-:Y:S01]  /*2290*/  FADD.FTZ R0, R116, R0 ;  /* 0x0000000074007221 */ /* 0x000fe20000010000 */
[----:B------:R-:W-:Y:S01]  /*22a0*/  FFMA.FTZ R10, R149, R116, R10 ;  /* 0x00000074950a7223 */ /* 0x000fe2000001000a */
[----:B------:R-:W-:Y:S04]  /*22b0*/  SHFL.DOWN PT, R150, R119, 0x1, 0x1f ;  /* 0x08201f0077967f89 */ /* 0x000fe800000e0000 */
[----:B------:R-:W1:Y:S04]  /*22c0*/  SHFL.DOWN PT, R116, R153, 0x1, 0x1f ;  /* 0x08201f0099747f89 */ /* 0x000e6800000e0000 */
[----:B------:R2:W-:Y:S04]  /*22d0*/  STL [R1+0x28], R160 ;  /* 0x000028a001007387 */ /* 0x0005e80000100800 */
[----:B------:R2:W-:Y:S01]  /*22e0*/  STL [R1+0x2c], R157 ;  /* 0x00002c9d01007387 */ /* 0x0005e20000100800 */
[----:B------:R-:W-:Y:S01]  /*22f0*/  BSSY.RECONVERGENT B0, `(.L_x_1486) ;  /* 0x000000f000007945 */ /* 0x000fe20003800200 */
[----:B0-----:R-:W-:Y:S01]  /*2300*/  LOP3.LUT P2, RZ, R152, 0x1f, RZ, 0xc0, !PT ;  /* 0x0000001f98ff7812 */ /* 0x001fe2000784c0ff */
[----:B------:R-:W-:Y:S01]  /*2310*/  FADD.FTZ R166, R158, R166 ;  /* 0x000000a69ea67221 */ /* 0x000fe20000010000 */
[----:B------:R-:W-:Y:S01]  /*2320*/  FFMA.FTZ R11, R142, R158, R11 ;  /* 0x0000009e8e0b7223 */ /* 0x000fe2000001000b */
[----:B-1----:R-:W-:Y:S01]  /*2330*/  FADD.FTZ R116, R153, R116 ;  /* 0x0000007499747221 */ /* 0x002fe20000010000 */
[----:B------:R-:W-:-:S09]  /*2340*/  FADD.FTZ R117, R119, R150 ;  /* 0x0000009677757221 */ /* 0x000fd20000010000 */
[----:B--2---:R-:W-:Y:S05]  /*2350*/  @P2 BRA `(.L_x_1487) ;  /* 0x0000000000202947 */ /* 0x004fea0003800000 */
        /* <DEDUP_REMOVED lines=8> */
.L_x_1487:
[----:B------:R-:W-:Y:S05]  /*23e0*/  BSYNC.RECONVERGENT B0 ;  /* 0x0000000000007941 */ /* 0x000fea0003800200 */
.L_x_1486:
[----:B------:R-:W2:Y:S04]  /*23f0*/  LDL.LU R156, [R1+0x30] ;  /* 0x00003000019c7983 */ /* 0x000ea80000300800 */
[----:B------:R-:W3:Y:S01]  /*2400*/  LDL.LU R153, [R1+0x34] ;  /* 0x0000340001997983 */ /* 0x000ee20000300800 */
[----:B------:R-:W1:Y:S01]  /*2410*/  S2UR UR5, SR_CgaCtaId ;  /* 0x00000000000579c3 */ /* 0x000e620000008800 */
[----:B------:R-:W-:Y:S01]  /*2420*/  UMOV UR4, 0x400 ;  /* 0x0000040000047882 */ /* 0x000fe20000000000 */
[----:B------:R-:W-:Y:S01]  /*2430*/  FFMA.FTZ R249, R147, R118, R249 ;  /* 0x0000007693f97223 */ /* 0x000fe200000100f9 */
[----:B------:R-:W-:Y:S01]  /*2440*/  FFMA.FTZ R250, R149, R130, R250 ;  /* 0x0000008295fa7223 */ /* 0x000fe200000100fa */
[----:B------:R-:W-:-:S04]  /*2450*/  UISETP.NE.U32.AND UP0, UPT, UR16, URZ, UPT ;  /* 0x000000ff1000728c */ /* 0x000fc8000bf05070 */
[----:B------:R-:W-:Y:S02]  /*2460*/  UISETP.NE.AND.EX UP0, UPT, UR17, URZ, UPT, UP0 ;  /* 0x000000ff1100728c */ /* 0x000fe4000bf05300 */
[----:B-1----:R-:W-:-:S04]  /*2470*/  ULEA UR4, UR5, UR4, 0x18 ;  /* 0x0000000405047291 */ /* 0x002fc8000f8ec0ff */
[----:B------:R-:W-:Y:S02]  /*2480*/  UIADD3 UR5, UPT, UPT, UR4, 0x6040, URZ ;  /* 0x0000604004057890 */ /* 0x000fe4000fffe0ff */
[----:B------:R-:W-:Y:S01]  /*2490*/  @!UP1 UIADD3 UR5, UPT, UPT, UR4, 0x6000, URZ ;  /* 0x0000600004059890 */ /* 0x000fe2000fffe0ff */
[----:B------:R-:W-:Y:S01]  /*24a0*/  BAR.SYNC.DEFER_BLOCKING 0x0 ;  /* 0x0000000000007b1d */ /* 0x000fe20000010000 */
[----:B--2---:R-:W-:-:S07]  /*24b0*/  FADD.FTZ R156, R118, R156 ;  /* 0x0000009c769c7221 */ /* 0x004fce0000010000 */
[----:B0-----:R-:W0:Y:S01]  /*24c0*/  LDS.128 R116, [UR5] ;  /* 0x00000005ff747984 */ /* 0x001e220008000c00 */
[----:B------:R-:W-:Y:S01]  /*24d0*/  UIADD3 UR5, UPT, UPT, UR4, 0x6050, URZ ;  /* 0x0000605004057890 */ /* 0x000fe2000fffe0ff */
[----:B---3--:R-:W-:Y:S01]  /*24e0*/  FADD.FTZ R153, R130, R153 ;  /* 0x0000009982997221 */ /* 0x008fe20000010000 */
[----:B------:R-:W-:Y:S01]  /*24f0*/  @!UP1 UIADD3 UR5, UPT, UPT, UR4, 0x6010, URZ ;  /* 0x0000601004059890 */ /* 0x000fe2000fffe0ff */
[----:B------:R-:W1:Y:S01]  /*2500*/  LDC.64 R130, c[0x0][0x380] ;  /* 0x0000e000ff827b82 */ /* 0x000e620000000a00 */
[----:B------:R-:W-:Y:S04]  /*2510*/  STL [R1+0x30], R156 ;  /* 0x0000309c01007387 */ /* 0x000fe80000100800 */
[----:B------:R-:W-:Y:S01]  /*2520*/  STL [R1+0x34], R153 ;  /* 0x0000349901007387 */ /* 0x000fe20000100800 */
[----:B-1----:R-:W-:-:S04]  /*2530*/  IADD3 R2, PT, PT, R2, R130, RZ ;  /* 0x0000008202027210 */ /* 0x002fc80007ffe0ff */
[----:B------:R-:W-:Y:S01]  /*2540*/  ISETP.GE.AND P4, PT, R2, R131, PT ;  /* 0x000000830200720c */ /* 0x000fe20003f86270 */
[----:B0-----:R-:W-:Y:S01]  /*2550*/  FADD.FTZ R131, RZ, R116 ;  /* 0x00000074ff837221 */ /* 0x001fe20000010000 */
[----:B------:R-:W-:-:S03]  /*2560*/  FADD.FTZ R116, RZ, R117 ;  /* 0x00000075ff747221 */ /* 0x000fc60000010000 */
[----:B------:R-:W-:Y:S01]  /*2570*/  FADD.FTZ R131, R118, R131 ;  /* 0x0000008376837221 */ /* 0x000fe20000010000 */
[----:B------:R-:W-:Y:S02]  /*2580*/  FADD.FTZ R130, R119, R116 ;  /* 0x0000007477827221 */ /* 0x000fe40000010000 */
        /* <DEDUP_REMOVED lines=85> */
.L_x_1490:
        /* <DEDUP_REMOVED lines=39> */
[----:B------:R-:W-:Y:S01]  /*2d50*/  LOP3.LUT P5, RZ, R126, 0xff, RZ, 0xc0, !PT ;  /* 0x000000ff7eff7812 */ /* 0x000fe200078ac0ff */
        /* <DEDUP_REMOVED lines=14> */
.L_x_1489:
        /* <DEDUP_REMOVED lines=14> */
[----:B------:R-:W-:Y:S01]  /*2f20*/  FFMA.FTZ R117, R206, R117, R103 ;  /* 0x00000075ce757223 */ /* 0x000fe20000010067 */
[----:B------:R-:W-:Y:S01]  /*2f30*/  ISETP.GE.U32.AND P2, PT, R126, RZ, PT ;  /* 0x000000ff7e00720c */ /* 0x000fe20003f46070 */
[----:B------:R-:W-:Y:S01]  /*2f40*/  FFMA.FTZ R118, R206, R221, R102 ;  /* 0x000000ddce767223 */ /* 0x000fe20000010066 */
[----:B------:R-:W-:Y:S01]  /*2f50*/  FMUL.FTZ R116, R116, UR6 ;  /* 0x0000000674747c20 */ /* 0x000fe20008410000 */
[----:B------:R-:W-:Y:S01]  /*2f60*/  FMUL.FTZ R119, R117, UR6 ;  /* 0x0000000675777c20 */ /* 0x000fe20008410000 */
[----:B------:R-:W-:Y:S01]  /*2f70*/  FFMA.FTZ R117, R206, R226, R101 ;  /* 0x000000e2ce757223 */ /* 0x000fe20000010065 */
[----:B------:R-:W-:Y:S01]  /*2f80*/  FMUL.FTZ R118, R118, UR6 ;  /* 0x0000000676767c20 */ /* 0x000fe20008410000 */
[----:B------:R-:W-:Y:S01]  /*2f90*/  LOP3.LUT P3, RZ, R127, 0xff0000, RZ, 0xc0, !PT ;  /* 0x00ff00007fff7812 */ /* 0x000fe2000786c0ff */
[-CC-:B------:R-:W-:Y:S01]  /*2fa0*/  FFMA.FTZ R223, R223, R150.reuse, R151.reuse ;  /* 0x00000096dfdf7223 */ /* 0x180fe20000010097 */
[----:B------:R-:W-:Y:S01]  /*2fb0*/  FMUL.FTZ R117, R117, UR6 ;  /* 0x0000000675757c20 */ /* 0x000fe20008410000 */
[----:B------:R-:W-:Y:S01]  /*2fc0*/  LOP3.LUT P6, RZ, R127, 0xff, RZ, 0xc0, !PT ;  /* 0x000000ff7fff7812 */ /* 0x000fe200078cc0ff */
[-CC-:B------:R-:W-:Y:S01]  /*2fd0*/  FFMA.FTZ R219, R219, R150.reuse, R151.reuse ;  /* 0x00000096dbdb7223 */ /* 0x180fe20000010097 */
[----:B------:R-:W-:Y:S01]  /*2fe0*/  LOP3.LUT P5, RZ, R127, 0xff00, RZ, 0xc0, !PT ;  /* 0x0000ff007fff7812 */ /* 0x000fe200078ac0ff */
[-CC-:B------:R-:W-:Y:S01]  /*2ff0*/  FFMA.FTZ R225, R225, R150.reuse, R151.reuse ;  /* 0x00000096e1e17223 */ /* 0x180fe20000010097 */
[----:B------:R-:W-:Y:S01]  /*3000*/  ISETP.GE.U32.AND.EX P2, PT, R127, 0x1000000, PT, P2 ;  /* 0x010000007f00780c */ /* 0x000fe20003f46120 */
        /* <DEDUP_REMOVED lines=8> */
[----:B------:R-:W-:Y:S01]  /*3090*/  FFMA.FTZ R120, R206, R219, R98 ;  /* 0x000000dbce787223 */ /* 0x000fe20000010062 */
[----:B------:R-:W-:-:S02]  /*30a0*/  LOP3.LUT P2, RZ, R126, 0xff0000, RZ, 0xc0, !PT ;  /* 0x00ff00007eff7812 */ /* 0x000fc4000784c0ff */
[----:B------:R-:W-:Y:S01]  /*30b0*/  LOP3.LUT P3, RZ, R126, 0xff000000, RZ, 0xc0, !PT ;  /* 0xff0000007eff7812 */ /* 0x000fe2000786c0ff */
[----:B------:R-:W-:Y:S01]  /*30c0*/  FMUL.FTZ R120, R120, UR6 ;  /* 0x0000000678787c20 */ /* 0x000fe20008410000 */
[C---:B------:R-:W-:Y:S02]  /*30d0*/  LOP3.LUT P6, RZ, R126.reuse, 0xff00, RZ, 0xc0, !PT ;  /* 0x0000ff007eff7812 */ /* 0x040fe400078cc0ff */
[----:B------:R-:W-:Y:S01]  /*30e0*/  LOP3.LUT P5, RZ, R126, 0xff, RZ, 0xc0, !PT ;  /* 0x000000ff7eff7812 */ /* 0x000fe200078ac0ff */
[----:B------:R-:W-:Y:S01]  /*30f0*/  FADD.FTZ R126, R224, -R225 ;  /* 0x800000e1e07e7221 */ /* 0x000fe20000010000 */
[----:B------:R-:W-:Y:S02]  /*3100*/  F2FP.BF16.F32.PACK_AB R119, R119, R118 ;  /* 0x000000767777723e */ /* 0x000fe400000010ff */
[----:B------:R-:W-:Y:S01]  /*3110*/  F2FP.BF16.F32.PACK_AB R118, R117, R116 ;  /* 0x000000747576723e */ /* 0x000fe200000010ff */
[C---:B------:R-:W-:Y:S01]  /*3120*/  FFMA.FTZ R126, R206.reuse, R126, R99 ;  /* 0x0000007ece7e7223 */ /* 0x040fe20000010063 */
[C---:B------:R-:W-:Y:S01]  /*3130*/  FFMA.FTZ R117, R206.reuse, R222, R97 ;  /* 0x000000dece757223 */ /* 0x040fe20000010061 */
[----:B------:R-:W-:Y:S01]  /*3140*/  FFMA.FTZ R116, R206, R217, R96 ;  /* 0x000000d9ce747223 */ /* 0x000fe20000010060 */
[----:B------:R-:W-:Y:S01]  /*3150*/  FSEL R120, R120, RZ, P2 ;  /* 0x000000ff78787208 */ /* 0x000fe20001000000 */
[----:B------:R-:W-:Y:S01]  /*3160*/  FMUL.FTZ R126, R126, UR6 ;  /* 0x000000067e7e7c20 */ /* 0x000fe20008410000 */
[----:B------:R-:W-:Y:S01]  /*3170*/  FMUL.FTZ R117, R117, UR6 ;  /* 0x0000000675757c20 */ /* 0x000fe20008410000 */
[----:B------:R-:W-:-:S03]  /*3180*/  FMUL.FTZ R116, R116, UR6 ;  /* 0x0000000674747c20 */ /* 0x000fc60008410000 */
[----:B------:R-:W-:Y:S02]  /*3190*/  FSEL R131, R126, RZ, P3 ;  /* 0x000000ff7e837208 */ /* 0x000fe40001800000 */
[----:B------:R-:W-:Y:S02]  /*31a0*/  FSEL R127, R117, RZ, P6 ;  /* 0x000000ff757f7208 */ /* 0x000fe40003000000 */
[----:B------:R-:W-:Y:S02]  /*31b0*/  FSEL R116, R116, RZ, P5 ;  /* 0x000000ff74747208 */ /* 0x000fe40002800000 */
[----:B------:R-:W-:Y:S02]  /*31c0*/  F2FP.BF16.F32.PACK_AB R117, R131, R120 ;  /* 0x000000788375723e */ /* 0x000fe400000010ff */
[----:B------:R-:W-:Y:S01]  /*31d0*/  F2FP.BF16.F32.PACK_AB R116, R127, R116 ;  /* 0x000000747f74723e */ /* 0x000fe200000010ff */
[----:B------:R-:W-:Y:S06]  /*31e0*/  BRA `(.L_x_1491) ;  /* 0x0000001400b87947 */ /* 0x000fec0003800000 */
.L_x_1492:
        /* <DEDUP_REMOVED lines=54> */
.L_x_1488:
        /* <DEDUP_REMOVED lines=83> */
.L_x_1494:
        /* <DEDUP_REMOVED lines=56> */
[----:B------:R-:W-:Y:S01]  /*3e00*/  F2FP.BF16.F32.PACK_AB R119, R116, R119 ;  /* 0x000000777477723e */ /* 0x000fe200000010ff */
[----:B------:R-:W-:Y:S01]  /*3e10*/  FMUL.FTZ R116, R109, UR6 ;  /* 0x000000066d747c20 */ /* 0x000fe20008410000 */
[----:B------:R-:W-:-:S02]  /*3e20*/  FSEL R117, R117, RZ, P6 ;  /* 0x000000ff75757208 */ /* 0x000fc40003000000 */
[----:B------:R-:W-:Y:S01]  /*3e30*/  FSEL R120, R112, RZ, P3 ;  /* 0x000000ff70787208 */ /* 0x000fe20001800000 */
[----:B------:R-:W-:Y:S01]  /*3e40*/  FMUL.FTZ R112, R108, UR6 ;  /* 0x000000066c707c20 */ /* 0x000fe20008410000 */
[----:B------:R-:W-:Y:S02]  /*3e50*/  LOP3.LUT P5, RZ, R126, 0xff00, RZ, 0xc0, !PT ;  /* 0x0000ff007eff7812 */ /* 0x000fe400078ac0ff */
[----:B------:R-:W-:Y:S02]  /*3e60*/  LOP3.LUT P6, RZ, R180, 0xff00, RZ, 0xc0, !PT ;  /* 0x0000ff00b4ff7812 */ /* 0x000fe400078cc0ff */
[----:B------:R-:W-:Y:S02]  /*3e70*/  LOP3.LUT P2, RZ, R126, 0xff, RZ, 0xc0, !PT ;  /* 0x000000ff7eff7812 */ /* 0x000fe4000784c0ff */
        /* <DEDUP_REMOVED lines=11> */
.L_x_1493:
        /* <DEDUP_REMOVED lines=80> */
.L_x_1495:
        /* <DEDUP_REMOVED lines=73> */
[----:B------:R-:W-:-:S07]  /*48c0*/  F2FP.BF16.F32.PACK_AB R116, R127, R116 ;  /* 0x000000747f74723e */ /* 0x000fce00000010ff */
.L_x_1491:
        /* <DEDUP_REMOVED lines=19> */
[----:B------:R-:W-:Y:S01]  /*4a00*/  FADD.FTZ R211, R211, -R212 ;  /* 0x800000d4d3d37221 */ /* 0x000fe20000010000 */
[----:B------:R-:W-:Y:S01]  /*4a10*/  FADD.FTZ R109, R205, -R104 ;  /* 0x80000068cd6d7221 */ /* 0x000fe20000010000 */
[----:B------:R-:W-:Y:S01]  /*4a20*/  LOP3.LUT P5, RZ, R125, 0xff0000, RZ, 0xc0, !PT ;  /* 0x00ff00007dff7812 */ /* 0x000fe200078ac0ff */
[----:B------:R-:W-:Y:S01]  /*4a30*/  FADD.FTZ R209, R209, -R128 ;  /* 0x80000080d1d17221 */ /* 0x000fe20000010000 */
[----:B------:R-:W-:Y:S01]  /*4a40*/  FFMA.FTZ R106, R206, R211, R86 ;  /* 0x000000d3ce6a7223 */ /* 0x000fe20000010056 */
[----:B------:R-:W-:Y:S01]  /*4a50*/  LOP3.LUT P6, RZ, R177, 0xff0000, RZ, 0xc0, !PT ;  /* 0x00ff0000b1ff7812 */ /* 0x000fe200078cc0ff */
[----:B------:R-:W-:Y:S01]  /*4a60*/  FADD.FTZ R214, R213, -R214 ;  /* 0x800000d6d5d67221 */ /* 0x000fe20000010000 */
[----:B------:R-:W-:Y:S01]  /*4a70*/  FFMA.FTZ R210, R210, R150, R151 ;  /* 0x00000096d2d27223 */ /* 0x000fe20000010097 */
[----:B------:R-:W-:Y:S01]  /*4a80*/  FMUL.FTZ R104, R106, UR6 ;  /* 0x000000066a687c20 */ /* 0x000fe20008410000 */
[----:B------:R-:W-:Y:S01]  /*4a90*/  ISETP.GE.U32.AND P3, PT, R124, RZ, PT ;  /* 0x000000ff7c00720c */ /* 0x000fe20003f66070 */
[----:B------:R-:W-:Y:S01]  /*4aa0*/  FFMA.FTZ R107, R206, R214, R87 ;  /* 0x000000d6ce6b7223 */ /* 0x000fe20000010057 */
[----:B------:R-:W-:Y:S01]  /*4ab0*/  FADD.FTZ R210, R129, -R210 ;  /* 0x800000d281d27221 */ /* 0x000fe20000010000 */
[----:B------:R-:W-:Y:S01]  /*4ac0*/  FFMA.FTZ R196, R196, R150, R151 ;  /* 0x00000096c4c47223 */ /* 0x000fe20000010097 */
[C---:B0-----:R-:W-:Y:S01]  /*4ad0*/  FSEL R119, R104.reuse, RZ, P5 ;  /* 0x000000ff68777208 */ /* 0x041fe20002800000 */
[----:B------:R-:W-:Y:S01]  /*4ae0*/  FMUL.FTZ R110, R107, UR6 ;  /* 0x000000066b6e7c20 */ /* 0x000fe20008410000 */
[----:B------:R-:W-:Y:S01]  /*4af0*/  FSEL R115, R104, RZ, P6 ;  /* 0x000000ff68737208 */ /* 0x000fe20003000000 */
[----:B------:R-:W-:Y:S01]  /*4b00*/  FFMA.FTZ R104, R206, R209, R84 ;  /* 0x000000d1ce687223 */ /* 0x000fe20000010054 */
[----:B------:R-:W-:Y:S01]  /*4b10*/  ISETP.GE.U32.AND P5, PT, R176, RZ, PT ;  /* 0x000000ffb000720c */ /* 0x000fe20003fa6070 */
[----:B------:R-:W-:Y:S01]  /*4b20*/  FFMA.FTZ R105, R206, R210, R85 ;  /* 0x000000d2ce697223 */ /* 0x000fe20000010055 */
[----:B------:R-:W-:Y:S01]  /*4b30*/  LOP3.LUT P6, RZ, R125, 0xff, RZ, 0xc0, !PT ;  /* 0x000000ff7dff7812 */ /* 0x000fe200078cc0ff */
[----:B------:R-:W-:Y:S01]  /*4b40*/  FMUL.FTZ R108, R104, UR6 ;  /* 0x00000006686c7c20 */ /* 0x000fe20008410000 */
[----:B------:R-:W-:Y:S01]  /*4b50*/  ISETP.GE.U32.AND.EX P5, PT, R177, 0x1000000, PT, P5 ;  /* 0x01000000b100780c */ /* 0x000fe20003fa6150 */
[-C--:B------:R-:W-:Y:S01]  /*4b60*/  FFMA.FTZ R121, R121, R150.reuse, R151 ;  /* 0x0000009679797223 */ /* 0x080fe20000010097 */
[----:B------:R-:W-:Y:S01]  /*4b70*/  ISETP.GE.U32.AND.EX P3, PT, R125, 0x1000000, PT, P3 ;  /* 0x010000007d00780c */ /* 0x000fe20003f66130 */
[----:B------:R-:W-:Y:S01]  /*4b80*/  FADD.FTZ R197, R197, -R196 ;  /* 0x800000c4c5c57221 */ /* 0x000fe20000010000 */
[----:B------:R-:W-:Y:S01]  /*4b90*/  FSEL R120, R110, RZ, P5 ;  /* 0x000000ff6e787208 */ /* 0x000fe20002800000 */
[----:B------:R-:W-:Y:S01]  /*4ba0*/  FMUL.FTZ R111, R105, UR6 ;  /* 0x00000006696f7c20 */ /* 0x000fe20008410000 */
[----:B------:R-:W-:Y:S01]  /*4bb0*/  FSEL R118, R108, RZ, P6 ;  /* 0x000000ff6c767208 */ /* 0x000fe20003000000 */
[----:B------:R-:W-:Y:S01]  /*4bc0*/  FADD.FTZ R121, R208, -R121 ;  /* 0x80000079d0797221 */ /* 0x000fe20000010000 */
[----:B------:R-:W-:Y:S01]  /*4bd0*/  LOP3.LUT P5, RZ, R125, 0xff00, RZ, 0xc0, !PT ;  /* 0x0000ff007dff7812 */ /* 0x000fe200078ac0ff */
[----:B------:R-:W-:Y:S01]  /*4be0*/  FFMA.FTZ R194, R194, R150, R151 ;  /* 0x00000096c2c27223 */ /* 0x000fe20000010097 */
[C---:B------:R-:W-:Y:S01]  /*4bf0*/  LOP3.LUT P6, RZ, R177.reuse, 0xff00, RZ, 0xc0, !PT ;  /* 0x0000ff00b1ff7812 */ /* 0x040fe200078cc0ff */
[----:B------:R-:W-:Y:S01]  /*4c00*/  FFMA.FTZ R109, R206, R109, R81 ;  /* 0x0000006dce6d7223 */ /* 0x000fe20000010051 */
[----:B------:R-:W-:Y:S01]  /*4c10*/  FSEL R116, R110, RZ, P3 ;  /* 0x000000ff6e747208 */ /* 0x000fe20001800000 */
[C---:B------:R-:W-:Y:S01]  /*4c20*/  FFMA.FTZ R110, R206.reuse, R197, R82 ;  /* 0x000000c5ce6e7223 */ /* 0x040fe20000010052 */
[----:B------:R-:W-:Y:S01]  /*4c30*/  LOP3.LUT P3, RZ, R177, 0xff, RZ, 0xc0, !PT ;  /* 0x000000ffb1ff7812 */ /* 0x000fe2000786c0ff */
        /* <DEDUP_REMOVED lines=8> */
[----:B------:R-:W-:Y:S01]  /*4cc0*/  FMUL.FTZ R112, R111, UR6 ;  /* 0x000000066f707c20 */ /* 0x000fe20008410000 */
[----:B------:R-:W-:-:S02]  /*4cd0*/  LOP3.LUT P5, RZ, R176, 0xff0000, RZ, 0xc0, !PT ;  /* 0x00ff0000b0ff7812 */ /* 0x000fc400078ac0ff */
[----:B------:R-:W-:Y:S02]  /*4ce0*/  LOP3.LUT P6, RZ, R124, 0xff000000, RZ, 0xc0, !PT ;  /* 0xff0000007cff7812 */ /* 0x000fe400078cc0ff */
[C---:B------:R-:W-:Y:S02]  /*4cf0*/  FSEL R117, R108.reuse, RZ, P3 ;  /* 0x000000ff6c757208 */ /* 0x040fe40001800000 */
[----:B------:R-:W-:Y:S01]  /*4d00*/  FSEL R126, R108, RZ, P5 ;  /* 0x000000ff6c7e7208 */ /* 0x000fe20002800000 */
[----:B------:R-:W-:Y:S01]  /*4d10*/  FFMA.FTZ R108, R206, R195, R80 ;  /* 0x000000c3ce6c7223 */ /* 0x000fe20000010050 */
[C---:B------:R-:W-:Y:S02]  /*4d20*/  LOP3.LUT P3, RZ, R124.reuse, 0xff00, RZ, 0xc0, !PT ;  /* 0x0000ff007cff7812 */ /* 0x040fe4000786c0ff */
[----:B------:R-:W-:Y:S02]  /*4d30*/  LOP3.LUT P5, RZ, R124, 0xff, RZ, 0xc0, !PT ;  /* 0x000000ff7cff7812 */ /* 0x000fe400078ac0ff */
[----:B------:R-:W-:-:S02]  /*4d40*/  FSEL R124, R112, RZ, P6 ;  /* 0x000000ff707c7208 */ /* 0x000fc40003000000 */
[----:B------:R-:W-:Y:S02]  /*4d50*/  LOP3.LUT P6, RZ, R176, 0xff000000, RZ, 0xc0, !PT ;  /* 0xff000000b0ff7812 */ /* 0x000fe400078cc0ff */
[----:B------:R-:W-:Y:S02]  /*4d60*/  FSEL R121, R113, RZ, P3 ;  /* 0x000000ff71797208 */ /* 0x000fe40001800000 */
[----:B------:R-:W-:Y:S01]  /*4d70*/  FSEL R127, R112, RZ, P6 ;  /* 0x000000ff707f7208 */ /* 0x000fe20003000000 */
[----:B------:R-:W-:Y:S01]  /*4d80*/  FMUL.FTZ R112, R108, UR6 ;  /* 0x000000066c707c20 */ /* 0x000fe20008410000 */
        /* <DEDUP_REMOVED lines=14> */
.L_x_1498:
[-CC-:B------:R-:W-:Y:S01]  /*4e70*/  FFMA.FTZ R214, R214, R150.reuse, R151.reuse ;  /* 0x00000096d6d67223 */ /* 0x180fe20000010097 */
[-CC-:B------:R-:W-:Y:S01]  /*4e80*/  FFMA.FTZ R212, R212, R150.reuse, R151.reuse ;  /* 0x00000096d4d47223 */ /* 0x180fe20000010097 */
[-CC-:B------:R-:W-:Y:S01]  /*4e90*/  FFMA.FTZ R128, R128, R150.reuse, R151.reuse ;  /* 0x0000009680807223 */ /* 0x180fe20000010097 */
[----:B------:R-:W-:Y:S01]  /*4ea0*/  ISETP.GE.U32.AND P3, PT, R124, RZ, PT ;  /* 0x000000ff7c00720c */ /* 0x000fe20003f66070 */
[----:B------:R-:W-:Y:S01]  /*4eb0*/  FADD.FTZ R214, R213, -R214 ;  /* 0x800000d6d5d67221 */ /* 0x000fe20000010000 */
[----:B------:R-:W-:Y:S01]  /*4ec0*/  FADD.FTZ R211, R211, -R212 ;  /* 0x800000d4d3d37221 */ /* 0x000fe20000010000 */
[----:B------:R-:W-:Y:S01]  /*4ed0*/  FADD.FTZ R209, R209, -R128 ;  /* 0x80000080d1d17221 */ /* 0x000fe20000010000 */
[----:B------:R-:W-:Y:S01]  /*4ee0*/  FFMA.FTZ R210, R210, R150, R151 ;  /* 0x00000096d2d27223 */ /* 0x000fe20000010097 */
[C---:B------:R-:W-:Y:S01]  /*4ef0*/  FFMA.FTZ R214, R206.reuse, R214, R87 ;  /* 0x000000d6ced67223 */ /* 0x040fe20000010057 */
[----:B------:R-:W-:Y:S01]  /*4f00*/  FFMA.FTZ R211, R206, R211, R86 ;  /* 0x000000d3ced37223 */ /* 0x000fe20000010056 */
[-CC-:B0-----:R-:W-:Y:S01]  /*4f10*/  FFMA.FTZ R112, R207, R150.reuse, R151.reuse ;  /* 0x00000096cf707223 */ /* 0x181fe20000010097 */
[----:B------:R-:W-:Y:S01]  /*4f20*/  ISETP.GE.U32.AND.EX P3, PT, R125, 0x1000000, PT, P3 ;  /* 0x010000007d00780c */ /* 0x000fe20003f66130 */
[----:B------:R-:W-:Y:S01]  /*4f30*/  FMUL.FTZ R214, R214, UR6 ;  /* 0x00000006d6d67c20 */ /* 0x000fe20008410000 */
[----:B------:R-:W-:Y:S01]  /*4f40*/  FMUL.FTZ R211, R211, UR6 ;  /* 0x00000006d3d37c20 */ /* 0x000fe20008410000 */
[----:B------:R-:W-:Y:S01]  /*4f50*/  LOP3.LUT P5, RZ, R125, 0xff0000, RZ, 0xc0, !PT ;  /* 0x00ff00007dff7812 */ /* 0x000fe200078ac0ff */
[----:B------:R-:W-:Y:S01]  /*4f60*/  FFMA.FTZ R209, R206, R209, R84 ;  /* 0x000000d1ced17223 */ /* 0x000fe20000010054 */
[----:B------:R-:W-:Y:S01]  /*4f70*/  FADD.FTZ R210, R129, -R210 ;  /* 0x800000d281d27221 */ /* 0x000fe20000010000 */
[-CC-:B------:R-:W-:Y:S01]  /*4f80*/  FFMA.FTZ R121, R121, R150.reuse, R151.reuse ;  /* 0x0000009679797223 */ /* 0x180fe20000010097 */
[----:B------:R-:W-:Y:S01]  /*4f90*/  FADD.FTZ R205, R205, -R112 ;  /* 0x80000070cdcd7221 */ /* 0x000fe20000010000 */
[----:B------:R-:W-:Y:S01]  /*4fa0*/  FFMA.FTZ R196, R196, R150, R151 ;  /* 0x00000096c4c47223 */ /* 0x000fe20000010097 */
[----:B------:R-:W-:Y:S01]  /*4fb0*/  FSEL R112, R214, RZ, P3 ;  /* 0x000000ffd6707208 */ /* 0x000fe20001800000 */
[----:B------:R-:W-:Y:S01]  /*4fc0*/  FMUL.FTZ R209, R209, UR6 ;  /* 0x00000006d1d17c20 */ /* 0x000fe20008410000 */
[----:B------:R-:W-:Y:S01]  /*4fd0*/  ISETP.GE.U32.AND P3, PT, R176, RZ, PT ;  /* 0x000000ffb000720c */ /* 0x000fe20003f66070 */
[----:B------:R-:W-:Y:S01]  /*4fe0*/  FFMA.FTZ R210, R206, R210, R85 ;  /* 0x000000d2ced27223 */ /* 0x000fe20000010055 */
[----:B------:R-:W-:Y:S01]  /*4ff0*/  FSEL R119, R211, RZ, P5 ;  /* 0x000000ffd3777208 */ /* 0x000fe20002800000 */
[----:B------:R-:W-:Y:S01]  /*5000*/  FADD.FTZ R121, R208, -R121 ;  /* 0x80000079d0797221 */ /* 0x000fe20000010000 */
[----:B------:R-:W-:Y:S01]  /*5010*/  LOP3.LUT P5, RZ, R125, 0xff, RZ, 0xc0, !PT ;  /* 0x000000ff7dff7812 */ /* 0x000fe200078ac0ff */
[----:B------:R-:W-:Y:S01]  /*5020*/  FADD.FTZ R197, R197, -R196 ;  /* 0x800000c4c5c57221 */ /* 0x000fe20000010000 */
[C---:B------:R-:W-:Y:S01]  /*5030*/  LOP3.LUT P6, RZ, R177.reuse, 0xff0000, RZ, 0xc0, !PT ;  /* 0x00ff0000b1ff7812 */ /* 0x040fe200078cc0ff */
[----:B------:R-:W-:Y:S01]  /*5040*/  FMUL.FTZ R210, R210, UR6 ;  /* 0x00000006d2d27c20 */ /* 0x000fe20008410000 */
[----:B------:R-:W-:Y:S01]  /*5050*/  ISETP.GE.U32.AND.EX P3, PT, R177, 0x1000000, PT, P3 ;  /* 0x01000000b100780c */ /* 0x000fe20003f66130 */
[C---:B------:R-:W-:Y:S01]  /*5060*/  FFMA.FTZ R121, R206.reuse, R121, R83 ;  /* 0x00000079ce797223 */ /* 0x040fe20000010053 */
[----:B------:R-:W-:Y:S01]  /*5070*/  FSEL R118, R209, RZ, P5 ;  /* 0x000000ffd1767208 */ /* 0x000fe20002800000 */
[----:B------:R-:W-:Y:S01]  /*5080*/  FFMA.FTZ R197, R206, R197, R82 ;  /* 0x000000c5cec57223 */ /* 0x000fe20000010052 */
[----:B------:R-:W-:Y:S01]  /*5090*/  FSEL R115, R211, RZ, P6 ;  /* 0x000000ffd3737208 */ /* 0x000fe20003000000 */
[----:B------:R-:W-:Y:S01]  /*50a0*/  FFMA.FTZ R194, R194, R150, R151 ;  /* 0x00000096c2c27223 */ /* 0x000fe20000010097 */
[----:B------:R-:W-:Y:S01]  /*50b0*/  LOP3.LUT P5, RZ, R177, 0xff00, RZ, 0xc0, !PT ;  /* 0x0000ff00b1ff7812 */ /* 0x000fe200078ac0ff */
[----:B------:R-:W-:Y:S01]  /*50c0*/  FMUL.FTZ R121, R121, UR6 ;  /* 0x0000000679797c20 */ /* 0x000fe20008410000 */
[----:B------:R-:W-:Y:S01]  /*50d0*/  LOP3.LUT P6, RZ, R177, 0xff, RZ, 0xc0, !PT ;  /* 0x000000ffb1ff7812 */ /* 0x000fe200078cc0ff */
[----:B------:R-:W-:Y:S01]  /*50e0*/  FMUL.FTZ R197, R197, UR6 ;  /* 0x00000006c5c57c20 */ /* 0x000fe20008410000 */
[----:B------:R-:W-:Y:S01]  /*50f0*/  FSEL R214, R214, RZ, P3 ;  /* 0x000000ffd6d67208 */ /* 0x000fe20001800000 */
[----:B------:R-:W-:Y:S01]  /*5100*/  FFMA.FTZ R205, R206, R205, R81 ;  /* 0x000000cdcecd7223 */ /* 0x000fe20000010051 */
[----:B------:R-:W-:Y:S01]  /*5110*/  LOP3.LUT P3, RZ, R125, 0xff00, RZ, 0xc0, !PT ;  /* 0x0000ff007dff7812 */ /* 0x000fe2000786c0ff */
[----:B------:R-:W-:Y:S01]  /*5120*/  FADD.FTZ R195, R195, -R194 ;  /* 0x800000c2c3c37221 */ /* 0x000fe20000010000 */
[----:B------:R-:W-:Y:S01]  /*5130*/  FSEL R127, R210, RZ, P5 ;  /* 0x000000ffd27f7208 */ /* 0x000fe20002800000 */
[----:B------:R-:W-:Y:S01]  /*5140*/  FMUL.FTZ R205, R205, UR6 ;  /* 0x00000006cdcd7c20 */ /* 0x000fe20008410000 */
[----:B------:R-:W-:Y:S01]  /*5150*/  FSEL R114, R209, RZ, P6 ;  /* 0x000000ffd1727208 */ /* 0x000fe20003000000 */
[----:B------:R-:W-:Y:S01]  /*5160*/  FFMA.FTZ R195, R206, R195, R80 ;  /* 0x000000c3cec37223 */ /* 0x000fe20000010050 */
[----:B------:R-:W-:-:S02]  /*5170*/  LOP3.LUT P5, RZ, R124, 0xff000000, RZ, 0xc0, !PT ;  /* 0xff0000007cff7812 */ /* 0x000fc400078ac0ff */
[----:B------:R-:W-:Y:S01]  /*5180*/  LOP3.LUT P6, RZ, R124, 0xff0000, RZ, 0xc0, !PT ;  /* 0x00ff00007cff7812 */ /* 0x000fe200078cc0ff */
[----:B------:R-:W-:Y:S01]  /*5190*/  FMUL.FTZ R195, R195, UR6 ;  /* 0x00000006c3c37c20 */ /* 0x000fe20008410000 */
[----:B------:R-:W-:Y:S02]  /*51a0*/  FSEL R125, R210, RZ, P3 ;  /* 0x000000ffd27d7208 */ /* 0x000fe40001800000 */
[C---:B------:R-:W-:Y:S02]  /*51b0*/  LOP3.LUT P3, RZ, R176.reuse, 0xff0000, RZ, 0xc0, !PT ;  /* 0x00ff0000b0ff7812 */ /* 0x040fe4000786c0ff */
[----:B------:R-:W-:Y:S02]  /*51c0*/  FSEL R120, R121, RZ, P5 ;  /* 0x000000ff79787208 */ /* 0x000fe40002800000 */
[----:B------:R-:W-:Y:S02]  /*51d0*/  FSEL R117, R197, RZ, P6 ;  /* 0x000000ffc5757208 */ /* 0x000fe40003000000 */
[----:B------:R-:W-:-:S02]  /*51e0*/  LOP3.LUT P5, RZ, R176, 0xff000000, RZ, 0xc0, !PT ;  /* 0xff000000b0ff7812 */ /* 0x000fc400078ac0ff */
[C---:B------:R-:W-:Y:S02]  /*51f0*/  LOP3.LUT P6, RZ, R124.reuse, 0xff00, RZ, 0xc0, !PT ;  /* 0x0000ff007cff7812 */ /* 0x040fe400078cc0ff */
[----:B------:R-:W-:Y:S02]  /*5200*/  FSEL R113, R197, RZ, P3 ;  /* 0x000000ffc5717208 */ /* 0x000fe40001800000 */
[----:B------:R-:W-:Y:S02]  /*5210*/  LOP3.LUT P3, RZ, R124, 0xff, RZ, 0xc0, !PT ;  /* 0x000000ff7cff7812 */ /* 0x000fe4000786c0ff */
[----:B------:R-:W-:Y:S02]  /*5220*/  FSEL R124, R121, RZ, P5 ;  /* 0x000000ff797c7208 */ /* 0x000fe40002800000 */
[----:B------:R-:W-:Y:S02]  /*5230*/  FSEL R121, R205, RZ, P6 ;  /* 0x000000ffcd797208 */ /* 0x000fe40003000000 */
        /* <DEDUP_REMOVED lines=14> */
.L_x_1497:
        /* <DEDUP_REMOVED lines=9> */
[----:B------:R-:W-:Y:S01]  /*53b0*/  FMUL.FTZ R106, R206, R211 ;  /* 0x000000d3ce6a7220 */ /* 0x000fe20000410000 */
[-CC-:B------:R-:W-:Y:S01]  /*53c0*/  FFMA.FTZ R210, R210, R150.reuse, R151.reuse ;  /* 0x00000096d2d27223 */ /* 0x180fe20000010097 */
[----:B------:R-:W-:Y:S01]  /*53d0*/  LOP3.LUT P6, RZ, R177, 0xff0000, RZ, 0xc0, !PT ;  /* 0x00ff0000b1ff7812 */ /* 0x000fe200078cc0ff */
[----:B------:R-:W-:Y:S01]  /*53e0*/  FADD.FTZ R209, R209, -R128 ;  /* 0x80000080d1d17221 */ /* 0x000fe20000010000 */
[----:B------:R-:W-:Y:S01]  /*53f0*/  FMUL.FTZ R104, R106, UR6 ;  /* 0x000000066a687c20 */ /* 0x000fe20008410000 */
[----:B------:R-:W-:Y:S01]  /*5400*/  FMUL.FTZ R107, R206, R107 ;  /* 0x0000006bce6b7220 */ /* 0x000fe20000410000 */
[----:B------:R-:W-:Y:S01]  /*5410*/  ISETP.GE.U32.AND P3, PT, R124, RZ, PT ;  /* 0x000000ff7c00720c */ /* 0x000fe20003f66070 */
[----:B------:R-:W-:Y:S01]  /*5420*/  FADD.FTZ R105, R129, -R210 ;  /* 0x800000d281697221 */ /* 0x000fe20000010000 */
[-CC-:B------:R-:W-:Y:S01]  /*5430*/  FFMA.FTZ R196, R196, R150.reuse, R151.reuse ;  /* 0x00000096c4c47223 */ /* 0x180fe20000010097 */
[----:B0-----:R-:W-:Y:S01]  /*5440*/  FSEL R119, R104, RZ, P5 ;  /* 0x000000ff68777208 */ /* 0x001fe20002800000 */
[----:B------:R-:W-:Y:S01]  /*5450*/  FMUL.FTZ R109, R107, UR6 ;  /* 0x000000066b6d7c20 */ /* 0x000fe20008410000 */
[----:B------:R-:W-:Y:S01]  /*5460*/  ISETP.GE.U32.AND P5, PT, R176, RZ, PT ;  /* 0x000000ffb000720c */ /* 0x000fe20003fa6070 */
[-C--:B------:R-:W-:Y:S01]  /*5470*/  FFMA.FTZ R121, R121, R150.reuse, R151 ;  /* 0x0000009679797223 */ /* 0x080fe20000010097 */
[----:B------:R-:W-:Y:S01]  /*5480*/  FSEL R115, R104, RZ, P6 ;  /* 0x000000ff68737208 */ /* 0x000fe20003000000 */
[C---:B------:R-:W-:Y:S01]  /*5490*/  FMUL.FTZ R104, R206.reuse, R209 ;  /* 0x000000d1ce687220 */ /* 0x040fe20000410000 */
[----:B------:R-:W-:Y:S01]  /*54a0*/  ISETP.GE.U32.AND.EX P3, PT, R125, 0x1000000, PT, P3 ;  /* 0x010000007d00780c */ /* 0x000fe20003f66130 */
[----:B------:R-:W-:Y:S01]  /*54b0*/  FMUL.FTZ R105, R206, R105 ;  /* 0x00000069ce697220 */ /* 0x000fe20000410000 */
[----:B------:R-:W-:Y:S01]  /*54c0*/  ISETP.GE.U32.AND.EX P5, PT, R177, 0x1000000, PT, P5 ;  /* 0x01000000b100780c */ /* 0x000fe20003fa6150 */
[----:B------:R-:W-:Y:S01]  /*54d0*/  FADD.FTZ R197, R197, -R196 ;  /* 0x800000c4c5c57221 */ /* 0x000fe20000010000 */
[----:B------:R-:W-:Y:S01]  /*54e0*/  FMUL.FTZ R108, R104, UR6 ;  /* 0x00000006686c7c20 */ /* 0x000fe20008410000 */
[----:B------:R-:W-:Y:S01]  /*54f0*/  LOP3.LUT P6, RZ, R125, 0xff, RZ, 0xc0, !PT ;  /* 0x000000ff7dff7812 */ /* 0x000fe200078cc0ff */
[----:B------:R-:W-:Y:S01]  /*5500*/  FADD.FTZ R121, R208, -R121 ;  /* 0x80000079d0797221 */ /* 0x000fe20000010000 */
[C---:B------:R-:W-:Y:S01]  /*5510*/  FSEL R116, R109.reuse, RZ, P3 ;  /* 0x000000ff6d747208 */ /* 0x040fe20001800000 */
[C---:B------:R-:W-:Y:S01]  /*5520*/  FMUL.FTZ R110, R206.reuse, R197 ;  /* 0x000000c5ce6e7220 */ /* 0x040fe20000410000 */
[----:B------:R-:W-:Y:S01]  /*5530*/  FSEL R120, R109, RZ, P5 ;  /* 0x000000ff6d787208 */ /* 0x000fe20002800000 */
[----:B------:R-:W-:Y:S01]  /*5540*/  FMUL.FTZ R109, R105, UR6 ;  /* 0x00000006696d7c20 */ /* 0x000fe20008410000 */
[----:B------:R-:W-:Y:S01]  /*5550*/  LOP3.LUT P3, RZ, R177, 0xff, RZ, 0xc0, !PT ;  /* 0x000000ffb1ff7812 */ /* 0x000fe2000786c0ff */
[----:B------:R-:W-:Y:S01]  /*5560*/  FMUL.FTZ R111, R206, R121 ;  /* 0x00000079ce6f7220 */ /* 0x000fe20000410000 */
[----:B------:R-:W-:Y:S01]  /*5570*/  LOP3.LUT P5, RZ, R125, 0xff00, RZ, 0xc0, !PT ;  /* 0x0000ff007dff7812 */ /* 0x000fe200078ac0ff */
[----:B------:R-:W-:Y:S01]  /*5580*/  FFMA.FTZ R194, R194, R150, R151 ;  /* 0x00000096c2c27223 */ /* 0x000fe20000010097 */
[C---:B------:R-:W-:Y:S01]  /*5590*/  FSEL R118, R108.reuse, RZ, P6 ;  /* 0x000000ff6c767208 */ /* 0x040fe20003000000 */
[----:B------:R-:W-:Y:S01]  /*55a0*/  FMUL.FTZ R112, R111, UR6 ;  /* 0x000000066f707c20 */ /* 0x000fe20008410000 */
[----:B------:R-:W-:Y:S01]  /*55b0*/  LOP3.LUT P6, RZ, R177, 0xff00, RZ, 0xc0, !PT ;  /* 0x0000ff00b1ff7812 */ /* 0x000fe200078cc0ff */
[----:B------:R-:W-:Y:S01]  /*55c0*/  FADD.FTZ R195, R195, -R194 ;  /* 0x800000c2c3c37221 */ /* 0x000fe20000010000 */
[----:B------:R-:W-:Y:S01]  /*55d0*/  FSEL R114, R108, RZ, P3 ;  /* 0x000000ff6c727208 */ /* 0x000fe20001800000 */
[----:B------:R-:W-:Y:S01]  /*55e0*/  FMUL.FTZ R108, R110, UR6 ;  /* 0x000000066e6c7c20 */ /* 0x000fe20008410000 */
[----:B------:R-:W-:-:S02]  /*55f0*/  FSEL R125, R109, RZ, P5 ;  /* 0x000000ff6d7d7208 */ /* 0x000fc40002800000 */
[----:B------:R-:W-:Y:S02]  /*5600*/  LOP3.LUT P3, RZ, R124, 0xff0000, RZ, 0xc0, !PT ;  /* 0x00ff00007cff7812 */ /* 0x000fe4000786c0ff */
[----:B------:R-:W-:Y:S02]  /*5610*/  LOP3.LUT P5, RZ, R176, 0xff0000, RZ, 0xc0, !PT ;  /* 0x00ff0000b0ff7812 */ /* 0x000fe400078ac0ff */
[----:B------:R-:W-:Y:S01]  /*5620*/  FSEL R129, R109, RZ, P6 ;  /* 0x000000ff6d817208 */ /* 0x000fe20003000000 */
[----:B------:R-:W-:Y:S01]  /*5630*/  FMUL.FTZ R109, R206, R205 ;  /* 0x000000cdce6d7220 */ /* 0x000fe20000410000 */
[----:B------:R-:W-:Y:S02]  /*5640*/  LOP3.LUT P6, RZ, R124, 0xff000000, RZ, 0xc0, !PT ;  /* 0xff0000007cff7812 */ /* 0x000fe400078cc0ff */
[C---:B------:R-:W-:Y:S01]  /*5650*/  FSEL R117, R108.reuse, RZ, P3 ;  /* 0x000000ff6c757208 */ /* 0x040fe20001800000 */
[----:B------:R-:W-:Y:S01]  /*5660*/  FMUL.FTZ R113, R109, UR6 ;  /* 0x000000066d717c20 */ /* 0x000fe20008410000 */
[----:B------:R-:W-:Y:S01]  /*5670*/  FSEL R126, R108, RZ, P5 ;  /* 0x000000ff6c7e7208 */ /* 0x000fe20002800000 */
[----:B------:R-:W-:Y:S01]  /*5680*/  FMUL.FTZ R108, R206, R195 ;  /* 0x000000c3ce6c7220 */ /* 0x000fe20000410000 */
[----:B------:R-:W-:-:S02]  /*5690*/  LOP3.LUT P3, RZ, R124, 0xff00, RZ, 0xc0, !PT ;  /* 0x0000ff007cff7812 */ /* 0x000fc4000786c0ff */
[----:B------:R-:W-:Y:S02]  /*56a0*/  LOP3.LUT P5, RZ, R124, 0xff, RZ, 0xc0, !PT ;  /* 0x000000ff7cff7812 */ /* 0x000fe400078ac0ff */
[----:B------:R-:W-:Y:S02]  /*56b0*/  FSEL R124, R112, RZ, P6 ;  /* 0x000000ff707c7208 */ /* 0x000fe40003000000 */
[----:B------:R-:W-:Y:S02]  /*56c0*/  LOP3.LUT P6, RZ, R176, 0xff000000, RZ, 0xc0, !PT ;  /* 0xff000000b0ff7812 */ /* 0x000fe400078cc0ff */
[----:B------:R-:W-:Y:S02]  /*56d0*/  FSEL R121, R113, RZ, P3 ;  /* 0x000000ff71797208 */ /* 0x000fe40001800000 */
[----:B------:R-:W-:Y:S01]  /*56e0*/  FSEL R127, R112, RZ, P6 ;  /* 0x000000ff707f7208 */ /* 0x000fe20003000000 */
[----:B------:R-:W-:Y:S01]  /*56f0*/  FMUL.FTZ R112, R108, UR6 ;  /* 0x000000066c707c20 */ /* 0x000fe20008410000 */
        /* <DEDUP_REMOVED lines=14> */
.L_x_1500:
[-CC-:B------:R-:W-:Y:S01]  /*57e0*/  FFMA.FTZ R214, R214, R150.reuse, R151.reuse ;  /* 0x00000096d6d67223 */ /* 0x180fe20000010097 */
[-CC-:B------:R-:W-:Y:S01]  /*57f0*/  FFMA.FTZ R212, R212, R150.reuse, R151.reuse ;  /* 0x00000096d4d47223 */ /* 0x180fe20000010097 */
[----:B------:R-:W-:Y:S01]  /*5800*/  ISETP.GE.U32.AND P3, PT, R124, RZ, PT ;  /* 0x000000ff7c00720c */ /* 0x000fe20003f66070 */
[-CC-:B------:R-:W-:Y:S01]  /*5810*/  FFMA.FTZ R128, R128, R150.reuse, R151.reuse ;  /* 0x0000009680807223 */ /* 0x180fe20000010097 */
[----:B------:R-:W-:Y:S01]  /*5820*/  FADD.FTZ R213, R213, -R214 ;  /* 0x800000d6d5d57221 */ /* 0x000fe20000010000 */
[----:B------:R-:W-:Y:S01]  /*5830*/  FADD.FTZ R211, R211, -R212 ;  /* 0x800000d4d3d37221 */ /* 0x000fe20000010000 */
[-CC-:B0-----:R-:W-:Y:S01]  /*5840*/  FFMA.FTZ R112, R207, R150.reuse, R151.reuse ;  /* 0x00000096cf707223 */ /* 0x181fe20000010097 */
[----:B------:R-:W-:Y:S01]  /*5850*/  ISETP.GE.U32.AND.EX P3, PT, R125, 0x1000000, PT, P3 ;  /* 0x010000007d00780c */ /* 0x000fe20003f66130 */
[C---:B------:R-:W-:Y:S01]  /*5860*/  FMUL.FTZ R213, R206.reuse, R213 ;  /* 0x000000d5ced57220 */ /* 0x040fe20000410000 */
[----:B------:R-:W-:Y:S01]  /*5870*/  FMUL.FTZ R211, R206, R211 ;  /* 0x000000d3ced37220 */ /* 0x000fe20000410000 */
[----:B------:R-:W-:Y:S01]  /*5880*/  FADD.FTZ R209, R209, -R128 ;  /* 0x80000080d1d17221 */ /* 0x000fe20000010000 */
[-CC-:B------:R-:W-:Y:S01]  /*5890*/  FFMA.FTZ R210, R210, R150.reuse, R151.reuse ;  /* 0x00000096d2d27223 */ /* 0x180fe20000010097 */
[----:B------:R-:W-:Y:S01]  /*58a0*/  FMUL.FTZ R213, R213, UR6 ;  /* 0x00000006d5d57c20 */ /* 0x000fe20008410000 */
[----:B------:R-:W-:Y:S01]  /*58b0*/  FADD.FTZ R205, R205, -R112 ;  /* 0x80000070cdcd7221 */ /* 0x000fe20000010000 */
[----:B------:R-:W-:Y:S01]  /*58c0*/  FMUL.FTZ R211, R211, UR6 ;  /* 0x00000006d3d37c20 */ /* 0x000fe20008410000 */
[----:B------:R-:W-:Y:S01]  /*58d0*/  FADD.FTZ R129, R129, -R210 ;  /* 0x800000d281817221 */ /* 0x000fe20000010000 */
[----:B------:R-:W-:Y:S01]  /*58e0*/  LOP3.LUT P5, RZ, R125, 0xff0000, RZ, 0xc0, !PT ;  /* 0x00ff00007dff7812 */ /* 0x000fe200078ac0ff */
[----:B------:R-:W-:Y:S01]  /*58f0*/  FMUL.FTZ R209, R206, R209 ;  /* 0x000000d1ced17220 */ /* 0x000fe20000410000 */
[----:B------:R-:W-:Y:S01]  /*5900*/  FSEL R112, R213, RZ, P3 ;  /* 0x000000ffd5707208 */ /* 0x000fe20001800000 */
[-CC-:B------:R-:W-:Y:S01]  /*5910*/  FFMA.FTZ R121, R121, R150.reuse, R151.reuse ;  /* 0x0000009679797223 */ /* 0x180fe20000010097 */
[----:B------:R-:W-:Y:S01]  /*5920*/  ISETP.GE.U32.AND P3, PT, R176, RZ, PT ;  /* 0x000000ffb000720c */ /* 0x000fe20003f66070 */
[-C--:B------:R-:W-:Y:S01]  /*5930*/  FFMA.FTZ R196, R196, R150.reuse, R151 ;  /* 0x00000096c4c47223 */ /* 0x080fe20000010097 */
[----:B------:R-:W-:Y:S01]  /*5940*/  FSEL R119, R211, RZ, P5 ;  /* 0x000000ffd3777208 */ /* 0x000fe20002800000 */
[----:B------:R-:W-:Y:S01]  /*5950*/  FMUL.FTZ R129, R206, R129 ;  /* 0x00000081ce817220 */ /* 0x000fe20000410000 */
[----:B------:R-:W-:Y:S01]  /*5960*/  ISETP.GE.U32.AND.EX P3, PT, R177, 0x1000000, PT, P3 ;  /* 0x01000000b100780c */ /* 0x000fe20003f66130 */
[----:B------:R-:W-:Y:S01]  /*5970*/  FMUL.FTZ R209, R209, UR6 ;  /* 0x00000006d1d17c20 */ /* 0x000fe20008410000 */
[----:B------:R-:W-:Y:S01]  /*5980*/  LOP3.LUT P5, RZ, R125, 0xff, RZ, 0xc0, !PT ;  /* 0x000000ff7dff7812 */ /* 0x000fe200078ac0ff */
[----:B------:R-:W-:Y:S01]  /*5990*/  FADD.FTZ R121, R208, -R121 ;  /* 0x80000079d0797221 */ /* 0x000fe20000010000 */
[----:B------:R-:W-:Y:S01]  /*59a0*/  LOP3.LUT P6, RZ, R177, 0xff0000, RZ, 0xc0, !PT ;  /* 0x00ff0000b1ff7812 */ /* 0x000fe200078cc0ff */
[----:B------:R-:W-:Y:S01]  /*59b0*/  FADD.FTZ R197, R197, -R196 ;  /* 0x800000c4c5c57221 */ /* 0x000fe20000010000 */
[----:B------:R-:W-:Y:S01]  /*59c0*/  FSEL R116, R213, RZ, P3 ;  /* 0x000000ffd5747208 */ /* 0x000fe20001800000 */
[----:B------:R-:W-:Y:S01]  /*59d0*/  FMUL.FTZ R129, R129, UR6 ;  /* 0x0000000681817c20 */ /* 0x000fe20008410000 */
[----:B------:R-:W-:Y:S01]  /*59e0*/  LOP3.LUT P3, RZ, R125, 0xff00, RZ, 0xc0, !PT ;  /* 0x0000ff007dff7812 */ /* 0x000fe2000786c0ff */
[C---:B------:R-:W-:Y:S01]  /*59f0*/  FMUL.FTZ R121, R206.reuse, R121 ;  /* 0x00000079ce797220 */ /* 0x040fe20000410000 */
[----:B------:R-:W-:Y:S01]  /*5a00*/  FSEL R118, R209, RZ, P5 ;  /* 0x000000ffd1767208 */ /* 0x000fe20002800000 */
[----:B------:R-:W-:Y:S01]  /*5a10*/  FMUL.FTZ R197, R206, R197 ;  /* 0x000000c5cec57220 */ /* 0x000fe20000410000 */
[----:B------:R-:W-:Y:S01]  /*5a20*/  FSEL R115, R211, RZ, P6 ;  /* 0x000000ffd3737208 */ /* 0x000fe20003000000 */
[----:B------:R-:W-:Y:S01]  /*5a30*/  FFMA.FTZ R194, R194, R150, R151 ;  /* 0x00000096c2c27223 */ /* 0x000fe20000010097 */
[----:B------:R-:W-:Y:S01]  /*5a40*/  LOP3.LUT P5, RZ, R177, 0xff00, RZ, 0xc0, !PT ;  /* 0x0000ff00b1ff7812 */ /* 0x000fe200078ac0ff */
[----:B------:R-:W-:Y:S01]  /*5a50*/  FMUL.FTZ R121, R121, UR6 ;  /* 0x0000000679797c20 */ /* 0x000fe20008410000 */
[----:B------:R-:W-:Y:S01]  /*5a60*/  LOP3.LUT P6, RZ, R177, 0xff, RZ, 0xc0, !PT ;  /* 0x000000ffb1ff7812 */ /* 0x000fe200078cc0ff */
[----:B------:R-:W-:Y:S01]  /*5a70*/  FMUL.FTZ R197, R197, UR6 ;  /* 0x00000006c5c57c20 */ /* 0x000fe20008410000 */
[C---:B------:R-:W-:Y:S01]  /*5a80*/  FSEL R125, R129.reuse, RZ, P3 ;  /* 0x000000ff817d7208 */ /* 0x040fe20001800000 */
[----:B------:R-:W-:Y:S01]  /*5a90*/  FMUL.FTZ R205, R206, R205 ;  /* 0x000000cdcecd7220 */ /* 0x000fe20000410000 */
[----:B------:R-:W-:Y:S01]  /*5aa0*/  FSEL R129, R129, RZ, P5 ;  /* 0x000000ff81817208 */ /* 0x000fe20002800000 */
[----:B------:R-:W-:Y:S01]  /*5ab0*/  FADD.FTZ R195, R195, -R194 ;  /* 0x800000c2c3c37221 */ /* 0x000fe20000010000 */
[----:B------:R-:W-:Y:S01]  /*5ac0*/  FSEL R114, R209, RZ, P6 ;  /* 0x000000ffd1727208 */ /* 0x000fe20003000000 */
[----:B------:R-:W-:Y:S01]  /*5ad0*/  FMUL.FTZ R205, R205, UR6 ;  /* 0x00000006cdcd7c20 */ /* 0x000fe20008410000 */
[----:B------:R-:W-:Y:S01]  /*5ae0*/  LOP3.LUT P5, RZ, R124, 0xff000000, RZ, 0xc0, !PT ;  /* 0xff0000007cff7812 */ /* 0x000fe200078ac0ff */
[----:B------:R-:W-:Y:S01]  /*5af0*/  FMUL.FTZ R195, R206, R195 ;  /* 0x000000c3cec37220 */ /* 0x000fe20000410000 */
[----:B------:R-:W-:-:S02]  /*5b00*/  LOP3.LUT P6, RZ, R124, 0xff0000, RZ, 0xc0, !PT ;  /* 0x00ff00007cff7812 */ /* 0x000fc400078cc0ff */
[C---:B------:R-:W-:Y:S01]  /*5b10*/  LOP3.LUT P3, RZ, R176.reuse, 0xff0000, RZ, 0xc0, !PT ;  /* 0x00ff0000b0ff7812 */ /* 0x040fe2000786c0ff */
[----:B------:R-:W-:Y:S01]  /*5b20*/  FMUL.FTZ R195, R195, UR6 ;  /* 0x00000006c3c37c20 */ /* 0x000fe20008410000 */
[----:B------:R-:W-:Y:S02]  /*5b30*/  FSEL R120, R121, RZ, P5 ;  /* 0x000000ff79787208 */ /* 0x000fe40002800000 */
[C---:B------:R-:W-:Y:S02]  /*5b40*/  FSEL R117, R197.reuse, RZ, P6 ;  /* 0x000000ffc5757208 */ /* 0x040fe40003000000 */
[----:B------:R-:W-:Y:S02]  /*5b50*/  LOP3.LUT P5, RZ, R176, 0xff000000, RZ, 0xc0, !PT ;  /* 0xff000000b0ff7812 */ /* 0x000fe400078ac0ff */
[----:B------:R-:W-:Y:S02]  /*5b60*/  LOP3.LUT P6, RZ, R124, 0xff00, RZ, 0xc0, !PT ;  /* 0x0000ff007cff7812 */ /* 0x000fe400078cc0ff */
[----:B------:R-:W-:-:S02]  /*5b70*/  FSEL R113, R197, RZ, P3 ;  /* 0x000000ffc5717208 */ /* 0x000fc40001800000 */
[----:B------:R-:W-:Y:S02]  /*5b80*/  LOP3.LUT P3, RZ, R124, 0xff, RZ, 0xc0, !PT ;  /* 0x000000ff7cff7812 */ /* 0x000fe4000786c0ff */
[----:B------:R-:W-:Y:S02]  /*5b90*/  FSEL R124, R121, RZ, P5 ;  /* 0x000000ff797c7208 */ /* 0x000fe40002800000 */
[----:B------:R-:W-:Y:S02]  /*5ba0*/  FSEL R121, R205, RZ, P6 ;  /* 0x000000ffcd797208 */ /* 0x000fe40003000000 */
        /* <DEDUP_REMOVED lines=14> */
.L_x_1496:
        /* <DEDUP_REMOVED lines=9> */
[-CC-:B------:R-:W-:Y:S01]  /*5d20*/  FFMA.FTZ R196, R196, R150.reuse, R151.reuse ;  /* 0x00000096c4c47223 */ /* 0x180fe20000010097 */
[----:B------:R-:W-:Y:S01]  /*5d30*/  FFMA.FTZ R108, R206, R195, R80 ;  /* 0x000000c3ce6c7223 */ /* 0x000fe20000010050 */
[----:B------:R-:W-:Y:S01]  /*5d40*/  FFMA.FTZ R128, R128, R150, R151 ;  /* 0x0000009680807223 */ /* 0x000fe20000010097 */
[----:B0-----:R-:W-:Y:S01]  /*5d50*/  FADD.FTZ R118, R205, -R104 ;  /* 0x80000068cd767221 */ /* 0x001fe20000010000 */
[C---:B------:R-:W-:Y:S01]  /*5d60*/  FFMA.FTZ R107, R206.reuse, R214, R87 ;  /* 0x000000d6ce6b7223 */ /* 0x040fe20000010057 */
[----:B------:R-:W-:Y:S01]  /*5d70*/  FFMA.FTZ R106, R206, R211, R86 ;  /* 0x000000d3ce6a7223 */ /* 0x000fe20000010056 */
[----:B------:R-:W-:Y:S01]  /*5d80*/  FMUL.FTZ R104, R108, UR6 ;  /* 0x000000066c687c20 */ /* 0x000fe20008410000 */
[----:B------:R-:W-:Y:S01]  /*5d90*/  FADD.FTZ R197, R197, -R196 ;  /* 0x800000c4c5c57221 */ /* 0x000fe20000010000 */
[C---:B------:R-:W-:Y:S01]  /*5da0*/  ISETP.GE.U32.AND P3, PT, R124.reuse, RZ, PT ;  /* 0x000000ff7c00720c */ /* 0x040fe20003f66070 */
[----:B------:R-:W-:Y:S01]  /*5db0*/  FADD.FTZ R209, R209, -R128 ;  /* 0x80000080d1d17221 */ /* 0x000fe20000010000 */
[----:B------:R-:W-:Y:S01]  /*5dc0*/  LOP3.LUT P6, RZ, R124, 0xff, RZ, 0xc0, !PT ;  /* 0x000000ff7cff7812 */ /* 0x000fe200078cc0ff */
[-CC-:B------:R-:W-:Y:S01]  /*5dd0*/  FFMA.FTZ R210, R210, R150.reuse, R151.reuse ;  /* 0x00000096d2d27223 */ /* 0x180fe20000010097 */
[----:B------:R-:W-:Y:S01]  /*5de0*/  FFMA.FTZ R121, R121, R150, R151 ;  /* 0x0000009679797223 */ /* 0x000fe20000010097 */
[----:B------:R-:W-:Y:S01]  /*5df0*/  FMUL.FTZ R109, R107, UR6 ;  /* 0x000000066b6d7c20 */ /* 0x000fe20008410000 */
[----:B------:R-:W-:Y:S01]  /*5e00*/  FMUL.FTZ R105, R106, UR6 ;  /* 0x000000066a697c20 */ /* 0x000fe20008410000 */
[C---:B------:R-:W-:Y:S01]  /*5e10*/  LOP3.LUT P5, RZ, R125.reuse, 0xff0000, RZ, 0xc0, !PT ;  /* 0x00ff00007dff7812 */ /* 0x040fe200078ac0ff */
[----:B------:R-:W-:Y:S01]  /*5e20*/  FFMA.FTZ R110, R206, R197, R82 ;  /* 0x000000c5ce6e7223 */ /* 0x000fe20000010052 */
[----:B------:R-:W-:Y:S01]  /*5e30*/  ISETP.GE.U32.AND.EX P3, PT, R125, 0x1000000, PT, P3 ;  /* 0x010000007d00780c */ /* 0x000fe20003f66130 */
[----:B------:R-:W-:Y:S01]  /*5e40*/  FADD.FTZ R210, R129, -R210 ;  /* 0x800000d281d27221 */ /* 0x000fe20000010000 */
[----:B------:R-:W-:Y:S01]  /*5e50*/  FSEL R116, R104, RZ, P6 ;  /* 0x000000ff68747208 */ /* 0x000fe20003000000 */
[----:B------:R-:W-:Y:S01]  /*5e60*/  FFMA.FTZ R104, R206, R209, R84 ;  /* 0x000000d1ce687223 */ /* 0x000fe20000010054 */
[----:B------:R-:W-:Y:S01]  /*5e70*/  FADD.FTZ R208, R208, -R121 ;  /* 0x80000079d0d07221 */ /* 0x000fe20000010000 */
[----:B------:R-:W-:Y:S01]  /*5e80*/  FSEL R129, R109, RZ, P3 ;  /* 0x000000ff6d817208 */ /* 0x000fe20001800000 */
[----:B------:R-:W-:Y:S01]  /*5e90*/  FMUL.FTZ R117, R110, UR6 ;  /* 0x000000066e757c20 */ /* 0x000fe20008410000 */
[----:B------:R-:W-:Y:S01]  /*5ea0*/  FSEL R128, R105, RZ, P5 ;  /* 0x000000ff69807208 */ /* 0x000fe20002800000 */
[----:B------:R-:W-:Y:S01]  /*5eb0*/  FFMA.FTZ R105, R206, R210, R85 ;  /* 0x000000d2ce697223 */ /* 0x000fe20000010055 */
[----:B------:R-:W-:Y:S01]  /*5ec0*/  LOP3.LUT P3, RZ, R124, 0xff0000, RZ, 0xc0, !PT ;  /* 0x00ff00007cff7812 */ /* 0x000fe2000786c0ff */
[----:B------:R-:W-:Y:S01]  /*5ed0*/  FMUL.FTZ R119, R104, UR6 ;  /* 0x0000000668777c20 */ /* 0x000fe20008410000 */
[----:B------:R-:W-:Y:S01]  /*5ee0*/  LOP3.LUT P6, RZ, R125, 0xff, RZ, 0xc0, !PT ;  /* 0x000000ff7dff7812 */ /* 0x000fe200078cc0ff */
[C---:B------:R-:W-:Y:S01]  /*5ef0*/  FFMA.FTZ R109, R206.reuse, R118, R81 ;  /* 0x00000076ce6d7223 */ /* 0x040fe20000010051 */
        /* <DEDUP_REMOVED lines=17> */
.L_x_1502:
        /* <DEDUP_REMOVED lines=8> */
[----:B------:R-:W-:Y:S01]  /*6090*/  FFMA.FTZ R214, R206, R214, R87 ;  /* 0x000000d6ced67223 */ /* 0x000fe20000010057 */
[----:B------:R-:W-:Y:S01]  /*60a0*/  ISETP.GE.U32.AND P3, PT, R124, RZ, PT ;  /* 0x000000ff7c00720c */ /* 0x000fe20003f66070 */
[----:B------:R-:W-:Y:S01]  /*60b0*/  FFMA.FTZ R211, R206, R211, R86 ;  /* 0x000000d3ced37223 */ /* 0x000fe20000010056 */
[-CC-:B0-----:R-:W-:Y:S01]  /*60c0*/  FFMA.FTZ R116, R207, R150.reuse, R151.reuse ;  /* 0x00000096cf747223 */ /* 0x181fe20000010097 */
[----:B------:R-:W-:Y:S01]  /*60d0*/  FADD.FTZ R197, R197, -R196 ;  /* 0x800000c4c5c57221 */ /* 0x000fe20000010000 */
[----:B------:R-:W-:Y:S01]  /*60e0*/  FADD.FTZ R209, R209, -R128 ;  /* 0x80000080d1d17221 */ /* 0x000fe20000010000 */
[-CC-:B------:R-:W-:Y:S01]  /*60f0*/  FFMA.FTZ R121, R121, R150.reuse, R151.reuse ;  /* 0x0000009679797223 */ /* 0x180fe20000010097 */
[----:B------:R-:W-:Y:S01]  /*6100*/  FFMA.FTZ R194, R194, R150, R151 ;  /* 0x00000096c2c27223 */ /* 0x000fe20000010097 */
[----:B------:R-:W-:Y:S01]  /*6110*/  FMUL.FTZ R214, R214, UR6 ;  /* 0x00000006d6d67c20 */ /* 0x000fe20008410000 */
[----:B------:R-:W-:Y:S01]  /*6120*/  ISETP.GE.U32.AND.EX P3, PT, R125, 0x1000000, PT, P3 ;  /* 0x010000007d00780c */ /* 0x000fe20003f66130 */
[----:B------:R-:W-:Y:S01]  /*6130*/  FMUL.FTZ R211, R211, UR6 ;  /* 0x00000006d3d37c20 */ /* 0x000fe20008410000 */
[C---:B------:R-:W-:Y:S01]  /*6140*/  FFMA.FTZ R210, R206.reuse, R210, R85 ;  /* 0x000000d2ced27223 */ /* 0x040fe20000010055 */
[----:B------:R-:W-:Y:S01]  /*6150*/  FADD.FTZ R116, R205, -R116 ;  /* 0x80000074cd747221 */ /* 0x000fe20000010000 */
[----:B------:R-:W-:Y:S01]  /*6160*/  LOP3.LUT P5, RZ, R125, 0xff0000, RZ, 0xc0, !PT ;  /* 0x00ff00007dff7812 */ /* 0x000fe200078ac0ff */
[C---:B------:R-:W-:Y:S01]  /*6170*/  FFMA.FTZ R209, R206.reuse, R209, R84 ;  /* 0x000000d1ced17223 */ /* 0x040fe20000010054 */
[----:B------:R-:W-:Y:S01]  /*6180*/  FFMA.FTZ R197, R206, R197, R82 ;  /* 0x000000c5cec57223 */ /* 0x000fe20000010052 */
[----:B------:R-:W-:Y:S01]  /*6190*/  FADD.FTZ R208, R208, -R121 ;  /* 0x80000079d0d07221 */ /* 0x000fe20000010000 */
[----:B------:R-:W-:Y:S01]  /*61a0*/  FADD.FTZ R195, R195, -R194 ;  /* 0x800000c2c3c37221 */ /* 0x000fe20000010000 */
[----:B------:R-:W-:Y:S01]  /*61b0*/  FSEL R214, R214, RZ, P3 ;  /* 0x000000ffd6d67208 */ /* 0x000fe20001800000 */
[----:B------:R-:W-:Y:S01]  /*61c0*/  FMUL.FTZ R210, R210, UR6 ;  /* 0x00000006d2d27c20 */ /* 0x000fe20008410000 */
[----:B------:R-:W-:Y:S01]  /*61d0*/  FMUL.FTZ R209, R209, UR6 ;  /* 0x00000006d1d17c20 */ /* 0x000fe20008410000 */
[----:B------:R-:W-:Y:S01]  /*61e0*/  LOP3.LUT P3, RZ, R125, 0xff00, RZ, 0xc0, !PT ;  /* 0x0000ff007dff7812 */ /* 0x000fe2000786c0ff */
[C---:B------:R-:W-:Y:S01]  /*61f0*/  FFMA.FTZ R116, R206.reuse, R116, R81 ;  /* 0x00000074ce747223 */ /* 0x040fe20000010051 */
        /* <DEDUP_REMOVED lines=23> */
.L_x_1501:
        /* <DEDUP_REMOVED lines=9> */
[C---:B------:R-:W-:Y:S01]  /*6400*/  FMUL.FTZ R106, R206.reuse, R211 ;  /* 0x000000d3ce6a7220 */ /* 0x040fe20000410000 */
[----:B------:R-:W-:Y:S01]  /*6410*/  FMUL.FTZ R108, R206, R195 ;  /* 0x000000c3ce6c7220 */ /* 0x000fe20000410000 */
[-CC-:B------:R-:W-:Y:S01]  /*6420*/  FFMA.FTZ R128, R128, R150.reuse, R151.reuse ;  /* 0x0000009680807223 */ /* 0x180fe20000010097 */
[----:B------:R-:W-:Y:S01]  /*6430*/  FADD.FTZ R109, R205, -R104 ;  /* 0x80000068cd6d7221 */ /* 0x000fe20000010000 */
[----:B------:R-:W-:Y:S01]  /*6440*/  FMUL.FTZ R110, R106, UR6 ;  /* 0x000000066a6e7c20 */ /* 0x000fe20008410000 */
[----:B------:R-:W-:Y:S01]  /*6450*/  FMUL.FTZ R107, R206, R107 ;  /* 0x0000006bce6b7220 */ /* 0x000fe20000410000 */
[----:B------:R-:W-:Y:S01]  /*6460*/  LOP3.LUT P5, RZ, R125, 0xff0000, RZ, 0xc0, !PT ;  /* 0x00ff00007dff7812 */ /* 0x000fe200078ac0ff */
        /* <DEDUP_REMOVED lines=8> */
[----:B------:R-:W-:Y:S01]  /*64f0*/  FSEL R128, R110, RZ, P5 ;  /* 0x000000ff6e807208 */ /* 0x000fe20002800000 */
[----:B------:R-:W-:Y:S01]  /*6500*/  FMUL.FTZ R110, R206, R197 ;  /* 0x000000c5ce6e7220 */ /* 0x000fe20000410000 */
[----:B------:R-:W-:Y:S01]  /*6510*/  ISETP.GE.U32.AND.EX P3, PT, R125, 0x1000000, PT, P3 ;  /* 0x010000007d00780c */ /* 0x000fe20003f66130 */
[----:B------:R-:W-:Y:S01]  /*6520*/  FADD.FTZ R105, R129, -R210 ;  /* 0x800000d281697221 */ /* 0x000fe20000010000 */
[----:B0-----:R-:W-:Y:S01]  /*6530*/  FSEL R116, R104, RZ, P6 ;  /* 0x000000ff68747208 */ /* 0x001fe20003000000 */
[----:B------:R-:W-:Y:S01]  /*6540*/  FMUL.FTZ R104, R206, R209 ;  /* 0x000000d1ce687220 */ /* 0x000fe20000410000 */
[----:B------:R-:W-:Y:S01]  /*6550*/  FADD.FTZ R121, R208, -R121 ;  /* 0x80000079d0797221 */ /* 0x000fe20000010000 */
[----:B------:R-:W-:Y:S01]  /*6560*/  FSEL R129, R111, RZ, P3 ;  /* 0x000000ff6f817208 */ /* 0x000fe20001800000 */
[----:B------:R-:W-:Y:S01]  /*6570*/  FMUL.FTZ R117, R110, UR6 ;  /* 0x000000066e757c20 */ /* 0x000fe20008410000 */
[----:B------:R-:W-:Y:S01]  /*6580*/  LOP3.LUT P3, RZ, R124, 0xff0000, RZ, 0xc0, !PT ;  /* 0x00ff00007cff7812 */ /* 0x000fe2000786c0ff */
[----:B------:R-:W-:Y:S01]  /*6590*/  FMUL.FTZ R105, R206, R105 ;  /* 0x00000069ce697220 */ /* 0x000fe20000410000 */
        /* <DEDUP_REMOVED lines=20> */
.L_x_1503:
        /* <DEDUP_REMOVED lines=13> */
[-CC-:B0-----:R-:W-:Y:S01]  /*67b0*/  FFMA.FTZ R116, R207, R150.reuse, R151.reuse ;  /* 0x00000096cf747223 */ /* 0x181fe20000010097 */
        /* <DEDUP_REMOVED lines=39> */
.L_x_1499:
        /* <DEDUP_REMOVED lines=15> */
[-C--:B------:R-:W-:Y:S01]  /*6b20*/  FFMA.FTZ R149, R149, R150.reuse, R151 ;  /* 0x0000009695957223 */ /* 0x080fe20000010097 */
[----:B------:R-:W-:Y:S01]  /*6b30*/  LOP3.LUT P6, RZ, R123, 0xff0000, RZ, 0xc0, !PT ;  /* 0x00ff00007bff7812 */ /* 0x000fe200078cc0ff */
        /* <DEDUP_REMOVED lines=11> */
[----:B------:R-:W-:Y:S01]  /*6bf0*/  FADD.FTZ R142, R143, -R142 ;  /* 0x8000008e8f8e7221 */ /* 0x000fe20000010000 */
[----:B------:R-:W-:Y:S01]  /*6c00*/  ISETP.GE.U32.AND P3, PT, R178, RZ, PT ;  /* 0x000000ffb200720c */ /* 0x000fe20003f66070 */
[----:B------:R-:W-:Y:S01]  /*6c10*/  FFMA.FTZ R110, R206, R135, R90 ;  /* 0x00000087ce6e7223 */ /* 0x000fe2000001005a */
[C---:B------:R-:W-:Y:S01]  /*6c20*/  FSEL R119, R104.reuse, RZ, P6 ;  /* 0x000000ff68777208 */ /* 0x040fe20003000000 */
[----:B------:R-:W-:Y:S01]  /*6c30*/  FMUL.FTZ R109, R107, UR6 ;  /* 0x000000066b6d7c20 */ /* 0x000fe20008410000 */
[----:B------:R-:W-:Y:S01]  /*6c40*/  FSEL R115, R104, RZ, P5 ;  /* 0x000000ff68737208 */ /* 0x000fe20002800000 */
[----:B------:R-:W-:Y:S01]  /*6c50*/  FFMA.FTZ R104, R206, R141, R92 ;  /* 0x0000008dce687223 */ /* 0x000fe2000001005c */
[C---:B------:R-:W-:Y:S01]  /*6c60*/  LOP3.LUT P6, RZ, R123.reuse, 0xff, RZ, 0xc0, !PT ;  /* 0x000000ff7bff7812 */ /* 0x040fe200078cc0ff */
[----:B------:R-:W-:Y:S01]  /*6c70*/  FFMA.FTZ R138, R138, R150, R151 ;  /* 0x000000968a8a7223 */ /* 0x000fe20000010097 */
[----:B------:R-:W-:Y:S01]  /*6c80*/  ISETP.GE.U32.AND.EX P1, PT, R123, 0x1000000, PT, P1 ;  /* 0x010000007b00780c */ /* 0x000fe20003f26110 */
[----:B------:R-:W-:Y:S01]  /*6c90*/  FMUL.FTZ R108, R104, UR6 ;  /* 0x00000006686c7c20 */ /* 0x000fe20008410000 */
[----:B------:R-:W-:Y:S01]  /*6ca0*/  ISETP.GE.U32.AND.EX P3, PT, R179, 0x1000000, PT, P3 ;  /* 0x01000000b300780c */ /* 0x000fe20003f66130 */
[----:B------:R-:W-:Y:S01]  /*6cb0*/  FFMA.FTZ R105, R206, R142, R93 ;  /* 0x0000008ece697223 */ /* 0x000fe2000001005d */
[----:B------:R-:W-:Y:S01]  /*6cc0*/  FMUL.FTZ R112, R110, UR6 ;  /* 0x000000066e707c20 */ /* 0x000fe20008410000 */
[----:B------:R-:W-:Y:S01]  /*6cd0*/  FSEL R120, R109, RZ, P1 ;  /* 0x000000ff6d787208 */ /* 0x000fe20000800000 */
[----:B------:R-:W-:Y:S01]  /*6ce0*/  FADD.FTZ R138, R139, -R138 ;  /* 0x8000008a8b8a7221 */ /* 0x000fe20000010000 */
[----:B------:R-:W-:Y:S01]  /*6cf0*/  FSEL R118, R108, RZ, P6 ;  /* 0x000000ff6c767208 */ /* 0x000fe20003000000 */
[-CC-:B------:R-:W-:Y:S01]  /*6d00*/  FFMA.FTZ R136, R136, R150.reuse, R151.reuse ;  /* 0x0000009688887223 */ /* 0x180fe20000010097 */
[----:B------:R-:W-:Y:S01]  /*6d10*/  LOP3.LUT P6, RZ, R122, 0xff0000, RZ, 0xc0, !PT ;  /* 0x00ff00007aff7812 */ /* 0x000fe200078cc0ff */
        /* <DEDUP_REMOVED lines=10> */
[----:B------:R-:W-:Y:S02]  /*6dc0*/  LOP3.LUT P6, RZ, R178, 0xff0000, RZ, 0xc0, !PT ;  /* 0x00ff0000b2ff7812 */ /* 0x000fe400078cc0ff */
[----:B------:R-:W-:Y:S01]  /*6dd0*/  FSEL R114, R108, RZ, P5 ;  /* 0x000000ff6c727208 */ /* 0x000fe20002800000 */
[C---:B------:R-:W-:Y:S01]  /*6de0*/  FFMA.FTZ R108, R206.reuse, R133, R88 ;  /* 0x00000085ce6c7223 */ /* 0x040fe20000010058 */
[C---:B------:R-:W-:Y:S02]  /*6df0*/  FSEL R121, R109.reuse, RZ, P1 ;  /* 0x000000ff6d797208 */ /* 0x040fe40000800000 */
[----:B------:R-:W-:Y:S01]  /*6e00*/  FSEL R113, R109, RZ, P3 ;  /* 0x000000ff6d717208 */ /* 0x000fe20001800000 */
[----:B------:R-:W-:Y:S01]  /*6e10*/  FFMA.FTZ R109, R206, R136, R89 ;  /* 0x00000088ce6d7223 */ /* 0x000fe20000010059 */
[C---:B------:R-:W-:Y:S02]  /*6e20*/  LOP3.LUT P5, RZ, R122.reuse, 0xff000000, RZ, 0xc0, !PT ;  /* 0xff0000007aff7812 */ /* 0x040fe400078ac0ff */
[----:B------:R-:W-:-:S02]  /*6e30*/  LOP3.LUT P1, RZ, R122, 0xff00, RZ, 0xc0, !PT ;  /* 0x0000ff007aff7812 */ /* 0x000fc4000782c0ff */
[----:B------:R-:W-:Y:S02]  /*6e40*/  LOP3.LUT P3, RZ, R122, 0xff, RZ, 0xc0, !PT ;  /* 0x000000ff7aff7812 */ /* 0x000fe4000786c0ff */
[----:B------:R-:W-:Y:S01]  /*6e50*/  F2FP.BF16.F32.PACK_AB R115, R116, R115 ;  /* 0x000000737473723e */ /* 0x000fe200000010ff */
[----:B------:R-:W-:Y:S01]  /*6e60*/  FMUL.FTZ R116, R111, UR6 ;  /* 0x000000066f747c20 */ /* 0x000fe20008410000 */
[----:B------:R-:W-:Y:S01]  /*6e70*/  FSEL R122, R112, RZ, P6 ;  /* 0x000000ff707a7208 */ /* 0x000fe20003000000 */
[----:B------:R-:W-:Y:S01]  /*6e80*/  FMUL.FTZ R112, R108, UR6 ;  /* 0x000000066c707c20 */ /* 0x000fe20008410000 */
[----:B------:R-:W-:Y:S02]  /*6e90*/  LOP3.LUT P6, RZ, R178, 0xff000000, RZ, 0xc0, !PT ;  /* 0xff000000b2ff7812 */ /* 0x000fe400078cc0ff */
[----:B------:R-:W-:Y:S01]  /*6ea0*/  F2FP.BF16.F32.PACK_AB R114, R113, R114 ;  /* 0x000000727172723e */ /* 0x000fe200000010ff */
[----:B------:R-:W-:Y:S01]  /*6eb0*/  FMUL.FTZ R113, R109, UR6 ;  /* 0x000000066d717c20 */ /* 0x000fe20008410000 */
[----:B------:R-:W-:-:S02]  /*6ec0*/  FSEL R124, R116, RZ, P5 ;  /* 0x000000ff747c7208 */ /* 0x000fc40002800000 */
[----:B------:R-:W-:Y:S02]  /*6ed0*/  FSEL R125, R116, RZ, P6 ;  /* 0x000000ff747d7208 */ /* 0x000fe40003000000 */
        /* <DEDUP_REMOVED lines=13> */
.L_x_1506:
        /* <DEDUP_REMOVED lines=75> */
.L_x_1505:
        /* <DEDUP_REMOVED lines=8> */
[----:B------:R-:W-:Y:S01]  /*74e0*/  FADD.FTZ R149, R148, -R149 ;  /* 0x8000009594957221 */ /* 0x000fe20000010000 */
[----:B------:R-:W-:Y:S01]  /*74f0*/  FMUL.FTZ R106, R206, R145 ;  /* 0x00000091ce6a7220 */ /* 0x000fe20000410000 */
[-CC-:B------:R-:W-:Y:S01]  /*7500*/  FFMA.FTZ R135, R135, R150.reuse, R151.reuse ;  /* 0x0000009687877223 */ /* 0x180fe20000010097 */
[-C--:B------:R-:W-:Y:S01]  /*7510*/  FFMA.FTZ R142, R142, R150.reuse, R151 ;  /* 0x000000968e8e7223 */ /* 0x080fe20000010097 */
[----:B------:R-:W-:Y:S01]  /*7520*/  FMUL.FTZ R107, R206, R149 ;  /* 0x00000095ce6b7220 */ /* 0x000fe20000410000 */
[----:B------:R-:W-:Y:S01]  /*7530*/  FMUL.FTZ R104, R106, UR6 ;  /* 0x000000066a687c20 */ /* 0x000fe20008410000 */
[----:B------:R-:W-:Y:S01]  /*7540*/  FADD.FTZ R135, R134, -R135 ;  /* 0x8000008786877221 */ /* 0x000fe20000010000 */
[----:B------:R-:W-:Y:S01]  /*7550*/  ISETP.GE.U32.AND P1, PT, R122, RZ, PT ;  /* 0x000000ff7a00720c */ /* 0x000fe20003f26070 */
[----:B------:R-:W-:Y:S01]  /*7560*/  FADD.FTZ R105, R143, -R142 ;  /* 0x8000008e8f697221 */ /* 0x000fe20000010000 */
[----:B------:R-:W-:Y:S01]  /*7570*/  ISETP.GE.U32.AND P3, PT, R178, RZ, PT ;  /* 0x000000ffb200720c */ /* 0x000fe20003f66070 */
[----:B------:R-:W-:Y:S01]  /*7580*/  FMUL.FTZ R109, R107, UR6 ;  /* 0x000000066b6d7c20 */ /* 0x000fe20008410000 */
[----:B------:R-:W-:Y:S01]  /*7590*/  FSEL R119, R104, RZ, P6 ;  /* 0x000000ff68777208 */ /* 0x000fe20003000000 */
[----:B------:R-:W-:Y:S01]  /*75a0*/  FMUL.FTZ R110, R206, R135 ;  /* 0x00000087ce6e7220 */ /* 0x000fe20000410000 */
[----:B------:R-:W-:Y:S01]  /*75b0*/  FSEL R115, R104, RZ, P5 ;  /* 0x000000ff68737208 */ /* 0x000fe20002800000 */
[C---:B------:R-:W-:Y:S01]  /*75c0*/  FMUL.FTZ R104, R206.reuse, R141 ;  /* 0x0000008dce687220 */ /* 0x040fe20000410000 */
[C---:B------:R-:W-:Y:S01]  /*75d0*/  LOP3.LUT P6, RZ, R123.reuse, 0xff, RZ, 0xc0, !PT ;  /* 0x000000ff7bff7812 */ /* 0x040fe200078cc0ff */
[----:B------:R-:W-:Y:S01]  /*75e0*/  FMUL.FTZ R105, R206, R105 ;  /* 0x00000069ce697220 */ /* 0x000fe20000410000 */
[----:B------:R-:W-:Y:S01]  /*75f0*/  ISETP.GE.U32.AND.EX P1, PT, R123, 0x1000000, PT, P1 ;  /* 0x010000007b00780c */ /* 0x000fe20003f26110 */
[----:B------:R-:W-:Y:S01]  /*7600*/  FMUL.FTZ R108, R104, UR6 ;  /* 0x00000006686c7c20 */ /* 0x000fe20008410000 */
[----:B------:R-:W-:Y:S01]  /*7610*/  ISETP.GE.U32.AND.EX P3, PT, R179, 0x1000000, PT, P3 ;  /* 0x01000000b300780c */ /* 0x000fe20003f66130 */
[-CC-:B------:R-:W-:Y:S01]  /*7620*/  FFMA.FTZ R138, R138, R150.reuse, R151.reuse ;  /* 0x000000968a8a7223 */ /* 0x180fe20000010097 */
[C---:B------:R-:W-:Y:S01]  /*7630*/  FSEL R120, R109.reuse, RZ, P1 ;  /* 0x000000ff6d787208 */ /* 0x040fe20000800000 */
        /* <DEDUP_REMOVED lines=9> */
[C---:B------:R-:W-:Y:S01]  /*76d0*/  LOP3.LUT P3, RZ, R179.reuse, 0xff00, RZ, 0xc0, !PT ;  /* 0x0000ff00b3ff7812 */ /* 0x040fe2000786c0ff */
[----:B------:R-:W-:Y:S01]  /*76e0*/  FMUL.FTZ R111, R206, R111 ;  /* 0x0000006fce6f7220 */ /* 0x000fe20000410000 */
[----:B------:R-:W-:Y:S01]  /*76f0*/  LOP3.LUT P5, RZ, R179, 0xff, RZ, 0xc0, !PT ;  /* 0x000000ffb3ff7812 */ /* 0x000fe200078ac0ff */
[----:B------:R-:W-:Y:S01]  /*7700*/  FADD.FTZ R133, R132, -R133 ;  /* 0x8000008584857221 */ /* 0x000fe20000010000 */
[----:B------:R-:W-:-:S02]  /*7710*/  FSEL R117, R112, RZ, P6 ;  /* 0x000000ff70757208 */ /* 0x000fc40003000000 */
[C---:B------:R-:W-:Y:S02]  /*7720*/  FSEL R121, R109.reuse, RZ, P1 ;  /* 0x000000ff6d797208 */ /* 0x040fe40000800000 */
[----:B------:R-:W-:Y:S01]  /*7730*/  FSEL R113, R109, RZ, P3 ;  /* 0x000000ff6d717208 */ /* 0x000fe20001800000 */
[----:B------:R-:W-:Y:S01]  /*7740*/  FADD.FTZ R109, R137, -R136 ;  /* 0x80000088896d7221 */ /* 0x000fe20000010000 */
[----:B------:R-:W-:Y:S02]  /*7750*/  LOP3.LUT P6, RZ, R178, 0xff0000, RZ, 0xc0, !PT ;  /* 0x00ff0000b2ff7812 */ /* 0x000fe400078cc0ff */
[----:B------:R-:W-:Y:S01]  /*7760*/  FSEL R114, R108, RZ, P5 ;  /* 0x000000ff6c727208 */ /* 0x000fe20002800000 */
[----:B------:R-:W-:Y:S01]  /*7770*/  FMUL.FTZ R109, R206, R109 ;  /* 0x0000006dce6d7220 */ /* 0x000fe20000410000 */
[----:B------:R-:W-:Y:S01]  /*7780*/  LOP3.LUT P5, RZ, R122, 0xff000000, RZ, 0xc0, !PT ;  /* 0xff0000007aff7812 */ /* 0x000fe200078ac0ff */
[----:B------:R-:W-:Y:S01]  /*7790*/  FMUL.FTZ R108, R206, R133 ;  /* 0x00000085ce6c7220 */ /* 0x000fe20000410000 */
        /* <DEDUP_REMOVED lines=24> */
.L_x_1508:
        /* <DEDUP_REMOVED lines=31> */
[C---:B------:R-:W-:Y:S01]  /*7b10*/  FMUL.FTZ R143, R206.reuse, R143 ;  /* 0x0000008fce8f7220 */ /* 0x040fe20000410000 */
        /* <DEDUP_REMOVED lines=43> */
.L_x_1504:
        /* <DEDUP_REMOVED lines=17> */
[----:B------:R-:W-:Y:S01]  /*7ee0*/  FFMA.FTZ R108, R206, R133, R88 ;  /* 0x00000085ce6c7223 */ /* 0x000fe20000010058 */
        /* <DEDUP_REMOVED lines=38> */
.L_x_1510:
        /* <DEDUP_REMOVED lines=54> */
.L_x_1509:
        /* <DEDUP_REMOVED lines=16> */
[----:B------:R-:W-:Y:S01]  /*85b0*/  FMUL.FTZ R108, R206, R133 ;  /* 0x00000085ce6c7220 */ /* 0x000fe20000410000 */
        /* <DEDUP_REMOVED lines=38> */
.L_x_1511:
        /* <DEDUP_REMOVED lines=53> */
.L_x_1507:
        /* <DEDUP_REMOVED lines=12> */
[----:B------:R1:W5:Y:S01]  /*8c30*/  LDL.LU R62, [R1] ;  /* 0x00000000013e7983 */ /* 0x0003620000300800 */
[----:B------:R-:W-:Y:S02]  /*8c40*/  MOV R33, R31 ;  /* 0x0000001f00217202 */ /* 0x000fe40000000f00 */
[----:B------:R-:W-:Y:S01]  /*8c50*/  MOV R34, R30 ;  /* 0x0000001e00227202 */ /* 0x000fe20000000f00 */
[----:B------:R1:W5:Y:S01]  /*8c60*/  LDL.LU R63, [R1+0x4] ;  /* 0x00000400013f7983 */ /* 0x0003620000300800 */
[----:B------:R-:W-:Y:S02]  /*8c70*/  MOV R35, R29 ;  /* 0x0000001d00237202 */ /* 0x000fe40000000f00 */
[----:B------:R-:W-:Y:S01]  /*8c80*/  MOV R29, R27 ;  /* 0x0000001b001d7202 */ /* 0x000fe20000000f00 */
[----:B------:R1:W5:Y:S01]  /*8c90*/  LDL.LU R72, [R1+0x8] ;  /* 0x0000080001487983 */ /* 0x0003620000300800 */
[----:B------:R-:W-:Y:S02]  /*8ca0*/  MOV R30, R26 ;  /* 0x0000001a001e7202 */ /* 0x000fe40000000f00 */
[----:B------:R-:W-:Y:S01]  /*8cb0*/  MOV R31, R25 ;  /* 0x00000019001f7202 */ /* 0x000fe20000000f00 */
[----:B------:R1:W5:Y:S01]  /*8cc0*/  LDL.LU R73, [R1+0xc] ;  /* 0x00000c0001497983 */ /* 0x0003620000300800 */
[----:B------:R-:W-:-:S02]  /*8cd0*/  MOV R25, R23 ;  /* 0x0000001700197202 */ /* 0x000fc40000000f00 */
        /* <DEDUP_REMOVED lines=79> */
[----:B-1----:R-:W-:-:S07]  /*91d0*/  MOV R91, R153 ;  /* 0x00000099005b7202 */ /* 0x002fce0000000f00 */
.L_x_1485:
        /* <DEDUP_REMOVED lines=24> */
[----:B-----5:R-:W-:Y:S04]  /*9360*/  STG.E.128 desc[UR10][R10.64+0x2000], R60 ;  /* 0x0020003c0a007986 */ /* 0x020fe8000c101d0a */
        /* <DEDUP_REMOVED lines=12> */
.L_x_1513:
        /* <DEDUP_REMOVED lines=13> */
.L_x_3825:


//--------------------- .text._ZN10layer_norm22ln_bwd_finalize_kernelINS_22Kernel_traits_finalizeILj6144Ef13__nv_bfloat16fS2_fjLb0ELj1024ELj4ENS_18Kernel_traits_baseILj6144EfS2_fS2_fjLj1024EEEEELb0ELb0EEEvNS_9BwdParamsE --------------------------
	.section	.text._ZN10layer_norm22ln_bwd_finalize_kernelINS_22Kernel_traits_finalizeILj6144Ef13__nv_bfloat16fS2_fjLb0ELj1024ELj4ENS_18Kernel_traits_baseILj6144EfS2_fS2_fjLj1024EEEEELb0ELb0EEEvNS_9BwdParamsE,"ax",@progbits
	.align	128
        .global         _ZN10layer_norm22ln_bwd_finalize_kernelINS_22Kernel_traits_finalizeILj6144Ef13__nv_bfloat16fS2_fjLb0ELj1024ELj4ENS_18Kernel_traits_baseILj6144EfS2_fS2_fjLj1024EEEEELb0ELb0EEEvNS_9BwdParamsE
        .type           _ZN10layer_norm22ln_bwd_finalize_kernelINS_22Kernel_traits_finalizeILj6144Ef13__nv_bfloat16fS2_fjLb0ELj1024ELj4ENS_18Kernel_traits_baseILj6144EfS2_fS2_fjLj1024EEEEELb0ELb0EEEvNS_9BwdParamsE,@function
        .size           _ZN10layer_norm22ln_bwd_finalize_kernelINS_22Kernel_traits_finalizeILj6144Ef13__nv_bfloat16fS2_fjLb0ELj1024ELj4ENS_18Kernel_traits_baseILj6144EfS2_fS2_fjLj1024EEEEELb0ELb0EEEvNS_9BwdParamsE,(.L_x_3826 - _ZN10layer_norm22ln_bwd_finalize_kernelINS_22Kernel_traits_finalizeILj6144Ef13__nv_bfloat16fS2_fjLb0ELj1024ELj4ENS_18Kernel_traits_baseILj6144EfS2_fS2_fjLj1024EEEEELb0ELb0EEEvNS_9BwdParamsE)
        .other          _ZN10layer_norm22ln_bwd_finalize_kernelINS_22Kernel_traits_finalizeILj6144Ef13__nv_bfloat16fS2_fjLb0ELj1024ELj4ENS_18Kernel_traits_baseILj6144EfS2_fS2_fjLj1024EEEEELb0ELb0EEEvNS_9BwdParamsE,@"STO_CUDA_ENTRY STV_DEFAULT"
_ZN10layer_norm22ln_bwd_finalize_kernelINS_22Kernel_traits_finalizeILj6144Ef13__nv_bfloat16fS2_fjLb0ELj1024ELj4ENS_18Kernel_traits_baseILj6144EfS2_fS2_fjLj1024EEEEELb0ELb0EEEvNS_9BwdParamsE:
.text._ZN10layer_norm22ln_bwd_finalize_kernelINS_22Kernel_traits_finalizeILj6144Ef13__nv_bfloat16fS2_fjLb0ELj1024ELj4ENS_18Kernel_traits_baseILj6144EfS2_fS2_fjLj1024EEEEELb0ELb0EEEvNS_9BwdParamsE:
        /* <DEDUP_REMOVED lines=78> */
.L_x_1518:
        /* <DEDUP_REMOVED lines=118> */
.L_x_1517:
[----:B------:R-:W-:Y:S05]  /*0c40*/  BSYNC.RECONVERGENT B1 ;  /* 0x0000000000017941 */ /* 0x000fea0003800200 */
.L_x_1516:
        /* <DEDUP_REMOVED lines=68> */
.L_x_1520:
[----:B------:R-:W-:Y:S05]  /*1090*/  BSYNC.RECONVERGENT B1 ;  /* 0x0000000000017941 */ /* 0x000fea0003800200 */
.L_x_1519:
        /* <DEDUP_REMOVED lines=37> */
.L_x_1522:
[----:B------:R-:W-:Y:S05]  /*12f0*/  BSYNC.RECONVERGENT B1 ;  /* 0x0000000000017941 */ /* 0x000fea0003800200 */
.L_x_1521:
[----:B------:R-:W-:Y:S05]  /*1300*/  @!P1 BRA `(.L_x_1515) ;  /* 0x00000000003c9947 */ /* 0x000fea0003800000 */
[----:B------:R-:W0:Y:S01]  /*1310*/  LDC.64 R8, c[0x0][0x440] ;  /* 0x00011000ff087b82 */ /* 0x000e220000000a00 */
[----:B------:R-:W-:Y:S01]  /*1320*/  IMAD R0, R3, R54, R0 ;  /* 0x0000003603007224 */ /* 0x000fe200078e0200 */
[----:B------:R-:W-:-:S04]  /*1330*/  IADD3 R12, PT, PT, -R55, RZ, RZ ;  /* 0x000000ff370c7210 */ /* 0x000fc80007ffe1ff */
[----:B------:R-:W-:Y:S02]  /*1340*/  IADD3 R3, PT, PT, R57, R0, RZ ;  /* 0x0000000039037210 */ /* 0x000fe40007ffe0ff */
[----:B------:R-:W1:Y:S05]  /*1350*/  LDC.64 R10, c[0x0][0x448] ;  /* 0x00011200ff0a7b82 */ /* 0x000e6a0000000a00 */
.L_x_1523:
        /* <DEDUP_REMOVED lines=10> */
.L_x_1515:
[----:B------:R-:W-:Y:S05]  /*1400*/  BSYNC.RECONVERGENT B0 ;  /* 0x0000000000007941 */ /* 0x000fea0003800200 */
.L_x_1514:
        /* <DEDUP_REMOVED lines=60> */
.L_x_1524:
        /* <DEDUP_REMOVED lines=11> */
.L_x_3826:


//--------------------- .text._ZN10layer_norm40ln_parallel_residual_bwd_finalize_kernelINS_22Kernel_traits_finalizeILj6144Ef13__nv_bfloat16fS2_fjLb0ELj1024ELj4ENS_18Kernel_traits_baseILj6144EfS2_fS2_fjLj1024EEEEELb0EEEvNS_9BwdParamsE --------------------------
	.section	.text._ZN10layer_norm40ln_parallel_residual_bwd_finalize_kernelINS_22Kernel_traits_finalizeILj6144Ef13__nv_bfloat16fS2_fjLb0ELj1024ELj4ENS_18Kernel_traits_baseILj6144EfS2_fS2_fjLj1024EEEEELb0EEEvNS_9BwdParamsE,"ax",@progbits
	.align	128
        .global         _ZN10layer_norm40ln_parallel_residual_bwd_finalize_kernelINS_22Kernel_traits_finalizeILj6144Ef13__nv_bfloat16fS2_fjLb0ELj1024ELj4ENS_18Kernel_traits_baseILj6144EfS2_fS2_fjLj1024EEEEELb0EEEvNS_9BwdParamsE
        .type           _ZN10layer_norm40ln_parallel_residual_bwd_finalize_kernelINS_22Kernel_traits_finalizeILj6144Ef13__nv_bfloat16fS2_fjLb0ELj1024ELj4ENS_18Kernel_traits_baseILj6144EfS2_fS2_fjLj1024EEEEELb0EEEvNS_9BwdParamsE,@function
        .size           _ZN10layer_norm40ln_parallel_residual_bwd_finalize_kernelINS_22Kernel_traits_finalizeILj6144Ef13__nv_bfloat16fS2_fjLb0ELj1024ELj4ENS_18Kernel_traits_baseILj6144EfS2_fS2_fjLj1024EEEEELb0EEEvNS_9BwdParamsE,(.L_x_3827 - _ZN10layer_norm40ln_parallel_residual_bwd_finalize_kernelINS_22Kernel_traits_finalizeILj6144Ef13__nv_bfloat16fS2_fjLb0ELj1024ELj4ENS_18Kernel_traits_baseILj6144EfS2_fS2_fjLj1024EEEEELb0EEEvNS_9BwdParamsE)
        .other          _ZN10layer_norm40ln_parallel_residual_bwd_finalize_kernelINS_22Kernel_traits_finalizeILj6144Ef13__nv_bfloat16fS2_fjLb0ELj1024ELj4ENS_18Kernel_traits_baseILj6144EfS2_fS2_fjLj1024EEEEELb0EEEvNS_9BwdParamsE,@"STO_CUDA_ENTRY STV_DEFAULT"
_ZN10layer_norm40ln_parallel_residual_bwd_finalize_kernelINS_22Kernel_traits_finalizeILj6144Ef13__nv_bfloat16fS2_fjLb0ELj1024ELj4ENS_18Kernel_traits_baseILj6144EfS2_fS2_fjLj1024EEEEELb0EEEvNS_9BwdParamsE:
.text._ZN10layer_norm40ln_parallel_residual_bwd_finalize_kernelINS_22Kernel_traits_finalizeILj6144Ef13__nv_bfloat16fS2_fjLb0ELj1024ELj4ENS_18Kernel_traits_baseILj6144EfS2_fS2_fjLj1024EEEEELb0EEEvNS_9BwdParamsE:
        /* <DEDUP_REMOVED lines=58> */
.L_x_1529:
        /* <DEDUP_REMOVED lines=112> */
.L_x_1528:
[----:B------:R-:W-:Y:S05]  /*0aa0*/  BSYNC.RECONVERGENT B1 ;  /* 0x0000000000017941 */ /* 0x000fea0003800200 */
.L_x_1527:
        /* <DEDUP_REMOVED lines=66> */
.L_x_1531:
[----:B------:R-:W-:Y:S05]  /*0ed0*/  BSYNC.RECONVERGENT B1 ;  /* 0x0000000000017941 */ /* 0x000fea0003800200 */
.L_x_1530:
        /* <DEDUP_REMOVED lines=36> */
.L_x_1533:
[----:B------:R-:W-:Y:S05]  /*1120*/  BSYNC.RECONVERGENT B1 ;  /* 0x0000000000017941 */ /* 0x000fea0003800200 */
.L_x_1532:
        /* <DEDUP_REMOVED lines=18> */
.L_x_1526:
[----:B------:R-:W-:Y:S05]  /*1250*/  BSYNC.RECONVERGENT B0 ;  /* 0x0000000000007941 */ /* 0x000fea0003800200 */
.L_x_1525:
        /* <DEDUP_REMOVED lines=92> */
.L_x_1534:
        /* <DEDUP_REMOVED lines=14> */
.L_x_3827:


//--------------------- .text._ZN10layer_norm31ln_parallel_residual_bwd_kernelINS_13Kernel_traitsIf13__nv_bfloat16fS2_fjLj6144ELj1ELj1ELj8ELj16ENS_18Kernel_traits_baseILj6144EfS2_fS2_fjLj256EEEEELb1ELb1ELb0EEEvNS_9BwdParamsE --------------------------
	.section	.text._ZN10layer_norm31ln_parallel_residual_bwd_kernelINS_13Kernel_traitsIf13__nv_bfloat16fS2_fjLj6144ELj1ELj1ELj8ELj16ENS_18Kernel_traits_baseILj6144EfS2_fS2_fjLj256EEEEELb1ELb1ELb0EEEvNS_9BwdParamsE,"ax",@progbits
	.align	128
        .global         _ZN10layer_norm31ln_parallel_residual_bwd_kernelINS_13Kernel_traitsIf13__nv_bfloat16fS2_fjLj6144ELj1ELj1ELj8ELj16ENS_18Kernel_traits_baseILj6144EfS2_fS2_fjLj256EEEEELb1ELb1ELb0EEEvNS_9BwdParamsE
        .type           _ZN10layer_norm31ln_parallel_residual_bwd_kernelINS_13Kernel_traitsIf13__nv_bfloat16fS2_fjLj6144ELj1ELj1ELj8ELj16ENS_18Kernel_traits_baseILj6144EfS2_fS2_fjLj256EEEEELb1ELb1ELb0EEEvNS_9BwdParamsE,@function
        .size           _ZN10layer_norm31ln_parallel_residual_bwd_kernelINS_13Kernel_traitsIf13__nv_bfloat16fS2_fjLj6144ELj1ELj1ELj8ELj16ENS_18Kernel_traits_baseILj6144EfS2_fS2_fjLj256EEEEELb1ELb1ELb0EEEvNS_9BwdParamsE,(.L_x_3828 - _ZN10layer_norm31ln_parallel_residual_bwd_kernelINS_13Kernel_traitsIf13__nv_bfloat16fS2_fjLj6144ELj1ELj1ELj8ELj16ENS_18Kernel_traits_baseILj6144EfS2_fS2_fjLj256EEEEELb1ELb1ELb0EEEvNS_9BwdParamsE)
        .other          _ZN10layer_norm31ln_parallel_residual_bwd_kernelINS_13Kernel_traitsIf13__nv_bfloat16fS2_fjLj6144ELj1ELj1ELj8ELj16ENS_18Kernel_traits_baseILj6144EfS2_fS2_fjLj256EEEEELb1ELb1ELb0EEEvNS_9BwdParamsE,@"STO_CUDA_ENTRY STV_DEFAULT"
_ZN10layer_norm31ln_parallel_residual_bwd_kernelINS_13Kernel_traitsIf13__nv_bfloat16fS2_fjLj6144ELj1ELj1ELj8ELj16ENS_18Kernel_traits_baseILj6144EfS2_fS2_fjLj256EEEEELb1ELb1ELb0EEEvNS_9BwdParamsE:
.text._ZN10layer_norm31ln_parallel_residual_bwd_kernelINS_13Kernel_traitsIf13__nv_bfloat16fS2_fjLj6144ELj1ELj1ELj8ELj16ENS_18Kernel_traits_baseILj6144EfS2_fS2_fjLj256EEEEELb1ELb1ELb0EEEvNS_9BwdParamsE:
        /* <DEDUP_REMOVED lines=89> */
.L_x_1574:
        /* <DEDUP_REMOVED lines=19> */
[----:B------:R-:W1:Y:S01]  /*06c0*/  LDC.64 R116, c[0x0][0x428] ;  /* 0x00010a00ff747b82 */ /* 0x000e620000000a00 */
[----:B----4-:R-:W-:Y:S02]  /*06d0*/  ISETP.NE.U32.AND P1, PT, RZ, UR12, PT ;  /* 0x0000000cff007c0c */ /* 0x010fe4000bf25070 */
        /* <DEDUP_REMOVED lines=15> */
[----:B-1----:R-:W-:-:S05]  /*07d0*/  @P0 IMAD.WIDE.U32 R126, R134, 0x20, R126 ;  /* 0x00000020867e0825 */ /* 0x002fca00078e007e */
[----:B------:R-:W5:Y:S04]  /*07e0*/  @P0 LDG.E.128 R24, desc[UR10][R126.64] ;  /* 0x0000000a7e180981 */ /* 0x000f68000c1e1d00 */
[----:B------:R1:W5:Y:S01]  /*07f0*/  @P0 LDG.E.128 R20, desc[UR10][R126.64+0x10] ;  /* 0x0000100a7e140981 */ /* 0x000362000c1e1d00 */
[C-C-:B---3--:R-:W-:Y:S01]  /*0800*/  FADD.FTZ R3, -R124.reuse, R112.reuse ;  /* 0x000000707c037221 */ /* 0x148fe20000010100 */
[----:B------:R-:W-:Y:S01]  /*0810*/  FADD.FTZ R125, -R124, R113 ;  /* 0x000000717c7d7221 */ /* 0x000fe20000010100 */
[C---:B----4-:R-:W-:Y:S02]  /*0820*/  PRMT R112, R116.reuse, 0x7632, R112 ;  /* 0x0000763274707816 */ /* 0x050fe40000000070 */
[----:B------:R-:W-:Y:S01]  /*0830*/  SHF.L.U32 R113, R116, 0x10, RZ ;  /* 0x0000001074717819 */ /* 0x000fe200000006ff */
[----:B-----5:R-:W-:Y:S01]  /*0840*/  FMUL.FTZ R152, R136, R125 ;  /* 0x0000007d88987220 */ /* 0x020fe20000410000 */
[----:B------:R-:W-:Y:S01]  /*0850*/  SHF.L.U32 R112, R112, 0x10, RZ ;  /* 0x0000001070707819 */ /* 0x000fe200000006ff */
[----:B------:R-:W-:-:S02]  /*0860*/  FMUL.FTZ R3, R136, R3 ;  /* 0x0000000388037220 */ /* 0x000fc40000410000 */
[-C--:B0-----:R-:W-:Y:S01]  /*0870*/  FMUL.FTZ R156, R96, R113.reuse ;  /* 0x00000071609c7220 */ /* 0x081fe20000410000 */
[C-C-:B------:R-:W-:Y:S01]  /*0880*/  FADD.FTZ R159, -R124.reuse, R114.reuse ;  /* 0x000000727c9f7221 */ /* 0x140fe20000010100 */
[----:B------:R-:W-:Y:S01]  /*0890*/  FADD.FTZ R115, -R124, R115 ;  /* 0x000000737c737221 */ /* 0x000fe20000010100 */
[----:B------:R-:W-:Y:S01]  /*08a0*/  PRMT R114, R117, 0x7632, R114 ;  /* 0x0000763275727816 */ /* 0x000fe20000000072 */
[-C--:B------:R-:W-:Y:S01]  /*08b0*/  FFMA.FTZ R73, R152, R112.reuse, R73 ;  /* 0x0000007098497223 */ /* 0x080fe20000010049 */
[----:B------:R-:W-:Y:S01]  /*08c0*/  FADD.FTZ R49, R49, R112 ;  /* 0x0000007031317221 */ /* 0x000fe20000010000 */
[----:B------:R-:W-:Y:S01]  /*08d0*/  FMUL.FTZ R161, R97, R112 ;  /* 0x0000007061a17220 */ /* 0x000fe20000410000 */
[----:B------:R-:W-:Y:S01]  /*08e0*/  SHF.L.U32 R117, R117, 0x10, RZ ;  /* 0x0000001075757819 */ /* 0x000fe200000006ff */
[----:B------:R-:W-:Y:S01]  /*08f0*/  FADD.FTZ R48, R48, R113 ;  /* 0x0000007130307221 */ /* 0x000fe20000010000 */
[C---:B------:R-:W-:Y:S01]  /*0900*/  FFMA.FTZ R72, R3.reuse, R113, R72 ;  /* 0x0000007103487223 */ /* 0x040fe20000010048 */
[----:B------:R-:W-:Y:S01]  /*0910*/  FADD.FTZ R112, RZ, R156 ;  /* 0x0000009cff707221 */ /* 0x000fe20000010000 */
[----:B------:R-:W-:Y:S01]  /*0920*/  FFMA.FTZ R113, R3, R156, RZ ;  /* 0x0000009c03717223 */ /* 0x000fe200000100ff */
[----:B------:R-:W-:Y:S01]  /*0930*/  FMUL.FTZ R154, R136, R115 ;  /* 0x00000073889a7220 */ /* 0x000fe20000410000 */
[----:B------:R-:W-:Y:S01]  /*0940*/  SHF.L.U32 R114, R114, 0x10, RZ ;  /* 0x0000001072727819 */ /* 0x000fe200000006ff */
[----:B------:R-:W-:Y:S01]  /*0950*/  FADD.FTZ R115, R112, R161 ;  /* 0x000000a170737221 */ /* 0x000fe20000010000 */
[----:B------:R-:W-:Y:S01]  /*0960*/  FMUL.FTZ R155, R136, R159 ;  /* 0x0000009f889b7220 */ /* 0x000fe20000410000 */
[----:B------:R-:W-:Y:S01]  /*0970*/  FMUL.FTZ R158, R98, R117 ;  /* 0x00000075629e7220 */ /* 0x000fe20000410000 */
[----:B------:R-:W-:Y:S01]  /*0980*/  FFMA.FTZ R112, R152, R161, R113 ;  /* 0x000000a198707223 */ /* 0x000fe20000010071 */
[----:B------:R-:W-:Y:S01]  /*0990*/  PRMT R116, R118, 0x7632, R116 ;  /* 0x0000763276747816 */ /* 0x000fe20000000074 */
[-C--:B------:R-:W-:Y:S01]  /*09a0*/  FFMA.FTZ R75, R154, R114.reuse, R75 ;  /* 0x000000729a4b7223 */ /* 0x080fe2000001004b */
[----:B-1----:R-:W-:Y:S01]  /*09b0*/  SHF.L.U32 R127, R118, 0x10, RZ ;  /* 0x00000010767f7819 */ /* 0x002fe200000006ff */
[----:B------:R-:W-:Y:S01]  /*09c0*/  FADD.FTZ R51, R51, R114 ;  /* 0x0000007233337221 */ /* 0x000fe20000010000 */
[----:B------:R-:W-:Y:S01]  /*09d0*/  FMUL.FTZ R163, R99, R114 ;  /* 0x0000007263a37220 */ /* 0x000fe20000410000 */
        /* <DEDUP_REMOVED lines=9> */
[----:B------:R-:W-:-:S02]  /*0a70*/  PRMT R118, R119, 0x7632, R118 ;  /* 0x0000763277767816 */ /* 0x000fc40000000076 */
[----:B------:R-:W-:Y:S01]  /*0a80*/  SHF.L.U32 R173, R119, 0x10, RZ ;  /* 0x0000001077ad7819 */ /* 0x000fe200000006ff */
[----:B------:R-:W-:Y:S01]  /*0a90*/  FADD.FTZ R119, -R124, R122 ;  /* 0x0000007a7c777221 */ /* 0x000fe20000010100 */
[----:B------:R-:W-:Y:S01]  /*0aa0*/  FMUL.FTZ R162, R136, R121 ;  /* 0x0000007988a27220 */ /* 0x000fe20000410000 */
[----:B------:R-:W-:Y:S01]  /*0ab0*/  FMUL.FTZ R171, R93, R116 ;  /* 0x000000745dab7220 */ /* 0x000fe20000410000 */
[----:B------:R-:W-:Y:S01]  /*0ac0*/  FADD.FTZ R114, R115, R160 ;  /* 0x000000a073727221 */ /* 0x000fe20000010000 */
[----:B------:R-:W-:Y:S01]  /*0ad0*/  FFMA.FTZ R113, R157, R160, R112 ;  /* 0x000000a09d717223 */ /* 0x000fe20000010070 */
[----:B------:R-:W-:Y:S01]  /*0ae0*/  SHF.L.U32 R118, R118, 0x10, RZ ;  /* 0x0000001076767819 */ /* 0x000fe200000006ff */
[----:B------:R-:W-:Y:S01]  /*0af0*/  FMUL.FTZ R159, R136, R119 ;  /* 0x00000077889f7220 */ /* 0x000fe20000410000 */
        /* <DEDUP_REMOVED lines=21> */
.L_x_1537:
[----:B----4-:R-:W-:Y:S05]  /*0c50*/  BSYNC.RECONVERGENT B0 ;  /* 0x0000000000007941 */ /* 0x010fea0003800200 */
.L_x_1536:
        /* <DEDUP_REMOVED lines=19> */
[----:B------:R-:W5:Y:S01]  /*0d90*/  @P1 LDG.E.64 R166, desc[UR10][R178.64] ;  /* 0x0000000ab2a61981 */ /* 0x000f62000c1e1b00 */
[----:B-1----:R-:W-:-:S05]  /*0da0*/  @P0 IMAD.WIDE.U32 R174, R125, 0x20, R174 ;  /* 0x000000207dae0825 */ /* 0x002fca00078e00ae */
[----:B------:R-:W5:Y:S04]  /*0db0*/  @P0 LDG.E.128 R16, desc[UR10][R174.64] ;  /* 0x0000000aae100981 */ /* 0x000f68000c1e1d00 */
[----:B------:R0:W5:Y:S01]  /*0dc0*/  @P0 LDG.E.128 R12, desc[UR10][R174.64+0x10] ;  /* 0x0000100aae0c0981 */ /* 0x000162000c1e1d00 */
[----:B------:R-:W-:Y:S01]  /*0dd0*/  IADD3 R125, PT, PT, R125, 0x100, RZ ;  /* 0x000001007d7d7810 */ /* 0x000fe20007ffe0ff */
[C---:B---3--:R-:W-:Y:S01]  /*0de0*/  FADD.FTZ R181, -R124.reuse, R112 ;  /* 0x000000707cb57221 */ /* 0x048fe20000010100 */
[C---:B------:R-:W-:Y:S01]  /*0df0*/  FADD.FTZ R183, -R124.reuse, R113 ;  /* 0x000000717cb77221 */ /* 0x040fe20000010100 */
[----:B------:R-:W-:Y:S02]  /*0e00*/  FADD.FTZ R185, -R124, R114 ;  /* 0x000000727cb97221 */ /* 0x000fe40000010100 */
[----:B0----5:R-:W-:Y:S01]  /*0e10*/  FMUL.FTZ R175, R136, R181 ;  /* 0x000000b588af7220 */ /* 0x021fe20000410000 */
[----:B----4-:R-:W-:-:S02]  /*0e20*/  PRMT R112, R116, 0x7632, R112 ;  /* 0x0000763274707816 */ /* 0x010fc40000000070 */
[----:B------:R-:W-:Y:S02]  /*0e30*/  SHF.L.U32 R113, R116, 0x10, RZ ;  /* 0x0000001074717819 */ /* 0x000fe400000006ff */
[----:B------:R-:W-:Y:S01]  /*0e40*/  SHF.L.U32 R114, R112, 0x10, RZ ;  /* 0x0000001070727819 */ /* 0x000fe200000006ff */
[--C-:B------:R-:W-:Y:S02]  /*0e50*/  FADD.FTZ R187, -R124, R115.reuse ;  /* 0x000000737cbb7221 */ /* 0x100fe40000010100 */
[----:B------:R-:W-:Y:S01]  /*0e60*/  FMUL.FTZ R178, R88, R113 ;  /* 0x0000007158b27220 */ /* 0x000fe20000410000 */
[C---:B------:R-:W-:Y:S01]  /*0e70*/  PRMT R115, R117.reuse, 0x7632, R115 ;  /* 0x0000763275737816 */ /* 0x040fe20000000073 */
[----:B------:R-:W-:Y:S01]  /*0e80*/  FMUL.FTZ R174, R136, R183 ;  /* 0x000000b788ae7220 */ /* 0x000fe20000410000 */
[----:B------:R-:W-:Y:S01]  /*0e90*/  SHF.L.U32 R117, R117, 0x10, RZ ;  /* 0x0000001075757819 */ /* 0x000fe200000006ff */
[----:B------:R-:W-:Y:S01]  /*0ea0*/  FADD.FTZ R40, R40, R113 ;  /* 0x0000007128287221 */ /* 0x000fe20000010000 */
[----:B------:R-:W-:Y:S01]  /*0eb0*/  FFMA.FTZ R64, R175, R113, R64 ;  /* 0x00000071af407223 */ /* 0x000fe20000010040 */
        /* <DEDUP_REMOVED lines=9> */
[----:B------:R-:W-:Y:S01]  /*0f50*/  FFMA.FTZ R65, R174, R114, R65 ;  /* 0x00000072ae417223 */ /* 0x000fe20000010041 */
[----:B------:R-:W-:Y:S01]  /*0f60*/  SHF.L.U32 R189, R118, 0x10, RZ ;  /* 0x0000001076bd7819 */ /* 0x000fe200000006ff */
[----:B------:R-:W-:Y:S01]  /*0f70*/  FADD.FTZ R41, R41, R114 ;  /* 0x0000007229297221 */ /* 0x000fe20000010000 */
        /* <DEDUP_REMOVED lines=14> */
[----:B------:R-:W-:Y:S01]  /*1060*/  SHF.L.U32 R120, R184, 0x10, RZ ;  /* 0x00000010b8787819 */ /* 0x000fe200000006ff */
[----:B------:R-:W-:Y:S01]  /*1070*/  FMUL.FTZ R184, R136, R121 ;  /* 0x0000007988b87220 */ /* 0x000fe20000410000 */
[----:B------:R-:W-:Y:S01]  /*1080*/  FMUL.FTZ R187, R85, R118 ;  /* 0x0000007655bb7220 */ /* 0x000fe20000410000 */
[----:B------:R-:W-:Y:S01]  /*1090*/  FADD.FTZ R114, R115, R182 ;  /* 0x000000b673727221 */ /* 0x000fe20000010000 */
[C---:B------:R-:W-:Y:S01]  /*10a0*/  FFMA.FTZ R113, R179.reuse, R182, R112 ;  /* 0x000000b6b3717223 */ /* 0x040fe20000010070 */
[----:B------:R-:W-:Y:S01]  /*10b0*/  FADD.FTZ R123, -R124, R123 ;  /* 0x0000007b7c7b7221 */ /* 0x000fe20000010100 */
[----:B------:R-:W-:Y:S01]  /*10c0*/  FMUL.FTZ R181, R136, R119 ;  /* 0x0000007788b57220 */ /* 0x000fe20000410000 */
        /* <DEDUP_REMOVED lines=21> */
.L_x_1539:
[----:B------:R-:W-:Y:S05]  /*1220*/  BSYNC.RECONVERGENT B0 ;  /* 0x0000000000007941 */ /* 0x000fea0003800200 */
.L_x_1538:
        /* <DEDUP_REMOVED lines=10> */
[----:B------:R-:W-:Y:S02]  /*12d0*/  ISETP.NE.U32.AND P1, PT, RZ, UR12, PT ;  /* 0x0000000cff007c0c */ /* 0x000fe4000bf25070 */
[----:B------:R-:W-:Y:S01]  /*12e0*/  ISETP.NE.U32.AND P0, PT, RZ, UR16, PT ;  /* 0x00000010ff007c0c */ /* 0x000fe2000bf05070 */
[----:B--2---:R-:W-:Y:S01]  /*12f0*/  IMAD.WIDE.U32 R132, R125, 0x8, R142 ;  /* 0x000000087d847825 */ /* 0x004fe200078e008e */
[----:B------:R-:W-:Y:S02]  /*1300*/  ISETP.NE.AND.EX P1, PT, RZ, UR13, PT, P1 ;  /* 0x0000000dff007c0c */ /* 0x000fe4000bf25310 */
[----:B------:R-:W-:-:S03]  /*1310*/  ISETP.NE.AND.EX P0, PT, RZ, UR17, PT, P0 ;  /* 0x00000011ff007c0c */ /* 0x000fc6000bf05300 */
[----:B------:R-:W5:Y:S08]  /*1320*/  LDG.E.64 R132, desc[UR10][R132.64] ;  /* 0x0000000a84847981 */ /* 0x000f70000c1e1b00 */
[----:B------:R-:W0:Y:S08]  /*1330*/  @P1 LDC.64 R140, c[0x0][0x3b8] ;  /* 0x0000ee00ff8c1b82 */ /* 0x000e300000000a00 */
[----:B------:R-:W1:Y:S01]  /*1340*/  @P0 LDC.64 R138, c[0x0][0x438] ;  /* 0x00010e00ff8a0b82 */ /* 0x000e620000000a00 */
[----:B0-----:R-:W-:-:S05]  /*1350*/  @P1 IMAD.WIDE.U32 R140, R125, 0x8, R140 ;  /* 0x000000087d8c1825 */ /* 0x001fca00078e008c */
[----:B------:R0:W5:Y:S01]  /*1360*/  @P1 LDG.E.64 R168, desc[UR10][R140.64] ;  /* 0x0000000a8ca81981 */ /* 0x000162000c1e1b00 */
[----:B-1----:R-:W-:-:S05]  /*1370*/  @P0 IMAD.WIDE.U32 R138, R125, 0x20, R138 ;  /* 0x000000207d8a0825 */ /* 0x002fca00078e008a */
[----:B------:R-:W5:Y:S04]  /*1380*/  @P0 LDG.E.128 R8, desc[UR10][R138.64] ;  /* 0x0000000a8a080981 */ /* 0x000f68000c1e1d00 */
[----:B------:R1:W5:Y:S01]  /*1390*/  @P0 LDG.E.128 R4, desc[UR10][R138.64+0x10] ;  /* 0x0000100a8a040981 */ /* 0x000362000c1e1d00 */
[C---:B---3--:R-:W-:Y:S01]  /*13a0*/  FADD.FTZ R143, -R124.reuse, R112 ;  /* 0x000000707c8f7221 */ /* 0x048fe20000010100 */
[C---:B------:R-:W-:Y:S01]  /*13b0*/  FADD.FTZ R125, -R124.reuse, R113 ;  /* 0x000000717c7d7221 */ /* 0x040fe20000010100 */
[C---:B------:R-:W-:Y:S01]  /*13c0*/  FADD.FTZ R145, -R124.reuse, R114 ;  /* 0x000000727c917221 */ /* 0x040fe20000010100 */
[C---:B----4-:R-:W-:Y:S01]  /*13d0*/  FADD.FTZ R149, -R124.reuse, R117 ;  /* 0x000000757c957221 */ /* 0x050fe20000010100 */
[----:B------:R-:W-:Y:S01]  /*13e0*/  FADD.FTZ R151, -R124, R118 ;  /* 0x000000767c977221 */ /* 0x000fe20000010100 */
[----:B------:R-:W-:-:S02]  /*13f0*/  PRMT R112, R120, 0x7632, R112 ;  /* 0x0000763278707816 */ /* 0x000fc40000000070 */
[----:B------:R-:W-:Y:S01]  /*1400*/  SHF.L.U32 R113, R120, 0x10, RZ ;  /* 0x0000001078717819 */ /* 0x000fe200000006ff */
[----:B-----5:R-:W-:Y:S01]  /*1410*/  FMUL.FTZ R143, R136, R143 ;  /* 0x0000008f888f7220 */ /* 0x020fe20000410000 */
[----:B------:R-:W-:Y:S01]  /*1420*/  SHF.L.U32 R114, R112, 0x10, RZ ;  /* 0x0000001070727819 */ /* 0x000fe200000006ff */
[--C-:B------:R-:W-:Y:S02]  /*1430*/  FADD.FTZ R137, -R124, R115.reuse ;  /* 0x000000737c897221 */ /* 0x100fe40000010100 */
[----:B------:R-:W-:Y:S01]  /*1440*/  FMUL.FTZ R146, R80, R113 ;  /* 0x0000007150927220 */ /* 0x000fe20000410000 */
[C---:B------:R-:W-:Y:S01]  /*1450*/  FMUL.FTZ R144, R136.reuse, R149 ;  /* 0x0000009588907220 */ /* 0x040fe20000410000 */
[C---:B------:R-:W-:Y:S01]  /*1460*/  PRMT R115, R121.reuse, 0x7632, R115 ;  /* 0x0000763279737816 */ /* 0x040fe20000000073 */
[----:B------:R-:W-:Y:S01]  /*1470*/  FMUL.FTZ R149, R136, R151 ;  /* 0x0000009788957220 */ /* 0x000fe20000410000 */
[----:B------:R-:W-:Y:S01]  /*1480*/  SHF.L.U32 R121, R121, 0x10, RZ ;  /* 0x0000001079797819 */ /* 0x000fe200000006ff */
[----:B------:R-:W-:Y:S01]  /*1490*/  FADD.FTZ R32, R32, R113 ;  /* 0x0000007120207221 */ /* 0x000fe20000010000 */
[----:B------:R-:W-:Y:S01]  /*14a0*/  FFMA.FTZ R56, R143, R113, R56 ;  /* 0x000000718f387223 */ /* 0x000fe20000010038 */
[----:B------:R-:W-:Y:S01]  /*14b0*/  FADD.FTZ R112, R127, R146 ;  /* 0x000000927f707221 */ /* 0x000fe20000010000 */
[----:B------:R-:W-:Y:S01]  /*14c0*/  FMUL.FTZ R151, R81, R114 ;  /* 0x0000007251977220 */ /* 0x000fe20000410000 */
[----:B0-----:R-:W-:Y:S01]  /*14d0*/  FMUL.FTZ R140, R136, R125 ;  /* 0x0000007d888c7220 */ /* 0x001fe20000410000 */
[----:B------:R-:W-:Y:S01]  /*14e0*/  FFMA.FTZ R113, R143, R146, R126 ;  /* 0x000000928f717223 */ /* 0x000fe2000001007e */
[----:B------:R-:W-:Y:S01]  /*14f0*/  FADD.FTZ R147, -R124, R116 ;  /* 0x000000747c937221 */ /* 0x000fe20000010100 */
[----:B------:R-:W-:Y:S01]  /*1500*/  SHF.L.U32 R116, R115, 0x10, RZ ;  /* 0x0000001073747819 */ /* 0x000fe200000006ff */
[----:B------:R-:W-:Y:S01]  /*1510*/  FADD.FTZ R115, R112, R151 ;  /* 0x0000009770737221 */ /* 0x000fe20000010000 */
[----:B------:R-:W-:Y:S01]  /*1520*/  FMUL.FTZ R145, R136, R145 ;  /* 0x0000009188917220 */ /* 0x000fe20000410000 */
[----:B------:R-:W-:Y:S01]  /*1530*/  FMUL.FTZ R148, R82, R121 ;  /* 0x0000007952947220 */ /* 0x000fe20000410000 */
[----:B------:R-:W-:Y:S01]  /*1540*/  FFMA.FTZ R112, R140, R151, R113 ;  /* 0x000000978c707223 */ /* 0x000fe20000010071 */
[----:B------:R-:W-:Y:S01]  /*1550*/  FADD.FTZ R141, -R124, R119 ;  /* 0x000000777c8d7221 */ /* 0x000fe20000010100 */
[----:B------:R-:W-:Y:S01]  /*1560*/  PRMT R117, R122, 0x7632, R117 ;  /* 0x000076327a757816 */ /* 0x000fe20000000075 */
[----:B------:R-:W-:Y:S01]  /*1570*/  FFMA.FTZ R57, R140, R114, R57 ;  /* 0x000000728c397223 */ /* 0x000fe20000010039 */
[----:B------:R-:W-:Y:S01]  /*1580*/  SHF.L.U32 R119, R122, 0x10, RZ ;  /* 0x000000107a777819 */ /* 0x000fe200000006ff */
[----:B------:R-:W-:Y:S01]  /*1590*/  FADD.FTZ R33, R33, R114 ;  /* 0x0000007221217221 */ /* 0x000fe20000010000 */
        /* <DEDUP_REMOVED lines=14> */
[----:B------:R-:W-:-:S02]  /*1680*/  SHF.L.U32 R120, R120, 0x10, RZ ;  /* 0x0000001078787819 */ /* 0x000fc400000006ff */
[----:B-1----:R-:W-:Y:S01]  /*1690*/  FMUL.FTZ R139, R78, R123 ;  /* 0x0000007b4e8b7220 */ /* 0x002fe20000410000 */
        /* <DEDUP_REMOVED lines=20> */
.L_x_1541:
[----:B------:R-:W-:Y:S05]  /*17e0*/  BSYNC.RECONVERGENT B0 ;  /* 0x0000000000007941 */ /* 0x000fea0003800200 */
.L_x_1540:
        /* <DEDUP_REMOVED lines=32> */
.L_x_1543:
[----:B------:R-:W-:Y:S05]  /*19f0*/  BSYNC.RECONVERGENT B0 ;  /* 0x0000000000007941 */ /* 0x000fea0003800200 */
.L_x_1542:
        /* <DEDUP_REMOVED lines=109> */
.L_x_1548:
        /* <DEDUP_REMOVED lines=54> */
.L_x_1547:
        /* <DEDUP_REMOVED lines=59> */
.L_x_1550:
        /* <DEDUP_REMOVED lines=54> */
.L_x_1546:
        /* <DEDUP_REMOVED lines=83> */
.L_x_1552:
[-CC-:B------:R-:W-:Y:S01]  /*3070*/  FFMA.FTZ R101, R159, R116.reuse, R117.reuse ;  /* 0x000000749f657223 */ /* 0x180fe20000010075 */
[-C--:B------:R-:W-:Y:S01]  /*3080*/  FFMA.FTZ R102, R172, R116.reuse, R117 ;  /* 0x00000074ac667223 */ /* 0x080fe20000010075 */
        /* <DEDUP_REMOVED lines=73> */
.L_x_1551:
        /* <DEDUP_REMOVED lines=8> */
[----:B------:R-:W-:Y:S01]  /*35a0*/  FFMA.FTZ R119, R3, R116, R117 ;  /* 0x0000007403777223 */ /* 0x000fe20000010075 */
[----:B------:R-:W-:Y:S01]  /*35b0*/  FADD.FTZ R109, R170, -R109 ;  /* 0x8000006daa6d7221 */ /* 0x000fe20000010000 */
[----:B------:R-:W-:Y:S01]  /*35c0*/  FADD.FTZ R108, R173, -R108 ;  /* 0x8000006cad6c7221 */ /* 0x000fe20000010000 */
[----:B------:R-:W-:Y:S01]  /*35d0*/  LOP3.LUT P0, RZ, R165, 0xff0000, RZ, 0xc0, !PT ;  /* 0x00ff0000a5ff7812 */ /* 0x000fe2000780c0ff */
[----:B------:R-:W-:Y:S01]  /*35e0*/  FADD.FTZ R119, R156, -R119 ;  /* 0x800000779c777221 */ /* 0x000fe20000010000 */
[C---:B-----5:R-:W-:Y:S01]  /*35f0*/  FFMA.FTZ R109, R136.reuse, R109, R22 ;  /* 0x0000006d886d7223 */ /* 0x060fe20000010016 */
[C---:B------:R-:W-:Y:S02]  /*3600*/  FFMA.FTZ R108, R136.reuse, R108, R23 ;  /* 0x0000006c886c7223 */ /* 0x040fe40000010017 */
[----:B------:R-:W-:Y:S01]  /*3610*/  FFMA.FTZ R119, R136, R119, R24 ;  /* 0x0000007788777223 */ /* 0x000fe20000010018 */
[----:B------:R-:W-:Y:S01]  /*3620*/  FMUL.FTZ R109, R109, UR14 ;  /* 0x0000000e6d6d7c20 */ /* 0x000fe20008410000 */
[----:B------:R-:W-:-:S02]  /*3630*/  FMUL.FTZ R110, R108, UR14 ;  /* 0x0000000e6c6e7c20 */ /* 0x000fc40008410000 */
[----:B------:R-:W-:Y:S02]  /*3640*/  FMUL.FTZ R118, R119, UR14 ;  /* 0x0000000e77767c20 */ /* 0x000fe40008410000 */
[C---:B------:R-:W-:Y:S02]  /*3650*/  FSEL R115, R109.reuse, RZ, P5 ;  /* 0x000000ff6d737208 */ /* 0x040fe40002800000 */
[----:B------:R-:W-:Y:S01]  /*3660*/  FSEL R111, R109, RZ, P0 ;  /* 0x000000ff6d6f7208 */ /* 0x000fe20000000000 */
[----:B------:R-:W-:Y:S01]  /*3670*/  FFMA.FTZ R109, R157, R116, R117 ;  /* 0x000000749d6d7223 */ /* 0x000fe20000010075 */
[----:B------:R-:W-:Y:S02]  /*3680*/  ISETP.GE.U32.AND P5, PT, R164, RZ, PT ;  /* 0x000000ffa400720c */ /* 0x000fe40003fa6070 */
[----:B------:R-:W-:Y:S01]  /*3690*/  ISETP.GE.U32.AND P0, PT, R128, RZ, PT ;  /* 0x000000ff8000720c */ /* 0x000fe20003f06070 */
[----:B------:R-:W-:Y:S01]  /*36a0*/  FADD.FTZ R109, R160, -R109 ;  /* 0x8000006da06d7221 */ /* 0x000fe20000010000 */
[----:B------:R-:W-:-:S02]  /*36b0*/  ISETP.GE.U32.AND.EX P5, PT, R165, 0x1000000, PT, P5 ;  /* 0x01000000a500780c */ /* 0x000fc40003fa6150 */
[C---:B------:R-:W-:Y:S01]  /*36c0*/  ISETP.GE.U32.AND.EX P0, PT, R129.reuse, 0x1000000, PT, P0 ;  /* 0x010000008100780c */ /* 0x040fe20003f06100 */
[----:B------:R-:W-:Y:S01]  /*36d0*/  FFMA.FTZ R109, R136, R109, R20 ;  /* 0x0000006d886d7223 */ /* 0x000fe20000010014 */
[C---:B------:R-:W-:Y:S02]  /*36e0*/  FSEL R108, R110.reuse, RZ, P5 ;  /* 0x000000ff6e6c7208 */ /* 0x040fe40002800000 */
        /* <DEDUP_REMOVED lines=51> */
.L_x_1553:
        /* <DEDUP_REMOVED lines=74> */
.L_x_1549:
        /* <DEDUP_REMOVED lines=15> */
.L_x_1545:
[----:B------:R-:W-:Y:S05]  /*3fb0*/  BSYNC.RECONVERGENT B0 ;  /* 0x0000000000007941 */ /* 0x000fea0003800200 */
.L_x_1544:
        /* <DEDUP_REMOVED lines=87> */
.L_x_1558:
        /* <DEDUP_REMOVED lines=75> */
.L_x_1557:
        /* <DEDUP_REMOVED lines=79> */
.L_x_1560:
        /* <DEDUP_REMOVED lines=75> */
.L_x_1556:
        /* <DEDUP_REMOVED lines=61> */
.L_x_1562:
        /* <DEDUP_REMOVED lines=54> */
.L_x_1561:
        /* <DEDUP_REMOVED lines=58> */
.L_x_1563:
        /* <DEDUP_REMOVED lines=53> */
.L_x_1559:
        /* <DEDUP_REMOVED lines=11> */
.L_x_1555:
[----:B------:R-:W-:Y:S05]  /*6250*/  BSYNC.RECONVERGENT B0 ;  /* 0x0000000000007941 */ /* 0x000fea0003800200 */
.L_x_1554:
        /* <DEDUP_REMOVED lines=13> */
[----:B------:R-:W-:-:S03]  /*6330*/  ISETP.GE.U32.AND P0, PT, R132, RZ, PT ;  /* 0x000000ff8400720c */ /* 0x000fc60003f06070 */
[----:B------:R-:W-:Y:S01]  /*6340*/  FADD.FTZ R100, R141, -R100 ;  /* 0x800000648d647221 */ /* 0x000fe20000010000 */
[----:B------:R-:W-:-:S03]  /*6350*/  ISETP.GE.U32.AND.EX P0, PT, R133, 0x1000000, PT, P0 ;  /* 0x010000008500780c */ /* 0x000fc60003f06100 */
[----:B-----5:R-:W-:-:S04]  /*6360*/  FFMA.FTZ R107, R136, R100, R7 ;  /* 0x00000064886b7223 */ /* 0x020fc80000010007 */
        /* <DEDUP_REMOVED lines=9> */
[----:B------:R-:W-:-:S03]  /*6400*/  FFMA.FTZ R101, R147, R116, R117 ;  /* 0x0000007493657223 */ /* 0x000fc60000010075 */
[----:B------:R-:W-:Y:S01]  /*6410*/  FMUL.FTZ R100, R106, UR14 ;  /* 0x0000000e6a647c20 */ /* 0x000fe20008410000 */
[----:B------:R-:W-:-:S04]  /*6420*/  FADD.FTZ R101, R150, -R101 ;  /* 0x8000006596657221 */ /* 0x000fc80000010000 */
[----:B------:R-:W-:Y:S01]  /*6430*/  FSEL R115, R100, RZ, P0 ;  /* 0x000000ff64737208 */ /* 0x000fe20000000000 */
[----:B------:R-:W-:Y:S01]  /*6440*/  FFMA.FTZ R104, R136, R101, R4 ;  /* 0x0000006588687223 */ /* 0x000fe20000010004 */
[----:B------:R-:W-:Y:S01]  /*6450*/  LOP3.LUT P0, RZ, R169, 0xff0000, RZ, 0xc0, !PT ;  /* 0x00ff0000a9ff7812 */ /* 0x000fe2000780c0ff */
[----:B------:R-:W-:Y:S01]  /*6460*/  FFMA.FTZ R101, R145, R116, R117 ;  /* 0x0000007491657223 */ /* 0x000fe20000010075 */
[----:B------:R-:W-:Y:S02]  /*6470*/  F2FP.BF16.F32.PACK_AB R115, R122, R115 ;  /* 0x000000737a73723e */ /* 0x000fe400000010ff */
[----:B------:R-:W-:Y:S01]  /*6480*/  FSEL R111, R100, RZ, P0 ;  /* 0x000000ff646f7208 */ /* 0x000fe20000000000 */
[----:B------:R-:W-:Y:S01]  /*6490*/  FMUL.FTZ R100, R104, UR14 ;  /* 0x0000000e68647c20 */ /* 0x000fe20008410000 */
[----:B------:R-:W-:Y:S01]  /*64a0*/  LOP3.LUT P0, RZ, R133, 0xff, RZ, 0xc0, !PT ;  /* 0x000000ff85ff7812 */ /* 0x000fe2000780c0ff */
[----:B------:R-:W-:Y:S01]  /*64b0*/  FADD.FTZ R101, R148, -R101 ;  /* 0x8000006594657221 */ /* 0x000fe20000010000 */
[----:B------:R-:W-:-:S02]  /*64c0*/  F2FP.BF16.F32.PACK_AB R111, R126, R111 ;  /* 0x0000006f7e6f723e */ /* 0x000fc400000010ff */
[----:B------:R-:W-:Y:S01]  /*64d0*/  FSEL R114, R100, RZ, P0 ;  /* 0x000000ff64727208 */ /* 0x000fe20000000000 */
[----:B------:R-:W-:Y:S01]  /*64e0*/  FFMA.FTZ R102, R136, R101, R10 ;  /* 0x0000006588667223 */ /* 0x000fe2000001000a */
        /* <DEDUP_REMOVED lines=46> */
.L_x_1568:
[----:B0--3--:R-:W-:Y:S01]  /*67d0*/  FFMA.FTZ R108, R149, R116, R117 ;  /* 0x00000074956c7223 */ /* 0x009fe20000010075 */
[----:B------:R-:W-:-:S03]  /*67e0*/  LOP3.LUT P0, RZ, R133, 0xff0000, RZ, 0xc0, !PT ;  /* 0x00ff000085ff7812 */ /* 0x000fc6000780c0ff */
[----:B------:R-:W-:Y:S01]  /*67f0*/  FADD.FTZ R109, R139, -R108 ;  /* 0x8000006c8b6d7221 */ /* 0x000fe20000010000 */
[----:B------:R-:W-:-:S03]  /*6800*/  FFMA.FTZ R108, R138, R116, R117 ;  /* 0x000000748a6c7223 */ /* 0x000fc60000010075 */
        /* <DEDUP_REMOVED lines=71> */
.L_x_1567:
        /* <DEDUP_REMOVED lines=8> */
[----:B-----5:R-:W-:-:S04]  /*6d00*/  FMUL.FTZ R107, R136, R107 ;  /* 0x0000006b886b7220 */ /* 0x020fc80000410000 */
        /* <DEDUP_REMOVED lines=70> */
.L_x_1570:
[----:B------:R-:W-:Y:S01]  /*7170*/  FFMA.FTZ R108, R149, R116, R117 ;  /* 0x00000074956c7223 */ /* 0x000fe20000010075 */
[----:B------:R-:W-:-:S03]  /*7180*/  LOP3.LUT P0, RZ, R133, 0xff0000, RZ, 0xc0, !PT ;  /* 0x00ff000085ff7812 */ /* 0x000fc6000780c0ff */
[----:B------:R-:W-:Y:S01]  /*7190*/  FADD.FTZ R109, R139, -R108 ;  /* 0x8000006c8b6d7221 */ /* 0x000fe20000010000 */
[----:B------:R-:W-:-:S03]  /*71a0*/  FFMA.FTZ R108, R138, R116, R117 ;  /* 0x000000748a6c7223 */ /* 0x000fc60000010075 */
        /* <DEDUP_REMOVED lines=71> */
.L_x_1566:
        /* <DEDUP_REMOVED lines=8> */
[----:B------:R-:W-:Y:S01]  /*76a0*/  ISETP.GE.U32.AND P0, PT, R132, RZ, PT ;  /* 0x000000ff8400720c */ /* 0x000fe20003f06070 */
[-CC-:B------:R-:W-:Y:S01]  /*76b0*/  FFMA.FTZ R104, R142, R116.reuse, R117.reuse ;  /* 0x000000748e687223 */ /* 0x180fe20000010075 */
[----:B------:R-:W-:Y:S01]  /*76c0*/  FFMA.FTZ R120, R144, R116, R117 ;  /* 0x0000007490787223 */ /* 0x000fe20000010075 */
[----:B------:R-:W-:Y:S01]  /*76d0*/  FADD.FTZ R100, R141, -R100 ;  /* 0x800000648d647221 */ /* 0x000fe20000010000 */
[----:B------:R-:W-:Y:S01]  /*76e0*/  ISETP.GE.U32.AND.EX P0, PT, R133, 0x1000000, PT, P0 ;  /* 0x010000008500780c */ /* 0x000fe20003f06100 */
[----:B------:R-:W-:Y:S01]  /*76f0*/  FADD.FTZ R104, R153, -R104 ;  /* 0x8000006899687221 */ /* 0x000fe20000010000 */
[----:B------:R-:W-:Y:S01]  /*7700*/  FADD.FTZ R120, R137, -R120 ;  /* 0x8000007889787221 */ /* 0x000fe20000010000 */
[C---:B-----5:R-:W-:Y:S02]  /*7710*/  FFMA.FTZ R107, R136.reuse, R100, R7 ;  /* 0x00000064886b7223 */ /* 0x060fe40000010007 */
[C---:B------:R-:W-:Y:S01]  /*7720*/  FFMA.FTZ R103, R136.reuse, R104, R11 ;  /* 0x0000006888677223 */ /* 0x040fe2000001000b */
[----:B------:R-:W-:Y:S01]  /*7730*/  FFMA.FTZ R105, R136, R120, R5 ;  /* 0x0000007888697223 */ /* 0x000fe20000010005 */
[----:B------:R-:W-:-:S05]  /*7740*/  FMUL.FTZ R100, R107, UR14 ;  /* 0x0000000e6b647c20 */ /* 0x000fca0008410000 */
        /* <DEDUP_REMOVED lines=42> */
.L_x_1572:
[----:B------:R-:W-:Y:S01]  /*79f0*/  FFMA.FTZ R112, R149, R116, R117 ;  /* 0x0000007495707223 */ /* 0x000fe20000010075 */
        /* <DEDUP_REMOVED lines=9> */
[----:B------:R-:W-:Y:S01]  /*7a90*/  ISETP.GE.U32.AND P0, PT, R132, RZ, PT ;  /* 0x000000ff8400720c */ /* 0x000fe20003f06070 */
[----:B------:R-:W-:-:S03]  /*7aa0*/  FFMA.FTZ R113, R147, R116, R117 ;  /* 0x0000007493717223 */ /* 0x000fc60000010075 */
[----:B------:R-:W-:Y:S01]  /*7ab0*/  ISETP.GE.U32.AND.EX P0, PT, R133, 0x1000000, PT, P0 ;  /* 0x010000008500780c */ /* 0x000fe20003f06100 */
        /* <DEDUP_REMOVED lines=16> */
[----:B------:R-:W-:Y:S01]  /*7bc0*/  FFMA.FTZ R113, R136, R113, R10 ;  /* 0x0000007188717223 */ /* 0x000fe2000001000a */
[----:B------:R-:W-:Y:S02]  /*7bd0*/  LOP3.LUT P0, RZ, R132, 0xff0000, RZ, 0xc0, !PT ;  /* 0x00ff000084ff7812 */ /* 0x000fe4000780c0ff */
[----:B------:R-:W-:Y:S01]  /*7be0*/  FADD.FTZ R112, R153, -R112 ;  /* 0x8000007099707221 */ /* 0x000fe20000010000 */
[----:B------:R-:W-:Y:S01]  /*7bf0*/  FMUL.FTZ R113, R113, UR14 ;  /* 0x0000000e71717c20 */ /* 0x000fe20008410000 */
[----:B------:R-:W-:Y:S02]  /*7c00*/  F2FP.BF16.F32.PACK_AB R114, R121, R114 ;  /* 0x000000727972723e */ /* 0x000fe400000010ff */
[----:B------:R-:W-:-:S02]  /*7c10*/  FFMA.FTZ R112, R136, R112, R11 ;  /* 0x0000007088707223 */ /* 0x000fc4000001000b */
[----:B------:R-:W-:Y:S02]  /*7c20*/  FSEL R113, R113, RZ, P0 ;  /* 0x000000ff71717208 */ /* 0x000fe40000000000 */
        /* <DEDUP_REMOVED lines=18> */
.L_x_1571:
        /* <DEDUP_REMOVED lines=12> */
[C---:B-----5:R-:W-:Y:S02]  /*7e10*/  FMUL.FTZ R107, R136.reuse, R107 ;  /* 0x0000006b886b7220 */ /* 0x060fe40000410000 */
[C---:B------:R-:W-:Y:S01]  /*7e20*/  FMUL.FTZ R103, R136.reuse, R103 ;  /* 0x0000006788677220 */ /* 0x040fe20000410000 */
[----:B------:R-:W-:Y:S01]  /*7e30*/  FMUL.FTZ R105, R136, R105 ;  /* 0x0000006988697220 */ /* 0x000fe20000410000 */
        /* <DEDUP_REMOVED lines=43> */
.L_x_1573:
[----:B------:R-:W-:Y:S01]  /*80f0*/  FFMA.FTZ R112, R149, R116, R117 ;  /* 0x0000007495707223 */ /* 0x000fe20000010075 */
[----:B------:R-:W-:-:S03]  /*8100*/  LOP3.LUT P0, RZ, R133, 0xff0000, RZ, 0xc0, !PT ;  /* 0x00ff000085ff7812 */ /* 0x000fc6000780c0ff */
[----:B------:R-:W-:Y:S01]  /*8110*/  FADD.FTZ R113, R139, -R112 ;  /* 0x800000708b717221 */ /* 0x000fe20000010000 */
[----:B------:R-:W-:-:S03]  /*8120*/  FFMA.FTZ R112, R138, R116, R117 ;  /* 0x000000748a707223 */ /* 0x000fc60000010075 */
        /* <DEDUP_REMOVED lines=49> */
.L_x_1569:
        /* <DEDUP_REMOVED lines=10> */
.L_x_1565:
[----:B------:R-:W-:Y:S05]  /*84e0*/  BSYNC.RECONVERGENT B0 ;  /* 0x0000000000007941 */ /* 0x000fea0003800200 */
.L_x_1564:
[----:B------:R-:W-:Y:S01]  /*84f0*/  ISETP.NE.AND P0, PT, R124, RZ, PT ;  /* 0x000000ff7c00720c */ /* 0x000fe20003f05270 */
[----:B------:R-:W-:-:S12]  /*8500*/  UPLOP3.LUT UP1, UPT, UPT, UPT, UP1, 0x40, 0x4 ;  /* 0x000000000004789c */ /* 0x000fd80003f2e810 */
[----:B------:R-:W-:Y:S05]  /*8510*/  @!P0 BRA `(.L_x_1574) ;  /* 0xffffff80001c8947 */ /* 0x000fea000383ffff */
.L_x_1535:
        /* <DEDUP_REMOVED lines=31> */
.L_x_1575:
        /* <DEDUP_REMOVED lines=15> */
.L_x_3828:


//--------------------- .text._ZN10layer_norm22ln_bwd_finalize_kernelINS_22Kernel_traits_finalizeILj6144Ef13__nv_bfloat16fS2_fjLb0ELj1024ELj4ENS_18Kernel_traits_baseILj6144EfS2_fS2_fjLj1024EEEEELb0ELb1EEEvNS_9BwdParamsE --------------------------
	.section	.text._ZN10layer_norm22ln_bwd_finalize_kernelINS_22Kernel_traits_finalizeILj6144Ef13__nv_bfloat16fS2_fjLb0ELj1024ELj4ENS_18Kernel_traits_baseILj6144EfS2_fS2_fjLj1024EEEEELb0ELb1EEEvNS_9BwdParamsE,"ax",@progbits
	.align	128
        .global         _ZN10layer_norm22ln_bwd_finalize_kernelINS_22Kernel_traits_finalizeILj6144Ef13__nv_bfloat16fS2_fjLb0ELj1024ELj4ENS_18Kernel_traits_baseILj6144EfS2_fS2_fjLj1024EEEEELb0ELb1EEEvNS_9BwdParamsE
        .type           _ZN10layer_norm22ln_bwd_finalize_kernelINS_22Kernel_traits_finalizeILj6144Ef13__nv_bfloat16fS2_fjLb0ELj1024ELj4ENS_18Kernel_traits_baseILj6144EfS2_fS2_fjLj1024EEEEELb0ELb1EEEvNS_9BwdParamsE,@function
        .size           _ZN10layer_norm22ln_bwd_finalize_kernelINS_22Kernel_traits_finalizeILj6144Ef13__nv_bfloat16fS2_fjLb0ELj1024ELj4ENS_18Kernel_traits_baseILj6144EfS2_fS2_fjLj1024EEEEELb0ELb1EEEvNS_9BwdParamsE,(.L_x_3829 - _ZN10layer_norm22ln_bwd_finalize_kernelINS_22Kernel_traits_finalizeILj6144Ef13__nv_bfloat16fS2_fjLb0ELj1024ELj4ENS_18Kernel_traits_baseILj6144EfS2_fS2_fjLj1024EEEEELb0ELb1EEEvNS_9BwdParamsE)
        .other          _ZN10layer_norm22ln_bwd_finalize_kernelINS_22Kernel_traits_finalizeILj6144Ef13__nv_bfloat16fS2_fjLb0ELj1024ELj4ENS_18Kernel_traits_baseILj6144EfS2_fS2_fjLj1024EEEEELb0ELb1EEEvNS_9BwdParamsE,@"STO_CUDA_ENTRY STV_DEFAULT"
_ZN10layer_norm22ln_bwd_finalize_kernelINS_22Kernel_traits_finalizeILj6144Ef13__nv_bfloat16fS2_fjLb0ELj1024ELj4ENS_18Kernel_traits_baseILj6144EfS2_fS2_fjLj1024EEEEELb0ELb1EEEvNS_9BwdParamsE:
.text._ZN10layer_norm22ln_bwd_finalize_kernelINS_22Kernel_traits_finalizeILj6144Ef13__nv_bfloat16fS2_fjLb0ELj1024ELj4ENS_18Kernel_traits_baseILj6144EfS2_fS2_fjLj1024EEEEELb0ELb1EEEvNS_9BwdParamsE:
        /* <DEDUP_REMOVED lines=77> */
.L_x_1580:
        /* <DEDUP_REMOVED lines=118> */
.L_x_1579:
[----:B------:R-:W-:Y:S05]  /*0c30*/  BSYNC.RECONVERGENT B1 ;  /* 0x0000000000017941 */ /* 0x000fea0003800200 */
.L_x_1578:
        /* <DEDUP_REMOVED lines=69> */
.L_x_1582:
[----:B------:R-:W-:Y:S05]  /*1090*/  BSYNC.RECONVERGENT B1 ;  /* 0x0000000000017941 */ /* 0x000fea0003800200 */
.L_x_1581:
        /* <DEDUP_REMOVED lines=38> */
.L_x_1584:
[----:B------:R-:W-:Y:S05]  /*1300*/  BSYNC.RECONVERGENT B1 ;  /* 0x0000000000017941 */ /* 0x000fea0003800200 */
.L_x_1583:
[----:B------:R-:W-:Y:S05]  /*1310*/  @!P1 BRA `(.L_x_1577) ;  /* 0x0000000000409947 */ /* 0x000fea0003800000 */
[----:B------:R-:W0:Y:S01]  /*1320*/  LDC R14, c[0x0][0x388] ;  /* 0x0000e200ff0e7b82 */ /* 0x000e220000000800 */
[----:B------:R-:W-:-:S07]  /*1330*/  IADD3 R12, PT, PT, -R54, RZ, RZ ;  /* 0x000000ff360c7210 */ /* 0x000fce0007ffe1ff */
[----:B------:R-:W1:Y:S08]  /*1340*/  LDC.64 R8, c[0x0][0x440] ;  /* 0x00011000ff087b82 */ /* 0x000e700000000a00 */
[----:B------:R-:W2:Y:S01]  /*1350*/  LDC.64 R10, c[0x0][0x448] ;  /* 0x00011200ff0a7b82 */ /* 0x000ea20000000a00 */
[----:B0-----:R-:W-:-:S05]  /*1360*/  IMAD R0, R3, R14, R0 ;  /* 0x0000000e03007224 */ /* 0x001fca00078e0200 */
[----:B------:R-:W-:-:S07]  /*1370*/  IADD3 R3, PT, PT, R57, R0, RZ ;  /* 0x0000000039037210 */ /* 0x000fce0007ffe0ff */
.L_x_1585:
        /* <DEDUP_REMOVED lines=10> */
.L_x_1577:
[----:B------:R-:W-:Y:S05]  /*1420*/  BSYNC.RECONVERGENT B0 ;  /* 0x0000000000007941 */ /* 0x000fea0003800200 */
.L_x_1576:
        /* <DEDUP_REMOVED lines=57> */
.L_x_1586:
        /* <DEDUP_REMOVED lines=12> */
.L_x_3829:


//--------------------- .text._ZN10layer_norm40ln_parallel_residual_bwd_finalize_kernelINS_22Kernel_traits_finalizeILj6144Ef13__nv_bfloat16fS2_fjLb0ELj1024ELj4ENS_18Kernel_traits_baseILj6144EfS2_fS2_fjLj1024EEEEELb1EEEvNS_9BwdParamsE --------------------------
	.section	.text._ZN10layer_norm40ln_parallel_residual_bwd_finalize_kernelINS_22Kernel_traits_finalizeILj6144Ef13__nv_bfloat16fS2_fjLb0ELj1024ELj4ENS_18Kernel_traits_baseILj6144EfS2_fS2_fjLj1024EEEEELb1EEEvNS_9BwdParamsE,"ax",@progbits
	.align	128
        .global         _ZN10layer_norm40ln_parallel_residual_bwd_finalize_kernelINS_22Kernel_traits_finalizeILj6144Ef13__nv_bfloat16fS2_fjLb0ELj1024ELj4ENS_18Kernel_traits_baseILj6144EfS2_fS2_fjLj1024EEEEELb1EEEvNS_9BwdParamsE
        .type           _ZN10layer_norm40ln_parallel_residual_bwd_finalize_kernelINS_22Kernel_traits_finalizeILj6144Ef13__nv_bfloat16fS2_fjLb0ELj1024ELj4ENS_18Kernel_traits_baseILj6144EfS2_fS2_fjLj1024EEEEELb1EEEvNS_9BwdParamsE,@function
        .size           _ZN10layer_norm40ln_parallel_residual_bwd_finalize_kernelINS_22Kernel_traits_finalizeILj6144Ef13__nv_bfloat16fS2_fjLb0ELj1024ELj4ENS_18Kernel_traits_baseILj6144EfS2_fS2_fjLj1024EEEEELb1EEEvNS_9BwdParamsE,(.L_x_3830 - _ZN10layer_norm40ln_parallel_residual_bwd_finalize_kernelINS_22Kernel_traits_finalizeILj6144Ef13__nv_bfloat16fS2_fjLb0ELj1024ELj4ENS_18Kernel_traits_baseILj6144EfS2_fS2_fjLj1024EEEEELb1EEEvNS_9BwdParamsE)
        .other          _ZN10layer_norm40ln_parallel_residual_bwd_finalize_kernelINS_22Kernel_traits_finalizeILj6144Ef13__nv_bfloat16fS2_fjLb0ELj1024ELj4ENS_18Kernel_traits_baseILj6144EfS2_fS2_fjLj1024EEEEELb1EEEvNS_9BwdParamsE,@"STO_CUDA_ENTRY STV_DEFAULT"
_ZN10layer_norm40ln_parallel_residual_bwd_finalize_kernelINS_22Kernel_traits_finalizeILj6144Ef13__nv_bfloat16fS2_fjLb0ELj1024ELj4ENS_18Kernel_traits_baseILj6144EfS2_fS2_fjLj1024EEEEELb1EEEvNS_9BwdParamsE:
.text._ZN10layer_norm40ln_parallel_residual_bwd_finalize_kernelINS_22Kernel_traits_finalizeILj6144Ef13__nv_bfloat16fS2_fjLb0ELj1024ELj4ENS_18Kernel_traits_baseILj6144EfS2_fS2_fjLj1024EEEEELb1EEEvNS_9BwdParamsE:
        /* <DEDUP_REMOVED lines=57> */
.L_x_1591:
        /* <DEDUP_REMOVED lines=112> */
.L_x_1590:
[----:B------:R-:W-:Y:S05]  /*0a90*/  BSYNC.RECONVERGENT B1 ;  /* 0x0000000000017941 */ /* 0x000fea0003800200 */
.L_x_1589:
        /* <DEDUP_REMOVED lines=67> */
.L_x_1593:
[----:B------:R-:W-:Y:S05]  /*0ed0*/  BSYNC.RECONVERGENT B1 ;  /* 0x0000000000017941 */ /* 0x000fea0003800200 */
.L_x_1592:
        /* <DEDUP_REMOVED lines=37> */
.L_x_1595:
[----:B------:R-:W-:Y:S05]  /*1130*/  BSYNC.RECONVERGENT B1 ;  /* 0x0000000000017941 */ /* 0x000fea0003800200 */
.L_x_1594:
        /* <DEDUP_REMOVED lines=19> */
.L_x_1588:
[----:B------:R-:W-:Y:S05]  /*1270*/  BSYNC.RECONVERGENT B0 ;  /* 0x0000000000007941 */ /* 0x000fea0003800200 */
.L_x_1587:
        /* <DEDUP_REMOVED lines=89> */
.L_x_1596:
        /* <DEDUP_REMOVED lines=15> */
.L_x_3830:


//--------------------- .text._ZN10layer_norm31ln_parallel_residual_bwd_kernelINS_13Kernel_traitsIf13__nv_bfloat16fS2_fjLj6144ELj1ELj1ELj8ELj16ENS_18Kernel_traits_baseILj6144EfS2_fS2_fjLj256EEEEELb1ELb1ELb1EEEvNS_9BwdParamsE --------------------------
	.section	.text._ZN10layer_norm31ln_parallel_residual_bwd_kernelINS_13Kernel_traitsIf13__nv_bfloat16fS2_fjLj6144ELj1ELj1ELj8ELj16ENS_18Kernel_traits_baseILj6144EfS2_fS2_fjLj256EEEEELb1ELb1ELb1EEEvNS_9BwdParamsE,"ax",@progbits
	.align	128
        .global         _ZN10layer_norm31ln_parallel_residual_bwd_kernelINS_13Kernel_traitsIf13__nv_bfloat16fS2_fjLj6144ELj1ELj1ELj8ELj16ENS_18Kernel_traits_baseILj6144EfS2_fS2_fjLj256EEEEELb1ELb1ELb1EEEvNS_9BwdParamsE
        .type           _ZN10layer_norm31ln_parallel_residual_bwd_kernelINS_13Kernel_traitsIf13__nv_bfloat16fS2_fjLj6144ELj1ELj1ELj8ELj16ENS_18Kernel_traits_baseILj6144EfS2_fS2_fjLj256EEEEELb1ELb1ELb1EEEvNS_9BwdParamsE,@function
        .size           _ZN10layer_norm31ln_parallel_residual_bwd_kernelINS_13Kernel_traitsIf13__nv_bfloat16fS2_fjLj6144ELj1ELj1ELj8ELj16ENS_18Kernel_traits_baseILj6144EfS2_fS2_fjLj256EEEEELb1ELb1ELb1EEEvNS_9BwdParamsE,(.L_x_3831 - _ZN10layer_norm31ln_parallel_residual_bwd_kernelINS_13Kernel_traitsIf13__nv_bfloat16fS2_fjLj6144ELj1ELj1ELj8ELj16ENS_18Kernel_traits_baseILj6144EfS2_fS2_fjLj256EEEEELb1ELb1ELb1EEEvNS_9BwdParamsE)
        .other          _ZN10layer_norm31ln_parallel_residual_bwd_kernelINS_13Kernel_traitsIf13__nv_bfloat16fS2_fjLj6144ELj1ELj1ELj8ELj16ENS_18Kernel_traits_baseILj6144EfS2_fS2_fjLj256EEEEELb1ELb1ELb1EEEvNS_9BwdParamsE,@"STO_CUDA_ENTRY STV_DEFAULT"
_ZN10layer_norm31ln_parallel_residual_bwd_kernelINS_13Kernel_traitsIf13__nv_bfloat16fS2_fjLj6144ELj1ELj1ELj8ELj16ENS_18Kernel_traits_baseILj6144EfS2_fS2_fjLj256EEEEELb1ELb1ELb1EEEvNS_9BwdParamsE:
.text._ZN10layer_norm31ln_parallel_residual_bwd_kernelINS_13Kernel_traitsIf13__nv_bfloat16fS2_fjLj6144ELj1ELj1ELj8ELj16ENS_18Kernel_traits_baseILj6144EfS2_fS2_fjLj256EEEEELb1ELb1ELb1EEEvNS_9BwdParamsE:
        /* <DEDUP_REMOVED lines=58> */
[----:B------:R-:W2:Y:S03]  /*03a0*/  LDCU UR13, c[0x0][0x388] ;  /* 0x00007100ff0d77ac */ /* 0x000ea60008000800 */
[----:B------:R0:W5:Y:S01]  /*03b0*/  LDG.E.128 R20, desc[UR10][R2.64+0x10] ;  /* 0x0000100a02147981 */ /* 0x000162000c1e1d00 */
[----:B------:R-:W3:Y:S03]  /*03c0*/  LDCU.U8 UR12, c[0x0][0x410] ;  /* 0x00008200ff0c77ac */ /* 0x000ee60008000000 */
[----:B------:R0:W5:Y:S01]  /*03d0*/  LDG.E.128 R16, desc[UR10][R2.64+0x2000] ;  /* 0x0020000a02107981 */ /* 0x000162000c1e1d00 */
[----:B------:R-:W4:Y:S03]  /*03e0*/  LDCU UR18, c[0x0][0x400] ;  /* 0x00008000ff1277ac */ /* 0x000f260008000800 */
        /* <DEDUP_REMOVED lines=8> */
[----:B------:R-:W-:Y:S01]  /*0470*/  MOV R153, RZ ;  /* 0x000000ff00997202 */ /* 0x000fe20000000f00 */
[----:B-1234-:R-:W0:Y:S06]  /*0480*/  LDCU.64 UR16, c[0x0][0x470] ;  /* 0x00008e00ff1077ac */ /* 0x01ee2c0008000a00 */
.L_x_1624:
[----:B------:R-:W1:Y:S01]  /*0490*/  LDC.64 R76, c[0x0][0x3c0] ;  /* 0x0000f000ff4c7b82 */ /* 0x000e620000000a00 */
[----:B------:R-:W-:-:S05]  /*04a0*/  IMAD R0, R152, UR13, RZ ;  /* 0x0000000d98007c24 */ /* 0x000fca000f8e02ff */
[----:B--2---:R-:W-:Y:S02]  /*04b0*/  SHF.R.S32.HI R65, RZ, 0x1f, R0 ;  /* 0x0000001fff417819 */ /* 0x004fe40000011400 */
[----:B------:R-:W2:Y:S02]  /*04c0*/  LDC.64 R162, c[0x0][0x3a8] ;  /* 0x0000ea00ffa27b82 */ /* 0x000ea40000000a00 */
[----:B------:R-:W-:-:S04]  /*04d0*/  LEA.HI R65, R65, R0, RZ, 0x3 ;  /* 0x0000000041417211 */ /* 0x000fc800078f18ff */
[----:B------:R-:W-:Y:S02]  /*04e0*/  LEA.HI.SX32 R156, R65, R80, 0x1d ;  /* 0x00000050419c7211 */ /* 0x000fe400078feaff */
[----:B------:R-:W3:Y:S01]  /*04f0*/  LDC.64 R94, c[0x0][0x428] ;  /* 0x00010a00ff5e7b82 */ /* 0x000ee20000000a00 */
[----:B-1----:R-:W-:-:S07]  /*0500*/  IMAD.WIDE R76, R152, 0x4, R76 ;  /* 0x00000004984c7825 */ /* 0x002fce00078e024c */
[----:B------:R-:W1:Y:S01]  /*0510*/  LDC.64 R102, c[0x0][0x3c8] ;  /* 0x0000f200ff667b82 */ /* 0x000e620000000a00 */
[----:B------:R-:W4:Y:S01]  /*0520*/  LDG.E R0, desc[UR10][R76.64] ;  /* 0x0000000a4c007981 */ /* 0x000f22000c1e1900 */
[----:B--2---:R-:W-:-:S05]  /*0530*/  IMAD.WIDE.U32 R92, R156, 0x20, R162 ;  /* 0x000000209c5c7825 */ /* 0x004fca00078e00a2 */
[----:B------:R-:W2:Y:S01]  /*0540*/  LDG.E.128 R96, desc[UR10][R92.64] ;  /* 0x0000000a5c607981 */ /* 0x000ea2000c1e1d00 */
[C---:B------:R-:W-:Y:S01]  /*0550*/  IADD3 R155, PT, PT, R156.reuse, 0x100, RZ ;  /* 0x000001009c9b7810 */ /* 0x040fe20007ffe0ff */
[C---:B---3--:R-:W-:Y:S01]  /*0560*/  IMAD.WIDE.U32 R64, R156.reuse, 0x10, R94 ;  /* 0x000000109c407825 */ /* 0x048fe200078e005e */
[----:B------:R-:W-:Y:S01]  /*0570*/  IADD3 R151, PT, PT, R156, 0x200, RZ ;  /* 0x000002009c977810 */ /* 0x000fe20007ffe0ff */
[----:B------:R-:W3:Y:S02]  /*0580*/  LDG.E.128 R68, desc[UR10][R92.64+0x10] ;  /* 0x0000100a5c447981 */ /* 0x000ee4000c1e1d00 */
[C---:B------:R-:W-:Y:S02]  /*0590*/  IMAD.WIDE.U32 R160, R155.reuse, 0x20, R162 ;  /* 0x000000209ba07825 */ /* 0x040fe400078e00a2 */
[----:B------:R-:W3:Y:S02]  /*05a0*/  LDG.E.128 R64, desc[UR10][R64.64] ;  /* 0x0000000a40407981 */ /* 0x000ee4000c1e1d00 */
[----:B------:R-:W-:-:S02]  /*05b0*/  IMAD.WIDE.U32 R78, R155, 0x10, R94 ;  /* 0x000000109b4e7825 */ /* 0x000fc400078e005e */
[----:B------:R-:W3:Y:S02]  /*05c0*/  LDG.E.128 R72, desc[UR10][R160.64] ;  /* 0x0000000aa0487981 */ /* 0x000ee4000c1e1d00 */
[C---:B------:R-:W-:Y:S02]  /*05d0*/  IMAD.WIDE.U32 R162, R151.reuse, 0x20, R162 ;  /* 0x0000002097a27825 */ /* 0x040fe400078e00a2 */
[----:B------:R-:W3:Y:S02]  /*05e0*/  LDG.E.128 R76, desc[UR10][R78.64] ;  /* 0x0000000a4e4c7981 */ /* 0x000ee4000c1e1d00 */
[----:B-1----:R-:W-:Y:S02]  /*05f0*/  IMAD.WIDE R102, R152, 0x4, R102 ;  /* 0x0000000498667825 */ /* 0x002fe400078e0266 */
[----:B------:R-:W3:Y:S04]  /*0600*/  LDG.E.128 R84, desc[UR10][R162.64] ;  /* 0x0000000aa2547981 */ /* 0x000ee8000c1e1d00 */
[----:B------:R-:W3:Y:S04]  /*0610*/  LDG.E R154, desc[UR10][R102.64] ;  /* 0x0000000a669a7981 */ /* 0x000ee8000c1e1900 */
[----:B------:R1:W3:Y:S04]  /*0620*/  LDG.E.128 R80, desc[UR10][R160.64+0x10] ;  /* 0x0000100aa0507981 */ /* 0x0002e8000c1e1d00 */
[----:B------:R-:W3:Y:S01]  /*0630*/  LDG.E.128 R88, desc[UR10][R162.64+0x10] ;  /* 0x0000100aa2587981 */ /* 0x000ee2000c1e1d00 */
[----:B------:R-:W-:Y:S01]  /*0640*/  IMAD.WIDE.U32 R94, R151, 0x10, R94 ;  /* 0x00000010975e7825 */ /* 0x000fe200078e005e */
[----:B0-----:R-:W-:Y:S01]  /*0650*/  ISETP.NE.U32.AND P0, PT, RZ, UR16, PT ;  /* 0x00000010ff007c0c */ /* 0x001fe2000bf05070 */
[----:B-1----:R-:W0:Y:S04]  /*0660*/  LDC.64 R160, c[0x0][0x3b0] ;  /* 0x0000ec00ffa07b82 */ /* 0x002e280000000a00 */
[----:B------:R-:W3:Y:S01]  /*0670*/  LDG.E.128 R92, desc[UR10][R94.64] ;  /* 0x0000000a5e5c7981 */ /* 0x000ee2000c1e1d00 */
[----:B------:R-:W-:-:S13]  /*0680*/  ISETP.NE.AND.EX P0, PT, RZ, UR17, PT, P0 ;  /* 0x00000011ff007c0c */ /* 0x000fda000bf05300 */
[----:B------:R-:W1:Y:S01]  /*0690*/  @P0 LDC.64 R164, c[0x0][0x3b8] ;  /* 0x0000ee00ffa40b82 */ /* 0x000e620000000a00 */
[----:B------:R-:W-:Y:S02]  /*06a0*/  ISETP.NE.AND P3, PT, RZ, UR12, PT ;  /* 0x0000000cff007c0c */ /* 0x000fe4000bf65270 */
[----:B------:R-:W-:-:S05]  /*06b0*/  ISETP.NE.U32.AND P1, PT, RZ, UR14, PT ;  /* 0x0000000eff007c0c */ /* 0x000fca000bf25070 */
[----:B------:R-:W0:Y:S08]  /*06c0*/  @P0 LDC.64 R168, c[0x0][0x3b8] ;  /* 0x0000ee00ffa80b82 */ /* 0x000e300000000a00 */
[----:B------:R-:W0:Y:S01]  /*06d0*/  @P0 LDC.64 R172, c[0x0][0x3b8] ;  /* 0x0000ee00ffac0b82 */ /* 0x000e220000000a00 */
[----:B-1----:R-:W-:-:S05]  /*06e0*/  @P0 IMAD.WIDE.U32 R102, R156, 0x8, R164 ;  /* 0x000000089c660825 */ /* 0x002fca00078e00a4 */
[----:B-----5:R0:W5:Y:S02]  /*06f0*/  @P0 LDG.E.64 R158, desc[UR10][R102.64] ;  /* 0x0000000a669e0981 */ /* 0x020164000c1e1b00 */
[----:B0-----:R-:W-:-:S06]  /*0700*/  IMAD.WIDE.U32 R102, R156, 0x8, R160 ;  /* 0x000000089c667825 */ /* 0x001fcc00078e00a0 */
[----:B------:R-:W5:Y:S01]  /*0710*/  LDG.E.64 R102, desc[UR10][R102.64] ;  /* 0x0000000a66667981 */ /* 0x000f62000c1e1b00 */
[----:B------:R-:W-:-:S13]  /*0720*/  ISETP.NE.AND.EX P1, PT, RZ, UR15, PT, P1 ;  /* 0x0000000fff007c0c */ /* 0x000fda000bf25310 */
[----:B------:R-:W0:Y:S08]  /*0730*/  @P1 LDC.64 R166, c[0x0][0x438] ;  /* 0x00010e00ffa61b82 */ /* 0x000e300000000a00 */
[----:B------:R-:W1:Y:S08]  /*0740*/  @P1 LDC.64 R162, c[0x0][0x438] ;  /* 0x00010e00ffa21b82 */ /* 0x000e700000000a00 */
[----:B------:R-:W3:Y:S01]  /*0750*/  @P1 LDC.64 R170, c[0x0][0x438] ;  /* 0x00010e00ffaa1b82 */ /* 0x000ee20000000a00 */
[----:B------:R-:W-:-:S04]  /*0760*/  @P0 IMAD.WIDE.U32 R164, R155, 0x8, R168 ;  /* 0x000000089ba40825 */ /* 0x000fc800078e00a8 */
[----:B------:R-:W-:Y:S01]  /*0770*/  @P0 IMAD.WIDE.U32 R168, R151, 0x8, R172 ;  /* 0x0000000897a80825 */ /* 0x000fe200078e00ac */
[----:B------:R-:W5:Y:S04]  /*0780*/  @P0 LDG.E.64 R2, desc[UR10][R164.64] ;  /* 0x0000000aa4020981 */ /* 0x000f68000c1e1b00 */
[----:B------:R1:W5:Y:S02]  /*0790*/  @P0 LDG.E.64 R100, desc[UR10][R168.64] ;  /* 0x0000000aa8640981 */ /* 0x000364000c1e1b00 */
[----:B-1----:R-:W-:-:S04]  /*07a0*/  @P1 IMAD.WIDE.U32 R162, R156, 0x20, R162 ;  /* 0x000000209ca21825 */ /* 0x002fc800078e00a2 */
[----:B------:R-:W-:Y:S01]  /*07b0*/  IMAD.WIDE.U32 R168, R151, 0x8, R160 ;  /* 0x0000000897a87825 */ /* 0x000fe200078e00a0 */
[----:B------:R-:W5:Y:S04]  /*07c0*/  @P1 LDG.E.128 R28, desc[UR10][R162.64] ;  /* 0x0000000aa21c1981 */ /* 0x000f68000c1e1d00 */
[----:B------:R1:W5:Y:S01]  /*07d0*/  @P1 LDG.E.128 R32, desc[UR10][R162.64+0x10] ;  /* 0x0000100aa2201981 */ /* 0x000362000c1e1d00 */
[----:B----4-:R-:W-:-:S05]  /*07e0*/  FSEL R0, R0, RZ, !P3 ;  /* 0x000000ff00007208 */ /* 0x010fca0005800000 */
[C---:B--2---:R-:W-:Y:S01]  /*07f0*/  FADD.FTZ R183, -R0.reuse, R98 ;  /* 0x0000006200b77221 */ /* 0x044fe20000010100 */
[----:B------:R-:W-:Y:S01]  /*0800*/  FADD.FTZ R185, -R0, R99 ;  /* 0x0000006300b97221 */ /* 0x000fe20000010100 */
[----:B------:R-:W-:-:S06]  /*0810*/  IMAD.WIDE.U32 R98, R155, 0x8, R160 ;  /* 0x000000089b627825 */ /* 0x000fcc00078e00a0 */
[----:B------:R-:W5:Y:S01]  /*0820*/  LDG.E.64 R98, desc[UR10][R98.64] ;  /* 0x0000000a62627981 */ /* 0x000f62000c1e1b00 */
[C---:B------:R-:W-:Y:S01]  /*0830*/  FADD.FTZ R179, -R0.reuse, R96 ;  /* 0x0000006000b37221 */ /* 0x040fe20000010100 */
[----:B------:R-:W-:Y:S01]  /*0840*/  FADD.FTZ R181, -R0, R97 ;  /* 0x0000006100b57221 */ /* 0x000fe20000010100 */
[----:B0-----:R-:W-:Y:S01]  /*0850*/  @P1 IMAD.WIDE.U32 R96, R155, 0x20, R166 ;  /* 0x000000209b601825 */ /* 0x001fe200078e00a6 */
[----:B---3--:R-:W-:-:S03]  /*0860*/  SHF.L.U32 R165, R64, 0x10, RZ ;  /* 0x0000001040a57819 */ /* 0x008fc600000006ff */
[----:B------:R-:W-:Y:S01]  /*0870*/  @P1 IMAD.WIDE.U32 R166, R151, 0x20, R170 ;  /* 0x0000002097a61825 */ /* 0x000fe200078e00aa */
[----:B------:R-:W-:Y:S01]  /*0880*/  PRMT R170, R64, 0x7632, R170 ;  /* 0x0000763240aa7816 */ /* 0x000fe200000000aa */
[----:B------:R-:W5:Y:S02]  /*0890*/  @P1 LDG.E.128 R36, desc[UR10][R96.64] ;  /* 0x0000000a60241981 */ /* 0x000f64000c1e1d00 */
[C---:B------:R-:W-:Y:S01]  /*08a0*/  FADD.FTZ R195, -R0.reuse, R72 ;  /* 0x0000004800c37221 */ /* 0x040fe20000010100 */
[C---:B-1----:R-:W-:Y:S01]  /*08b0*/  PRMT R162, R65.reuse, 0x7632, R162 ;  /* 0x0000763241a27816 */ /* 0x042fe200000000a2 */
[----:B------:R-:W5:Y:S01]  /*08c0*/  @P1 LDG.E.128 R40, desc[UR10][R96.64+0x10] ;  /* 0x0000100a60281981 */ /* 0x000f62000c1e1d00 */
[----:B------:R-:W-:Y:S01]  /*08d0*/  SHF.L.U32 R157, R65, 0x10, RZ ;  /* 0x00000010419d7819 */ /* 0x000fe200000006ff */
[----:B------:R-:W-:Y:S01]  /*08e0*/  FADD.FTZ R207, -R0, R85 ;  /* 0x0000005500cf7221 */ /* 0x000fe20000010100 */
[C---:B------:R-:W-:Y:S01]  /*08f0*/  PRMT R180, R67.reuse, 0x7632, R180 ;  /* 0x0000763243b47816 */ /* 0x040fe200000000b4 */
[----:B------:R-:W-:Y:S01]  /*0900*/  FMUL.FTZ R164, R154, R183 ;  /* 0x000000b79aa47220 */ /* 0x000fe20000410000 */
[----:B------:R-:W-:Y:S01]  /*0910*/  SHF.L.U32 R163, R67, 0x10, RZ ;  /* 0x0000001043a37819 */ /* 0x000fe200000006ff */
[C---:B------:R-:W-:Y:S01]  /*0920*/  FADD.FTZ R187, -R0.reuse, R68 ;  /* 0x0000004400bb7221 */ /* 0x040fe20000010100 */
[----:B------:R-:W-:Y:S01]  /*0930*/  PRMT R190, R77, 0x7632, R190 ;  /* 0x000076324dbe7816 */ /* 0x000fe200000000be */
[C---:B------:R-:W-:Y:S01]  /*0940*/  FADD.FTZ R69, -R0.reuse, R69 ;  /* 0x0000004500457221 */ /* 0x040fe20000010100 */
[C---:B------:R-:W-:Y:S01]  /*0950*/  PRMT R196, R79.reuse, 0x7632, R196 ;  /* 0x000076324fc47816 */ /* 0x040fe200000000c4 */
[----:B------:R0:W5:Y:S01]  /*0960*/  LDG.E.64 R96, desc[UR10][R168.64] ;  /* 0x0000000aa8607981 */ /* 0x000162000c1e1b00 */
        /* <DEDUP_REMOVED lines=9> */
[----:B0-----:R-:W-:Y:S01]  /*0a00*/  SHF.L.U32 R169, R77, 0x10, RZ ;  /* 0x000000104da97819 */ /* 0x001fe200000006ff */
        /* <DEDUP_REMOVED lines=14> */
[----:B------:R-:W-:Y:S01]  /*0af0*/  FMUL.FTZ R160, R154, R181 ;  /* 0x000000b59aa07220 */ /* 0x000fe20000410000 */
[----:B------:R-:W-:Y:S01]  /*0b00*/  FFMA.FTZ R69, R0, R183, RZ ;  /* 0x000000b700457223 */ /* 0x000fe200000100ff */
[----:B------:R-:W-:Y:S01]  /*0b10*/  SHF.L.U32 R73, R162, 0x10, RZ ;  /* 0x00000010a2497819 */ /* 0x000fe200000006ff */
[----:B------:R-:W-:Y:S01]  /*0b20*/  FMUL.FTZ R181, R26, R157 ;  /* 0x0000009d1ab57220 */ /* 0x000fe20000410000 */
[----:B------:R-:W-:Y:S01]  /*0b30*/  FADD.FTZ R70, R189, R70 ;  /* 0x00000046bd467221 */ /* 0x000fe20000010000 */
[----:B------:R-:W-:Y:S01]  /*0b40*/  FFMA.FTZ R69, R160, R189, R69 ;  /* 0x000000bda0457223 */ /* 0x000fe20000010045 */
[C---:B------:R-:W-:Y:S01]  /*0b50*/  PRMT R172, R66.reuse, 0x7632, R172 ;  /* 0x0000763242ac7816 */ /* 0x040fe200000000ac */
[----:B------:R-:W5:Y:S01]  /*0b60*/  @P1 LDG.E.128 R44, desc[UR10][R166.64] ;  /* 0x0000000aa62c1981 */ /* 0x000f62000c1e1d00 */
[----:B------:R-:W-:Y:S01]  /*0b70*/  SHF.L.U32 R161, R66, 0x10, RZ ;  /* 0x0000001042a17819 */ /* 0x000fe200000006ff */
[----:B------:R-:W-:Y:S01]  /*0b80*/  FMUL.FTZ R193, R27, R73 ;  /* 0x000000491bc17220 */ /* 0x000fe20000410000 */
[----:B------:R-:W-:Y:S01]  /*0b90*/  FADD.FTZ R70, R181, R70 ;  /* 0x00000046b5467221 */ /* 0x000fe20000010000 */
[----:B------:R0:W5:Y:S01]  /*0ba0*/  @P1 LDG.E.128 R48, desc[UR10][R166.64+0x10] ;  /* 0x0000100aa6301981 */ /* 0x000162000c1e1d00 */
[----:B------:R-:W-:Y:S01]  /*0bb0*/  FFMA.FTZ R69, R164, R181, R69 ;  /* 0x000000b5a4457223 */ /* 0x000fe20000010045 */
[----:B------:R-:W-:Y:S01]  /*0bc0*/  PRMT R188, R76, 0x7632, R188 ;  /* 0x000076324cbc7816 */ /* 0x000fe200000000bc */
[----:B------:R-:W-:Y:S01]  /*0bd0*/  FMUL.FTZ R182, R154, R71 ;  /* 0x000000479ab67220 */ /* 0x000fe20000410000 */
[----:B------:R-:W-:Y:S01]  /*0be0*/  FMUL.FTZ R170, R20, R161 ;  /* 0x000000a114aa7220 */ /* 0x000fe20000410000 */
[----:B------:R-:W-:Y:S01]  /*0bf0*/  FADD.FTZ R71, R193, R70 ;  /* 0x00000046c1477221 */ /* 0x000fe20000010000 */
[----:B0-----:R-:W-:Y:S01]  /*0c00*/  FMUL.FTZ R166, R154, R185 ;  /* 0x000000b99aa67220 */ /* 0x001fe20000410000 */
[----:B------:R-:W-:-:S02]  /*0c10*/  SHF.L.U32 R167, R76, 0x10, RZ ;  /* 0x000000104ca77819 */ /* 0x000fc400000006ff */
[----:B------:R-:W-:Y:S01]  /*0c20*/  SHF.L.U32 R76, R172, 0x10, RZ ;  /* 0x00000010ac4c7819 */ /* 0x000fe200000006ff */
[----:B------:R-:W-:Y:S01]  /*0c30*/  FMUL.FTZ R185, R154, R187 ;  /* 0x000000bb9ab97220 */ /* 0x000fe20000410000 */
[----:B------:R-:W-:Y:S01]  /*0c40*/  FFMA.FTZ R70, R166, R193, R69 ;  /* 0x000000c1a6467223 */ /* 0x000fe20000010045 */
[----:B------:R-:W-:Y:S02]  /*0c50*/  FADD.FTZ R74, R170, R71 ;  /* 0x00000047aa4a7221 */ /* 0x000fe40000010000 */
        /* <DEDUP_REMOVED lines=8> */
[----:B------:R-:W-:-:S02]  /*0ce0*/  FADD.FTZ R74, R168, R71 ;  /* 0x00000047a84a7221 */ /* 0x000fc40000010000 */
        /* <DEDUP_REMOVED lines=117> */
.L_x_1599:
[----:B------:R-:W-:Y:S05]  /*1440*/  BSYNC.RECONVERGENT B0 ;  /* 0x0000000000007941 */ /* 0x000fea0003800200 */
.L_x_1598:
        /* <DEDUP_REMOVED lines=151> */
.L_x_1602:
        /* <DEDUP_REMOVED lines=54> */
.L_x_1601:
        /* <DEDUP_REMOVED lines=59> */
.L_x_1604:
        /* <DEDUP_REMOVED lines=54> */
.L_x_1600:
        /* <DEDUP_REMOVED lines=83> */
.L_x_1606:
        /* <DEDUP_REMOVED lines=75> */
.L_x_1605:
        /* <DEDUP_REMOVED lines=80> */
.L_x_1607:
        /* <DEDUP_REMOVED lines=74> */
.L_x_1603:
        /* <DEDUP_REMOVED lines=90> */
.L_x_1610:
        /* <DEDUP_REMOVED lines=75> */
.L_x_1609:
        /* <DEDUP_REMOVED lines=76> */
.L_x_1612:
        /* <DEDUP_REMOVED lines=75> */
.L_x_1608:
        /* <DEDUP_REMOVED lines=56> */
.L_x_1614:
        /* <DEDUP_REMOVED lines=54> */
.L_x_1613:
        /* <DEDUP_REMOVED lines=55> */
.L_x_1615:
        /* <DEDUP_REMOVED lines=53> */
.L_x_1611:
        /* <DEDUP_REMOVED lines=87> */
.L_x_1618:
        /* <DEDUP_REMOVED lines=75> */
.L_x_1617:
        /* <DEDUP_REMOVED lines=76> */
.L_x_1620:
        /* <DEDUP_REMOVED lines=75> */
.L_x_1616:
        /* <DEDUP_REMOVED lines=56> */
.L_x_1622:
        /* <DEDUP_REMOVED lines=54> */
.L_x_1621:
        /* <DEDUP_REMOVED lines=55> */
.L_x_1623:
        /* <DEDUP_REMOVED lines=53> */
.L_x_1619:
        /* <DEDUP_REMOVED lines=19> */
.L_x_1597:
[----:B------:R-:W1:Y:S08]  /*7f70*/  S2UR UR4, SR_CTAID.X ;  /* 0x00000000000479c3 */ /* 0x000e700000002500 */
[----:B------:R-:W1:Y:S08]  /*7f80*/  LDC R15, c[0x0][0x388] ;  /* 0x0000e200ff0f7b82 */ /* 0x000e700000000800 */
[----:B------:R-:W3:Y:S08]  /*7f90*/  LDC.64 R2, c[0x0][0x440] ;  /* 0x00011000ff027b82 */ /* 0x000ef00000000a00 */
[----:B------:R-:W4:Y:S01]  /*7fa0*/  LDC.64 R12, c[0x0][0x448] ;  /* 0x00011200ff0c7b82 */ /* 0x000f220000000a00 */
[----:B-1----:R-:W-:-:S05]  /*7fb0*/  IMAD R15, R15, UR4, RZ ;  /* 0x000000040f0f7c24 */ /* 0x002fca000f8e02ff */
[----:B------:R-:W-:-:S05]  /*7fc0*/  LEA.HI R15, R15, R80, RZ, 0x1d ;  /* 0x000000500f0f7211 */ /* 0x000fca00078fe8ff */
[----:B---3--:R-:W-:-:S05]  /*7fd0*/  IMAD.WIDE.U32 R2, R15, 0x20, R2 ;  /* 0x000000200f027825 */ /* 0x008fca00078e0002 */
[----:B0-----:R-:W-:Y:S01]  /*7fe0*/  STG.E.128 desc[UR10][R2.64], R8 ;  /* 0x0000000802007986 */ /* 0x001fe2000c101d0a */
[----:B----4-:R-:W-:-:S03]  /*7ff0*/  IMAD.WIDE.U32 R12, R15, 0x20, R12 ;  /* 0x000000200f0c7825 */ /* 0x010fc600078e000c */
        /* <DEDUP_REMOVED lines=12> */
.L_x_1625:
        /* <DEDUP_REMOVED lines=12> */
.L_x_3831:


//--------------------- .text._ZN10layer_norm31ln_parallel_residual_bwd_kernelINS_13Kernel_traitsIf6__halfS2_S2_fjLj6144ELj1ELj1ELj8ELj16ENS_18Kernel_traits_baseILj6144EfS2_S2_S2_fjLj256EEEEELb0ELb0ELb0EEEvNS_9BwdParamsE --------------------------
	.section	.text._ZN10layer_norm31ln_parallel_residual_bwd_kernelINS_13Kernel_traitsIf6__halfS2_S2_fjLj6144ELj1ELj1ELj8ELj16ENS_18Kernel_traits_baseILj6144EfS2_S2_S2_fjLj256EEEEELb0ELb0ELb0EEEvNS_9BwdParamsE,"ax",@progbits
	.align	128
        .global         _ZN10layer_norm31ln_parallel_residual_bwd_kernelINS_13Kernel_traitsIf6__halfS2_S2_fjLj6144ELj1ELj1ELj8ELj16ENS_18Kernel_traits_baseILj6144EfS2_S2_S2_fjLj256EEEEELb0ELb0ELb0EEEvNS_9BwdParamsE
        .type           _ZN10layer_norm31ln_parallel_residual_bwd_kernelINS_13Kernel_traitsIf6__halfS2_S2_fjLj6144ELj1ELj1ELj8ELj16ENS_18Kernel_traits_baseILj6144EfS2_S2_S2_fjLj256EEEEELb0ELb0ELb0EEEvNS_9BwdParamsE,@function
        .size           _ZN10layer_norm31ln_parallel_residual_bwd_kernelINS_13Kernel_traitsIf6__halfS2_S2_fjLj6144ELj1ELj1ELj8ELj16ENS_18Kernel_traits_baseILj6144EfS2_S2_S2_fjLj256EEEEELb0ELb0ELb0EEEvNS_9BwdParamsE,(.L_x_3832 - _ZN10layer_norm31ln_parallel_residual_bwd_kernelINS_13Kernel_traitsIf6__halfS2_S2_fjLj6144ELj1ELj1ELj8ELj16ENS_18Kernel_traits_baseILj6144EfS2_S2_S2_fjLj256EEEEELb0ELb0ELb0EEEvNS_9BwdParamsE)
        .other          _ZN10layer_norm31ln_parallel_residual_bwd_kernelINS_13Kernel_traitsIf6__halfS2_S2_fjLj6144ELj1ELj1ELj8ELj16ENS_18Kernel_traits_baseILj6144EfS2_S2_S2_fjLj256EEEEELb0ELb0ELb0EEEvNS_9BwdParamsE,@"STO_CUDA_ENTRY STV_DEFAULT"
_ZN10layer_norm31ln_parallel_residual_bwd_kernelINS_13Kernel_traitsIf6__halfS2_S2_fjLj6144ELj1ELj1ELj8ELj16ENS_18Kernel_traits_baseILj6144EfS2_S2_S2_fjLj256EEEEELb0ELb0ELb0EEEvNS_9BwdParamsE:
.text._ZN10layer_norm31ln_parallel_residual_bwd_kernelINS_13Kernel_traitsIf6__halfS2_S2_fjLj6144ELj1ELj1ELj8ELj16ENS_18Kernel_traits_baseILj6144EfS2_S2_S2_fjLj256EEEEELb0ELb0ELb0EEEvNS_9BwdParamsE:
        /* <DEDUP_REMOVED lines=148> */
.L_x_1665:
        /* <DEDUP_REMOVED lines=33> */
[--C-:B---3--:R-:W-:Y:S02]  /*0b50*/  HADD2.F32 R223, -RZ, R184.reuse.H0_H0 ;  /* 0x200000b8ffdf7230 */ /* 0x108fe40000004100 */
[--C-:B------:R-:W-:Y:S02]  /*0b60*/  HADD2.F32 R237, -RZ, R185.reuse.H1_H1 ;  /* 0x300000b9ffed7230 */ /* 0x100fe40000004100 */
[----:B------:R-:W-:Y:S02]  /*0b70*/  HADD2.F32 R227, -RZ, R184.H1_H1 ;  /* 0x300000b8ffe37230 */ /* 0x000fe40000004100 */
[C---:B0-----:R-:W-:Y:S01]  /*0b80*/  FADD.FTZ R198, -R196.reuse, R223 ;  /* 0x000000dfc4c67221 */ /* 0x041fe20000010100 */
[----:B------:R-:W-:Y:S02]  /*0b90*/  HADD2.F32 R229, -RZ, R185.H0_H0 ;  /* 0x200000b9ffe57230 */ /* 0x000fe40000004100 */
[----:B------:R-:W-:Y:S01]  /*0ba0*/  FADD.FTZ R228, -R196, R237 ;  /* 0x000000edc4e47221 */ /* 0x000fe20000010100 */
[----:B------:R-:W-:-:S02]  /*0bb0*/  HADD2.F32 R241, -RZ, R186.H1_H1 ;  /* 0x300000bafff17230 */ /* 0x000fc40000004100 */
[C---:B-----5:R-:W-:Y:S01]  /*0bc0*/  FMUL.FTZ R233, R5.reuse, R198 ;  /* 0x000000c605e97220 */ /* 0x060fe20000410000 */
[--C-:B------:R-:W-:Y:S02]  /*0bd0*/  HADD2.F32 R225, -RZ, R188.reuse.H0_H0 ;  /* 0x200000bcffe17230 */ /* 0x100fe40000004100 */
[C---:B------:R-:W-:Y:S01]  /*0be0*/  FADD.FTZ R198, -R196.reuse, R229 ;  /* 0x000000e5c4c67221 */ /* 0x040fe20000010100 */
[----:B------:R-:W-:Y:S02]  /*0bf0*/  HADD2.F32 R218, -RZ, R188.H1_H1 ;  /* 0x300000bcffda7230 */ /* 0x000fe40000004100 */
[----:B------:R-:W-:Y:S01]  /*0c00*/  FADD.FTZ R232, -R196, R227 ;  /* 0x000000e3c4e87221 */ /* 0x000fe20000010100 */
[----:B------:R-:W-:Y:S02]  /*0c10*/  HADD2.F32 R199, -RZ, R191.H0_H0 ;  /* 0x200000bfffc77230 */ /* 0x000fe40000004100 */
[----:B------:R-:W-:Y:S01]  /*0c20*/  FMUL.FTZ R228, R5, R228 ;  /* 0x000000e405e47220 */ /* 0x000fe20000410000 */
[----:B----4-:R-:W-:-:S02]  /*0c30*/  HADD2.F32 R184, -RZ, R193.H1_H1 ;  /* 0x300000c1ffb87230 */ /* 0x010fc40000004100 */
[----:B------:R-:W-:Y:S01]  /*0c40*/  FADD.FTZ R224, -R196, R241 ;  /* 0x000000f1c4e07221 */ /* 0x000fe20000010100 */
[----:B------:R-:W-:Y:S02]  /*0c50*/  HADD2.F32 R188, -RZ, R191.H1_H1 ;  /* 0x300000bfffbc7230 */ /* 0x000fe40000004100 */
[----:B------:R-:W-:Y:S01]  /*0c60*/  FMUL.FTZ R229, R5, R198 ;  /* 0x000000c605e57220 */ /* 0x000fe20000410000 */
[----:B------:R-:W-:Y:S02]  /*0c70*/  HADD2.F32 R191, -RZ, R192.H0_H0 ;  /* 0x200000c0ffbf7230 */ /* 0x000fe40000004100 */
[----:B------:R-:W-:Y:S01]  /*0c80*/  FMUL.FTZ R226, R163, R184 ;  /* 0x000000b8a3e27220 */ /* 0x000fe20000410000 */
[----:B------:R-:W-:Y:S02]  /*0c90*/  HADD2.F32 R185, -RZ, R194.H0_H0 ;  /* 0x200000c2ffb97230 */ /* 0x000fe40000004100 */
[----:B------:R-:W-:Y:S01]  /*0ca0*/  FMUL.FTZ R232, R5, R232 ;  /* 0x000000e805e87220 */ /* 0x000fe20000410000 */
[----:B------:R-:W-:-:S02]  /*0cb0*/  HADD2.F32 R239, -RZ, R186.H0_H0 ;  /* 0x200000baffef7230 */ /* 0x000fc40000004100 */
[----:B------:R-:W-:Y:S01]  /*0cc0*/  FMUL.FTZ R231, R160, R191 ;  /* 0x000000bfa0e77220 */ /* 0x000fe20000410000 */
[----:B------:R-:W-:Y:S02]  /*0cd0*/  HADD2.F32 R220, -RZ, R189.H1_H1 ;  /* 0x300000bdffdc7230 */ /* 0x000fe40000004100 */
[----:B------:R-:W-:Y:S01]  /*0ce0*/  FMUL.FTZ R224, R5, R224 ;  /* 0x000000e005e07220 */ /* 0x000fe20000410000 */
[----:B------:R-:W-:Y:S02]  /*0cf0*/  HADD2.F32 R192, -RZ, R192.H1_H1 ;  /* 0x300000c0ffc07230 */ /* 0x000fe40000004100 */
[----:B------:R-:W-:Y:S01]  /*0d00*/  FADD.FTZ R198, -R196, R239 ;  /* 0x000000efc4c67221 */ /* 0x000fe20000010100 */
[----:B------:R-:W-:Y:S02]  /*0d10*/  HADD2.F32 R194, -RZ, R194.H1_H1 ;  /* 0x300000c2ffc27230 */ /* 0x000fe40000004100 */
[----:B------:R-:W-:Y:S01]  /*0d20*/  FADD.FTZ R99, R99, R220 ;  /* 0x000000dc63637221 */ /* 0x000fe20000010000 */
[----:B------:R-:W-:-:S02]  /*0d30*/  HADD2.F32 R219, -RZ, R187.H1_H1 ;  /* 0x300000bbffdb7230 */ /* 0x000fc40000004100 */
[----:B------:R-:W-:Y:S01]  /*0d40*/  FMUL.FTZ R230, R161, R192 ;  /* 0x000000c0a1e67220 */ /* 0x000fe20000410000 */
[--C-:B------:R-:W-:Y:S02]  /*0d50*/  HADD2.F32 R221, -RZ, R190.reuse.H0_H0 ;  /* 0x200000beffdd7230 */ /* 0x100fe40000004100 */
[-C--:B------:R-:W-:Y:S01]  /*0d60*/  FFMA.FTZ R226, R171, R220.reuse, R226 ;  /* 0x000000dcabe27223 */ /* 0x080fe200000100e2 */
[----:B------:R-:W-:Y:S02]  /*0d70*/  HADD2.F32 R190, -RZ, R190.H1_H1 ;  /* 0x300000beffbe7230 */ /* 0x000fe40000004100 */
[----:B------:R-:W-:Y:S01]  /*0d80*/  FFMA.FTZ R123, R228, R220, R123 ;  /* 0x000000dce47b7223 */ /* 0x000fe2000001007b */
[----:B------:R-:W-:Y:S02]  /*0d90*/  HADD2.F32 R197, -RZ, R187.H0_H0 ;  /* 0x200000bbffc57230 */ /* 0x000fe40000004100 */
[----:B------:R-:W-:Y:S01]  /*0da0*/  FMUL.FTZ R222, R157, R194 ;  /* 0x000000c29dde7220 */ /* 0x000fe20000410000 */
[----:B------:R-:W-:-:S02]  /*0db0*/  HADD2.F32 R186, -RZ, R195.H1_H1 ;  /* 0x300000c3ffba7230 */ /* 0x000fc40000004100 */
[----:B------:R-:W-:Y:S01]  /*0dc0*/  FADD.FTZ R220, -R196, R219 ;  /* 0x000000dbc4dc7221 */ /* 0x000fe20000010100 */
[----:B------:R-:W-:Y:S02]  /*0dd0*/  HADD2.F32 R187, -RZ, R193.H0_H0 ;  /* 0x200000c1ffbb7230 */ /* 0x000fe40000004100 */
[-C--:B------:R-:W-:Y:S01]  /*0de0*/  FFMA.FTZ R231, R168, R225.reuse, R231 ;  /* 0x000000e1a8e77223 */ /* 0x080fe200000100e7 */
[----:B------:R-:W-:Y:S01]  /*0df0*/  FADD.FTZ R96, R96, R225 ;  /* 0x000000e160607221 */ /* 0x000fe20000010000 */
[----:B------:R-:W-:Y:S01]  /*0e00*/  FFMA.FTZ R120, R233, R225, R120 ;  /* 0x000000e1e9787223 */ /* 0x000fe20000010078 */
[----:B------:R-:W-:Y:S01]  /*0e10*/  FADD.FTZ R97, R97, R218 ;  /* 0x000000da61617221 */ /* 0x000fe20000010000 */
[-C--:B------:R-:W-:Y:S01]  /*0e20*/  FFMA.FTZ R230, R169, R218.reuse, R230 ;  /* 0x000000daa9e67223 */ /* 0x080fe200000100e6 */
[----:B------:R-:W-:Y:S01]  /*0e30*/  FFMA.FTZ R121, R232, R218, R121 ;  /* 0x000000dae8797223 */ /* 0x000fe20000010079 */
[----:B------:R-:W-:Y:S01]  /*0e40*/  FMUL.FTZ R223, R156, R185 ;  /* 0x000000b99cdf7220 */ /* 0x000fe20000410000 */
[----:B------:R-:W-:Y:S01]  /*0e50*/  FMUL.FTZ R225, R5, R198 ;  /* 0x000000c605e17220 */ /* 0x000fe20000410000 */
[----:B------:R-:W-:Y:S01]  /*0e60*/  FADD.FTZ R93, R93, R190 ;  /* 0x000000be5d5d7221 */ /* 0x000fe20000010000 */
[-C--:B------:R-:W-:Y:S01]  /*0e70*/  FFMA.FTZ R222, R165, R190.reuse, R222 ;  /* 0x000000bea5de7223 */ /* 0x080fe200000100de */
[----:B------:R-:W-:Y:S01]  /*0e80*/  FFMA.FTZ R117, R224, R190, R117 ;  /* 0x000000bee0757223 */ /* 0x000fe20000010075 */
[----:B------:R-:W-:-:S02]  /*0e90*/  HADD2.F32 R235, -RZ, R189.H0_H0 ;  /* 0x200000bdffeb7230 */ /* 0x000fc40000004100 */
[----:B------:R-:W-:Y:S01]  /*0ea0*/  FADD.FTZ R190, -R196, R197 ;  /* 0x000000c5c4be7221 */ /* 0x000fe20000010100 */
[----:B------:R-:W-:Y:S01]  /*0eb0*/  FMUL.FTZ R218, R159, R186 ;  /* 0x000000ba9fda7220 */ /* 0x000fe20000410000 */
[----:B------:R-:W-:Y:S01]  /*0ec0*/  FMUL.FTZ R220, R5, R220 ;  /* 0x000000dc05dc7220 */ /* 0x000fe20000410000 */
[----:B------:R-:W-:Y:S01]  /*0ed0*/  FADD.FTZ R48, R48, R191 ;  /* 0x000000bf30307221 */ /* 0x000fe20000010000 */
[C---:B------:R-:W-:Y:S01]  /*0ee0*/  FFMA.FTZ R72, R233.reuse, R191, R72 ;  /* 0x000000bfe9487223 */ /* 0x040fe20000010048 */
[----:B------:R-:W-:Y:S01]  /*0ef0*/  FMUL.FTZ R227, R162, R187 ;  /* 0x000000bba2e37220 */ /* 0x000fe20000410000 */
[----:B------:R-:W-:Y:S01]  /*0f00*/  FADD.FTZ R191, RZ, R231 ;  /* 0x000000e7ffbf7221 */ /* 0x000fe20000010000 */
[----:B------:R-:W-:Y:S01]  /*0f10*/  FFMA.FTZ R193, R233, R231, RZ ;  /* 0x000000e7e9c17223 */ /* 0x000fe200000100ff */
[----:B------:R-:W-:Y:S01]  /*0f20*/  FADD.FTZ R92, R92, R221 ;  /* 0x000000dd5c5c7221 */ /* 0x000fe20000010000 */
[-C--:B------:R-:W-:Y:S01]  /*0f30*/  FFMA.FTZ R223, R164, R221.reuse, R223 ;  /* 0x000000dda4df7223 */ /* 0x080fe200000100df */
[----:B------:R-:W-:Y:S01]  /*0f40*/  FFMA.FTZ R116, R225, R221, R116 ;  /* 0x000000dde1747223 */ /* 0x000fe20000010074 */
[----:B------:R-:W-:Y:S01]  /*0f50*/  FMUL.FTZ R221, R5, R190 ;  /* 0x000000be05dd7220 */ /* 0x000fe20000410000 */
[----:B------:R-:W-:Y:S01]  /*0f60*/  FADD.FTZ R95, R95, R188 ;  /* 0x000000bc5f5f7221 */ /* 0x000fe20000010000 */
[-C--:B------:R-:W-:Y:S01]  /*0f70*/  FFMA.FTZ R218, R167, R188.reuse, R218 ;  /* 0x000000bca7da7223 */ /* 0x080fe200000100da */
[----:B------:R-:W-:Y:S01]  /*0f80*/  FFMA.FTZ R119, R220, R188, R119 ;  /* 0x000000bcdc777223 */ /* 0x000fe20000010077 */
[----:B------:R-:W-:Y:S01]  /*0f90*/  FFMA.FTZ R227, R170, R235, R227 ;  /* 0x000000ebaae37223 */ /* 0x000fe200000100e3 */
[----:B------:R-:W-:Y:S01]  /*0fa0*/  FADD.FTZ R188, R191, R230 ;  /* 0x000000e6bfbc7221 */ /* 0x000fe20000010000 */
[----:B------:R-:W-:Y:S01]  /*0fb0*/  FFMA.FTZ R190, R232, R230, R193 ;  /* 0x000000e6e8be7223 */ /* 0x000fe200000100c1 */
[----:B------:R-:W-:Y:S01]  /*0fc0*/  FADD.FTZ R50, R50, R187 ;  /* 0x000000bb32327221 */ /* 0x000fe20000010000 */
[C---:B------:R-:W-:Y:S01]  /*0fd0*/  FFMA.FTZ R74, R229.reuse, R187, R74 ;  /* 0x000000bbe54a7223 */ /* 0x040fe2000001004a */
[----:B------:R-:W-:Y:S01]  /*0fe0*/  FADD.FTZ R187, R188, R227 ;  /* 0x000000e3bcbb7221 */ /* 0x000fe20000010000 */
[----:B------:R-:W-:Y:S01]  /*0ff0*/  FFMA.FTZ R191, R229, R227, R190 ;  /* 0x000000e3e5bf7223 */ /* 0x000fe200000100be */
[----:B------:R-:W-:-:S02]  /*1000*/  HADD2.F32 R189, -RZ, R195.H0_H0 ;  /* 0x200000c3ffbd7230 */ /* 0x000fc40000004100 */
[----:B------:R-:W-:Y:S01]  /*1010*/  FADD.FTZ R51, R51, R184 ;  /* 0x000000b833337221 */ /* 0x000fe20000010000 */
[C---:B------:R-:W-:Y:S01]  /*1020*/  FFMA.FTZ R75, R228.reuse, R184, R75 ;  /* 0x000000b8e44b7223 */ /* 0x040fe2000001004b */
[----:B------:R-:W-:Y:S01]  /*1030*/  FADD.FTZ R184, R187, R226 ;  /* 0x000000e2bbb87221 */ /* 0x000fe20000010000 */
[----:B------:R-:W-:Y:S01]  /*1040*/  FFMA.FTZ R188, R228, R226, R191 ;  /* 0x000000e2e4bc7223 */ /* 0x000fe200000100bf */
[----:B------:R-:W-:Y:S01]  /*1050*/  FADD.FTZ R44, R44, R185 ;  /* 0x000000b92c2c7221 */ /* 0x000fe20000010000 */
[C---:B------:R-:W-:Y:S01]  /*1060*/  FFMA.FTZ R68, R225.reuse, R185, R68 ;  /* 0x000000b9e1447223 */ /* 0x040fe20000010044 */
        /* <DEDUP_REMOVED lines=10> */
[C---:B------:R-:W-:Y:S01]  /*1110*/  FFMA.FTZ R197, R221.reuse, R219, R188 ;  /* 0x000000dbddc57223 */ /* 0x040fe200000100bc */
        /* <DEDUP_REMOVED lines=12> */
.L_x_1628:
[----:B--23--:R-:W-:Y:S05]  /*11e0*/  BSYNC.RECONVERGENT B0 ;  /* 0x0000000000007941 */ /* 0x00cfea0003800200 */
.L_x_1627:
        /* <DEDUP_REMOVED lines=16> */
[----:B------:R-:W-:Y:S01]  /*12f0*/  IADD3 R237, PT, PT, R237, 0x100, RZ ;  /* 0x00000100eded7810 */ /* 0x000fe20007ffe0ff */
[----:B---3--:R-:W-:-:S05]  /*1300*/  HADD2.F32 R7, -RZ, R16.H0_H0 ;  /* 0x20000010ff077230 */ /* 0x008fca0000004100 */
[----:B------:R-:W-:Y:S01]  /*1310*/  FADD.FTZ R6, -R196, R7 ;  /* 0x00000007c4067221 */ /* 0x000fe20000010100 */
[--C-:B----4-:R-:W-:Y:S02]  /*1320*/  HADD2.F32 R185, -RZ, R11.reuse.H0_H0 ;  /* 0x2000000bffb97230 */ /* 0x110fe40000004100 */
[----:B------:R-:W-:Y:S02]  /*1330*/  HADD2.F32 R184, -RZ, R11.H1_H1 ;  /* 0x3000000bffb87230 */ /* 0x000fe40000004100 */
[----:B------:R-:W-:Y:S02]  /*1340*/  HADD2.F32 R11, -RZ, R16.H1_H1 ;  /* 0x30000010ff0b7230 */ /* 0x000fe40000004100 */
[--C-:B------:R-:W-:Y:S02]  /*1350*/  HADD2.F32 R193, -RZ, R9.reuse.H0_H0 ;  /* 0x20000009ffc17230 */ /* 0x100fe40000004100 */
[----:B------:R-:W-:Y:S02]  /*1360*/  HADD2.F32 R190, -RZ, R9.H1_H1 ;  /* 0x30000009ffbe7230 */ /* 0x000fe40000004100 */
[----:B-----5:R-:W-:Y:S01]  /*1370*/  FMUL.FTZ R217, R5, R6 ;  /* 0x0000000605d97220 */ /* 0x020fe20000410000 */
[----:B--2---:R-:W-:-:S02]  /*1380*/  HADD2.F32 R9, -RZ, R12.H0_H0 ;  /* 0x2000000cff097230 */ /* 0x004fc40000004100 */
[----:B------:R-:W-:Y:S01]  /*1390*/  FADD.FTZ R6, -R196, R11 ;  /* 0x0000000bc4067221 */ /* 0x000fe20000010100 */
[----:B------:R-:W-:Y:S02]  /*13a0*/  HADD2.F32 R12, -RZ, R12.H1_H1 ;  /* 0x3000000cff0c7230 */ /* 0x000fe40000004100 */
[--C-:B------:R-:W-:Y:S02]  /*13b0*/  HADD2.F32 R195, -RZ, R8.reuse.H0_H0 ;  /* 0x20000008ffc37230 */ /* 0x100fe40000004100 */
[----:B------:R-:W-:Y:S01]  /*13c0*/  FMUL.FTZ R7, R144, R9 ;  /* 0x0000000990077220 */ /* 0x000fe20000410000 */
[----:B------:R-:W-:Y:S02]  /*13d0*/  HADD2.F32 R8, -RZ, R8.H1_H1 ;  /* 0x30000008ff087230 */ /* 0x000fe40000004100 */
[----:B------:R-:W-:Y:S01]  /*13e0*/  FMUL.FTZ R6, R5, R6 ;  /* 0x0000000605067220 */ /* 0x000fe20000410000 */
[--C-:B------:R-:W-:Y:S02]  /*13f0*/  HADD2.F32 R189, -RZ, R10.reuse.H0_H0 ;  /* 0x2000000affbd7230 */ /* 0x100fe40000004100 */
[----:B------:R-:W-:-:S02]  /*1400*/  HADD2.F32 R188, -RZ, R10.H1_H1 ;  /* 0x3000000affbc7230 */ /* 0x000fc40000004100 */
[----:B------:R-:W-:Y:S01]  /*1410*/  FMUL.FTZ R10, R145, R12 ;  /* 0x0000000c910a7220 */ /* 0x000fe20000410000 */
[--C-:B------:R-:W-:Y:S02]  /*1420*/  HADD2.F32 R199, -RZ, R13.reuse.H0_H0 ;  /* 0x2000000dffc77230 */ /* 0x100fe40000004100 */
[----:B------:R-:W-:Y:S02]  /*1430*/  HADD2.F32 R194, -RZ, R13.H1_H1 ;  /* 0x3000000dffc27230 */ /* 0x000fe40000004100 */
[----:B------:R-:W-:Y:S02]  /*1440*/  HADD2.F32 R13, -RZ, R17.H0_H0 ;  /* 0x20000011ff0d7230 */ /* 0x000fe40000004100 */
[----:B------:R-:W-:Y:S01]  /*1450*/  FFMA.FTZ R216, R152, R195, R7 ;  /* 0x000000c398d87223 */ /* 0x000fe20000010007 */
[----:B------:R-:W-:Y:S01]  /*1460*/  FADD.FTZ R89, R89, R8 ;  /* 0x0000000859597221 */ /* 0x000fe20000010000 */
[-C--:B------:R-:W-:Y:S01]  /*1470*/  FFMA.FTZ R7, R153, R8.reuse, R10 ;  /* 0x0000000899077223 */ /* 0x080fe2000001000a */
[----:B------:R-:W-:Y:S01]  /*1480*/  FFMA.FTZ R113, R6, R8, R113 ;  /* 0x0000000806717223 */ /* 0x000fe20000010071 */
[----:B------:R-:W-:Y:S01]  /*1490*/  FADD.FTZ R8, -R196, R13 ;  /* 0x0000000dc4087221 */ /* 0x000fe20000010100 */
[----:B------:R-:W-:Y:S01]  /*14a0*/  FADD.FTZ R41, R41, R12 ;  /* 0x0000000c29297221 */ /* 0x000fe20000010000 */
[----:B------:R-:W-:Y:S01]  /*14b0*/  FFMA.FTZ R65, R6, R12, R65 ;  /* 0x0000000c06417223 */ /* 0x000fe20000010041 */
[----:B------:R-:W-:Y:S01]  /*14c0*/  FMUL.FTZ R11, R146, R199 ;  /* 0x000000c7920b7220 */ /* 0x000fe20000410000 */
[----:B------:R-:W-:-:S02]  /*14d0*/  HADD2.F32 R187, -RZ, R15.H0_H0 ;  /* 0x2000000fffbb7230 */ /* 0x000fc40000004100 */
[----:B------:R-:W-:Y:S01]  /*14e0*/  FMUL.FTZ R12, R147, R194 ;  /* 0x000000c2930c7220 */ /* 0x000fe20000410000 */
[----:B------:R-:W-:Y:S02]  /*14f0*/  HADD2.F32 R186, -RZ, R15.H1_H1 ;  /* 0x3000000fffba7230 */ /* 0x000fe40000004100 */
[----:B------:R-:W-:Y:S01]  /*1500*/  FADD.FTZ R40, R40, R9 ;  /* 0x0000000928287221 */ /* 0x000fe20000010000 */
[----:B------:R-:W-:Y:S02]  /*1510*/  HADD2.F32 R239, -RZ, R18.H0_H0 ;  /* 0x20000012ffef7230 */ /* 0x000fe40000004100 */
[----:B------:R-:W-:Y:S01]  /*1520*/  FFMA.FTZ R64, R217, R9, R64 ;  /* 0x00000009d9407223 */ /* 0x000fe20000010040 */
[----:B------:R-:W-:Y:S02]  /*1530*/  HADD2.F32 R15, -RZ, R17.H1_H1 ;  /* 0x30000011ff0f7230 */ /* 0x000fe40000004100 */
[----:B------:R-:W-:Y:S01]  /*1540*/  FMUL.FTZ R9, R5, R8 ;  /* 0x0000000805097220 */ /* 0x000fe20000410000 */
[----:B------:R-:W-:-:S02]  /*1550*/  HADD2.F32 R191, -RZ, R14.H0_H0 ;  /* 0x2000000effbf7230 */ /* 0x000fc40000004100 */
[----:B------:R-:W-:Y:S01]  /*1560*/  FFMA.FTZ R8, R154, R193, R11 ;  /* 0x000000c19a087223 */ /* 0x000fe2000001000b */
[----:B------:R-:W-:Y:S02]  /*1570*/  HADD2.F32 R192, -RZ, R14.H1_H1 ;  /* 0x3000000effc07230 */ /* 0x000fe40000004100 */
[----:B------:R-:W-:Y:S01]  /*1580*/  FFMA.FTZ R11, R155, R190, R12 ;  /* 0x000000be9b0b7223 */ /* 0x000fe2000001000c */
[C---:B------:R-:W-:Y:S01]  /*1590*/  FADD.FTZ R12, -R196.reuse, R239 ;  /* 0x000000efc40c7221 */ /* 0x040fe20000010100 */
[----:B------:R-:W-:Y:S01]  /*15a0*/  FADD.FTZ R10, -R196, R15 ;  /* 0x0000000fc40a7221 */ /* 0x000fe20000010100 */
[----:B------:R-:W-:Y:S01]  /*15b0*/  FMUL.FTZ R15, R140, R191 ;  /* 0x000000bf8c0f7220 */ /* 0x000fe20000410000 */
[----:B------:R-:W-:Y:S02]  /*15c0*/  HADD2.F32 R17, -RZ, R19.H0_H0 ;  /* 0x20000013ff117230 */ /* 0x000fe40000004100 */
[----:B------:R-:W-:Y:S01]  /*15d0*/  FMUL.FTZ R16, R141, R192 ;  /* 0x000000c08d107220 */ /* 0x000fe20000410000 */
[----:B------:R-:W-:-:S02]  /*15e0*/  HADD2.F32 R241, -RZ, R18.H1_H1 ;  /* 0x30000012fff17230 */ /* 0x000fc40000004100 */
[----:B------:R-:W-:Y:S01]  /*15f0*/  FMUL.FTZ R13, R5, R12 ;  /* 0x0000000c050d7220 */ /* 0x000fe20000410000 */
[-C--:B------:R-:W-:Y:S01]  /*1600*/  FFMA.FTZ R12, R148, R189.reuse, R15 ;  /* 0x000000bd940c7223 */ /* 0x080fe2000001000f */
[----:B------:R-:W-:Y:S01]  /*1610*/  FFMA.FTZ R15, R149, R188, R16 ;  /* 0x000000bc950f7223 */ /* 0x000fe20000010010 */
[----:B------:R-:W-:Y:S01]  /*1620*/  FADD.FTZ R84, R84, R189 ;  /* 0x000000bd54547221 */ /* 0x000fe20000010000 */
[----:B------:R-:W-:Y:S01]  /*1630*/  FFMA.FTZ R108, R13, R189, R108 ;  /* 0x000000bd0d6c7223 */ /* 0x000fe2000001006c */
[C---:B------:R-:W-:Y:S01]  /*1640*/  FADD.FTZ R16, -R196.reuse, R17 ;  /* 0x00000011c4107221 */ /* 0x040fe20000010100 */
[----:B------:R-:W-:Y:S01]  /*1650*/  FADD.FTZ R14, -R196, R241 ;  /* 0x000000f1c40e7221 */ /* 0x000fe20000010100 */
[----:B------:R-:W-:Y:S01]  /*1660*/  FMUL.FTZ R189, R142, R187 ;  /* 0x000000bb8ebd7220 */ /* 0x000fe20000410000 */
[----:B------:R-:W-:Y:S01]  /*1670*/  FADD.FTZ R18, R235, R216 ;  /* 0x000000d8eb127221 */ /* 0x000fe20000010000 */
[----:B------:R-:W-:Y:S01]  /*1680*/  FFMA.FTZ R197, R217, R216, R197 ;  /* 0x000000d8d9c57223 */ /* 0x000fe200000100c5 */
[C---:B------:R-:W-:Y:S01]  /*1690*/  FMUL.FTZ R17, R5.reuse, R16 ;  /* 0x0000001005117220 */ /* 0x040fe20000410000 */
[C---:B------:R-:W-:Y:S01]  /*16a0*/  FMUL.FTZ R14, R5.reuse, R14 ;  /* 0x0000000e050e7220 */ /* 0x040fe20000410000 */
        /* <DEDUP_REMOVED lines=20> */
[----:B------:R-:W-:Y:S02]  /*17f0*/  FMUL.FTZ R18, R5, R18 ;  /* 0x0000001205127220 */ /* 0x000fe40000410000 */
        /* <DEDUP_REMOVED lines=24> */
.L_x_1630:
[----:B------:R-:W-:Y:S05]  /*1980*/  BSYNC.RECONVERGENT B0 ;  /* 0x0000000000007941 */ /* 0x000fea0003800200 */
.L_x_1629:
        /* <DEDUP_REMOVED lines=16> */
[----:B---3--:R-:W-:Y:S02]  /*1a90*/  HADD2.F32 R205, -RZ, R185.H0_H0 ;  /* 0x200000b9ffcd7230 */ /* 0x008fe40000004100 */
[----:B------:R-:W-:Y:S02]  /*1aa0*/  HADD2.F32 R211, -RZ, R187.H0_H0 ;  /* 0x200000bbffd37230 */ /* 0x000fe40000004100 */
[--C-:B------:R-:W-:Y:S02]  /*1ab0*/  HADD2.F32 R201, -RZ, R184.reuse.H0_H0 ;  /* 0x200000b8ffc97230 */ /* 0x100fe40000004100 */
[C---:B------:R-:W-:Y:S01]  /*1ac0*/  FADD.FTZ R204, -R196.reuse, R205 ;  /* 0x000000cdc4cc7221 */ /* 0x040fe20000010100 */
[----:B------:R-:W-:Y:S02]  /*1ad0*/  HADD2.F32 R203, -RZ, R184.H1_H1 ;  /* 0x300000b8ffcb7230 */ /* 0x000fe40000004100 */
[----:B0-----:R-:W-:Y:S01]  /*1ae0*/  FADD.FTZ R198, -R196, R211 ;  /* 0x000000d3c4c67221 */ /* 0x001fe20000010100 */
[----:B------:R-:W-:-:S02]  /*1af0*/  HADD2.F32 R185, -RZ, R185.H1_H1 ;  /* 0x300000b9ffb97230 */ /* 0x000fc40000004100 */
[C---:B------:R-:W-:Y:S01]  /*1b00*/  FADD.FTZ R200, -R196.reuse, R201 ;  /* 0x000000c9c4c87221 */ /* 0x040fe20000010100 */
[--C-:B------:R-:W-:Y:S02]  /*1b10*/  HADD2.F32 R207, -RZ, R186.reuse.H0_H0 ;  /* 0x200000baffcf7230 */ /* 0x100fe40000004100 */
[C---:B------:R-:W-:Y:S01]  /*1b20*/  FADD.FTZ R202, -R196.reuse, R203 ;  /* 0x000000cbc4ca7221 */ /* 0x040fe20000010100 */
[----:B------:R-:W-:Y:S02]  /*1b30*/  HADD2.F32 R209, -RZ, R186.H1_H1 ;  /* 0x300000baffd17230 */ /* 0x000fe40000004100 */
[C---:B------:R-:W-:Y:S01]  /*1b40*/  FADD.FTZ R206, -R196.reuse, R185 ;  /* 0x000000b9c4ce7221 */ /* 0x040fe20000010100 */
[----:B------:R-:W-:Y:S02]  /*1b50*/  HADD2.F32 R187, -RZ, R187.H1_H1 ;  /* 0x300000bbffbb7230 */ /* 0x000fe40000004100 */
[----:B------:R-:W-:Y:S01]  /*1b60*/  FADD.FTZ R208, -R196, R207 ;  /* 0x000000cfc4d07221 */ /* 0x000fe20000010100 */
[----:B----4-:R-:W-:-:S02]  /*1b70*/  HADD2.F32 R203, -RZ, R188.H0_H0 ;  /* 0x200000bcffcb7230 */ /* 0x010fc40000004100 */
[C---:B------:R-:W-:Y:S01]  /*1b80*/  FADD.FTZ R210, -R196.reuse, R209 ;  /* 0x000000d1c4d27221 */ /* 0x040fe20000010100 */
[--C-:B------:R-:W-:Y:S02]  /*1b90*/  HADD2.F32 R199, -RZ, R191.reuse.H0_H0 ;  /* 0x200000bfffc77230 */ /* 0x100fe40000004100 */
[----:B------:R-:W-:Y:S01]  /*1ba0*/  FADD.FTZ R212, -R196, R187 ;  /* 0x000000bbc4d47221 */ /* 0x000fe20000010100 */
[----:B------:R-:W-:Y:S02]  /*1bb0*/  HADD2.F32 R196, -RZ, R188.H1_H1 ;  /* 0x300000bcffc47230 */ /* 0x000fe40000004100 */
[C---:B-----5:R-:W-:Y:S01]  /*1bc0*/  FMUL.FTZ R201, R5.reuse, R200 ;  /* 0x000000c805c97220 */ /* 0x060fe20000410000 */
[----:B------:R-:W-:Y:S02]  /*1bd0*/  HADD2.F32 R188, -RZ, R191.H1_H1 ;  /* 0x300000bfffbc7230 */ /* 0x000fe40000004100 */
[----:B------:R-:W-:Y:S01]  /*1be0*/  FMUL.FTZ R200, R5, R202 ;  /* 0x000000ca05c87220 */ /* 0x000fe20000410000 */
[----:B--2---:R-:W-:-:S02]  /*1bf0*/  HADD2.F32 R191, -RZ, R192.H0_H0 ;  /* 0x200000c0ffbf7230 */ /* 0x004fc40000004100 */
[----:B------:R-:W-:Y:S01]  /*1c00*/  FADD.FTZ R80, R80, R203 ;  /* 0x000000cb50507221 */ /* 0x000fe20000010000 */
[----:B------:R-:W-:Y:S02]  /*1c10*/  HADD2.F32 R192, -RZ, R192.H1_H1 ;  /* 0x300000c0ffc07230 */ /* 0x000fe40000004100 */
[----:B------:R-:W-:Y:S01]  /*1c20*/  FFMA.FTZ R104, R201, R203, R104 ;  /* 0x000000cbc9687223 */ /* 0x000fe20000010068 */
[--C-:B------:R-:W-:Y:S02]  /*1c30*/  HADD2.F32 R207, -RZ, R189.reuse.H0_H0 ;  /* 0x200000bdffcf7230 */ /* 0x100fe40000004100 */
[C---:B------:R-:W-:Y:S01]  /*1c40*/  FMUL.FTZ R205, R5.reuse, R204 ;  /* 0x000000cc05cd7220 */ /* 0x040fe20000410000 */
[----:B------:R-:W-:Y:S02]  /*1c50*/  HADD2.F32 R214, -RZ, R189.H1_H1 ;  /* 0x300000bdffd67230 */ /* 0x000fe40000004100 */
[----:B------:R-:W-:Y:S01]  /*1c60*/  FMUL.FTZ R204, R5, R206 ;  /* 0x000000ce05cc7220 */ /* 0x000fe20000410000 */
[----:B------:R-:W-:-:S02]  /*1c70*/  HADD2.F32 R189, -RZ, R193.H0_H0 ;  /* 0x200000c1ffbd7230 */ /* 0x000fc40000004100 */
[----:B------:R-:W-:Y:S01]  /*1c80*/  FADD.FTZ R82, R82, R207 ;  /* 0x000000cf52527221 */ /* 0x000fe20000010000 */
[----:B------:R-:W-:Y:S02]  /*1c90*/  HADD2.F32 R184, -RZ, R193.H1_H1 ;  /* 0x300000c1ffb87230 */ /* 0x000fe40000004100 */
[----:B------:R-:W-:Y:S01]  /*1ca0*/  FMUL.FTZ R193, R128, R191 ;  /* 0x000000bf80c17220 */ /* 0x000fe20000410000 */
[--C-:B------:R-:W-:Y:S02]  /*1cb0*/  HADD2.F32 R211, -RZ, R190.reuse.H0_H0 ;  /* 0x200000beffd37230 */ /* 0x100fe40000004100 */
[----:B------:R-:W-:Y:S01]  /*1cc0*/  FFMA.FTZ R106, R205, R207, R106 ;  /* 0x000000cfcd6a7223 */ /* 0x000fe2000001006a */
[----:B------:R-:W-:Y:S02]  /*1cd0*/  HADD2.F32 R234, -RZ, R190.H1_H1 ;  /* 0x300000beffea7230 */ /* 0x000fe40000004100 */
[----:B------:R-:W-:Y:S01]  /*1ce0*/  FMUL.FTZ R190, R129, R192 ;  /* 0x000000c081be7220 */ /* 0x000fe20000410000 */
[----:B------:R-:W-:Y:S01]  /*1cf0*/  FFMA.FTZ R202, R136, R203, R193 ;  /* 0x000000cb88ca7223 */ /* 0x000fe200000100c1 */
[----:B------:R-:W-:-:S02]  /*1d00*/  HADD2.F32 R185, -RZ, R194.H0_H0 ;  /* 0x200000c2ffb97230 */ /* 0x000fc40000004100 */
[----:B------:R-:W-:Y:S01]  /*1d10*/  FMUL.FTZ R193, R130, R189 ;  /* 0x000000bd82c17220 */ /* 0x000fe20000410000 */
[----:B------:R-:W-:Y:S01]  /*1d20*/  FFMA.FTZ R203, R137, R196, R190 ;  /* 0x000000c489cb7223 */ /* 0x000fe200000100be */
[----:B------:R-:W-:Y:S02]  /*1d30*/  HADD2.F32 R194, -RZ, R194.H1_H1 ;  /* 0x300000c2ffc27230 */ /* 0x000fe40000004100 */
[----:B------:R-:W-:Y:S01]  /*1d40*/  FMUL.FTZ R190, R131, R184 ;  /* 0x000000b883be7220 */ /* 0x000fe20000410000 */
[----:B------:R-:W-:Y:S01]  /*1d50*/  FFMA.FTZ R206, R138, R207, R193 ;  /* 0x000000cf8ace7223 */ /* 0x000fe200000100c1 */
[----:B------:R-:W-:Y:S01]  /*1d60*/  FMUL.FTZ R193, R124, R185 ;  /* 0x000000b97cc17220 */ /* 0x000fe20000410000 */
[----:B------:R-:W-:Y:S01]  /*1d70*/  FMUL.FTZ R209, R5, R208 ;  /* 0x000000d005d17220 */ /* 0x000fe20000410000 */
[----:B------:R-:W-:Y:S01]  /*1d80*/  FFMA.FTZ R207, R139, R214, R190 ;  /* 0x000000d68bcf7223 */ /* 0x000fe200000100be */
[--C-:B------:R-:W-:Y:S02]  /*1d90*/  HADD2.F32 R186, -RZ, R195.reuse.H1_H1 ;  /* 0x300000c3ffba7230 */ /* 0x100fe40000004100 */
[----:B------:R-:W-:Y:S01]  /*1da0*/  FMUL.FTZ R190, R125, R194 ;  /* 0x000000c27dbe7220 */ /* 0x000fe20000410000 */
[----:B------:R-:W-:Y:S01]  /*1db0*/  FMUL.FTZ R208, R5, R210 ;  /* 0x000000d205d07220 */ /* 0x000fe20000410000 */
[----:B------:R-:W-:Y:S01]  /*1dc0*/  FADD.FTZ R76, R76, R211 ;  /* 0x000000d34c4c7221 */ /* 0x000fe20000010000 */
[-C--:B------:R-:W-:Y:S01]  /*1dd0*/  FFMA.FTZ R210, R132, R211.reuse, R193 ;  /* 0x000000d384d27223 */ /* 0x080fe200000100c1 */
[----:B------:R-:W-:Y:S01]  /*1de0*/  FFMA.FTZ R100, R209, R211, R100 ;  /* 0x000000d3d1647223 */ /* 0x000fe20000010064 */
[----:B------:R-:W-:-:S02]  /*1df0*/  HADD2.F32 R187, -RZ, R195.H0_H0 ;  /* 0x200000c3ffbb7230 */ /* 0x000fc40000004100 */
[----:B------:R-:W-:Y:S01]  /*1e00*/  FFMA.FTZ R211, R133, R234, R190 ;  /* 0x000000ea85d37223 */ /* 0x000fe200000100be */
[----:B------:R-:W-:Y:S01]  /*1e10*/  FMUL.FTZ R190, R127, R186 ;  /* 0x000000ba7fbe7220 */ /* 0x000fe20000410000 */
[----:B------:R-:W-:Y:S01]  /*1e20*/  FMUL.FTZ R212, R5, R212 ;  /* 0x000000d405d47220 */ /* 0x000fe20000410000 */
[----:B------:R-:W-:Y:S01]  /*1e30*/  FADD.FTZ R79, R79, R188 ;  /* 0x000000bc4f4f7221 */ /* 0x000fe20000010000 */
[----:B------:R-:W-:Y:S01]  /*1e40*/  FMUL.FTZ R193, R126, R187 ;  /* 0x000000bb7ec17220 */ /* 0x000fe20000410000 */
[-C--:B------:R-:W-:Y:S01]  /*1e50*/  FFMA.FTZ R215, R135, R188.reuse, R190 ;  /* 0x000000bc87d77223 */ /* 0x080fe200000100be */
[----:B------:R-:W-:Y:S01]  /*1e60*/  FFMA.FTZ R103, R212, R188, R103 ;  /* 0x000000bcd4677223 */ /* 0x000fe20000010067 */
        /* <DEDUP_REMOVED lines=42> */
.L_x_1632:
[----:B------:R-:W-:Y:S05]  /*2110*/  BSYNC.RECONVERGENT B0 ;  /* 0x0000000000007941 */ /* 0x000fea0003800200 */
.L_x_1631:
        /* <DEDUP_REMOVED lines=32> */
.L_x_1634:
[----:B------:R-:W-:Y:S05]  /*2320*/  BSYNC.RECONVERGENT B0 ;  /* 0x0000000000007941 */ /* 0x000fea0003800200 */
.L_x_1633:
        /* <DEDUP_REMOVED lines=83> */
.L_x_1639:
        /* <DEDUP_REMOVED lines=33> */
.L_x_1638:
        /* <DEDUP_REMOVED lines=36> */
.L_x_1641:
        /* <DEDUP_REMOVED lines=37> */
.L_x_1637:
        /* <DEDUP_REMOVED lines=11> */
[----:B------:R-:W-:Y:S02]  /*2fb0*/  HADD2.F32 R190, -RZ, R27.H1_H1 ;  /* 0x3000001bffbe7230 */ /* 0x000fe40000004100 */
[----:B------:R-:W-:Y:S01]  /*2fc0*/  FFMA.FTZ R192, R225, R194, R195 ;  /* 0x000000c2e1c07223 */ /* 0x000fe200000100c3 */
[----:B------:R-:W-:Y:S01]  /*2fd0*/  FADD.FTZ R189, R218, -R189 ;  /* 0x800000bddabd7221 */ /* 0x000fe20000010000 */
[--C-:B------:R-:W-:Y:S02]  /*2fe0*/  HADD2.F32 R186, -RZ, R26.reuse.H1_H1 ;  /* 0x3000001affba7230 */ /* 0x100fe40000004100 */
[----:B------:R-:W-:Y:S01]  /*2ff0*/  FADD.FTZ R185, R222, -R185 ;  /* 0x800000b9deb97221 */ /* 0x000fe20000010000 */
[----:B------:R-:W-:-:S02]  /*3000*/  HADD2.F32 R184, -RZ, R26.H0_H0 ;  /* 0x2000001affb87230 */ /* 0x000fc40000004100 */
[----:B------:R-:W-:Y:S01]  /*3010*/  FADD.FTZ R187, R219, -R196 ;  /* 0x800000c4dbbb7221 */ /* 0x000fe20000010000 */
[----:B------:R-:W-:Y:S02]  /*3020*/  HADD2.F32 R188, -RZ, R27.H0_H0 ;  /* 0x2000001bffbc7230 */ /* 0x000fe40000004100 */
[----:B------:R-:W-:Y:S01]  /*3030*/  FADD.FTZ R191, R223, -R192 ;  /* 0x800000c0dfbf7221 */ /* 0x000fe20000010000 */
[C---:B-----5:R-:W-:Y:S01]  /*3040*/  FFMA.FTZ R196, R5.reuse, R189, R190 ;  /* 0x000000bd05c47223 */ /* 0x060fe200000100be */
[-CC-:B------:R-:W-:Y:S01]  /*3050*/  FFMA.FTZ R189, R228, R194.reuse, R195.reuse ;  /* 0x000000c2e4bd7223 */ /* 0x180fe200000100c3 */
[----:B------:R-:W-:Y:S01]  /*3060*/  FFMA.FTZ R192, R5, R185, R186 ;  /* 0x000000b905c07223 */ /* 0x000fe200000100ba */
        /* <DEDUP_REMOVED lines=22> */
.L_x_1643:
[-CC-:B------:R-:W-:Y:S01]  /*31d0*/  FFMA.FTZ R188, R221, R194.reuse, R195.reuse ;  /* 0x000000c2ddbc7223 */ /* 0x180fe200000100c3 */
[-CC-:B------:R-:W-:Y:S01]  /*31e0*/  FFMA.FTZ R184, R229, R194.reuse, R195.reuse ;  /* 0x000000c2e5b87223 */ /* 0x180fe200000100c3 */
[----:B------:R-:W-:Y:S02]  /*31f0*/  HADD2.F32 R185, -RZ, R27.H0_H0 ;  /* 0x2000001bffb97230 */ /* 0x000fe40000004100 */
[-CC-:B------:R-:W-:Y:S01]  /*3200*/  FFMA.FTZ R186, R225, R194.reuse, R195.reuse ;  /* 0x000000c2e1ba7223 */ /* 0x180fe200000100c3 */
[----:B------:R-:W-:Y:S02]  /*3210*/  HADD2.F32 R177, -RZ, R25.H0_H0 ;  /* 0x20000019ffb17230 */ /* 0x000fe40000004100 */
[----:B------:R-:W-:Y:S01]  /*3220*/  FADD.FTZ R190, R219, -R188 ;  /* 0x800000bcdbbe7221 */ /* 0x000fe20000010000 */
[----:B------:R-:W-:Y:S01]  /*3230*/  FFMA.FTZ R176, R233, R194, R195 ;  /* 0x000000c2e9b07223 */ /* 0x000fe200000100c3 */
[----:B------:R-:W-:Y:S01]  /*3240*/  FADD.FTZ R184, R227, -R184 ;  /* 0x800000b8e3b87221 */ /* 0x000fe20000010000 */
[----:B------:R-:W-:-:S02]  /*3250*/  HADD2.F32 R179, -RZ, R26.H0_H0 ;  /* 0x2000001affb37230 */ /* 0x000fc40000004100 */
[----:B------:R-:W-:Y:S01]  /*3260*/  FADD.FTZ R186, R223, -R186 ;  /* 0x800000badfba7221 */ /* 0x000fe20000010000 */
[----:B------:R-:W-:Y:S02]  /*3270*/  HADD2.F32 R178, -RZ, R24.H0_H0 ;  /* 0x20000018ffb27230 */ /* 0x000fe40000004100 */
[----:B-----5:R-:W-:Y:S01]  /*3280*/  FFMA.FTZ R192, R5, R190, R185 ;  /* 0x000000be05c07223 */ /* 0x020fe200000100b9 */
[----:B------:R-:W-:Y:S01]  /*3290*/  FADD.FTZ R176, R231, -R176 ;  /* 0x800000b0e7b07221 */ /* 0x000fe20000010000 */
[C---:B------:R-:W-:Y:S01]  /*32a0*/  FFMA.FTZ R184, R5.reuse, R184, R177 ;  /* 0x000000b805b87223 */ /* 0x040fe200000100b1 */
[-CC-:B------:R-:W-:Y:S01]  /*32b0*/  FFMA.FTZ R185, R228, R194.reuse, R195.reuse ;  /* 0x000000c2e4b97223 */ /* 0x180fe200000100c3 */
[-CC-:B------:R-:W-:Y:S01]  /*32c0*/  FFMA.FTZ R177, R232, R194.reuse, R195.reuse ;  /* 0x000000c2e8b17223 */ /* 0x180fe200000100c3 */
[-CC-:B------:R-:W-:Y:S01]  /*32d0*/  FFMA.FTZ R193, R220, R194.reuse, R195.reuse ;  /* 0x000000c2dcc17223 */ /* 0x180fe200000100c3 */
[----:B------:R-:W-:Y:S01]  /*32e0*/  FFMA.FTZ R189, R224, R194, R195 ;  /* 0x000000c2e0bd7223 */ /* 0x000fe200000100c3 */
[----:B------:R-:W-:Y:S01]  /*32f0*/  FFMA.FTZ R188, R5, R186, R179 ;  /* 0x000000ba05bc7223 */ /* 0x000fe200000100b3 */
[----:B------:R-:W-:-:S02]  /*3300*/  HADD2.F32 R187, -RZ, R25.H1_H1 ;  /* 0x30000019ffbb7230 */ /* 0x000fc40000004100 */
[C---:B------:R-:W-:Y:S01]  /*3310*/  FFMA.FTZ R176, R5.reuse, R176, R178 ;  /* 0x000000b005b07223 */ /* 0x040fe200000100b2 */
[----:B------:R-:W-:Y:S02]  /*3320*/  HADD2.F32 R179, -RZ, R24.H1_H1 ;  /* 0x30000018ffb37230 */ /* 0x000fe40000004100 */
[----:B------:R-:W-:Y:S01]  /*3330*/  FADD.FTZ R186, R226, -R185 ;  /* 0x800000b9e2ba7221 */ /* 0x000fe20000010000 */
[----:B------:R-:W-:Y:S02]  /*3340*/  HADD2.F32 R191, -RZ, R26.H1_H1 ;  /* 0x3000001affbf7230 */ /* 0x000fe40000004100 */
[----:B------:R-:W-:Y:S01]  /*3350*/  FADD.FTZ R196, R218, -R193 ;  /* 0x800000c1dac47221 */ /* 0x000fe20000010000 */
[----:B------:R-:W-:Y:S02]  /*3360*/  HADD2.F32 R198, -RZ, R27.H1_H1 ;  /* 0x3000001bffc67230 */ /* 0x000fe40000004100 */
[----:B------:R-:W-:Y:S01]  /*3370*/  FADD.FTZ R190, R222, -R189 ;  /* 0x800000bddebe7221 */ /* 0x000fe20000010000 */
        /* <DEDUP_REMOVED lines=14> */
.L_x_1642:
[----:B------:R-:W-:-:S04]  /*3460*/  UISETP.NE.U32.AND UP0, UPT, UR6, URZ, UPT ;  /* 0x000000ff0600728c */ /* 0x000fc8000bf05070 */
[----:B------:R-:W-:-:S09]  /*3470*/  UISETP.NE.AND.EX UP0, UPT, UR7, URZ, UPT, UP0 ;  /* 0x000000ff0700728c */ /* 0x000fd2000bf05300 */
[----:B------:R-:W-:Y:S05]  /*3480*/  BRA.U UP0, `(.L_x_1644) ;  /* 0x0000000100a47547 */ /* 0x000fea000b800000 */
        /* <DEDUP_REMOVED lines=41> */
.L_x_1644:
[-CC-:B------:R-:W-:Y:S01]  /*3720*/  FFMA.FTZ R180, R229, R194.reuse, R195.reuse ;  /* 0x000000c2e5b47223 */ /* 0x180fe200000100c3 */
[-CC-:B------:R-:W-:Y:S01]  /*3730*/  FFMA.FTZ R184, R221, R194.reuse, R195.reuse ;  /* 0x000000c2ddb87223 */ /* 0x180fe200000100c3 */
[----:B------:R-:W-:Y:S02]  /*3740*/  HADD2.F32 R177, -RZ, R25.H0_H0 ;  /* 0x20000019ffb17230 */ /* 0x000fe40000004100 */
[-CC-:B------:R-:W-:Y:S01]  /*3750*/  FFMA.FTZ R182, R225, R194.reuse, R195.reuse ;  /* 0x000000c2e1b67223 */ /* 0x180fe200000100c3 */
[----:B------:R-:W-:Y:S02]  /*3760*/  HADD2.F32 R181, -RZ, R27.H0_H0 ;  /* 0x2000001bffb57230 */ /* 0x000fe40000004100 */
[----:B------:R-:W-:Y:S01]  /*3770*/  FFMA.FTZ R176, R233, R194, R195 ;  /* 0x000000c2e9b07223 */ /* 0x000fe200000100c3 */
[----:B------:R-:W-:Y:S01]  /*3780*/  FADD.FTZ R180, R227, -R180 ;  /* 0x800000b4e3b47221 */ /* 0x000fe20000010000 */
[----:B------:R-:W-:Y:S01]  /*3790*/  FADD.FTZ R184, R219, -R184 ;  /* 0x800000b8dbb87221 */ /* 0x000fe20000010000 */
[----:B------:R-:W-:-:S02]  /*37a0*/  HADD2.F32 R179, -RZ, R26.H0_H0 ;  /* 0x2000001affb37230 */ /* 0x000fc40000004100 */
[----:B------:R-:W-:Y:S01]  /*37b0*/  FADD.FTZ R182, R223, -R182 ;  /* 0x800000b6dfb67221 */ /* 0x000fe20000010000 */
[--C-:B------:R-:W-:Y:S02]  /*37c0*/  HADD2.F32 R178, -RZ, R24.reuse.H0_H0 ;  /* 0x20000018ffb27230 */ /* 0x100fe40000004100 */
[----:B------:R-:W-:Y:S01]  /*37d0*/  FADD.FTZ R176, R231, -R176 ;  /* 0x800000b0e7b07221 */ /* 0x000fe20000010000 */
[C---:B-----5:R-:W-:Y:S01]  /*37e0*/  FFMA.FTZ R180, R5.reuse, R180, R177 ;  /* 0x000000b405b47223 */ /* 0x060fe200000100b1 */
[C---:B------:R-:W-:Y:S01]  /*37f0*/  FFMA.FTZ R188, R5.reuse, R184, R181 ;  /* 0x000000b805bc7223 */ /* 0x040fe200000100b5 */
[-CC-:B------:R-:W-:Y:S01]  /*3800*/  FFMA.FTZ R177, R232, R194.reuse, R195.reuse ;  /* 0x000000c2e8b17223 */ /* 0x180fe200000100c3 */
[-CC-:B------:R-:W-:Y:S01]  /*3810*/  FFMA.FTZ R181, R228, R194.reuse, R195.reuse ;  /* 0x000000c2e4b57223 */ /* 0x180fe200000100c3 */
[-CC-:B------:R-:W-:Y:S01]  /*3820*/  FFMA.FTZ R189, R220, R194.reuse, R195.reuse ;  /* 0x000000c2dcbd7223 */ /* 0x180fe200000100c3 */
[----:B------:R-:W-:Y:S01]  /*3830*/  FFMA.FTZ R185, R224, R194, R195 ;  /* 0x000000c2e0b97223 */ /* 0x000fe200000100c3 */
[C---:B------:R-:W-:Y:S01]  /*3840*/  FFMA.FTZ R186, R5.reuse, R182, R179 ;  /* 0x000000b605ba7223 */ /* 0x040fe200000100b3 */
        /* <DEDUP_REMOVED lines=25> */
.L_x_1640:
        /* <DEDUP_REMOVED lines=14> */
.L_x_1636:
[----:B------:R-:W-:Y:S05]  /*3ac0*/  BSYNC.RECONVERGENT B0 ;  /* 0x0000000000007941 */ /* 0x000fea0003800200 */
.L_x_1635:
        /* <DEDUP_REMOVED lines=58> */
.L_x_1649:
        /* <DEDUP_REMOVED lines=41> */
.L_x_1648:
        /* <DEDUP_REMOVED lines=45> */
.L_x_1651:
        /* <DEDUP_REMOVED lines=37> */
.L_x_1647:
        /* <DEDUP_REMOVED lines=45> */
.L_x_1653:
        /* <DEDUP_REMOVED lines=33> */
.L_x_1652:
        /* <DEDUP_REMOVED lines=37> */
.L_x_1654:
        /* <DEDUP_REMOVED lines=28> */
.L_x_1650:
        /* <DEDUP_REMOVED lines=10> */
.L_x_1646:
[----:B------:R-:W-:Y:S05]  /*4fb0*/  BSYNC.RECONVERGENT B0 ;  /* 0x0000000000007941 */ /* 0x000fea0003800200 */
.L_x_1645:
        /* <DEDUP_REMOVED lines=58> */
.L_x_1659:
        /* <DEDUP_REMOVED lines=41> */
.L_x_1658:
        /* <DEDUP_REMOVED lines=45> */
.L_x_1661:
        /* <DEDUP_REMOVED lines=37> */
.L_x_1657:
        /* <DEDUP_REMOVED lines=45> */
.L_x_1663:
        /* <DEDUP_REMOVED lines=33> */
.L_x_1662:
        /* <DEDUP_REMOVED lines=37> */
.L_x_1664:
        /* <DEDUP_REMOVED lines=28> */
.L_x_1660:
        /* <DEDUP_REMOVED lines=9> */
.L_x_1656:
[----:B------:R-:W-:Y:S05]  /*6490*/  BSYNC.RECONVERGENT B0 ;  /* 0x0000000000007941 */ /* 0x000fea0003800200 */
.L_x_1655:
[----:B------:R-:W-:Y:S01]  /*64a0*/  UPLOP3.LUT UP1, UPT, UPT, UPT, UP1, 0x40, 0x4 ;  /* 0x000000000004789c */ /* 0x000fe20003f2e810 */
[----:B------:R-:W-:Y:S10]  /*64b0*/  @!P2 BRA `(.L_x_1665) ;  /* 0xffffffa40020a947 */ /* 0x000ff4000383ffff */
.L_x_1626:
        /* <DEDUP_REMOVED lines=22> */
.L_x_1667:
[----:B------:R-:W-:Y:S05]  /*6620*/  BSYNC.RECONVERGENT B0 ;  /* 0x0000000000007941 */ /* 0x000fea0003800200 */
.L_x_1666:
        /* <DEDUP_REMOVED lines=19> */
.L_x_1669:
[----:B------:R-:W-:Y:S05]  /*6760*/  BSYNC.RECONVERGENT B0 ;  /* 0x0000000000007941 */ /* 0x000fea0003800200 */
.L_x_1668:
        /* <DEDUP_REMOVED lines=18> */
.L_x_1670:
        /* <DEDUP_REMOVED lines=15> */
.L_x_3832:


//--------------------- .text._ZN10layer_norm31ln_parallel_residual_bwd_kernelINS_13Kernel_traitsIf6__halfS2_S2_fjLj6144ELj1ELj1ELj8ELj16ENS_18Kernel_traits_baseILj6144EfS2_S2_S2_fjLj256EEEEELb0ELb0ELb1EEEvNS_9BwdParamsE --------------------------
	.section	.text._ZN10layer_norm31ln_parallel_residual_bwd_kernelINS_13Kernel_traitsIf6__halfS2_S2_fjLj6144ELj1ELj1ELj8ELj16ENS_18Kernel_traits_baseILj6144EfS2_S2_S2_fjLj256EEEEELb0ELb0ELb1EEEvNS_9BwdParamsE,"ax",@progbits
	.align	128
        .global         _ZN10layer_norm31ln_parallel_residual_bwd_kernelINS_13Kernel_traitsIf6__halfS2_S2_fjLj6144ELj1ELj1ELj8ELj16ENS_18Kernel_traits_baseILj6144EfS2_S2_S2_fjLj256EEEEELb0ELb0ELb1EEEvNS_9BwdParamsE
        .type           _ZN10layer_norm31ln_parallel_residual_bwd_kernelINS_13Kernel_traitsIf6__halfS2_S2_fjLj6144ELj1ELj1ELj8ELj16ENS_18Kernel_traits_baseILj6144EfS2_S2_S2_fjLj256EEEEELb0ELb0ELb1EEEvNS_9BwdParamsE,@function
        .size           _ZN10layer_norm31ln_parallel_residual_bwd_kernelINS_13Kernel_traitsIf6__halfS2_S2_fjLj6144ELj1ELj1ELj8ELj16ENS_18Kernel_traits_baseILj6144EfS2_S2_S2_fjLj256EEEEELb0ELb0ELb1EEEvNS_9BwdParamsE,(.L_x_3833 - _ZN10layer_norm31ln_parallel_residual_bwd_kernelINS_13Kernel_traitsIf6__halfS2_S2_fjLj6144ELj1ELj1ELj8ELj16ENS_18Kernel_traits_baseILj6144EfS2_S2_S2_fjLj256EEEEELb0ELb0ELb1EEEvNS_9BwdParamsE)
        .other          _ZN10layer_norm31ln_parallel_residual_bwd_kernelINS_13Kernel_traitsIf6__halfS2_S2_fjLj6144ELj1ELj1ELj8ELj16ENS_18Kernel_traits_baseILj6144EfS2_S2_S2_fjLj256EEEEELb0ELb0ELb1EEEvNS_9BwdParamsE,@"STO_CUDA_ENTRY STV_DEFAULT"
_ZN10layer_norm31ln_parallel_residual_bwd_kernelINS_13Kernel_traitsIf6__halfS2_S2_fjLj6144ELj1ELj1ELj8ELj16ENS_18Kernel_traits_baseILj6144EfS2_S2_S2_fjLj256EEEEELb0ELb0ELb1EEEvNS_9BwdParamsE:
.text._ZN10layer_norm31ln_parallel_residual_bwd_kernelINS_13Kernel_traitsIf6__halfS2_S2_fjLj6144ELj1ELj1ELj8ELj16ENS_18Kernel_traits_baseILj6144EfS2_S2_S2_fjLj256EEEEELb0ELb0ELb1EEEvNS_9BwdParamsE:
        /* <DEDUP_REMOVED lines=128> */
.L_x_1698:
[----:B-1----:R-:W-:Y:S01]  /*0800*/  IMAD R0, R202, UR16, RZ ;  /* 0x00000010ca007c24 */ /* 0x002fe2000f8e02ff */
[----:B------:R-:W1:Y:S04]  /*0810*/  LDC.64 R128, c[0x0][0x430] ;  /* 0x00010c00ff807b82 */ /* 0x000e680000000a00 */
[----:B0-----:R-:W-:-:S04]  /*0820*/  SHF.R.S32.HI R109, RZ, 0x1f, R0 ;  /* 0x0000001fff6d7819 */ /* 0x001fc80000011400 */
[----:B------:R-:W2:Y:S01]  /*0830*/  LDC.64 R120, c[0x0][0x3a8] ;  /* 0x0000ea00ff787b82 */ /* 0x000ea20000000a00 */
[----:B------:R-:W-:-:S04]  /*0840*/  LEA.HI R109, R109, R0, RZ, 0x3 ;  /* 0x000000006d6d7211 */ /* 0x000fc800078f18ff */
[----:B------:R-:W-:-:S03]  /*0850*/  LEA.HI.SX32 R206, R109, R124, 0x1d ;  /* 0x0000007c6dce7211 */ /* 0x000fc600078feaff */
[----:B------:R-:W3:Y:S08]  /*0860*/  LDC.64 R126, c[0x0][0x428] ;  /* 0x00010a00ff7e7b82 */ /* 0x000ef00000000a00 */
[----:B------:R-:W4:Y:S08]  /*0870*/  LDC.64 R110, c[0x0][0x3c0] ;  /* 0x0000f000ff6e7b82 */ /* 0x000f300000000a00 */
[----:B------:R-:W0:Y:S01]  /*0880*/  LDC.64 R108, c[0x0][0x3c8] ;  /* 0x0000f200ff6c7b82 */ /* 0x000e220000000a00 */
[----:B-1----:R-:W-:-:S04]  /*0890*/  IMAD.WIDE.U32 R140, R206, 0x10, R128 ;  /* 0x00000010ce8c7825 */ /* 0x002fc800078e0080 */
[C---:B--2---:R-:W-:Y:S02]  /*08a0*/  IMAD.WIDE.U32 R132, R206.reuse, 0x10, R120 ;  /* 0x00000010ce847825 */ /* 0x044fe400078e0078 */
[----:B------:R-:W2:Y:S02]  /*08b0*/  LDG.E.128 R140, desc[UR12][R140.64] ;  /* 0x0000000c8c8c7981 */ /* 0x000ea4000c1e1d00 */
[----:B---3--:R-:W-:Y:S02]  /*08c0*/  IMAD.WIDE.U32 R136, R206, 0x10, R126 ;  /* 0x00000010ce887825 */ /* 0x008fe400078e007e */
[----:B------:R-:W3:Y:S04]  /*08d0*/  LDG.E.128 R132, desc[UR12][R132.64] ;  /* 0x0000000c84847981 */ /* 0x000ee8000c1e1d00 */
[----:B------:R-:W3:Y:S01]  /*08e0*/  LDG.E.128 R136, desc[UR12][R136.64] ;  /* 0x0000000c88887981 */ /* 0x000ee2000c1e1d00 */
[----:B----4-:R-:W-:-:S05]  /*08f0*/  IMAD.WIDE R122, R202, 0x4, R110 ;  /* 0x00000004ca7a7825 */ /* 0x010fca00078e026e */
[----:B------:R-:W4:Y:S01]  /*0900*/  LDG.E R224, desc[UR12][R122.64] ;  /* 0x0000000c7ae07981 */ /* 0x000f22000c1e1900 */
[----:B0-----:R-:W-:Y:S01]  /*0910*/  IMAD.WIDE R124, R202, 0x4, R108 ;  /* 0x00000004ca7c7825 */ /* 0x001fe200078e026c */
[----:B------:R-:W-:-:S04]  /*0920*/  IADD3 R204, PT, PT, R206, 0x100, RZ ;  /* 0x00000100cecc7810 */ /* 0x000fc80007ffe0ff */
[----:B------:R-:W4:Y:S01]  /*0930*/  LDG.E R205, desc[UR12][R124.64] ;  /* 0x0000000c7ccd7981 */ /* 0x000f22000c1e1900 */
[----:B------:R-:W-:-:S04]  /*0940*/  IMAD.WIDE.U32 R108, R204, 0x10, R120 ;  /* 0x00000010cc6c7825 */ /* 0x000fc800078e0078 */
[C---:B------:R-:W-:Y:S02]  /*0950*/  IMAD.WIDE.U32 R112, R204.reuse, 0x10, R126 ;  /* 0x00000010cc707825 */ /* 0x040fe400078e007e */
[----:B------:R-:W4:Y:S02]  /*0960*/  LDG.E.128 R108, desc[UR12][R108.64] ;  /* 0x0000000c6c6c7981 */ /* 0x000f24000c1e1d00 */
[----:B------:R-:W-:Y:S01]  /*0970*/  IMAD.WIDE.U32 R116, R204, 0x10, R128 ;  /* 0x00000010cc747825 */ /* 0x000fe200078e0080 */
[----:B------:R-:W-:Y:S01]  /*0980*/  IADD3 R201, PT, PT, R206, 0x200, RZ ;  /* 0x00000200cec97810 */ /* 0x000fe20007ffe0ff */
[----:B------:R-:W4:Y:S04]  /*0990*/  LDG.E.128 R112, desc[UR12][R112.64] ;  /* 0x0000000c70707981 */ /* 0x000f28000c1e1d00 */
[----:B------:R-:W4:Y:S01]  /*09a0*/  LDG.E.128 R116, desc[UR12][R116.64] ;  /* 0x0000000c74747981 */ /* 0x000f22000c1e1d00 */
[----:B------:R-:W-:-:S06]  /*09b0*/  IMAD.WIDE.U32 R120, R201, 0x10, R120 ;  /* 0x00000010c9787825 */ /* 0x000fcc00078e0078 */
[----:B------:R-:W4:Y:S01]  /*09c0*/  LDG.E.128 R120, desc[UR12][R120.64] ;  /* 0x0000000c78787981 */ /* 0x000f22000c1e1d00 */
[----:B------:R-:W-:-:S06]  /*09d0*/  IMAD.WIDE.U32 R126, R201, 0x10, R126 ;  /* 0x00000010c97e7825 */ /* 0x000fcc00078e007e */
[----:B------:R-:W4:Y:S01]  /*09e0*/  LDG.E.128 R124, desc[UR12][R126.64] ;  /* 0x0000000c7e7c7981 */ /* 0x000f22000c1e1d00 */
[----:B------:R-:W-:-:S06]  /*09f0*/  IMAD.WIDE.U32 R128, R201, 0x10, R128 ;  /* 0x00000010c9807825 */ /* 0x000fcc00078e0080 */
[----:B------:R-:W4:Y:S01]  /*0a00*/  LDG.E.128 R128, desc[UR12][R128.64] ;  /* 0x0000000c80807981 */ /* 0x000f22000c1e1d00 */
[----:B------:R-:W-:Y:S02]  /*0a10*/  ISETP.NE.AND P0, PT, RZ, UR11, PT ;  /* 0x0000000bff007c0c */ /* 0x000fe4000bf05270 */
[----:B------:R-:W-:-:S04]  /*0a20*/  ISETP.NE.U32.AND P1, PT, RZ, UR14, PT ;  /* 0x0000000eff007c0c */ /* 0x000fc8000bf25070 */
[----:B------:R-:W-:Y:S01]  /*0a30*/  ISETP.NE.AND.EX P1, PT, RZ, UR15, PT, P1 ;  /* 0x0000000fff007c0c */ /* 0x000fe2000bf25310 */
[----:B--2---:R-:W-:Y:S02]  /*0a40*/  HADD2.F32 R212, -RZ, R140.H1_H1 ;  /* 0x3000008cffd47230 */ /* 0x004fe40000004100 */
[--C-:B---3--:R-:W-:Y:S02]  /*0a50*/  HADD2.F32 R229, -RZ, R135.reuse.H0_H0 ;  /* 0x20000087ffe57230 */ /* 0x108fe40000004100 */
[----:B------:R-:W-:Y:S02]  /*0a60*/  HADD2.F32 R233, -RZ, R135.H1_H1 ;  /* 0x30000087ffe97230 */ /* 0x000fe40000004100 */
[----:B------:R-:W-:Y:S02]  /*0a70*/  HADD2.F32 R135, -RZ, R136.H0_H0 ;  /* 0x20000088ff877230 */ /* 0x000fe40000004100 */
[--C-:B------:R-:W-:Y:S02]  /*0a80*/  HADD2.F32 R221, -RZ, R134.reuse.H0_H0 ;  /* 0x20000086ffdd7230 */ /* 0x100fe40000004100 */
[----:B------:R-:W-:-:S02]  /*0a90*/  HADD2.F32 R227, -RZ, R134.H1_H1 ;  /* 0x30000086ffe37230 */ /* 0x000fc40000004100 */
[----:B-----5:R-:W-:Y:S01]  /*0aa0*/  FMUL.FTZ R134, R65, R212 ;  /* 0x000000d441867220 */ /* 0x020fe20000410000 */
[----:B------:R-:W-:Y:S01]  /*0ab0*/  HADD2.F32 R136, -RZ, R136.H1_H1 ;  /* 0x30000088ff887230 */ /* 0x000fe20000004100 */
[----:B----4-:R-:W-:Y:S01]  /*0ac0*/  FSEL R224, R224, RZ, !P0 ;  /* 0x000000ffe0e07208 */ /* 0x010fe20004000000 */
[----:B------:R-:W-:Y:S02]  /*0ad0*/  HADD2.F32 R207, -RZ, R132.H0_H0 ;  /* 0x20000084ffcf7230 */ /* 0x000fe40000004100 */
[----:B------:R-:W-:Y:S02]  /*0ae0*/  HADD2.F32 R214, -RZ, R141.H1_H1 ;  /* 0x3000008dffd67230 */ /* 0x000fe40000004100 */
[----:B------:R-:W-:Y:S02]  /*0af0*/  HADD2.F32 R217, -RZ, R137.H0_H0 ;  /* 0x20000089ffd97230 */ /* 0x000fe40000004100 */
[--C-:B------:R-:W-:Y:S02]  /*0b00*/  HADD2.F32 R231, -RZ, R143.reuse.H0_H0 ;  /* 0x2000008fffe77230 */ /* 0x100fe40000004100 */
[----:B------:R-:W-:-:S02]  /*0b10*/  HADD2.F32 R220, -RZ, R143.H1_H1 ;  /* 0x3000008fffdc7230 */ /* 0x000fc40000004100 */
[----:B------:R-:W-:Y:S01]  /*0b20*/  FFMA.FTZ R143, R41, R136, R134 ;  /* 0x00000088298f7223 */ /* 0x000fe20000010086 */
[----:B------:R-:W-:Y:S02]  /*0b30*/  HADD2.F32 R213, -RZ, R132.H1_H1 ;  /* 0x30000084ffd57230 */ /* 0x000fe40000004100 */
[----:B------:R-:W-:Y:S01]  /*0b40*/  FADD.FTZ R0, -R224, R207 ;  /* 0x000000cfe0007221 */ /* 0x000fe20000010100 */
[----:B------:R-:W-:Y:S02]  /*0b50*/  HADD2.F32 R219, -RZ, R133.H1_H1 ;  /* 0x30000085ffdb7230 */ /* 0x000fe40000004100 */
[----:B------:R-:W-:Y:S01]  /*0b60*/  FMUL.FTZ R134, R67, R214 ;  /* 0x000000d643867220 */ /* 0x000fe20000410000 */
[----:B------:R-:W-:Y:S02]  /*0b70*/  HADD2.F32 R137, -RZ, R137.H1_H1 ;  /* 0x30000089ff897230 */ /* 0x000fe40000004100 */
[----:B------:R-:W-:Y:S02]  /*0b80*/  HADD2.F32 R209, -RZ, R140.H0_H0 ;  /* 0x2000008cffd17230 */ /* 0x000fe40000004100 */
[----:B------:R-:W-:-:S02]  /*0b90*/  HADD2.F32 R218, -RZ, R142.H1_H1 ;  /* 0x3000008effda7230 */ /* 0x000fc40000004100 */
[----:B------:R-:W-:Y:S02]  /*0ba0*/  HADD2.F32 R215, -RZ, R133.H0_H0 ;  /* 0x20000085ffd77230 */ /* 0x000fe40000004100 */
[----:B------:R-:W-:Y:S01]  /*0bb0*/  FMUL.FTZ R0, R205, R0 ;  /* 0x00000000cd007220 */ /* 0x000fe20000410000 */
[--C-:B------:R-:W-:Y:S02]  /*0bc0*/  HADD2.F32 R133, -RZ, R139.reuse.H0_H0 ;  /* 0x2000008bff857230 */ /* 0x100fe40000004100 */
[----:B------:R-:W-:Y:S01]  /*0bd0*/  FMUL.FTZ R207, R64, R209 ;  /* 0x000000d140cf7220 */ /* 0x000fe20000410000 */
[----:B------:R-:W-:Y:S02]  /*0be0*/  HADD2.F32 R132, -RZ, R139.H1_H1 ;  /* 0x3000008bff847230 */ /* 0x000fe40000004100 */
[C---:B------:R-:W-:Y:S01]  /*0bf0*/  FADD.FTZ R210, -R224.reuse, R213 ;  /* 0x000000d5e0d27221 */ /* 0x040fe20000010100 */
[----:B------:R-:W-:Y:S02]  /*0c00*/  HADD2.F32 R225, -RZ, R142.H0_H0 ;  /* 0x2000008effe17230 */ /* 0x000fe40000004100 */
[----:B------:R-:W-:Y:S01]  /*0c10*/  FADD.FTZ R142, -R224, R219 ;  /* 0x000000dbe08e7221 */ /* 0x000fe20000010100 */
[----:B------:R-:W-:-:S02]  /*0c20*/  HADD2.F32 R216, -RZ, R138.H1_H1 ;  /* 0x3000008affd87230 */ /* 0x000fc40000004100 */
[----:B------:R-:W-:Y:S01]  /*0c30*/  FFMA.FTZ R139, R43, R137, R134 ;  /* 0x000000892b8b7223 */ /* 0x000fe20000010086 */
[----:B------:R-:W-:Y:S02]  /*0c40*/  HADD2.F32 R223, -RZ, R138.H0_H0 ;  /* 0x2000008affdf7230 */ /* 0x000fe40000004100 */
[----:B------:R-:W-:Y:S01]  /*0c50*/  FMUL.FTZ R134, R69, R218 ;  /* 0x000000da45867220 */ /* 0x000fe20000410000 */
[----:B------:R-:W-:Y:S01]  /*0c60*/  FADD.FTZ R138, -R224, R227 ;  /* 0x000000e3e08a7221 */ /* 0x000fe20000010100 */
[----:B------:R-:W-:Y:S01]  /*0c70*/  FADD.FTZ R200, R135, R200 ;  /* 0x000000c887c87221 */ /* 0x000fe20000010000 */
[-C--:B------:R-:W-:Y:S01]  /*0c80*/  FFMA.FTZ R203, R0, R135.reuse, R203 ;  /* 0x0000008700cb7223 */ /* 0x080fe200000100cb */
[----:B------:R-:W-:Y:S01]  /*0c90*/  FFMA.FTZ R207, R40, R135, R207 ;  /* 0x0000008728cf7223 */ /* 0x000fe200000100cf */
[C---:B------:R-:W-:Y:S01]  /*0ca0*/  FMUL.FTZ R210, R205.reuse, R210 ;  /* 0x000000d2cdd27220 */ /* 0x040fe20000410000 */
[C---:B------:R-:W-:Y:S01]  /*0cb0*/  FADD.FTZ R208, -R224.reuse, R215 ;  /* 0x000000d7e0d07221 */ /* 0x040fe20000010100 */
[----:B------:R-:W-:Y:S01]  /*0cc0*/  FMUL.FTZ R142, R205, R142 ;  /* 0x0000008ecd8e7220 */ /* 0x000fe20000410000 */
[C---:B------:R-:W-:Y:S01]  /*0cd0*/  FADD.FTZ R140, -R224.reuse, R221 ;  /* 0x000000dde08c7221 */ /* 0x040fe20000010100 */
[----:B------:R-:W-:Y:S01]  /*0ce0*/  FFMA.FTZ R135, R45, R216, R134 ;  /* 0x000000d82d877223 */ /* 0x000fe20000010086 */
[----:B------:R-:W-:Y:S01]  /*0cf0*/  FMUL.FTZ R138, R205, R138 ;  /* 0x0000008acd8a7220 */ /* 0x000fe20000410000 */
[----:B------:R-:W-:Y:S01]  /*0d00*/  FADD.FTZ R134, -R224, R233 ;  /* 0x000000e9e0867221 */ /* 0x000fe20000010100 */
[----:B------:R-:W-:-:S02]  /*0d10*/  HADD2.F32 R211, -RZ, R141.H0_H0 ;  /* 0x2000008dffd37230 */ /* 0x000fc40000004100 */
[----:B------:R-:W-:Y:S01]  /*0d20*/  FADD.FTZ R196, R136, R196 ;  /* 0x000000c488c47221 */ /* 0x000fe20000010000 */
[----:B------:R-:W-:Y:S01]  /*0d30*/  FFMA.FTZ R197, R210, R136, R197 ;  /* 0x00000088d2c57223 */ /* 0x000fe200000100c5 */
[----:B------:R-:W-:Y:S01]  /*0d40*/  FMUL.FTZ R208, R205, R208 ;  /* 0x000000d0cdd07220 */ /* 0x000fe20000410000 */
[----:B------:R-:W-:Y:S01]  /*0d50*/  FADD.FTZ R188, R137, R188 ;  /* 0x000000bc89bc7221 */ /* 0x000fe20000010000 */
[----:B------:R-:W-:Y:S01]  /*0d60*/  FFMA.FTZ R189, R142, R137, R189 ;  /* 0x000000898ebd7223 */ /* 0x000fe200000100bd */
[C---:B------:R-:W-:Y:S01]  /*0d70*/  FMUL.FTZ R140, R205.reuse, R140 ;  /* 0x0000008ccd8c7220 */ /* 0x040fe20000410000 */
        /* <DEDUP_REMOVED lines=8> */
[----:B------:R-:W-:-:S02]  /*0e00*/  HADD2.F32 R209, -RZ, R108.H0_H0 ;  /* 0x2000006cffd17230 */ /* 0x000fc40000004100 */
[-C--:B------:R-:W-:Y:S01]  /*0e10*/  FMUL.FTZ R141, R66, R211.reuse ;  /* 0x000000d3428d7220 */ /* 0x080fe20000410000 */
        /* <DEDUP_REMOVED lines=8> */
[----:B------:R-:W-:Y:S02]  /*0ea0*/  HADD2.F32 R211, -RZ, R108.H1_H1 ;  /* 0x3000006cffd37230 */ /* 0x000fe40000004100 */
[----:B------:R-:W-:Y:S01]  /*0eb0*/  FMUL.FTZ R213, R70, R231 ;  /* 0x000000e746d57220 */ /* 0x000fe20000410000 */
[----:B------:R-:W-:Y:S01]  /*0ec0*/  FADD.FTZ R172, R132, R172 ;  /* 0x000000ac84ac7221 */ /* 0x000fe20000010000 */
[----:B------:R-:W-:Y:S01]  /*0ed0*/  FFMA.FTZ R173, R134, R132, R173 ;  /* 0x0000008486ad7223 */ /* 0x000fe200000100ad */
[----:B------:R-:W-:-:S02]  /*0ee0*/  HADD2.F32 R225, -RZ, R110.H0_H0 ;  /* 0x2000006effe17230 */ /* 0x000fc40000004100 */
[----:B------:R-:W-:Y:S01]  /*0ef0*/  FFMA.FTZ R132, R47, R132, R216 ;  /* 0x000000842f847223 */ /* 0x000fe200000100d8 */
[----:B------:R-:W-:Y:S02]  /*0f00*/  HADD2.F32 R215, -RZ, R110.H1_H1 ;  /* 0x3000006effd77230 */ /* 0x000fe40000004100 */
[----:B------:R-:W-:Y:S01]  /*0f10*/  FADD.FTZ R176, R133, R176 ;  /* 0x000000b085b07221 */ /* 0x000fe20000010000 */
[--C-:B------:R-:W-:Y:S02]  /*0f20*/  HADD2.F32 R223, -RZ, R113.reuse.H0_H0 ;  /* 0x20000071ffdf7230 */ /* 0x100fe40000004100 */
[----:B------:R-:W-:Y:S01]  /*0f30*/  FADD.FTZ R194, R212, R194 ;  /* 0x000000c2d4c27221 */ /* 0x000fe20000010000 */
[----:B------:R-:W-:Y:S02]  /*0f40*/  HADD2.F32 R108, -RZ, R113.H1_H1 ;  /* 0x30000071ff6c7230 */ /* 0x000fe40000004100 */
[----:B------:R-:W-:Y:S01]  /*0f50*/  FADD.FTZ R216, -R224, R209 ;  /* 0x000000d1e0d87221 */ /* 0x000fe20000010100 */
[----:B------:R-:W-:-:S02]  /*0f60*/  HADD2.F32 R113, -RZ, R115.H0_H0 ;  /* 0x20000073ff717230 */ /* 0x000fc40000004100 */
[----:B------:R-:W-:Y:S02]  /*0f70*/  HADD2.F32 R243, -RZ, R117.H0_H0 ;  /* 0x20000075fff37230 */ /* 0x000fe40000004100 */
[--C-:B------:R-:W-:Y:S02]  /*0f80*/  HADD2.F32 R245, -RZ, R119.reuse.H0_H0 ;  /* 0x20000077fff57230 */ /* 0x100fe40000004100 */
[----:B------:R-:W-:Y:S02]  /*0f90*/  HADD2.F32 R244, -RZ, R119.H1_H1 ;  /* 0x30000077fff47230 */ /* 0x000fe40000004100 */
[----:B------:R-:W-:Y:S01]  /*0fa0*/  FADD.FTZ R186, R214, R186 ;  /* 0x000000bad6ba7221 */ /* 0x000fe20000010000 */
[----:B------:R-:W-:Y:S02]  /*0fb0*/  HADD2.F32 R110, -RZ, R115.H1_H1 ;  /* 0x30000073ff6e7230 */ /* 0x000fe40000004100 */
[----:B------:R-:W-:Y:S01]  /*0fc0*/  FFMA.FTZ R177, R136, R133, R177 ;  /* 0x0000008588b17223 */ /* 0x000fe200000100b1 */
[----:B------:R-:W-:-:S02]  /*0fd0*/  HADD2.F32 R221, -RZ, R109.H0_H0 ;  /* 0x2000006dffdd7230 */ /* 0x000fc40000004100 */
[----:B------:R-:W-:Y:S01]  /*0fe0*/  FFMA.FTZ R195, R210, R212, R195 ;  /* 0x000000d4d2c37223 */ /* 0x000fe200000100c3 */
[----:B------:R-:W-:Y:S02]  /*0ff0*/  HADD2.F32 R115, -RZ, R116.H0_H0 ;  /* 0x20000074ff737230 */ /* 0x000fe40000004100 */
[----:B------:R-:W-:Y:S01]  /*1000*/  FFMA.FTZ R133, R46, R133, R213 ;  /* 0x000000852e857223 */ /* 0x000fe200000100d5 */
[----:B------:R-:W-:Y:S02]  /*1010*/  HADD2.F32 R213, -RZ, R112.H0_H0 ;  /* 0x20000070ffd57230 */ /* 0x000fe40000004100 */
[----:B------:R-:W-:Y:S01]  /*1020*/  FMUL.FTZ R216, R205, R216 ;  /* 0x000000d8cdd87220 */ /* 0x000fe20000410000 */
[----:B------:R-:W-:Y:S01]  /*1030*/  FADD.FTZ R212, -R224, R221 ;  /* 0x000000dde0d47221 */ /* 0x000fe20000010100 */
[----:B------:R-:W-:Y:S01]  /*1040*/  FMUL.FTZ R119, R72, R115 ;  /* 0x0000007348777220 */ /* 0x000fe20000410000 */
[----:B------:R-:W-:Y:S01]  /*1050*/  FMUL.FTZ R209, R74, R243 ;  /* 0x000000f34ad17220 */ /* 0x000fe20000410000 */
[----:B------:R-:W-:Y:S01]  /*1060*/  FADD.FTZ R168, R213, R168 ;  /* 0x000000a8d5a87221 */ /* 0x000fe20000010000 */
[-C--:B------:R-:W-:Y:S01]  /*1070*/  FFMA.FTZ R169, R216, R213.reuse, R169 ;  /* 0x000000d5d8a97223 */ /* 0x080fe200000100a9 */
[----:B------:R-:W-:Y:S01]  /*1080*/  FFMA.FTZ R213, R48, R213, R119 ;  /* 0x000000d530d57223 */ /* 0x000fe20000010077 */
[----:B------:R-:W-:Y:S01]  /*1090*/  FMUL.FTZ R212, R205, R212 ;  /* 0x000000d4cdd47220 */ /* 0x000fe20000410000 */
[----:B------:R-:W-:Y:S01]  /*10a0*/  FFMA.FTZ R187, R142, R214, R187 ;  /* 0x000000d68ebb7223 */ /* 0x000fe200000100bb */
[----:B------:R-:W-:-:S02]  /*10b0*/  HADD2.F32 R116, -RZ, R116.H1_H1 ;  /* 0x30000074ff747230 */ /* 0x000fc40000004100 */
[----:B------:R-:W-:Y:S01]  /*10c0*/  FADD.FTZ R214, -R224, R211 ;  /* 0x000000d3e0d67221 */ /* 0x000fe20000010100 */
[--C-:B------:R-:W-:Y:S02]  /*10d0*/  HADD2.F32 R119, -RZ, R120.reuse.H0_H0 ;  /* 0x20000078ff777230 */ /* 0x100fe40000004100 */
[----:B------:R-:W-:Y:S01]  /*10e0*/  FADD.FTZ R192, R217, R192 ;  /* 0x000000c0d9c07221 */ /* 0x000fe20000010000 */
[----:B------:R-:W-:Y:S02]  /*10f0*/  HADD2.F32 R221, -RZ, R120.H1_H1 ;  /* 0x30000078ffdd7230 */ /* 0x000fe40000004100 */
[----:B------:R-:W-:Y:S01]  /*1100*/  FADD.FTZ R120, RZ, R207 ;  /* 0x000000cfff787221 */ /* 0x000fe20000010000 */
[-C--:B------:R-:W-:Y:S01]  /*1110*/  FFMA.FTZ R193, R208, R217.reuse, R193 ;  /* 0x000000d9d0c17223 */ /* 0x080fe200000100c1 */
[----:B------:R-:W-:Y:S01]  /*1120*/  FFMA.FTZ R141, R42, R217, R141 ;  /* 0x000000d92a8d7223 */ /* 0x000fe2000001008d */
[----:B------:R-:W-:Y:S01]  /*1130*/  FADD.FTZ R178, R218, R178 ;  /* 0x000000b2dab27221 */ /* 0x000fe20000010000 */
[----:B------:R-:W-:Y:S01]  /*1140*/  FFMA.FTZ R179, R138, R218, R179 ;  /* 0x000000da8ab37223 */ /* 0x000fe200000100b3 */
[----:B------:R-:W-:-:S02]  /*1150*/  HADD2.F32 R217, -RZ, R109.H1_H1 ;  /* 0x3000006dffd97230 */ /* 0x000fc40000004100 */
[----:B------:R-:W-:Y:S01]  /*1160*/  FADD.FTZ R160, R223, R160 ;  /* 0x000000a0dfa07221 */ /* 0x000fe20000010000 */
[-C--:B------:R-:W-:Y:S01]  /*1170*/  FFMA.FTZ R161, R212, R223.reuse, R161 ;  /* 0x000000dfd4a17223 */ /* 0x080fe200000100a1 */
[----:B------:R-:W-:Y:S01]  /*1180*/  FFMA.FTZ R209, R50, R223, R209 ;  /* 0x000000df32d17223 */ /* 0x000fe200000100d1 */
[----:B------:R-:W-:Y:S01]  /*1190*/  FADD.FTZ R170, R220, R170 ;  /* 0x000000aadcaa7221 */ /* 0x000fe20000010000 */
[----:B------:R-:W-:Y:S01]  /*11a0*/  FFMA.FTZ R171, R134, R220, R171 ;  /* 0x000000dc86ab7223 */ /* 0x000fe200000100ab */
[--C-:B------:R-:W-:Y:S02]  /*11b0*/  HADD2.F32 R109, -RZ, R111.reuse.H0_H0 ;  /* 0x2000006fff6d7230 */ /* 0x100fe40000004100 */
[----:B------:R-:W-:Y:S01]  /*11c0*/  FMUL.FTZ R214, R205, R214 ;  /* 0x000000d6cdd67220 */ /* 0x000fe20000410000 */
[----:B------:R-:W-:Y:S02]  /*11d0*/  HADD2.F32 R219, -RZ, R111.H1_H1 ;  /* 0x3000006fffdb7230 */ /* 0x000fe40000004100 */
[----:B------:R-:W-:Y:S01]  /*11e0*/  FMUL.FTZ R220, R73, R116 ;  /* 0x0000007449dc7220 */ /* 0x000fe20000410000 */
[----:B------:R-:W-:-:S02]  /*11f0*/  HADD2.F32 R218, -RZ, R112.H1_H1 ;  /* 0x30000070ffda7230 */ /* 0x000fc40000004100 */
[----:B------:R-:W-:Y:S01]  /*1200*/  FADD.FTZ R120, R143, R120 ;  /* 0x000000788f787221 */ /* 0x000fe20000010000 */
[--C-:B------:R-:W-:Y:S01]  /*1210*/  HADD2.F32 R223, -RZ, R121.reuse.H0_H0 ;  /* 0x20000079ffdf7230 */ /* 0x100fe20000004100 */
[----:B------:R-:W0:Y:S01]  /*1220*/  @P1 LDC.64 R226, c[0x0][0x438] ;  /* 0x00010e00ffe21b82 */ /* 0x000e220000000a00 */
[----:B------:R-:W-:Y:S02]  /*1230*/  HADD2.F32 R121, -RZ, R121.H1_H1 ;  /* 0x30000079ff797230 */ /* 0x000fe40000004100 */
[--C-:B------:R-:W-:Y:S02]  /*1240*/  HADD2.F32 R233, -RZ, R122.reuse.H0_H0 ;  /* 0x2000007affe97230 */ /* 0x100fe40000004100 */
[----:B------:R-:W-:Y:S02]  /*1250*/  HADD2.F32 R235, -RZ, R122.H1_H1 ;  /* 0x3000007affeb7230 */ /* 0x000fe40000004100 */
[----:B------:R-:W-:Y:S02]  /*1260*/  HADD2.F32 R237, -RZ, R123.H0_H0 ;  /* 0x2000007bffed7230 */ /* 0x000fe40000004100 */
[----:B------:R-:W-:-:S02]  /*1270*/  HADD2.F32 R248, -RZ, R124.H1_H1 ;  /* 0x3000007cfff87230 */ /* 0x000fc40000004100 */
[----:B------:R-:W-:Y:S01]  /*1280*/  FADD.FTZ R174, R231, R174 ;  /* 0x000000aee7ae7221 */ /* 0x000fe20000010000 */
[----:B------:R-:W-:Y:S02]  /*1290*/  HADD2.F32 R123, -RZ, R123.H1_H1 ;  /* 0x3000007bff7b7230 */ /* 0x000fe40000004100 */
[----:B------:R-:W-:Y:S01]  /*12a0*/  FADD.FTZ R164, R218, R164 ;  /* 0x000000a4daa47221 */ /* 0x000fe20000010000 */
[-C--:B------:R-:W-:Y:S01]  /*12b0*/  FFMA.FTZ R165, R214, R218.reuse, R165 ;  /* 0x000000dad6a57223 */ /* 0x080fe200000100a5 */
[----:B------:R-:W-:Y:S01]  /*12c0*/  FFMA.FTZ R211, R49, R218, R220 ;  /* 0x000000da31d37223 */ /* 0x000fe200000100dc */
[C---:B------:R-:W-:Y:S01]  /*12d0*/  FADD.FTZ R232, -R224.reuse, R109 ;  /* 0x0000006de0e87221 */ /* 0x040fe20000010100 */
[C---:B------:R-:W-:Y:S01]  /*12e0*/  FADD.FTZ R234, -R224.reuse, R219 ;  /* 0x000000dbe0ea7221 */ /* 0x040fe20000010100 */
[----:B------:R-:W-:Y:S01]  /*12f0*/  FADD.FTZ R120, R141, R120 ;  /* 0x000000788d787221 */ /* 0x000fe20000010000 */
        /* <DEDUP_REMOVED lines=11> */
[----:B------:R-:W-:-:S02]  /*13b0*/  HADD2.F32 R123, -RZ, R124.H0_H0 ;  /* 0x2000007cff7b7230 */ /* 0x000fc40000004100 */
[----:B------:R-:W-:Y:S01]  /*13c0*/  FADD.FTZ R124, R139, R120 ;  /* 0x000000788b7c7221 */ /* 0x000fe20000010000 */
[----:B------:R-:W-:Y:S01]  /*13d0*/  FFMA.FTZ R175, R136, R231, R175 ;  /* 0x000000e788af7223 */ /* 0x000fe200000100af */
[----:B------:R-:W1:Y:S02]  /*13e0*/  @P1 LDC.64 R228, c[0x0][0x438] ;  /* 0x00010e00ffe41b82 */ /* 0x000e640000000a00 */
[----:B------:R-:W-:-:S06]  /*13f0*/  FADD.FTZ R124, R137, R124 ;  /* 0x0000007c897c7221 */ /* 0x000fcc0000010000 */
[----:B------:R-:W2:Y:S01]  /*1400*/  @P1 LDC.64 R230, c[0x0][0x438] ;  /* 0x00010e00ffe61b82 */ /* 0x000ea20000000a00 */
[----:B------:R-:W-:Y:S01]  /*1410*/  FADD.FTZ R124, R135, R124 ;  /* 0x0000007c877c7221 */ /* 0x000fe20000010000 */
[--C-:B------:R-:W-:Y:S02]  /*1420*/  HADD2.F32 R119, -RZ, R127.reuse.H0_H0 ;  /* 0x2000007fff777230 */ /* 0x100fe40000004100 */
[----:B------:R-:W-:Y:S02]  /*1430*/  HADD2.F32 R120, -RZ, R127.H1_H1 ;  /* 0x3000007fff787230 */ /* 0x000fe40000004100 */
[----:B------:R-:W-:Y:S01]  /*1440*/  FADD.FTZ R127, R133, R124 ;  /* 0x0000007c857f7221 */ /* 0x000fe20000010000 */
[--C-:B------:R-:W-:Y:S02]  /*1450*/  HADD2.F32 R247, -RZ, R125.reuse.H0_H0 ;  /* 0x2000007dfff77230 */ /* 0x100fe40000004100 */
[----:B------:R-:W-:Y:S02]  /*1460*/  HADD2.F32 R122, -RZ, R125.H1_H1 ;  /* 0x3000007dff7a7230 */ /* 0x000fe40000004100 */
[----:B------:R-:W-:Y:S01]  /*1470*/  FFMA.FTZ R125, R0, R207, RZ ;  /* 0x000000cf007d7223 */ /* 0x000fe200000100ff */
[----:B------:R-:W-:Y:S01]  /*1480*/  FADD.FTZ R124, R132, R127 ;  /* 0x0000007f847c7221 */ /* 0x000fe20000010000 */
[----:B------:R-:W-:-:S02]  /*1490*/  HADD2.F32 R112, -RZ, R117.H1_H1 ;  /* 0x30000075ff707230 */ /* 0x000fc40000004100 */
[----:B------:R-:W-:Y:S01]  /*14a0*/  FFMA.FTZ R125, R210, R143, R125 ;  /* 0x0000008fd27d7223 */ /* 0x000fe2000001007d */
[--C-:B------:R-:W-:Y:S02]  /*14b0*/  HADD2.F32 R121, -RZ, R126.reuse.H0_H0 ;  /* 0x2000007eff797230 */ /* 0x100fe40000004100 */
[----:B------:R-:W-:Y:S02]  /*14c0*/  HADD2.F32 R246, -RZ, R126.H1_H1 ;  /* 0x3000007efff67230 */ /* 0x000fe40000004100 */
[----:B------:R-:W-:Y:S01]  /*14d0*/  FADD.FTZ R126, R213, R124 ;  /* 0x0000007cd57e7221 */ /* 0x000fe20000010000 */
[----:B------:R-:W-:Y:S01]  /*14e0*/  FFMA.FTZ R125, R208, R141, R125 ;  /* 0x0000008dd07d7223 */ /* 0x000fe2000001007d */
[----:B0-----:R-:W-:-:S04]  /*14f0*/  @P1 IMAD.WIDE.U32 R226, R201, 0x10, R226 ;  /* 0x00000010c9e21825 */ /* 0x001fc800078e00e2 */
[----:B------:R-:W-:Y:S01]  /*1500*/  FMUL.FTZ R124, R75, R112 ;  /* 0x000000704b7c7220 */ /* 0x000fe20000410000 */
[----:B------:R-:W-:Y:S01]  /*1510*/  FADD.FTZ R126, R211, R126 ;  /* 0x0000007ed37e7221 */ /* 0x000fe20000010000 */
[--C-:B------:R-:W-:Y:S02]  /*1520*/  HADD2.F32 R117, -RZ, R118.reuse.H0_H0 ;  /* 0x20000076ff757230 */ /* 0x100fe40000004100 */
[----:B------:R-:W-:Y:S01]  /*1530*/  FFMA.FTZ R125, R142, R139, R125 ;  /* 0x0000008b8e7d7223 */ /* 0x000fe2000001007d */
[----:B------:R-:W-:Y:S01]  /*1540*/  HADD2.F32 R118, -RZ, R118.H1_H1 ;  /* 0x30000076ff767230 */ /* 0x000fe20000004100 */
[----:B------:R0:W5:Y:S01]  /*1550*/  @P1 LDG.E.128 R96, desc[UR12][R226.64] ;  /* 0x0000000ce2601981 */ /* 0x000162000c1e1d00 */
[----:B--2---:R-:W-:-:S04]  /*1560*/  @P1 IMAD.WIDE.U32 R230, R206, 0x10, R230 ;  /* 0x00000010cee61825 */ /* 0x004fc800078e00e6 */
[----:B------:R-:W-:Y:S01]  /*1570*/  FADD.FTZ R126, R209, R126 ;  /* 0x0000007ed17e7221 */ /* 0x000fe20000010000 */
[----:B------:R-:W-:Y:S01]  /*1580*/  FMUL.FTZ R127, R76, R117 ;  /* 0x000000754c7f7220 */ /* 0x000fe20000410000 */
[--C-:B------:R-:W-:Y:S02]  /*1590*/  HADD2.F32 R111, -RZ, R114.reuse.H0_H0 ;  /* 0x20000072ff6f7230 */ /* 0x100fe40000004100 */
[----:B------:R-:W-:Y:S01]  /*15a0*/  FFMA.FTZ R125, R140, R137, R125 ;  /* 0x000000898c7d7223 */ /* 0x000fe2000001007d */
[----:B-1----:R-:W-:Y:S01]  /*15b0*/  @P1 IMAD.WIDE.U32 R228, R204, 0x10, R228 ;  /* 0x00000010cce41825 */ /* 0x002fe200078e00e4 */
[----:B------:R1:W5:Y:S03]  /*15c0*/  @P1 LDG.E.128 R88, desc[UR12][R230.64] ;  /* 0x0000000ce6581981 */ /* 0x000366000c1e1d00 */
[----:B0-----:R-:W-:Y:S01]  /*15d0*/  FFMA.FTZ R227, R51, R108, R124 ;  /* 0x0000006c33e37223 */ /* 0x001fe2000001007c */
[----:B------:R-:W-:-:S02]  /*15e0*/  HADD2.F32 R114, -RZ, R114.H1_H1 ;  /* 0x30000072ff727230 */ /* 0x000fc40000004100 */
[----:B------:R-:W-:Y:S01]  /*15f0*/  FMUL.FTZ R124, R77, R118 ;  /* 0x000000764d7c7220 */ /* 0x000fe20000410000 */
[--C-:B------:R-:W-:Y:S02]  /*1600*/  HADD2.F32 R235, -RZ, R129.reuse.H0_H0 ;  /* 0x20000081ffeb7230 */ /* 0x100fe40000004100 */
[----:B------:R-:W-:Y:S02]  /*1610*/  HADD2.F32 R236, -RZ, R129.H1_H1 ;  /* 0x30000081ffec7230 */ /* 0x000fe40000004100 */
[----:B------:R-:W-:Y:S01]  /*1620*/  FADD.FTZ R129, R227, R126 ;  /* 0x0000007ee3817221 */ /* 0x000fe20000010000 */
[----:B------:R-:W-:Y:S01]  /*1630*/  FFMA.FTZ R125, R138, R135, R125 ;  /* 0x000000878a7d7223 */ /* 0x000fe2000001007d */
[----:B-1----:R-:W-:Y:S01]  /*1640*/  FFMA.FTZ R230, R52, R111, R127 ;  /* 0x0000006f34e67223 */ /* 0x002fe2000001007f */
[----:B------:R0:W5:Y:S01]  /*1650*/  @P1 LDG.E.128 R92, desc[UR12][R228.64] ;  /* 0x0000000ce45c1981 */ /* 0x000162000c1e1d00 */
[----:B------:R-:W-:Y:S01]  /*1660*/  FMUL.FTZ R127, R78, R245 ;  /* 0x000000f54e7f7220 */ /* 0x000fe20000410000 */
[----:B------:R-:W-:Y:S01]  /*1670*/  FFMA.FTZ R125, R136, R133, R125 ;  /* 0x00000085887d7223 */ /* 0x000fe2000001007d */
[----:B------:R-:W-:-:S02]  /*1680*/  HADD2.F32 R241, -RZ, R131.H0_H0 ;  /* 0x20000083fff17230 */ /* 0x000fc40000004100 */
[----:B------:R-:W-:Y:S02]  /*1690*/  HADD2.F32 R242, -RZ, R131.H1_H1 ;  /* 0x30000083fff27230 */ /* 0x000fe40000004100 */
[----:B0-----:R-:W-:Y:S01]  /*16a0*/  FFMA.FTZ R229, R53, R114, R124 ;  /* 0x0000007235e57223 */ /* 0x001fe2000001007c */
[----:B------:R-:W-:Y:S01]  /*16b0*/  FADD.FTZ R124, R230, R129 ;  /* 0x00000081e67c7221 */ /* 0x000fe20000010000 */
[--C-:B------:R-:W-:Y:S02]  /*16c0*/  HADD2.F32 R237, -RZ, R128.reuse.H0_H0 ;  /* 0x20000080ffed7230 */ /* 0x100fe40000004100 */
[----:B------:R-:W-:Y:S01]  /*16d0*/  FMUL.FTZ R231, R205, R232 ;  /* 0x000000e8cde77220 */ /* 0x000fe20000410000 */
[----:B------:R-:W-:Y:S01]  /*16e0*/  FFMA.FTZ R125, R134, R132, R125 ;  /* 0x00000084867d7223 */ /* 0x000fe2000001007d */
[----:B------:R-:W-:Y:S01]  /*16f0*/  FADD.FTZ R131, R229, R124 ;  /* 0x0000007ce5837221 */ /* 0x000fe20000010000 */
[----:B------:R-:W-:Y:S01]  /*1700*/  FMUL.FTZ R124, R79, R244 ;  /* 0x000000f44f7c7220 */ /* 0x000fe20000410000 */
        /* <DEDUP_REMOVED lines=10> */
[----:B------:R-:W-:Y:S01]  /*17b0*/  FMUL.FTZ R226, R205, R217 ;  /* 0x000000d9cde27220 */ /* 0x000fe20000410000 */
[----:B------:R-:W-:Y:S01]  /*17c0*/  FFMA.FTZ R127, R212, R209, R127 ;  /* 0x000000d1d47f7223 */ /* 0x000fe2000001007f */
[----:B------:R-:W-:Y:S01]  /*17d0*/  FFMA.FTZ R126, R57, R248, R126 ;  /* 0x000000f8397e7223 */ /* 0x000fe2000001007e */
[----:B------:R-:W-:Y:S01]  /*17e0*/  FADD.FTZ R129, R125, R124 ;  /* 0x0000007c7d817221 */ /* 0x000fe20000010000 */
[----:B------:R-:W-:Y:S01]  /*17f0*/  FMUL.FTZ R131, R82, R235 ;  /* 0x000000eb52837220 */ /* 0x000fe20000410000 */
        /* <DEDUP_REMOVED lines=16> */
[C---:B------:R-:W-:Y:S01]  /*1900*/  FMUL.FTZ R129, R205.reuse, R109 ;  /* 0x0000006dcd817220 */ /* 0x040fe20000410000 */
        /* <DEDUP_REMOVED lines=39> */
[----:B0-----:R-:W-:-:S05]  /*1b80*/  FADD.FTZ R252, R109, R252 ;  /* 0x000000fc6dfc7221 */ /* 0x001fca0000010000 */
[----:B------:R-:W0:Y:S01]  /*1b90*/  SHFL.DOWN PT, R249, R252, 0x2, 0x1f ;  /* 0x08401f00fcf97f89 */ /* 0x000e2200000e0000 */
[----:B-1----:R-:W-:Y:S02]  /*1ba0*/  FADD.FTZ R250, R251, R124 ;  /* 0x0000007cfbfa7221 */ /* 0x002fe40000010000 */
[----:B------:R-:W1:Y:S01]  /*1bb0*/  S2R R124, SR_TID.X ;  /* 0x00000000007c7919 */ /* 0x000e620000002100 */
[----:B------:R-:W-:Y:S01]  /*1bc0*/  FADD.FTZ R156, R108, R156 ;  /* 0x0000009c6c9c7221 */ /* 0x000fe20000010000 */
[----:B------:R-:W-:Y:S02]  /*1bd0*/  FFMA.FTZ R157, R226, R108, R157 ;  /* 0x0000006ce29d7223 */ /* 0x000fe4000001009d */
[----:B------:R-:W2:Y:S01]  /*1be0*/  SHFL.DOWN PT, R108, R250, 0x1, 0x1f ;  /* 0x08201f00fa6c7f89 */ /* 0x000ea200000e0000 */
[----:B0-----:R-:W-:-:S05]  /*1bf0*/  FADD.FTZ R249, R252, R249 ;  /* 0x000000f9fcf97221 */ /* 0x001fca0000010000 */
[----:B------:R-:W0:Y:S01]  /*1c00*/  SHFL.DOWN PT, R109, R249, 0x1, 0x1f ;  /* 0x08201f00f96d7f89 */ /* 0x000e2200000e0000 */
[----:B-1----:R-:W-:Y:S01]  /*1c10*/  LOP3.LUT P2, RZ, R124, 0x1f, RZ, 0xc0, !PT ;  /* 0x0000001f7cff7812 */ /* 0x002fe2000784c0ff */
[----:B------:R-:W-:Y:S01]  /*1c20*/  BSSY.RECONVERGENT B0, `(.L_x_1672) ;  /* 0x000000c000007945 */ /* 0x000fe20003800200 */
[----:B--2---:R-:W-:Y:S01]  /*1c30*/  FADD.FTZ R108, R250, R108 ;  /* 0x0000006cfa6c7221 */ /* 0x004fe20000010000 */
        /* <DEDUP_REMOVED lines=10> */
.L_x_1673:
[----:B------:R-:W-:Y:S05]  /*1ce0*/  BSYNC.RECONVERGENT B0 ;  /* 0x0000000000007941 */ /* 0x000fea0003800200 */
.L_x_1672:
        /* <DEDUP_REMOVED lines=134> */
.L_x_1676:
        /* <DEDUP_REMOVED lines=33> */
.L_x_1675:
        /* <DEDUP_REMOVED lines=36> */
.L_x_1678:
        /* <DEDUP_REMOVED lines=37> */
.L_x_1674:
        /* <DEDUP_REMOVED lines=45> */
.L_x_1680:
        /* <DEDUP_REMOVED lines=41> */
.L_x_1679:
        /* <DEDUP_REMOVED lines=44> */
.L_x_1681:
        /* <DEDUP_REMOVED lines=44> */
.L_x_1677:
        /* <DEDUP_REMOVED lines=19> */
[-C--:B------:R-:W-:Y:S01]  /*3800*/  FFMA.FTZ R216, R216, R121.reuse, R123 ;  /* 0x00000079d8d87223 */ /* 0x080fe2000001007b */
        /* <DEDUP_REMOVED lines=41> */
.L_x_1684:
        /* <DEDUP_REMOVED lines=41> */
.L_x_1683:
        /* <DEDUP_REMOVED lines=42> */
.L_x_1686:
[-CC-:B------:R-:W-:Y:S01]  /*3fd0*/  FFMA.FTZ R231, R231, R121.reuse, R123.reuse ;  /* 0x00000079e7e77223 */ /* 0x180fe2000001007b */
[-CC-:B------:R-:W-:Y:S01]  /*3fe0*/  FFMA.FTZ R234, R234, R121.reuse, R123.reuse ;  /* 0x00000079eaea7223 */ /* 0x180fe2000001007b */
[-C--:B------:R-:W-:Y:S01]  /*3ff0*/  FFMA.FTZ R225, R225, R121.reuse, R123 ;  /* 0x00000079e1e17223 */ /* 0x080fe2000001007b */
[--C-:B-----5:R-:W-:Y:S02]  /*4000*/  HADD2.F32 R0, -RZ, R95.reuse.H0_H0 ;  /* 0x2000005fff007230 */ /* 0x120fe40000004100 */
[----:B------:R-:W-:Y:S01]  /*4010*/  FADD.FTZ R232, R232, -R231 ;  /* 0x800000e7e8e87221 */ /* 0x000fe20000010000 */
[----:B0-----:R-:W-:Y:S02]  /*4020*/  HADD2.F32 R111, -RZ, R95.H1_H1 ;  /* 0x3000005fff6f7230 */ /* 0x001fe40000004100 */
        /* <DEDUP_REMOVED lines=31> */
.L_x_1682:
        /* <DEDUP_REMOVED lines=39> */
.L_x_1688:
        /* <DEDUP_REMOVED lines=33> */
.L_x_1687:
        /* <DEDUP_REMOVED lines=34> */
.L_x_1689:
        /* <DEDUP_REMOVED lines=28> */
.L_x_1685:
        /* <DEDUP_REMOVED lines=15> */
[----:B------:R-:W-:Y:S01]  /*4b70*/  FFMA.FTZ R221, R221, R121, R123 ;  /* 0x00000079dddd7223 */ /* 0x000fe2000001007b */
[----:B------:R-:W-:Y:S01]  /*4b80*/  FADD.FTZ R126, R126, -R101 ;  /* 0x800000657e7e7221 */ /* 0x000fe20000010000 */
[----:B------:R-:W-:Y:S01]  /*4b90*/  FADD.FTZ R102, R127, -R100 ;  /* 0x800000647f667221 */ /* 0x000fe20000010000 */
[----:B------:R-:W-:Y:S01]  /*4ba0*/  FADD.FTZ R128, R128, -R103 ;  /* 0x8000006780807221 */ /* 0x000fe20000010000 */
[----:B-----5:R-:W-:Y:S02]  /*4bb0*/  HADD2.F32 R100, -RZ, R96.H0_H0 ;  /* 0x20000060ff647230 */ /* 0x020fe40000004100 */
[----:B------:R-:W-:Y:S01]  /*4bc0*/  FADD.FTZ R0, R125, -R0 ;  /* 0x800000007d007221 */ /* 0x000fe20000010000 */
[----:B------:R-:W-:-:S02]  /*4bd0*/  HADD2.F32 R101, -RZ, R97.H0_H0 ;  /* 0x20000061ff657230 */ /* 0x000fc40000004100 */
[----:B------:R-:W-:Y:S01]  /*4be0*/  FADD.FTZ R130, R130, -R221 ;  /* 0x800000dd82827221 */ /* 0x000fe20000010000 */
[----:B------:R-:W-:Y:S02]  /*4bf0*/  HADD2.F32 R103, -RZ, R98.H0_H0 ;  /* 0x20000062ff677230 */ /* 0x000fe40000004100 */
[-CC-:B------:R-:W-:Y:S01]  /*4c00*/  FFMA.FTZ R222, R222, R121.reuse, R123.reuse ;  /* 0x00000079dede7223 */ /* 0x180fe2000001007b */
[-CC-:B------:R-:W-:Y:S01]  /*4c10*/  FFMA.FTZ R104, R223, R121.reuse, R123.reuse ;  /* 0x00000079df687223 */ /* 0x180fe2000001007b */
[----:B------:R-:W-:Y:S01]  /*4c20*/  FFMA.FTZ R224, R224, R121, R123 ;  /* 0x00000079e0e07223 */ /* 0x000fe2000001007b */
        /* <DEDUP_REMOVED lines=10> */
[C---:B------:R-:W-:Y:S01]  /*4cd0*/  FFMA.FTZ R104, R205.reuse, R104, R107 ;  /* 0x00000068cd687223 */ /* 0x040fe2000001006b */
[----:B------:R-:W-:Y:S02]  /*4ce0*/  HADD2.F32 R101, -RZ, R96.H1_H1 ;  /* 0x30000060ff657230 */ /* 0x000fe40000004100 */
        /* <DEDUP_REMOVED lines=17> */
.L_x_1692:
        /* <DEDUP_REMOVED lines=12> */
[--C-:B------:R-:W-:Y:S02]  /*4ec0*/  HADD2.F32 R103, -RZ, R98.reuse.H0_H0 ;  /* 0x20000062ff677230 */ /* 0x100fe40000004100 */
        /* <DEDUP_REMOVED lines=8> */
[----:B------:R-:W-:-:S02]  /*4f50*/  HADD2.F32 R100, -RZ, R99.H1_H1 ;  /* 0x30000063ff647230 */ /* 0x000fc40000004100 */
[----:B------:R-:W-:Y:S01]  /*4f60*/  FADD.FTZ R108, R215, -R108 ;  /* 0x8000006cd76c7221 */ /* 0x000fe20000010000 */
[----:B------:R-:W-:Y:S02]  /*4f70*/  HADD2.F32 R111, -RZ, R99.H0_H0 ;  /* 0x20000063ff6f7230 */ /* 0x000fe40000004100 */
[----:B------:R-:W-:Y:S01]  /*4f80*/  FADD.FTZ R224, R217, -R224 ;  /* 0x800000e0d9e07221 */ /* 0x000fe20000010000 */
[----:B------:R-:W-:Y:S02]  /*4f90*/  HADD2.F32 R103, -RZ, R97.H1_H1 ;  /* 0x30000061ff677230 */ /* 0x000fe40000004100 */
[C---:B------:R-:W-:Y:S01]  /*4fa0*/  FFMA.FTZ R109, R205.reuse, R222, R109 ;  /* 0x000000decd6d7223 */ /* 0x040fe2000001006d */
[----:B------:R-:W-:Y:S02]  /*4fb0*/  HADD2.F32 R101, -RZ, R96.H1_H1 ;  /* 0x30000060ff657230 */ /* 0x000fe40000004100 */
[C---:B------:R-:W-:Y:S01]  /*4fc0*/  FFMA.FTZ R100, R205.reuse, R224, R100 ;  /* 0x000000e0cd647223 */ /* 0x040fe20000010064 */
[C---:B------:R-:W-:Y:S01]  /*4fd0*/  FFMA.FTZ R111, R205.reuse, R108, R111 ;  /* 0x0000006ccd6f7223 */ /* 0x040fe2000001006f */
[----:B------:R-:W-:Y:S01]  /*4fe0*/  FFMA.FTZ R103, R205, R128, R103 ;  /* 0x00000080cd677223 */ /* 0x000fe20000010067 */
[----:B------:R-:W-:Y:S01]  /*4ff0*/  F2FP.F16.F32.PACK_AB R110, R109, R110 ;  /* 0x0000006e6d6e723e */ /* 0x000fe200000000ff */
[----:B------:R-:W-:-:S02]  /*5000*/  FFMA.FTZ R101, R205, R126, R101 ;  /* 0x0000007ecd657223 */ /* 0x000fc40000010065 */
        /* <DEDUP_REMOVED lines=8> */
.L_x_1691:
        /* <DEDUP_REMOVED lines=42> */
.L_x_1694:
[-CC-:B0-----:R-:W-:Y:S01]  /*5330*/  FFMA.FTZ R111, R220, R121.reuse, R123.reuse ;  /* 0x00000079dc6f7223 */ /* 0x181fe2000001007b */
[-CC-:B------:R-:W-:Y:S01]  /*5340*/  FFMA.FTZ R109, R218, R121.reuse, R123.reuse ;  /* 0x00000079da6d7223 */ /* 0x180fe2000001007b */
[-CC-:B------:R-:W-:Y:S01]  /*5350*/  FFMA.FTZ R110, R223, R121.reuse, R123.reuse ;  /* 0x00000079df6e7223 */ /* 0x180fe2000001007b */
[-CC-:B------:R-:W-:Y:S01]  /*5360*/  FFMA.FTZ R221, R221, R121.reuse, R123.reuse ;  /* 0x00000079dddd7223 */ /* 0x180fe2000001007b */
[----:B------:R-:W-:Y:S01]  /*5370*/  FFMA.FTZ R224, R224, R121, R123 ;  /* 0x00000079e0e07223 */ /* 0x000fe2000001007b */
[----:B------:R-:W-:Y:S01]  /*5380*/  FADD.FTZ R128, R128, -R111 ;  /* 0x8000006f80807221 */ /* 0x000fe20000010000 */
[----:B------:R-:W-:Y:S01]  /*5390*/  FADD.FTZ R126, R126, -R109 ;  /* 0x8000006d7e7e7221 */ /* 0x000fe20000010000 */
[--C-:B-----5:R-:W-:Y:S02]  /*53a0*/  HADD2.F32 R111, -RZ, R99.reuse.H0_H0 ;  /* 0x20000063ff6f7230 */ /* 0x120fe40000004100 */
[----:B------:R-:W-:Y:S01]  /*53b0*/  FADD.FTZ R110, R215, -R110 ;  /* 0x8000006ed76e7221 */ /* 0x000fe20000010000 */
[----:B------:R-:W-:-:S02]  /*53c0*/  HADD2.F32 R114, -RZ, R99.H1_H1 ;  /* 0x30000063ff727230 */ /* 0x000fc40000004100 */
[----:B------:R-:W-:Y:S01]  /*53d0*/  FADD.FTZ R224, R217, -R224 ;  /* 0x800000e0d9e07221 */ /* 0x000fe20000010000 */
[--C-:B------:R-:W-:Y:S02]  /*53e0*/  HADD2.F32 R109, -RZ, R98.reuse.H0_H0 ;  /* 0x20000062ff6d7230 */ /* 0x100fe40000004100 */
[----:B------:R-:W-:Y:S01]  /*53f0*/  FADD.FTZ R130, R130, -R221 ;  /* 0x800000dd82827221 */ /* 0x000fe20000010000 */
[-CC-:B------:R-:W-:Y:S01]  /*5400*/  FFMA.FTZ R0, R129, R121.reuse, R123.reuse ;  /* 0x0000007981007223 */ /* 0x180fe2000001007b */
[-CC-:B------:R-:W-:Y:S01]  /*5410*/  FFMA.FTZ R108, R219, R121.reuse, R123.reuse ;  /* 0x00000079db6c7223 */ /* 0x180fe2000001007b */
[----:B------:R-:W-:Y:S01]  /*5420*/  FFMA.FTZ R222, R222, R121, R123 ;  /* 0x00000079dede7223 */ /* 0x000fe2000001007b */
[C---:B------:R-:W-:Y:S01]  /*5430*/  FFMA.FTZ R116, R205.reuse, R110, R111 ;  /* 0x0000006ecd747223 */ /* 0x040fe2000001006f */
[C---:B------:R-:W-:Y:S01]  /*5440*/  FFMA.FTZ R121, R205.reuse, R224, R114 ;  /* 0x000000e0cd797223 */ /* 0x040fe20000010072 */
[----:B------:R-:W-:Y:S01]  /*5450*/  FFMA.FTZ R110, R205, R130, R109 ;  /* 0x00000082cd6e7223 */ /* 0x000fe2000001006d */
[----:B------:R-:W-:-:S02]  /*5460*/  HADD2.F32 R114, -RZ, R98.H1_H1 ;  /* 0x30000062ff727230 */ /* 0x000fc40000004100 */
[----:B------:R-:W-:Y:S01]  /*5470*/  FADD.FTZ R0, R125, -R0 ;  /* 0x800000007d007221 */ /* 0x000fe20000010000 */
[--C-:B------:R-:W-:Y:S02]  /*5480*/  HADD2.F32 R115, -RZ, R97.reuse.H0_H0 ;  /* 0x20000061ff737230 */ /* 0x100fe40000004100 */
        /* <DEDUP_REMOVED lines=15> */
.L_x_1690:
        /* <DEDUP_REMOVED lines=39> */
.L_x_1696:
        /* <DEDUP_REMOVED lines=33> */
.L_x_1695:
        /* <DEDUP_REMOVED lines=34> */
.L_x_1697:
        /* <DEDUP_REMOVED lines=28> */
.L_x_1693:
        /* <DEDUP_REMOVED lines=26> */
[----:B0-----:R-:W-:Y:S02]  /*5f80*/  MOV R108, R22 ;  /* 0x00000016006c7202 */ /* 0x001fe40000000f00 */
        /* <DEDUP_REMOVED lines=79> */
.L_x_1671:
        /* <DEDUP_REMOVED lines=37> */
.L_x_1699:
        /* <DEDUP_REMOVED lines=11> */
.L_x_3833:


//--------------------- .text._ZN10layer_norm31ln_parallel_residual_bwd_kernelINS_13Kernel_traitsIf6__halfS2_S2_fjLj6144ELj1ELj1ELj8ELj16ENS_18Kernel_traits_baseILj6144EfS2_S2_S2_fjLj256EEEEELb0ELb1ELb0EEEvNS_9BwdParamsE --------------------------
	.section	.text._ZN10layer_norm31ln_parallel_residual_bwd_kernelINS_13Kernel_traitsIf6__halfS2_S2_fjLj6144ELj1ELj1ELj8ELj16ENS_18Kernel_traits_baseILj6144EfS2_S2_S2_fjLj256EEEEELb0ELb1ELb0EEEvNS_9BwdParamsE,"ax",@progbits
	.align	128
        .global         _ZN10layer_norm31ln_parallel_residual_bwd_kernelINS_13Kernel_traitsIf6__halfS2_S2_fjLj6144ELj1ELj1ELj8ELj16ENS_18Kernel_traits_baseILj6144EfS2_S2_S2_fjLj256EEEEELb0ELb1ELb0EEEvNS_9BwdParamsE
        .type           _ZN10layer_norm31ln_parallel_residual_bwd_kernelINS_13Kernel_traitsIf6__halfS2_S2_fjLj6144ELj1ELj1ELj8ELj16ENS_18Kernel_traits_baseILj6144EfS2_S2_S2_fjLj256EEEEELb0ELb1ELb0EEEvNS_9BwdParamsE,@function
        .size           _ZN10layer_norm31ln_parallel_residual_bwd_kernelINS_13Kernel_traitsIf6__halfS2_S2_fjLj6144ELj1ELj1ELj8ELj16ENS_18Kernel_traits_baseILj6144EfS2_S2_S2_fjLj256EEEEELb0ELb1ELb0EEEvNS_9BwdParamsE,(.L_x_3834 - _ZN10layer_norm31ln_parallel_residual_bwd_kernelINS_13Kernel_traitsIf6__halfS2_S2_fjLj6144ELj1ELj1ELj8ELj16ENS_18Kernel_traits_baseILj6144EfS2_S2_S2_fjLj256EEEEELb0ELb1ELb0EEEvNS_9BwdParamsE)
        .other          _ZN10layer_norm31ln_parallel_residual_bwd_kernelINS_13Kernel_traitsIf6__halfS2_S2_fjLj6144ELj1ELj1ELj8ELj16ENS_18Kernel_traits_baseILj6144EfS2_S2_S2_fjLj256EEEEELb0ELb1ELb0EEEvNS_9BwdParamsE,@"STO_CUDA_ENTRY STV_DEFAULT"
_ZN10layer_norm31ln_parallel_residual_bwd_kernelINS_13Kernel_traitsIf6__halfS2_S2_fjLj6144ELj1ELj1ELj8ELj16ENS_18Kernel_traits_baseILj6144EfS2_S2_S2_fjLj256EEEEELb0ELb1ELb0EEEvNS_9BwdParamsE:
.text._ZN10layer_norm31ln_parallel_residual_bwd_kernelINS_13Kernel_traitsIf6__halfS2_S2_fjLj6144ELj1ELj1ELj8ELj16ENS_18Kernel_traits_baseILj6144EfS2_S2_S2_fjLj256EEEEELb0ELb1ELb0EEEvNS_9BwdParamsE:
        /* <DEDUP_REMOVED lines=90> */
.L_x_1737:
[----:B0--34-:R-:W4:Y:S01]  /*05a0*/  LDC.64 R96, c[0x0][0x3c0] ;  /* 0x0000f000ff607b82 */ /* 0x019f220000000a00 */
[----:B------:R-:W-:-:S07]  /*05b0*/  ISETP.NE.AND P4, PT, R161, RZ, PT ;  /* 0x000000ffa100720c */ /* 0x000fce0003f85270 */
[----:B------:R-:W0:Y:S08]  /*05c0*/  LDC.64 R98, c[0x0][0x3c8] ;  /* 0x0000f200ff627b82 */ /* 0x000e300000000a00 */
[----:B------:R-:W1:Y:S01]  /*05d0*/  LDC R108, c[0x0][0x388] ;  /* 0x0000e200ff6c7b82 */ /* 0x000e620000000800 */
[----:B----4-:R-:W-:-:S07]  /*05e0*/  IMAD.WIDE R96, R111, 0x4, R96 ;  /* 0x000000046f607825 */ /* 0x010fce00078e0260 */
[----:B------:R-:W4:Y:S01]  /*05f0*/  LDC.64 R102, c[0x0][0x380] ;  /* 0x0000e000ff667b82 */ /* 0x000f220000000a00 */
[----:B------:R2:W3:Y:S01]  /*0600*/  LDG.E R96, desc[UR8][R96.64] ;  /* 0x0000000860607981 */ /* 0x0004e2000c1e1900 */
[C---:B------:R-:W-:Y:S01]  /*0610*/  ISETP.GE.U32.AND P0, PT, R2.reuse, 0x200, PT ;  /* 0x000002000200780c */ /* 0x040fe20003f06070 */
[----:B0-----:R-:W-:Y:S01]  /*0620*/  IMAD.WIDE R98, R111, 0x4, R98 ;  /* 0x000000046f627825 */ /* 0x001fe200078e0262 */
[----:B------:R-:W-:-:S04]  /*0630*/  ISETP.GE.U32.AND P1, PT, R2, 0x300, PT ;  /* 0x000003000200780c */ /* 0x000fc80003f26070 */
[----:B-----5:R0:W5:Y:S01]  /*0640*/  LDG.E R112, desc[UR8][R98.64] ;  /* 0x0000000862707981 */ /* 0x020162000c1e1900 */
[----:B-1----:R-:W-:-:S05]  /*0650*/  IMAD R100, R111, R108, RZ ;  /* 0x0000006c6f647224 */ /* 0x002fca00078e02ff */
[----:B------:R-:W-:Y:S02]  /*0660*/  SHF.R.S32.HI R101, RZ, 0x1f, R100 ;  /* 0x0000001fff657819 */ /* 0x000fe40000011464 */
[----:B----4-:R-:W-:Y:S02]  /*0670*/  IADD3 R111, PT, PT, R111, R102, RZ ;  /* 0x000000666f6f7210 */ /* 0x010fe40007ffe0ff */
[----:B------:R-:W-:Y:S01]  /*0680*/  LEA.HI R101, R101, R100, RZ, 0x3 ;  /* 0x0000006465657211 */ /* 0x000fe200078f18ff */
[----:B------:R-:W-:Y:S01]  /*0690*/  BSSY.RECONVERGENT B0, `(.L_x_1701) ;  /* 0x000005d000007945 */ /* 0x000fe20003800200 */
[----:B------:R-:W-:Y:S02]  /*06a0*/  ISETP.GE.AND P6, PT, R111, R103, PT ;  /* 0x000000676f00720c */ /* 0x000fe40003fc6270 */
[----:B------:R-:W-:Y:S01]  /*06b0*/  LEA.HI.SX32 R110, R101, R0, 0x1d ;  /* 0x00000000656e7211 */ /* 0x000fe200078feaff */
[----:B------:R-:W-:Y:S01]  /*06c0*/  HFMA2 R105, -RZ, RZ, 0, 0 ;  /* 0x00000000ff697431 */ /* 0x000fe200000001ff */
[----:B--2---:R-:W-:-:S02]  /*06d0*/  P2R R97, PR, RZ, 0x40 ;  /* 0x00000040ff617803 */ /* 0x004fc40000000000 */
[----:B------:R-:W-:Y:S02]  /*06e0*/  MOV R162, RZ ;  /* 0x000000ff00a27202 */ /* 0x000fe40000000f00 */
[----:B------:R-:W-:Y:S02]  /*06f0*/  MOV R159, R110 ;  /* 0x0000006e009f7202 */ /* 0x000fe40000000f00 */
[----:B---3--:R-:W-:Y:S01]  /*0700*/  FSEL R104, R96, RZ, !P4 ;  /* 0x000000ff60687208 */ /* 0x008fe20006000000 */
[----:B0-----:R-:W-:Y:S06]  /*0710*/  @!P2 BRA `(.L_x_1702) ;  /* 0x000000040050a947 */ /* 0x001fec0003800000 */
        /* <DEDUP_REMOVED lines=11> */
[----:B--2---:R-:W-:Y:S02]  /*07d0*/  HADD2.F32 R117, -RZ, R97.H1_H1 ;  /* 0x30000061ff757230 */ /* 0x004fe40000004100 */
[--C-:B------:R-:W-:Y:S02]  /*07e0*/  HADD2.F32 R3, -RZ, R96.reuse.H0_H0 ;  /* 0x20000060ff037230 */ /* 0x100fe40000004100 */
[----:B------:R-:W-:Y:S02]  /*07f0*/  HADD2.F32 R105, -RZ, R96.H1_H1 ;  /* 0x30000060ff697230 */ /* 0x000fe40000004100 */
[--C-:B------:R-:W-:Y:S02]  /*0800*/  HADD2.F32 R123, -RZ, R99.reuse.H0_H0 ;  /* 0x20000063ff7b7230 */ /* 0x100fe40000004100 */
[----:B------:R-:W-:Y:S01]  /*0810*/  FADD.FTZ R3, -R104, R3 ;  /* 0x0000000368037221 */ /* 0x000fe20000010100 */
[----:B------:R-:W-:-:S02]  /*0820*/  HADD2.F32 R159, -RZ, R99.H1_H1 ;  /* 0x30000063ff9f7230 */ /* 0x000fc40000004100 */
[----:B------:R-:W-:Y:S01]  /*0830*/  FADD.FTZ R105, -R104, R105 ;  /* 0x0000006968697221 */ /* 0x000fe20000010100 */
[----:B------:R-:W-:Y:S02]  /*0840*/  HADD2.F32 R115, -RZ, R97.H0_H0 ;  /* 0x20000061ff737230 */ /* 0x000fe40000004100 */
[C---:B-----5:R-:W-:Y:S01]  /*0850*/  FMUL.FTZ R3, R112.reuse, R3 ;  /* 0x0000000370037220 */ /* 0x060fe20000410000 */
[--C-:B---3--:R-:W-:Y:S02]  /*0860*/  HADD2.F32 R99, -RZ, R101.reuse.H0_H0 ;  /* 0x20000065ff637230 */ /* 0x108fe40000004100 */
[----:B------:R-:W-:Y:S01]  /*0870*/  FMUL.FTZ R114, R112, R105 ;  /* 0x0000006970727220 */ /* 0x000fe20000410000 */
[----:B------:R-:W-:Y:S02]  /*0880*/  HADD2.F32 R96, -RZ, R101.H1_H1 ;  /* 0x30000065ff607230 */ /* 0x000fe40000004100 */
[----:B------:R-:W-:Y:S01]  /*0890*/  FADD.FTZ R101, -R104, R117 ;  /* 0x0000007568657221 */ /* 0x000fe20000010100 */
[----:B------:R-:W-:-:S02]  /*08a0*/  HADD2.F32 R97, -RZ, R100.H0_H0 ;  /* 0x20000064ff617230 */ /* 0x000fc40000004100 */
[----:B------:R-:W-:Y:S01]  /*08b0*/  FADD.FTZ R115, -R104, R115 ;  /* 0x0000007368737221 */ /* 0x000fe20000010100 */
[----:B------:R-:W-:Y:S02]  /*08c0*/  HADD2.F32 R121, -RZ, R98.H1_H1 ;  /* 0x30000062ff797230 */ /* 0x000fe40000004100 */
[----:B------:R-:W-:Y:S01]  /*08d0*/  FMUL.FTZ R118, R112, R101 ;  /* 0x0000006570767220 */ /* 0x000fe20000410000 */
[----:B------:R-:W-:Y:S02]  /*08e0*/  HADD2.F32 R100, -RZ, R100.H1_H1 ;  /* 0x30000064ff647230 */ /* 0x000fe40000004100 */
[----:B------:R-:W-:Y:S01]  /*08f0*/  FMUL.FTZ R116, R64, R97 ;  /* 0x0000006140747220 */ /* 0x000fe20000410000 */
[--C-:B------:R-:W-:Y:S02]  /*0900*/  HADD2.F32 R127, -RZ, R103.reuse.H0_H0 ;  /* 0x20000067ff7f7230 */ /* 0x100fe40000004100 */
[----:B------:R-:W-:Y:S01]  /*0910*/  FMUL.FTZ R115, R112, R115 ;  /* 0x0000007370737220 */ /* 0x000fe20000410000 */
[----:B0-----:R-:W-:-:S02]  /*0920*/  HADD2.F32 R106, -RZ, R103.H1_H1 ;  /* 0x30000067ff6a7230 */ /* 0x001fc40000004100 */
[----:B------:R-:W-:Y:S01]  /*0930*/  FADD.FTZ R103, -R104, R121 ;  /* 0x0000007968677221 */ /* 0x000fe20000010100 */
[----:B------:R-:W-:Y:S01]  /*0940*/  FADD.FTZ R35, R35, R96 ;  /* 0x0000006023237221 */ /* 0x000fe20000010000 */
[-C--:B------:R-:W-:Y:S01]  /*0950*/  FFMA.FTZ R59, R118, R96.reuse, R59 ;  /* 0x00000060763b7223 */ /* 0x080fe2000001003b */
[----:B------:R-:W-:Y:S01]  /*0960*/  FMUL.FTZ R121, R67, R96 ;  /* 0x0000006043797220 */ /* 0x000fe20000410000 */
[----:B------:R-:W-:Y:S01]  /*0970*/  FADD.FTZ R32, R32, R97 ;  /* 0x0000006120207221 */ /* 0x000fe20000010000 */
[----:B------:R-:W-:Y:S01]  /*0980*/  FFMA.FTZ R56, R3, R97, R56 ;  /* 0x0000006103387223 */ /* 0x000fe20000010038 */
[----:B------:R-:W-:Y:S01]  /*0990*/  FMUL.FTZ R117, R65, R100 ;  /* 0x0000006441757220 */ /* 0x000fe20000410000 */
[----:B------:R-:W-:Y:S01]  /*09a0*/  FADD.FTZ R96, RZ, R116 ;  /* 0x00000074ff607221 */ /* 0x000fe20000010000 */
[----:B------:R-:W-:Y:S01]  /*09b0*/  FFMA.FTZ R97, R3, R116, RZ ;  /* 0x0000007403617223 */ /* 0x000fe200000100ff */
[----:B------:R-:W-:Y:S01]  /*09c0*/  FADD.FTZ R34, R34, R99 ;  /* 0x0000006322227221 */ /* 0x000fe20000010000 */
[-C--:B------:R-:W-:Y:S01]  /*09d0*/  FFMA.FTZ R58, R115, R99.reuse, R58 ;  /* 0x00000063733a7223 */ /* 0x080fe2000001003a */
[----:B------:R-:W-:Y:S01]  /*09e0*/  FMUL.FTZ R120, R66, R99 ;  /* 0x0000006342787220 */ /* 0x000fe20000410000 */
[----:B------:R-:W-:-:S02]  /*09f0*/  HADD2.F32 R119, -RZ, R98.H0_H0 ;  /* 0x20000062ff777230 */ /* 0x000fc40000004100 */
[----:B------:R-:W-:Y:S01]  /*0a00*/  FADD.FTZ R99, R96, R117 ;  /* 0x0000007560637221 */ /* 0x000fe20000010000 */
[----:B------:R-:W-:Y:S01]  /*0a10*/  FFMA.FTZ R96, R114, R117, R97 ;  /* 0x0000007572607223 */ /* 0x000fe20000010061 */
[--C-:B------:R-:W-:Y:S02]  /*0a20*/  HADD2.F32 R107, -RZ, R102.reuse.H0_H0 ;  /* 0x20000066ff6b7230 */ /* 0x100fe40000004100 */
[C---:B------:R-:W-:Y:S01]  /*0a30*/  FADD.FTZ R125, -R104.reuse, R123 ;  /* 0x0000007b687d7221 */ /* 0x040fe20000010100 */
[----:B------:R-:W-:Y:S01]  /*0a40*/  FADD.FTZ R119, -R104, R119 ;  /* 0x0000007768777221 */ /* 0x000fe20000010100 */
[----:B------:R-:W-:Y:S01]  /*0a50*/  FADD.FTZ R98, R99, R120 ;  /* 0x0000007863627221 */ /* 0x000fe20000010000 */
[----:B------:R-:W-:Y:S01]  /*0a60*/  FFMA.FTZ R97, R115, R120, R96 ;  /* 0x0000007873617223 */ /* 0x000fe20000010060 */
[----:B------:R-:W-:Y:S02]  /*0a70*/  HADD2.F32 R102, -RZ, R102.H1_H1 ;  /* 0x30000066ff667230 */ /* 0x000fe40000004100 */
[----:B------:R-:W-:Y:S01]  /*0a80*/  FMUL.FTZ R119, R112, R119 ;  /* 0x0000007770777220 */ /* 0x000fe20000410000 */
[----:B------:R-:W-:Y:S01]  /*0a90*/  FMUL.FTZ R122, R60, R107 ;  /* 0x0000006b3c7a7220 */ /* 0x000fe20000410000 */
[----:B------:R-:W-:Y:S01]  /*0aa0*/  FADD.FTZ R99, R98, R121 ;  /* 0x0000007962637221 */ /* 0x000fe20000010000 */
[----:B------:R-:W-:Y:S01]  /*0ab0*/  FFMA.FTZ R96, R118, R121, R97 ;  /* 0x0000007976607223 */ /* 0x000fe20000010061 */
[C---:B------:R-:W-:Y:S01]  /*0ac0*/  FMUL.FTZ R124, R112.reuse, R103 ;  /* 0x00000067707c7220 */ /* 0x040fe20000410000 */
        /* <DEDUP_REMOVED lines=25> */
.L_x_1702:
[----:B------:R-:W-:Y:S05]  /*0c60*/  BSYNC.RECONVERGENT B0 ;  /* 0x0000000000007941 */ /* 0x000fea0003800200 */
.L_x_1701:
        /* <DEDUP_REMOVED lines=13> */
[----:B------:R-:W-:Y:S01]  /*0d40*/  IADD3 R159, PT, PT, R159, 0x100, RZ ;  /* 0x000001009f9f7810 */ /* 0x000fe20007ffe0ff */
[--C-:B--2---:R-:W-:Y:S02]  /*0d50*/  HADD2.F32 R135, -RZ, R97.reuse.H1_H1 ;  /* 0x30000061ff877230 */ /* 0x104fe40000004100 */
[--C-:B------:R-:W-:Y:S02]  /*0d60*/  HADD2.F32 R129, -RZ, R96.reuse.H0_H0 ;  /* 0x20000060ff817230 */ /* 0x100fe40000004100 */
[----:B------:R-:W-:Y:S02]  /*0d70*/  HADD2.F32 R131, -RZ, R96.H1_H1 ;  /* 0x30000060ff837230 */ /* 0x000fe40000004100 */
[C---:B------:R-:W-:Y:S01]  /*0d80*/  FADD.FTZ R135, -R104.reuse, R135 ;  /* 0x0000008768877221 */ /* 0x040fe20000010100 */
[----:B------:R-:W-:Y:S02]  /*0d90*/  HADD2.F32 R137, -RZ, R98.H0_H0 ;  /* 0x20000062ff897230 */ /* 0x000fe40000004100 */
[----:B------:R-:W-:Y:S01]  /*0da0*/  FADD.FTZ R129, -R104, R129 ;  /* 0x0000008168817221 */ /* 0x000fe20000010100 */
[----:B------:R-:W-:-:S02]  /*0db0*/  HADD2.F32 R133, -RZ, R97.H0_H0 ;  /* 0x20000061ff857230 */ /* 0x000fc40000004100 */
[C---:B------:R-:W-:Y:S01]  /*0dc0*/  FADD.FTZ R131, -R104.reuse, R131 ;  /* 0x0000008368837221 */ /* 0x040fe20000010100 */
[--C-:B---3--:R-:W-:Y:S02]  /*0dd0*/  HADD2.F32 R97, -RZ, R100.reuse.H0_H0 ;  /* 0x20000064ff617230 */ /* 0x108fe40000004100 */
[C---:B------:R-:W-:Y:S01]  /*0de0*/  FADD.FTZ R137, -R104.reuse, R137 ;  /* 0x0000008968897221 */ /* 0x040fe20000010100 */
[----:B------:R-:W-:Y:S02]  /*0df0*/  HADD2.F32 R96, -RZ, R101.H1_H1 ;  /* 0x30000065ff607230 */ /* 0x000fe40000004100 */
[----:B------:R-:W-:Y:S01]  /*0e00*/  FADD.FTZ R133, -R104, R133 ;  /* 0x0000008568857221 */ /* 0x000fe20000010100 */
[----:B------:R-:W-:Y:S02]  /*0e10*/  HADD2.F32 R100, -RZ, R100.H1_H1 ;  /* 0x30000064ff647230 */ /* 0x000fe40000004100 */
[C---:B-----5:R-:W-:Y:S01]  /*0e20*/  FMUL.FTZ R134, R112.reuse, R135 ;  /* 0x0000008770867220 */ /* 0x060fe20000410000 */
[----:B------:R-:W-:Y:S01]  /*0e30*/  FMUL.FTZ R129, R112, R129 ;  /* 0x0000008170817220 */ /* 0x000fe20000410000 */
[----:B------:R-:W-:Y:S01]  /*0e40*/  FMUL.FTZ R132, R80, R97 ;  /* 0x0000006150847220 */ /* 0x000fe20000410000 */
[----:B------:R-:W-:-:S02]  /*0e50*/  HADD2.F32 R141, -RZ, R99.H0_H0 ;  /* 0x20000063ff8d7230 */ /* 0x000fc40000004100 */
[C---:B------:R-:W-:Y:S01]  /*0e60*/  FMUL.FTZ R130, R112.reuse, R131 ;  /* 0x0000008370827220 */ /* 0x040fe20000410000 */
[----:B------:R-:W-:Y:S02]  /*0e70*/  HADD2.F32 R143, -RZ, R99.H1_H1 ;  /* 0x30000063ff8f7230 */ /* 0x000fe40000004100 */
[C---:B------:R-:W-:Y:S01]  /*0e80*/  FMUL.FTZ R135, R112.reuse, R137 ;  /* 0x0000008970877220 */ /* 0x040fe20000410000 */
[----:B------:R-:W-:Y:S02]  /*0e90*/  HADD2.F32 R99, -RZ, R101.H0_H0 ;  /* 0x20000065ff637230 */ /* 0x000fe40000004100 */
[----:B------:R-:W-:Y:S01]  /*0ea0*/  FMUL.FTZ R131, R112, R133 ;  /* 0x0000008570837220 */ /* 0x000fe20000410000 */
[----:B------:R-:W-:Y:S01]  /*0eb0*/  FADD.FTZ R27, R27, R96 ;  /* 0x000000601b1b7221 */ /* 0x000fe20000010000 */
[-C--:B------:R-:W-:Y:S01]  /*0ec0*/  FFMA.FTZ R51, R134, R96.reuse, R51 ;  /* 0x0000006086337223 */ /* 0x080fe20000010033 */
[----:B------:R-:W-:Y:S01]  /*0ed0*/  FMUL.FTZ R137, R83, R96 ;  /* 0x0000006053897220 */ /* 0x000fe20000410000 */
[----:B------:R-:W-:Y:S01]  /*0ee0*/  FADD.FTZ R24, R24, R97 ;  /* 0x0000006118187221 */ /* 0x000fe20000010000 */
[----:B------:R-:W-:Y:S01]  /*0ef0*/  FFMA.FTZ R48, R129, R97, R48 ;  /* 0x0000006181307223 */ /* 0x000fe20000010030 */
        /* <DEDUP_REMOVED lines=8> */
[----:B------:R-:W-:-:S02]  /*0f80*/  HADD2.F32 R139, -RZ, R98.H1_H1 ;  /* 0x30000062ff8b7230 */ /* 0x000fc40000004100 */
[C---:B------:R-:W-:Y:S01]  /*0f90*/  FADD.FTZ R141, -R104.reuse, R141 ;  /* 0x0000008d688d7221 */ /* 0x040fe20000010100 */
[--C-:B------:R-:W-:Y:S02]  /*0fa0*/  HADD2.F32 R101, -RZ, R102.reuse.H0_H0 ;  /* 0x20000066ff657230 */ /* 0x100fe40000004100 */
[----:B------:R-:W-:Y:S01]  /*0fb0*/  FADD.FTZ R98, R99, R136 ;  /* 0x0000008863627221 */ /* 0x000fe20000010000 */
[----:B------:R-:W-:Y:S01]  /*0fc0*/  FFMA.FTZ R97, R131, R136, R96 ;  /* 0x0000008883617223 */ /* 0x000fe20000010060 */
[----:B------:R-:W-:Y:S02]  /*0fd0*/  HADD2.F32 R102, -RZ, R102.H1_H1 ;  /* 0x30000066ff667230 */ /* 0x000fe40000004100 */
[----:B------:R-:W-:Y:S01]  /*0fe0*/  FADD.FTZ R139, -R104, R139 ;  /* 0x0000008b688b7221 */ /* 0x000fe20000010100 */
[----:B------:R-:W-:Y:S01]  /*0ff0*/  FMUL.FTZ R138, R76, R101 ;  /* 0x000000654c8a7220 */ /* 0x000fe20000410000 */
[----:B------:R-:W-:Y:S01]  /*1000*/  FADD.FTZ R99, R98, R137 ;  /* 0x0000008962637221 */ /* 0x000fe20000010000 */
[----:B------:R-:W-:Y:S01]  /*1010*/  FFMA.FTZ R96, R134, R137, R97 ;  /* 0x0000008986607223 */ /* 0x000fe20000010061 */
[----:B0-----:R-:W-:-:S02]  /*1020*/  HADD2.F32 R107, -RZ, R103.H0_H0 ;  /* 0x20000067ff6b7230 */ /* 0x001fc40000004100 */
[----:B------:R-:W-:Y:S01]  /*1030*/  FMUL.FTZ R140, R112, R139 ;  /* 0x0000008b708c7220 */ /* 0x000fe20000410000 */
[----:B------:R-:W-:Y:S01]  /*1040*/  FMUL.FTZ R139, R77, R102 ;  /* 0x000000664d8b7220 */ /* 0x000fe20000410000 */
[----:B------:R-:W-:Y:S01]  /*1050*/  FADD.FTZ R98, R99, R138 ;  /* 0x0000008a63627221 */ /* 0x000fe20000010000 */
[----:B------:R-:W-:Y:S01]  /*1060*/  FFMA.FTZ R97, R135, R138, R96 ;  /* 0x0000008a87617223 */ /* 0x000fe20000010060 */
[----:B------:R-:W-:Y:S02]  /*1070*/  HADD2.F32 R106, -RZ, R103.H1_H1 ;  /* 0x30000067ff6a7230 */ /* 0x000fe40000004100 */
        /* <DEDUP_REMOVED lines=21> */
.L_x_1704:
[----:B------:R-:W-:Y:S05]  /*11d0*/  BSYNC.RECONVERGENT B0 ;  /* 0x0000000000007941 */ /* 0x000fea0003800200 */
.L_x_1703:
        /* <DEDUP_REMOVED lines=13> */
[--C-:B--2---:R-:W-:Y:S02]  /*12b0*/  HADD2.F32 R147, -RZ, R101.reuse.H0_H0 ;  /* 0x20000065ff937230 */ /* 0x104fe40000004100 */
[----:B------:R-:W-:Y:S02]  /*12c0*/  HADD2.F32 R101, -RZ, R101.H1_H1 ;  /* 0x30000065ff657230 */ /* 0x000fe40000004100 */
[--C-:B------:R-:W-:Y:S02]  /*12d0*/  HADD2.F32 R145, -RZ, R100.reuse.H1_H1 ;  /* 0x30000064ff917230 */ /* 0x100fe40000004100 */
[C---:B------:R-:W-:Y:S01]  /*12e0*/  FADD.FTZ R147, -R104.reuse, R147 ;  /* 0x0000009368937221 */ /* 0x040fe20000010100 */
[----:B------:R-:W-:Y:S02]  /*12f0*/  HADD2.F32 R113, -RZ, R100.H0_H0 ;  /* 0x20000064ff717230 */ /* 0x000fe40000004100 */
[----:B0-----:R-:W-:Y:S01]  /*1300*/  FADD.FTZ R107, -R104, R101 ;  /* 0x00000065686b7221 */ /* 0x001fe20000010100 */
[----:B---3--:R-:W-:-:S02]  /*1310*/  HADD2.F32 R101, -RZ, R96.H0_H0 ;  /* 0x20000060ff657230 */ /* 0x008fc40000004100 */
[C---:B------:R-:W-:Y:S01]  /*1320*/  FADD.FTZ R145, -R104.reuse, R145 ;  /* 0x0000009168917221 */ /* 0x040fe20000010100 */
[--C-:B------:R-:W-:Y:S02]  /*1330*/  HADD2.F32 R157, -RZ, R103.reuse.H0_H0 ;  /* 0x20000067ff9d7230 */ /* 0x100fe40000004100 */
[----:B------:R-:W-:Y:S01]  /*1340*/  FADD.FTZ R113, -R104, R113 ;  /* 0x0000007168717221 */ /* 0x000fe20000010100 */
[----:B------:R-:W-:Y:S02]  /*1350*/  HADD2.F32 R103, -RZ, R103.H1_H1 ;  /* 0x30000067ff677230 */ /* 0x000fe40000004100 */
[----:B-----5:R-:W-:Y:S01]  /*1360*/  FMUL.FTZ R146, R112, R145 ;  /* 0x0000009170927220 */ /* 0x020fe20000410000 */
[----:B------:R-:W-:Y:S02]  /*1370*/  HADD2.F32 R96, -RZ, R96.H1_H1 ;  /* 0x30000060ff607230 */ /* 0x000fe40000004100 */
[----:B------:R-:W-:Y:S01]  /*1380*/  FMUL.FTZ R148, R72, R101 ;  /* 0x0000006548947220 */ /* 0x000fe20000410000 */
[----:B------:R-:W-:-:S02]  /*1390*/  HADD2.F32 R149, -RZ, R102.H0_H0 ;  /* 0x20000066ff957230 */ /* 0x000fc40000004100 */
[C---:B------:R-:W-:Y:S01]  /*13a0*/  FMUL.FTZ R113, R112.reuse, R113 ;  /* 0x0000007170717220 */ /* 0x040fe20000410000 */
[----:B------:R-:W-:Y:S02]  /*13b0*/  HADD2.F32 R153, -RZ, R102.H1_H1 ;  /* 0x30000066ff997230 */ /* 0x000fe40000004100 */
[----:B------:R-:W-:Y:S01]  /*13c0*/  FMUL.FTZ R145, R112, R147 ;  /* 0x0000009370917220 */ /* 0x000fe20000410000 */
[----:B------:R-:W-:Y:S01]  /*13d0*/  FADD.FTZ R161, -R104, R103 ;  /* 0x0000006768a17221 */ /* 0x000fe20000010100 */
[----:B------:R-:W-:Y:S01]  /*13e0*/  FADD.FTZ R17, R17, R96 ;  /* 0x0000006011117221 */ /* 0x000fe20000010000 */
[-C--:B------:R-:W-:Y:S01]  /*13f0*/  FFMA.FTZ R41, R146, R96.reuse, R41 ;  /* 0x0000006092297223 */ /* 0x080fe20000010029 */
[----:B------:R-:W-:Y:S01]  /*1400*/  FMUL.FTZ R147, R73, R96 ;  /* 0x0000006049937220 */ /* 0x000fe20000410000 */
[--C-:B------:R-:W-:Y:S02]  /*1410*/  HADD2.F32 R103, -RZ, R97.reuse.H0_H0 ;  /* 0x20000061ff677230 */ /* 0x100fe40000004100 */
[----:B------:R-:W-:Y:S01]  /*1420*/  FADD.FTZ R96, R105, R148 ;  /* 0x0000009469607221 */ /* 0x000fe20000010000 */
[----:B------:R-:W-:-:S02]  /*1430*/  HADD2.F32 R100, -RZ, R97.H1_H1 ;  /* 0x30000061ff647230 */ /* 0x000fc40000004100 */
[----:B------:R-:W-:Y:S01]  /*1440*/  FFMA.FTZ R97, R113, R148, R162 ;  /* 0x0000009471617223 */ /* 0x000fe200000100a2 */
[C---:B------:R-:W-:Y:S01]  /*1450*/  FADD.FTZ R151, -R104.reuse, R149 ;  /* 0x0000009568977221 */ /* 0x040fe20000010100 */
[C---:B------:R-:W-:Y:S01]  /*1460*/  FADD.FTZ R155, -R104.reuse, R153 ;  /* 0x00000099689b7221 */ /* 0x040fe20000010100 */
[----:B------:R-:W-:Y:S01]  /*1470*/  FADD.FTZ R157, -R104, R157 ;  /* 0x0000009d689d7221 */ /* 0x000fe20000010100 */
[--C-:B------:R-:W-:Y:S02]  /*1480*/  HADD2.F32 R159, -RZ, R99.reuse.H0_H0 ;  /* 0x20000063ff9f7230 */ /* 0x100fe40000004100 */
[----:B------:R-:W-:Y:S01]  /*1490*/  FMUL.FTZ R152, R74, R103 ;  /* 0x000000674a987220 */ /* 0x000fe20000410000 */
[----:B------:R-:W-:Y:S02]  /*14a0*/  HADD2.F32 R104, -RZ, R99.H1_H1 ;  /* 0x30000063ff687230 */ /* 0x000fe40000004100 */
[----:B------:R-:W-:Y:S01]  /*14b0*/  FADD.FTZ R99, R96, R147 ;  /* 0x0000009360637221 */ /* 0x000fe20000010000 */
[----:B------:R-:W-:Y:S01]  /*14c0*/  FFMA.FTZ R96, R146, R147, R97 ;  /* 0x0000009392607223 */ /* 0x000fe20000010061 */
[----:B------:R-:W-:-:S02]  /*14d0*/  HADD2.F32 R153, -RZ, R98.H0_H0 ;  /* 0x20000062ff997230 */ /* 0x000fc40000004100 */
[C---:B------:R-:W-:Y:S01]  /*14e0*/  FMUL.FTZ R150, R112.reuse, R107 ;  /* 0x0000006b70967220 */ /* 0x040fe20000410000 */
[----:B------:R-:W-:Y:S02]  /*14f0*/  HADD2.F32 R102, -RZ, R98.H1_H1 ;  /* 0x30000062ff667230 */ /* 0x000fe40000004100 */
        /* <DEDUP_REMOVED lines=35> */
.L_x_1706:
[----:B------:R-:W-:Y:S05]  /*1730*/  BSYNC.RECONVERGENT B0 ;  /* 0x0000000000007941 */ /* 0x000fea0003800200 */
.L_x_1705:
[----:B------:R-:W0:Y:S01]  /*1740*/  SHFL.DOWN PT, R96, R105, 0x10, 0x1f ;  /* 0x0a001f0069607f89 */ /* 0x000e2200000e0000 */
[----:B------:R-:W-:Y:S01]  /*1750*/  LOP3.LUT P4, RZ, R0, 0x1f, RZ, 0xc0, !PT ;  /* 0x0000001f00ff7812 */ /* 0x000fe2000788c0ff */
[----:B------:R-:W-:Y:S01]  /*1760*/  BSSY.RECONVERGENT B0, `(.L_x_1707) ;  /* 0x000018b000007945 */ /* 0x000fe20003800200 */
[----:B------:R-:W-:Y:S01]  /*1770*/  PLOP3.LUT P2, PT, PT, PT, PT, 0x80, 0x8 ;  /* 0x000000000008781c */ /* 0x000fe20003f4f070 */
[----:B------:R-:W1:Y:S01]  /*1780*/  SHFL.DOWN PT, R97, R162, 0x10, 0x1f ;  /* 0x0a001f00a2617f89 */ /* 0x000e6200000e0000 */
[----:B------:R-:W-:-:S04]  /*1790*/  ISETP.NE.AND P5, PT, RZ, UR11, PT ;  /* 0x0000000bff007c0c */ /* 0x000fc8000bfa5270 */
[----:B------:R-:W-:-:S05]  /*17a0*/  P2R R161, PR, RZ, 0x20 ;  /* 0x00000020ffa17803 */ /* 0x000fca0000000000 */
        /* <DEDUP_REMOVED lines=56> */
[----:B------:R-:W-:-:S03]  /*1b30*/  FMUL.FTZ R101, R106, UR14 ;  /* 0x0000000e6a657c20 */ /* 0x000fc60008410000 */
[----:B------:R-:W-:Y:S02]  /*1b40*/  FMUL.FTZ R100, R100, UR14 ;  /* 0x0000000e64647c20 */ /* 0x000fe40008410000 */
        /* <DEDUP_REMOVED lines=21> */
[----:B------:R-:W-:Y:S01]  /*1ca0*/  FFMA.FTZ R97, R115, R100, R101 ;  /* 0x0000006473617223 */ /* 0x000fe20000010065 */
[----:B------:R-:W-:Y:S01]  /*1cb0*/  FADD.FTZ R103, R122, -R103 ;  /* 0x800000677a677221 */ /* 0x000fe20000010000 */
[----:B------:R-:W-:Y:S01]  /*1cc0*/  FADD.FTZ R107, R126, -R107 ;  /* 0x8000006b7e6b7221 */ /* 0x000fe20000010000 */
[----:B------:R-:W-:Y:S01]  /*1cd0*/  FADD.FTZ R159, R127, -R102 ;  /* 0x800000667f9f7221 */ /* 0x000fe20000010000 */
[----:B------:R-:W-:Y:S01]  /*1ce0*/  F2FP.F16.F32.PACK_AB R96, R99, R96 ;  /* 0x000000606360723e */ /* 0x000fe200000000ff */
        /* <DEDUP_REMOVED lines=10> */
[----:B------:R-:W-:Y:S02]  /*1d90*/  F2FP.F16.F32.PACK_AB R97, R98, R97 ;  /* 0x000000616261723e */ /* 0x000fe400000000ff */
[----:B------:R-:W-:Y:S02]  /*1da0*/  F2FP.F16.F32.PACK_AB R98, R102, R103 ;  /* 0x000000676662723e */ /* 0x000fe400000000ff */
[----:B------:R-:W-:Y:S01]  /*1db0*/  F2FP.F16.F32.PACK_AB R99, R104, R99 ;  /* 0x000000636863723e */ /* 0x000fe200000000ff */
[----:B------:R-:W-:Y:S06]  /*1dc0*/  BRA `(.L_x_1712) ;  /* 0x0000001000587947 */ /* 0x000fec0003800000 */
.L_x_1711:
        /* <DEDUP_REMOVED lines=8> */
[C---:B-----5:R-:W-:Y:S01]  /*1e50*/  FMUL.FTZ R99, R112.reuse, R89 ;  /* 0x0000005970637220 */ /* 0x060fe20000410000 */
[----:B------:R-:W-:Y:S01]  /*1e60*/  FMUL.FTZ R90, R112, R91 ;  /* 0x0000005b705a7220 */ /* 0x000fe20000410000 */
[----:B------:R-:W-:Y:S01]  /*1e70*/  FADD.FTZ R91, R117, -R88 ;  /* 0x80000058755b7221 */ /* 0x000fe20000010000 */
[-CC-:B------:R-:W-:Y:S01]  /*1e80*/  FFMA.FTZ R89, R3, R100.reuse, R101.reuse ;  /* 0x0000006403597223 */ /* 0x180fe20000010065 */
[-C--:B------:R-:W-:Y:S01]  /*1e90*/  FFMA.FTZ R88, R118, R100.reuse, R101 ;  /* 0x0000006476587223 */ /* 0x080fe20000010065 */
[----:B------:R-:W-:Y:S01]  /*1ea0*/  FADD.FTZ R105, R122, -R105 ;  /* 0x800000697a697221 */ /* 0x000fe20000010000 */
[----:B------:R-:W-:Y:S01]  /*1eb0*/  F2FP.F16.F32.PACK_AB R99, R90, R99 ;  /* 0x000000635a63723e */ /* 0x000fe200000000ff */
        /* <DEDUP_REMOVED lines=9> */
[----:B------:R-:W-:Y:S01]  /*1f50*/  FMUL.FTZ R96, R112, R91 ;  /* 0x0000005b70607220 */ /* 0x000fe20000410000 */
[----:B------:R-:W-:-:S02]  /*1f60*/  MOV R91, R99 ;  /* 0x00000063005b7202 */ /* 0x000fc40000000f00 */
[----:B------:R-:W-:Y:S02]  /*1f70*/  F2FP.F16.F32.PACK_AB R97, R88, R97 ;  /* 0x000000615861723e */ /* 0x000fe400000000ff */
[----:B------:R-:W-:Y:S02]  /*1f80*/  F2FP.F16.F32.PACK_AB R98, R107, R98 ;  /* 0x000000626b62723e */ /* 0x000fe400000000ff */
[----:B------:R-:W-:Y:S02]  /*1f90*/  F2FP.F16.F32.PACK_AB R96, R96, R89 ;  /* 0x000000596060723e */ /* 0x000fe400000000ff */
[----:B------:R-:W-:Y:S02]  /*1fa0*/  MOV R90, R98 ;  /* 0x00000062005a7202 */ /* 0x000fe40000000f00 */
[----:B------:R-:W-:Y:S02]  /*1fb0*/  MOV R89, R97 ;  /* 0x0000006100597202 */ /* 0x000fe40000000f00 */
[----:B------:R-:W-:Y:S01]  /*1fc0*/  MOV R88, R96 ;  /* 0x0000006000587202 */ /* 0x000fe20000000f00 */
[----:B------:R-:W-:Y:S06]  /*1fd0*/  BRA `(.L_x_1712) ;  /* 0x0000000c00d47947 */ /* 0x000fec0003800000 */
.L_x_1710:
        /* <DEDUP_REMOVED lines=36> */
.L_x_1713:
        /* <DEDUP_REMOVED lines=37> */
.L_x_1709:
        /* <DEDUP_REMOVED lines=8> */
[--C-:B------:R-:W-:Y:S02]  /*24f0*/  HADD2.F32 R99, -RZ, R11.reuse.H1_H1 ;  /* 0x3000000bff637230 */ /* 0x100fe40000004100 */
[----:B------:R-:W-:Y:S01]  /*2500*/  FFMA.FTZ R106, R114, R100, R101 ;  /* 0x00000064726a7223 */ /* 0x000fe20000010065 */
[----:B------:R-:W-:Y:S01]  /*2510*/  FADD.FTZ R104, R126, -R97 ;  /* 0x800000617e687221 */ /* 0x000fe20000010000 */
[----:B------:R-:W-:Y:S02]  /*2520*/  HADD2.F32 R97, -RZ, R11.H0_H0 ;  /* 0x2000000bff617230 */ /* 0x000fe40000004100 */
[----:B------:R-:W-:Y:S01]  /*2530*/  FADD.FTZ R96, R127, -R96 ;  /* 0x800000607f607221 */ /* 0x000fe20000010000 */
[----:B------:R-:W-:Y:S02]  /*2540*/  FADD.FTZ R106, R117, -R106 ;  /* 0x8000006a756a7221 */ /* 0x000fe40000010000 */
[C---:B-----5:R-:W-:Y:S01]  /*2550*/  FFMA.FTZ R104, R112.reuse, R104, R97 ;  /* 0x0000006870687223 */ /* 0x060fe20000010061 */
[----:B------:R-:W-:Y:S01]  /*2560*/  FFMA.FTZ R97, R119, R100, R101 ;  /* 0x0000006477617223 */ /* 0x000fe20000010065 */
[----:B------:R-:W-:Y:S01]  /*2570*/  FFMA.FTZ R159, R112, R96, R99 ;  /* 0x00000060709f7223 */ /* 0x000fe20000010063 */
[----:B------:R-:W-:Y:S01]  /*2580*/  FFMA.FTZ R96, R124, R100, R101 ;  /* 0x000000647c607223 */ /* 0x000fe20000010065 */
[----:B------:R-:W-:-:S02]  /*2590*/  HADD2.F32 R99, -RZ, R10.H1_H1 ;  /* 0x3000000aff637230 */ /* 0x000fc40000004100 */
[----:B------:R-:W-:Y:S01]  /*25a0*/  FADD.FTZ R98, R122, -R97 ;  /* 0x800000617a627221 */ /* 0x000fe20000010000 */
[----:B------:R-:W-:Y:S02]  /*25b0*/  HADD2.F32 R97, -RZ, R10.H0_H0 ;  /* 0x2000000aff617230 */ /* 0x000fe40000004100 */
[----:B------:R-:W-:-:S03]  /*25c0*/  FADD.FTZ R96, R123, -R96 ;  /* 0x800000607b607221 */ /* 0x000fc60000010000 */
[C---:B------:R-:W-:Y:S01]  /*25d0*/  FFMA.FTZ R98, R112.reuse, R98, R97 ;  /* 0x0000006270627223 */ /* 0x040fe20000010061 */
[----:B------:R-:W-:Y:S01]  /*25e0*/  FFMA.FTZ R97, R115, R100, R101 ;  /* 0x0000006473617223 */ /* 0x000fe20000010065 */
[----:B------:R-:W-:Y:S01]  /*25f0*/  FFMA.FTZ R107, R112, R96, R99 ;  /* 0x00000060706b7223 */ /* 0x000fe20000010063 */
[----:B------:R-:W-:Y:S01]  /*2600*/  FFMA.FTZ R96, R118, R100, R101 ;  /* 0x0000006476607223 */ /* 0x000fe20000010065 */
[--C-:B------:R-:W-:Y:S02]  /*2610*/  HADD2.F32 R99, -RZ, R9.reuse.H1_H1 ;  /* 0x30000009ff637230 */ /* 0x100fe40000004100 */
[----:B------:R-:W-:Y:S01]  /*2620*/  FADD.FTZ R102, R120, -R97 ;  /* 0x8000006178667221 */ /* 0x000fe20000010000 */
[----:B------:R-:W-:Y:S02]  /*2630*/  HADD2.F32 R97, -RZ, R9.H0_H0 ;  /* 0x20000009ff617230 */ /* 0x000fe40000004100 */
[----:B------:R-:W-:Y:S01]  /*2640*/  FADD.FTZ R96, R121, -R96 ;  /* 0x8000006079607221 */ /* 0x000fe20000010000 */
[----:B------:R-:W-:-:S02]  /*2650*/  F2FP.F16.F32.PACK_AB R98, R107, R98 ;  /* 0x000000626b62723e */ /* 0x000fc400000000ff */
[C---:B------:R-:W-:Y:S01]  /*2660*/  FFMA.FTZ R102, R112.reuse, R102, R97 ;  /* 0x0000006670667223 */ /* 0x040fe20000010061 */
[----:B------:R-:W-:Y:S01]  /*2670*/  FFMA.FTZ R97, R3, R100, R101 ;  /* 0x0000006403617223 */ /* 0x000fe20000010065 */
[----:B------:R-:W-:Y:S01]  /*2680*/  FFMA.FTZ R105, R112, R96, R99 ;  /* 0x0000006070697223 */ /* 0x000fe20000010063 */
[--C-:B------:R-:W-:Y:S02]  /*2690*/  HADD2.F32 R99, -RZ, R8.reuse.H1_H1 ;  /* 0x30000008ff637230 */ /* 0x100fe40000004100 */
[----:B------:R-:W-:Y:S01]  /*26a0*/  FADD.FTZ R96, R116, -R97 ;  /* 0x8000006174607221 */ /* 0x000fe20000010000 */
[----:B------:R-:W-:Y:S02]  /*26b0*/  HADD2.F32 R97, -RZ, R8.H0_H0 ;  /* 0x20000008ff617230 */ /* 0x000fe40000004100 */
[C---:B------:R-:W-:Y:S01]  /*26c0*/  FFMA.FTZ R103, R112.reuse, R106, R99 ;  /* 0x0000006a70677223 */ /* 0x040fe20000010063 */
[----:B------:R-:W-:Y:S02]  /*26d0*/  F2FP.F16.F32.PACK_AB R99, R159, R104 ;  /* 0x000000689f63723e */ /* 0x000fe400000000ff */
[----:B------:R-:W-:Y:S01]  /*26e0*/  FFMA.FTZ R96, R112, R96, R97 ;  /* 0x0000006070607223 */ /* 0x000fe20000010061 */
[----:B------:R-:W-:-:S04]  /*26f0*/  F2FP.F16.F32.PACK_AB R97, R105, R102 ;  /* 0x000000666961723e */ /* 0x000fc800000000ff */
[----:B------:R-:W-:Y:S01]  /*2700*/  F2FP.F16.F32.PACK_AB R96, R103, R96 ;  /* 0x000000606760723e */ /* 0x000fe200000000ff */
[----:B------:R-:W-:Y:S06]  /*2710*/  BRA `(.L_x_1712) ;  /* 0x0000000800047947 */ /* 0x000fec0003800000 */
.L_x_1715:
[-CC-:B------:R-:W-:Y:S01]  /*2720*/  FFMA.FTZ R97, R115, R100.reuse, R101.reuse ;  /* 0x0000006473617223 */ /* 0x180fe20000010065 */
[-CC-:B------:R-:W-:Y:S01]  /*2730*/  FFMA.FTZ R89, R3, R100.reuse, R101.reuse ;  /* 0x0000006403597223 */ /* 0x180fe20000010065 */
[----:B------:R-:W-:Y:S02]  /*2740*/  HADD2.F32 R88, -RZ, R9.H0_H0 ;  /* 0x20000009ff587230 */ /* 0x000fe40000004100 */
[----:B------:R-:W-:Y:S01]  /*2750*/  FFMA.FTZ R90, R124, R100, R101 ;  /* 0x000000647c5a7223 */ /* 0x000fe20000010065 */
[----:B------:R-:W-:Y:S01]  /*2760*/  FADD.FTZ R97, R120, -R97 ;  /* 0x8000006178617221 */ /* 0x000fe20000010000 */
[----:B------:R-:W-:Y:S02]  /*2770*/  HADD2.F32 R91, -RZ, R8.H0_H0 ;  /* 0x20000008ff5b7230 */ /* 0x000fe40000004100 */
[----:B------:R-:W-:Y:S01]  /*2780*/  FADD.FTZ R89, R116, -R89 ;  /* 0x8000005974597221 */ /* 0x000fe20000010000 */
[----:B------:R-:W-:Y:S01]  /*2790*/  FADD.FTZ R103, R123, -R90 ;  /* 0x8000005a7b677221 */ /* 0x000fe20000010000 */
[----:B-----5:R-:W-:Y:S01]  /*27a0*/  FFMA.FTZ R97, R112, R97, R88 ;  /* 0x0000006170617223 */ /* 0x020fe20000010058 */
[----:B------:R-:W-:-:S02]  /*27b0*/  HADD2.F32 R88, -RZ, R10.H1_H1 ;  /* 0x3000000aff587230 */ /* 0x000fc40000004100 */
[----:B------:R-:W-:Y:S01]  /*27c0*/  FFMA.FTZ R89, R112, R89, R91 ;  /* 0x0000005970597223 */ /* 0x000fe2000001005b */
[-CC-:B------:R-:W-:Y:S01]  /*27d0*/  FFMA.FTZ R91, R119, R100.reuse, R101.reuse ;  /* 0x00000064775b7223 */ /* 0x180fe20000010065 */
[----:B------:R-:W-:Y:S02]  /*27e0*/  HADD2.F32 R99, -RZ, R10.H0_H0 ;  /* 0x2000000aff637230 */ /* 0x000fe40000004100 */
[-CC-:B------:R-:W-:Y:S01]  /*27f0*/  FFMA.FTZ R90, R118, R100.reuse, R101.reuse ;  /* 0x00000064765a7223 */ /* 0x180fe20000010065 */
[----:B------:R-:W-:Y:S01]  /*2800*/  FFMA.FTZ R105, R112, R103, R88 ;  /* 0x0000006770697223 */ /* 0x000fe20000010058 */
[----:B------:R-:W-:Y:S01]  /*2810*/  FFMA.FTZ R88, R128, R100, R101 ;  /* 0x0000006480587223 */ /* 0x000fe20000010065 */
[----:B------:R-:W-:-:S03]  /*2820*/  FADD.FTZ R91, R122, -R91 ;  /* 0x8000005b7a5b7221 */ /* 0x000fc60000010000 */
[----:B------:R-:W-:Y:S01]  /*2830*/  FADD.FTZ R103, R127, -R88 ;  /* 0x800000587f677221 */ /* 0x000fe20000010000 */
[----:B------:R-:W-:Y:S01]  /*2840*/  FFMA.FTZ R98, R112, R91, R99 ;  /* 0x0000005b70627223 */ /* 0x000fe20000010063 */
[--C-:B------:R-:W-:Y:S02]  /*2850*/  HADD2.F32 R88, -RZ, R11.reuse.H1_H1 ;  /* 0x3000000bff587230 */ /* 0x100fe40000004100 */
[----:B------:R-:W-:Y:S01]  /*2860*/  FFMA.FTZ R91, R125, R100, R101 ;  /* 0x000000647d5b7223 */ /* 0x000fe20000010065 */
[----:B------:R-:W-:Y:S01]  /*2870*/  HADD2.F32 R99, -RZ, R11.H0_H0 ;  /* 0x2000000bff637230 */ /* 0x000fe20000004100 */
[----:B------:R-:W-:Y:S02]  /*2880*/  F2FP.F16.F32.PACK_AB R98, R105, R98 ;  /* 0x000000626962723e */ /* 0x000fe400000000ff */
[----:B------:R-:W-:Y:S01]  /*2890*/  FADD.FTZ R91, R126, -R91 ;  /* 0x8000005b7e5b7221 */ /* 0x000fe20000010000 */
[----:B------:R-:W-:Y:S01]  /*28a0*/  FFMA.FTZ R107, R112, R103, R88 ;  /* 0x00000067706b7223 */ /* 0x000fe20000010058 */
[----:B------:R-:W-:Y:S01]  /*28b0*/  FFMA.FTZ R88, R114, R100, R101 ;  /* 0x0000006472587223 */ /* 0x000fe20000010065 */
[----:B------:R-:W-:-:S02]  /*28c0*/  HADD2.F32 R103, -RZ, R9.H1_H1 ;  /* 0x30000009ff677230 */ /* 0x000fc40000004100 */
[C---:B------:R-:W-:Y:S01]  /*28d0*/  FFMA.FTZ R96, R112.reuse, R91, R99 ;  /* 0x0000005b70607223 */ /* 0x040fe20000010063 */
[----:B------:R-:W-:Y:S01]  /*28e0*/  FADD.FTZ R99, R121, -R90 ;  /* 0x8000005a79637221 */ /* 0x000fe20000010000 */
[----:B------:R-:W-:Y:S01]  /*28f0*/  FADD.FTZ R91, R117, -R88 ;  /* 0x80000058755b7221 */ /* 0x000fe20000010000 */
[----:B------:R-:W-:Y:S02]  /*2900*/  HADD2.F32 R88, -RZ, R8.H1_H1 ;  /* 0x30000008ff587230 */ /* 0x000fe40000004100 */
[C---:B------:R-:W-:Y:S01]  /*2910*/  FFMA.FTZ R90, R112.reuse, R99, R103 ;  /* 0x00000063705a7223 */ /* 0x040fe20000010067 */
[----:B------:R-:W-:Y:S02]  /*2920*/  F2FP.F16.F32.PACK_AB R99, R107, R96 ;  /* 0x000000606b63723e */ /* 0x000fe400000000ff */
[----:B------:R-:W-:Y:S02]  /*2930*/  FFMA.FTZ R88, R112, R91, R88 ;  /* 0x0000005b70587223 */ /* 0x000fe40000010058 */
[----:B------:R-:W-:-:S02]  /*2940*/  F2FP.F16.F32.PACK_AB R97, R90, R97 ;  /* 0x000000615a61723e */ /* 0x000fc400000000ff */
[----:B------:R-:W-:Y:S02]  /*2950*/  MOV R91, R99 ;  /* 0x00000063005b7202 */ /* 0x000fe40000000f00 */
[----:B------:R-:W-:Y:S02]  /*2960*/  F2FP.F16.F32.PACK_AB R96, R88, R89 ;  /* 0x000000595860723e */ /* 0x000fe400000000ff */
[----:B------:R-:W-:Y:S02]  /*2970*/  MOV R90, R98 ;  /* 0x00000062005a7202 */ /* 0x000fe40000000f00 */
[----:B------:R-:W-:Y:S02]  /*2980*/  MOV R89, R97 ;  /* 0x0000006100597202 */ /* 0x000fe40000000f00 */
[----:B------:R-:W-:Y:S01]  /*2990*/  MOV R88, R96 ;  /* 0x0000006000587202 */ /* 0x000fe20000000f00 */
[----:B------:R-:W-:Y:S06]  /*29a0*/  BRA `(.L_x_1712) ;  /* 0x0000000400607947 */ /* 0x000fec0003800000 */
.L_x_1714:
[----:B------:R-:W-:-:S04]  /*29b0*/  UISETP.NE.U32.AND UP0, UPT, UR6, URZ, UPT ;  /* 0x000000ff0600728c */ /* 0x000fc8000bf05070 */
[----:B------:R-:W-:-:S09]  /*29c0*/  UISETP.NE.AND.EX UP0, UPT, UR7, URZ, UPT, UP0 ;  /* 0x000000ff0700728c */ /* 0x000fd2000bf05300 */
[----:B------:R-:W-:Y:S05]  /*29d0*/  BRA.U UP0, `(.L_x_1716) ;  /* 0x0000000100a47547 */ /* 0x000fea000b800000 */
        /* <DEDUP_REMOVED lines=41> */
.L_x_1716:
[-CC-:B------:R-:W-:Y:S01]  /*2c70*/  FFMA.FTZ R89, R3, R100.reuse, R101.reuse ;  /* 0x0000006403597223 */ /* 0x180fe20000010065 */
[-CC-:B------:R-:W-:Y:S01]  /*2c80*/  FFMA.FTZ R93, R115, R100.reuse, R101.reuse ;  /* 0x00000064735d7223 */ /* 0x180fe20000010065 */
[----:B------:R-:W-:Y:S02]  /*2c90*/  HADD2.F32 R91, -RZ, R8.H0_H0 ;  /* 0x20000008ff5b7230 */ /* 0x000fe40000004100 */
[-C--:B------:R-:W-:Y:S01]  /*2ca0*/  FFMA.FTZ R99, R125, R100.reuse, R101 ;  /* 0x000000647d637223 */ /* 0x080fe20000010065 */
[----:B------:R-:W-:Y:S01]  /*2cb0*/  FADD.FTZ R89, R116, -R89 ;  /* 0x8000005974597221 */ /* 0x000fe20000010000 */
[----:B------:R-:W-:Y:S02]  /*2cc0*/  HADD2.F32 R88, -RZ, R9.H0_H0 ;  /* 0x20000009ff587230 */ /* 0x000fe40000004100 */
[----:B------:R-:W-:Y:S01]  /*2cd0*/  FADD.FTZ R93, R120, -R93 ;  /* 0x8000005d785d7221 */ /* 0x000fe20000010000 */
[--C-:B------:R-:W-:Y:S02]  /*2ce0*/  HADD2.F32 R95, -RZ, R10.reuse.H0_H0 ;  /* 0x2000000aff5f7230 */ /* 0x100fe40000004100 */
[C---:B-----5:R-:W-:Y:S01]  /*2cf0*/  FFMA.FTZ R89, R112.reuse, R89, R91 ;  /* 0x0000005970597223 */ /* 0x060fe2000001005b */
[-CC-:B------:R-:W-:Y:S01]  /*2d00*/  FFMA.FTZ R91, R119, R100.reuse, R101.reuse ;  /* 0x00000064775b7223 */ /* 0x180fe20000010065 */
[----:B------:R-:W-:Y:S01]  /*2d10*/  FFMA.FTZ R93, R112, R93, R88 ;  /* 0x0000005d705d7223 */ /* 0x000fe20000010058 */
[----:B------:R-:W-:Y:S01]  /*2d20*/  FFMA.FTZ R88, R124, R100, R101 ;  /* 0x000000647c587223 */ /* 0x000fe20000010065 */
[----:B------:R-:W-:-:S02]  /*2d30*/  HADD2.F32 R90, -RZ, R10.H1_H1 ;  /* 0x3000000aff5a7230 */ /* 0x000fc40000004100 */
[----:B------:R-:W-:Y:S01]  /*2d40*/  FADD.FTZ R91, R122, -R91 ;  /* 0x8000005b7a5b7221 */ /* 0x000fe20000010000 */
[--C-:B------:R-:W-:Y:S02]  /*2d50*/  HADD2.F32 R92, -RZ, R11.reuse.H0_H0 ;  /* 0x2000000bff5c7230 */ /* 0x100fe40000004100 */
[----:B------:R-:W-:Y:S01]  /*2d60*/  FADD.FTZ R97, R123, -R88 ;  /* 0x800000587b617221 */ /* 0x000fe20000010000 */
[-C--:B------:R-:W-:Y:S01]  /*2d70*/  FFMA.FTZ R88, R128, R100.reuse, R101 ;  /* 0x0000006480587223 */ /* 0x080fe20000010065 */
[----:B------:R-:W-:Y:S01]  /*2d80*/  FFMA.FTZ R98, R112, R91, R95 ;  /* 0x0000005b70627223 */ /* 0x000fe2000001005f */
[----:B------:R-:W-:Y:S01]  /*2d90*/  FADD.FTZ R99, R126, -R99 ;  /* 0x800000637e637221 */ /* 0x000fe20000010000 */
[----:B------:R-:W-:Y:S02]  /*2da0*/  HADD2.F32 R95, -RZ, R11.H1_H1 ;  /* 0x3000000bff5f7230 */ /* 0x000fe40000004100 */
[----:B------:R-:W-:Y:S01]  /*2db0*/  FADD.FTZ R91, R127, -R88 ;  /* 0x800000587f5b7221 */ /* 0x000fe20000010000 */
[-CC-:B------:R-:W-:Y:S01]  /*2dc0*/  FFMA.FTZ R88, R114, R100.reuse, R101.reuse ;  /* 0x0000006472587223 */ /* 0x180fe20000010065 */
[C---:B------:R-:W-:Y:S01]  /*2dd0*/  FFMA.FTZ R103, R112.reuse, R97, R90 ;  /* 0x0000006170677223 */ /* 0x040fe2000001005a */
[----:B------:R-:W-:Y:S01]  /*2de0*/  FFMA.FTZ R99, R112, R99, R92 ;  /* 0x0000006370637223 */ /* 0x000fe2000001005c */
[----:B------:R-:W-:Y:S01]  /*2df0*/  FFMA.FTZ R90, R118, R100, R101 ;  /* 0x00000064765a7223 */ /* 0x000fe20000010065 */
[----:B------:R-:W-:Y:S01]  /*2e00*/  FFMA.FTZ R92, R112, R91, R95 ;  /* 0x0000005b705c7223 */ /* 0x000fe2000001005f */
[----:B------:R-:W-:Y:S01]  /*2e10*/  FADD.FTZ R91, R117, -R88 ;  /* 0x80000058755b7221 */ /* 0x000fe20000010000 */
[----:B------:R-:W-:-:S02]  /*2e20*/  HADD2.F32 R97, -RZ, R9.H1_H1 ;  /* 0x30000009ff617230 */ /* 0x000fc40000004100 */
[----:B------:R-:W-:Y:S01]  /*2e30*/  FADD.FTZ R95, R121, -R90 ;  /* 0x8000005a795f7221 */ /* 0x000fe20000010000 */
[----:B------:R-:W-:Y:S01]  /*2e40*/  HADD2.F32 R88, -RZ, R8.H1_H1 ;  /* 0x30000008ff587230 */ /* 0x000fe20000004100 */
[----:B------:R-:W-:Y:S02]  /*2e50*/  F2FP.F16.F32.PACK_AB R99, R92, R99 ;  /* 0x000000635c63723e */ /* 0x000fe400000000ff */
[C---:B------:R-:W-:Y:S01]  /*2e60*/  FFMA.FTZ R90, R112.reuse, R95, R97 ;  /* 0x0000005f705a7223 */ /* 0x040fe20000010061 */
[----:B------:R-:W-:Y:S01]  /*2e70*/  F2FP.F16.F32.PACK_AB R98, R103, R98 ;  /* 0x000000626762723e */ /* 0x000fe200000000ff */
[----:B------:R-:W-:Y:S01]  /*2e80*/  FFMA.FTZ R88, R112, R91, R88 ;  /* 0x0000005b70587223 */ /* 0x000fe20000010058 */
[----:B------:R-:W-:Y:S02]  /*2e90*/  MOV R91, R99 ;  /* 0x00000063005b7202 */ /* 0x000fe40000000f00 */
[----:B------:R-:W-:Y:S02]  /*2ea0*/  F2FP.F16.F32.PACK_AB R97, R90, R93 ;  /* 0x0000005d5a61723e */ /* 0x000fe400000000ff */
[----:B------:R-:W-:-:S02]  /*2eb0*/  F2FP.F16.F32.PACK_AB R96, R88, R89 ;  /* 0x000000595860723e */ /* 0x000fc400000000ff */
[----:B------:R-:W-:Y:S02]  /*2ec0*/  MOV R90, R98 ;  /* 0x00000062005a7202 */ /* 0x000fe40000000f00 */
[----:B------:R-:W-:Y:S02]  /*2ed0*/  MOV R89, R97 ;  /* 0x0000006100597202 */ /* 0x000fe40000000f00 */
[----:B------:R-:W-:Y:S02]  /*2ee0*/  MOV R88, R96 ;  /* 0x0000006000587202 */ /* 0x000fe40000000f00 */
[----:B------:R-:W-:Y:S02]  /*2ef0*/  MOV R95, R99 ;  /* 0x00000063005f7202 */ /* 0x000fe40000000f00 */
[----:B------:R-:W-:Y:S02]  /*2f00*/  MOV R94, R98 ;  /* 0x00000062005e7202 */ /* 0x000fe40000000f00 */
[----:B------:R-:W-:-:S02]  /*2f10*/  MOV R93, R97 ;  /* 0x00000061005d7202 */ /* 0x000fc40000000f00 */
[----:B------:R-:W-:-:S07]  /*2f20*/  MOV R92, R96 ;  /* 0x00000060005c7202 */ /* 0x000fce0000000f00 */
.L_x_1712:
        /* <DEDUP_REMOVED lines=14> */
.L_x_1708:
[----:B------:R-:W-:Y:S05]  /*3010*/  BSYNC.RECONVERGENT B0 ;  /* 0x0000000000007941 */ /* 0x000fea0003800200 */
.L_x_1707:
        /* <DEDUP_REMOVED lines=58> */
.L_x_1721:
[-CC-:B0-----:R-:W-:Y:S01]  /*33c0*/  FFMA.FTZ R97, R131, R100.reuse, R101.reuse ;  /* 0x0000006483617223 */ /* 0x181fe20000010065 */
        /* <DEDUP_REMOVED lines=40> */
.L_x_1720:
[----:B0-----:R-:W0:Y:S02]  /*3650*/  LDC.64 R96, c[0x0][0x470] ;  /* 0x00011c00ff607b82 */ /* 0x001e240000000a00 */
[----:B0-----:R-:W-:-:S04]  /*3660*/  ISETP.NE.U32.AND P5, PT, R96, RZ, PT ;  /* 0x000000ff6000720c */ /* 0x001fc80003fa5070 */
[----:B------:R-:W-:-:S13]  /*3670*/  ISETP.NE.AND.EX P5, PT, R97, RZ, PT, P5 ;  /* 0x000000ff6100720c */ /* 0x000fda0003fa5350 */
[----:B------:R-:W-:Y:S05]  /*3680*/  @!P5 BRA `(.L_x_1723) ;  /* 0x0000000000a4d947 */ /* 0x000fea0003800000 */
        /* <DEDUP_REMOVED lines=41> */
.L_x_1723:
[-CC-:B------:R-:W-:Y:S01]  /*3920*/  FFMA.FTZ R96, R144, R100.reuse, R101.reuse ;  /* 0x0000006490607223 */ /* 0x180fe20000010065 */
[-C--:B------:R-:W-:Y:S01]  /*3930*/  FFMA.FTZ R97, R141, R100.reuse, R101 ;  /* 0x000000648d617223 */ /* 0x080fe20000010065 */
[--C-:B------:R-:W-:Y:S02]  /*3940*/  HADD2.F32 R99, -RZ, R7.reuse.H0_H0 ;  /* 0x20000007ff637230 */ /* 0x100fe40000004100 */
[----:B------:R-:W-:Y:S01]  /*3950*/  FADD.FTZ R103, R143, -R96 ;  /* 0x800000608f677221 */ /* 0x000fe20000010000 */
[----:B------:R-:W-:Y:S02]  /*3960*/  HADD2.F32 R96, -RZ, R7.H1_H1 ;  /* 0x30000007ff607230 */ /* 0x000fe40000004100 */
[----:B------:R-:W-:Y:S01]  /*3970*/  FADD.FTZ R97, R142, -R97 ;  /* 0x800000618e617221 */ /* 0x000fe20000010000 */
[----:B------:R-:W-:Y:S02]  /*3980*/  HADD2.F32 R98, -RZ, R4.H1_H1 ;  /* 0x30000004ff627230 */ /* 0x000fe40000004100 */
[----:B-----5:R-:W-:Y:S01]  /*3990*/  FFMA.FTZ R159, R112, R103, R96 ;  /* 0x00000067709f7223 */ /* 0x020fe20000010060 */
[-C--:B------:R-:W-:Y:S01]  /*39a0*/  FFMA.FTZ R96, R140, R100.reuse, R101 ;  /* 0x000000648c607223 */ /* 0x080fe20000010065 */
[----:B------:R-:W-:Y:S01]  /*39b0*/  FFMA.FTZ R106, R112, R97, R99 ;  /* 0x00000061706a7223 */ /* 0x000fe20000010063 */
[----:B------:R-:W-:Y:S01]  /*39c0*/  FFMA.FTZ R97, R135, R100, R101 ;  /* 0x0000006487617223 */ /* 0x000fe20000010065 */
[----:B------:R-:W-:-:S02]  /*39d0*/  HADD2.F32 R99, -RZ, R6.H0_H0 ;  /* 0x20000006ff637230 */ /* 0x000fc40000004100 */
[----:B------:R-:W-:Y:S01]  /*39e0*/  FADD.FTZ R103, R139, -R96 ;  /* 0x800000608b677221 */ /* 0x000fe20000010000 */
[----:B------:R-:W-:Y:S02]  /*39f0*/  HADD2.F32 R96, -RZ, R6.H1_H1 ;  /* 0x30000006ff607230 */ /* 0x000fe40000004100 */
[----:B------:R-:W-:-:S03]  /*3a00*/  FADD.FTZ R97, R138, -R97 ;  /* 0x800000618a617221 */ /* 0x000fc60000010000 */
[----:B------:R-:W-:Y:S01]  /*3a10*/  FFMA.FTZ R107, R112, R103, R96 ;  /* 0x00000067706b7223 */ /* 0x000fe20000010060 */
[-C--:B------:R-:W-:Y:S01]  /*3a20*/  FFMA.FTZ R96, R134, R100.reuse, R101 ;  /* 0x0000006486607223 */ /* 0x080fe20000010065 */
[----:B------:R-:W-:Y:S01]  /*3a30*/  FFMA.FTZ R104, R112, R97, R99 ;  /* 0x0000006170687223 */ /* 0x000fe20000010063 */
[----:B------:R-:W-:Y:S01]  /*3a40*/  FFMA.FTZ R97, R131, R100, R101 ;  /* 0x0000006483617223 */ /* 0x000fe20000010065 */
[--C-:B------:R-:W-:Y:S02]  /*3a50*/  HADD2.F32 R99, -RZ, R5.reuse.H0_H0 ;  /* 0x20000005ff637230 */ /* 0x100fe40000004100 */
[----:B------:R-:W-:Y:S01]  /*3a60*/  FADD.FTZ R103, R137, -R96 ;  /* 0x8000006089677221 */ /* 0x000fe20000010000 */
[----:B------:R-:W-:Y:S02]  /*3a70*/  HADD2.F32 R96, -RZ, R5.H1_H1 ;  /* 0x30000005ff607230 */ /* 0x000fe40000004100 */
[----:B------:R-:W-:-:S04]  /*3a80*/  FADD.FTZ R97, R136, -R97 ;  /* 0x8000006188617221 */ /* 0x000fc80000010000 */
[C---:B------:R-:W-:Y:S01]  /*3a90*/  FFMA.FTZ R102, R112.reuse, R97, R99 ;  /* 0x0000006170667223 */ /* 0x040fe20000010063 */
[----:B------:R-:W-:Y:S01]  /*3aa0*/  FFMA.FTZ R105, R112, R103, R96 ;  /* 0x0000006770697223 */ /* 0x000fe20000010060 */
[-CC-:B------:R-:W-:Y:S01]  /*3ab0*/  FFMA.FTZ R97, R129, R100.reuse, R101.reuse ;  /* 0x0000006481617223 */ /* 0x180fe20000010065 */
[----:B------:R-:W-:Y:S01]  /*3ac0*/  FFMA.FTZ R96, R130, R100, R101 ;  /* 0x0000006482607223 */ /* 0x000fe20000010065 */
[----:B------:R-:W-:Y:S02]  /*3ad0*/  HADD2.F32 R99, -RZ, R4.H0_H0 ;  /* 0x20000004ff637230 */ /* 0x000fe40000004100 */
[----:B------:R-:W-:Y:S01]  /*3ae0*/  FADD.FTZ R97, R132, -R97 ;  /* 0x8000006184617221 */ /* 0x000fe20000010000 */
[----:B------:R-:W-:-:S03]  /*3af0*/  FADD.FTZ R103, R133, -R96 ;  /* 0x8000006085677221 */ /* 0x000fc60000010000 */
[C---:B------:R-:W-:Y:S01]  /*3b00*/  FFMA.FTZ R96, R112.reuse, R97, R99 ;  /* 0x0000006170607223 */ /* 0x040fe20000010063 */
[----:B------:R-:W-:Y:S01]  /*3b10*/  FFMA.FTZ R103, R112, R103, R98 ;  /* 0x0000006770677223 */ /* 0x000fe20000010062 */
[----:B------:R-:W-:Y:S02]  /*3b20*/  F2FP.F16.F32.PACK_AB R99, R159, R106 ;  /* 0x0000006a9f63723e */ /* 0x000fe400000000ff */
[----:B------:R-:W-:Y:S02]  /*3b30*/  F2FP.F16.F32.PACK_AB R98, R107, R104 ;  /* 0x000000686b62723e */ /* 0x000fe400000000ff */
[----:B------:R-:W-:Y:S02]  /*3b40*/  F2FP.F16.F32.PACK_AB R97, R105, R102 ;  /* 0x000000666961723e */ /* 0x000fe400000000ff */
[----:B------:R-:W-:Y:S01]  /*3b50*/  F2FP.F16.F32.PACK_AB R96, R103, R96 ;  /* 0x000000606760723e */ /* 0x000fe200000000ff */
[----:B------:R-:W-:Y:S06]  /*3b60*/  BRA `(.L_x_1722) ;  /* 0x00000008003c7947 */ /* 0x000fec0003800000 */
.L_x_1719:
        /* <DEDUP_REMOVED lines=45> */
.L_x_1725:
        /* <DEDUP_REMOVED lines=33> */
.L_x_1724:
        /* <DEDUP_REMOVED lines=37> */
.L_x_1726:
        /* <DEDUP_REMOVED lines=27> */
[----:B------:R-:W-:-:S07]  /*4450*/  F2FP.F16.F32.PACK_AB R99, R104, R99 ;  /* 0x000000636863723e */ /* 0x000fce00000000ff */
.L_x_1722:
        /* <DEDUP_REMOVED lines=10> */
.L_x_1718:
[----:B------:R-:W-:Y:S05]  /*4500*/  BSYNC.RECONVERGENT B0 ;  /* 0x0000000000007941 */ /* 0x000fea0003800200 */
.L_x_1717:
        /* <DEDUP_REMOVED lines=17> */
[----:B------:R-:W-:Y:S02]  /*4620*/  HADD2.F32 R91, -RZ, R84.H0_H0 ;  /* 0x20000054ff5b7230 */ /* 0x000fe40000004100 */
[----:B------:R-:W-:Y:S01]  /*4630*/  FADD.FTZ R93, R152, -R93 ;  /* 0x8000005d985d7221 */ /* 0x000fe20000010000 */
[-CC-:B------:R-:W-:Y:S01]  /*4640*/  FFMA.FTZ R92, R150, R100.reuse, R101.reuse ;  /* 0x00000064965c7223 */ /* 0x180fe20000010065 */
[-CC-:B------:R-:W-:Y:S01]  /*4650*/  FFMA.FTZ R95, R151, R100.reuse, R101.reuse ;  /* 0x00000064975f7223 */ /* 0x180fe20000010065 */
[-C--:B------:R-:W-:Y:S01]  /*4660*/  FFMA.FTZ R96, R156, R100.reuse, R101 ;  /* 0x000000649c607223 */ /* 0x080fe20000010065 */
[----:B------:R-:W-:Y:S01]  /*4670*/  FADD.FTZ R89, R148, -R89 ;  /* 0x8000005994597221 */ /* 0x000fe20000010000 */
[-CC-:B------:R-:W-:Y:S01]  /*4680*/  FFMA.FTZ R94, R160, R100.reuse, R101.reuse ;  /* 0x00000064a05e7223 */ /* 0x180fe20000010065 */
[----:B------:R-:W-:Y:S01]  /*4690*/  FFMA.FTZ R101, R155, R100, R101 ;  /* 0x000000649b657223 */ /* 0x000fe20000010065 */
[C---:B-----5:R-:W-:Y:S01]  /*46a0*/  FFMA.FTZ R93, R112.reuse, R93, R90 ;  /* 0x0000005d705d7223 */ /* 0x060fe2000001005a */
[----:B------:R-:W-:Y:S01]  /*46b0*/  FFMA.FTZ R89, R112, R89, R91 ;  /* 0x0000005970597223 */ /* 0x000fe2000001005b */
[----:B------:R-:W-:-:S02]  /*46c0*/  HADD2.F32 R100, -RZ, R87.H1_H1 ;  /* 0x30000057ff647230 */ /* 0x000fc40000004100 */
[----:B------:R-:W-:Y:S01]  /*46d0*/  FADD.FTZ R97, R157, -R94 ;  /* 0x8000005e9d617221 */ /* 0x000fe20000010000 */
[----:B------:R-:W-:Y:S02]  /*46e0*/  HADD2.F32 R90, -RZ, R87.H0_H0 ;  /* 0x20000057ff5a7230 */ /* 0x000fe40000004100 */
[----:B------:R-:W-:Y:S01]  /*46f0*/  FADD.FTZ R101, R158, -R101 ;  /* 0x800000659e657221 */ /* 0x000fe20000010000 */
[--C-:B------:R-:W-:Y:S02]  /*4700*/  HADD2.F32 R91, -RZ, R86.reuse.H0_H0 ;  /* 0x20000056ff5b7230 */ /* 0x100fe40000004100 */
[----:B------:R-:W-:Y:S01]  /*4710*/  FADD.FTZ R95, R154, -R95 ;  /* 0x8000005f9a5f7221 */ /* 0x000fe20000010000 */
[C---:B------:R-:W-:Y:S01]  /*4720*/  FFMA.FTZ R100, R112.reuse, R97, R100 ;  /* 0x0000006170647223 */ /* 0x040fe20000010064 */
[C---:B------:R-:W-:Y:S01]  /*4730*/  FFMA.FTZ R101, R112.reuse, R101, R90 ;  /* 0x0000006570657223 */ /* 0x040fe2000001005a */
[----:B------:R-:W-:Y:S02]  /*4740*/  HADD2.F32 R99, -RZ, R86.H1_H1 ;  /* 0x30000056ff637230 */ /* 0x000fe40000004100 */
[----:B------:R-:W-:Y:S01]  /*4750*/  FFMA.FTZ R98, R112, R95, R91 ;  /* 0x0000005f70627223 */ /* 0x000fe2000001005b */
[----:B------:R-:W-:-:S02]  /*4760*/  HADD2.F32 R94, -RZ, R85.H1_H1 ;  /* 0x30000055ff5e7230 */ /* 0x000fc40000004100 */
[----:B------:R-:W-:Y:S01]  /*4770*/  FADD.FTZ R97, R153, -R96 ;  /* 0x8000006099617221 */ /* 0x000fe20000010000 */
[----:B------:R-:W-:Y:S02]  /*4780*/  HADD2.F32 R90, -RZ, R84.H1_H1 ;  /* 0x30000054ff5a7230 */ /* 0x000fe40000004100 */
[----:B------:R-:W-:Y:S01]  /*4790*/  FADD.FTZ R95, R149, -R92 ;  /* 0x8000005c955f7221 */ /* 0x000fe20000010000 */
[----:B------:R-:W-:Y:S01]  /*47a0*/  FADD.FTZ R91, R147, -R88 ;  /* 0x80000058935b7221 */ /* 0x000fe20000010000 */
[----:B------:R-:W-:Y:S01]  /*47b0*/  FFMA.FTZ R97, R112, R97, R99 ;  /* 0x0000006170617223 */ /* 0x000fe20000010063 */
[----:B------:R-:W-:Y:S01]  /*47c0*/  F2FP.F16.F32.PACK_AB R99, R100, R101 ;  /* 0x000000656463723e */ /* 0x000fe200000000ff */
[C---:B------:R-:W-:Y:S01]  /*47d0*/  FFMA.FTZ R94, R112.reuse, R95, R94 ;  /* 0x0000005f705e7223 */ /* 0x040fe2000001005e */
[----:B------:R-:W-:Y:S02]  /*47e0*/  FFMA.FTZ R90, R112, R91, R90 ;  /* 0x0000005b705a7223 */ /* 0x000fe4000001005a */
        /* <DEDUP_REMOVED lines=12> */
.L_x_1731:
[-CC-:B0--3--:R-:W-:Y:S01]  /*48b0*/  FFMA.FTZ R95, R145, R100.reuse, R101.reuse ;  /* 0x00000064915f7223 */ /* 0x189fe20000010065 */
[-CC-:B------:R-:W-:Y:S01]  /*48c0*/  FFMA.FTZ R93, R113, R100.reuse, R101.reuse ;  /* 0x00000064715d7223 */ /* 0x180fe20000010065 */
[-CC-:B------:R-:W-:Y:S01]  /*48d0*/  FFMA.FTZ R99, R151, R100.reuse, R101.reuse ;  /* 0x0000006497637223 */ /* 0x180fe20000010065 */
[-C--:B------:R-:W-:Y:S01]  /*48e0*/  FFMA.FTZ R98, R156, R100.reuse, R101 ;  /* 0x000000649c627223 */ /* 0x080fe20000010065 */
[----:B------:R-:W-:Y:S01]  /*48f0*/  FADD.FTZ R97, R152, -R95 ;  /* 0x8000005f98617221 */ /* 0x000fe20000010000 */
[----:B------:R-:W-:Y:S02]  /*4900*/  HADD2.F32 R95, -RZ, R84.H0_H0 ;  /* 0x20000054ff5f7230 */ /* 0x000fe40000004100 */
[----:B------:R-:W-:Y:S01]  /*4910*/  FADD.FTZ R93, R148, -R93 ;  /* 0x8000005d945d7221 */ /* 0x000fe20000010000 */
[----:B------:R-:W-:Y:S02]  /*4920*/  HADD2.F32 R94, -RZ, R85.H0_H0 ;  /* 0x20000055ff5e7230 */ /* 0x000fe40000004100 */
[----:B------:R-:W-:Y:S01]  /*4930*/  FADD.FTZ R99, R154, -R99 ;  /* 0x800000639a637221 */ /* 0x000fe20000010000 */
[----:B------:R-:W-:Y:S01]  /*4940*/  FFMA.FTZ R92, R146, R100, R101 ;  /* 0x00000064925c7223 */ /* 0x000fe20000010065 */
[----:B-----5:R-:W-:Y:S01]  /*4950*/  FFMA.FTZ R93, R112, R93, R95 ;  /* 0x0000005d705d7223 */ /* 0x020fe2000001005f */
[----:B------:R-:W-:-:S02]  /*4960*/  HADD2.F32 R95, -RZ, R86.H0_H0 ;  /* 0x20000056ff5f7230 */ /* 0x000fc40000004100 */
[-CC-:B------:R-:W-:Y:S01]  /*4970*/  FFMA.FTZ R96, R150, R100.reuse, R101.reuse ;  /* 0x0000006496607223 */ /* 0x180fe20000010065 */
[-CC-:B------:R-:W-:Y:S01]  /*4980*/  FFMA.FTZ R102, R160, R100.reuse, R101.reuse ;  /* 0x00000064a0667223 */ /* 0x180fe20000010065 */
[----:B------:R-:W-:Y:S01]  /*4990*/  FFMA.FTZ R105, R155, R100, R101 ;  /* 0x000000649b697223 */ /* 0x000fe20000010065 */
[----:B------:R-:W-:Y:S01]  /*49a0*/  FADD.FTZ R101, R153, -R98 ;  /* 0x8000006299657221 */ /* 0x000fe20000010000 */
[C---:B------:R-:W-:Y:S01]  /*49b0*/  FFMA.FTZ R97, R112.reuse, R97, R94 ;  /* 0x0000006170617223 */ /* 0x040fe2000001005e */
[----:B------:R-:W-:Y:S01]  /*49c0*/  FFMA.FTZ R98, R112, R99, R95 ;  /* 0x0000006370627223 */ /* 0x000fe2000001005f */
[----:B------:R-:W-:Y:S02]  /*49d0*/  HADD2.F32 R94, -RZ, R86.H1_H1 ;  /* 0x30000056ff5e7230 */ /* 0x000fe40000004100 */
[----:B------:R-:W-:Y:S01]  /*49e0*/  FADD.FTZ R95, R157, -R102 ;  /* 0x800000669d5f7221 */ /* 0x000fe20000010000 */
[--C-:B------:R-:W-:Y:S02]  /*49f0*/  HADD2.F32 R99, -RZ, R87.reuse.H1_H1 ;  /* 0x30000057ff637230 */ /* 0x100fe40000004100 */
[----:B------:R-:W-:Y:S01]  /*4a00*/  FADD.FTZ R105, R158, -R105 ;  /* 0x800000699e697221 */ /* 0x000fe20000010000 */
[----:B------:R-:W-:Y:S01]  /*4a10*/  FFMA.FTZ R103, R112, R101, R94 ;  /* 0x0000006570677223 */ /* 0x000fe2000001005e */
[----:B------:R-:W-:-:S02]  /*4a20*/  HADD2.F32 R94, -RZ, R87.H0_H0 ;  /* 0x20000057ff5e7230 */ /* 0x000fc40000004100 */
[C---:B------:R-:W-:Y:S01]  /*4a30*/  FFMA.FTZ R100, R112.reuse, R95, R99 ;  /* 0x0000005f70647223 */ /* 0x040fe20000010063 */
[----:B------:R-:W-:Y:S01]  /*4a40*/  FADD.FTZ R95, R147, -R92 ;  /* 0x8000005c935f7221 */ /* 0x000fe20000010000 */
[----:B------:R-:W-:Y:S02]  /*4a50*/  HADD2.F32 R101, -RZ, R85.H1_H1 ;  /* 0x30000055ff657230 */ /* 0x000fe40000004100 */
[----:B------:R-:W-:Y:S01]  /*4a60*/  FADD.FTZ R99, R149, -R96 ;  /* 0x8000006095637221 */ /* 0x000fe20000010000 */
[----:B------:R-:W-:Y:S02]  /*4a70*/  HADD2.F32 R92, -RZ, R84.H1_H1 ;  /* 0x30000054ff5c7230 */ /* 0x000fe40000004100 */
[C---:B------:R-:W-:Y:S01]  /*4a80*/  FFMA.FTZ R105, R112.reuse, R105, R94 ;  /* 0x0000006970697223 */ /* 0x040fe2000001005e */
[----:B------:R-:W-:Y:S01]  /*4a90*/  F2FP.F16.F32.PACK_AB R98, R103, R98 ;  /* 0x000000626762723e */ /* 0x000fe200000000ff */
[C---:B------:R-:W-:Y:S01]  /*4aa0*/  FFMA.FTZ R94, R112.reuse, R99, R101 ;  /* 0x00000063705e7223 */ /* 0x040fe20000010065 */
        /* <DEDUP_REMOVED lines=9> */
.L_x_1730:
[----:B0--3--:R-:W0:Y:S02]  /*4b40*/  LDC.64 R96, c[0x0][0x470] ;  /* 0x00011c00ff607b82 */ /* 0x009e240000000a00 */
        /* <DEDUP_REMOVED lines=44> */
.L_x_1733:
        /* <DEDUP_REMOVED lines=12> */
[----:B------:R-:W-:Y:S01]  /*4ed0*/  FADD.FTZ R103, R154, -R103 ;  /* 0x800000679a677221 */ /* 0x000fe20000010000 */
[C---:B-----5:R-:W-:Y:S01]  /*4ee0*/  FFMA.FTZ R107, R112.reuse, R101, R107 ;  /* 0x00000065706b7223 */ /* 0x060fe2000001006b */
[--C-:B------:R-:W-:Y:S02]  /*4ef0*/  HADD2.F32 R101, -RZ, R86.reuse.H0_H0 ;  /* 0x20000056ff657230 */ /* 0x100fe40000004100 */
[----:B------:R-:W-:Y:S01]  /*4f00*/  FFMA.FTZ R106, R112, R105, R102 ;  /* 0x00000069706a7223 */ /* 0x000fe20000010066 */
[----:B------:R-:W-:Y:S01]  /*4f10*/  FADD.FTZ R105, R153, -R98 ;  /* 0x8000006299697221 */ /* 0x000fe20000010000 */
[----:B------:R-:W-:Y:S02]  /*4f20*/  HADD2.F32 R98, -RZ, R86.H1_H1 ;  /* 0x30000056ff627230 */ /* 0x000fe40000004100 */
[----:B------:R-:W-:Y:S01]  /*4f30*/  FADD.FTZ R99, R152, -R99 ;  /* 0x8000006398637221 */ /* 0x000fe20000010000 */
[----:B------:R-:W-:Y:S01]  /*4f40*/  FFMA.FTZ R104, R112, R103, R101 ;  /* 0x0000006770687223 */ /* 0x000fe20000010065 */
[----:B------:R-:W-:-:S02]  /*4f50*/  HADD2.F32 R101, -RZ, R85.H0_H0 ;  /* 0x20000055ff657230 */ /* 0x000fc40000004100 */
[----:B------:R-:W-:Y:S01]  /*4f60*/  FADD.FTZ R103, R149, -R96 ;  /* 0x8000006095677221 */ /* 0x000fe20000010000 */
[----:B------:R-:W-:Y:S01]  /*4f70*/  FFMA.FTZ R105, R112, R105, R98 ;  /* 0x0000006970697223 */ /* 0x000fe20000010062 */
[----:B------:R-:W-:Y:S02]  /*4f80*/  HADD2.F32 R96, -RZ, R85.H1_H1 ;  /* 0x30000055ff607230 */ /* 0x000fe40000004100 */
[----:B------:R-:W-:Y:S01]  /*4f90*/  FADD.FTZ R97, R148, -R97 ;  /* 0x8000006194617221 */ /* 0x000fe20000010000 */
[C---:B------:R-:W-:Y:S01]  /*4fa0*/  FFMA.FTZ R102, R112.reuse, R99, R101 ;  /* 0x0000006370667223 */ /* 0x040fe20000010065 */
[--C-:B------:R-:W-:Y:S02]  /*4fb0*/  HADD2.F32 R99, -RZ, R84.reuse.H0_H0 ;  /* 0x20000054ff637230 */ /* 0x100fe40000004100 */
[----:B------:R-:W-:Y:S01]  /*4fc0*/  FADD.FTZ R101, R147, -R100 ;  /* 0x8000006493657221 */ /* 0x000fe20000010000 */
[----:B------:R-:W-:Y:S02]  /*4fd0*/  HADD2.F32 R98, -RZ, R84.H1_H1 ;  /* 0x30000054ff627230 */ /* 0x000fe40000004100 */
[C---:B------:R-:W-:Y:S01]  /*4fe0*/  FFMA.FTZ R103, R112.reuse, R103, R96 ;  /* 0x0000006770677223 */ /* 0x040fe20000010060 */
[C---:B------:R-:W-:Y:S01]  /*4ff0*/  FFMA.FTZ R96, R112.reuse, R97, R99 ;  /* 0x0000006170607223 */ /* 0x040fe20000010063 */
[----:B------:R-:W-:Y:S01]  /*5000*/  F2FP.F16.F32.PACK_AB R99, R107, R106 ;  /* 0x0000006a6b63723e */ /* 0x000fe200000000ff */
[----:B------:R-:W-:Y:S01]  /*5010*/  FFMA.FTZ R101, R112, R101, R98 ;  /* 0x0000006570657223 */ /* 0x000fe20000010062 */
[----:B------:R-:W-:-:S02]  /*5020*/  F2FP.F16.F32.PACK_AB R98, R105, R104 ;  /* 0x000000686962723e */ /* 0x000fc400000000ff */
[----:B------:R-:W-:Y:S02]  /*5030*/  F2FP.F16.F32.PACK_AB R97, R103, R102 ;  /* 0x000000666761723e */ /* 0x000fe400000000ff */
[----:B------:R-:W-:Y:S01]  /*5040*/  F2FP.F16.F32.PACK_AB R96, R101, R96 ;  /* 0x000000606560723e */ /* 0x000fe200000000ff */
[----:B------:R-:W-:Y:S06]  /*5050*/  BRA `(.L_x_1732) ;  /* 0x00000008003c7947 */ /* 0x000fec0003800000 */
.L_x_1729:
        /* <DEDUP_REMOVED lines=45> */
.L_x_1735:
        /* <DEDUP_REMOVED lines=33> */
.L_x_1734:
        /* <DEDUP_REMOVED lines=37> */
.L_x_1736:
        /* <DEDUP_REMOVED lines=28> */
.L_x_1732:
        /* <DEDUP_REMOVED lines=9> */
.L_x_1728:
[----:B------:R-:W-:Y:S05]  /*59e0*/  BSYNC.RECONVERGENT B0 ;  /* 0x0000000000007941 */ /* 0x000fea0003800200 */
.L_x_1727:
[----:B------:R-:W-:Y:S01]  /*59f0*/  PLOP3.LUT P3, PT, P3, PT, PT, 0x8, 0x80 ;  /* 0x000000000080781c */ /* 0x000fe20001f6e170 */
[----:B------:R-:W-:-:S12]  /*5a00*/  @!P6 BRA `(.L_x_1737) ;  /* 0xffffffa800e4e947 */ /* 0x000fd8000383ffff */
.L_x_1700:
        /* <DEDUP_REMOVED lines=30> */
.L_x_1738:
        /* <DEDUP_REMOVED lines=9> */
.L_x_3834:


//--------------------- .text._ZN10layer_norm31ln_parallel_residual_bwd_kernelINS_13Kernel_traitsIf6__halfS2_S2_fjLj6144ELj1ELj1ELj8ELj16ENS_18Kernel_traits_baseILj6144EfS2_S2_S2_fjLj256EEEEELb0ELb1ELb1EEEvNS_9BwdParamsE --------------------------
	.section	.text._ZN10layer_norm31ln_parallel_residual_bwd_kernelINS_13Kernel_traitsIf6__halfS2_S2_fjLj6144ELj1ELj1ELj8ELj16ENS_18Kernel_traits_baseILj6144EfS2_S2_S2_fjLj256EEEEELb0ELb1ELb1EEEvNS_9BwdParamsE,"ax",@progbits
	.align	128
        .global         _ZN10layer_norm31ln_parallel_residual_bwd_kernelINS_13Kernel_traitsIf6__halfS2_S2_fjLj6144ELj1ELj1ELj8ELj16ENS_18Kernel_traits_baseILj6144EfS2_S2_S2_fjLj256EEEEELb0ELb1ELb1EEEvNS_9BwdParamsE
        .type           _ZN10layer_norm31ln_parallel_residual_bwd_kernelINS_13Kernel_traitsIf6__halfS2_S2_fjLj6144ELj1ELj1ELj8ELj16ENS_18Kernel_traits_baseILj6144EfS2_S2_S2_fjLj256EEEEELb0ELb1ELb1EEEvNS_9BwdParamsE,@function
        .size           _ZN10layer_norm31ln_parallel_residual_bwd_kernelINS_13Kernel_traitsIf6__halfS2_S2_fjLj6144ELj1ELj1ELj8ELj16ENS_18Kernel_traits_baseILj6144EfS2_S2_S2_fjLj256EEEEELb0ELb1ELb1EEEvNS_9BwdParamsE,(.L_x_3835 - _ZN10layer_norm31ln_parallel_residual_bwd_kernelINS_13Kernel_traitsIf6__halfS2_S2_fjLj6144ELj1ELj1ELj8ELj16ENS_18Kernel_traits_baseILj6144EfS2_S2_S2_fjLj256EEEEELb0ELb1ELb1EEEvNS_9BwdParamsE)
        .other          _ZN10layer_norm31ln_parallel_residual_bwd_kernelINS_13Kernel_traitsIf6__halfS2_S2_fjLj6144ELj1ELj1ELj8ELj16ENS_18Kernel_traits_baseILj6144EfS2_S2_S2_fjLj256EEEEELb0ELb1ELb1EEEvNS_9BwdParamsE,@"STO_CUDA_ENTRY STV_DEFAULT"
_ZN10layer_norm31ln_parallel_residual_bwd_kernelINS_13Kernel_traitsIf6__halfS2_S2_fjLj6144ELj1ELj1ELj8ELj16ENS_18Kernel_traits_baseILj6144EfS2_S2_S2_fjLj256EEEEELb0ELb1ELb1EEEvNS_9BwdParamsE:
.text._ZN10layer_norm31ln_parallel_residual_bwd_kernelINS_13Kernel_traitsIf6__halfS2_S2_fjLj6144ELj1ELj1ELj8ELj16ENS_18Kernel_traits_baseILj6144EfS2_S2_S2_fjLj256EEEEELb0ELb1ELb1EEEvNS_9BwdParamsE:
        /* <DEDUP_REMOVED lines=58> */
[----:B------:R-:W-:Y:S01]  /*03a0*/  CS2R R104, SRZ ;  /* 0x0000000000687805 */ /* 0x000fe2000001ff00 */
[----:B------:R-:W1:Y:S02]  /*03b0*/  LDCU UR12, c[0x0][0x388] ;  /* 0x00007100ff0c77ac */ /* 0x000e640008000800 */
        /* <DEDUP_REMOVED lines=13> */
[----:B------:R-:W-:Y:S01]  /*0490*/  MOV R118, RZ ;  /* 0x000000ff00767202 */ /* 0x000fe20000000f00 */
[----:B------:R-:W2:Y:S01]  /*04a0*/  LDCU.64 UR4, c[0x0][0x478] ;  /* 0x00008f00ff0477ac */ /* 0x000ea20008000a00 */
[----:B------:R-:W-:Y:S02]  /*04b0*/  PLOP3.LUT P4, PT, PT, PT, UP1, 0x80, 0x8 ;  /* 0x000000000008781c */ /* 0x000fe40003f8f018 */
[----:B------:R-:W-:Y:S02]  /*04c0*/  PLOP3.LUT P1, PT, PT, PT, UP0, 0x80, 0x8 ;  /* 0x000000000008781c */ /* 0x000fe40003f2f008 */
[----:B01--4-:R-:W-:-:S11]  /*04d0*/  MOV R122, UR10 ;  /* 0x0000000a007a7c02 */ /* 0x013fd60008000f00 */
.L_x_1764:
[----:B------:R-:W-:Y:S01]  /*04e0*/  IMAD R0, R122, UR12, RZ ;  /* 0x0000000c7a007c24 */ /* 0x000fe2000f8e02ff */
[----:B0-----:R-:W0:Y:S04]  /*04f0*/  LDC.64 R68, c[0x0][0x3a8] ;  /* 0x0000ea00ff447b82 */ /* 0x001e280000000a00 */
[----:B------:R-:W-:-:S04]  /*0500*/  SHF.R.S32.HI R3, RZ, 0x1f, R0 ;  /* 0x0000001fff037819 */ /* 0x000fc80000011400 */
[----:B------:R-:W-:Y:S01]  /*0510*/  LEA.HI R3, R3, R0, RZ, 0x3 ;  /* 0x0000000003037211 */ /* 0x000fe200078f18ff */
[----:B------:R-:W1:Y:S03]  /*0520*/  LDC.64 R48, c[0x0][0x428] ;  /* 0x00010a00ff307b82 */ /* 0x000e660000000a00 */
[----:B------:R-:W-:-:S05]  /*0530*/  LEA.HI.SX32 R127, R3, R72, 0x1d ;  /* 0x00000048037f7211 */ /* 0x000fca00078feaff */
[----:B------:R-:W3:Y:S08]  /*0540*/  LDC.64 R2, c[0x0][0x3c0] ;  /* 0x0000f000ff027b82 */ /* 0x000ef00000000a00 */
[----:B------:R-:W4:Y:S01]  /*0550*/  LDC.64 R128, c[0x0][0x3c8] ;  /* 0x0000f200ff807b82 */ /* 0x000f220000000a00 */
[C---:B0-----:R-:W-:Y:S01]  /*0560*/  IMAD.WIDE.U32 R52, R127.reuse, 0x10, R68 ;  /* 0x000000107f347825 */ /* 0x041fe200078e0044 */
[----:B------:R-:W-:-:S05]  /*0570*/  IADD3 R125, PT, PT, R127, 0x100, RZ ;  /* 0x000001007f7d7810 */ /* 0x000fca0007ffe0ff */
[----:B------:R-:W2:Y:S01]  /*0580*/  LDG.E.128 R52, desc[UR8][R52.64] ;  /* 0x0000000834347981 */ /* 0x000ea2000c1e1d00 */
[----:B-1----:R-:W-:-:S04]  /*0590*/  IMAD.WIDE.U32 R56, R127, 0x10, R48 ;  /* 0x000000107f387825 */ /* 0x002fc800078e0030 */
[C---:B---3--:R-:W-:Y:S02]  /*05a0*/  IMAD.WIDE R2, R122.reuse, 0x4, R2 ;  /* 0x000000047a027825 */ /* 0x048fe400078e0202 */
[----:B------:R-:W3:Y:S02]  /*05b0*/  LDG.E.128 R56, desc[UR8][R56.64] ;  /* 0x0000000838387981 */ /* 0x000ee4000c1e1d00 */
[----:B------:R-:W-:Y:S02]  /*05c0*/  IMAD.WIDE.U32 R60, R125, 0x10, R68 ;  /* 0x000000107d3c7825 */ /* 0x000fe400078e0044 */
[----:B------:R-:W3:Y:S02]  /*05d0*/  LDG.E R0, desc[UR8][R2.64] ;  /* 0x0000000802007981 */ /* 0x000ee4000c1e1900 */
[----:B----4-:R-:W-:Y:S02]  /*05e0*/  IMAD.WIDE R128, R122, 0x4, R128 ;  /* 0x000000047a807825 */ /* 0x010fe400078e0280 */
[----:B------:R-:W4:Y:S01]  /*05f0*/  LDG.E.128 R60, desc[UR8][R60.64] ;  /* 0x000000083c3c7981 */ /* 0x000f22000c1e1d00 */
[----:B------:R-:W-:Y:S01]  /*0600*/  IADD3 R123, PT, PT, R127, 0x200, RZ ;  /* 0x000002007f7b7810 */ /* 0x000fe20007ffe0ff */
[----:B------:R-:W-:-:S02]  /*0610*/  IMAD.WIDE.U32 R64, R125, 0x10, R48 ;  /* 0x000000107d407825 */ /* 0x000fc400078e0030 */
[----:B------:R-:W4:Y:S02]  /*0620*/  LDG.E R124, desc[UR8][R128.64] ;  /* 0x00000008807c7981 */ /* 0x000f24000c1e1900 */
[C---:B------:R-:W-:Y:S02]  /*0630*/  IMAD.WIDE.U32 R68, R123.reuse, 0x10, R68 ;  /* 0x000000107b447825 */ /* 0x040fe400078e0044 */
[----:B------:R-:W4:Y:S04]  /*0640*/  LDG.E.128 R64, desc[UR8][R64.64] ;  /* 0x0000000840407981 */ /* 0x000f28000c1e1d00 */
[----:B------:R-:W4:Y:S01]  /*0650*/  LDG.E.128 R68, desc[UR8][R68.64] ;  /* 0x0000000844447981 */ /* 0x000f22000c1e1d00 */
[----:B------:R-:W-:-:S06]  /*0660*/  IMAD.WIDE.U32 R48, R123, 0x10, R48 ;  /* 0x000000107b307825 */ /* 0x000fcc00078e0030 */
[----:B------:R-:W4:Y:S01]  /*0670*/  LDG.E.128 R48, desc[UR8][R48.64] ;  /* 0x0000000830307981 */ /* 0x000f22000c1e1d00 */
[----:B------:R-:W0:Y:S01]  /*0680*/  S2R R166, SR_CgaCtaId ;  /* 0x0000000000a67919 */ /* 0x000e220000008800 */
[----:B------:R-:W-:Y:S01]  /*0690*/  LOP3.LUT P2, RZ, R72, 0x1f, RZ, 0xc0, !PT ;  /* 0x0000001f48ff7812 */ /* 0x000fe2000784c0ff */
[----:B--2---:R-:W-:Y:S02]  /*06a0*/  HADD2.F32 R126, -RZ, R52.H0_H0 ;  /* 0x20000034ff7e7230 */ /* 0x004fe40000004100 */
[--C-:B------:R-:W-:Y:S02]  /*06b0*/  HADD2.F32 R130, -RZ, R53.reuse.H0_H0 ;  /* 0x20000035ff827230 */ /* 0x100fe40000004100 */
[----:B------:R-:W-:Y:S02]  /*06c0*/  HADD2.F32 R131, -RZ, R53.H1_H1 ;  /* 0x30000035ff837230 */ /* 0x000fe40000004100 */
[--C-:B------:R-:W-:Y:S02]  /*06d0*/  HADD2.F32 R135, -RZ, R55.reuse.H0_H0 ;  /* 0x20000037ff877230 */ /* 0x100fe40000004100 */
[----:B------:R-:W-:Y:S01]  /*06e0*/  HADD2.F32 R136, -RZ, R55.H1_H1 ;  /* 0x30000037ff887230 */ /* 0x000fe20000004100 */
[----:B---3--:R-:W-:Y:S01]  /*06f0*/  FSEL R171, R0, RZ, !P4 ;  /* 0x000000ff00ab7208 */ /* 0x008fe20006000000 */
[----:B------:R-:W-:-:S04]  /*0700*/  HADD2.F32 R55, -RZ, R56.H0_H0 ;  /* 0x20000038ff377230 */ /* 0x000fc80000004100 */
[C---:B------:R-:W-:Y:S01]  /*0710*/  FADD.FTZ R53, -R171.reuse, R126 ;  /* 0x0000007eab357221 */ /* 0x040fe20000010100 */
[----:B------:R-:W-:Y:S02]  /*0720*/  HADD2.F32 R56, -RZ, R56.H1_H1 ;  /* 0x30000038ff387230 */ /* 0x000fe40000004100 */
[--C-:B----4-:R-:W-:Y:S02]  /*0730*/  HADD2.F32 R143, -RZ, R61.reuse.H0_H0 ;  /* 0x2000003dff8f7230 */ /* 0x110fe40000004100 */
[----:B------:R-:W-:Y:S01]  /*0740*/  FMUL.FTZ R0, R124, R53 ;  /* 0x000000357c007220 */ /* 0x000fe20000410000 */
[----:B------:R-:W-:Y:S02]  /*0750*/  HADD2.F32 R144, -RZ, R61.H1_H1 ;  /* 0x3000003dff907230 */ /* 0x000fe40000004100 */
[----:B------:R-:W-:Y:S01]  /*0760*/  FADD.FTZ R53, -R171, R136 ;  /* 0x00000088ab357221 */ /* 0x000fe20000010100 */
[----:B-----5:R-:W-:Y:S01]  /*0770*/  FMUL.FTZ R61, R24, R55 ;  /* 0x00000037183d7220 */ /* 0x020fe20000410000 */
[----:B------:R-:W-:-:S02]  /*0780*/  HADD2.F32 R132, -RZ, R54.H0_H0 ;  /* 0x20000036ff847230 */ /* 0x000fc40000004100 */
[----:B------:R-:W-:Y:S02]  /*0790*/  HADD2.F32 R133, -RZ, R54.H1_H1 ;  /* 0x30000036ff857230 */ /* 0x000fe40000004100 */
[----:B------:R-:W-:Y:S01]  /*07a0*/  FMUL.FTZ R126, R124, R53 ;  /* 0x000000357c7e7220 */ /* 0x000fe20000410000 */
[--C-:B------:R-:W-:Y:S02]  /*07b0*/  HADD2.F32 R54, -RZ, R57.reuse.H0_H0 ;  /* 0x20000039ff367230 */ /* 0x100fe40000004100 */
[----:B------:R-:W-:Y:S02]  /*07c0*/  HADD2.F32 R128, -RZ, R57.H1_H1 ;  /* 0x30000039ff807230 */ /* 0x000fe40000004100 */
[----:B------:R-:W-:Y:S01]  /*07d0*/  FADD.FTZ R53, RZ, R61 ;  /* 0x0000003dff357221 */ /* 0x000fe20000010000 */
[--C-:B------:R-:W-:Y:S02]  /*07e0*/  HADD2.F32 R57, -RZ, R58.reuse.H0_H0 ;  /* 0x2000003aff397230 */ /* 0x100fe40000004100 */
[----:B------:R-:W-:-:S02]  /*07f0*/  HADD2.F32 R134, -RZ, R58.H1_H1 ;  /* 0x3000003aff867230 */ /* 0x000fc40000004100 */
[----:B------:R-:W-:Y:S01]  /*0800*/  FMUL.FTZ R58, R25, R56 ;  /* 0x00000038193a7220 */ /* 0x000fe20000410000 */
[--C-:B------:R-:W-:Y:S02]  /*0810*/  HADD2.F32 R139, -RZ, R60.reuse.H0_H0 ;  /* 0x2000003cff8b7230 */ /* 0x100fe40000004100 */
[----:B------:R-:W-:Y:S02]  /*0820*/  HADD2.F32 R140, -RZ, R60.H1_H1 ;  /* 0x3000003cff8c7230 */ /* 0x000fe40000004100 */
[----:B------:R-:W-:Y:S01]  /*0830*/  FMUL.FTZ R60, R26, R54 ;  /* 0x000000361a3c7220 */ /* 0x000fe20000410000 */
[----:B------:R-:W-:Y:S01]  /*0840*/  FADD.FTZ R53, R53, R58 ;  /* 0x0000003a35357221 */ /* 0x000fe20000010000 */
[--C-:B------:R-:W-:Y:S02]  /*0850*/  HADD2.F32 R147, -RZ, R62.reuse.H0_H0 ;  /* 0x2000003eff937230 */ /* 0x100fe40000004100 */
[----:B------:R-:W-:Y:S02]  /*0860*/  HADD2.F32 R148, -RZ, R62.H1_H1 ;  /* 0x3000003eff947230 */ /* 0x000fe40000004100 */
[----:B------:R-:W-:Y:S01]  /*0870*/  FMUL.FTZ R62, R27, R128 ;  /* 0x000000801b3e7220 */ /* 0x000fe20000410000 */
[----:B------:R-:W-:Y:S01]  /*0880*/  FADD.FTZ R53, R53, R60 ;  /* 0x0000003c35357221 */ /* 0x000fe20000010000 */
[----:B------:R-:W-:-:S02]  /*0890*/  HADD2.F32 R52, -RZ, R52.H1_H1 ;  /* 0x30000034ff347230 */ /* 0x000fc40000004100 */
[--C-:B------:R-:W-:Y:S02]  /*08a0*/  HADD2.F32 R153, -RZ, R68.reuse.H0_H0 ;  /* 0x20000044ff997230 */ /* 0x100fe40000004100 */
[----:B------:R-:W-:Y:S01]  /*08b0*/  FADD.FTZ R53, R53, R62 ;  /* 0x0000003e35357221 */ /* 0x000fe20000010000 */
[----:B------:R-:W-:Y:S02]  /*08c0*/  HADD2.F32 R154, -RZ, R68.H1_H1 ;  /* 0x30000044ff9a7230 */ /* 0x000fe40000004100 */
[----:B------:R-:W-:Y:S01]  /*08d0*/  FMUL.FTZ R68, R20, R57 ;  /* 0x0000003914447220 */ /* 0x000fe20000410000 */
[--C-:B------:R-:W-:Y:S02]  /*08e0*/  HADD2.F32 R137, -RZ, R59.reuse.H0_H0 ;  /* 0x2000003bff897230 */ /* 0x100fe40000004100 */
[----:B------:R-:W-:Y:S02]  /*08f0*/  HADD2.F32 R138, -RZ, R59.H1_H1 ;  /* 0x3000003bff8a7230 */ /* 0x000fe40000004100 */
[----:B------:R-:W-:Y:S01]  /*0900*/  FADD.FTZ R59, -R171, R52 ;  /* 0x00000034ab3b7221 */ /* 0x000fe20000010100 */
[----:B------:R-:W-:-:S02]  /*0910*/  HADD2.F32 R145, -RZ, R65.H0_H0 ;  /* 0x20000041ff917230 */ /* 0x000fc40000004100 */
[----:B------:R-:W-:Y:S02]  /*0920*/  HADD2.F32 R146, -RZ, R65.H1_H1 ;  /* 0x30000041ff927230 */ /* 0x000fe40000004100 */
[----:B------:R-:W-:Y:S01]  /*0930*/  FADD.FTZ R65, -R171, R131 ;  /* 0x00000083ab417221 */ /* 0x000fe20000010100 */
[----:B------:R-:W-:Y:S01]  /*0940*/  FMUL.FTZ R129, R21, R134 ;  /* 0x0000008615817220 */ /* 0x000fe20000410000 */
[----:B------:R-:W-:Y:S01]  /*0950*/  FADD.FTZ R52, R53, R68 ;  /* 0x0000004435347221 */ /* 0x000fe20000010000 */
[--C-:B------:R-:W-:Y:S02]  /*0960*/  HADD2.F32 R151, -RZ, R63.reuse.H0_H0 ;  /* 0x2000003fff977230 */ /* 0x100fe40000004100 */
[----:B------:R-:W-:Y:S01]  /*0970*/  FMUL.FTZ R65, R124, R65 ;  /* 0x000000417c417220 */ /* 0x000fe20000410000 */
[----:B------:R-:W-:Y:S02]  /*0980*/  HADD2.F32 R152, -RZ, R63.H1_H1 ;  /* 0x3000003fff987230 */ /* 0x000fe40000004100 */
[----:B------:R-:W-:Y:S01]  /*0990*/  FADD.FTZ R63, -R171, R130 ;  /* 0x00000082ab3f7221 */ /* 0x000fe20000010100 */
[----:B------:R-:W-:Y:S01]  /*09a0*/  FADD.FTZ R53, R52, R129 ;  /* 0x0000008134357221 */ /* 0x000fe20000010000 */
[----:B------:R-:W-:Y:S01]  /*09b0*/  FMUL.FTZ R59, R124, R59 ;  /* 0x0000003b7c3b7220 */ /* 0x000fe20000410000 */
[----:B------:R-:W-:Y:S01]  /*09c0*/  FFMA.FTZ R52, R0, R61, RZ ;  /* 0x0000003d00347223 */ /* 0x000fe200000100ff */
[----:B------:R-:W-:Y:S01]  /*09d0*/  FMUL.FTZ R63, R124, R63 ;  /* 0x0000003f7c3f7220 */ /* 0x000fe20000410000 */
[----:B------:R-:W-:Y:S01]  /*09e0*/  FADD.FTZ R113, R128, R113 ;  /* 0x0000007180717221 */ /* 0x000fe20000010000 */
[----:B------:R-:W-:Y:S01]  /*09f0*/  FFMA.FTZ R114, R65, R128, R114 ;  /* 0x0000008041727223 */ /* 0x000fe20000010072 */
[----:B------:R-:W-:Y:S01]  /*0a00*/  FMUL.FTZ R128, R22, R137 ;  /* 0x0000008916807220 */ /* 0x000fe20000410000 */
[----:B------:R-:W-:Y:S01]  /*0a10*/  FFMA.FTZ R52, R59, R58, R52 ;  /* 0x0000003a3b347223 */ /* 0x000fe20000010034 */
[----:B------:R-:W-:-:S02]  /*0a20*/  HADD2.F32 R161, -RZ, R71.H0_H0 ;  /* 0x20000047ffa17230 */ /* 0x000fc40000004100 */
[----:B------:R-:W-:Y:S01]  /*0a30*/  FADD.FTZ R115, R54, R115 ;  /* 0x0000007336737221 */ /* 0x000fe20000010000 */
[----:B------:R-:W-:Y:S02]  /*0a40*/  HADD2.F32 R162, -RZ, R71.H1_H1 ;  /* 0x30000047ffa27230 */ /* 0x000fe40000004100 */
[----:B------:R-:W-:Y:S01]  /*0a50*/  FADD.FTZ R71, -R171, R135 ;  /* 0x00000087ab477221 */ /* 0x000fe20000010100 */
[----:B------:R-:W-:Y:S02]  /*0a60*/  HADD2.F32 R141, -RZ, R64.H0_H0 ;  /* 0x20000040ff8d7230 */ /* 0x000fe40000004100 */
[----:B------:R-:W-:Y:S01]  /*0a70*/  FFMA.FTZ R116, R63, R54, R116 ;  /* 0x000000363f747223 */ /* 0x000fe20000010074 */
[--C-:B------:R-:W-:Y:S02]  /*0a80*/  HADD2.F32 R3, -RZ, R67.reuse.H0_H0 ;  /* 0x20000043ff037230 */ /* 0x100fe40000004100 */
[----:B------:R-:W-:Y:S01]  /*0a90*/  FMUL.FTZ R135, R23, R138 ;  /* 0x0000008a17877220 */ /* 0x000fe20000410000 */
[----:B------:R-:W-:-:S02]  /*0aa0*/  HADD2.F32 R2, -RZ, R67.H1_H1 ;  /* 0x30000043ff027230 */ /* 0x000fc40000004100 */
[----:B------:R-:W-:Y:S01]  /*0ab0*/  FADD.FTZ R54, R53, R128 ;  /* 0x0000008035367221 */ /* 0x000fe20000010000 */
[----:B------:R-:W-:Y:S01]  /*0ac0*/  FADD.FTZ R67, -R171, R132 ;  /* 0x00000084ab437221 */ /* 0x000fe20000010100 */
[----:B------:R-:W-:Y:S01]  /*0ad0*/  FFMA.FTZ R52, R63, R60, R52 ;  /* 0x0000003c3f347223 */ /* 0x000fe20000010034 */
[----:B------:R-:W-:Y:S02]  /*0ae0*/  HADD2.F32 R142, -RZ, R64.H1_H1 ;  /* 0x30000040ff8e7230 */ /* 0x000fe40000004100 */
[----:B------:R-:W-:Y:S01]  /*0af0*/  FADD.FTZ R53, R54, R135 ;  /* 0x0000008736357221 */ /* 0x000fe20000010000 */
[--C-:B------:R-:W-:Y:S02]  /*0b00*/  HADD2.F32 R158, -RZ, R70.reuse.H0_H0 ;  /* 0x20000046ff9e7230 */ /* 0x100fe40000004100 */
[----:B------:R-:W-:Y:S02]  /*0b10*/  HADD2.F32 R160, -RZ, R70.H1_H1 ;  /* 0x30000046ffa07230 */ /* 0x000fe40000004100 */
[----:B------:R-:W-:Y:S01]  /*0b20*/  FMUL.FTZ R70, R16, R141 ;  /* 0x0000008d10467220 */ /* 0x000fe20000410000 */
[----:B------:R-:W-:Y:S01]  /*0b30*/  FADD.FTZ R133, -R171, R133 ;  /* 0x00000085ab857221 */ /* 0x000fe20000010100 */
[----:B------:R-:W-:Y:S01]  /*0b40*/  FMUL.FTZ R67, R124, R67 ;  /* 0x000000437c437220 */ /* 0x000fe20000410000 */
[----:B------:R-:W-:Y:S01]  /*0b50*/  FFMA.FTZ R52, R65, R62, R52 ;  /* 0x0000003e41347223 */ /* 0x000fe20000010034 */
[----:B------:R-:W-:Y:S01]  /*0b60*/  FADD.FTZ R120, R55, R120 ;  /* 0x0000007837787221 */ /* 0x000fe20000010000 */
[----:B------:R-:W-:Y:S01]  /*0b70*/  FFMA.FTZ R121, R0, R55, R121 ;  /* 0x0000003700797223 */ /* 0x000fe20000010079 */
[----:B------:R-:W-:Y:S01]  /*0b80*/  FADD.FTZ R55, -R171, R140 ;  /* 0x0000008cab377221 */ /* 0x000fe20000010100 */
[----:B------:R-:W-:Y:S01]  /*0b90*/  FMUL.FTZ R131, R17, R142 ;  /* 0x0000008e11837220 */ /* 0x000fe20000410000 */
[----:B------:R-:W-:Y:S01]  /*0ba0*/  FADD.FTZ R54, R53, R70 ;  /* 0x0000004635367221 */ /* 0x000fe20000010000 */
[----:B------:R-:W-:Y:S01]  /*0bb0*/  FMUL.FTZ R64, R124, R133 ;  /* 0x000000857c407220 */ /* 0x000fe20000410000 */
[----:B------:R-:W-:Y:S01]  /*0bc0*/  FFMA.FTZ R53, R67, R68, R52 ;  /* 0x0000004443357223 */ /* 0x000fe20000010034 */
[----:B------:R-:W-:-:S02]  /*0bd0*/  HADD2.F32 R149, -RZ, R66.H0_H0 ;  /* 0x20000042ff957230 */ /* 0x000fc40000004100 */
[C---:B------:R-:W-:Y:S01]  /*0be0*/  FMUL.FTZ R71, R124.reuse, R71 ;  /* 0x000000477c477220 */ /* 0x040fe20000410000 */
[----:B------:R-:W-:Y:S02]  /*0bf0*/  HADD2.F32 R150, -RZ, R66.H1_H1 ;  /* 0x30000042ff967230 */ /* 0x000fe40000004100 */
[----:B------:R-:W-:Y:S01]  /*0c00*/  FMUL.FTZ R66, R124, R55 ;  /* 0x000000377c427220 */ /* 0x000fe20000410000 */
[----:B------:R-:W-:Y:S01]  /*0c10*/  FMUL.FTZ R132, R18, R145 ;  /* 0x0000009112847220 */ /* 0x000fe20000410000 */
[----:B------:R-:W-:Y:S01]  /*0c20*/  FADD.FTZ R55, R54, R131 ;  /* 0x0000008336377221 */ /* 0x000fe20000010000 */
[----:B------:R-:W-:Y:S01]  /*0c30*/  FFMA.FTZ R52, R64, R129, R53 ;  /* 0x0000008140347223 */ /* 0x000fe20000010035 */
[--C-:B------:R-:W-:Y:S02]  /*0c40*/  HADD2.F32 R155, -RZ, R69.reuse.H0_H0 ;  /* 0x20000045ff9b7230 */ /* 0x100fe40000004100 */
[----:B------:R-:W-:Y:S01]  /*0c50*/  FADD.FTZ R90, R137, R90 ;  /* 0x0000005a895a7221 */ /* 0x000fe20000010000 */
[----:B------:R-:W-:-:S02]  /*0c60*/  HADD2.F32 R156, -RZ, R69.H1_H1 ;  /* 0x30000045ff9c7230 */ /* 0x000fc40000004100 */
[----:B------:R-:W-:Y:S01]  /*0c70*/  FFMA.FTZ R110, R71, R137, R110 ;  /* 0x00000089476e7223 */ /* 0x000fe2000001006e */
        /* <DEDUP_REMOVED lines=10> */
[C---:B------:R-:W-:Y:S01]  /*0d20*/  FADD.FTZ R133, -R171.reuse, R143 ;  /* 0x0000008fab857221 */ /* 0x040fe20000010100 */
[----:B------:R-:W-:Y:S01]  /*0d30*/  FADD.FTZ R143, -R171, R148 ;  /* 0x00000094ab8f7221 */ /* 0x000fe20000010100 */
[----:B------:R-:W-:Y:S01]  /*0d40*/  FADD.FTZ R88, R141, R88 ;  /* 0x000000588d587221 */ /* 0x000fe20000010000 */
[----:B------:R-:W-:Y:S01]  /*0d50*/  FFMA.FTZ R108, R69, R141, R108 ;  /* 0x0000008d456c7223 */ /* 0x000fe2000001006c */
        /* <DEDUP_REMOVED lines=8> */
[----:B------:R-:W-:Y:S01]  /*0de0*/  FADD.FTZ R52, R52, R141 ;  /* 0x0000008d34347221 */ /* 0x000fe20000010000 */
[----:B------:R-:W-:-:S02]  /*0df0*/  HADD2.F32 R55, -RZ, R48.H0_H0 ;  /* 0x20000030ff377230 */ /* 0x000fc40000004100 */
[----:B------:R-:W-:Y:S01]  /*0e00*/  FADD.FTZ R57, -R171, R144 ;  /* 0x00000090ab397221 */ /* 0x000fe20000010100 */
[----:B------:R-:W-:Y:S02]  /*0e10*/  HADD2.F32 R54, -RZ, R48.H1_H1 ;  /* 0x30000030ff367230 */ /* 0x000fe40000004100 */
[----:B------:R-:W-:Y:S01]  /*0e20*/  FFMA.FTZ R48, R66, R131, R53 ;  /* 0x0000008342307223 */ /* 0x000fe20000010035 */
[----:B------:R-:W-:Y:S01]  /*0e30*/  FADD.FTZ R86, R145, R86 ;  /* 0x0000005691567221 */ /* 0x000fe20000010000 */
[----:B------:R-:W-:Y:S01]  /*0e40*/  FFMA.FTZ R106, R133, R145, R106 ;  /* 0x00000091856a7223 */ /* 0x000fe2000001006a */
[----:B------:R-:W-:Y:S01]  /*0e50*/  FMUL.FTZ R145, R15, R2 ;  /* 0x000000020f917220 */ /* 0x000fe20000410000 */
[----:B------:R-:W-:Y:S01]  /*0e60*/  FADD.FTZ R52, R52, R143 ;  /* 0x0000008f34347221 */ /* 0x000fe20000010000 */
[--C-:B------:R-:W-:Y:S02]  /*0e70*/  HADD2.F32 R165, -RZ, R49.reuse.H0_H0 ;  /* 0x20000031ffa57230 */ /* 0x100fe40000004100 */
[----:B------:R-:W-:Y:S01]  /*0e80*/  FADD.FTZ R139, -R171, R147 ;  /* 0x00000093ab8b7221 */ /* 0x000fe20000010100 */
[----:B------:R-:W-:-:S02]  /*0e90*/  HADD2.F32 R164, -RZ, R49.H1_H1 ;  /* 0x30000031ffa47230 */ /* 0x000fc40000004100 */
[----:B------:R-:W-:Y:S01]  /*0ea0*/  FMUL.FTZ R130, R124, R57 ;  /* 0x000000397c827220 */ /* 0x000fe20000410000 */
[----:B------:R-:W-:Y:S01]  /*0eb0*/  FFMA.FTZ R49, R133, R132, R48 ;  /* 0x0000008485317223 */ /* 0x000fe20000010030 */
[----:B------:R-:W-:Y:S01]  /*0ec0*/  FADD.FTZ R89, R138, R89 ;  /* 0x000000598a597221 */ /* 0x000fe20000010000 */
[----:B------:R-:W-:Y:S01]  /*0ed0*/  FFMA.FTZ R109, R126, R138, R109 ;  /* 0x0000008a7e6d7223 */ /* 0x000fe2000001006d */
[----:B------:R-:W-:Y:S01]  /*0ee0*/  FMUL.FTZ R138, R8, R55 ;  /* 0x00000037088a7220 */ /* 0x000fe20000410000 */
[----:B------:R-:W-:Y:S01]  /*0ef0*/  FADD.FTZ R53, R52, R145 ;  /* 0x0000009134357221 */ /* 0x000fe20000010000 */
[----:B------:R-:W-:Y:S01]  /*0f00*/  FMUL.FTZ R139, R124, R139 ;  /* 0x0000008b7c8b7220 */ /* 0x000fe20000410000 */
[----:B------:R-:W-:Y:S01]  /*0f10*/  FFMA.FTZ R48, R130, R137, R49 ;  /* 0x0000008982307223 */ /* 0x000fe20000010031 */
[----:B------:R-:W-:Y:S01]  /*0f20*/  FMUL.FTZ R140, R9, R54 ;  /* 0x00000036098c7220 */ /* 0x000fe20000410000 */
[----:B------:R-:W-:Y:S01]  /*0f30*/  FADD.FTZ R53, R53, R138 ;  /* 0x0000008a35357221 */ /* 0x000fe20000010000 */
[----:B------:R-:W-:Y:S01]  /*0f40*/  FADD.FTZ R151, -R171, R151 ;  /* 0x00000097ab977221 */ /* 0x000fe20000010100 */
[----:B------:R-:W-:Y:S01]  /*0f50*/  FFMA.FTZ R49, R139, R134, R48 ;  /* 0x000000868b317223 */ /* 0x000fe20000010030 */
[----:B------:R-:W-:Y:S01]  /*0f60*/  FADD.FTZ R84, R149, R84 ;  /* 0x0000005495547221 */ /* 0x000fe20000010000 */
[----:B------:R-:W-:Y:S01]  /*0f70*/  FFMA.FTZ R104, R139, R149, R104 ;  /* 0x000000958b687223 */ /* 0x000fe20000010068 */
[----:B------:R-:W-:Y:S01]  /*0f80*/  FADD.FTZ R87, R142, R87 ;  /* 0x000000578e577221 */ /* 0x000fe20000010000 */
[----:B------:R-:W-:Y:S01]  /*0f90*/  FFMA.FTZ R107, R66, R142, R107 ;  /* 0x0000008e426b7223 */ /* 0x000fe2000001006b */
[C---:B------:R-:W-:Y:S01]  /*0fa0*/  FADD.FTZ R149, -R171.reuse, R153 ;  /* 0x00000099ab957221 */ /* 0x040fe20000010100 */
[----:B------:R-:W-:Y:S01]  /*0fb0*/  FADD.FTZ R153, -R171, R155 ;  /* 0x0000009bab997221 */ /* 0x000fe20000010100 */
[----:B------:R-:W-:Y:S01]  /*0fc0*/  FADD.FTZ R53, R53, R140 ;  /* 0x0000008c35357221 */ /* 0x000fe20000010000 */
[----:B------:R-:W-:Y:S01]  /*0fd0*/  FMUL.FTZ R142, R10, R165 ;  /* 0x000000a50a8e7220 */ /* 0x000fe20000410000 */
[----:B------:R-:W-:Y:S01]  /*0fe0*/  FADD.FTZ R147, -R171, R152 ;  /* 0x00000098ab937221 */ /* 0x000fe20000010100 */
[----:B------:R-:W-:Y:S01]  /*0ff0*/  FMUL.FTZ R155, R124, R151 ;  /* 0x000000977c9b7220 */ /* 0x000fe20000410000 */
[----:B------:R-:W-:Y:S01]  /*1000*/  FFMA.FTZ R48, R136, R141, R49 ;  /* 0x0000008d88307223 */ /* 0x000fe20000010031 */
[----:B------:R-:W-:-:S02]  /*1010*/  HADD2.F32 R163, -RZ, R50.H0_H0 ;  /* 0x20000032ffa37230 */ /* 0x000fc40000004100 */
[----:B------:R-:W-:Y:S01]  /*1020*/  FADD.FTZ R57, -R171, R154 ;  /* 0x0000009aab397221 */ /* 0x000fe20000010100 */
[----:B------:R-:W-:Y:S01]  /*1030*/  FADD.FTZ R53, R53, R142 ;  /* 0x0000008e35357221 */ /* 0x000fe20000010000 */
[----:B------:R-:W-:Y:S01]  /*1040*/  FMUL.FTZ R144, R11, R164 ;  /* 0x000000a40b907220 */ /* 0x000fe20000410000 */
[----:B------:R-:W-:Y:S01]  /*1050*/  FMUL.FTZ R154, R124, R147 ;  /* 0x000000937c9a7220 */ /* 0x000fe20000410000 */
[----:B------:R-:W-:Y:S01]  /*1060*/  FFMA.FTZ R49, R155, R143, R48 ;  /* 0x0000008f9b317223 */ /* 0x000fe20000010030 */
[----:B------:R-:W-:Y:S01]  /*1070*/  FADD.FTZ R167, -R171, R160 ;  /* 0x000000a0aba77221 */ /* 0x000fe20000010100 */
[----:B------:R-:W-:Y:S01]  /*1080*/  FADD.FTZ R85, R146, R85 ;  /* 0x0000005592557221 */ /* 0x000fe20000010000 */
[----:B------:R-:W-:Y:S01]  /*1090*/  FFMA.FTZ R105, R130, R146, R105 ;  /* 0x0000009282697223 */ /* 0x000fe20000010069 */
[----:B------:R-:W-:Y:S02]  /*10a0*/  HADD2.F32 R160, -RZ, R50.H1_H1 ;  /* 0x30000032ffa07230 */ /* 0x000fe40000004100 */
[----:B------:R-:W-:Y:S01]  /*10b0*/  FADD.FTZ R53, R53, R144 ;  /* 0x0000009035357221 */ /* 0x000fe20000010000 */
[----:B------:R-:W-:Y:S01]  /*10c0*/  FMUL.FTZ R146, R4, R163 ;  /* 0x000000a304927220 */ /* 0x000fe20000410000 */
[----:B------:R-:W-:Y:S01]  /*10d0*/  FMUL.FTZ R149, R124, R149 ;  /* 0x000000957c957220 */ /* 0x000fe20000410000 */
[----:B------:R-:W-:Y:S01]  /*10e0*/  FFMA.FTZ R50, R154, R145, R49 ;  /* 0x000000919a327223 */ /* 0x000fe20000010031 */
[----:B------:R-:W-:Y:S01]  /*10f0*/  FADD.FTZ R83, R150, R83 ;  /* 0x0000005396537221 */ /* 0x000fe20000010000 */
[----:B------:R-:W-:Y:S01]  /*1100*/  FFMA.FTZ R103, R136, R150, R103 ;  /* 0x0000009688677223 */ /* 0x000fe20000010067 */
[----:B------:R-:W-:Y:S01]  /*1110*/  FADD.FTZ R48, R53, R146 ;  /* 0x0000009235307221 */ /* 0x000fe20000010000 */
[----:B------:R-:W-:Y:S01]  /*1120*/  FMUL.FTZ R147, R5, R160 ;  /* 0x000000a005937220 */ /* 0x000fe20000410000 */
[C---:B------:R-:W-:Y:S01]  /*1130*/  FADD.FTZ R157, -R171.reuse, R156 ;  /* 0x0000009cab9d7221 */ /* 0x040fe20000010100 */
[C---:B------:R-:W-:Y:S01]  /*1140*/  FADD.FTZ R159, -R171.reuse, R158 ;  /* 0x0000009eab9f7221 */ /* 0x040fe20000010100 */
[----:B------:R-:W-:Y:S01]  /*1150*/  FADD.FTZ R169, -R171, R161 ;  /* 0x000000a1aba97221 */ /* 0x000fe20000010100 */
[----:B------:R-:W-:Y:S01]  /*1160*/  FMUL.FTZ R150, R124, R57 ;  /* 0x000000397c967220 */ /* 0x000fe20000410000 */
[----:B------:R-:W-:Y:S01]  /*1170*/  FFMA.FTZ R49, R149, R138, R50 ;  /* 0x0000008a95317223 */ /* 0x000fe20000010032 */
[----:B------:R-:W-:Y:S01]  /*1180*/  FADD.FTZ R171, -R171, R162 ;  /* 0x000000a2abab7221 */ /* 0x000fe20000010100 */
[----:B------:R-:W-:-:S02]  /*1190*/  HADD2.F32 R161, -RZ, R51.H0_H0 ;  /* 0x20000033ffa17230 */ /* 0x000fc40000004100 */
[----:B------:R-:W-:Y:S02]  /*11a0*/  HADD2.F32 R162, -RZ, R51.H1_H1 ;  /* 0x30000033ffa27230 */ /* 0x000fe40000004100 */
[----:B------:R-:W-:Y:S01]  /*11b0*/  FADD.FTZ R51, R48, R147 ;  /* 0x0000009330337221 */ /* 0x000fe20000010000 */
[----:B------:R-:W-:Y:S01]  /*11c0*/  FMUL.FTZ R153, R124, R153 ;  /* 0x000000997c997220 */ /* 0x000fe20000410000 */
[----:B------:R-:W-:Y:S01]  /*11d0*/  FFMA.FTZ R48, R150, R140, R49 ;  /* 0x0000008c96307223 */ /* 0x000fe20000010031 */
[----:B------:R-:W-:-:S03]  /*11e0*/  FMUL.FTZ R152, R124, R157 ;  /* 0x0000009d7c987220 */ /* 0x000fc60000410000 */
[----:B------:R-:W-:Y:S01]  /*11f0*/  FFMA.FTZ R49, R153, R142, R48 ;  /* 0x0000008e99317223 */ /* 0x000fe20000010030 */
[----:B------:R-:W-:-:S03]  /*1200*/  FMUL.FTZ R157, R124, R159 ;  /* 0x0000009f7c9d7220 */ /* 0x000fc60000410000 */
[----:B------:R-:W-:Y:S01]  /*1210*/  FFMA.FTZ R48, R152, R144, R49 ;  /* 0x0000009098307223 */ /* 0x000fe20000010031 */
[----:B------:R-:W-:Y:S01]  /*1220*/  FMUL.FTZ R148, R6, R161 ;  /* 0x000000a106947220 */ /* 0x000fe20000410000 */
[C---:B------:R-:W-:Y:S02]  /*1230*/  FMUL.FTZ R156, R124.reuse, R167 ;  /* 0x000000a77c9c7220 */ /* 0x040fe40000410000 */
[----:B------:R-:W-:Y:S01]  /*1240*/  FFMA.FTZ R49, R157, R146, R48 ;  /* 0x000000929d317223 */ /* 0x000fe20000010030 */
[----:B------:R-:W-:Y:S01]  /*1250*/  FADD.FTZ R50, R51, R148 ;  /* 0x0000009433327221 */ /* 0x000fe20000010000 */
[----:B------:R-:W-:Y:S01]  /*1260*/  FMUL.FTZ R151, R7, R162 ;  /* 0x000000a207977220 */ /* 0x000fe20000410000 */
[----:B------:R-:W-:Y:S01]  /*1270*/  FMUL.FTZ R159, R124, R169 ;  /* 0x000000a97c9f7220 */ /* 0x000fe20000410000 */
[----:B------:R-:W-:Y:S01]  /*1280*/  FFMA.FTZ R48, R156, R147, R49 ;  /* 0x000000939c307223 */ /* 0x000fe20000010031 */
[----:B------:R-:W-:Y:S01]  /*1290*/  FMUL.FTZ R158, R124, R171 ;  /* 0x000000ab7c9e7220 */ /* 0x000fe20000410000 */
[----:B------:R-:W-:-:S02]  /*12a0*/  FADD.FTZ R50, R50, R151 ;  /* 0x0000009732327221 */ /* 0x000fc40000010000 */
[----:B------:R-:W-:-:S03]  /*12b0*/  FFMA.FTZ R49, R159, R148, R48 ;  /* 0x000000949f317223 */ /* 0x000fc60000010030 */
[----:B------:R-:W1:Y:S01]  /*12c0*/  SHFL.DOWN PT, R51, R50, 0x10, 0x1f ;  /* 0x0a001f0032337f89 */ /* 0x000e6200000e0000 */
[----:B------:R-:W-:-:S05]  /*12d0*/  FFMA.FTZ R49, R158, R151, R49 ;  /* 0x000000979e317223 */ /* 0x000fca0000010031 */
[----:B------:R-:W2:Y:S01]  /*12e0*/  SHFL.DOWN PT, R48, R49, 0x10, 0x1f ;  /* 0x0a001f0031307f89 */ /* 0x000ea200000e0000 */
[----:B-1----:R-:W-:-:S05]  /*12f0*/  FADD.FTZ R51, R50, R51 ;  /* 0x0000003332337221 */ /* 0x002fca0000010000 */
[----:B------:R-:W1:Y:S01]  /*1300*/  SHFL.DOWN PT, R50, R51, 0x8, 0x1f ;  /* 0x09001f0033327f89 */ /* 0x000e6200000e0000 */
[----:B--2---:R-:W-:-:S05]  /*1310*/  FADD.FTZ R48, R49, R48 ;  /* 0x0000003031307221 */ /* 0x004fca0000010000 */
[----:B------:R-:W2:Y:S01]  /*1320*/  SHFL.DOWN PT, R53, R48, 0x8, 0x1f ;  /* 0x09001f0030357f89 */ /* 0x000ea200000e0000 */
[----:B-1----:R-:W-:-:S05]  /*1330*/  FADD.FTZ R50, R51, R50 ;  /* 0x0000003233327221 */ /* 0x002fca0000010000 */
[----:B------:R-:W1:Y:S01]  /*1340*/  SHFL.DOWN PT, R57, R50, 0x4, 0x1f ;  /* 0x08801f0032397f89 */ /* 0x000e6200000e0000 */
[----:B--2---:R-:W-:-:S05]  /*1350*/  FADD.FTZ R53, R48, R53 ;  /* 0x0000003530357221 */ /* 0x004fca0000010000 */
[----:B------:R-:W2:Y:S01]  /*1360*/  SHFL.DOWN PT, R52, R53, 0x4, 0x1f ;  /* 0x08801f0035347f89 */ /* 0x000ea200000e0000 */
[----:B------:R-:W-:Y:S01]  /*1370*/  FADD.FTZ R117, R56, R117 ;  /* 0x0000007538757221 */ /* 0x000fe20000010000 */
[----:B------:R-:W-:Y:S01]  /*1380*/  FFMA.FTZ R118, R59, R56, R118 ;  /* 0x000000383b767223 */ /* 0x000fe20000010076 */
[----:B------:R-:W-:Y:S01]  /*1390*/  FADD.FTZ R82, R3, R82 ;  /* 0x0000005203527221 */ /* 0x000fe20000010000 */
[----:B------:R-:W-:Y:S01]  /*13a0*/  FFMA.FTZ R102, R155, R3, R102 ;  /* 0x000000039b667223 */ /* 0x000fe20000010066 */
[----:B-1----:R-:W-:Y:S01]  /*13b0*/  FADD.FTZ R57, R50, R57 ;  /* 0x0000003932397221 */ /* 0x002fe20000010000 */
[----:B------:R-:W-:Y:S01]  /*13c0*/  FADD.FTZ R81, R2, R81 ;  /* 0x0000005102517221 */ /* 0x000fe20000010000 */
[----:B------:R-:W-:Y:S01]  /*13d0*/  FFMA.FTZ R101, R154, R2, R101 ;  /* 0x000000029a657223 */ /* 0x000fe20000010065 */
[----:B------:R-:W-:Y:S01]  /*13e0*/  PLOP3.LUT P0, PT, PT, PT, PT, 0x80, 0x8 ;  /* 0x000000000008781c */ /* 0x000fe20003f0f070 */
[----:B------:R-:W1:Y:S01]  /*13f0*/  @P1 LDC.64 R50, c[0x0][0x438] ;  /* 0x00010e00ff321b82 */ /* 0x000e620000000a00 */
[----:B------:R-:W3:Y:S01]  /*1400*/  SHFL.DOWN PT, R56, R57, 0x2, 0x1f ;  /* 0x08401f0039387f89 */ /* 0x000ee200000e0000 */
[----:B--2---:R-:W-:-:S05]  /*1410*/  FADD.FTZ R52, R53, R52 ;  /* 0x0000003435347221 */ /* 0x004fca0000010000 */
[----:B------:R-:W2:Y:S01]  /*1420*/  SHFL.DOWN PT, R3, R52, 0x2, 0x1f ;  /* 0x08401f0034037f89 */ /* 0x000ea200000e0000 */
[----:B---3--:R-:W-:Y:S01]  /*1430*/  FADD.FTZ R56, R57, R56 ;  /* 0x0000003839387221 */ /* 0x008fe20000010000 */
[----:B--2---:R-:W-:-:S04]  /*1440*/  FADD.FTZ R48, R52, R3 ;  /* 0x0000000334307221 */ /* 0x004fc80000010000 */
[----:B------:R-:W2:Y:S01]  /*1450*/  SHFL.DOWN PT, R3, R56, 0x1, 0x1f ;  /* 0x08201f0038037f89 */ /* 0x000ea200000e0000 */
[----:B------:R-:W-:Y:S01]  /*1460*/  @!P2 PLOP3.LUT P0, PT, P3, PT, PT, 0x80, 0x8 ;  /* 0x000000000008a81c */ /* 0x000fe20001f0f070 */
[----:B------:R-:W3:Y:S02]  /*1470*/  @P1 LDC.64 R52, c[0x0][0x438] ;  /* 0x00010e00ff341b82 */ /* 0x000ee40000000a00 */
[----:B------:R-:W4:Y:S01]  /*1480*/  SHFL.DOWN PT, R49, R48, 0x1, 0x1f ;  /* 0x08201f0030317f89 */ /* 0x000f2200000e0000 */
[----:B--2---:R-:W-:Y:S01]  /*1490*/  FADD.FTZ R2, R56, R3 ;  /* 0x0000000338027221 */ /* 0x004fe20000010000 */
[----:B------:R-:W-:-:S04]  /*14a0*/  MOV R3, 0x400 ;  /* 0x0000040000037802 */ /* 0x000fc80000000f00 */
[----:B0-----:R-:W-:Y:S01]  /*14b0*/  LEA R166, R166, R3, 0x18 ;  /* 0x00000003a6a67211 */ /* 0x001fe200078ec0ff */
[----:B----4-:R-:W-:-:S03]  /*14c0*/  FADD.FTZ R3, R48, R49 ;  /* 0x0000003130037221 */ /* 0x010fc60000010000 */
[----:B------:R-:W-:-:S04]  /*14d0*/  IADD3 R168, PT, PT, R166, 0x6040, RZ ;  /* 0x00006040a6a87810 */ /* 0x000fc80007ffe0ff */
[----:B------:R-:W-:Y:S02]  /*14e0*/  @!P2 MOV R49, R168 ;  /* 0x000000a80031a202 */ /* 0x000fe40000000f00 */
[----:B------:R-:W-:-:S04]  /*14f0*/  @!P0 IADD3 R49, PT, PT, R166, 0x6000, RZ ;  /* 0x00006000a6318810 */ /* 0x000fc80007ffe0ff */
[----:B------:R-:W-:Y:S02]  /*1500*/  @!P2 LEA R167, R119, R49, 0x3 ;  /* 0x0000003177a7a211 */ /* 0x000fe400078e18ff */
[----:B------:R-:W0:Y:S01]  /*1510*/  @P1 LDC.64 R48, c[0x0][0x438] ;  /* 0x00010e00ff301b82 */ /* 0x000e220000000a00 */
[----:B-1----:R-:W-:-:S04]  /*1520*/  @P1 IMAD.WIDE.U32 R50, R125, 0x10, R50 ;  /* 0x000000107d321825 */ /* 0x002fc800078e0032 */
[----:B---3--:R-:W-:Y:S01]  /*1530*/  @P1 IMAD.WIDE.U32 R56, R123, 0x10, R52 ;  /* 0x000000107b381825 */ /* 0x008fe200078e0034 */
[----:B------:R-:W-:Y:S04]  /*1540*/  @!P2 STS.64 [R167], R2 ;  /* 0x00000002a700a388 */ /* 0x000fe80000000a00 */
[----:B------:R-:W5:Y:S04]  /*1550*/  @P1 LDG.E.128 R32, desc[UR8][R50.64] ;  /* 0x0000000832201981 */ /* 0x000f68000c1e1d00 */
[----:B------:R-:W5:Y:S01]  /*1560*/  @P1 LDG.E.128 R36, desc[UR8][R56.64] ;  /* 0x0000000838241981 */ /* 0x000f62000c1e1d00 */
[----:B0-----:R-:W-:-:S05]  /*1570*/  @P1 IMAD.WIDE.U32 R48, R127, 0x10, R48 ;  /* 0x000000107f301825 */ /* 0x001fca00078e0030 */
[----:B------:R0:W5:Y:S01]  /*1580*/  @P1 LDG.E.128 R28, desc[UR8][R48.64] ;  /* 0x00000008301c1981 */ /* 0x000162000c1e1d00 */
[----:B------:R-:W-:Y:S01]  /*1590*/  @!P3 IADD3 R168, PT, PT, R166, 0x6000, RZ ;  /* 0x00006000a6a8b810 */ /* 0x000fe20007ffe0ff */
[----:B------:R-:W-:Y:S01]  /*15a0*/  FADD.FTZ R80, R55, R80 ;  /* 0x0000005037507221 */ /* 0x000fe20000010000 */
[----:B------:R-:W-:Y:S01]  /*15b0*/  FFMA.FTZ R100, R149, R55, R100 ;  /* 0x0000003795647223 */ /* 0x000fe20000010064 */
        /* <DEDUP_REMOVED lines=87> */
.L_x_1742:
        /* <DEDUP_REMOVED lines=33> */
.L_x_1741:
        /* <DEDUP_REMOVED lines=36> */
.L_x_1744:
        /* <DEDUP_REMOVED lines=37> */
.L_x_1740:
        /* <DEDUP_REMOVED lines=17> */
[-CC-:B------:R-:W-:Y:S01]  /*22e0*/  FFMA.FTZ R63, R63, R54.reuse, R55.reuse ;  /* 0x000000363f3f7223 */ /* 0x180fe20000010037 */
[----:B------:R-:W-:Y:S01]  /*22f0*/  FADD.FTZ R48, R61, -R0 ;  /* 0x800000003d307221 */ /* 0x000fe20000010000 */
[-CC-:B------:R-:W-:Y:S01]  /*2300*/  FFMA.FTZ R65, R65, R54.reuse, R55.reuse ;  /* 0x0000003641417223 */ /* 0x180fe20000010037 */
[----:B------:R-:W-:Y:S01]  /*2310*/  FFMA.FTZ R64, R64, R54, R55 ;  /* 0x0000003640407223 */ /* 0x000fe20000010037 */
[----:B------:R-:W-:Y:S01]  /*2320*/  FFMA.FTZ R61, R124, R126, R53 ;  /* 0x0000007e7c3d7223 */ /* 0x000fe20000010035 */
        /* <DEDUP_REMOVED lines=21> */
.L_x_1746:
        /* <DEDUP_REMOVED lines=41> */
.L_x_1745:
        /* <DEDUP_REMOVED lines=44> */
.L_x_1747:
        /* <DEDUP_REMOVED lines=44> */
.L_x_1743:
        /* <DEDUP_REMOVED lines=63> */
.L_x_1750:
        /* <DEDUP_REMOVED lines=41> */
.L_x_1749:
        /* <DEDUP_REMOVED lines=42> */
.L_x_1752:
        /* <DEDUP_REMOVED lines=37> */
.L_x_1748:
        /* <DEDUP_REMOVED lines=39> */
.L_x_1754:
        /* <DEDUP_REMOVED lines=33> */
.L_x_1753:
        /* <DEDUP_REMOVED lines=34> */
.L_x_1755:
        /* <DEDUP_REMOVED lines=28> */
.L_x_1751:
        /* <DEDUP_REMOVED lines=56> */
.L_x_1758:
        /* <DEDUP_REMOVED lines=41> */
.L_x_1757:
        /* <DEDUP_REMOVED lines=42> */
.L_x_1760:
        /* <DEDUP_REMOVED lines=8> */
[--C-:B-----5:R-:W-:Y:S02]  /*4990*/  HADD2.F32 R51, -RZ, R39.reuse.H1_H1 ;  /* 0x30000027ff337230 */ /* 0x120fe40000004100 */
[----:B------:R-:W-:Y:S01]  /*49a0*/  FADD.FTZ R157, R146, -R157 ;  /* 0x8000009d929d7221 */ /* 0x000fe20000010000 */
[----:B------:R-:W-:-:S02]  /*49b0*/  HADD2.F32 R2, -RZ, R39.H0_H0 ;  /* 0x20000027ff027230 */ /* 0x000fc40000004100 */
[----:B------:R-:W-:Y:S01]  /*49c0*/  FADD.FTZ R159, R148, -R159 ;  /* 0x8000009f949f7221 */ /* 0x000fe20000010000 */
[--C-:B------:R-:W-:Y:S02]  /*49d0*/  HADD2.F32 R0, -RZ, R38.reuse.H0_H0 ;  /* 0x20000026ff007230 */ /* 0x100fe40000004100 */
[----:B------:R-:W-:Y:S01]  /*49e0*/  FADD.FTZ R151, R151, -R54 ;  /* 0x8000003697977221 */ /* 0x000fe20000010000 */
[--C-:B------:R-:W-:Y:S02]  /*49f0*/  HADD2.F32 R48, -RZ, R37.reuse.H0_H0 ;  /* 0x20000025ff307230 */ /* 0x100fe40000004100 */
[C---:B------:R-:W-:Y:S01]  /*4a00*/  FFMA.FTZ R159, R124.reuse, R159, R2 ;  /* 0x0000009f7c9f7223 */ /* 0x040fe20000010002 */
[----:B------:R-:W-:Y:S02]  /*4a10*/  HADD2.F32 R50, -RZ, R37.H1_H1 ;  /* 0x30000025ff327230 */ /* 0x000fe40000004100 */
[C---:B------:R-:W-:Y:S01]  /*4a20*/  FFMA.FTZ R56, R124.reuse, R151, R51 ;  /* 0x000000977c387223 */ /* 0x040fe20000010033 */
[----:B------:R-:W-:Y:S01]  /*4a30*/  FFMA.FTZ R157, R124, R157, R0 ;  /* 0x0000009d7c9d7223 */ /* 0x000fe20000010000 */
[----:B------:R-:W-:Y:S01]  /*4a40*/  FADD.FTZ R153, R142, -R153 ;  /* 0x800000998e997221 */ /* 0x000fe20000010000 */
[----:B------:R-:W-:Y:S01]  /*4a50*/  FADD.FTZ R49, R144, -R49 ;  /* 0x8000003190317221 */ /* 0x000fe20000010000 */
[----:B------:R-:W-:-:S02]  /*4a60*/  HADD2.F32 R51, -RZ, R38.H1_H1 ;  /* 0x30000026ff337230 */ /* 0x000fc40000004100 */
        /* <DEDUP_REMOVED lines=15> */
.L_x_1756:
        /* <DEDUP_REMOVED lines=39> */
.L_x_1762:
        /* <DEDUP_REMOVED lines=33> */
.L_x_1761:
        /* <DEDUP_REMOVED lines=34> */
.L_x_1763:
        /* <DEDUP_REMOVED lines=28> */
.L_x_1759:
        /* <DEDUP_REMOVED lines=48> */
.L_x_1739:
        /* <DEDUP_REMOVED lines=20> */
.L_x_1765:
        /* <DEDUP_REMOVED lines=16> */
.L_x_3835:


//--------------------- .text._ZN10layer_norm31ln_parallel_residual_bwd_kernelINS_13Kernel_traitsIf6__halfS2_S2_fjLj6144ELj1ELj1ELj8ELj16ENS_18Kernel_traits_baseILj6144EfS2_S2_S2_fjLj256EEEEELb1ELb0ELb0EEEvNS_9BwdParamsE --------------------------
	.section	.text._ZN10layer_norm31ln_parallel_residual_bwd_kernelINS_13Kernel_traitsIf6__halfS2_S2_fjLj6144ELj1ELj1ELj8ELj16ENS_18Kernel_traits_baseILj6144EfS2_S2_S2_fjLj256EEEEELb1ELb0ELb0EEEvNS_9BwdParamsE,"ax",@progbits
	.align	128
        .global         _ZN10layer_norm31ln_parallel_residual_bwd_kernelINS_13Kernel_traitsIf6__halfS2_S2_fjLj6144ELj1ELj1ELj8ELj16ENS_18Kernel_traits_baseILj6144EfS2_S2_S2_fjLj256EEEEELb1ELb0ELb0EEEvNS_9BwdParamsE
        .type           _ZN10layer_norm31ln_parallel_residual_bwd_kernelINS_13Kernel_traitsIf6__halfS2_S2_fjLj6144ELj1ELj1ELj8ELj16ENS_18Kernel_traits_baseILj6144EfS2_S2_S2_fjLj256EEEEELb1ELb0ELb0EEEvNS_9BwdParamsE,@function
        .size           _ZN10layer_norm31ln_parallel_residual_bwd_kernelINS_13Kernel_traitsIf6__halfS2_S2_fjLj6144ELj1ELj1ELj8ELj16ENS_18Kernel_traits_baseILj6144EfS2_S2_S2_fjLj256EEEEELb1ELb0ELb0EEEvNS_9BwdParamsE,(.L_x_3836 - _ZN10layer_norm31ln_parallel_residual_bwd_kernelINS_13Kernel_traitsIf6__halfS2_S2_fjLj6144ELj1ELj1ELj8ELj16ENS_18Kernel_traits_baseILj6144EfS2_S2_S2_fjLj256EEEEELb1ELb0ELb0EEEvNS_9BwdParamsE)
        .other          _ZN10layer_norm31ln_parallel_residual_bwd_kernelINS_13Kernel_traitsIf6__halfS2_S2_fjLj6144ELj1ELj1ELj8ELj16ENS_18Kernel_traits_baseILj6144EfS2_S2_S2_fjLj256EEEEELb1ELb0ELb0EEEvNS_9BwdParamsE,@"STO_CUDA_ENTRY STV_DEFAULT"
_ZN10layer_norm31ln_parallel_residual_bwd_kernelINS_13Kernel_traitsIf6__halfS2_S2_fjLj6144ELj1ELj1ELj8ELj16ENS_18Kernel_traits_baseILj6144EfS2_S2_S2_fjLj256EEEEELb1ELb0ELb0EEEvNS_9BwdParamsE:
.text._ZN10layer_norm31ln_parallel_residual_bwd_kernelINS_13Kernel_traitsIf6__halfS2_S2_fjLj6144ELj1ELj1ELj8ELj16ENS_18Kernel_traits_baseILj6144EfS2_S2_S2_fjLj256EEEEELb1ELb0ELb0EEEvNS_9BwdParamsE:
        /* <DEDUP_REMOVED lines=13> */
[----:B------:R-:W0:Y:S01]  /*00d0*/  LDCU UR4, c[0x0][0x384] ;  /* 0x00007080ff0477ac */ /* 0x000e220008000800 */
[----:B------:R-:W-:Y:S02]  /*00e0*/  LEA.HI.SX32 R4, R5, R4, 0x1d ;  /* 0x0000000405047211 */ /* 0x000fe400078feaff */
[----:B------:R-:W-:Y:S02]  /*00f0*/  MOV R5, R231 ;  /* 0x000000e700057202 */ /* 0x000fe40000000f00 */
[C---:B------:R-:W-:Y:S02]  /*0100*/  ISETP.GE.U32.AND P2, PT, R4.reuse, 0x100, PT ;  /* 0x000001000400780c */ /* 0x040fe40003f46070 */
[----:B------:R-:W0:Y:S01]  /*0110*/  LDC.64 R18, c[0x0][0x3d8] ;  /* 0x0000f600ff127b82 */ /* 0x000e220000000a00 */
        /* <DEDUP_REMOVED lines=11> */
[C---:B0-----:R-:W-:Y:S01]  /*01d0*/  @P4 IMAD.WIDE.U32 R8, R5.reuse, 0x20, R16 ;  /* 0x0000002005084825 */ /* 0x041fe200078e0010 */
[----:B------:R2:W5:Y:S03]  /*01e0*/  @P2 LDG.E.128 R160, desc[UR10][R6.64+0x10] ;  /* 0x0000100a06a02981 */ /* 0x000566000c1e1d00 */
[----:B------:R-:W-:Y:S01]  /*01f0*/  @P4 IMAD.WIDE.U32 R10, R5, 0x20, R18 ;  /* 0x00000020050a4825 */ /* 0x000fe200078e0012 */
        /* <DEDUP_REMOVED lines=119> */
.L_x_1805:
[----:B-1----:R-:W-:Y:S02]  /*0970*/  UIMAD.WIDE UR16, UR7, 0x4, UR14 ;  /* 0x00000004071078a5 */ /* 0x002fe4000f8e020e */
[----:B------:R-:W-:-:S04]  /*0980*/  UIMAD.WIDE UR4, UR7, 0x4, UR12 ;  /* 0x00000004070478a5 */ /* 0x000fc8000f8e020c */
[----:B0--3--:R-:W-:Y:S02]  /*0990*/  MOV R184, UR16 ;  /* 0x0000001000b87c02 */ /* 0x009fe40008000f00 */
[----:B------:R-:W-:Y:S02]  /*09a0*/  MOV R185, UR17 ;  /* 0x0000001100b97c02 */ /* 0x000fe40008000f00 */
[----:B------:R-:W-:Y:S02]  /*09b0*/  MOV R186, UR4 ;  /* 0x0000000400ba7c02 */ /* 0x000fe40008000f00 */
[----:B------:R-:W-:Y:S01]  /*09c0*/  MOV R187, UR5 ;  /* 0x0000000500bb7c02 */ /* 0x000fe20008000f00 */
        /* <DEDUP_REMOVED lines=10> */
[----:B------:R-:W-:-:S04]  /*0a70*/  MOV R2, UR5 ;  /* 0x0000000500027c02 */ /* 0x000fc80008000f00 */
        /* <DEDUP_REMOVED lines=17> */
[----:B------:R-:W-:Y:S02]  /*0b90*/  ISETP.NE.AND.EX P1, PT, RZ, UR21, PT, P1 ;  /* 0x00000015ff007c0c */ /* 0x000fe4000bf25310 */
[----:B------:R-:W-:-:S11]  /*0ba0*/  ISETP.NE.AND.EX P0, PT, RZ, UR27, PT, P0 ;  /* 0x0000001bff007c0c */ /* 0x000fd6000bf05300 */
[----:B------:R-:W1:Y:S08]  /*0bb0*/  @P1 LDC.64 R10, c[0x0][0x3b8] ;  /* 0x0000ee00ff0a1b82 */ /* 0x000e700000000a00 */
[----:B------:R-:W1:Y:S01]  /*0bc0*/  @P0 LDC.64 R204, c[0x0][0x438] ;  /* 0x00010e00ffcc0b82 */ /* 0x000e620000000a00 */
[----:B0-----:R-:W-:-:S05]  /*0bd0*/  IMAD.WIDE.U32 R198, R2, 0x8, R198 ;  /* 0x0000000802c67825 */ /* 0x001fca00078e00c6 */
[----:B------:R-:W5:Y:S01]  /*0be0*/  LDG.E.64 R236, desc[UR10][R198.64] ;  /* 0x0000000ac6ec7981 */ /* 0x000f62000c1e1b00 */
[----:B-1----:R-:W-:-:S05]  /*0bf0*/  @P1 IMAD.WIDE.U32 R10, R2, 0x8, R10 ;  /* 0x00000008020a1825 */ /* 0x002fca00078e000a */
[----:B------:R0:W5:Y:S01]  /*0c00*/  @P1 LDG.E.64 R242, desc[UR10][R10.64] ;  /* 0x0000000a0af21981 */ /* 0x000162000c1e1b00 */
[----:B------:R-:W-:-:S05]  /*0c10*/  @P0 IMAD.WIDE.U32 R204, R2, 0x10, R204 ;  /* 0x0000001002cc0825 */ /* 0x000fca00078e00cc */
[----:B------:R1:W5:Y:S01]  /*0c20*/  @P0 LDG.E.128 R28, desc[UR10][R204.64] ;  /* 0x0000000acc1c0981 */ /* 0x000362000c1e1d00 */
[----:B---3--:R-:W-:-:S05]  /*0c30*/  HADD2.F32 R3, -RZ, R184.H0_H0 ;  /* 0x200000b8ff037230 */ /* 0x008fca0000004100 */
[----:B------:R-:W-:Y:S01]  /*0c40*/  FADD.FTZ R3, -R196, R3 ;  /* 0x00000003c4037221 */ /* 0x000fe20000010100 */
[----:B----4-:R-:W-:-:S03]  /*0c50*/  HADD2.F32 R197, -RZ, R188.H0_H0 ;  /* 0x200000bcffc57230 */ /* 0x010fc60000004100 */
[----:B------:R-:W-:Y:S01]  /*0c60*/  FMUL.FTZ R3, R3, UR17 ;  /* 0x0000001103037c20 */ /* 0x000fe20008410000 */
[----:B0-----:R-:W-:Y:S02]  /*0c70*/  HADD2.F32 R11, -RZ, R185.H0_H0 ;  /* 0x200000b9ff0b7230 */ /* 0x001fe40000004100 */
[----:B-----5:R-:W-:Y:S01]  /*0c80*/  FMUL.FTZ R213, R164, R197 ;  /* 0x000000c5a4d57220 */ /* 0x020fe20000410000 */
[----:B--2---:R-:W-:Y:S02]  /*0c90*/  HADD2.F32 R9, -RZ, R192.H0_H0 ;  /* 0x200000c0ff097230 */ /* 0x004fe40000004100 */
[----:B------:R-:W-:Y:S01]  /*0ca0*/  FADD.FTZ R11, -R196, R11 ;  /* 0x0000000bc40b7221 */ /* 0x000fe20000010100 */
[----:B------:R-:W-:Y:S02]  /*0cb0*/  HADD2.F32 R199, -RZ, R189.H0_H0 ;  /* 0x200000bdffc77230 */ /* 0x000fe40000004100 */
[----:B------:R-:W-:Y:S01]  /*0cc0*/  FADD.FTZ R100, R100, R9 ;  /* 0x0000000964647221 */ /* 0x000fe20000010000 */
[-C--:B------:R-:W-:Y:S01]  /*0cd0*/  FFMA.FTZ R0, R172, R9.reuse, R213 ;  /* 0x00000009ac007223 */ /* 0x080fe200000100d5 */
[----:B------:R-:W-:Y:S01]  /*0ce0*/  FFMA.FTZ R124, R3, R9, R124 ;  /* 0x00000009037c7223 */ /* 0x000fe2000001007c */
[----:B------:R-:W-:-:S02]  /*0cf0*/  HADD2.F32 R9, -RZ, R184.H1_H1 ;  /* 0x300000b8ff097230 */ /* 0x000fc40000004100 */
[----:B-1----:R-:W-:Y:S02]  /*0d00*/  HADD2.F32 R205, -RZ, R193.H0_H0 ;  /* 0x200000c1ffcd7230 */ /* 0x002fe40000004100 */
[----:B------:R-:W-:Y:S02]  /*0d10*/  HADD2.F32 R185, -RZ, R185.H1_H1 ;  /* 0x300000b9ffb97230 */ /* 0x000fe40000004100 */
[----:B------:R-:W-:Y:S02]  /*0d20*/  HADD2.F32 R204, -RZ, R193.H1_H1 ;  /* 0x300000c1ffcc7230 */ /* 0x000fe40000004100 */
[----:B------:R-:W-:Y:S02]  /*0d30*/  HADD2.F32 R193, -RZ, R186.H0_H0 ;  /* 0x200000baffc17230 */ /* 0x000fe40000004100 */
[----:B------:R-:W-:Y:S01]  /*0d40*/  FADD.FTZ R9, -R196, R9 ;  /* 0x00000009c4097221 */ /* 0x000fe20000010100 */
[----:B------:R-:W-:Y:S01]  /*0d50*/  FMUL.FTZ R213, R166, R199 ;  /* 0x000000c7a6d57220 */ /* 0x000fe20000410000 */
[----:B------:R-:W-:Y:S01]  /*0d60*/  FMUL.FTZ R11, R11, UR17 ;  /* 0x000000110b0b7c20 */ /* 0x000fe20008410000 */
[----:B------:R-:W-:Y:S01]  /*0d70*/  FADD.FTZ R206, -R196, R185 ;  /* 0x000000b9c4ce7221 */ /* 0x000fe20000010100 */
[----:B------:R-:W-:-:S02]  /*0d80*/  HADD2.F32 R185, -RZ, R190.H0_H0 ;  /* 0x200000beffb97230 */ /* 0x000fc40000004100 */
[----:B------:R-:W-:Y:S01]  /*0d90*/  FADD.FTZ R193, -R196, R193 ;  /* 0x000000c1c4c17221 */ /* 0x000fe20000010100 */
[----:B------:R-:W-:Y:S01]  /*0da0*/  FMUL.FTZ R12, R9, UR17 ;  /* 0x00000011090c7c20 */ /* 0x000fe20008410000 */
[----:B------:R-:W-:Y:S01]  /*0db0*/  FADD.FTZ R102, R102, R205 ;  /* 0x000000cd66667221 */ /* 0x000fe20000010000 */
[-C--:B------:R-:W-:Y:S01]  /*0dc0*/  FFMA.FTZ R9, R174, R205.reuse, R213 ;  /* 0x000000cdae097223 */ /* 0x080fe200000100d5 */
[----:B------:R-:W-:Y:S01]  /*0dd0*/  FFMA.FTZ R126, R11, R205, R126 ;  /* 0x000000cd0b7e7223 */ /* 0x000fe2000001007e */
[----:B------:R-:W-:Y:S02]  /*0de0*/  HADD2.F32 R184, -RZ, R189.H1_H1 ;  /* 0x300000bdffb87230 */ /* 0x000fe40000004100 */
[----:B------:R-:W-:Y:S01]  /*0df0*/  FMUL.FTZ R205, R193, UR17 ;  /* 0x00000011c1cd7c20 */ /* 0x000fe20008410000 */
[----:B------:R-:W-:Y:S02]  /*0e00*/  HADD2.F32 R189, -RZ, R194.H0_H0 ;  /* 0x200000c2ffbd7230 */ /* 0x000fe40000004100 */
[----:B------:R-:W-:Y:S01]  /*0e10*/  FMUL.FTZ R193, R160, R185 ;  /* 0x000000b9a0c17220 */ /* 0x000fe20000410000 */
[----:B------:R-:W-:-:S02]  /*0e20*/  HADD2.F32 R188, -RZ, R188.H1_H1 ;  /* 0x300000bcffbc7230 */ /* 0x000fc40000004100 */
[----:B------:R-:W-:Y:S01]  /*0e30*/  FADD.FTZ R96, R96, R189 ;  /* 0x000000bd60607221 */ /* 0x000fe20000010000 */
[-C--:B------:R-:W-:Y:S01]  /*0e40*/  FFMA.FTZ R202, R168, R189.reuse, R193 ;  /* 0x000000bda8ca7223 */ /* 0x080fe200000100c1 */
[----:B------:R-:W-:Y:S01]  /*0e50*/  FFMA.FTZ R120, R205, R189, R120 ;  /* 0x000000bdcd787223 */ /* 0x000fe20000010078 */
[----:B------:R-:W-:Y:S02]  /*0e60*/  HADD2.F32 R189, -RZ, R186.H1_H1 ;  /* 0x300000baffbd7230 */ /* 0x000fe40000004100 */
[--C-:B------:R-:W-:Y:S02]  /*0e70*/  HADD2.F32 R193, -RZ, R187.reuse.H0_H0 ;  /* 0x200000bbffc17230 */ /* 0x100fe40000004100 */
[----:B------:R-:W-:Y:S02]  /*0e80*/  HADD2.F32 R187, -RZ, R187.H1_H1 ;  /* 0x300000bbffbb7230 */ /* 0x000fe40000004100 */
[----:B------:R-:W-:Y:S01]  /*0e90*/  FMUL.FTZ R10, R165, R188 ;  /* 0x000000bca50a7220 */ /* 0x000fe20000410000 */
[----:B------:R-:W-:-:S02]  /*0ea0*/  HADD2.F32 R192, -RZ, R192.H1_H1 ;  /* 0x300000c0ffc07230 */ /* 0x000fc40000004100 */
[----:B------:R-:W-:Y:S01]  /*0eb0*/  FADD.FTZ R53, R53, R188 ;  /* 0x000000bc35357221 */ /* 0x000fe20000010000 */
[----:B------:R-:W-:Y:S01]  /*0ec0*/  FFMA.FTZ R77, R12, R188, R77 ;  /* 0x000000bc0c4d7223 */ /* 0x000fe2000001004d */
[----:B------:R-:W-:Y:S01]  /*0ed0*/  FADD.FTZ R218, -R196, R189 ;  /* 0x000000bdc4da7221 */ /* 0x000fe20000010100 */
[----:B------:R-:W-:Y:S01]  /*0ee0*/  FMUL.FTZ R206, R206, UR17 ;  /* 0x00000011cece7c20 */ /* 0x000fe20008410000 */
[--C-:B------:R-:W-:Y:S02]  /*0ef0*/  HADD2.F32 R189, -RZ, R191.reuse.H0_H0 ;  /* 0x200000bfffbd7230 */ /* 0x100fe40000004100 */
[----:B------:R-:W-:Y:S01]  /*0f00*/  FADD.FTZ R230, -R196, R187 ;  /* 0x000000bbc4e67221 */ /* 0x000fe20000010100 */
[----:B------:R-:W-:Y:S02]  /*0f10*/  HADD2.F32 R188, -RZ, R191.H1_H1 ;  /* 0x300000bfffbc7230 */ /* 0x000fe40000004100 */
[----:B------:R-:W-:Y:S01]  /*0f20*/  FFMA.FTZ R10, R173, R192, R10 ;  /* 0x000000c0ad0a7223 */ /* 0x000fe2000001000a */
[----:B------:R-:W-:Y:S01]  /*0f30*/  FADD.FTZ R187, RZ, R0 ;  /* 0x00000000ffbb7221 */ /* 0x000fe20000010000 */
[----:B------:R-:W-:Y:S01]  /*0f40*/  FFMA.FTZ R191, R3, R0, RZ ;  /* 0x0000000003bf7223 */ /* 0x000fe200000100ff */
[----:B------:R-:W-:Y:S01]  /*0f50*/  FADD.FTZ R101, R101, R192 ;  /* 0x000000c065657221 */ /* 0x000fe20000010000 */
[----:B------:R-:W-:Y:S01]  /*0f60*/  FFMA.FTZ R125, R12, R192, R125 ;  /* 0x000000c00c7d7223 */ /* 0x000fe2000001007d */
[-C--:B------:R-:W-:Y:S01]  /*0f70*/  FMUL.FTZ R192, R167, R184.reuse ;  /* 0x000000b8a7c07220 */ /* 0x080fe20000410000 */
[----:B------:R-:W-:Y:S01]  /*0f80*/  FADD.FTZ R55, R55, R184 ;  /* 0x000000b837377221 */ /* 0x000fe20000010000 */
[----:B------:R-:W-:Y:S01]  /*0f90*/  FFMA.FTZ R79, R206, R184, R79 ;  /* 0x000000b8ce4f7223 */ /* 0x000fe2000001004f */
[----:B------:R-:W-:Y:S01]  /*0fa0*/  FADD.FTZ R184, R187, R10 ;  /* 0x0000000abbb87221 */ /* 0x000fe20000010000 */
[----:B------:R-:W-:Y:S01]  /*0fb0*/  FFMA.FTZ R186, R12, R10, R191 ;  /* 0x0000000a0cba7223 */ /* 0x000fe200000100bf */
[----:B------:R-:W-:Y:S01]  /*0fc0*/  FADD.FTZ R103, R103, R204 ;  /* 0x000000cc67677221 */ /* 0x000fe20000010000 */
[----:B------:R-:W-:Y:S01]  /*0fd0*/  FFMA.FTZ R127, R206, R204, R127 ;  /* 0x000000ccce7f7223 */ /* 0x000fe2000001007f */
[----:B------:R-:W-:-:S02]  /*0fe0*/  HADD2.F32 R190, -RZ, R190.H1_H1 ;  /* 0x300000beffbe7230 */ /* 0x000fc40000004100 */
[----:B------:R-:W-:Y:S01]  /*0ff0*/  FFMA.FTZ R204, R175, R204, R192 ;  /* 0x000000ccafcc7223 */ /* 0x000fe200000100c0 */
[----:B------:R-:W-:Y:S01]  /*1000*/  FADD.FTZ R187, R184, R9 ;  /* 0x00000009b8bb7221 */ /* 0x000fe20000010000 */
[----:B------:R-:W-:Y:S01]  /*1010*/  FFMA.FTZ R191, R11, R9, R186 ;  /* 0x000000090bbf7223 */ /* 0x000fe200000100ba */
[----:B------:R-:W-:Y:S02]  /*1020*/  HADD2.F32 R194, -RZ, R194.H1_H1 ;  /* 0x300000c2ffc27230 */ /* 0x000fe40000004100 */
[----:B------:R-:W-:Y:S01]  /*1030*/  FADD.FTZ R193, -R196, R193 ;  /* 0x000000c1c4c17221 */ /* 0x000fe20000010100 */
[----:B------:R-:W-:Y:S01]  /*1040*/  FMUL.FTZ R216, R161, R190 ;  /* 0x000000bea1d87220 */ /* 0x000fe20000410000 */
[----:B------:R-:W-:Y:S01]  /*1050*/  FADD.FTZ R187, R187, R204 ;  /* 0x000000ccbbbb7221 */ /* 0x000fe20000010000 */
[----:B------:R-:W-:Y:S01]  /*1060*/  FFMA.FTZ R191, R206, R204, R191 ;  /* 0x000000cccebf7223 */ /* 0x000fe200000100bf */
[--C-:B------:R-:W-:Y:S02]  /*1070*/  HADD2.F32 R213, -RZ, R195.reuse.H0_H0 ;  /* 0x200000c3ffd57230 */ /* 0x100fe40000004100 */
[----:B------:R-:W-:Y:S01]  /*1080*/  FMUL.FTZ R215, R193, UR17 ;  /* 0x00000011c1d77c20 */ /* 0x000fe20008410000 */
[----:B------:R-:W-:Y:S01]  /*1090*/  FMUL.FTZ R218, R218, UR17 ;  /* 0x00000011dada7c20 */ /* 0x000fe20008410000 */
[----:B------:R-:W-:Y:S01]  /*10a0*/  FFMA.FTZ R216, R169, R194, R216 ;  /* 0x000000c2a9d87223 */ /* 0x000fe200000100d8 */
[----:B------:R-:W-:Y:S01]  /*10b0*/  FMUL.FTZ R193, R162, R189 ;  /* 0x000000bda2c17220 */ /* 0x000fe20000410000 */
[----:B------:R-:W-:Y:S01]  /*10c0*/  FADD.FTZ R187, R187, R202 ;  /* 0x000000cabbbb7221 */ /* 0x000fe20000010000 */
[----:B------:R-:W-:Y:S01]  /*10d0*/  FFMA.FTZ R191, R205, R202, R191 ;  /* 0x000000cacdbf7223 */ /* 0x000fe200000100bf */
[----:B------:R-:W-:-:S02]  /*10e0*/  HADD2.F32 R228, -RZ, R195.H1_H1 ;  /* 0x300000c3ffe47230 */ /* 0x000fc40000004100 */
[----:B------:R-:W-:Y:S01]  /*10f0*/  FADD.FTZ R98, R98, R213 ;  /* 0x000000d562627221 */ /* 0x000fe20000010000 */
[-C--:B------:R-:W-:Y:S01]  /*1100*/  FFMA.FTZ R122, R215, R213.reuse, R122 ;  /* 0x000000d5d77a7223 */ /* 0x080fe2000001007a */
[----:B------:R-:W-:Y:S01]  /*1110*/  FMUL.FTZ R230, R230, UR17 ;  /* 0x00000011e6e67c20 */ /* 0x000fe20008410000 */
[----:B------:R-:W-:Y:S01]  /*1120*/  FFMA.FTZ R213, R170, R213, R193 ;  /* 0x000000d5aad57223 */ /* 0x000fe200000100c1 */
[----:B------:R-:W-:Y:S01]  /*1130*/  FMUL.FTZ R192, R163, R188 ;  /* 0x000000bca3c07220 */ /* 0x000fe20000410000 */
[----:B------:R-:W-:Y:S01]  /*1140*/  FADD.FTZ R184, R187, R216 ;  /* 0x000000d8bbb87221 */ /* 0x000fe20000010000 */
[----:B------:R-:W-:Y:S01]  /*1150*/  FFMA.FTZ R186, R218, R216, R191 ;  /* 0x000000d8daba7223 */ /* 0x000fe200000100bf */
[----:B------:R-:W-:Y:S01]  /*1160*/  FADD.FTZ R54, R54, R199 ;  /* 0x000000c736367221 */ /* 0x000fe20000010000 */
[----:B------:R-:W-:Y:S01]  /*1170*/  FFMA.FTZ R78, R11, R199, R78 ;  /* 0x000000c70b4e7223 */ /* 0x000fe2000001004e */
[----:B------:R-:W-:Y:S01]  /*1180*/  FADD.FTZ R99, R99, R228 ;  /* 0x000000e463637221 */ /* 0x000fe20000010000 */
[-C--:B------:R-:W-:Y:S01]  /*1190*/  FFMA.FTZ R123, R230, R228.reuse, R123 ;  /* 0x000000e4e67b7223 */ /* 0x080fe2000001007b */
        /* <DEDUP_REMOVED lines=18> */
.L_x_1768:
[----:B------:R-:W-:Y:S05]  /*12c0*/  BSYNC.RECONVERGENT B0 ;  /* 0x0000000000007941 */ /* 0x000fea0003800200 */
.L_x_1767:
        /* <DEDUP_REMOVED lines=14> */
[----:B------:R-:W1:Y:S01]  /*13b0*/  @P1 LDC.64 R6, c[0x0][0x3b8] ;  /* 0x0000ee00ff061b82 */ /* 0x000e620000000a00 */
[----:B------:R-:W-:Y:S01]  /*13c0*/  ISETP.NE.U32.AND P0, PT, RZ, UR26, PT ;  /* 0x0000001aff007c0c */ /* 0x000fe2000bf05070 */
[----:B0-----:R-:W-:-:S03]  /*13d0*/  IMAD.WIDE.U32 R200, R197, 0x8, R200 ;  /* 0x00000008c5c87825 */ /* 0x001fc600078e00c8 */
[----:B------:R-:W-:Y:S02]  /*13e0*/  ISETP.NE.AND.EX P0, PT, RZ, UR27, PT, P0 ;  /* 0x0000001bff007c0c */ /* 0x000fe4000bf05300 */
[----:B------:R-:W5:Y:S11]  /*13f0*/  LDG.E.64 R234, desc[UR10][R200.64] ;  /* 0x0000000ac8ea7981 */ /* 0x000f76000c1e1b00 */
[----:B------:R-:W0:Y:S01]  /*1400*/  @P0 LDC.64 R226, c[0x0][0x438] ;  /* 0x00010e00ffe20b82 */ /* 0x000e220000000a00 */
[----:B-1----:R-:W-:-:S05]  /*1410*/  @P1 IMAD.WIDE.U32 R6, R197, 0x8, R6 ;  /* 0x00000008c5061825 */ /* 0x002fca00078e0006 */
[----:B------:R1:W5:Y:S01]  /*1420*/  @P1 LDG.E.64 R240, desc[UR10][R6.64] ;  /* 0x0000000a06f01981 */ /* 0x000362000c1e1b00 */
[----:B0-----:R-:W-:-:S05]  /*1430*/  @P0 IMAD.WIDE.U32 R226, R197, 0x10, R226 ;  /* 0x00000010c5e20825 */ /* 0x001fca00078e00e2 */
[----:B------:R0:W5:Y:S01]  /*1440*/  @P0 LDG.E.128 R24, desc[UR10][R226.64] ;  /* 0x0000000ae2180981 */ /* 0x000162000c1e1d00 */
[----:B------:R-:W-:Y:S01]  /*1450*/  IADD3 R197, PT, PT, R197, 0x100, RZ ;  /* 0x00000100c5c57810 */ /* 0x000fe20007ffe0ff */
[--C-:B---3--:R-:W-:Y:S02]  /*1460*/  HADD2.F32 R5, -RZ, R184.reuse.H0_H0 ;  /* 0x200000b8ff057230 */ /* 0x108fe40000004100 */
[----:B------:R-:W-:-:S03]  /*1470*/  HADD2.F32 R221, -RZ, R184.H1_H1 ;  /* 0x300000b8ffdd7230 */ /* 0x000fc60000004100 */
[----:B------:R-:W-:Y:S01]  /*1480*/  FADD.FTZ R5, -R196, R5 ;  /* 0x00000005c4057221 */ /* 0x000fe20000010100 */
[----:B----4-:R-:W-:-:S03]  /*1490*/  HADD2.F32 R203, -RZ, R188.H0_H0 ;  /* 0x200000bcffcb7230 */ /* 0x010fc60000004100 */
[----:B------:R-:W-:Y:S01]  /*14a0*/  FMUL.FTZ R5, R5, UR17 ;  /* 0x0000001105057c20 */ /* 0x000fe20008410000 */
[----:B------:R-:W-:Y:S01]  /*14b0*/  FADD.FTZ R8, -R196, R221 ;  /* 0x000000ddc4087221 */ /* 0x000fe20000010100 */
[----:B-----5:R-:W-:Y:S01]  /*14c0*/  FMUL.FTZ R207, R148, R203 ;  /* 0x000000cb94cf7220 */ /* 0x020fe20000410000 */
[----:B--2---:R-:W-:Y:S02]  /*14d0*/  HADD2.F32 R19, -RZ, R192.H0_H0 ;  /* 0x200000c0ff137230 */ /* 0x004fe40000004100 */
[----:B------:R-:W-:Y:S01]  /*14e0*/  FMUL.FTZ R8, R8, UR17 ;  /* 0x0000001108087c20 */ /* 0x000fe20008410000 */
[----:B------:R-:W-:Y:S02]  /*14f0*/  HADD2.F32 R188, -RZ, R188.H1_H1 ;  /* 0x300000bcffbc7230 */ /* 0x000fe40000004100 */
[----:B------:R-:W-:Y:S01]  /*1500*/  FADD.FTZ R92, R92, R19 ;  /* 0x000000135c5c7221 */ /* 0x000fe20000010000 */
[-C--:B-1----:R-:W-:Y:S01]  /*1510*/  FFMA.FTZ R6, R156, R19.reuse, R207 ;  /* 0x000000139c067223 */ /* 0x082fe200000100cf */
[----:B------:R-:W-:Y:S01]  /*1520*/  FFMA.FTZ R116, R5, R19, R116 ;  /* 0x0000001305747223 */ /* 0x000fe20000010074 */
[----:B------:R-:W-:-:S02]  /*1530*/  HADD2.F32 R19, -RZ, R185.H0_H0 ;  /* 0x200000b9ff137230 */ /* 0x000fc40000004100 */
[-C--:B------:R-:W-:Y:S01]  /*1540*/  FMUL.FTZ R184, R149, R188.reuse ;  /* 0x000000bc95b87220 */ /* 0x080fe20000410000 */
[--C-:B------:R-:W-:Y:S02]  /*1550*/  HADD2.F32 R207, -RZ, R189.reuse.H0_H0 ;  /* 0x200000bdffcf7230 */ /* 0x100fe40000004100 */
[----:B------:R-:W-:Y:S01]  /*1560*/  FADD.FTZ R45, R45, R188 ;  /* 0x000000bc2d2d7221 */ /* 0x000fe20000010000 */
[----:B------:R-:W-:Y:S01]  /*1570*/  FFMA.FTZ R69, R8, R188, R69 ;  /* 0x000000bc08457223 */ /* 0x000fe20000010045 */
[----:B------:R-:W-:Y:S01]  /*1580*/  FADD.FTZ R19, -R196, R19 ;  /* 0x00000013c4137221 */ /* 0x000fe20000010100 */
[----:B------:R-:W-:Y:S02]  /*1590*/  HADD2.F32 R188, -RZ, R189.H1_H1 ;  /* 0x300000bdffbc7230 */ /* 0x000fe40000004100 */
[----:B------:R-:W-:Y:S01]  /*15a0*/  FADD.FTZ R44, R44, R203 ;  /* 0x000000cb2c2c7221 */ /* 0x000fe20000010000 */
[----:B------:R-:W-:Y:S02]  /*15b0*/  HADD2.F32 R189, -RZ, R185.H1_H1 ;  /* 0x300000b9ffbd7230 */ /* 0x000fe40000004100 */
[----:B------:R-:W-:Y:S01]  /*15c0*/  FFMA.FTZ R68, R5, R203, R68 ;  /* 0x000000cb05447223 */ /* 0x000fe20000010044 */
[----:B------:R-:W-:-:S02]  /*15d0*/  HADD2.F32 R185, -RZ, R193.H0_H0 ;  /* 0x200000c1ffb97230 */ /* 0x000fc40000004100 */
[----:B------:R-:W-:Y:S01]  /*15e0*/  FMUL.FTZ R201, R150, R207 ;  /* 0x000000cf96c97220 */ /* 0x000fe20000410000 */
[----:B------:R-:W-:Y:S02]  /*15f0*/  HADD2.F32 R192, -RZ, R192.H1_H1 ;  /* 0x300000c0ffc07230 */ /* 0x000fe40000004100 */
[----:B------:R-:W-:Y:S01]  /*1600*/  FMUL.FTZ R203, R19, UR17 ;  /* 0x0000001113cb7c20 */ /* 0x000fe20008410000 */
[----:B------:R-:W-:Y:S01]  /*1610*/  FADD.FTZ R94, R94, R185 ;  /* 0x000000b95e5e7221 */ /* 0x000fe20000010000 */
[-C--:B------:R-:W-:Y:S02]  /*1620*/  FFMA.FTZ R201, R158, R185.reuse, R201 ;  /* 0x000000b99ec97223 */ /* 0x080fe400000100c9 */
[----:B------:R-:W-:Y:S01]  /*1630*/  FFMA.FTZ R118, R203, R185, R118 ;  /* 0x000000b9cb767223 */ /* 0x000fe20000010076 */
[----:B------:R-:W-:Y:S01]  /*1640*/  FFMA.FTZ R7, R157, R192, R184 ;  /* 0x000000c09d077223 */ /* 0x000fe200000100b8 */
[----:B------:R-:W-:Y:S02]  /*1650*/  HADD2.F32 R185, -RZ, R186.H0_H0 ;  /* 0x200000baffb97230 */ /* 0x000fe40000004100 */
[----:B------:R-:W-:Y:S01]  /*1660*/  FADD.FTZ R189, -R196, R189 ;  /* 0x000000bdc4bd7221 */ /* 0x000fe20000010100 */
[----:B------:R-:W-:-:S02]  /*1670*/  HADD2.F32 R184, -RZ, R193.H1_H1 ;  /* 0x300000c1ffb87230 */ /* 0x000fc40000004100 */
[--C-:B------:R-:W-:Y:S02]  /*1680*/  HADD2.F32 R193, -RZ, R190.reuse.H0_H0 ;  /* 0x200000beffc17230 */ /* 0x100fe40000004100 */
[----:B------:R-:W-:Y:S02]  /*1690*/  HADD2.F32 R190, -RZ, R190.H1_H1 ;  /* 0x300000beffbe7230 */ /* 0x000fe40000004100 */
[----:B------:R-:W-:Y:S01]  /*16a0*/  FMUL.FTZ R200, R189, UR17 ;  /* 0x00000011bdc87c20 */ /* 0x000fe20008410000 */
[----:B------:R-:W-:Y:S01]  /*16b0*/  FADD.FTZ R185, -R196, R185 ;  /* 0x000000b9c4b97221 */ /* 0x000fe20000010100 */
[----:B------:R-:W-:Y:S02]  /*16c0*/  HADD2.F32 R225, -RZ, R186.H1_H1 ;  /* 0x300000baffe17230 */ /* 0x000fe40000004100 */
[----:B------:R-:W-:Y:S01]  /*16d0*/  FMUL.FTZ R221, R144, R193 ;  /* 0x000000c190dd7220 */ /* 0x000fe20000410000 */
[--C-:B------:R-:W-:Y:S02]  /*16e0*/  HADD2.F32 R189, -RZ, R194.reuse.H0_H0 ;  /* 0x200000c2ffbd7230 */ /* 0x100fe40000004100 */
[----:B------:R-:W-:Y:S01]  /*16f0*/  FADD.FTZ R46, R46, R207 ;  /* 0x000000cf2e2e7221 */ /* 0x000fe20000010000 */
[----:B------:R-:W-:-:S02]  /*1700*/  HADD2.F32 R194, -RZ, R194.H1_H1 ;  /* 0x300000c2ffc27230 */ /* 0x000fc40000004100 */
[----:B------:R-:W-:Y:S01]  /*1710*/  FFMA.FTZ R70, R203, R207, R70 ;  /* 0x000000cfcb467223 */ /* 0x000fe20000010046 */
[----:B------:R-:W-:Y:S01]  /*1720*/  FMUL.FTZ R186, R145, R190 ;  /* 0x000000be91ba7220 */ /* 0x000fe20000410000 */
[----:B------:R-:W-:Y:S01]  /*1730*/  FMUL.FTZ R207, R185, UR17 ;  /* 0x00000011b9cf7c20 */ /* 0x000fe20008410000 */
[----:B------:R-:W-:Y:S01]  /*1740*/  FADD.FTZ R214, -R196, R225 ;  /* 0x000000e1c4d67221 */ /* 0x000fe20000010100 */
[-C--:B------:R-:W-:Y:S01]  /*1750*/  FFMA.FTZ R208, R152, R189.reuse, R221 ;  /* 0x000000bd98d07223 */ /* 0x080fe200000100dd */
[----:B------:R-:W-:Y:S01]  /*1760*/  FADD.FTZ R93, R93, R192 ;  /* 0x000000c05d5d7221 */ /* 0x000fe20000010000 */
[----:B------:R-:W-:Y:S01]  /*1770*/  FFMA.FTZ R117, R8, R192, R117 ;  /* 0x000000c008757223 */ /* 0x000fe20000010075 */
[----:B------:R-:W-:Y:S01]  /*1780*/  FFMA.FTZ R221, R153, R194, R186 ;  /* 0x000000c299dd7223 */ /* 0x000fe200000100ba */
[-C--:B------:R-:W-:Y:S01]  /*1790*/  FMUL.FTZ R192, R151, R188.reuse ;  /* 0x000000bc97c07220 */ /* 0x080fe20000410000 */
[----:B------:R-:W-:Y:S01]  /*17a0*/  FADD.FTZ R47, R47, R188 ;  /* 0x000000bc2f2f7221 */ /* 0x000fe20000010000 */
[----:B------:R-:W-:Y:S01]  /*17b0*/  FFMA.FTZ R71, R200, R188, R71 ;  /* 0x000000bcc8477223 */ /* 0x000fe20000010047 */
[----:B------:R-:W-:Y:S01]  /*17c0*/  FADD.FTZ R88, R88, R189 ;  /* 0x000000bd58587221 */ /* 0x000fe20000010000 */
[----:B------:R-:W-:Y:S01]  /*17d0*/  FFMA.FTZ R112, R207, R189, R112 ;  /* 0x000000bdcf707223 */ /* 0x000fe20000010070 */
[----:B------:R-:W-:-:S02]  /*17e0*/  HADD2.F32 R185, -RZ, R191.H0_H0 ;  /* 0x200000bfffb97230 */ /* 0x000fc40000004100 */
[----:B------:R-:W-:Y:S01]  /*17f0*/  FMUL.FTZ R214, R214, UR17 ;  /* 0x00000011d6d67c20 */ /* 0x000fe20008410000 */
[----:B------:R-:W-:Y:S02]  /*1800*/  HADD2.F32 R186, -RZ, R191.H1_H1 ;  /* 0x300000bfffba7230 */ /* 0x000fe40000004100 */
[----:B------:R-:W-:Y:S01]  /*1810*/  FADD.FTZ R188, R199, R6 ;  /* 0x00000006c7bc7221 */ /* 0x000fe20000010000 */
[--C-:B------:R-:W-:Y:S02]  /*1820*/  HADD2.F32 R189, -RZ, R187.reuse.H0_H0 ;  /* 0x200000bbffbd7230 */ /* 0x100fe40000004100 */
[----:B------:R-:W-:Y:S02]  /*1830*/  HADD2.F32 R191, -RZ, R187.H1_H1 ;  /* 0x300000bbffbf7230 */ /* 0x000fe40000004100 */
[----:B------:R-:W-:Y:S01]  /*1840*/  FFMA.FTZ R187, R5, R6, R198 ;  /* 0x0000000605bb7223 */ /* 0x000fe200000100c6 */
[----:B------:R-:W-:Y:S01]  /*1850*/  FADD.FTZ R41, R41, R190 ;  /* 0x000000be29297221 */ /* 0x000fe20000010000 */
[----:B------:R-:W-:Y:S01]  /*1860*/  FFMA.FTZ R65, R214, R190, R65 ;  /* 0x000000bed6417223 */ /* 0x000fe20000010041 */
[----:B------:R-:W-:Y:S01]  /*1870*/  FADD.FTZ R188, R188, R7 ;  /* 0x00000007bcbc7221 */ /* 0x000fe20000010000 */
[----:B------:R-:W-:Y:S01]  /*1880*/  FFMA.FTZ R190, R8, R7, R187 ;  /* 0x0000000708be7223 */ /* 0x000fe200000100bb */
[----:B------:R-:W-:Y:S01]  /*1890*/  FADD.FTZ R189, -R196, R189 ;  /* 0x000000bdc4bd7221 */ /* 0x000fe20000010100 */
[-C--:B------:R-:W-:Y:S01]  /*18a0*/  FFMA.FTZ R19, R159, R184.reuse, R192 ;  /* 0x000000b89f137223 */ /* 0x080fe200000100c0 */
[----:B------:R-:W-:Y:S01]  /*18b0*/  FADD.FTZ R188, R188, R201 ;  /* 0x000000c9bcbc7221 */ /* 0x000fe20000010000 */
[----:B------:R-:W-:Y:S01]  /*18c0*/  FFMA.FTZ R187, R203, R201, R190 ;  /* 0x000000c9cbbb7223 */ /* 0x000fe200000100be */
[----:B------:R-:W-:Y:S01]  /*18d0*/  FMUL.FTZ R229, R189, UR17 ;  /* 0x00000011bde57c20 */ /* 0x000fe20008410000 */
[----:B------:R-:W-:Y:S01]  /*18e0*/  FADD.FTZ R191, -R196, R191 ;  /* 0x000000bfc4bf7221 */ /* 0x000fe20000010100 */
[----:B------:R-:W-:Y:S01]  /*18f0*/  FADD.FTZ R189, R188, R19 ;  /* 0x00000013bcbd7221 */ /* 0x000fe20000010000 */
[C---:B------:R-:W-:Y:S01]  /*1900*/  FFMA.FTZ R188, R200.reuse, R19, R187 ;  /* 0x00000013c8bc7223 */ /* 0x040fe200000100bb */
[----:B------:R-:W-:Y:S01]  /*1910*/  FADD.FTZ R95, R95, R184 ;  /* 0x000000b85f5f7221 */ /* 0x000fe20000010000 */
[----:B------:R-:W-:Y:S01]  /*1920*/  FFMA.FTZ R119, R200, R184, R119 ;  /* 0x000000b8c8777223 */ /* 0x000fe20000010077 */
[----:B------:R-:W-:-:S02]  /*1930*/  HADD2.F32 R225, -RZ, R195.H0_H0 ;  /* 0x200000c3ffe17230 */ /* 0x000fc40000004100 */
[----:B0-----:R-:W-:Y:S01]  /*1940*/  FMUL.FTZ R227, R146, R185 ;  /* 0x000000b992e37220 */ /* 0x001fe20000410000 */
[----:B------:R-:W-:Y:S02]  /*1950*/  HADD2.F32 R184, -RZ, R195.H1_H1 ;  /* 0x300000c3ffb87230 */ /* 0x000fe40000004100 */
[----:B------:R-:W-:Y:S01]  /*1960*/  FMUL.FTZ R192, R147, R186 ;  /* 0x000000ba93c07220 */ /* 0x000fe20000410000 */
[----:B------:R-:W-:Y:S01]  /*1970*/  FMUL.FTZ R226, R191, UR17 ;  /* 0x00000011bfe27c20 */ /* 0x000fe20008410000 */
        /* <DEDUP_REMOVED lines=22> */
.L_x_1770:
[----:B------:R-:W-:Y:S05]  /*1ae0*/  BSYNC.RECONVERGENT B0 ;  /* 0x0000000000007941 */ /* 0x000fea0003800200 */
.L_x_1769:
        /* <DEDUP_REMOVED lines=19> */
[----:B------:R2:W5:Y:S01]  /*1c20*/  LDG.E.64 R232, desc[UR10][R16.64] ;  /* 0x0000000a10e87981 */ /* 0x000562000c1e1b00 */
[----:B-1----:R-:W-:-:S05]  /*1c30*/  @P1 IMAD.WIDE.U32 R14, R197, 0x8, R14 ;  /* 0x00000008c50e1825 */ /* 0x002fca00078e000e */
[----:B------:R0:W5:Y:S01]  /*1c40*/  @P1 LDG.E.64 R238, desc[UR10][R14.64] ;  /* 0x0000000a0eee1981 */ /* 0x000162000c1e1b00 */
[----:B------:R-:W-:-:S05]  /*1c50*/  @P0 IMAD.WIDE.U32 R210, R197, 0x10, R210 ;  /* 0x00000010c5d20825 */ /* 0x000fca00078e00d2 */
[----:B------:R1:W5:Y:S01]  /*1c60*/  @P0 LDG.E.128 R20, desc[UR10][R210.64] ;  /* 0x0000000ad2140981 */ /* 0x000362000c1e1d00 */
[--C-:B---3--:R-:W-:Y:S02]  /*1c70*/  HADD2.F32 R197, -RZ, R192.reuse.H1_H1 ;  /* 0x300000c0ffc57230 */ /* 0x108fe40000004100 */
[--C-:B------:R-:W-:Y:S02]  /*1c80*/  HADD2.F32 R209, -RZ, R193.reuse.H0_H0 ;  /* 0x200000c1ffd17230 */ /* 0x100fe40000004100 */
[----:B------:R-:W-:Y:S02]  /*1c90*/  HADD2.F32 R217, -RZ, R193.H1_H1 ;  /* 0x300000c1ffd97230 */ /* 0x000fe40000004100 */
[----:B------:R-:W-:Y:S01]  /*1ca0*/  FADD.FTZ R18, -R196, R197 ;  /* 0x000000c5c4127221 */ /* 0x000fe20000010100 */
[----:B------:R-:W-:Y:S02]  /*1cb0*/  HADD2.F32 R13, -RZ, R192.H0_H0 ;  /* 0x200000c0ff0d7230 */ /* 0x000fe40000004100 */
[----:B----4-:R-:W-:-:S02]  /*1cc0*/  HADD2.F32 R193, -RZ, R188.H0_H0 ;  /* 0x200000bcffc17230 */ /* 0x010fc40000004100 */
[----:B------:R-:W-:Y:S02]  /*1cd0*/  HADD2.F32 R188, -RZ, R188.H1_H1 ;  /* 0x300000bcffbc7230 */ /* 0x000fe40000004100 */
[--C-:B------:R-:W-:Y:S02]  /*1ce0*/  HADD2.F32 R231, -RZ, R195.reuse.H0_H0 ;  /* 0x200000c3ffe77230 */ /* 0x100fe40000004100 */
[----:B------:R-:W-:Y:S01]  /*1cf0*/  FMUL.FTZ R18, R18, UR17 ;  /* 0x0000001112127c20 */ /* 0x000fe20008410000 */
[----:B------:R-:W-:Y:S02]  /*1d00*/  HADD2.F32 R195, -RZ, R195.H1_H1 ;  /* 0x300000c3ffc37230 */ /* 0x000fe40000004100 */
[--C-:B--2---:R-:W-:Y:S02]  /*1d10*/  HADD2.F32 R16, -RZ, R184.reuse.H1_H1 ;  /* 0x300000b8ff107230 */ /* 0x104fe40000004100 */
[----:B0-----:R-:W-:Y:S02]  /*1d20*/  HADD2.F32 R15, -RZ, R184.H0_H0 ;  /* 0x200000b8ff0f7230 */ /* 0x001fe40000004100 */
[----:B-----5:R-:W-:Y:S01]  /*1d30*/  FMUL.FTZ R184, R133, R188 ;  /* 0x000000bc85b87220 */ /* 0x020fe20000410000 */
[C---:B------:R-:W-:Y:S01]  /*1d40*/  FADD.FTZ R13, -R196.reuse, R13 ;  /* 0x0000000dc40d7221 */ /* 0x040fe20000010100 */
[----:B------:R-:W-:Y:S01]  /*1d50*/  FADD.FTZ R224, -R196, R195 ;  /* 0x000000c3c4e07221 */ /* 0x000fe20000010100 */
[----:B------:R-:W-:Y:S01]  /*1d60*/  FADD.FTZ R85, R85, R16 ;  /* 0x0000001055557221 */ /* 0x000fe20000010000 */
[----:B------:R-:W-:Y:S01]  /*1d70*/  FFMA.FTZ R109, R18, R16, R109 ;  /* 0x00000010126d7223 */ /* 0x000fe2000001006d */
[----:B------:R-:W-:-:S02]  /*1d80*/  HADD2.F32 R195, -RZ, R185.H0_H0 ;  /* 0x200000b9ffc37230 */ /* 0x000fc40000004100 */
[----:B------:R-:W-:Y:S01]  /*1d90*/  FFMA.FTZ R16, R141, R16, R184 ;  /* 0x000000108d107223 */ /* 0x000fe200000100b8 */
[----:B------:R-:W-:Y:S02]  /*1da0*/  HADD2.F32 R192, -RZ, R185.H1_H1 ;  /* 0x300000b9ffc07230 */ /* 0x000fe40000004100 */
[----:B------:R-:W-:Y:S01]  /*1db0*/  FMUL.FTZ R13, R13, UR17 ;  /* 0x000000110d0d7c20 */ /* 0x000fe20008410000 */
[--C-:B------:R-:W-:Y:S02]  /*1dc0*/  HADD2.F32 R184, -RZ, R189.reuse.H1_H1 ;  /* 0x300000bdffb87230 */ /* 0x100fe40000004100 */
[----:B-1----:R-:W-:Y:S01]  /*1dd0*/  FADD.FTZ R210, -R196, R217 ;  /* 0x000000d9c4d27221 */ /* 0x002fe20000010100 */
[----:B------:R-:W-:Y:S02]  /*1de0*/  HADD2.F32 R185, -RZ, R190.H0_H0 ;  /* 0x200000beffb97230 */ /* 0x000fe40000004100 */
[----:B------:R-:W-:Y:S02]  /*1df0*/  HADD2.F32 R223, -RZ, R194.H1_H1 ;  /* 0x300000c2ffdf7230 */ /* 0x000fe40000004100 */
[----:B------:R-:W-:Y:S01]  /*1e00*/  FMUL.FTZ R17, R132, R193 ;  /* 0x000000c184117220 */ /* 0x000fe20000410000 */
[----:B------:R-:W-:-:S02]  /*1e10*/  HADD2.F32 R197, -RZ, R189.H0_H0 ;  /* 0x200000bdffc57230 */ /* 0x000fc40000004100 */
[----:B------:R-:W-:Y:S01]  /*1e20*/  FADD.FTZ R209, -R196, R209 ;  /* 0x000000d1c4d17221 */ /* 0x000fe20000010100 */
[----:B------:R-:W-:Y:S02]  /*1e30*/  HADD2.F32 R219, -RZ, R194.H0_H0 ;  /* 0x200000c2ffdb7230 */ /* 0x000fe40000004100 */
[----:B------:R-:W-:Y:S01]  /*1e40*/  FADD.FTZ R36, R36, R193 ;  /* 0x000000c124247221 */ /* 0x000fe20000010000 */
[----:B------:R-:W-:Y:S01]  /*1e50*/  FFMA.FTZ R60, R13, R193, R60 ;  /* 0x000000c10d3c7223 */ /* 0x000fe2000001003c */
[----:B------:R-:W-:Y:S02]  /*1e60*/  HADD2.F32 R189, -RZ, R186.H0_H0 ;  /* 0x200000baffbd7230 */ /* 0x000fe40000004100 */
[----:B------:R-:W-:Y:S01]  /*1e70*/  FMUL.FTZ R210, R210, UR17 ;  /* 0x00000011d2d27c20 */ /* 0x000fe20008410000 */
[----:B------:R-:W-:Y:S01]  /*1e80*/  FMUL.FTZ R194, R135, R184 ;  /* 0x000000b887c27220 */ /* 0x000fe20000410000 */
[----:B------:R-:W-:Y:S01]  /*1e90*/  FMUL.FTZ R193, R128, R185 ;  /* 0x000000b980c17220 */ /* 0x000fe20000410000 */
[----:B------:R-:W-:-:S02]  /*1ea0*/  HADD2.F32 R190, -RZ, R190.H1_H1 ;  /* 0x300000beffbe7230 */ /* 0x000fc40000004100 */
[----:B------:R-:W-:Y:S01]  /*1eb0*/  FADD.FTZ R220, -R196, R223 ;  /* 0x000000dfc4dc7221 */ /* 0x000fe20000010100 */
[----:B------:R-:W-:Y:S01]  /*1ec0*/  FFMA.FTZ R14, R140, R15, R17 ;  /* 0x0000000f8c0e7223 */ /* 0x000fe20000010011 */
[----:B------:R-:W-:Y:S01]  /*1ed0*/  FMUL.FTZ R17, R209, UR17 ;  /* 0x00000011d1117c20 */ /* 0x000fe20008410000 */
[----:B------:R-:W-:Y:S01]  /*1ee0*/  FADD.FTZ R87, R87, R192 ;  /* 0x000000c057577221 */ /* 0x000fe20000010000 */
[-C--:B------:R-:W-:Y:S01]  /*1ef0*/  FFMA.FTZ R111, R210, R192.reuse, R111 ;  /* 0x000000c0d26f7223 */ /* 0x080fe2000001006f */
[----:B------:R-:W-:Y:S01]  /*1f00*/  FFMA.FTZ R209, R143, R192, R194 ;  /* 0x000000c08fd17223 */ /* 0x000fe200000100c2 */
[----:B------:R-:W-:Y:S01]  /*1f10*/  FFMA.FTZ R212, R136, R189, R193 ;  /* 0x000000bd88d47223 */ /* 0x000fe200000100c1 */
[----:B------:R-:W-:Y:S01]  /*1f20*/  FADD.FTZ R37, R37, R188 ;  /* 0x000000bc25257221 */ /* 0x000fe20000010000 */
[----:B------:R-:W-:Y:S01]  /*1f30*/  FFMA.FTZ R61, R18, R188, R61 ;  /* 0x000000bc123d7223 */ /* 0x000fe2000001003d */
[----:B------:R-:W-:Y:S02]  /*1f40*/  HADD2.F32 R186, -RZ, R186.H1_H1 ;  /* 0x300000baffba7230 */ /* 0x000fe40000004100 */
[----:B------:R-:W-:Y:S01]  /*1f50*/  FADD.FTZ R84, R84, R15 ;  /* 0x0000000f54547221 */ /* 0x000fe20000010000 */
[----:B------:R-:W-:Y:S01]  /*1f60*/  FFMA.FTZ R108, R13, R15, R108 ;  /* 0x0000000f0d6c7223 */ /* 0x000fe2000001006c */
[----:B------:R-:W-:Y:S01]  /*1f70*/  FMUL.FTZ R220, R220, UR17 ;  /* 0x00000011dcdc7c20 */ /* 0x000fe20008410000 */
[----:B------:R-:W-:Y:S01]  /*1f80*/  FMUL.FTZ R188, R129, R190 ;  /* 0x000000be81bc7220 */ /* 0x000fe20000410000 */
[----:B------:R-:W-:-:S02]  /*1f90*/  HADD2.F32 R193, -RZ, R187.H0_H0 ;  /* 0x200000bbffc17230 */ /* 0x000fc40000004100 */
[----:B------:R-:W-:Y:S01]  /*1fa0*/  FMUL.FTZ R15, R134, R197 ;  /* 0x000000c5860f7220 */ /* 0x000fe20000410000 */
[----:B------:R-:W-:Y:S02]  /*1fb0*/  HADD2.F32 R192, -RZ, R187.H1_H1 ;  /* 0x300000bbffc07230 */ /* 0x000fe40000004100 */
[----:B------:R-:W-:Y:S01]  /*1fc0*/  FADD.FTZ R199, R199, R14 ;  /* 0x0000000ec7c77221 */ /* 0x000fe20000010000 */
[----:B------:R-:W-:Y:S01]  /*1fd0*/  FFMA.FTZ R187, R13, R14, R198 ;  /* 0x0000000e0dbb7223 */ /* 0x000fe200000100c6 */
[----:B------:R-:W-:Y:S01]  /*1fe0*/  FADD.FTZ R211, -R196, R219 ;  /* 0x000000dbc4d37221 */ /* 0x000fe20000010100 */
[----:B------:R-:W-:Y:S01]  /*1ff0*/  FADD.FTZ R81, R81, R186 ;  /* 0x000000ba51517221 */ /* 0x000fe20000010000 */
[-C--:B------:R-:W-:Y:S01]  /*2000*/  FFMA.FTZ R105, R220, R186.reuse, R105 ;  /* 0x000000badc697223 */ /* 0x080fe20000010069 */
[----:B------:R-:W-:Y:S01]  /*2010*/  FFMA.FTZ R219, R137, R186, R188 ;  /* 0x000000ba89db7223 */ /* 0x000fe200000100bc */
[----:B------:R-:W-:Y:S01]  /*2020*/  FFMA.FTZ R15, R142, R195, R15 ;  /* 0x000000c38e0f7223 */ /* 0x000fe2000001000f */
[----:B------:R-:W-:Y:S01]  /*2030*/  FADD.FTZ R186, R199, R16 ;  /* 0x00000010c7ba7221 */ /* 0x000fe20000010000 */
[----:B------:R-:W-:Y:S01]  /*2040*/  FFMA.FTZ R188, R18, R16, R187 ;  /* 0x0000001012bc7223 */ /* 0x000fe200000100bb */
[----:B------:R-:W-:-:S02]  /*2050*/  FMUL.FTZ R211, R211, UR17 ;  /* 0x00000011d3d37c20 */ /* 0x000fc40008410000 */
[----:B------:R-:W-:Y:S01]  /*2060*/  FADD.FTZ R186, R186, R15 ;  /* 0x0000000fbaba7221 */ /* 0x000fe20000010000 */
[----:B------:R-:W-:Y:S01]  /*2070*/  FFMA.FTZ R188, R17, R15, R188 ;  /* 0x0000000f11bc7223 */ /* 0x000fe200000100bc */
[----:B------:R-:W-:Y:S01]  /*2080*/  FADD.FTZ R80, R80, R189 ;  /* 0x000000bd50507221 */ /* 0x000fe20000010000 */
[----:B------:R-:W-:Y:S01]  /*2090*/  FFMA.FTZ R104, R211, R189, R104 ;  /* 0x000000bdd3687223 */ /* 0x000fe20000010068 */
[--C-:B------:R-:W-:Y:S02]  /*20a0*/  HADD2.F32 R189, -RZ, R191.reuse.H0_H0 ;  /* 0x200000bfffbd7230 */ /* 0x100fe40000004100 */
[----:B------:R-:W-:Y:S01]  /*20b0*/  FADD.FTZ R187, R186, R209 ;  /* 0x000000d1babb7221 */ /* 0x000fe20000010000 */
[----:B------:R-:W-:Y:S02]  /*20c0*/  HADD2.F32 R194, -RZ, R191.H1_H1 ;  /* 0x300000bfffc27230 */ /* 0x000fe40000004100 */
        /* <DEDUP_REMOVED lines=8> */
[C---:B------:R-:W-:Y:S01]  /*2150*/  FFMA.FTZ R186, R211.reuse, R212, R191 ;  /* 0x000000d4d3ba7223 */ /* 0x040fe200000100bf */
[----:B------:R-:W-:Y:S01]  /*2160*/  FADD.FTZ R32, R32, R185 ;  /* 0x000000b920207221 */ /* 0x000fe20000010000 */
[----:B------:R-:W-:Y:S01]  /*2170*/  FFMA.FTZ R56, R211, R185, R56 ;  /* 0x000000b9d3387223 */ /* 0x000fe20000010038 */
[----:B------:R-:W-:Y:S01]  /*2180*/  FMUL.FTZ R217, R217, UR17 ;  /* 0x00000011d9d97c20 */ /* 0x000fe20008410000 */
[----:B------:R-:W-:Y:S01]  /*2190*/  FFMA.FTZ R222, R138, R193, R195 ;  /* 0x000000c18ade7223 */ /* 0x000fe200000100c3 */
[----:B------:R-:W-:Y:S01]  /*21a0*/  FMUL.FTZ R196, R131, R194 ;  /* 0x000000c283c47220 */ /* 0x000fe20000410000 */
        /* <DEDUP_REMOVED lines=20> */
.L_x_1772:
[----:B------:R-:W-:Y:S05]  /*22f0*/  BSYNC.RECONVERGENT B0 ;  /* 0x0000000000007941 */ /* 0x000fea0003800200 */
.L_x_1771:
        /* <DEDUP_REMOVED lines=32> */
.L_x_1774:
[----:B------:R-:W-:Y:S05]  /*2500*/  BSYNC.RECONVERGENT B0 ;  /* 0x0000000000007941 */ /* 0x000fea0003800200 */
.L_x_1773:
        /* <DEDUP_REMOVED lines=82> */
[----:B------:R-:W-:Y:S01]  /*2a30*/  F2FP.F16.F32.PACK_AB R187, R189, R184 ;  /* 0x000000b8bdbb723e */ /* 0x000fe200000000ff */
[--C-:B------:R-:W-:Y:S01]  /*2a40*/  FFMA.FTZ R184, R11, UR16, R194.reuse ;  /* 0x000000100bb87c23 */ /* 0x100fe200080100c2 */
[----:B------:R-:W-:Y:S01]  /*2a50*/  F2FP.F16.F32.PACK_AB R186, R186, R185 ;  /* 0x000000b9baba723e */ /* 0x000fe200000000ff */
        /* <DEDUP_REMOVED lines=11> */
[C---:B------:R-:W-:Y:S01]  /*2b10*/  LOP3.LUT P6, RZ, R236.reuse, 0xff000000, RZ, 0xc0, !PT ;  /* 0xff000000ecff7812 */ /* 0x040fe200078cc0ff */
        /* <DEDUP_REMOVED lines=8> */
[----:B------:R-:W-:-:S02]  /*2ba0*/  F2FP.F16.F32.PACK_AB R185, R191, R188 ;  /* 0x000000bcbfb9723e */ /* 0x000fc400000000ff */
[----:B------:R-:W-:Y:S01]  /*2bb0*/  F2FP.F16.F32.PACK_AB R184, R189, R184 ;  /* 0x000000b8bdb8723e */ /* 0x000fe200000000ff */
[----:B------:R-:W-:Y:S06]  /*2bc0*/  BRA `(.L_x_1780) ;  /* 0x00000020003c7947 */ /* 0x000fec0003800000 */
.L_x_1779:
        /* <DEDUP_REMOVED lines=27> */
[--C-:B------:R-:W-:Y:S01]  /*2d80*/  FFMA.FTZ R189, R206, UR16, R194.reuse ;  /* 0x00000010cebd7c23 */ /* 0x100fe200080100c2 */
[----:B------:R-:W-:Y:S01]  /*2d90*/  F2FP.F16.F32.PACK_AB R186, R185, R176 ;  /* 0x000000b0b9ba723e */ /* 0x000fe200000000ff */
[--C-:B------:R-:W-:Y:S01]  /*2da0*/  FFMA.FTZ R176, R11, UR16, R194.reuse ;  /* 0x000000100bb07c23 */ /* 0x100fe200080100c2 */
[----:B------:R-:W-:Y:S01]  /*2db0*/  F2FP.F16.F32.PACK_AB R178, R178, R177 ;  /* 0x000000b1b2b2723e */ /* 0x000fe200000000ff */
        /* <DEDUP_REMOVED lines=12> */
[C---:B------:R-:W-:Y:S01]  /*2e80*/  F2FP.F16.F32.PACK_AB R177, R189.reuse, R184 ;  /* 0x000000b8bdb1723e */ /* 0x040fe200000000ff */
[----:B------:R-:W-:Y:S01]  /*2e90*/  FMUL.FTZ R184, R176, UR23 ;  /* 0x00000017b0b87c20 */ /* 0x000fe20008410000 */
[----:B------:R-:W-:Y:S01]  /*2ea0*/  FMUL.FTZ R189, R189, UR23 ;  /* 0x00000017bdbd7c20 */ /* 0x000fe20008410000 */
[C---:B------:R-:W-:Y:S01]  /*2eb0*/  F2FP.F16.F32.PACK_AB R176, R185.reuse, R176 ;  /* 0x000000b0b9b0723e */ /* 0x040fe200000000ff */
[----:B------:R-:W-:Y:S01]  /*2ec0*/  FMUL.FTZ R185, R185, UR23 ;  /* 0x00000017b9b97c20 */ /* 0x000fe20008410000 */
        /* <DEDUP_REMOVED lines=8> */
[----:B------:R-:W-:Y:S01]  /*2f50*/  F2FP.F16.F32.PACK_AB R184, R189, R184 ;  /* 0x000000b8bdb8723e */ /* 0x000fe200000000ff */
[----:B------:R-:W-:Y:S06]  /*2f60*/  BRA `(.L_x_1780) ;  /* 0x0000001c00547947 */ /* 0x000fec0003800000 */
.L_x_1778:
[----:B------:R-:W-:Y:S01]  /*2f70*/  UMOV UR4, UR8 ;  /* 0x0000000800047c82 */ /* 0x000fe20008000000 */
[----:B------:R-:W-:Y:S01]  /*2f80*/  UMOV UR5, UR9 ;  /* 0x0000000900057c82 */ /* 0x000fe20008000000 */
[----:B------:R-:W-:-:S04]  /*2f90*/  UISETP.NE.U32.AND UP0, UPT, UR4, URZ, UPT ;  /* 0x000000ff0400728c */ /* 0x000fc8000bf05070 */
[----:B------:R-:W-:-:S09]  /*2fa0*/  UISETP.NE.AND.EX UP0, UPT, UR5, URZ, UPT, UP0 ;  /* 0x000000ff0500728c */ /* 0x000fd2000bf05300 */
[----:B------:R-:W-:Y:S05]  /*2fb0*/  BRA.U UP0, `(.L_x_1781) ;  /* 0x0000000100f87547 */ /* 0x000fea000b800000 */
[--C-:B------:R-:W-:Y:S01]  /*2fc0*/  FFMA.FTZ R186, R215, UR16, R194.reuse ;  /* 0x00000010d7ba7c23 */ /* 0x100fe200080100c2 */
[----:B------:R-:W-:Y:S01]  /*2fd0*/  FFMA.FTZ R187, R230, UR16, R194 ;  /* 0x00000010e6bb7c23 */ /* 0x000fe200080100c2 */
[--C-:B------:R-:W-:Y:S01]  /*2fe0*/  HADD2.F32 R184, -RZ, R31.reuse.H0_H0 ;  /* 0x2000001fffb87230 */ /* 0x100fe20000004100 */
[----:B------:R-:W-:Y:S01]  /*2ff0*/  ISETP.GE.U32.AND P0, PT, R236, RZ, PT ;  /* 0x000000ffec00720c */ /* 0x000fe20003f06070 */
[----:B------:R-:W-:Y:S01]  /*3000*/  FADD.FTZ R185, R213, -R186 ;  /* 0x800000bad5b97221 */ /* 0x000fe20000010000 */
[----:B------:R-:W-:Y:S02]  /*3010*/  HADD2.F32 R186, -RZ, R31.H1_H1 ;  /* 0x3000001fffba7230 */ /* 0x000fe40000004100 */
[----:B------:R-:W-:Y:S01]  /*3020*/  FADD.FTZ R187, R228, -R187 ;  /* 0x800000bbe4bb7221 */ /* 0x000fe20000010000 */
[----:B------:R-:W-:Y:S01]  /*3030*/  FFMA.FTZ R189, R205, UR16, R194 ;  /* 0x00000010cdbd7c23 */ /* 0x000fe200080100c2 */
[----:B------:R-:W-:Y:S01]  /*3040*/  FFMA.FTZ R185, R185, UR17, R184 ;  /* 0x00000011b9b97c23 */ /* 0x000fe200080100b8 */
[----:B------:R-:W-:Y:S01]  /*3050*/  LOP3.LUT P1, RZ, R237, 0xff0000, RZ, 0xc0, !PT ;  /* 0x00ff0000edff7812 */ /* 0x000fe2000782c0ff */
[----:B------:R-:W-:Y:S01]  /*3060*/  FFMA.FTZ R187, R187, UR17, R186 ;  /* 0x00000011bbbb7c23 */ /* 0x000fe200080100ba */
[----:B------:R-:W-:-:S02]  /*3070*/  HADD2.F32 R184, -RZ, R30.H0_H0 ;  /* 0x2000001effb87230 */ /* 0x000fc40000004100 */
[----:B------:R-:W-:Y:S01]  /*3080*/  FMUL.FTZ R186, R185, UR23 ;  /* 0x00000017b9ba7c20 */ /* 0x000fe20008410000 */
[----:B------:R-:W-:Y:S01]  /*3090*/  ISETP.GE.U32.AND.EX P0, PT, R237, 0x1000000, PT, P0 ;  /* 0x01000000ed00780c */ /* 0x000fe20003f06100 */
[----:B------:R-:W-:Y:S01]  /*30a0*/  FMUL.FTZ R187, R187, UR23 ;  /* 0x00000017bbbb7c20 */ /* 0x000fe20008410000 */
[----:B------:R-:W-:Y:S01]  /*30b0*/  FADD.FTZ R189, R202, -R189 ;  /* 0x800000bdcabd7221 */ /* 0x000fe20000010000 */
[----:B------:R-:W-:Y:S01]  /*30c0*/  FFMA.FTZ R191, R218, UR16, R194 ;  /* 0x00000010dabf7c23 */ /* 0x000fe200080100c2 */
[----:B------:R-:W-:Y:S01]  /*30d0*/  FSEL R186, R186, RZ, P1 ;  /* 0x000000ffbaba7208 */ /* 0x000fe20000800000 */
[----:B------:R-:W-:Y:S01]  /*30e0*/  HADD2.F32 R185, -RZ, R30.H1_H1 ;  /* 0x3000001effb97230 */ /* 0x000fe20000004100 */
[----:B------:R-:W-:Y:S01]  /*30f0*/  FSEL R187, R187, RZ, P0 ;  /* 0x000000ffbbbb7208 */ /* 0x000fe20000000000 */
[----:B------:R-:W-:Y:S01]  /*3100*/  FFMA.FTZ R184, R189, UR17, R184 ;  /* 0x00000011bdb87c23 */ /* 0x000fe200080100b8 */
[----:B------:R-:W-:Y:S01]  /*3110*/  FADD.FTZ R188, R216, -R191 ;  /* 0x800000bfd8bc7221 */ /* 0x000fe20000010000 */
[----:B------:R-:W-:Y:S01]  /*3120*/  LOP3.LUT P0, RZ, R237, 0xff, RZ, 0xc0, !PT ;  /* 0x000000ffedff7812 */ /* 0x000fe2000780c0ff */
[--C-:B------:R-:W-:Y:S01]  /*3130*/  FFMA.FTZ R191, R206, UR16, R194.reuse ;  /* 0x00000010cebf7c23 */ /* 0x100fe200080100c2 */
[----:B------:R-:W-:Y:S01]  /*3140*/  F2FP.F16.F32.PACK_AB R187, R187, R186 ;  /* 0x000000babbbb723e */ /* 0x000fe200000000ff */
[----:B------:R-:W-:Y:S01]  /*3150*/  FFMA.FTZ R186, R11, UR16, R194 ;  /* 0x000000100bba7c23 */ /* 0x000fe200080100c2 */
[----:B------:R-:W-:Y:S01]  /*3160*/  FMUL.FTZ R184, R184, UR23 ;  /* 0x00000017b8b87c20 */ /* 0x000fe20008410000 */
[----:B------:R-:W-:Y:S01]  /*3170*/  FFMA.FTZ R185, R188, UR17, R185 ;  /* 0x00000011bcb97c23 */ /* 0x000fe200080100b9 */
[----:B------:R-:W-:Y:S01]  /*3180*/  LOP3.LUT P1, RZ, R237, 0xff00, RZ, 0xc0, !PT ;  /* 0x0000ff00edff7812 */ /* 0x000fe2000782c0ff */
[----:B------:R-:W-:Y:S01]  /*3190*/  FADD.FTZ R189, R9, -R186 ;  /* 0x800000ba09bd7221 */ /* 0x000fe20000010000 */
[----:B------:R-:W-:Y:S01]  /*31a0*/  FADD.FTZ R190, R204, -R191 ;  /* 0x800000bfccbe7221 */ /* 0x000fe20000010000 */
[----:B------:R-:W-:Y:S01]  /*31b0*/  FMUL.FTZ R188, R185, UR23 ;  /* 0x00000017b9bc7c20 */ /* 0x000fe20008410000 */
[----:B------:R-:W-:Y:S01]  /*31c0*/  FSEL R186, R184, RZ, P0 ;  /* 0x000000ffb8ba7208 */ /* 0x000fe20000000000 */
[----:B------:R-:W-:-:S02]  /*31d0*/  HADD2.F32 R184, -RZ, R29.H0_H0 ;  /* 0x2000001dffb87230 */ /* 0x000fc40000004100 */
[----:B------:R-:W-:Y:S01]  /*31e0*/  FFMA.FTZ R193, R12, UR16, R194 ;  /* 0x000000100cc17c23 */ /* 0x000fe200080100c2 */
[----:B------:R-:W-:Y:S01]  /*31f0*/  HADD2.F32 R185, -RZ, R29.H1_H1 ;  /* 0x3000001dffb97230 */ /* 0x000fe20000004100 */
[----:B------:R-:W-:Y:S01]  /*3200*/  FSEL R191, R188, RZ, P1 ;  /* 0x000000ffbcbf7208 */ /* 0x000fe20000800000 */
[----:B------:R-:W-:Y:S01]  /*3210*/  FFMA.FTZ R188, R189, UR17, R184 ;  /* 0x00000011bdbc7c23 */ /* 0x000fe200080100b8 */
[--C-:B------:R-:W-:Y:S02]  /*3220*/  HADD2.F32 R184, -RZ, R28.reuse.H0_H0 ;  /* 0x2000001cffb87230 */ /* 0x100fe40000004100 */
[----:B------:R-:W-:Y:S01]  /*3230*/  FFMA.FTZ R189, R190, UR17, R185 ;  /* 0x00000011bebd7c23 */ /* 0x000fe200080100b9 */
[----:B------:R-:W-:Y:S01]  /*3240*/  FFMA.FTZ R185, R3, UR16, R194 ;  /* 0x0000001003b97c23 */ /* 0x000fe200080100c2 */
[----:B------:R-:W-:Y:S01]  /*3250*/  F2FP.F16.F32.PACK_AB R186, R191, R186 ;  /* 0x000000babfba723e */ /* 0x000fe200000000ff */
[----:B------:R-:W-:Y:S01]  /*3260*/  FADD.FTZ R190, R10, -R193 ;  /* 0x800000c10abe7221 */ /* 0x000fe20000010000 */
[----:B------:R-:W-:Y:S01]  /*3270*/  FMUL.FTZ R189, R189, UR23 ;  /* 0x00000017bdbd7c20 */ /* 0x000fe20008410000 */
[----:B------:R-:W-:Y:S01]  /*3280*/  FADD.FTZ R191, R0, -R185 ;  /* 0x800000b900bf7221 */ /* 0x000fe20000010000 */
[----:B------:R-:W-:Y:S01]  /*3290*/  HADD2.F32 R185, -RZ, R28.H1_H1 ;  /* 0x3000001cffb97230 */ /* 0x000fe20000004100 */
[----:B------:R-:W-:Y:S01]  /*32a0*/  LOP3.LUT P6, RZ, R236, 0xff000000, RZ, 0xc0, !PT ;  /* 0xff000000ecff7812 */ /* 0x000fe200078cc0ff */
[----:B------:R-:W-:Y:S01]  /*32b0*/  FMUL.FTZ R188, R188, UR23 ;  /* 0x00000017bcbc7c20 */ /* 0x000fe20008410000 */
[----:B------:R-:W-:Y:S01]  /*32c0*/  FFMA.FTZ R184, R191, UR17, R184 ;  /* 0x00000011bfb87c23 */ /* 0x000fe200080100b8 */
[----:B------:R-:W-:Y:S01]  /*32d0*/  LOP3.LUT P5, RZ, R236, 0xff0000, RZ, 0xc0, !PT ;  /* 0x00ff0000ecff7812 */ /* 0x000fe200078ac0ff */
[----:B------:R-:W-:Y:S01]  /*32e0*/  FFMA.FTZ R185, R190, UR17, R185 ;  /* 0x00000011beb97c23 */ /* 0x000fe200080100b9 */
[----:B------:R-:W-:Y:S01]  /*32f0*/  LOP3.LUT P1, RZ, R236, 0xff00, RZ, 0xc0, !PT ;  /* 0x0000ff00ecff7812 */ /* 0x000fe2000782c0ff */
[----:B------:R-:W-:Y:S01]  /*3300*/  FMUL.FTZ R184, R184, UR23 ;  /* 0x00000017b8b87c20 */ /* 0x000fe20008410000 */
[----:B------:R-:W-:Y:S01]  /*3310*/  LOP3.LUT P0, RZ, R236, 0xff, RZ, 0xc0, !PT ;  /* 0x000000ffecff7812 */ /* 0x000fe2000780c0ff */
[----:B------:R-:W-:Y:S01]  /*3320*/  FMUL.FTZ R185, R185, UR23 ;  /* 0x00000017b9b97c20 */ /* 0x000fe20008410000 */
[----:B------:R-:W-:-:S02]  /*3330*/  FSEL R191, R189, RZ, P6 ;  /* 0x000000ffbdbf7208 */ /* 0x000fc40003000000 */
[----:B------:R-:W-:Y:S02]  /*3340*/  FSEL R188, R188, RZ, P5 ;  /* 0x000000ffbcbc7208 */ /* 0x000fe40002800000 */
[----:B------:R-:W-:Y:S02]  /*3350*/  FSEL R189, R185, RZ, P1 ;  /* 0x000000ffb9bd7208 */ /* 0x000fe40000800000 */
[----:B------:R-:W-:Y:S02]  /*3360*/  FSEL R184, R184, RZ, P0 ;  /* 0x000000ffb8b87208 */ /* 0x000fe40000000000 */
[----:B------:R-:W-:Y:S02]  /*3370*/  F2FP.F16.F32.PACK_AB R185, R191, R188 ;  /* 0x000000bcbfb9723e */ /* 0x000fe400000000ff */
[----:B------:R-:W-:Y:S01]  /*3380*/  F2FP.F16.F32.PACK_AB R184, R189, R184 ;  /* 0x000000b8bdb8723e */ /* 0x000fe200000000ff */
[----:B------:R-:W-:Y:S06]  /*3390*/  BRA `(.L_x_1780) ;  /* 0x0000001800487947 */ /* 0x000fec0003800000 */
.L_x_1781:
[--C-:B------:R-:W-:Y:S01]  /*33a0*/  FFMA.FTZ R184, R215, UR16, R194.reuse ;  /* 0x00000010d7b87c23 */ /* 0x100fe200080100c2 */
[--C-:B------:R-:W-:Y:S01]  /*33b0*/  FFMA.FTZ R177, R205, UR16, R194.reuse ;  /* 0x00000010cdb17c23 */ /* 0x100fe200080100c2 */
[--C-:B------:R-:W-:Y:S01]  /*33c0*/  FFMA.FTZ R187, R230, UR16, R194.reuse ;  /* 0x00000010e6bb7c23 */ /* 0x100fe200080100c2 */
[--C-:B------:R-:W-:Y:S02]  /*33d0*/  HADD2.F32 R185, -RZ, R31.reuse.H0_H0 ;  /* 0x2000001fffb97230 */ /* 0x100fe40000004100 */
[----:B------:R-:W-:Y:S01]  /*33e0*/  FFMA.FTZ R179, R218, UR16, R194 ;  /* 0x00000010dab37c23 */ /* 0x000fe200080100c2 */
[--C-:B------:R-:W-:Y:S02]  /*33f0*/  HADD2.F32 R176, -RZ, R30.reuse.H0_H0 ;  /* 0x2000001effb07230 */ /* 0x100fe40000004100 */
[----:B------:R-:W-:Y:S01]  /*3400*/  FADD.FTZ R184, R213, -R184 ;  /* 0x800000b8d5b87221 */ /* 0x000fe20000010000 */
[----:B------:R-:W-:Y:S02]  /*3410*/  HADD2.F32 R186, -RZ, R31.H1_H1 ;  /* 0x3000001fffba7230 */ /* 0x000fe40000004100 */
[----:B------:R-:W-:Y:S01]  /*3420*/  FADD.FTZ R177, R202, -R177 ;  /* 0x800000b1cab17221 */ /* 0x000fe20000010000 */
[----:B------:R-:W-:-:S02]  /*3430*/  HADD2.F32 R178, -RZ, R30.H1_H1 ;  /* 0x3000001effb27230 */ /* 0x000fc40000004100 */
[----:B------:R-:W-:Y:S01]  /*3440*/  FADD.FTZ R187, R228, -R187 ;  /* 0x800000bbe4bb7221 */ /* 0x000fe20000010000 */
[----:B------:R-:W-:Y:S01]  /*3450*/  FADD.FTZ R179, R216, -R179 ;  /* 0x800000b3d8b37221 */ /* 0x000fe20000010000 */
[----:B------:R-:W-:Y:S01]  /*3460*/  FFMA.FTZ R185, R184, UR17, R185 ;  /* 0x00000011b8b97c23 */ /* 0x000fe200080100b9 */
[----:B------:R-:W-:Y:S01]  /*3470*/  FFMA.FTZ R184, R177, UR17, R176 ;  /* 0x00000011b1b87c23 */ /* 0x000fe200080100b0 */
[----:B------:R-:W-:Y:S01]  /*3480*/  FFMA.FTZ R190, R187, UR17, R186 ;  /* 0x00000011bbbe7c23 */ /* 0x000fe200080100ba */
[----:B------:R-:W-:Y:S01]  /*3490*/  FFMA.FTZ R176, R11, UR16, R194 ;  /* 0x000000100bb07c23 */ /* 0x000fe200080100c2 */
[----:B------:R-:W-:Y:S01]  /*34a0*/  FFMA.FTZ R189, R179, UR17, R178 ;  /* 0x00000011b3bd7c23 */ /* 0x000fe200080100b2 */
[----:B------:R-:W-:Y:S01]  /*34b0*/  ISETP.GE.U32.AND P0, PT, R236, RZ, PT ;  /* 0x000000ffec00720c */ /* 0x000fe20003f06070 */
[----:B------:R-:W-:Y:S01]  /*34c0*/  FFMA.FTZ R179, R206, UR16, R194 ;  /* 0x00000010ceb37c23 */ /* 0x000fe200080100c2 */
[--C-:B------:R-:W-:Y:S02]  /*34d0*/  HADD2.F32 R177, -RZ, R29.reuse.H0_H0 ;  /* 0x2000001dffb17230 */ /* 0x100fe40000004100 */
[----:B------:R-:W-:Y:S01]  /*34e0*/  FMUL.FTZ R187, R190, UR23 ;  /* 0x00000017bebb7c20 */ /* 0x000fe20008410000 */
[----:B------:R-:W-:Y:S01]  /*34f0*/  FMUL.FTZ R186, R185, UR23 ;  /* 0x00000017b9ba7c20 */ /* 0x000fe20008410000 */
[----:B------:R-:W-:Y:S01]  /*3500*/  FADD.FTZ R176, R9, -R176 ;  /* 0x800000b009b07221 */ /* 0x000fe20000010000 */
[C---:B------:R-:W-:Y:S01]  /*3510*/  LOP3.LUT P1, RZ, R237.reuse, 0xff0000, RZ, 0xc0, !PT ;  /* 0x00ff0000edff7812 */ /* 0x040fe2000782c0ff */
[----:B------:R-:W-:Y:S01]  /*3520*/  HADD2.F32 R178, -RZ, R29.H1_H1 ;  /* 0x3000001dffb27230 */ /* 0x000fe20000004100 */
[----:B------:R-:W-:Y:S01]  /*3530*/  ISETP.GE.U32.AND.EX P0, PT, R237, 0x1000000, PT, P0 ;  /* 0x01000000ed00780c */ /* 0x000fe20003f06100 */
[----:B------:R-:W-:Y:S01]  /*3540*/  FADD.FTZ R179, R204, -R179 ;  /* 0x800000b3ccb37221 */ /* 0x000fe20000010000 */
[----:B------:R-:W-:Y:S01]  /*3550*/  FFMA.FTZ R188, R176, UR17, R177 ;  /* 0x00000011b0bc7c23 */ /* 0x000fe200080100b1 */
[----:B------:R-:W-:Y:S01]  /*3560*/  FSEL R186, R186, RZ, P1 ;  /* 0x000000ffbaba7208 */ /* 0x000fe20000800000 */
[----:B------:R-:W-:Y:S01]  /*3570*/  FMUL.FTZ R176, R184, UR23 ;  /* 0x00000017b8b07c20 */ /* 0x000fe20008410000 */
[----:B------:R-:W-:Y:S01]  /*3580*/  FSEL R187, R187, RZ, P0 ;  /* 0x000000ffbbbb7208 */ /* 0x000fe20000000000 */
[----:B------:R-:W-:Y:S01]  /*3590*/  FFMA.FTZ R191, R179, UR17, R178 ;  /* 0x00000011b3bf7c23 */ /* 0x000fe200080100b2 */
[----:B------:R-:W-:Y:S01]  /*35a0*/  LOP3.LUT P0, RZ, R237, 0xff, RZ, 0xc0, !PT ;  /* 0x000000ffedff7812 */ /* 0x000fe2000780c0ff */
[--C-:B------:R-:W-:Y:S01]  /*35b0*/  FFMA.FTZ R177, R3, UR16, R194.reuse ;  /* 0x0000001003b17c23 */ /* 0x100fe200080100c2 */
[----:B------:R-:W-:Y:S01]  /*35c0*/  F2FP.F16.F32.PACK_AB R179, R190, R185 ;  /* 0x000000b9beb3723e */ /* 0x000fe200000000ff */
[----:B------:R-:W-:Y:S01]  /*35d0*/  FFMA.FTZ R185, R12, UR16, R194 ;  /* 0x000000100cb97c23 */ /* 0x000fe200080100c2 */
[----:B------:R-:W-:Y:S01]  /*35e0*/  F2FP.F16.F32.PACK_AB R187, R187, R186 ;  /* 0x000000babbbb723e */ /* 0x000fe200000000ff */
[----:B------:R-:W-:Y:S01]  /*35f0*/  FADD.FTZ R177, R0, -R177 ;  /* 0x800000b100b17221 */ /* 0x000fe20000010000 */
[C---:B------:R-:W-:Y:S01]  /*3600*/  F2FP.F16.F32.PACK_AB R178, R189.reuse, R184 ;  /* 0x000000b8bdb2723e */ /* 0x040fe200000000ff */
[----:B------:R-:W-:Y:S01]  /*3610*/  FMUL.FTZ R189, R189, UR23 ;  /* 0x00000017bdbd7c20 */ /* 0x000fe20008410000 */
[----:B------:R-:W-:Y:S01]  /*3620*/  FSEL R186, R176, RZ, P0 ;  /* 0x000000ffb0ba7208 */ /* 0x000fe20000000000 */
[--C-:B------:R-:W-:Y:S01]  /*3630*/  HADD2.F32 R176, -RZ, R28.reuse.H0_H0 ;  /* 0x2000001cffb07230 */ /* 0x100fe20000004100 */
[----:B------:R-:W-:Y:S01]  /*3640*/  LOP3.LUT P1, RZ, R237, 0xff00, RZ, 0xc0, !PT ;  /* 0x0000ff00edff7812 */ /* 0x000fe2000782c0ff */
[----:B------:R-:W-:-:S02]  /*3650*/  HADD2.F32 R184, -RZ, R28.H1_H1 ;  /* 0x3000001cffb87230 */ /* 0x000fc40000004100 */
[----:B------:R-:W-:Y:S01]  /*3660*/  FADD.FTZ R185, R10, -R185 ;  /* 0x800000b90ab97221 */ /* 0x000fe20000010000 */
[----:B------:R-:W-:Y:S01]  /*3670*/  LOP3.LUT P5, RZ, R236, 0xff0000, RZ, 0xc0, !PT ;  /* 0x00ff0000ecff7812 */ /* 0x000fe200078ac0ff */
[----:B------:R-:W-:Y:S01]  /*3680*/  FFMA.FTZ R176, R177, UR17, R176 ;  /* 0x00000011b1b07c23 */ /* 0x000fe200080100b0 */
[----:B------:R-:W-:Y:S01]  /*3690*/  FSEL R189, R189, RZ, P1 ;  /* 0x000000ffbdbd7208 */ /* 0x000fe20000800000 */
[----:B------:R-:W-:Y:S01]  /*36a0*/  FFMA.FTZ R185, R185, UR17, R184 ;  /* 0x00000011b9b97c23 */ /* 0x000fe200080100b8 */
[----:B------:R-:W-:Y:S01]  /*36b0*/  F2FP.F16.F32.PACK_AB R177, R191, R188 ;  /* 0x000000bcbfb1723e */ /* 0x000fe200000000ff */
[----:B------:R-:W-:Y:S01]  /*36c0*/  FMUL.FTZ R184, R176, UR23 ;  /* 0x00000017b0b87c20 */ /* 0x000fe20008410000 */
[----:B------:R-:W-:Y:S01]  /*36d0*/  F2FP.F16.F32.PACK_AB R186, R189, R186 ;  /* 0x000000babdba723e */ /* 0x000fe200000000ff */
        /* <DEDUP_REMOVED lines=11> */
[----:B------:R-:W-:Y:S02]  /*3790*/  F2FP.F16.F32.PACK_AB R185, R191, R188 ;  /* 0x000000bcbfb9723e */ /* 0x000fe400000000ff */
[----:B------:R-:W-:Y:S01]  /*37a0*/  F2FP.F16.F32.PACK_AB R184, R189, R184 ;  /* 0x000000b8bdb8723e */ /* 0x000fe200000000ff */
[----:B------:R-:W-:Y:S06]  /*37b0*/  BRA `(.L_x_1780) ;  /* 0x0000001400407947 */ /* 0x000fec0003800000 */
.L_x_1777:
        /* <DEDUP_REMOVED lines=31> */
[----:B------:R-:W-:Y:S01]  /*39b0*/  F2FP.F16.F32.PACK_AB R183, R180, R183 ;  /* 0x000000b7b4b7723e */ /* 0x000fe200000000ff */
[--C-:B------:R-:W-:Y:S01]  /*39c0*/  FFMA.FTZ R180, R11, UR16, R194.reuse ;  /* 0x000000100bb47c23 */ /* 0x100fe200080100c2 */
[----:B------:R-:W-:Y:S01]  /*39d0*/  F2FP.F16.F32.PACK_AB R187, R182, R187 ;  /* 0x000000bbb6bb723e */ /* 0x000fe200000000ff */
        /* <DEDUP_REMOVED lines=9> */
[----:B------:R-:W-:Y:S01]  /*3a70*/  LOP3.LUT P5, RZ, R237, 0xff00, RZ, 0xc0, !PT ;  /* 0x0000ff00edff7812 */ /* 0x000fe200078ac0ff */
[----:B------:R-:W-:Y:S01]  /*3a80*/  FMUL.FTZ R181, R181, UR17 ;  /* 0x00000011b5b57c20 */ /* 0x000fe20008410000 */
[----:B------:R-:W-:Y:S01]  /*3a90*/  LOP3.LUT P1, RZ, R243, 0xff00, RZ, 0xc0, !PT ;  /* 0x0000ff00f3ff7812 */ /* 0x000fe2000782c0ff */
[----:B------:R-:W-:Y:S01]  /*3aa0*/  FMUL.FTZ R184, R180, UR23 ;  /* 0x00000017b4b87c20 */ /* 0x000fe20008410000 */
[C---:B------:R-:W-:Y:S01]  /*3ab0*/  FSEL R186, R182.reuse, RZ, P0 ;  /* 0x000000ffb6ba7208 */ /* 0x040fe20000000000 */
[----:B------:R-:W-:Y:S01]  /*3ac0*/  FMUL.FTZ R188, R181, UR23 ;  /* 0x00000017b5bc7c20 */ /* 0x000fe20008410000 */
[----:B------:R-:W-:-:S02]  /*3ad0*/  FSEL R182, R182, RZ, P6 ;  /* 0x000000ffb6b67208 */ /* 0x000fc40003000000 */
[C---:B------:R-:W-:Y:S02]  /*3ae0*/  FSEL R189, R185.reuse, RZ, P5 ;  /* 0x000000ffb9bd7208 */ /* 0x040fe40002800000 */
[C---:B------:R-:W-:Y:S02]  /*3af0*/  LOP3.LUT P0, RZ, R242.reuse, 0xff0000, RZ, 0xc0, !PT ;  /* 0x00ff0000f2ff7812 */ /* 0x040fe4000780c0ff */
[----:B------:R-:W-:Y:S02]  /*3b00*/  LOP3.LUT P6, RZ, R242, 0xff000000, RZ, 0xc0, !PT ;  /* 0xff000000f2ff7812 */ /* 0x000fe400078cc0ff */
[----:B------:R-:W-:Y:S02]  /*3b10*/  FSEL R185, R185, RZ, P1 ;  /* 0x000000ffb9b97208 */ /* 0x000fe40000800000 */
[----:B------:R-:W-:Y:S02]  /*3b20*/  FSEL R181, R184, RZ, P0 ;  /* 0x000000ffb8b57208 */ /* 0x000fe40000000000 */
[----:B------:R-:W-:-:S02]  /*3b30*/  FSEL R180, R188, RZ, P6 ;  /* 0x000000ffbcb47208 */ /* 0x000fc40003000000 */
[----:B------:R-:W-:Y:S01]  /*3b40*/  F2FP.F16.F32.PACK_AB R182, R185, R182 ;  /* 0x000000b6b9b6723e */ /* 0x000fe200000000ff */
[--C-:B------:R-:W-:Y:S01]  /*3b50*/  FFMA.FTZ R185, R3, UR16, R194.reuse ;  /* 0x0000001003b97c23 */ /* 0x100fe200080100c2 */
[----:B------:R-:W-:Y:S01]  /*3b60*/  F2FP.F16.F32.PACK_AB R186, R189, R186 ;  /* 0x000000babdba723e */ /* 0x000fe200000000ff */
[----:B------:R-:W-:Y:S01]  /*3b70*/  FFMA.FTZ R189, R12, UR16, R194 ;  /* 0x000000100cbd7c23 */ /* 0x000fe200080100c2 */
[----:B------:R-:W-:Y:S01]  /*3b80*/  F2FP.F16.F32.PACK_AB R181, R180, R181 ;  /* 0x000000b5b4b5723e */ /* 0x000fe200000000ff */
        /* <DEDUP_REMOVED lines=10> */
[----:B------:R-:W-:Y:S01]  /*3c30*/  F2FP.F16.F32.PACK_AB R185, R191, R184 ;  /* 0x000000b8bfb9723e */ /* 0x000fe200000000ff */
[----:B------:R-:W-:Y:S01]  /*3c40*/  FMUL.FTZ R184, R180, UR23 ;  /* 0x00000017b4b87c20 */ /* 0x000fe20008410000 */
[C---:B------:R-:W-:Y:S02]  /*3c50*/  LOP3.LUT P0, RZ, R242.reuse, 0xff, RZ, 0xc0, !PT ;  /* 0x000000fff2ff7812 */ /* 0x040fe4000780c0ff */
[----:B------:R-:W-:Y:S02]  /*3c60*/  LOP3.LUT P1, RZ, R242, 0xff00, RZ, 0xc0, !PT ;  /* 0x0000ff00f2ff7812 */ /* 0x000fe4000782c0ff */
[----:B------:R-:W-:Y:S02]  /*3c70*/  LOP3.LUT P5, RZ, R236, 0xff, RZ, 0xc0, !PT ;  /* 0x000000ffecff7812 */ /* 0x000fe400078ac0ff */
[----:B------:R-:W-:-:S02]  /*3c80*/  FSEL R191, R189, RZ, P6 ;  /* 0x000000ffbdbf7208 */ /* 0x000fc40003000000 */
[C---:B------:R-:W-:Y:S02]  /*3c90*/  FSEL R180, R184.reuse, RZ, P0 ;  /* 0x000000ffb8b47208 */ /* 0x040fe40000000000 */
[----:B------:R-:W-:Y:S02]  /*3ca0*/  FSEL R189, R189, RZ, P1 ;  /* 0x000000ffbdbd7208 */ /* 0x000fe40000800000 */
[----:B------:R-:W-:Y:S02]  /*3cb0*/  FSEL R184, R184, RZ, P5 ;  /* 0x000000ffb8b87208 */ /* 0x000fe40002800000 */
[----:B------:R-:W-:Y:S02]  /*3cc0*/  F2FP.F16.F32.PACK_AB R180, R189, R180 ;  /* 0x000000b4bdb4723e */ /* 0x000fe400000000ff */
[----:B------:R-:W-:Y:S01]  /*3cd0*/  F2FP.F16.F32.PACK_AB R184, R191, R184 ;  /* 0x000000b8bfb8723e */ /* 0x000fe200000000ff */
[----:B------:R-:W-:Y:S06]  /*3ce0*/  BRA `(.L_x_1780) ;  /* 0x0000000c00f47947 */ /* 0x000fec0003800000 */
.L_x_1783:
        /* <DEDUP_REMOVED lines=11> */
[----:B------:R-:W-:Y:S01]  /*3da0*/  LOP3.LUT P5, RZ, R237, 0xff0000, RZ, 0xc0, !PT ;  /* 0x00ff0000edff7812 */ /* 0x000fe200078ac0ff */
[----:B------:R-:W-:Y:S01]  /*3db0*/  FMUL.FTZ R178, R176, UR23 ;  /* 0x00000017b0b27c20 */ /* 0x000fe20008410000 */
[----:B------:R-:W-:Y:S01]  /*3dc0*/  LOP3.LUT P6, RZ, R243, 0xff0000, RZ, 0xc0, !PT ;  /* 0x00ff0000f3ff7812 */ /* 0x000fe200078cc0ff */
[----:B------:R-:W-:Y:S01]  /*3dd0*/  FADD.FTZ R177, R202, -R177 ;  /* 0x800000b1cab17221 */ /* 0x000fe20000010000 */
[C---:B------:R-:W-:Y:S01]  /*3de0*/  F2FP.F16.F32.PACK_AB R179, R183.reuse, R176 ;  /* 0x000000b0b7b3723e */ /* 0x040fe200000000ff */
[----:B------:R-:W-:Y:S01]  /*3df0*/  FMUL.FTZ R176, R183, UR23 ;  /* 0x00000017b7b07c20 */ /* 0x000fe20008410000 */
[----:B------:R-:W-:Y:S01]  /*3e00*/  ISETP.GE.U32.AND.EX P0, PT, R243, 0x1000000, PT, P0 ;  /* 0x01000000f300780c */ /* 0x000fe20003f06100 */
[----:B------:R-:W-:Y:S01]  /*3e10*/  FMUL.FTZ R177, R177, UR17 ;  /* 0x00000011b1b17c20 */ /* 0x000fe20008410000 */
[----:B------:R-:W-:-:S02]  /*3e20*/  ISETP.GE.U32.AND.EX P1, PT, R237, 0x1000000, PT, P1 ;  /* 0x01000000ed00780c */ /* 0x000fc40003f26110 */
[C---:B------:R-:W-:Y:S02]  /*3e30*/  FSEL R183, R178.reuse, RZ, P6 ;  /* 0x000000ffb2b77208 */ /* 0x040fe40003000000 */
[----:B------:R-:W-:Y:S02]  /*3e40*/  FSEL R187, R178, RZ, P5 ;  /* 0x000000ffb2bb7208 */ /* 0x000fe40002800000 */
[C---:B------:R-:W-:Y:S02]  /*3e50*/  FSEL R180, R176.reuse, RZ, P0 ;  /* 0x000000ffb0b47208 */ /* 0x040fe40000000000 */
[----:B------:R-:W-:Y:S01]  /*3e60*/  FSEL R178, R176, RZ, P1 ;  /* 0x000000ffb0b27208 */ /* 0x000fe20000800000 */
[----:B------:R-:W-:Y:S01]  /*3e70*/  FMUL.FTZ R176, R181, UR17 ;  /* 0x00000011b5b07c20 */ /* 0x000fe20008410000 */
[----:B------:R-:W-:Y:S01]  /*3e80*/  F2FP.F16.F32.PACK_AB R183, R180, R183 ;  /* 0x000000b7b4b7723e */ /* 0x000fe200000000ff */
[----:B------:R-:W-:Y:S01]  /*3e90*/  FMUL.FTZ R180, R177, UR23 ;  /* 0x00000017b1b47c20 */ /* 0x000fe20008410000 */
[----:B------:R-:W-:Y:S01]  /*3ea0*/  F2FP.F16.F32.PACK_AB R187, R178, R187 ;  /* 0x000000bbb2bb723e */ /* 0x000fe200000000ff */
[----:B------:R-:W-:Y:S01]  /*3eb0*/  FMUL.FTZ R181, R176, UR23 ;  /* 0x00000017b0b57c20 */ /* 0x000fe20008410000 */
[----:B------:R-:W-:-:S02]  /*3ec0*/  LOP3.LUT P6, RZ, R243, 0xff00, RZ, 0xc0, !PT ;  /* 0x0000ff00f3ff7812 */ /* 0x000fc400078cc0ff */
[----:B------:R-:W-:Y:S02]  /*3ed0*/  LOP3.LUT P0, RZ, R237, 0xff, RZ, 0xc0, !PT ;  /* 0x000000ffedff7812 */ /* 0x000fe4000780c0ff */
[----:B------:R-:W-:Y:S01]  /*3ee0*/  F2FP.F16.F32.PACK_AB R178, R176, R177 ;  /* 0x000000b1b0b2723e */ /* 0x000fe200000000ff */
        /* <DEDUP_REMOVED lines=9> */
[----:B------:R-:W-:-:S02]  /*3f80*/  LOP3.LUT P1, RZ, R243, 0xff, RZ, 0xc0, !PT ;  /* 0x000000fff3ff7812 */ /* 0x000fc4000782c0ff */
[----:B------:R-:W-:Y:S01]  /*3f90*/  F2FP.F16.F32.PACK_AB R186, R181, R186 ;  /* 0x000000bab5ba723e */ /* 0x000fe200000000ff */
[----:B------:R-:W-:Y:S01]  /*3fa0*/  FMUL.FTZ R181, R177, UR17 ;  /* 0x00000011b1b57c20 */ /* 0x000fe20008410000 */
[----:B------:R-:W-:Y:S01]  /*3fb0*/  FSEL R182, R180, RZ, P1 ;  /* 0x000000ffb4b67208 */ /* 0x000fe20000800000 */
[----:B------:R-:W-:Y:S01]  /*3fc0*/  FMUL.FTZ R180, R176, UR23 ;  /* 0x00000017b0b47c20 */ /* 0x000fe20008410000 */
[----:B------:R-:W-:Y:S01]  /*3fd0*/  LOP3.LUT P0, RZ, R236, 0xff0000, RZ, 0xc0, !PT ;  /* 0x00ff0000ecff7812 */ /* 0x000fe2000780c0ff */
[----:B------:R-:W-:Y:S01]  /*3fe0*/  FMUL.FTZ R189, R181, UR23 ;  /* 0x00000017b5bd7c20 */ /* 0x000fe20008410000 */
[----:B------:R-:W-:Y:S01]  /*3ff0*/  F2FP.F16.F32.PACK_AB R182, R185, R182 ;  /* 0x000000b6b9b6723e */ /* 0x000fe200000000ff */
[--C-:B------:R-:W-:Y:S01]  /*4000*/  FFMA.FTZ R185, R12, UR16, R194.reuse ;  /* 0x000000100cb97c23 */ /* 0x100fe200080100c2 */
[----:B------:R-:W-:Y:S01]  /*4010*/  F2FP.F16.F32.PACK_AB R177, R181, R176 ;  /* 0x000000b0b5b1723e */ /* 0x000fe200000000ff */
[----:B------:R-:W-:Y:S01]  /*4020*/  FFMA.FTZ R181, R3, UR16, R194 ;  /* 0x0000001003b57c23 */ /* 0x000fe200080100c2 */
[----:B------:R-:W-:Y:S01]  /*4030*/  LOP3.LUT P1, RZ, R242, 0xff0000, RZ, 0xc0, !PT ;  /* 0x00ff0000f2ff7812 */ /* 0x000fe2000782c0ff */
[----:B------:R-:W-:Y:S01]  /*4040*/  FADD.FTZ R185, R10, -R185 ;  /* 0x800000b90ab97221 */ /* 0x000fe20000010000 */
[----:B------:R-:W-:Y:S01]  /*4050*/  LOP3.LUT P5, RZ, R236, 0xff000000, RZ, 0xc0, !PT ;  /* 0xff000000ecff7812 */ /* 0x000fe200078ac0ff */
[----:B------:R-:W-:Y:S01]  /*4060*/  FADD.FTZ R176, R0, -R181 ;  /* 0x800000b500b07221 */ /* 0x000fe20000010000 */
[----:B------:R-:W-:-:S02]  /*4070*/  LOP3.LUT P6, RZ, R242, 0xff000000, RZ, 0xc0, !PT ;  /* 0xff000000f2ff7812 */ /* 0x000fc400078cc0ff */
[C---:B------:R-:W-:Y:S02]  /*4080*/  FSEL R188, R180.reuse, RZ, P1 ;  /* 0x000000ffb4bc7208 */ /* 0x040fe40000800000 */
[C---:B------:R-:W-:Y:S02]  /*4090*/  FSEL R193, R189.reuse, RZ, P6 ;  /* 0x000000ffbdc17208 */ /* 0x040fe40003000000 */
[----:B------:R-:W-:Y:S01]  /*40a0*/  FSEL R184, R180, RZ, P0 ;  /* 0x000000ffb4b87208 */ /* 0x000fe20000000000 */
[----:B------:R-:W-:Y:S01]  /*40b0*/  FMUL.FTZ R180, R176, UR17 ;  /* 0x00000011b0b47c20 */ /* 0x000fe20008410000 */
[----:B------:R-:W-:Y:S01]  /*40c0*/  FSEL R191, R189, RZ, P5 ;  /* 0x000000ffbdbf7208 */ /* 0x000fe20002800000 */
[----:B------:R-:W-:Y:S01]  /*40d0*/  FMUL.FTZ R189, R185, UR17 ;  /* 0x00000011b9bd7c20 */ /* 0x000fe20008410000 */
[----:B------:R-:W-:Y:S02]  /*40e0*/  LOP3.LUT P5, RZ, R236, 0xff00, RZ, 0xc0, !PT ;  /* 0x0000ff00ecff7812 */ /* 0x000fe400078ac0ff */
[----:B------:R-:W-:Y:S01]  /*40f0*/  F2FP.F16.F32.PACK_AB R185, R191, R184 ;  /* 0x000000b8bfb9723e */ /* 0x000fe200000000ff */
[C---:B------:R-:W-:Y:S01]  /*4100*/  FMUL.FTZ R184, R189.reuse, UR23 ;  /* 0x00000017bdb87c20 */ /* 0x040fe20008410000 */
[----:B------:R-:W-:Y:S01]  /*4110*/  F2FP.F16.F32.PACK_AB R176, R189, R180 ;  /* 0x000000b4bdb0723e */ /* 0x000fe200000000ff */
[----:B------:R-:W-:Y:S01]  /*4120*/  FMUL.FTZ R180, R180, UR23 ;  /* 0x00000017b4b47c20 */ /* 0x000fe20008410000 */
[----:B------:R-:W-:-:S02]  /*4130*/  LOP3.LUT P6, RZ, R242, 0xff00, RZ, 0xc0, !PT ;  /* 0x0000ff00f2ff7812 */ /* 0x000fc400078cc0ff */
[----:B------:R-:W-:Y:S02]  /*4140*/  LOP3.LUT P1, RZ, R242, 0xff, RZ, 0xc0, !PT ;  /* 0x000000fff2ff7812 */ /* 0x000fe4000782c0ff */
[----:B------:R-:W-:Y:S02]  /*4150*/  LOP3.LUT P0, RZ, R236, 0xff, RZ, 0xc0, !PT ;  /* 0x000000ffecff7812 */ /* 0x000fe4000780c0ff */
[----:B------:R-:W-:Y:S02]  /*4160*/  F2FP.F16.F32.PACK_AB R181, R193, R188 ;  /* 0x000000bcc1b5723e */ /* 0x000fe400000000ff */
[C---:B------:R-:W-:Y:S02]  /*4170*/  FSEL R189, R184.reuse, RZ, P5 ;  /* 0x000000ffb8bd7208 */ /* 0x040fe40002800000 */
[----:B------:R-:W-:Y:S02]  /*4180*/  FSEL R191, R184, RZ, P6 ;  /* 0x000000ffb8bf7208 */ /* 0x000fe40003000000 */
[----:B------:R-:W-:-:S02]  /*4190*/  FSEL R188, R180, RZ, P1 ;  /* 0x000000ffb4bc7208 */ /* 0x000fc40000800000 */
[----:B------:R-:W-:Y:S02]  /*41a0*/  FSEL R184, R180, RZ, P0 ;  /* 0x000000ffb4b87208 */ /* 0x000fe40000000000 */
[----:B------:R-:W-:Y:S02]  /*41b0*/  F2FP.F16.F32.PACK_AB R180, R191, R188 ;  /* 0x000000bcbfb4723e */ /* 0x000fe400000000ff */
[----:B------:R-:W-:Y:S01]  /*41c0*/  F2FP.F16.F32.PACK_AB R184, R189, R184 ;  /* 0x000000b8bdb8723e */ /* 0x000fe200000000ff */
[----:B------:R-:W-:Y:S06]  /*41d0*/  BRA `(.L_x_1780) ;  /* 0x0000000800b87947 */ /* 0x000fec0003800000 */
.L_x_1782:
        /* <DEDUP_REMOVED lines=8> */
[--C-:B------:R-:W-:Y:S02]  /*4260*/  HADD2.F32 R185, -RZ, R31.reuse.H0_H0 ;  /* 0x2000001fffb97230 */ /* 0x100fe40000004100 */
[----:B------:R-:W-:Y:S01]  /*4270*/  FFMA.FTZ R183, R218, UR16, R194 ;  /* 0x00000010dab77c23 */ /* 0x000fe200080100c2 */
[----:B------:R-:W-:Y:S02]  /*4280*/  HADD2.F32 R186, -RZ, R31.H1_H1 ;  /* 0x3000001fffba7230 */ /* 0x000fe40000004100 */
[----:B------:R-:W-:Y:S01]  /*4290*/  FADD.FTZ R184, R213, -R184 ;  /* 0x800000b8d5b87221 */ /* 0x000fe20000010000 */
[--C-:B------:R-:W-:Y:S02]  /*42a0*/  HADD2.F32 R180, -RZ, R30.reuse.H0_H0 ;  /* 0x2000001effb47230 */ /* 0x100fe40000004100 */
[----:B------:R-:W-:Y:S01]  /*42b0*/  FADD.FTZ R187, R228, -R187 ;  /* 0x800000bbe4bb7221 */ /* 0x000fe20000010000 */
[----:B------:R-:W-:-:S02]  /*42c0*/  HADD2.F32 R182, -RZ, R30.H1_H1 ;  /* 0x3000001effb67230 */ /* 0x000fc40000004100 */
[----:B------:R-:W-:Y:S01]  /*42d0*/  FADD.FTZ R181, R202, -R181 ;  /* 0x800000b5cab57221 */ /* 0x000fe20000010000 */
[----:B------:R-:W-:Y:S01]  /*42e0*/  FADD.FTZ R183, R216, -R183 ;  /* 0x800000b7d8b77221 */ /* 0x000fe20000010000 */
[----:B------:R-:W-:Y:S01]  /*42f0*/  FFMA.FTZ R184, R184, UR17, R185 ;  /* 0x00000011b8b87c23 */ /* 0x000fe200080100b9 */
[----:B------:R-:W-:Y:S01]  /*4300*/  FFMA.FTZ R188, R187, UR17, R186 ;  /* 0x00000011bbbc7c23 */ /* 0x000fe200080100ba */
[----:B------:R-:W-:Y:S01]  /*4310*/  FFMA.FTZ R186, R181, UR17, R180 ;  /* 0x00000011b5ba7c23 */ /* 0x000fe200080100b4 */
[----:B------:R-:W-:Y:S01]  /*4320*/  ISETP.GE.U32.AND P1, PT, R236, RZ, PT ;  /* 0x000000ffec00720c */ /* 0x000fe20003f26070 */
[----:B------:R-:W-:Y:S01]  /*4330*/  FFMA.FTZ R189, R183, UR17, R182 ;  /* 0x00000011b7bd7c23 */ /* 0x000fe200080100b6 */
[----:B------:R-:W-:Y:S01]  /*4340*/  ISETP.GE.U32.AND P0, PT, R242, RZ, PT ;  /* 0x000000fff200720c */ /* 0x000fe20003f06070 */
[--C-:B------:R-:W-:Y:S01]  /*4350*/  FFMA.FTZ R180, R11, UR16, R194.reuse ;  /* 0x000000100bb47c23 */ /* 0x100fe200080100c2 */
[----:B------:R-:W-:Y:S01]  /*4360*/  FFMA.FTZ R183, R206, UR16, R194 ;  /* 0x00000010ceb77c23 */ /* 0x000fe200080100c2 */
[----:B------:R-:W-:Y:S01]  /*4370*/  FMUL.FTZ R187, R184, UR23 ;  /* 0x00000017b8bb7c20 */ /* 0x000fe20008410000 */
[----:B------:R-:W-:Y:S01]  /*4380*/  LOP3.LUT P5, RZ, R237, 0xff0000, RZ, 0xc0, !PT ;  /* 0x00ff0000edff7812 */ /* 0x000fe200078ac0ff */
[----:B------:R-:W-:Y:S01]  /*4390*/  FMUL.FTZ R190, R188, UR23 ;  /* 0x00000017bcbe7c20 */ /* 0x000fe20008410000 */
[----:B------:R-:W-:Y:S01]  /*43a0*/  LOP3.LUT P6, RZ, R243, 0xff0000, RZ, 0xc0, !PT ;  /* 0x00ff0000f3ff7812 */ /* 0x000fe200078cc0ff */
[--C-:B------:R-:W-:Y:S01]  /*43b0*/  HADD2.F32 R182, -RZ, R29.reuse.H0_H0 ;  /* 0x2000001dffb67230 */ /* 0x100fe20000004100 */
[----:B------:R-:W-:Y:S01]  /*43c0*/  ISETP.GE.U32.AND.EX P1, PT, R237, 0x1000000, PT, P1 ;  /* 0x01000000ed00780c */ /* 0x000fe20003f26110 */
[----:B------:R-:W-:Y:S01]  /*43d0*/  FADD.FTZ R181, R9, -R180 ;  /* 0x800000b409b57221 */ /* 0x000fe20000010000 */
[----:B------:R-:W-:Y:S01]  /*43e0*/  ISETP.GE.U32.AND.EX P0, PT, R243, 0x1000000, PT, P0 ;  /* 0x01000000f300780c */ /* 0x000fe20003f06100 */
[----:B------:R-:W-:-:S02]  /*43f0*/  HADD2.F32 R185, -RZ, R29.H1_H1 ;  /* 0x3000001dffb97230 */ /* 0x000fc40000004100 */
[----:B------:R-:W-:Y:S01]  /*4400*/  FADD.FTZ R184, R204, -R183 ;  /* 0x800000b7ccb87221 */ /* 0x000fe20000010000 */
[C---:B------:R-:W-:Y:S01]  /*4410*/  FSEL R188, R187.reuse, RZ, P5 ;  /* 0x000000ffbbbc7208 */ /* 0x040fe20002800000 */
[----:B------:R-:W-:Y:S01]  /*4420*/  FMUL.FTZ R186, R186, UR23 ;  /* 0x00000017baba7c20 */ /* 0x000fe20008410000 */
[----:B------:R-:W-:Y:S01]  /*4430*/  FSEL R183, R187, RZ, P6 ;  /* 0x000000ffbbb77208 */ /* 0x000fe20003000000 */
[----:B------:R-:W-:Y:S01]  /*4440*/  FFMA.FTZ R181, R181, UR17, R182 ;  /* 0x00000011b5b57c23 */ /* 0x000fe200080100b6 */
[----:B------:R-:W-:Y:S01]  /*4450*/  FSEL R180, R190, RZ, P0 ;  /* 0x000000ffbeb47208 */ /* 0x000fe20000000000 */
[----:B------:R-:W-:Y:S01]  /*4460*/  FFMA.FTZ R185, R184, UR17, R185 ;  /* 0x00000011b8b97c23 */ /* 0x000fe200080100b9 */
[----:B------:R-:W-:Y:S01]  /*4470*/  FSEL R187, R190, RZ, P1 ;  /* 0x000000ffbebb7208 */ /* 0x000fe20000800000 */
[----:B------:R-:W-:Y:S01]  /*4480*/  FMUL.FTZ R189, R189, UR23 ;  /* 0x00000017bdbd7c20 */ /* 0x000fe20008410000 */
[----:B------:R-:W-:Y:S01]  /*4490*/  LOP3.LUT P0, RZ, R237, 0xff, RZ, 0xc0, !PT ;  /* 0x000000ffedff7812 */ /* 0x000fe2000780c0ff */
[----:B------:R-:W-:Y:S01]  /*44a0*/  FMUL.FTZ R184, R181, UR23 ;  /* 0x00000017b5b87c20 */ /* 0x000fe20008410000 */
[----:B------:R-:W-:Y:S01]  /*44b0*/  LOP3.LUT P6, RZ, R243, 0xff, RZ, 0xc0, !PT ;  /* 0x000000fff3ff7812 */ /* 0x000fe200078cc0ff */
[----:B------:R-:W-:Y:S01]  /*44c0*/  FMUL.FTZ R190, R185, UR23 ;  /* 0x00000017b9be7c20 */ /* 0x000fe20008410000 */
[----:B------:R-:W-:-:S02]  /*44d0*/  F2FP.F16.F32.PACK_AB R187, R187, R188 ;  /* 0x000000bcbbbb723e */ /* 0x000fc400000000ff */
[----:B------:R-:W-:Y:S02]  /*44e0*/  LOP3.LUT P1, RZ, R243, 0xff00, RZ, 0xc0, !PT ;  /* 0x0000ff00f3ff7812 */ /* 0x000fe4000782c0ff */
[----:B------:R-:W-:Y:S02]  /*44f0*/  FSEL R188, R186, RZ, P0 ;  /* 0x000000ffbabc7208 */ /* 0x000fe40000000000 */
[----:B------:R-:W-:Y:S02]  /*4500*/  LOP3.LUT P5, RZ, R237, 0xff00, RZ, 0xc0, !PT ;  /* 0x0000ff00edff7812 */ /* 0x000fe400078ac0ff */
[----:B------:R-:W-:Y:S02]  /*4510*/  LOP3.LUT P0, RZ, R242, 0xff0000, RZ, 0xc0, !PT ;  /* 0x00ff0000f2ff7812 */ /* 0x000fe4000780c0ff */
[----:B------:R-:W-:Y:S02]  /*4520*/  FSEL R182, R186, RZ, P6 ;  /* 0x000000ffbab67208 */ /* 0x000fe40003000000 */
[----:B------:R-:W-:-:S02]  /*4530*/  LOP3.LUT P6, RZ, R242, 0xff000000, RZ, 0xc0, !PT ;  /* 0xff000000f2ff7812 */ /* 0x000fc400078cc0ff */
[C---:B------:R-:W-:Y:S02]  /*4540*/  FSEL R185, R189.reuse, RZ, P1 ;  /* 0x000000ffbdb97208 */ /* 0x040fe40000800000 */
[----:B------:R-:W-:Y:S01]  /*4550*/  FSEL R191, R189, RZ, P5 ;  /* 0x000000ffbdbf7208 */ /* 0x000fe20002800000 */
[----:B------:R-:W-:Y:S01]  /*4560*/  FFMA.FTZ R189, R12, UR16, R194 ;  /* 0x000000100cbd7c23 */ /* 0x000fe200080100c2 */
[----:B------:R-:W-:Y:S02]  /*4570*/  FSEL R181, R184, RZ, P0 ;  /* 0x000000ffb8b57208 */ /* 0x000fe40000000000 */
[----:B------:R-:W-:Y:S01]  /*4580*/  F2FP.F16.F32.PACK_AB R183, R180, R183 ;  /* 0x000000b7b4b7723e */ /* 0x000fe200000000ff */
[----:B------:R-:W-:Y:S01]  /*4590*/  FADD.FTZ R189, R10, -R189 ;  /* 0x800000bd0abd7221 */ /* 0x000fe20000010000 */
[----:B------:R-:W-:Y:S02]  /*45a0*/  LOP3.LUT P0, RZ, R236, 0xff0000, RZ, 0xc0, !PT ;  /* 0x00ff0000ecff7812 */ /* 0x000fe4000780c0ff */
[----:B------:R-:W-:-:S02]  /*45b0*/  FSEL R180, R190, RZ, P6 ;  /* 0x000000ffbeb47208 */ /* 0x000fc40003000000 */
[----:B------:R-:W-:Y:S01]  /*45c0*/  F2FP.F16.F32.PACK_AB R182, R185, R182 ;  /* 0x000000b6b9b6723e */ /* 0x000fe200000000ff */
[----:B------:R-:W-:Y:S01]  /*45d0*/  FFMA.FTZ R185, R3, UR16, R194 ;  /* 0x0000001003b97c23 */ /* 0x000fe200080100c2 */
[----:B------:R-:W-:Y:S02]  /*45e0*/  F2FP.F16.F32.PACK_AB R186, R191, R188 ;  /* 0x000000bcbfba723e */ /* 0x000fe400000000ff */
[----:B------:R-:W-:Y:S01]  /*45f0*/  FSEL R188, R184, RZ, P0 ;  /* 0x000000ffb8bc7208 */ /* 0x000fe20000000000 */
[--C-:B------:R-:W-:Y:S01]  /*4600*/  HADD2.F32 R184, -RZ, R28.reuse.H1_H1 ;  /* 0x3000001cffb87230 */ /* 0x100fe20000004100 */
[----:B------:R-:W-:Y:S01]  /*4610*/  F2FP.F16.F32.PACK_AB R181, R180, R181 ;  /* 0x000000b5b4b5723e */ /* 0x000fe200000000ff */
[----:B------:R-:W-:Y:S02]  /*4620*/  HADD2.F32 R180, -RZ, R28.H0_H0 ;  /* 0x2000001cffb47230 */ /* 0x000fe40000004100 */
[----:B------:R-:W-:Y:S01]  /*4630*/  FADD.FTZ R185, R0, -R185 ;  /* 0x800000b900b97221 */ /* 0x000fe20000010000 */
[C---:B------:R-:W-:Y:S01]  /*4640*/  LOP3.LUT P1, RZ, R236.reuse, 0xff000000, RZ, 0xc0, !PT ;  /* 0xff000000ecff7812 */ /* 0x040fe2000782c0ff */
[----:B------:R-:W-:Y:S01]  /*4650*/  FFMA.FTZ R184, R189, UR17, R184 ;  /* 0x00000011bdb87c23 */ /* 0x000fe200080100b8 */
[----:B------:R-:W-:Y:S01]  /*4660*/  LOP3.LUT P5, RZ, R236, 0xff00, RZ, 0xc0, !PT ;  /* 0x0000ff00ecff7812 */ /* 0x000fe200078ac0ff */
[----:B------:R-:W-:Y:S01]  /*4670*/  FFMA.FTZ R180, R185, UR17, R180 ;  /* 0x00000011b9b47c23 */ /* 0x000fe200080100b4 */
[----:B------:R-:W-:Y:S01]  /*4680*/  FSEL R191, R190, RZ, P1 ;  /* 0x000000ffbebf7208 */ /* 0x000fe20000800000 */
[----:B------:R-:W-:Y:S01]  /*4690*/  FMUL.FTZ R189, R184, UR23 ;  /* 0x00000017b8bd7c20 */ /* 0x000fe20008410000 */
[----:B------:R-:W-:Y:S01]  /*46a0*/  LOP3.LUT P1, RZ, R242, 0xff, RZ, 0xc0, !PT ;  /* 0x000000fff2ff7812 */ /* 0x000fe2000782c0ff */
[----:B------:R-:W-:Y:S01]  /*46b0*/  FMUL.FTZ R184, R180, UR23 ;  /* 0x00000017b4b87c20 */ /* 0x000fe20008410000 */
[----:B------:R-:W-:-:S02]  /*46c0*/  LOP3.LUT P6, RZ, R242, 0xff00, RZ, 0xc0, !PT ;  /* 0x0000ff00f2ff7812 */ /* 0x000fc400078cc0ff */
[----:B------:R-:W-:Y:S02]  /*46d0*/  LOP3.LUT P0, RZ, R236, 0xff, RZ, 0xc0, !PT ;  /* 0x000000ffecff7812 */ /* 0x000fe4000780c0ff */
[----:B------:R-:W-:Y:S02]  /*46e0*/  F2FP.F16.F32.PACK_AB R185, R191, R188 ;  /* 0x000000bcbfb9723e */ /* 0x000fe400000000ff */
[C---:B------:R-:W-:Y:S02]  /*46f0*/  FSEL R191, R189.reuse, RZ, P5 ;  /* 0x000000ffbdbf7208 */ /* 0x040fe40002800000 */
[C---:B------:R-:W-:Y:S02]  /*4700*/  FSEL R180, R184.reuse, RZ, P1 ;  /* 0x000000ffb8b47208 */ /* 0x040fe40000800000 */
[----:B------:R-:W-:Y:S02]  /*4710*/  FSEL R189, R189, RZ, P6 ;  /* 0x000000ffbdbd7208 */ /* 0x000fe40003000000 */
[----:B------:R-:W-:-:S02]  /*4720*/  FSEL R184, R184, RZ, P0 ;  /* 0x000000ffb8b87208 */ /* 0x000fc40000000000 */
[----:B------:R-:W-:Y:S02]  /*4730*/  F2FP.F16.F32.PACK_AB R180, R189, R180 ;  /* 0x000000b4bdb4723e */ /* 0x000fe400000000ff */
[----:B------:R-:W-:Y:S01]  /*4740*/  F2FP.F16.F32.PACK_AB R184, R191, R184 ;  /* 0x000000b8bfb8723e */ /* 0x000fe200000000ff */
[----:B------:R-:W-:Y:S06]  /*4750*/  BRA `(.L_x_1780) ;  /* 0x0000000400587947 */ /* 0x000fec0003800000 */
.L_x_1784:
[--C-:B------:R-:W-:Y:S01]  /*4760*/  FFMA.FTZ R177, R205, UR16, R194.reuse ;  /* 0x00000010cdb17c23 */ /* 0x100fe200080100c2 */
[--C-:B------:R-:W-:Y:S01]  /*4770*/  FFMA.FTZ R181, R230, UR16, R194.reuse ;  /* 0x00000010e6b57c23 */ /* 0x100fe200080100c2 */
[----:B------:R-:W-:Y:S02]  /*4780*/  HADD2.F32 R176, -RZ, R30.H0_H0 ;  /* 0x2000001effb07230 */ /* 0x000fe40000004100 */
[----:B------:R-:W-:Y:S01]  /*4790*/  FFMA.FTZ R178, R215, UR16, R194 ;  /* 0x00000010d7b27c23 */ /* 0x000fe200080100c2 */
[--C-:B------:R-:W-:Y:S02]  /*47a0*/  HADD2.F32 R180, -RZ, R31.reuse.H1_H1 ;  /* 0x3000001fffb47230 */ /* 0x100fe40000004100 */
[----:B------:R-:W-:Y:S01]  /*47b0*/  FADD.FTZ R177, R202, -R177 ;  /* 0x800000b1cab17221 */ /* 0x000fe20000010000 */
[----:B------:R-:W-:Y:S01]  /*47c0*/  FADD.FTZ R181, R228, -R181 ;  /* 0x800000b5e4b57221 */ /* 0x000fe20000010000 */
[----:B------:R-:W-:Y:S02]  /*47d0*/  HADD2.F32 R179, -RZ, R31.H0_H0 ;  /* 0x2000001fffb37230 */ /* 0x000fe40000004100 */
[----:B------:R-:W-:Y:S01]  /*47e0*/  FADD.FTZ R178, R213, -R178 ;  /* 0x800000b2d5b27221 */ /* 0x000fe20000010000 */
[----:B------:R-:W-:Y:S01]  /*47f0*/  FFMA.FTZ R182, R177, UR17, R176 ;  /* 0x00000011b1b67c23 */ /* 0x000fe200080100b0 */
[----:B------:R-:W-:Y:S01]  /*4800*/  FFMA.FTZ R187, R181, UR17, R180 ;  /* 0x00000011b5bb7c23 */ /* 0x000fe200080100b4 */
[--C-:B------:R-:W-:Y:S01]  /*4810*/  FFMA.FTZ R177, R3, UR16, R194.reuse ;  /* 0x0000001003b17c23 */ /* 0x100fe200080100c2 */
[--C-:B------:R-:W-:Y:S01]  /*4820*/  FFMA.FTZ R183, R218, UR16, R194.reuse ;  /* 0x00000010dab77c23 */ /* 0x100fe200080100c2 */
[----:B------:R-:W-:Y:S01]  /*4830*/  FFMA.FTZ R181, R206, UR16, R194 ;  /* 0x00000010ceb57c23 */ /* 0x000fe200080100c2 */
[----:B------:R-:W-:Y:S01]  /*4840*/  FFMA.FTZ R186, R178, UR17, R179 ;  /* 0x00000011b2ba7c23 */ /* 0x000fe200080100b3 */
[----:B------:R-:W-:-:S02]  /*4850*/  HADD2.F32 R180, -RZ, R28.H0_H0 ;  /* 0x2000001cffb47230 */ /* 0x000fc40000004100 */
[----:B------:R-:W-:Y:S01]  /*4860*/  FFMA.FTZ R176, R11, UR16, R194 ;  /* 0x000000100bb07c23 */ /* 0x000fe200080100c2 */
[----:B------:R-:W-:Y:S02]  /*4870*/  HADD2.F32 R184, -RZ, R30.H1_H1 ;  /* 0x3000001effb87230 */ /* 0x000fe40000004100 */
[----:B------:R-:W-:Y:S01]  /*4880*/  FADD.FTZ R177, R0, -R177 ;  /* 0x800000b100b17221 */ /* 0x000fe20000010000 */
[--C-:B------:R-:W-:Y:S02]  /*4890*/  HADD2.F32 R178, -RZ, R29.reuse.H1_H1 ;  /* 0x3000001dffb27230 */ /* 0x100fe40000004100 */
[----:B------:R-:W-:Y:S01]  /*48a0*/  FADD.FTZ R183, R216, -R183 ;  /* 0x800000b7d8b77221 */ /* 0x000fe20000010000 */
[----:B------:R-:W-:Y:S01]  /*48b0*/  FADD.FTZ R181, R204, -R181 ;  /* 0x800000b5ccb57221 */ /* 0x000fe20000010000 */
[----:B------:R-:W-:Y:S01]  /*48c0*/  HADD2.F32 R179, -RZ, R29.H0_H0 ;  /* 0x2000001dffb37230 */ /* 0x000fe20000004100 */
[----:B------:R-:W-:Y:S01]  /*48d0*/  ISETP.GE.U32.AND P1, PT, R236, RZ, PT ;  /* 0x000000ffec00720c */ /* 0x000fe20003f26070 */
[----:B------:R-:W-:Y:S01]  /*48e0*/  FADD.FTZ R176, R9, -R176 ;  /* 0x800000b009b07221 */ /* 0x000fe20000010000 */
[----:B------:R-:W-:Y:S01]  /*48f0*/  FFMA.FTZ R180, R177, UR17, R180 ;  /* 0x00000011b1b47c23 */ /* 0x000fe200080100b4 */
[----:B------:R-:W-:Y:S01]  /*4900*/  FFMA.FTZ R183, R183, UR17, R184 ;  /* 0x00000011b7b77c23 */ /* 0x000fe200080100b8 */
[----:B------:R-:W-:Y:S01]  /*4910*/  FFMA.FTZ R185, R181, UR17, R178 ;  /* 0x00000011b5b97c23 */ /* 0x000fe200080100b2 */
[----:B------:R-:W-:Y:S01]  /*4920*/  FMUL.FTZ R177, R186, UR23 ;  /* 0x00000017bab17c20 */ /* 0x000fe20008410000 */
[----:B------:R-:W-:Y:S01]  /*4930*/  ISETP.GE.U32.AND P0, PT, R242, RZ, PT ;  /* 0x000000fff200720c */ /* 0x000fe20003f06070 */
[----:B------:R-:W-:Y:S01]  /*4940*/  FMUL.FTZ R181, R187, UR23 ;  /* 0x00000017bbb57c20 */ /* 0x000fe20008410000 */
[----:B------:R-:W-:Y:S01]  /*4950*/  LOP3.LUT P5, RZ, R237, 0xff0000, RZ, 0xc0, !PT ;  /* 0x00ff0000edff7812 */ /* 0x000fe200078ac0ff */
[----:B------:R-:W-:Y:S01]  /*4960*/  FFMA.FTZ R176, R176, UR17, R179 ;  /* 0x00000011b0b07c23 */ /* 0x000fe200080100b3 */
[----:B------:R-:W-:-:S02]  /*4970*/  LOP3.LUT P6, RZ, R243, 0xff0000, RZ, 0xc0, !PT ;  /* 0x00ff0000f3ff7812 */ /* 0x000fc400078cc0ff */
[----:B------:R-:W-:Y:S02]  /*4980*/  ISETP.GE.U32.AND.EX P1, PT, R237, 0x1000000, PT, P1 ;  /* 0x01000000ed00780c */ /* 0x000fe40003f26110 */
[----:B------:R-:W-:Y:S02]  /*4990*/  F2FP.F16.F32.PACK_AB R179, R187, R186 ;  /* 0x000000babbb3723e */ /* 0x000fe400000000ff */
[----:B------:R-:W-:Y:S02]  /*49a0*/  ISETP.GE.U32.AND.EX P0, PT, R243, 0x1000000, PT, P0 ;  /* 0x01000000f300780c */ /* 0x000fe40003f06100 */
[C---:B------:R-:W-:Y:S02]  /*49b0*/  FSEL R187, R177.reuse, RZ, P5 ;  /* 0x000000ffb1bb7208 */ /* 0x040fe40002800000 */
[----:B------:R-:W-:Y:S01]  /*49c0*/  FSEL R184, R177, RZ, P6 ;  /* 0x000000ffb1b87208 */ /* 0x000fe20003000000 */
[----:B------:R-:W-:Y:S01]  /*49d0*/  FMUL.FTZ R177, R182, UR23 ;  /* 0x00000017b6b17c20 */ /* 0x000fe20008410000 */
[C---:B------:R-:W-:Y:S01]  /*49e0*/  F2FP.F16.F32.PACK_AB R178, R183.reuse, R182 ;  /* 0x000000b6b7b2723e */ /* 0x040fe200000000ff */
[----:B------:R-:W-:Y:S01]  /*49f0*/  FMUL.FTZ R183, R183, UR23 ;  /* 0x00000017b7b77c20 */ /* 0x000fe20008410000 */
[----:B------:R-:W-:-:S02]  /*4a00*/  FSEL R188, R181, RZ, P1 ;  /* 0x000000ffb5bc7208 */ /* 0x000fc40000800000 */
[C---:B------:R-:W-:Y:S02]  /*4a10*/  LOP3.LUT P6, RZ, R243.reuse, 0xff, RZ, 0xc0, !PT ;  /* 0x000000fff3ff7812 */ /* 0x040fe400078cc0ff */
[----:B------:R-:W-:Y:S02]  /*4a20*/  LOP3.LUT P1, RZ, R243, 0xff00, RZ, 0xc0, !PT ;  /* 0x0000ff00f3ff7812 */ /* 0x000fe4000782c0ff */
[----:B------:R-:W-:Y:S02]  /*4a30*/  LOP3.LUT P5, RZ, R237, 0xff, RZ, 0xc0, !PT ;  /* 0x000000ffedff7812 */ /* 0x000fe400078ac0ff */
[----:B------:R-:W-:Y:S02]  /*4a40*/  FSEL R189, R181, RZ, P0 ;  /* 0x000000ffb5bd7208 */ /* 0x000fe40000000000 */
[----:B------:R-:W-:Y:S02]  /*4a50*/  LOP3.LUT P0, RZ, R237, 0xff00, RZ, 0xc0, !PT ;  /* 0x0000ff00edff7812 */ /* 0x000fe4000780c0ff */
[----:B------:R-:W-:-:S02]  /*4a60*/  FSEL R182, R177, RZ, P6 ;  /* 0x000000ffb1b67208 */ /* 0x000fc40003000000 */
[----:B------:R-:W-:Y:S02]  /*4a70*/  FSEL R181, R183, RZ, P1 ;  /* 0x000000ffb7b57208 */ /* 0x000fe40000800000 */
[----:B------:R-:W-:Y:S02]  /*4a80*/  FSEL R186, R177, RZ, P5 ;  /* 0x000000ffb1ba7208 */ /* 0x000fe40002800000 */
[----:B------:R-:W-:Y:S02]  /*4a90*/  FSEL R177, R183, RZ, P0 ;  /* 0x000000ffb7b17208 */ /* 0x000fe40000000000 */
[----:B------:R-:W-:Y:S01]  /*4aa0*/  F2FP.F16.F32.PACK_AB R182, R181, R182 ;  /* 0x000000b6b5b6723e */ /* 0x000fe200000000ff */
[----:B------:R-:W-:Y:S01]  /*4ab0*/  FFMA.FTZ R181, R12, UR16, R194 ;  /* 0x000000100cb57c23 */ /* 0x000fe200080100c2 */
[----:B------:R-:W-:Y:S01]  /*4ac0*/  F2FP.F16.F32.PACK_AB R183, R189, R184 ;  /* 0x000000b8bdb7723e */ /* 0x000fe200000000ff */
[----:B------:R-:W-:Y:S01]  /*4ad0*/  FMUL.FTZ R184, R176, UR23 ;  /* 0x00000017b0b87c20 */ /* 0x000fe20008410000 */
[----:B------:R-:W-:Y:S01]  /*4ae0*/  F2FP.F16.F32.PACK_AB R186, R177, R186 ;  /* 0x000000bab1ba723e */ /* 0x000fe200000000ff */
[----:B------:R-:W-:Y:S01]  /*4af0*/  FADD.FTZ R181, R10, -R181 ;  /* 0x800000b50ab57221 */ /* 0x000fe20000010000 */
[----:B------:R-:W-:Y:S01]  /*4b00*/  F2FP.F16.F32.PACK_AB R187, R188, R187 ;  /* 0x000000bbbcbb723e */ /* 0x000fe200000000ff */
[C---:B------:R-:W-:Y:S01]  /*4b10*/  FMUL.FTZ R188, R185.reuse, UR23 ;  /* 0x00000017b9bc7c20 */ /* 0x040fe20008410000 */
[----:B------:R-:W-:Y:S01]  /*4b20*/  F2FP.F16.F32.PACK_AB R177, R185, R176 ;  /* 0x000000b0b9b1723e */ /* 0x000fe200000000ff */
[----:B------:R-:W-:Y:S01]  /*4b30*/  HADD2.F32 R176, -RZ, R28.H1_H1 ;  /* 0x3000001cffb07230 */ /* 0x000fe20000004100 */
[----:B------:R-:W-:-:S02]  /*4b40*/  LOP3.LUT P0, RZ, R236, 0xff0000, RZ, 0xc0, !PT ;  /* 0x00ff0000ecff7812 */ /* 0x000fc4000780c0ff */
[C---:B------:R-:W-:Y:S02]  /*4b50*/  LOP3.LUT P1, RZ, R242.reuse, 0xff0000, RZ, 0xc0, !PT ;  /* 0x00ff0000f2ff7812 */ /* 0x040fe4000782c0ff */
[----:B------:R-:W-:Y:S01]  /*4b60*/  LOP3.LUT P6, RZ, R242, 0xff000000, RZ, 0xc0, !PT ;  /* 0xff000000f2ff7812 */ /* 0x000fe200078cc0ff */
[----:B------:R-:W-:Y:S01]  /*4b70*/  FFMA.FTZ R189, R181, UR17, R176 ;  /* 0x00000011b5bd7c23 */ /* 0x000fe200080100b0 */
[C---:B------:R-:W-:Y:S02]  /*4b80*/  FSEL R185, R184.reuse, RZ, P0 ;  /* 0x000000ffb8b97208 */ /* 0x040fe40000000000 */
[----:B------:R-:W-:Y:S02]  /*4b90*/  FSEL R184, R184, RZ, P1 ;  /* 0x000000ffb8b87208 */ /* 0x000fe40000800000 */
[----:B------:R-:W-:Y:S02]  /*4ba0*/  FSEL R191, R188, RZ, P6 ;  /* 0x000000ffbcbf7208 */ /* 0x000fe40003000000 */
[----:B------:R-:W-:-:S02]  /*4bb0*/  LOP3.LUT P5, RZ, R236, 0xff000000, RZ, 0xc0, !PT ;  /* 0xff000000ecff7812 */ /* 0x000fc400078ac0ff */
[----:B------:R-:W-:Y:S01]  /*4bc0*/  F2FP.F16.F32.PACK_AB R181, R191, R184 ;  /* 0x000000b8bfb5723e */ /* 0x000fe200000000ff */
[C---:B------:R-:W-:Y:S01]  /*4bd0*/  FMUL.FTZ R184, R189.reuse, UR23 ;  /* 0x00000017bdb87c20 */ /* 0x040fe20008410000 */
[----:B------:R-:W-:Y:S02]  /*4be0*/  FSEL R188, R188, RZ, P5 ;  /* 0x000000ffbcbc7208 */ /* 0x000fe40002800000 */
[----:B------:R-:W-:Y:S01]  /*4bf0*/  F2FP.F16.F32.PACK_AB R176, R189, R180 ;  /* 0x000000b4bdb0723e */ /* 0x000fe200000000ff */
[----:B------:R-:W-:Y:S01]  /*4c00*/  FMUL.FTZ R180, R180, UR23 ;  /* 0x00000017b4b47c20 */ /* 0x000fe20008410000 */
[----:B------:R-:W-:Y:S02]  /*4c10*/  LOP3.LUT P5, RZ, R236, 0xff00, RZ, 0xc0, !PT ;  /* 0x0000ff00ecff7812 */ /* 0x000fe400078ac0ff */
[C---:B------:R-:W-:Y:S02]  /*4c20*/  LOP3.LUT P6, RZ, R242.reuse, 0xff00, RZ, 0xc0, !PT ;  /* 0x0000ff00f2ff7812 */ /* 0x040fe400078cc0ff */
[----:B------:R-:W-:-:S02]  /*4c30*/  LOP3.LUT P1, RZ, R242, 0xff, RZ, 0xc0, !PT ;  /* 0x000000fff2ff7812 */ /* 0x000fc4000782c0ff */
[----:B------:R-:W-:Y:S02]  /*4c40*/  LOP3.LUT P0, RZ, R236, 0xff, RZ, 0xc0, !PT ;  /* 0x000000ffecff7812 */ /* 0x000fe4000780c0ff */
[----:B------:R-:W-:Y:S02]  /*4c50*/  F2FP.F16.F32.PACK_AB R185, R188, R185 ;  /* 0x000000b9bcb9723e */ /* 0x000fe400000000ff */
[C---:B------:R-:W-:Y:S02]  /*4c60*/  FSEL R189, R184.reuse, RZ, P5 ;  /* 0x000000ffb8bd7208 */ /* 0x040fe40002800000 */
[----:B------:R-:W-:Y:S02]  /*4c70*/  FSEL R191, R184, RZ, P6 ;  /* 0x000000ffb8bf7208 */ /* 0x000fe40003000000 */
[C---:B------:R-:W-:Y:S02]  /*4c80*/  FSEL R188, R180.reuse, RZ, P1 ;  /* 0x000000ffb4bc7208 */ /* 0x040fe40000800000 */
[----:B------:R-:W-:-:S02]  /*4c90*/  FSEL R184, R180, RZ, P0 ;  /* 0x000000ffb4b87208 */ /* 0x000fc40000000000 */
[----:B------:R-:W-:Y:S02]  /*4ca0*/  F2FP.F16.F32.PACK_AB R180, R191, R188 ;  /* 0x000000bcbfb4723e */ /* 0x000fe400000000ff */
[----:B------:R-:W-:-:S07]  /*4cb0*/  F2FP.F16.F32.PACK_AB R184, R189, R184 ;  /* 0x000000b8bdb8723e */ /* 0x000fce00000000ff */
.L_x_1780:
        /* <DEDUP_REMOVED lines=14> */
.L_x_1776:
[----:B------:R-:W-:Y:S05]  /*4da0*/  BSYNC.RECONVERGENT B0 ;  /* 0x0000000000007941 */ /* 0x000fea0003800200 */
.L_x_1775:
        /* <DEDUP_REMOVED lines=12> */
[--C-:B------:R-:W-:Y:S02]  /*4e70*/  HADD2.F32 R177, -RZ, R27.reuse.H0_H0 ;  /* 0x2000001bffb17230 */ /* 0x100fe40000004100 */
[----:B------:R-:W-:Y:S01]  /*4e80*/  FFMA.FTZ R178, R214, UR16, R194 ;  /* 0x00000010d6b27c23 */ /* 0x000fe200080100c2 */
[--C-:B------:R-:W-:Y:S02]  /*4e90*/  HADD2.F32 R179, -RZ, R26.reuse.H1_H1 ;  /* 0x3000001affb37230 */ /* 0x100fe40000004100 */
[----:B------:R-:W-:Y:S01]  /*4ea0*/  FADD.FTZ R176, R227, -R176 ;  /* 0x800000b0e3b07221 */ /* 0x000fe20000010000 */
[----:B------:R-:W-:Y:S01]  /*4eb0*/  FFMA.FTZ R180, R226, UR16, R194 ;  /* 0x00000010e2b47c23 */ /* 0x000fe200080100c2 */
[----:B------:R-:W-:Y:S01]  /*4ec0*/  FADD.FTZ R178, R221, -R178 ;  /* 0x800000b2ddb27221 */ /* 0x000fe20000010000 */
[----:B------:R-:W-:Y:S02]  /*4ed0*/  HADD2.F32 R181, -RZ, R27.H1_H1 ;  /* 0x3000001bffb57230 */ /* 0x000fe40000004100 */
[----:B------:R-:W-:Y:S01]  /*4ee0*/  FFMA.FTZ R184, R176, UR17, R177 ;  /* 0x00000011b0b87c23 */ /* 0x000fe200080100b1 */
[----:B------:R-:W-:Y:S01]  /*4ef0*/  FFMA.FTZ R177, R207, UR16, R194 ;  /* 0x00000010cfb17c23 */ /* 0x000fe200080100c2 */
[----:B------:R-:W-:-:S02]  /*4f00*/  HADD2.F32 R176, -RZ, R26.H0_H0 ;  /* 0x2000001affb07230 */ /* 0x000fc40000004100 */
[----:B------:R-:W-:Y:S01]  /*4f10*/  FFMA.FTZ R185, R178, UR17, R179 ;  /* 0x00000011b2b97c23 */ /* 0x000fe200080100b3 */
[----:B------:R-:W-:Y:S01]  /*4f20*/  FADD.FTZ R180, R225, -R180 ;  /* 0x800000b4e1b47221 */ /* 0x000fe20000010000 */
[----:B------:R-:W-:Y:S01]  /*4f30*/  FADD.FTZ R177, R208, -R177 ;  /* 0x800000b1d0b17221 */ /* 0x000fe20000010000 */
[--C-:B------:R-:W-:Y:S02]  /*4f40*/  HADD2.F32 R179, -RZ, R25.reuse.H0_H0 ;  /* 0x20000019ffb37230 */ /* 0x100fe40000004100 */
[----:B------:R-:W-:Y:S01]  /*4f50*/  FFMA.FTZ R178, R200, UR16, R194 ;  /* 0x00000010c8b27c23 */ /* 0x000fe200080100c2 */
[----:B------:R-:W-:Y:S01]  /*4f60*/  FFMA.FTZ R189, R180, UR17, R181 ;  /* 0x00000011b4bd7c23 */ /* 0x000fe200080100b5 */
[----:B------:R-:W-:Y:S01]  /*4f70*/  FFMA.FTZ R182, R177, UR17, R176 ;  /* 0x00000011b1b67c23 */ /* 0x000fe200080100b0 */
[----:B------:R-:W-:Y:S01]  /*4f80*/  FFMA.FTZ R176, R203, UR16, R194 ;  /* 0x00000010cbb07c23 */ /* 0x000fe200080100c2 */
[----:B------:R-:W-:Y:S01]  /*4f90*/  LOP3.LUT P5, RZ, R235, 0xff0000, RZ, 0xc0, !PT ;  /* 0x00ff0000ebff7812 */ /* 0x000fe200078ac0ff */
[----:B------:R-:W-:-:S02]  /*4fa0*/  HADD2.F32 R183, -RZ, R25.H1_H1 ;  /* 0x30000019ffb77230 */ /* 0x000fc40000004100 */
[----:B------:R-:W-:Y:S01]  /*4fb0*/  FADD.FTZ R178, R19, -R178 ;  /* 0x800000b213b27221 */ /* 0x000fe20000010000 */
[----:B------:R-:W-:Y:S01]  /*4fc0*/  FADD.FTZ R176, R201, -R176 ;  /* 0x800000b0c9b07221 */ /* 0x000fe20000010000 */
[----:B------:R-:W-:Y:S01]  /*4fd0*/  FFMA.FTZ R177, R5, UR16, R194 ;  /* 0x0000001005b17c23 */ /* 0x000fe200080100c2 */
[----:B------:R-:W-:Y:S01]  /*4fe0*/  LOP3.LUT P6, RZ, R241, 0xff0000, RZ, 0xc0, !PT ;  /* 0x00ff0000f1ff7812 */ /* 0x000fe200078cc0ff */
[----:B------:R-:W-:Y:S02]  /*4ff0*/  HADD2.F32 R180, -RZ, R24.H0_H0 ;  /* 0x20000018ffb47230 */ /* 0x000fe40000004100 */
[----:B------:R-:W-:Y:S01]  /*5000*/  FFMA.FTZ R181, R176, UR17, R179 ;  /* 0x00000011b0b57c23 */ /* 0x000fe200080100b3 */
[----:B------:R-:W-:Y:S01]  /*5010*/  FMUL.FTZ R176, R184, UR23 ;  /* 0x00000017b8b07c20 */ /* 0x000fe20008410000 */
[----:B------:R-:W-:Y:S01]  /*5020*/  FFMA.FTZ R188, R178, UR17, R183 ;  /* 0x00000011b2bc7c23 */ /* 0x000fe200080100b7 */
[----:B------:R-:W-:Y:S01]  /*5030*/  ISETP.GE.U32.AND P1, PT, R234, RZ, PT ;  /* 0x000000ffea00720c */ /* 0x000fe20003f26070 */
[----:B------:R-:W-:Y:S01]  /*5040*/  FADD.FTZ R177, R6, -R177 ;  /* 0x800000b106b17221 */ /* 0x000fe20000010000 */
[C---:B------:R-:W-:Y:S01]  /*5050*/  F2FP.F16.F32.PACK_AB R179, R189.reuse, R184 ;  /* 0x000000b8bdb3723e */ /* 0x040fe200000000ff */
[----:B------:R-:W-:Y:S01]  /*5060*/  FMUL.FTZ R189, R189, UR23 ;  /* 0x00000017bdbd7c20 */ /* 0x000fe20008410000 */
[----:B------:R-:W-:Y:S01]  /*5070*/  FSEL R187, R176, RZ, P5 ;  /* 0x000000ffb0bb7208 */ /* 0x000fe20002800000 */
[----:B------:R-:W-:Y:S01]  /*5080*/  FFMA.FTZ R180, R177, UR17, R180 ;  /* 0x00000011b1b47c23 */ /* 0x000fe200080100b4 */
[----:B------:R-:W-:Y:S01]  /*5090*/  ISETP.GE.U32.AND P5, PT, R240, RZ, PT ;  /* 0x000000fff000720c */ /* 0x000fe20003fa6070 */
[----:B------:R-:W-:Y:S01]  /*50a0*/  FMUL.FTZ R177, R185, UR23 ;  /* 0x00000017b9b17c20 */ /* 0x000fe20008410000 */
[----:B------:R-:W-:Y:S01]  /*50b0*/  FSEL R183, R176, RZ, P6 ;  /* 0x000000ffb0b77208 */ /* 0x000fe20003000000 */
[----:B------:R-:W-:Y:S01]  /*50c0*/  FMUL.FTZ R176, R182, UR23 ;  /* 0x00000017b6b07c20 */ /* 0x000fe20008410000 */
[----:B------:R-:W-:-:S02]  /*50d0*/  ISETP.GE.U32.AND.EX P5, PT, R241, 0x1000000, PT, P5 ;  /* 0x01000000f100780c */ /* 0x000fc40003fa6150 */
[C---:B------:R-:W-:Y:S02]  /*50e0*/  LOP3.LUT P6, RZ, R235.reuse, 0xff, RZ, 0xc0, !PT ;  /* 0x000000ffebff7812 */ /* 0x040fe400078cc0ff */
[----:B------:R-:W-:Y:S02]  /*50f0*/  ISETP.GE.U32.AND.EX P1, PT, R235, 0x1000000, PT, P1 ;  /* 0x01000000eb00780c */ /* 0x000fe40003f26110 */
[----:B------:R-:W-:Y:S02]  /*5100*/  FSEL R190, R189, RZ, P5 ;  /* 0x000000ffbdbe7208 */ /* 0x000fe40002800000 */
[----:B------:R-:W-:Y:S02]  /*5110*/  LOP3.LUT P5, RZ, R241, 0xff00, RZ, 0xc0, !PT ;  /* 0x0000ff00f1ff7812 */ /* 0x000fe400078ac0ff */
[----:B------:R-:W-:Y:S02]  /*5120*/  FSEL R186, R176, RZ, P6 ;  /* 0x000000ffb0ba7208 */ /* 0x000fe40003000000 */
[----:B------:R-:W-:-:S02]  /*5130*/  FSEL R184, R189, RZ, P1 ;  /* 0x000000ffbdb87208 */ /* 0x000fc40000800000 */
[----:B------:R-:W-:Y:S02]  /*5140*/  LOP3.LUT P6, RZ, R235, 0xff00, RZ, 0xc0, !PT ;  /* 0x0000ff00ebff7812 */ /* 0x000fe400078cc0ff */
[----:B------:R-:W-:Y:S02]  /*5150*/  LOP3.LUT P1, RZ, R241, 0xff, RZ, 0xc0, !PT ;  /* 0x000000fff1ff7812 */ /* 0x000fe4000782c0ff */
[----:B------:R-:W-:Y:S02]  /*5160*/  F2FP.F16.F32.PACK_AB R178, R185, R182 ;  /* 0x000000b6b9b2723e */ /* 0x000fe400000000ff */
[C---:B------:R-:W-:Y:S02]  /*5170*/  FSEL R185, R177.reuse, RZ, P5 ;  /* 0x000000ffb1b97208 */ /* 0x040fe40002800000 */
[----:B------:R-:W-:Y:S02]  /*5180*/  FSEL R177, R177, RZ, P6 ;  /* 0x000000ffb1b17208 */ /* 0x000fe40003000000 */
[----:B------:R-:W-:Y:S01]  /*5190*/  F2FP.F16.F32.PACK_AB R187, R184, R187 ;  /* 0x000000bbb8bb723e */ /* 0x000fe200000000ff */
[----:B------:R-:W-:Y:S01]  /*51a0*/  FMUL.FTZ R184, R181, UR23 ;  /* 0x00000017b5b87c20 */ /* 0x000fe20008410000 */
[----:B------:R-:W-:Y:S01]  /*51b0*/  FSEL R182, R176, RZ, P1 ;  /* 0x000000ffb0b67208 */ /* 0x000fe20000800000 */
[----:B------:R-:W-:Y:S01]  /*51c0*/  FFMA.FTZ R176, R8, UR16, R194 ;  /* 0x0000001008b07c23 */ /* 0x000fe200080100c2 */
[----:B------:R-:W-:-:S02]  /*51d0*/  LOP3.LUT P6, RZ, R234, 0xff0000, RZ, 0xc0, !PT ;  /* 0x00ff0000eaff7812 */ /* 0x000fc400078cc0ff */
[----:B------:R-:W-:Y:S01]  /*51e0*/  F2FP.F16.F32.PACK_AB R186, R177, R186 ;  /* 0x000000bab1ba723e */ /* 0x000fe200000000ff */
[----:B------:R-:W-:Y:S01]  /*51f0*/  FADD.FTZ R176, R7, -R176 ;  /* 0x800000b007b07221 */ /* 0x000fe20000010000 */
[----:B------:R-:W-:Y:S02]  /*5200*/  F2FP.F16.F32.PACK_AB R182, R185, R182 ;  /* 0x000000b6b9b6723e */ /* 0x000fe400000000ff */
[C---:B------:R-:W-:Y:S01]  /*5210*/  F2FP.F16.F32.PACK_AB R177, R188.reuse, R181 ;  /* 0x000000b5bcb1723e */ /* 0x040fe200000000ff */
[----:B------:R-:W-:Y:S01]  /*5220*/  FMUL.FTZ R188, R188, UR23 ;  /* 0x00000017bcbc7c20 */ /* 0x000fe20008410000 */
[----:B------:R-:W-:Y:S01]  /*5230*/  FSEL R185, R184, RZ, P6 ;  /* 0x000000ffb8b97208 */ /* 0x000fe20003000000 */
[----:B------:R-:W-:Y:S01]  /*5240*/  HADD2.F32 R181, -RZ, R24.H1_H1 ;  /* 0x30000018ffb57230 */ /* 0x000fe20000004100 */
[C---:B------:R-:W-:Y:S02]  /*5250*/  LOP3.LUT P5, RZ, R240.reuse, 0xff0000, RZ, 0xc0, !PT ;  /* 0x00ff0000f0ff7812 */ /* 0x040fe400078ac0ff */
[----:B------:R-:W-:-:S02]  /*5260*/  LOP3.LUT P6, RZ, R240, 0xff000000, RZ, 0xc0, !PT ;  /* 0xff000000f0ff7812 */ /* 0x000fc400078cc0ff */
[----:B------:R-:W-:Y:S01]  /*5270*/  FSEL R184, R184, RZ, P5 ;  /* 0x000000ffb8b87208 */ /* 0x000fe20002800000 */
[----:B------:R-:W-:Y:S01]  /*5280*/  FFMA.FTZ R189, R176, UR17, R181 ;  /* 0x00000011b0bd7c23 */ /* 0x000fe200080100b5 */
[----:B------:R-:W-:Y:S02]  /*5290*/  FSEL R191, R188, RZ, P6 ;  /* 0x000000ffbcbf7208 */ /* 0x000fe40003000000 */
[C---:B------:R-:W-:Y:S02]  /*52a0*/  LOP3.LUT P1, RZ, R234.reuse, 0xff000000, RZ, 0xc0, !PT ;  /* 0xff000000eaff7812 */ /* 0x040fe4000782c0ff */
[----:B------:R-:W-:Y:S01]  /*52b0*/  F2FP.F16.F32.PACK_AB R181, R191, R184 ;  /* 0x000000b8bfb5723e */ /* 0x000fe200000000ff */
[----:B------:R-:W-:Y:S01]  /*52c0*/  FMUL.FTZ R184, R189, UR23 ;  /* 0x00000017bdb87c20 */ /* 0x000fe20008410000 */
[----:B------:R-:W-:Y:S02]  /*52d0*/  LOP3.LUT P6, RZ, R234, 0xff00, RZ, 0xc0, !PT ;  /* 0x0000ff00eaff7812 */ /* 0x000fe400078cc0ff */
[----:B------:R-:W-:-:S02]  /*52e0*/  FSEL R188, R188, RZ, P1 ;  /* 0x000000ffbcbc7208 */ /* 0x000fc40000800000 */
[----:B------:R-:W-:Y:S01]  /*52f0*/  F2FP.F16.F32.PACK_AB R176, R189, R180 ;  /* 0x000000b4bdb0723e */ /* 0x000fe200000000ff */
[----:B------:R-:W-:Y:S01]  /*5300*/  FMUL.FTZ R180, R180, UR23 ;  /* 0x00000017b4b47c20 */ /* 0x000fe20008410000 */
[----:B------:R-:W-:Y:S02]  /*5310*/  LOP3.LUT P1, RZ, R240, 0xff00, RZ, 0xc0, !PT ;  /* 0x0000ff00f0ff7812 */ /* 0x000fe4000782c0ff */
[----:B------:R-:W-:Y:S02]  /*5320*/  FSEL R189, R184, RZ, P6 ;  /* 0x000000ffb8bd7208 */ /* 0x000fe40003000000 */
[----:B------:R-:W-:Y:S02]  /*5330*/  LOP3.LUT P5, RZ, R240, 0xff, RZ, 0xc0, !PT ;  /* 0x000000fff0ff7812 */ /* 0x000fe400078ac0ff */
[----:B------:R-:W-:Y:S02]  /*5340*/  LOP3.LUT P6, RZ, R234, 0xff, RZ, 0xc0, !PT ;  /* 0x000000ffeaff7812 */ /* 0x000fe400078cc0ff */
[----:B------:R-:W-:-:S02]  /*5350*/  F2FP.F16.F32.PACK_AB R185, R188, R185 ;  /* 0x000000b9bcb9723e */ /* 0x000fc400000000ff */
[----:B------:R-:W-:Y:S02]  /*5360*/  FSEL R191, R184, RZ, P1 ;  /* 0x000000ffb8bf7208 */ /* 0x000fe40000800000 */
[C---:B------:R-:W-:Y:S02]  /*5370*/  FSEL R188, R180.reuse, RZ, P5 ;  /* 0x000000ffb4bc7208 */ /* 0x040fe40002800000 */
[----:B------:R-:W-:Y:S02]  /*5380*/  FSEL R184, R180, RZ, P6 ;  /* 0x000000ffb4b87208 */ /* 0x000fe40003000000 */
[----:B------:R-:W-:Y:S02]  /*5390*/  F2FP.F16.F32.PACK_AB R183, R190, R183 ;  /* 0x000000b7beb7723e */ /* 0x000fe400000000ff */
[----:B------:R-:W-:Y:S02]  /*53a0*/  F2FP.F16.F32.PACK_AB R180, R191, R188 ;  /* 0x000000bcbfb4723e */ /* 0x000fe400000000ff */
[----:B------:R-:W-:Y:S01]  /*53b0*/  F2FP.F16.F32.PACK_AB R184, R189, R184 ;  /* 0x000000b8bdb8723e */ /* 0x000fe200000000ff */
[----:B------:R-:W-:Y:S06]  /*53c0*/  BRA `(.L_x_1790) ;  /* 0x0000001c00a07947 */ /* 0x000fec0003800000 */
.L_x_1789:
[--C-:B0-----:R-:W-:Y:S01]  /*53d0*/  FFMA.FTZ R184, R226, UR16, R194.reuse ;  /* 0x00000010e2b87c23 */ /* 0x101fe200080100c2 */
[--C-:B------:R-:W-:Y:S01]  /*53e0*/  FFMA.FTZ R182, R229, UR16, R194.reuse ;  /* 0x00000010e5b67c23 */ /* 0x100fe200080100c2 */
[--C-:B------:R-:W-:Y:S02]  /*53f0*/  HADD2.F32 R187, -RZ, R27.reuse.H1_H1 ;  /* 0x3000001bffbb7230 */ /* 0x100fe40000004100 */
[----:B------:R-:W-:Y:S01]  /*5400*/  FFMA.FTZ R181, R207, UR16, R194 ;  /* 0x00000010cfb57c23 */ /* 0x000fe200080100c2 */
[----:B------:R-:W-:Y:S02]  /*5410*/  HADD2.F32 R183, -RZ, R27.H0_H0 ;  /* 0x2000001bffb77230 */ /* 0x000fe40000004100 */
[----:B------:R-:W-:Y:S01]  /*5420*/  FADD.FTZ R184, R225, -R184 ;  /* 0x800000b8e1b87221 */ /* 0x000fe20000010000 */
[----:B------:R-:W-:Y:S01]  /*5430*/  FADD.FTZ R182, R227, -R182 ;  /* 0x800000b6e3b67221 */ /* 0x000fe20000010000 */
[--C-:B------:R-:W-:Y:S02]  /*5440*/  HADD2.F32 R180, -RZ, R26.reuse.H0_H0 ;  /* 0x2000001affb47230 */ /* 0x100fe40000004100 */
[----:B------:R-:W-:Y:S01]  /*5450*/  FADD.FTZ R181, R208, -R181 ;  /* 0x800000b5d0b57221 */ /* 0x000fe20000010000 */
[----:B------:R-:W-:Y:S01]  /*5460*/  FFMA.FTZ R187, R184, UR17, R187 ;  /* 0x00000011b8bb7c23 */ /* 0x000fe200080100bb */
[----:B------:R-:W-:Y:S01]  /*5470*/  FFMA.FTZ R185, R182, UR17, R183 ;  /* 0x00000011b6b97c23 */ /* 0x000fe200080100b7 */
[----:B------:R-:W-:Y:S01]  /*5480*/  FFMA.FTZ R184, R214, UR16, R194 ;  /* 0x00000010d6b87c23 */ /* 0x000fe200080100c2 */
[----:B------:R-:W-:Y:S01]  /*5490*/  ISETP.GE.U32.AND P1, PT, R240, RZ, PT ;  /* 0x000000fff000720c */ /* 0x000fe20003f26070 */
[----:B------:R-:W-:Y:S01]  /*54a0*/  FFMA.FTZ R182, R181, UR17, R180 ;  /* 0x00000011b5b67c23 */ /* 0x000fe200080100b4 */
[----:B------:R-:W-:-:S02]  /*54b0*/  HADD2.F32 R183, -RZ, R26.H1_H1 ;  /* 0x3000001affb77230 */ /* 0x000fc40000004100 */
[----:B------:R-:W-:Y:S01]  /*54c0*/  FFMA.FTZ R180, R203, UR16, R194 ;  /* 0x00000010cbb47c23 */ /* 0x000fe200080100c2 */
[----:B------:R-:W-:Y:S01]  /*54d0*/  FADD.FTZ R184, R221, -R184 ;  /* 0x800000b8ddb87221 */ /* 0x000fe20000010000 */
[----:B------:R-:W-:Y:S01]  /*54e0*/  FMUL.FTZ R185, R185, UR23 ;  /* 0x00000017b9b97c20 */ /* 0x000fe20008410000 */
[----:B------:R-:W-:Y:S01]  /*54f0*/  FMUL.FTZ R186, R187, UR23 ;  /* 0x00000017bbba7c20 */ /* 0x000fe20008410000 */
[C---:B------:R-:W-:Y:S01]  /*5500*/  LOP3.LUT P5, RZ, R241.reuse, 0xff0000, RZ, 0xc0, !PT ;  /* 0x00ff0000f1ff7812 */ /* 0x040fe200078ac0ff */
[--C-:B------:R-:W-:Y:S01]  /*5510*/  HADD2.F32 R181, -RZ, R25.reuse.H0_H0 ;  /* 0x20000019ffb57230 */ /* 0x100fe20000004100 */
[----:B------:R-:W-:Y:S01]  /*5520*/  ISETP.GE.U32.AND.EX P1, PT, R241, 0x1000000, PT, P1 ;  /* 0x01000000f100780c */ /* 0x000fe20003f26110 */
[----:B------:R-:W-:Y:S01]  /*5530*/  FADD.FTZ R180, R201, -R180 ;  /* 0x800000b4c9b47221 */ /* 0x000fe20000010000 */
[----:B------:R-:W-:Y:S01]  /*5540*/  FFMA.FTZ R184, R184, UR17, R183 ;  /* 0x00000011b8b87c23 */ /* 0x000fe200080100b7 */
[----:B------:R-:W-:Y:S01]  /*5550*/  FSEL R183, R185, RZ, P5 ;  /* 0x000000ffb9b77208 */ /* 0x000fe20002800000 */
[----:B------:R-:W-:Y:S01]  /*5560*/  FMUL.FTZ R182, R182, UR23 ;  /* 0x00000017b6b67c20 */ /* 0x000fe20008410000 */
[----:B------:R-:W-:Y:S01]  /*5570*/  FSEL R188, R186, RZ, P1 ;  /* 0x000000ffbabc7208 */ /* 0x000fe20000800000 */
[----:B------:R-:W-:Y:S01]  /*5580*/  FFMA.FTZ R181, R180, UR17, R181 ;  /* 0x00000011b4b57c23 */ /* 0x000fe200080100b5 */
[----:B------:R-:W-:Y:S01]  /*5590*/  ISETP.GE.U32.AND P1, PT, R234, RZ, PT ;  /* 0x000000ffea00720c */ /* 0x000fe20003f26070 */
[----:B------:R-:W-:Y:S01]  /*55a0*/  FFMA.FTZ R180, R200, UR16, R194 ;  /* 0x00000010c8b47c23 */ /* 0x000fe200080100c2 */
[C---:B------:R-:W-:Y:S01]  /*55b0*/  LOP3.LUT P5, RZ, R235.reuse, 0xff0000, RZ, 0xc0, !PT ;  /* 0x00ff0000ebff7812 */ /* 0x040fe200078ac0ff */
[----:B------:R-:W-:Y:S01]  /*55c0*/  FMUL.FTZ R184, R184, UR23 ;  /* 0x00000017b8b87c20 */ /* 0x000fe20008410000 */
[----:B------:R-:W-:Y:S01]  /*55d0*/  ISETP.GE.U32.AND.EX P1, PT, R235, 0x1000000, PT, P1 ;  /* 0x01000000eb00780c */ /* 0x000fe20003f26110 */
[----:B------:R-:W-:Y:S01]  /*55e0*/  FADD.FTZ R180, R19, -R180 ;  /* 0x800000b413b47221 */ /* 0x000fe20000010000 */
[----:B------:R-:W-:Y:S01]  /*55f0*/  FSEL R187, R185, RZ, P5 ;  /* 0x000000ffb9bb7208 */ /* 0x000fe20002800000 */
[----:B------:R-:W-:Y:S01]  /*5600*/  HADD2.F32 R185, -RZ, R25.H1_H1 ;  /* 0x30000019ffb97230 */ /* 0x000fe20000004100 */
[----:B------:R-:W-:-:S02]  /*5610*/  F2FP.F16.F32.PACK_AB R183, R188, R183 ;  /* 0x000000b7bcb7723e */ /* 0x000fc400000000ff */
[----:B------:R-:W-:Y:S02]  /*5620*/  FSEL R188, R186, RZ, P1 ;  /* 0x000000ffbabc7208 */ /* 0x000fe40000800000 */
[----:B------:R-:W-:Y:S01]  /*5630*/  LOP3.LUT P6, RZ, R235, 0xff, RZ, 0xc0, !PT ;  /* 0x000000ffebff7812 */ /* 0x000fe200078cc0ff */
[----:B------:R-:W-:Y:S01]  /*5640*/  FFMA.FTZ R185, R180, UR17, R185 ;  /* 0x00000011b4b97c23 */ /* 0x000fe200080100b9 */
[----:B------:R-:W-:Y:S01]  /*5650*/  LOP3.LUT P5, RZ, R241, 0xff, RZ, 0xc0, !PT ;  /* 0x000000fff1ff7812 */ /* 0x000fe200078ac0ff */
[----:B------:R-:W-:Y:S01]  /*5660*/  FFMA.FTZ R180, R8, UR16, R194 ;  /* 0x0000001008b47c23 */ /* 0x000fe200080100c2 */
[----:B------:R-:W-:Y:S01]  /*5670*/  LOP3.LUT P1, RZ, R235, 0xff00, RZ, 0xc0, !PT ;  /* 0x0000ff00ebff7812 */ /* 0x000fe2000782c0ff */
[----:B------:R-:W-:Y:S01]  /*5680*/  FMUL.FTZ R190, R185, UR23 ;  /* 0x00000017b9be7c20 */ /* 0x000fe20008410000 */
[----:B------:R-:W-:Y:S01]  /*5690*/  F2FP.F16.F32.PACK_AB R187, R188, R187 ;  /* 0x000000bbbcbb723e */ /* 0x000fe200000000ff */
[----:B------:R-:W-:Y:S01]  /*56a0*/  FMUL.FTZ R188, R181, UR23 ;  /* 0x00000017b5bc7c20 */ /* 0x000fe20008410000 */
[C---:B------:R-:W-:Y:S01]  /*56b0*/  FSEL R186, R182.reuse, RZ, P6 ;  /* 0x000000ffb6ba7208 */ /* 0x040fe20003000000 */
[----:B------:R-:W-:Y:S01]  /*56c0*/  HADD2.F32 R181, -RZ, R24.H1_H1 ;  /* 0x30000018ffb57230 */ /* 0x000fe20000004100 */
[----:B------:R-:W-:Y:S01]  /*56d0*/  LOP3.LUT P6, RZ, R241, 0xff00, RZ, 0xc0, !PT ;  /* 0x0000ff00f1ff7812 */ /* 0x000fe200078cc0ff */
[----:B------:R-:W-:Y:S01]  /*56e0*/  FADD.FTZ R180, R7, -R180 ;  /* 0x800000b407b47221 */ /* 0x000fe20000010000 */
[----:B------:R-:W-:Y:S01]  /*56f0*/  FSEL R182, R182, RZ, P5 ;  /* 0x000000ffb6b67208 */ /* 0x000fe20002800000 */
[----:B------:R-:W-:Y:S01]  /*5700*/  FFMA.FTZ R185, R5, UR16, R194 ;  /* 0x0000001005b97c23 */ /* 0x000fe200080100c2 */
[----:B------:R-:W-:-:S02]  /*5710*/  FSEL R189, R184, RZ, P1 ;  /* 0x000000ffb8bd7208 */ /* 0x000fc40000800000 */
[----:B------:R-:W-:Y:S01]  /*5720*/  LOP3.LUT P1, RZ, R240, 0xff0000, RZ, 0xc0, !PT ;  /* 0x00ff0000f0ff7812 */ /* 0x000fe2000782c0ff */
[----:B------:R-:W-:Y:S01]  /*5730*/  FADD.FTZ R185, R6, -R185 ;  /* 0x800000b906b97221 */ /* 0x000fe20000010000 */
[----:B------:R-:W-:Y:S02]  /*5740*/  LOP3.LUT P5, RZ, R240, 0xff000000, RZ, 0xc0, !PT ;  /* 0xff000000f0ff7812 */ /* 0x000fe400078ac0ff */
[----:B------:R-:W-:Y:S01]  /*5750*/  FSEL R191, R184, RZ, P6 ;  /* 0x000000ffb8bf7208 */ /* 0x000fe20003000000 */
[----:B------:R-:W-:Y:S01]  /*5760*/  FFMA.FTZ R184, R180, UR17, R181 ;  /* 0x00000011b4b87c23 */ /* 0x000fe200080100b5 */
[----:B------:R-:W-:Y:S01]  /*5770*/  F2FP.F16.F32.PACK_AB R186, R189, R186 ;  /* 0x000000babdba723e */ /* 0x000fe200000000ff */
[----:B------:R-:W-:Y:S01]  /*5780*/  HADD2.F32 R180, -RZ, R24.H0_H0 ;  /* 0x20000018ffb47230 */ /* 0x000fe20000004100 */
[----:B------:R-:W-:Y:S01]  /*5790*/  FSEL R189, R188, RZ, P1 ;  /* 0x000000ffbcbd7208 */ /* 0x000fe20000800000 */
[----:B------:R-:W-:Y:S01]  /*57a0*/  FMUL.FTZ R184, R184, UR23 ;  /* 0x00000017b8b87c20 */ /* 0x000fe20008410000 */
[----:B------:R-:W-:-:S02]  /*57b0*/  FSEL R192, R190, RZ, P5 ;  /* 0x000000ffbec07208 */ /* 0x000fc40002800000 */
[C---:B------:R-:W-:Y:S01]  /*57c0*/  LOP3.LUT P1, RZ, R234.reuse, 0xff0000, RZ, 0xc0, !PT ;  /* 0x00ff0000eaff7812 */ /* 0x040fe2000782c0ff */
[----:B------:R-:W-:Y:S01]  /*57d0*/  FFMA.FTZ R180, R185, UR17, R180 ;  /* 0x00000011b9b47c23 */ /* 0x000fe200080100b4 */
[----:B------:R-:W-:Y:S02]  /*57e0*/  LOP3.LUT P5, RZ, R234, 0xff000000, RZ, 0xc0, !PT ;  /* 0xff000000eaff7812 */ /* 0x000fe400078ac0ff */
[----:B------:R-:W-:Y:S01]  /*57f0*/  F2FP.F16.F32.PACK_AB R181, R192, R189 ;  /* 0x000000bdc0b5723e */ /* 0x000fe200000000ff */
[----:B------:R-:W-:Y:S01]  /*5800*/  FMUL.FTZ R180, R180, UR23 ;  /* 0x00000017b4b47c20 */ /* 0x000fe20008410000 */
[----:B------:R-:W-:Y:S02]  /*5810*/  FSEL R188, R188, RZ, P1 ;  /* 0x000000ffbcbc7208 */ /* 0x000fe40000800000 */
[----:B------:R-:W-:Y:S02]  /*5820*/  FSEL R189, R190, RZ, P5 ;  /* 0x000000ffbebd7208 */ /* 0x000fe40002800000 */
[----:B------:R-:W-:-:S02]  /*5830*/  LOP3.LUT P6, RZ, R234, 0xff00, RZ, 0xc0, !PT ;  /* 0x0000ff00eaff7812 */ /* 0x000fc400078cc0ff */
[----:B------:R-:W-:Y:S02]  /*5840*/  F2FP.F16.F32.PACK_AB R185, R189, R188 ;  /* 0x000000bcbdb9723e */ /* 0x000fe400000000ff */
        /* <DEDUP_REMOVED lines=9> */
[----:B------:R-:W-:Y:S01]  /*58e0*/  F2FP.F16.F32.PACK_AB R184, R189, R184 ;  /* 0x000000b8bdb8723e */ /* 0x000fe200000000ff */
[----:B------:R-:W-:Y:S06]  /*58f0*/  BRA `(.L_x_1790) ;  /* 0x0000001800547947 */ /* 0x000fec0003800000 */
.L_x_1788:
        /* <DEDUP_REMOVED lines=10> */
[----:B------:R-:W-:Y:S01]  /*59a0*/  FFMA.FTZ R182, R214, UR16, R194 ;  /* 0x00000010d6b67c23 */ /* 0x000fe200080100c2 */
[----:B------:R-:W-:Y:S01]  /*59b0*/  FMUL.FTZ R179, R176, UR17 ;  /* 0x00000011b0b37c20 */ /* 0x000fe20008410000 */
[----:B------:R-:W-:Y:S01]  /*59c0*/  FMUL.FTZ R178, R178, UR17 ;  /* 0x00000011b2b27c20 */ /* 0x000fe20008410000 */
[----:B------:R-:W-:Y:S01]  /*59d0*/  LOP3.LUT P6, RZ, R235, 0xff0000, RZ, 0xc0, !PT ;  /* 0x00ff0000ebff7812 */ /* 0x000fe200078cc0ff */
[----:B------:R-:W-:Y:S01]  /*59e0*/  FADD.FTZ R177, R208, -R177 ;  /* 0x800000b1d0b17221 */ /* 0x000fe20000010000 */
[----:B------:R-:W-:Y:S01]  /*59f0*/  FMUL.FTZ R176, R179, UR23 ;  /* 0x00000017b3b07c20 */ /* 0x000fe20008410000 */
[----:B------:R-:W-:Y:S01]  /*5a00*/  ISETP.GE.U32.AND.EX P5, PT, R235, 0x1000000, PT, P5 ;  /* 0x01000000eb00780c */ /* 0x000fe20003fa6150 */
[----:B------:R-:W-:Y:S01]  /*5a10*/  FADD.FTZ R182, R221, -R182 ;  /* 0x800000b6ddb67221 */ /* 0x000fe20000010000 */
[C---:B------:R-:W-:Y:S01]  /*5a20*/  F2FP.F16.F32.PACK_AB R179, R178.reuse, R179 ;  /* 0x000000b3b2b3723e */ /* 0x040fe200000000ff */
        /* <DEDUP_REMOVED lines=12> */
[----:B------:R-:W-:Y:S02]  /*5af0*/  F2FP.F16.F32.PACK_AB R187, R176, R187 ;  /* 0x000000bbb0bb723e */ /* 0x000fe400000000ff */
[----:B------:R-:W-:Y:S01]  /*5b00*/  FMUL.FTZ R176, R178, UR23 ;  /* 0x00000017b2b07c20 */ /* 0x000fe20008410000 */
[----:B------:R-:W-:Y:S02]  /*5b10*/  LOP3.LUT P6, RZ, R241, 0xff, RZ, 0xc0, !PT ;  /* 0x000000fff1ff7812 */ /* 0x000fe400078cc0ff */
[C---:B------:R-:W-:Y:S01]  /*5b20*/  F2FP.F16.F32.PACK_AB R178, R177.reuse, R178 ;  /* 0x000000b2b1b2723e */ /* 0x040fe200000000ff */
[----:B------:R-:W-:Y:S01]  /*5b30*/  FMUL.FTZ R177, R177, UR23 ;  /* 0x00000017b1b17c20 */ /* 0x000fe20008410000 */
[----:B------:R-:W-:-:S02]  /*5b40*/  LOP3.LUT P5, RZ, R241, 0xff00, RZ, 0xc0, !PT ;  /* 0x0000ff00f1ff7812 */ /* 0x000fc400078ac0ff */
[----:B------:R-:W-:Y:S02]  /*5b50*/  FSEL R182, R176, RZ, P6 ;  /* 0x000000ffb0b67208 */ /* 0x000fe40003000000 */
[----:B------:R-:W-:Y:S01]  /*5b60*/  F2FP.F16.F32.PACK_AB R183, R180, R183 ;  /* 0x000000b7b4b7723e */ /* 0x000fe200000000ff */
[----:B------:R-:W-:Y:S01]  /*5b70*/  FFMA.FTZ R180, R203, UR16, R194 ;  /* 0x00000010cbb47c23 */ /* 0x000fe200080100c2 */
[C---:B------:R-:W-:Y:S02]  /*5b80*/  LOP3.LUT P1, RZ, R235.reuse, 0xff, RZ, 0xc0, !PT ;  /* 0x000000ffebff7812 */ /* 0x040fe4000782c0ff */
[----:B------:R-:W-:Y:S01]  /*5b90*/  LOP3.LUT P6, RZ, R235, 0xff00, RZ, 0xc0, !PT ;  /* 0x0000ff00ebff7812 */ /* 0x000fe200078cc0ff */
[----:B------:R-:W-:Y:S01]  /*5ba0*/  FADD.FTZ R180, R201, -R180 ;  /* 0x800000b4c9b47221 */ /* 0x000fe20000010000 */
[----:B------:R-:W-:Y:S02]  /*5bb0*/  FSEL R181, R177, RZ, P5 ;  /* 0x000000ffb1b57208 */ /* 0x000fe40002800000 */
[----:B------:R-:W-:-:S02]  /*5bc0*/  FSEL R186, R176, RZ, P1 ;  /* 0x000000ffb0ba7208 */ /* 0x000fc40000800000 */
[----:B------:R-:W-:Y:S02]  /*5bd0*/  FSEL R177, R177, RZ, P6 ;  /* 0x000000ffb1b17208 */ /* 0x000fe40003000000 */
[----:B------:R-:W-:Y:S02]  /*5be0*/  LOP3.LUT P6, RZ, R240, 0xff0000, RZ, 0xc0, !PT ;  /* 0x00ff0000f0ff7812 */ /* 0x000fe400078cc0ff */
[----:B------:R-:W-:Y:S01]  /*5bf0*/  F2FP.F16.F32.PACK_AB R186, R177, R186 ;  /* 0x000000bab1ba723e */ /* 0x000fe200000000ff */
[----:B------:R-:W-:Y:S01]  /*5c00*/  FMUL.FTZ R177, R180, UR17 ;  /* 0x00000011b4b17c20 */ /* 0x000fe20008410000 */
[----:B------:R-:W-:Y:S01]  /*5c10*/  FMUL.FTZ R180, R184, UR17 ;  /* 0x00000011b8b47c20 */ /* 0x000fe20008410000 */
[----:B------:R-:W-:Y:S01]  /*5c20*/  F2FP.F16.F32.PACK_AB R182, R181, R182 ;  /* 0x000000b6b5b6723e */ /* 0x000fe200000000ff */
[----:B------:R-:W-:Y:S01]  /*5c30*/  FFMA.FTZ R184, R8, UR16, R194 ;  /* 0x0000001008b87c23 */ /* 0x000fe200080100c2 */
[----:B------:R-:W-:Y:S01]  /*5c40*/  FMUL.FTZ R176, R177, UR23 ;  /* 0x00000017b1b07c20 */ /* 0x000fe20008410000 */
[----:B------:R-:W-:-:S02]  /*5c50*/  LOP3.LUT P5, RZ, R240, 0xff000000, RZ, 0xc0, !PT ;  /* 0xff000000f0ff7812 */ /* 0x000fc400078ac0ff */
[C---:B------:R-:W-:Y:S01]  /*5c60*/  F2FP.F16.F32.PACK_AB R177, R180.reuse, R177 ;  /* 0x000000b1b4b1723e */ /* 0x040fe200000000ff */
[----:B------:R-:W-:Y:S01]  /*5c70*/  FMUL.FTZ R180, R180, UR23 ;  /* 0x00000017b4b47c20 */ /* 0x000fe20008410000 */
[----:B------:R-:W-:Y:S01]  /*5c80*/  FSEL R181, R176, RZ, P6 ;  /* 0x000000ffb0b57208 */ /* 0x000fe20003000000 */
[----:B------:R-:W-:Y:S01]  /*5c90*/  FADD.FTZ R188, R7, -R184 ;  /* 0x800000b807bc7221 */ /* 0x000fe20000010000 */
[C---:B------:R-:W-:Y:S02]  /*5ca0*/  LOP3.LUT P1, RZ, R234.reuse, 0xff0000, RZ, 0xc0, !PT ;  /* 0x00ff0000eaff7812 */ /* 0x040fe4000782c0ff */
[----:B------:R-:W-:Y:S02]  /*5cb0*/  LOP3.LUT P6, RZ, R234, 0xff000000, RZ, 0xc0, !PT ;  /* 0xff000000eaff7812 */ /* 0x000fe400078cc0ff */
[----:B------:R-:W-:Y:S02]  /*5cc0*/  FSEL R184, R180, RZ, P5 ;  /* 0x000000ffb4b87208 */ /* 0x000fe40002800000 */
[----:B------:R-:W-:Y:S01]  /*5cd0*/  FSEL R185, R176, RZ, P1 ;  /* 0x000000ffb0b97208 */ /* 0x000fe20000800000 */
[----:B------:R-:W-:Y:S01]  /*5ce0*/  FADD.FTZ R176, R6, -R189 ;  /* 0x800000bd06b07221 */ /* 0x000fe20000010000 */
[----:B------:R-:W-:Y:S01]  /*5cf0*/  FSEL R180, R180, RZ, P6 ;  /* 0x000000ffb4b47208 */ /* 0x000fe20003000000 */
[----:B------:R-:W-:Y:S01]  /*5d00*/  FMUL.FTZ R189, R188, UR17 ;  /* 0x00000011bcbd7c20 */ /* 0x000fe20008410000 */
[----:B------:R-:W-:-:S02]  /*5d10*/  F2FP.F16.F32.PACK_AB R181, R184, R181 ;  /* 0x000000b5b8b5723e */ /* 0x000fc400000000ff */
[----:B------:R-:W-:Y:S01]  /*5d20*/  F2FP.F16.F32.PACK_AB R185, R180, R185 ;  /* 0x000000b9b4b9723e */ /* 0x000fe200000000ff */
[----:B------:R-:W-:Y:S01]  /*5d30*/  FMUL.FTZ R180, R176, UR17 ;  /* 0x00000011b0b47c20 */ /* 0x000fe20008410000 */
[C---:B------:R-:W-:Y:S01]  /*5d40*/  FMUL.FTZ R184, R189.reuse, UR23 ;  /* 0x00000017bdb87c20 */ /* 0x040fe20008410000 */
[----:B------:R-:W-:Y:S02]  /*5d50*/  LOP3.LUT P6, RZ, R234, 0xff00, RZ, 0xc0, !PT ;  /* 0x0000ff00eaff7812 */ /* 0x000fe400078cc0ff */
[----:B------:R-:W-:Y:S02]  /*5d60*/  LOP3.LUT P1, RZ, R240, 0xff00, RZ, 0xc0, !PT ;  /* 0x0000ff00f0ff7812 */ /* 0x000fe4000782c0ff */
[----:B------:R-:W-:Y:S01]  /*5d70*/  F2FP.F16.F32.PACK_AB R176, R189, R180 ;  /* 0x000000b4bdb0723e */ /* 0x000fe200000000ff */
[----:B------:R-:W-:Y:S01]  /*5d80*/  FMUL.FTZ R180, R180, UR23 ;  /* 0x00000017b4b47c20 */ /* 0x000fe20008410000 */
[----:B------:R-:W-:Y:S02]  /*5d90*/  FSEL R189, R184, RZ, P6 ;  /* 0x000000ffb8bd7208 */ /* 0x000fe40003000000 */
[----:B------:R-:W-:-:S02]  /*5da0*/  LOP3.LUT P5, RZ, R240, 0xff, RZ, 0xc0, !PT ;  /* 0x000000fff0ff7812 */ /* 0x000fc400078ac0ff */
[----:B------:R-:W-:Y:S02]  /*5db0*/  LOP3.LUT P6, RZ, R234, 0xff, RZ, 0xc0, !PT ;  /* 0x000000ffeaff7812 */ /* 0x000fe400078cc0ff */
[----:B------:R-:W-:Y:S02]  /*5dc0*/  FSEL R191, R184, RZ, P1 ;  /* 0x000000ffb8bf7208 */ /* 0x000fe40000800000 */
[C---:B------:R-:W-:Y:S02]  /*5dd0*/  FSEL R188, R180.reuse, RZ, P5 ;  /* 0x000000ffb4bc7208 */ /* 0x040fe40002800000 */
[----:B------:R-:W-:Y:S02]  /*5de0*/  FSEL R184, R180, RZ, P6 ;  /* 0x000000ffb4b87208 */ /* 0x000fe40003000000 */
[----:B------:R-:W-:Y:S02]  /*5df0*/  F2FP.F16.F32.PACK_AB R180, R191, R188 ;  /* 0x000000bcbfb4723e */ /* 0x000fe400000000ff */
[----:B------:R-:W-:Y:S01]  /*5e00*/  F2FP.F16.F32.PACK_AB R184, R189, R184 ;  /* 0x000000b8bdb8723e */ /* 0x000fe200000000ff */
[----:B------:R-:W-:Y:S06]  /*5e10*/  BRA `(.L_x_1790) ;  /* 0x00000014000c7947 */ /* 0x000fec0003800000 */
.L_x_1791:
[--C-:B0-----:R-:W-:Y:S01]  /*5e20*/  FFMA.FTZ R180, R229, UR16, R194.reuse ;  /* 0x00000010e5b47c23 */ /* 0x101fe200080100c2 */
[--C-:B------:R-:W-:Y:S01]  /*5e30*/  FFMA.FTZ R182, R226, UR16, R194.reuse ;  /* 0x00000010e2b67c23 */ /* 0x100fe200080100c2 */
[----:B------:R-:W-:Y:S01]  /*5e40*/  ISETP.GE.U32.AND P1, PT, R240, RZ, PT ;  /* 0x000000fff000720c */ /* 0x000fe20003f26070 */
[----:B------:R-:W-:Y:S01]  /*5e50*/  FFMA.FTZ R181, R207, UR16, R194 ;  /* 0x00000010cfb57c23 */ /* 0x000fe200080100c2 */
[----:B------:R-:W-:Y:S01]  /*5e60*/  FADD.FTZ R180, R227, -R180 ;  /* 0x800000b4e3b47221 */ /* 0x000fe20000010000 */
[----:B------:R-:W-:Y:S01]  /*5e70*/  FADD.FTZ R182, R225, -R182 ;  /* 0x800000b6e1b67221 */ /* 0x000fe20000010000 */
[C---:B------:R-:W-:Y:S01]  /*5e80*/  LOP3.LUT P5, RZ, R241.reuse, 0xff0000, RZ, 0xc0, !PT ;  /* 0x00ff0000f1ff7812 */ /* 0x040fe200078ac0ff */
        /* <DEDUP_REMOVED lines=8> */
[----:B------:R-:W-:Y:S01]  /*5f10*/  FMUL.FTZ R181, R181, UR17 ;  /* 0x00000011b5b57c20 */ /* 0x000fe20008410000 */
[----:B------:R-:W-:-:S02]  /*5f20*/  LOP3.LUT P6, RZ, R235, 0xff, RZ, 0xc0, !PT ;  /* 0x000000ffebff7812 */ /* 0x000fc400078cc0ff */
[----:B------:R-:W-:Y:S01]  /*5f30*/  FSEL R183, R180, RZ, P5 ;  /* 0x000000ffb4b77208 */ /* 0x000fe20002800000 */
[----:B------:R-:W-:Y:S01]  /*5f40*/  FMUL.FTZ R184, R184, UR17 ;  /* 0x00000011b8b87c20 */ /* 0x000fe20008410000 */
[----:B------:R-:W-:Y:S01]  /*5f50*/  FSEL R182, R185, RZ, P1 ;  /* 0x000000ffb9b67208 */ /* 0x000fe20000800000 */
[----:B------:R-:W-:Y:S01]  /*5f60*/  FMUL.FTZ R181, R181, UR23 ;  /* 0x00000017b5b57c20 */ /* 0x000fe20008410000 */
[----:B------:R-:W-:Y:S02]  /*5f70*/  LOP3.LUT P5, RZ, R235, 0xff0000, RZ, 0xc0, !PT ;  /* 0x00ff0000ebff7812 */ /* 0x000fe400078ac0ff */
[----:B------:R-:W-:Y:S02]  /*5f80*/  ISETP.GE.U32.AND P1, PT, R234, RZ, PT ;  /* 0x000000ffea00720c */ /* 0x000fe40003f26070 */
[----:B------:R-:W-:Y:S01]  /*5f90*/  F2FP.F16.F32.PACK_AB R183, R182, R183 ;  /* 0x000000b7b6b7723e */ /* 0x000fe200000000ff */
[--C-:B------:R-:W-:Y:S01]  /*5fa0*/  FFMA.FTZ R182, R200, UR16, R194.reuse ;  /* 0x00000010c8b67c23 */ /* 0x100fe200080100c2 */
[----:B------:R-:W-:Y:S01]  /*5fb0*/  FSEL R187, R180, RZ, P5 ;  /* 0x000000ffb4bb7208 */ /* 0x000fe20002800000 */
[----:B------:R-:W-:Y:S01]  /*5fc0*/  FFMA.FTZ R180, R203, UR16, R194 ;  /* 0x00000010cbb47c23 */ /* 0x000fe200080100c2 */
[----:B------:R-:W-:Y:S01]  /*5fd0*/  ISETP.GE.U32.AND.EX P1, PT, R235, 0x1000000, PT, P1 ;  /* 0x01000000eb00780c */ /* 0x000fe20003f26110 */
[----:B------:R-:W-:Y:S01]  /*5fe0*/  FADD.FTZ R182, R19, -R182 ;  /* 0x800000b613b67221 */ /* 0x000fe20000010000 */
[----:B------:R-:W-:Y:S01]  /*5ff0*/  LOP3.LUT P5, RZ, R241, 0xff, RZ, 0xc0, !PT ;  /* 0x000000fff1ff7812 */ /* 0x000fe200078ac0ff */
[----:B------:R-:W-:Y:S01]  /*6000*/  FADD.FTZ R180, R201, -R180 ;  /* 0x800000b4c9b47221 */ /* 0x000fe20000010000 */
[----:B------:R-:W-:Y:S01]  /*6010*/  FSEL R190, R185, RZ, P1 ;  /* 0x000000ffb9be7208 */ /* 0x000fe20000800000 */
[----:B------:R-:W-:Y:S01]  /*6020*/  FMUL.FTZ R185, R184, UR23 ;  /* 0x00000017b8b97c20 */ /* 0x000fe20008410000 */
[----:B------:R-:W-:Y:S01]  /*6030*/  LOP3.LUT P1, RZ, R235, 0xff00, RZ, 0xc0, !PT ;  /* 0x0000ff00ebff7812 */ /* 0x000fe2000782c0ff */
[----:B------:R-:W-:Y:S01]  /*6040*/  FMUL.FTZ R180, R180, UR17 ;  /* 0x00000011b4b47c20 */ /* 0x000fe20008410000 */
[----:B------:R-:W-:Y:S01]  /*6050*/  FMUL.FTZ R182, R182, UR17 ;  /* 0x00000011b6b67c20 */ /* 0x000fe20008410000 */
[----:B------:R-:W-:-:S02]  /*6060*/  FSEL R184, R181, RZ, P5 ;  /* 0x000000ffb5b87208 */ /* 0x000fc40002800000 */
[----:B------:R-:W-:Y:S01]  /*6070*/  FMUL.FTZ R188, R180, UR23 ;  /* 0x00000017b4bc7c20 */ /* 0x000fe20008410000 */
        /* <DEDUP_REMOVED lines=8> */
[----:B------:R-:W-:Y:S02]  /*6100*/  FSEL R185, R185, RZ, P6 ;  /* 0x000000ffb9b97208 */ /* 0x000fe40003000000 */
[----:B------:R-:W-:Y:S01]  /*6110*/  F2FP.F16.F32.PACK_AB R181, R180, R181 ;  /* 0x000000b5b4b5723e */ /* 0x000fe200000000ff */
[--C-:B------:R-:W-:Y:S01]  /*6120*/  FFMA.FTZ R180, R8, UR16, R194.reuse ;  /* 0x0000001008b47c23 */ /* 0x100fe200080100c2 */
[----:B------:R-:W-:Y:S01]  /*6130*/  F2FP.F16.F32.PACK_AB R182, R185, R184 ;  /* 0x000000b8b9b6723e */ /* 0x000fe200000000ff */
[----:B------:R-:W-:Y:S01]  /*6140*/  FFMA.FTZ R185, R5, UR16, R194 ;  /* 0x0000001005b97c23 */ /* 0x000fe200080100c2 */
[C---:B------:R-:W-:Y:S01]  /*6150*/  LOP3.LUT P1, RZ, R234.reuse, 0xff0000, RZ, 0xc0, !PT ;  /* 0x00ff0000eaff7812 */ /* 0x040fe2000782c0ff */
[----:B------:R-:W-:Y:S01]  /*6160*/  FADD.FTZ R184, R7, -R180 ;  /* 0x800000b407b87221 */ /* 0x000fe20000010000 */
        /* <DEDUP_REMOVED lines=8> */
[----:B------:R-:W-:Y:S01]  /*61f0*/  F2FP.F16.F32.PACK_AB R185, R189, R188 ;  /* 0x000000bcbdb9723e */ /* 0x000fe200000000ff */
[----:B------:R-:W-:Y:S01]  /*6200*/  FMUL.FTZ R180, R180, UR23 ;  /* 0x00000017b4b47c20 */ /* 0x000fe20008410000 */
[----:B------:R-:W-:-:S02]  /*6210*/  LOP3.LUT P1, RZ, R240, 0xff00, RZ, 0xc0, !PT ;  /* 0x0000ff00f0ff7812 */ /* 0x000fc4000782c0ff */
[----:B------:R-:W-:Y:S02]  /*6220*/  FSEL R189, R184, RZ, P6 ;  /* 0x000000ffb8bd7208 */ /* 0x000fe40003000000 */
[----:B------:R-:W-:Y:S02]  /*6230*/  LOP3.LUT P5, RZ, R240, 0xff, RZ, 0xc0, !PT ;  /* 0x000000fff0ff7812 */ /* 0x000fe400078ac0ff */
[----:B------:R-:W-:Y:S02]  /*6240*/  LOP3.LUT P6, RZ, R234, 0xff, RZ, 0xc0, !PT ;  /* 0x000000ffeaff7812 */ /* 0x000fe400078cc0ff */
[----:B------:R-:W-:Y:S02]  /*6250*/  F2FP.F16.F32.PACK_AB R186, R191, R186 ;  /* 0x000000babfba723e */ /* 0x000fe400000000ff */
[----:B------:R-:W-:Y:S02]  /*6260*/  FSEL R191, R184, RZ, P1 ;  /* 0x000000ffb8bf7208 */ /* 0x000fe40000800000 */
[----:B------:R-:W-:-:S02]  /*6270*/  FSEL R188, R180, RZ, P5 ;  /* 0x000000ffb4bc7208 */ /* 0x000fc40002800000 */
[----:B------:R-:W-:Y:S02]  /*6280*/  FSEL R184, R180, RZ, P6 ;  /* 0x000000ffb4b87208 */ /* 0x000fe40003000000 */
[----:B------:R-:W-:Y:S02]  /*6290*/  F2FP.F16.F32.PACK_AB R187, R190, R187 ;  /* 0x000000bbbebb723e */ /* 0x000fe400000000ff */
[----:B------:R-:W-:Y:S02]  /*62a0*/  F2FP.F16.F32.PACK_AB R180, R191, R188 ;  /* 0x000000bcbfb4723e */ /* 0x000fe400000000ff */
[----:B------:R-:W-:Y:S01]  /*62b0*/  F2FP.F16.F32.PACK_AB R184, R189, R184 ;  /* 0x000000b8bdb8723e */ /* 0x000fe200000000ff */
[----:B------:R-:W-:Y:S06]  /*62c0*/  BRA `(.L_x_1790) ;  /* 0x0000000c00e07947 */ /* 0x000fec0003800000 */
.L_x_1787:
        /* <DEDUP_REMOVED lines=9> */
[--C-:B------:R-:W-:Y:S02]  /*6360*/  HADD2.F32 R185, -RZ, R27.reuse.H0_H0 ;  /* 0x2000001bffb97230 */ /* 0x100fe40000004100 */
[----:B------:R-:W-:Y:S01]  /*6370*/  FFMA.FTZ R177, R207, UR16, R194 ;  /* 0x00000010cfb17c23 */ /* 0x000fe200080100c2 */
[----:B------:R-:W-:Y:S02]  /*6380*/  HADD2.F32 R187, -RZ, R27.H1_H1 ;  /* 0x3000001bffbb7230 */ /* 0x000fe40000004100 */
[----:B------:R-:W-:Y:S01]  /*6390*/  FADD.FTZ R184, R227, -R184 ;  /* 0x800000b8e3b87221 */ /* 0x000fe20000010000 */
[----:B------:R-:W-:Y:S01]  /*63a0*/  FADD.FTZ R186, R225, -R186 ;  /* 0x800000bae1ba7221 */ /* 0x000fe20000010000 */
[----:B------:R-:W-:-:S02]  /*63b0*/  HADD2.F32 R179, -RZ, R26.H1_H1 ;  /* 0x3000001affb37230 */ /* 0x000fc40000004100 */
[----:B------:R-:W-:Y:S01]  /*63c0*/  FADD.FTZ R178, R221, -R178 ;  /* 0x800000b2ddb27221 */ /* 0x000fe20000010000 */
[----:B------:R-:W-:Y:S02]  /*63d0*/  HADD2.F32 R176, -RZ, R26.H0_H0 ;  /* 0x2000001affb07230 */ /* 0x000fe40000004100 */
[----:B------:R-:W-:Y:S01]  /*63e0*/  FADD.FTZ R177, R208, -R177 ;  /* 0x800000b1d0b17221 */ /* 0x000fe20000010000 */
[----:B------:R-:W-:Y:S01]  /*63f0*/  FFMA.FTZ R184, R184, UR17, R185 ;  /* 0x00000011b8b87c23 */ /* 0x000fe200080100b9 */
[----:B------:R-:W-:Y:S01]  /*6400*/  FFMA.FTZ R187, R186, UR17, R187 ;  /* 0x00000011babb7c23 */ /* 0x000fe200080100bb */
[----:B------:R-:W-:Y:S01]  /*6410*/  ISETP.GE.U32.AND P1, PT, R234, RZ, PT ;  /* 0x000000ffea00720c */ /* 0x000fe20003f26070 */
[----:B------:R-:W-:Y:S01]  /*6420*/  FFMA.FTZ R190, R178, UR17, R179 ;  /* 0x00000011b2be7c23 */ /* 0x000fe200080100b3 */
[----:B------:R-:W-:Y:S01]  /*6430*/  FFMA.FTZ R185, R177, UR17, R176 ;  /* 0x00000011b1b97c23 */ /* 0x000fe200080100b0 */
[--C-:B------:R-:W-:Y:S01]  /*6440*/  FFMA.FTZ R178, R200, UR16, R194.reuse ;  /* 0x00000010c8b27c23 */ /* 0x100fe200080100c2 */
[----:B------:R-:W-:Y:S01]  /*6450*/  FFMA.FTZ R176, R203, UR16, R194 ;  /* 0x00000010cbb07c23 */ /* 0x000fe200080100c2 */
[----:B------:R-:W-:Y:S01]  /*6460*/  FMUL.FTZ R188, R187, UR23 ;  /* 0x00000017bbbc7c20 */ /* 0x000fe20008410000 */
[----:B------:R-:W-:Y:S01]  /*6470*/  FMUL.FTZ R186, R184, UR23 ;  /* 0x00000017b8ba7c20 */ /* 0x000fe20008410000 */
[C---:B------:R-:W-:Y:S01]  /*6480*/  LOP3.LUT P5, RZ, R235.reuse, 0xff0000, RZ, 0xc0, !PT ;  /* 0x00ff0000ebff7812 */ /* 0x040fe200078ac0ff */
[--C-:B------:R-:W-:Y:S01]  /*6490*/  HADD2.F32 R179, -RZ, R25.reuse.H1_H1 ;  /* 0x30000019ffb37230 */ /* 0x100fe20000004100 */
[----:B------:R-:W-:Y:S01]  /*64a0*/  ISETP.GE.U32.AND.EX P1, PT, R235, 0x1000000, PT, P1 ;  /* 0x01000000eb00780c */ /* 0x000fe20003f26110 */
[----:B------:R-:W-:-:S02]  /*64b0*/  HADD2.F32 R177, -RZ, R25.H0_H0 ;  /* 0x20000019ffb17230 */ /* 0x000fc40000004100 */
[----:B------:R-:W-:Y:S01]  /*64c0*/  FADD.FTZ R178, R19, -R178 ;  /* 0x800000b213b27221 */ /* 0x000fe20000010000 */
[----:B------:R-:W-:Y:S01]  /*64d0*/  FADD.FTZ R176, R201, -R176 ;  /* 0x800000b0c9b07221 */ /* 0x000fe20000010000 */
[----:B------:R-:W-:Y:S02]  /*64e0*/  FSEL R189, R188, RZ, P1 ;  /* 0x000000ffbcbd7208 */ /* 0x000fe40000800000 */
[----:B------:R-:W-:Y:S01]  /*64f0*/  FSEL R186, R186, RZ, P5 ;  /* 0x000000ffbaba7208 */ /* 0x000fe20002800000 */
[----:B------:R-:W-:Y:S01]  /*6500*/  FFMA.FTZ R191, R178, UR17, R179 ;  /* 0x00000011b2bf7c23 */ /* 0x000fe200080100b3 */
[----:B------:R-:W-:Y:S01]  /*6510*/  FFMA.FTZ R188, R176, UR17, R177 ;  /* 0x00000011b0bc7c23 */ /* 0x000fe200080100b1 */
[----:B------:R-:W-:Y:S01]  /*6520*/  F2FP.F16.F32.PACK_AB R179, R187, R184 ;  /* 0x000000b8bbb3723e */ /* 0x000fe200000000ff */
[--C-:B------:R-:W-:Y:S01]  /*6530*/  FFMA.FTZ R176, R8, UR16, R194.reuse ;  /* 0x0000001008b07c23 */ /* 0x100fe200080100c2 */
[----:B------:R-:W-:Y:S01]  /*6540*/  F2FP.F16.F32.PACK_AB R187, R189, R186 ;  /* 0x000000babdbb723e */ /* 0x000fe200000000ff */
[----:B------:R-:W-:Y:S01]  /*6550*/  FMUL.FTZ R186, R185, UR23 ;  /* 0x00000017b9ba7c20 */ /* 0x000fe20008410000 */
[C---:B------:R-:W-:Y:S01]  /*6560*/  F2FP.F16.F32.PACK_AB R178, R190.reuse, R185 ;  /* 0x000000b9beb2723e */ /* 0x040fe200000000ff */
[----:B------:R-:W-:Y:S01]  /*6570*/  FMUL.FTZ R190, R190, UR23 ;  /* 0x00000017bebe7c20 */ /* 0x000fe20008410000 */
[----:B------:R-:W-:Y:S01]  /*6580*/  LOP3.LUT P1, RZ, R235, 0xff, RZ, 0xc0, !PT ;  /* 0x000000ffebff7812 */ /* 0x000fe2000782c0ff */
[----:B------:R-:W-:Y:S01]  /*6590*/  FFMA.FTZ R177, R5, UR16, R194 ;  /* 0x0000001005b17c23 */ /* 0x000fe200080100c2 */
[----:B------:R-:W-:Y:S01]  /*65a0*/  LOP3.LUT P5, RZ, R235, 0xff00, RZ, 0xc0, !PT ;  /* 0x0000ff00ebff7812 */ /* 0x000fe200078ac0ff */
[----:B------:R-:W-:Y:S01]  /*65b0*/  FADD.FTZ R184, R7, -R176 ;  /* 0x800000b007b87221 */ /* 0x000fe20000010000 */
[----:B------:R-:W-:-:S02]  /*65c0*/  HADD2.F32 R176, -RZ, R24.H0_H0 ;  /* 0x20000018ffb07230 */ /* 0x000fc40000004100 */
[----:B------:R-:W-:Y:S01]  /*65d0*/  FADD.FTZ R177, R6, -R177 ;  /* 0x800000b106b17221 */ /* 0x000fe20000010000 */
[----:B------:R-:W-:Y:S01]  /*65e0*/  HADD2.F32 R185, -RZ, R24.H1_H1 ;  /* 0x30000018ffb97230 */ /* 0x000fe20000004100 */
[----:B------:R-:W-:Y:S02]  /*65f0*/  FSEL R186, R186, RZ, P1 ;  /* 0x000000ffbaba7208 */ /* 0x000fe40000800000 */
[----:B------:R-:W-:Y:S01]  /*6600*/  FSEL R189, R190, RZ, P5 ;  /* 0x000000ffbebd7208 */ /* 0x000fe20002800000 */
[----:B------:R-:W-:Y:S01]  /*6610*/  FFMA.FTZ R176, R177, UR17, R176 ;  /* 0x00000011b1b07c23 */ /* 0x000fe200080100b0 */
[----:B------:R-:W-:Y:S01]  /*6620*/  FFMA.FTZ R185, R184, UR17, R185 ;  /* 0x00000011b8b97c23 */ /* 0x000fe200080100b9 */
[----:B------:R-:W-:Y:S02]  /*6630*/  LOP3.LUT P6, RZ, R234, 0xff0000, RZ, 0xc0, !PT ;  /* 0x00ff0000eaff7812 */ /* 0x000fe400078cc0ff */
[----:B------:R-:W-:Y:S01]  /*6640*/  F2FP.F16.F32.PACK_AB R186, R189, R186 ;  /* 0x000000babdba723e */ /* 0x000fe200000000ff */
[----:B------:R-:W-:Y:S01]  /*6650*/  FMUL.FTZ R189, R188, UR23 ;  /* 0x00000017bcbd7c20 */ /* 0x000fe20008410000 */
[----:B------:R-:W-:Y:S01]  /*6660*/  FMUL.FTZ R184, R176, UR23 ;  /* 0x00000017b0b87c20 */ /* 0x000fe20008410000 */
[C---:B------:R-:W-:Y:S01]  /*6670*/  F2FP.F16.F32.PACK_AB R177, R191.reuse, R188 ;  /* 0x000000bcbfb1723e */ /* 0x040fe200000000ff */
[----:B------:R-:W-:Y:S01]  /*6680*/  FMUL.FTZ R191, R191, UR23 ;  /* 0x00000017bfbf7c20 */ /* 0x000fe20008410000 */
[C---:B------:R-:W-:Y:S01]  /*6690*/  F2FP.F16.F32.PACK_AB R176, R185.reuse, R176 ;  /* 0x000000b0b9b0723e */ /* 0x040fe200000000ff */
        /* <DEDUP_REMOVED lines=9> */
[----:B------:R-:W-:Y:S01]  /*6730*/  F2FP.F16.F32.PACK_AB R184, R189, R184 ;  /* 0x000000b8bdb8723e */ /* 0x000fe200000000ff */
[----:B------:R-:W-:Y:S06]  /*6740*/  BRA `(.L_x_1790) ;  /* 0x0000000800c07947 */ /* 0x000fec0003800000 */
.L_x_1793:
[--C-:B0-----:R-:W-:Y:S01]  /*6750*/  FFMA.FTZ R184, R229, UR16, R194.reuse ;  /* 0x00000010e5b87c23 */ /* 0x101fe200080100c2 */
[----:B------:R-:W-:Y:S01]  /*6760*/  FFMA.FTZ R186, R226, UR16, R194 ;  /* 0x00000010e2ba7c23 */ /* 0x000fe200080100c2 */
[--C-:B------:R-:W-:Y:S01]  /*6770*/  HADD2.F32 R185, -RZ, R27.reuse.H0_H0 ;  /* 0x2000001bffb97230 */ /* 0x100fe20000004100 */
[----:B------:R-:W-:Y:S01]  /*6780*/  ISETP.GE.U32.AND P1, PT, R234, RZ, PT ;  /* 0x000000ffea00720c */ /* 0x000fe20003f26070 */
[----:B------:R-:W-:Y:S01]  /*6790*/  FADD.FTZ R184, R227, -R184 ;  /* 0x800000b8e3b87221 */ /* 0x000fe20000010000 */
[----:B------:R-:W-:Y:S02]  /*67a0*/  HADD2.F32 R189, -RZ, R27.H1_H1 ;  /* 0x3000001bffbd7230 */ /* 0x000fe40000004100 */
[----:B------:R-:W-:Y:S01]  /*67b0*/  FADD.FTZ R186, R225, -R186 ;  /* 0x800000bae1ba7221 */ /* 0x000fe20000010000 */
[----:B------:R-:W-:Y:S01]  /*67c0*/  LOP3.LUT P5, RZ, R235, 0xff0000, RZ, 0xc0, !PT ;  /* 0x00ff0000ebff7812 */ /* 0x000fe200078ac0ff */
[----:B------:R-:W-:Y:S01]  /*67d0*/  FFMA.FTZ R187, R184, UR17, R185 ;  /* 0x00000011b8bb7c23 */ /* 0x000fe200080100b9 */
[----:B------:R-:W-:Y:S01]  /*67e0*/  FFMA.FTZ R185, R207, UR16, R194 ;  /* 0x00000010cfb97c23 */ /* 0x000fe200080100c2 */
[----:B------:R-:W-:Y:S01]  /*67f0*/  FFMA.FTZ R189, R186, UR17, R189 ;  /* 0x00000011babd7c23 */ /* 0x000fe200080100bd */
[----:B------:R-:W-:-:S02]  /*6800*/  HADD2.F32 R184, -RZ, R26.H0_H0 ;  /* 0x2000001affb87230 */ /* 0x000fc40000004100 */
[----:B------:R-:W-:Y:S01]  /*6810*/  FFMA.FTZ R186, R214, UR16, R194 ;  /* 0x00000010d6ba7c23 */ /* 0x000fe200080100c2 */
[----:B------:R-:W-:Y:S01]  /*6820*/  FADD.FTZ R185, R208, -R185 ;  /* 0x800000b9d0b97221 */ /* 0x000fe20000010000 */
[----:B------:R-:W-:Y:S01]  /*6830*/  FMUL.FTZ R188, R187, UR23 ;  /* 0x00000017bbbc7c20 */ /* 0x000fe20008410000 */
[----:B------:R-:W-:Y:S01]  /*6840*/  FMUL.FTZ R190, R189, UR23 ;  /* 0x00000017bdbe7c20 */ /* 0x000fe20008410000 */
[----:B------:R-:W-:Y:S01]  /*6850*/  ISETP.GE.U32.AND.EX P1, PT, R235, 0x1000000, PT, P1 ;  /* 0x01000000eb00780c */ /* 0x000fe20003f26110 */
[----:B------:R-:W-:Y:S02]  /*6860*/  HADD2.F32 R187, -RZ, R26.H1_H1 ;  /* 0x3000001affbb7230 */ /* 0x000fe40000004100 */
[----:B------:R-:W-:Y:S01]  /*6870*/  FADD.FTZ R186, R221, -R186 ;  /* 0x800000baddba7221 */ /* 0x000fe20000010000 */
[----:B------:R-:W-:Y:S01]  /*6880*/  FFMA.FTZ R185, R185, UR17, R184 ;  /* 0x00000011b9b97c23 */ /* 0x000fe200080100b8 */
[----:B------:R-:W-:Y:S01]  /*6890*/  FSEL R189, R188, RZ, P5 ;  /* 0x000000ffbcbd7208 */ /* 0x000fe20002800000 */
[--C-:B------:R-:W-:Y:S01]  /*68a0*/  FFMA.FTZ R184, R203, UR16, R194.reuse ;  /* 0x00000010cbb87c23 */ /* 0x100fe200080100c2 */
[----:B------:R-:W-:Y:S01]  /*68b0*/  FSEL R190, R190, RZ, P1 ;  /* 0x000000ffbebe7208 */ /* 0x000fe20000800000 */
[----:B------:R-:W-:Y:S01]  /*68c0*/  FFMA.FTZ R188, R186, UR17, R187 ;  /* 0x00000011babc7c23 */ /* 0x000fe200080100bb */
[----:B------:R-:W-:Y:S01]  /*68d0*/  FMUL.FTZ R185, R185, UR23 ;  /* 0x00000017b9b97c20 */ /* 0x000fe20008410000 */
[----:B------:R-:W-:Y:S01]  /*68e0*/  LOP3.LUT P1, RZ, R235, 0xff, RZ, 0xc0, !PT ;  /* 0x000000ffebff7812 */ /* 0x000fe2000782c0ff */
[----:B------:R-:W-:Y:S01]  /*68f0*/  FFMA.FTZ R186, R200, UR16, R194 ;  /* 0x00000010c8ba7c23 */ /* 0x000fe200080100c2 */
[----:B------:R-:W-:Y:S01]  /*6900*/  F2FP.F16.F32.PACK_AB R187, R190, R189 ;  /* 0x000000bdbebb723e */ /* 0x000fe200000000ff */
[----:B------:R-:W-:Y:S01]  /*6910*/  FMUL.FTZ R190, R188, UR23 ;  /* 0x00000017bcbe7c20 */ /* 0x000fe20008410000 */
[----:B------:R-:W-:Y:S01]  /*6920*/  FSEL R188, R185, RZ, P1 ;  /* 0x000000ffb9bc7208 */ /* 0x000fe20000800000 */
[--C-:B------:R-:W-:Y:S01]  /*6930*/  HADD2.F32 R185, -RZ, R25.reuse.H0_H0 ;  /* 0x20000019ffb97230 */ /* 0x100fe20000004100 */
[----:B------:R-:W-:Y:S01]  /*6940*/  LOP3.LUT P5, RZ, R235, 0xff00, RZ, 0xc0, !PT ;  /* 0x0000ff00ebff7812 */ /* 0x000fe200078ac0ff */
[----:B------:R-:W-:Y:S01]  /*6950*/  FADD.FTZ R184, R201, -R184 ;  /* 0x800000b8c9b87221 */ /* 0x000fe20000010000 */
[----:B------:R-:W-:-:S02]  /*6960*/  HADD2.F32 R189, -RZ, R25.H1_H1 ;  /* 0x30000019ffbd7230 */ /* 0x000fc40000004100 */
[----:B------:R-:W-:Y:S01]  /*6970*/  FADD.FTZ R186, R19, -R186 ;  /* 0x800000ba13ba7221 */ /* 0x000fe20000010000 */
[----:B------:R-:W-:Y:S01]  /*6980*/  FSEL R193, R190, RZ, P5 ;  /* 0x000000ffbec17208 */ /* 0x000fe20002800000 */
[----:B------:R-:W-:Y:S01]  /*6990*/  FFMA.FTZ R190, R184, UR17, R185 ;  /* 0x00000011b8be7c23 */ /* 0x000fe200080100b9 */
[--C-:B------:R-:W-:Y:S01]  /*69a0*/  FFMA.FTZ R184, R8, UR16, R194.reuse ;  /* 0x0000001008b87c23 */ /* 0x100fe200080100c2 */
[----:B------:R-:W-:Y:S01]  /*69b0*/  FFMA.FTZ R191, R186, UR17, R189 ;  /* 0x00000011babf7c23 */ /* 0x000fe200080100bd */
[----:B------:R-:W-:Y:S01]  /*69c0*/  FFMA.FTZ R185, R5, UR16, R194 ;  /* 0x0000001005b97c23 */ /* 0x000fe200080100c2 */
[----:B------:R-:W-:Y:S01]  /*69d0*/  F2FP.F16.F32.PACK_AB R186, R193, R188 ;  /* 0x000000bcc1ba723e */ /* 0x000fe200000000ff */
[----:B------:R-:W-:Y:S01]  /*69e0*/  FADD.FTZ R188, R7, -R184 ;  /* 0x800000b807bc7221 */ /* 0x000fe20000010000 */
[--C-:B------:R-:W-:Y:S02]  /*69f0*/  HADD2.F32 R184, -RZ, R24.reuse.H0_H0 ;  /* 0x20000018ffb87230 */ /* 0x100fe40000004100 */
[----:B------:R-:W-:Y:S01]  /*6a00*/  FADD.FTZ R185, R6, -R185 ;  /* 0x800000b906b97221 */ /* 0x000fe20000010000 */
[----:B------:R-:W-:-:S02]  /*6a10*/  HADD2.F32 R189, -RZ, R24.H1_H1 ;  /* 0x30000018ffbd7230 */ /* 0x000fc40000004100 */
[----:B------:R-:W-:Y:S01]  /*6a20*/  FMUL.FTZ R190, R190, UR23 ;  /* 0x00000017bebe7c20 */ /* 0x000fe20008410000 */
[----:B------:R-:W-:Y:S01]  /*6a30*/  LOP3.LUT P6, RZ, R234, 0xff0000, RZ, 0xc0, !PT ;  /* 0x00ff0000eaff7812 */ /* 0x000fe200078cc0ff */
[----:B------:R-:W-:Y:S01]  /*6a40*/  FFMA.FTZ R184, R185, UR17, R184 ;  /* 0x00000011b9b87c23 */ /* 0x000fe200080100b8 */
[----:B------:R-:W-:Y:S01]  /*6a50*/  FMUL.FTZ R191, R191, UR23 ;  /* 0x00000017bfbf7c20 */ /* 0x000fe20008410000 */
[----:B------:R-:W-:Y:S01]  /*6a60*/  FFMA.FTZ R188, R188, UR17, R189 ;  /* 0x00000011bcbc7c23 */ /* 0x000fe200080100bd */
[----:B------:R-:W-:Y:S01]  /*6a70*/  FSEL R185, R190, RZ, P6 ;  /* 0x000000ffbeb97208 */ /* 0x000fe20003000000 */
[----:B------:R-:W-:Y:S01]  /*6a80*/  FMUL.FTZ R184, R184, UR23 ;  /* 0x00000017b8b87c20 */ /* 0x000fe20008410000 */
[----:B------:R-:W-:Y:S01]  /*6a90*/  LOP3.LUT P1, RZ, R234, 0xff000000, RZ, 0xc0, !PT ;  /* 0xff000000eaff7812 */ /* 0x000fe2000782c0ff */
[----:B------:R-:W-:Y:S01]  /*6aa0*/  FMUL.FTZ R188, R188, UR23 ;  /* 0x00000017bcbc7c20 */ /* 0x000fe20008410000 */
[C---:B------:R-:W-:Y:S02]  /*6ab0*/  LOP3.LUT P5, RZ, R234.reuse, 0xff00, RZ, 0xc0, !PT ;  /* 0x0000ff00eaff7812 */ /* 0x040fe400078ac0ff */
[----:B------:R-:W-:-:S02]  /*6ac0*/  LOP3.LUT P6, RZ, R234, 0xff, RZ, 0xc0, !PT ;  /* 0x000000ffeaff7812 */ /* 0x000fc400078cc0ff */
[----:B------:R-:W-:Y:S02]  /*6ad0*/  FSEL R190, R191, RZ, P1 ;  /* 0x000000ffbfbe7208 */ /* 0x000fe40000800000 */
[----:B------:R-:W-:Y:S02]  /*6ae0*/  FSEL R189, R188, RZ, P5 ;  /* 0x000000ffbcbd7208 */ /* 0x000fe40002800000 */
[----:B------:R-:W-:Y:S02]  /*6af0*/  FSEL R184, R184, RZ, P6 ;  /* 0x000000ffb8b87208 */ /* 0x000fe40003000000 */
[----:B------:R-:W-:Y:S02]  /*6b00*/  F2FP.F16.F32.PACK_AB R185, R190, R185 ;  /* 0x000000b9beb9723e */ /* 0x000fe400000000ff */
[----:B------:R-:W-:Y:S01]  /*6b10*/  F2FP.F16.F32.PACK_AB R184, R189, R184 ;  /* 0x000000b8bdb8723e */ /* 0x000fe200000000ff */
[----:B------:R-:W-:Y:S06]  /*6b20*/  BRA `(.L_x_1790) ;  /* 0x0000000400c87947 */ /* 0x000fec0003800000 */
.L_x_1792:
        /* <DEDUP_REMOVED lines=25> */
[----:B------:R-:W-:Y:S02]  /*6cc0*/  LOP3.LUT P5, RZ, R235, 0xff00, RZ, 0xc0, !PT ;  /* 0x0000ff00ebff7812 */ /* 0x000fe400078ac0ff */
[----:B------:R-:W-:Y:S02]  /*6cd0*/  FSEL R186, R186, RZ, P1 ;  /* 0x000000ffbaba7208 */ /* 0x000fe40000800000 */
[----:B------:R-:W-:Y:S02]  /*6ce0*/  FSEL R176, R176, RZ, P6 ;  /* 0x000000ffb0b07208 */ /* 0x000fe40003000000 */
[----:B------:R-:W-:Y:S02]  /*6cf0*/  FSEL R185, R179, RZ, P5 ;  /* 0x000000ffb3b97208 */ /* 0x000fe40002800000 */
[----:B------:R-:W-:Y:S01]  /*6d00*/  F2FP.F16.F32.PACK_AB R179, R189, R184 ;  /* 0x000000b8bdb3723e */ /* 0x000fe200000000ff */
[----:B------:R-:W-:Y:S01]  /*6d10*/  FFMA.FTZ R184, R203, UR16, R194 ;  /* 0x00000010cbb87c23 */ /* 0x000fe200080100c2 */
[----:B------:R-:W-:Y:S01]  /*6d20*/  F2FP.F16.F32.PACK_AB R187, R186, R187 ;  /* 0x000000bbbabb723e */ /* 0x000fe200000000ff */
[----:B------:R-:W-:Y:S01]  /*6d30*/  FADD.FTZ R189, R19, -R188 ;  /* 0x800000bc13bd7221 */ /* 0x000fe20000010000 */
[----:B------:R-:W-:Y:S01]  /*6d40*/  F2FP.F16.F32.PACK_AB R178, R178, R177 ;  /* 0x000000b1b2b2723e */ /* 0x000fe200000000ff */
[--C-:B------:R-:W-:Y:S01]  /*6d50*/  FFMA.FTZ R177, R5, UR16, R194.reuse ;  /* 0x0000001005b17c23 */ /* 0x100fe200080100c2 */
[----:B------:R-:W-:Y:S01]  /*6d60*/  F2FP.F16.F32.PACK_AB R186, R185, R176 ;  /* 0x000000b0b9ba723e */ /* 0x000fe200000000ff */
[----:B------:R-:W-:Y:S01]  /*6d70*/  FFMA.FTZ R176, R8, UR16, R194 ;  /* 0x0000001008b07c23 */ /* 0x000fe200080100c2 */
[----:B------:R-:W-:Y:S01]  /*6d80*/  FADD.FTZ R185, R201, -R184 ;  /* 0x800000b8c9b97221 */ /* 0x000fe20000010000 */
[----:B------:R-:W-:Y:S01]  /*6d90*/  FADD.FTZ R177, R6, -R177 ;  /* 0x800000b106b17221 */ /* 0x000fe20000010000 */
[----:B------:R-:W-:Y:S01]  /*6da0*/  FMUL.FTZ R191, R189, UR17 ;  /* 0x00000011bdbf7c20 */ /* 0x000fe20008410000 */
[----:B------:R-:W-:Y:S01]  /*6db0*/  FADD.FTZ R184, R7, -R176 ;  /* 0x800000b007b87221 */ /* 0x000fe20000010000 */
[----:B------:R-:W-:Y:S01]  /*6dc0*/  FMUL.FTZ R188, R185, UR17 ;  /* 0x00000011b9bc7c20 */ /* 0x000fe20008410000 */
[----:B------:R-:W-:Y:S01]  /*6dd0*/  FMUL.FTZ R176, R177, UR17 ;  /* 0x00000011b1b07c20 */ /* 0x000fe20008410000 */
[----:B------:R-:W-:Y:S01]  /*6de0*/  LOP3.LUT P6, RZ, R234, 0xff0000, RZ, 0xc0, !PT ;  /* 0x00ff0000eaff7812 */ /* 0x000fe200078cc0ff */
[----:B------:R-:W-:Y:S01]  /*6df0*/  FMUL.FTZ R185, R184, UR17 ;  /* 0x00000011b8b97c20 */ /* 0x000fe20008410000 */
        /* <DEDUP_REMOVED lines=16> */
.L_x_1794:
        /* <DEDUP_REMOVED lines=17> */
[C---:B------:R-:W-:Y:S01]  /*7010*/  ISETP.GE.U32.AND.EX P1, PT, R235.reuse, 0x1000000, PT, P1 ;  /* 0x01000000eb00780c */ /* 0x040fe20003f26110 */
[----:B------:R-:W-:Y:S01]  /*7020*/  FMUL.FTZ R184, R184, UR23 ;  /* 0x00000017b8b87c20 */ /* 0x000fe20008410000 */
[----:B------:R-:W-:Y:S01]  /*7030*/  FSEL R186, R186, RZ, P5 ;  /* 0x000000ffbaba7208 */ /* 0x000fe20002800000 */
[----:B------:R-:W-:Y:S01]  /*7040*/  FFMA.FTZ R190, R200, UR16, R194 ;  /* 0x00000010c8be7c23 */ /* 0x000fe200080100c2 */
[----:B------:R-:W-:-:S02]  /*7050*/  LOP3.LUT P6, RZ, R235, 0xff, RZ, 0xc0, !PT ;  /* 0x000000ffebff7812 */ /* 0x000fc400078cc0ff */
[----:B------:R-:W-:Y:S01]  /*7060*/  LOP3.LUT P5, RZ, R235, 0xff00, RZ, 0xc0, !PT ;  /* 0x0000ff00ebff7812 */ /* 0x000fe200078ac0ff */
[----:B------:R-:W-:Y:S01]  /*7070*/  FADD.FTZ R190, R19, -R190 ;  /* 0x800000be13be7221 */ /* 0x000fe20000010000 */
[----:B------:R-:W-:Y:S01]  /*7080*/  FSEL R187, R188, RZ, P1 ;  /* 0x000000ffbcbb7208 */ /* 0x000fe20000800000 */
[----:B------:R-:W-:Y:S01]  /*7090*/  FFMA.FTZ R188, R203, UR16, R194 ;  /* 0x00000010cbbc7c23 */ /* 0x000fe200080100c2 */
[----:B------:R-:W-:Y:S01]  /*70a0*/  FSEL R185, R185, RZ, P6 ;  /* 0x000000ffb9b97208 */ /* 0x000fe20003000000 */
[----:B------:R-:W-:Y:S01]  /*70b0*/  FMUL.FTZ R190, R190, UR17 ;  /* 0x00000011bebe7c20 */ /* 0x000fe20008410000 */
[----:B------:R-:W-:Y:S01]  /*70c0*/  FSEL R184, R184, RZ, P5 ;  /* 0x000000ffb8b87208 */ /* 0x000fe20002800000 */
[----:B------:R-:W-:Y:S01]  /*70d0*/  FADD.FTZ R188, R201, -R188 ;  /* 0x800000bcc9bc7221 */ /* 0x000fe20000010000 */
[----:B------:R-:W-:Y:S01]  /*70e0*/  F2FP.F16.F32.PACK_AB R187, R187, R186 ;  /* 0x000000babbbb723e */ /* 0x000fe200000000ff */
[----:B------:R-:W-:Y:S01]  /*70f0*/  FMUL.FTZ R190, R190, UR23 ;  /* 0x00000017bebe7c20 */ /* 0x000fe20008410000 */
[----:B------:R-:W-:Y:S01]  /*7100*/  F2FP.F16.F32.PACK_AB R186, R184, R185 ;  /* 0x000000b9b8ba723e */ /* 0x000fe200000000ff */
[--C-:B------:R-:W-:Y:S01]  /*7110*/  FFMA.FTZ R184, R8, UR16, R194.reuse ;  /* 0x0000001008b87c23 */ /* 0x100fe200080100c2 */
[----:B------:R-:W-:Y:S01]  /*7120*/  FFMA.FTZ R185, R5, UR16, R194 ;  /* 0x0000001005b97c23 */ /* 0x000fe200080100c2 */
[----:B------:R-:W-:Y:S01]  /*7130*/  FMUL.FTZ R188, R188, UR17 ;  /* 0x00000011bcbc7c20 */ /* 0x000fe20008410000 */
[----:B------:R-:W-:Y:S01]  /*7140*/  LOP3.LUT P6, RZ, R234, 0xff0000, RZ, 0xc0, !PT ;  /* 0x00ff0000eaff7812 */ /* 0x000fe200078cc0ff */
[----:B------:R-:W-:Y:S01]  /*7150*/  FADD.FTZ R184, R7, -R184 ;  /* 0x800000b807b87221 */ /* 0x000fe20000010000 */
[----:B------:R-:W-:Y:S01]  /*7160*/  FADD.FTZ R185, R6, -R185 ;  /* 0x800000b906b97221 */ /* 0x000fe20000010000 */
[----:B------:R-:W-:Y:S01]  /*7170*/  FMUL.FTZ R188, R188, UR23 ;  /* 0x00000017bcbc7c20 */ /* 0x000fe20008410000 */
[----:B------:R-:W-:Y:S01]  /*7180*/  LOP3.LUT P5, RZ, R234, 0xff00, RZ, 0xc0, !PT ;  /* 0x0000ff00eaff7812 */ /* 0x000fe200078ac0ff */
[----:B------:R-:W-:Y:S01]  /*7190*/  FMUL.FTZ R184, R184, UR17 ;  /* 0x00000011b8b87c20 */ /* 0x000fe20008410000 */
[----:B------:R-:W-:Y:S01]  /*71a0*/  FMUL.FTZ R185, R185, UR17 ;  /* 0x00000011b9b97c20 */ /* 0x000fe20008410000 */
[----:B------:R-:W-:-:S02]  /*71b0*/  LOP3.LUT P1, RZ, R234, 0xff000000, RZ, 0xc0, !PT ;  /* 0xff000000eaff7812 */ /* 0x000fc4000782c0ff */
[----:B------:R-:W-:Y:S01]  /*71c0*/  FMUL.FTZ R184, R184, UR23 ;  /* 0x00000017b8b87c20 */ /* 0x000fe20008410000 */
[----:B------:R-:W-:Y:S01]  /*71d0*/  FMUL.FTZ R185, R185, UR23 ;  /* 0x00000017b9b97c20 */ /* 0x000fe20008410000 */
[----:B------:R-:W-:Y:S02]  /*71e0*/  FSEL R188, R188, RZ, P6 ;  /* 0x000000ffbcbc7208 */ /* 0x000fe40003000000 */
[----:B------:R-:W-:Y:S02]  /*71f0*/  LOP3.LUT P6, RZ, R234, 0xff, RZ, 0xc0, !PT ;  /* 0x000000ffeaff7812 */ /* 0x000fe400078cc0ff */
[----:B------:R-:W-:Y:S02]  /*7200*/  FSEL R189, R184, RZ, P5 ;  /* 0x000000ffb8bd7208 */ /* 0x000fe40002800000 */
[----:B------:R-:W-:Y:S02]  /*7210*/  FSEL R191, R190, RZ, P1 ;  /* 0x000000ffbebf7208 */ /* 0x000fe40000800000 */
[----:B------:R-:W-:-:S02]  /*7220*/  FSEL R184, R185, RZ, P6 ;  /* 0x000000ffb9b87208 */ /* 0x000fc40003000000 */
[----:B------:R-:W-:Y:S02]  /*7230*/  F2FP.F16.F32.PACK_AB R185, R191, R188 ;  /* 0x000000bcbfb9723e */ /* 0x000fe400000000ff */
[----:B------:R-:W-:-:S07]  /*7240*/  F2FP.F16.F32.PACK_AB R184, R189, R184 ;  /* 0x000000b8bdb8723e */ /* 0x000fce00000000ff */
.L_x_1790:
        /* <DEDUP_REMOVED lines=13> */
.L_x_1786:
[----:B------:R-:W-:Y:S05]  /*7320*/  BSYNC.RECONVERGENT B0 ;  /* 0x0000000000007941 */ /* 0x000fea0003800200 */
.L_x_1785:
        /* <DEDUP_REMOVED lines=12> */
[--C-:B------:R-:W-:Y:S02]  /*73f0*/  HADD2.F32 R176, -RZ, R23.reuse.H0_H0 ;  /* 0x20000017ffb07230 */ /* 0x100fe40000004100 */
[--C-:B------:R-:W-:Y:S01]  /*7400*/  FFMA.FTZ R178, R220, UR16, R194.reuse ;  /* 0x00000010dcb27c23 */ /* 0x100fe200080100c2 */
[----:B------:R-:W-:Y:S01]  /*7410*/  FFMA.FTZ R180, R224, UR16, R194 ;  /* 0x00000010e0b47c23 */ /* 0x000fe200080100c2 */
[----:B------:R-:W-:Y:S01]  /*7420*/  FADD.FTZ R177, R222, -R177 ;  /* 0x800000b1deb17221 */ /* 0x000fe20000010000 */
[--C-:B------:R-:W-:Y:S02]  /*7430*/  HADD2.F32 R179, -RZ, R22.reuse.H1_H1 ;  /* 0x30000016ffb37230 */ /* 0x100fe40000004100 */
[----:B------:R-:W-:Y:S01]  /*7440*/  FADD.FTZ R178, R219, -R178 ;  /* 0x800000b2dbb27221 */ /* 0x000fe20000010000 */
[----:B------:R-:W-:Y:S02]  /*7450*/  HADD2.F32 R181, -RZ, R23.H1_H1 ;  /* 0x30000017ffb57230 */ /* 0x000fe40000004100 */
[----:B------:R-:W-:Y:S01]  /*7460*/  FFMA.FTZ R184, R177, UR17, R176 ;  /* 0x00000011b1b87c23 */ /* 0x000fe200080100b0 */
[----:B------:R-:W-:Y:S01]  /*7470*/  FFMA.FTZ R177, R211, UR16, R194 ;  /* 0x00000010d3b17c23 */ /* 0x000fe200080100c2 */
[----:B------:R-:W-:-:S02]  /*7480*/  HADD2.F32 R176, -RZ, R22.H0_H0 ;  /* 0x20000016ffb07230 */ /* 0x000fc40000004100 */
[----:B------:R-:W-:Y:S01]  /*7490*/  FADD.FTZ R180, R223, -R180 ;  /* 0x800000b4dfb47221 */ /* 0x000fe20000010000 */
[----:B------:R-:W-:Y:S01]  /*74a0*/  FFMA.FTZ R183, R178, UR17, R179 ;  /* 0x00000011b2b77c23 */ /* 0x000fe200080100b3 */
[----:B------:R-:W-:Y:S01]  /*74b0*/  FADD.FTZ R177, R212, -R177 ;  /* 0x800000b1d4b17221 */ /* 0x000fe20000010000 */
[----:B------:R-:W-:Y:S01]  /*74c0*/  FFMA.FTZ R178, R210, UR16, R194 ;  /* 0x00000010d2b27c23 */ /* 0x000fe200080100c2 */
[----:B------:R-:W-:Y:S01]  /*74d0*/  FFMA.FTZ R189, R180, UR17, R181 ;  /* 0x00000011b4bd7c23 */ /* 0x000fe200080100b5 */
[--C-:B------:R-:W-:Y:S02]  /*74e0*/  HADD2.F32 R181, -RZ, R21.reuse.H1_H1 ;  /* 0x30000015ffb57230 */ /* 0x100fe40000004100 */
[----:B------:R-:W-:Y:S01]  /*74f0*/  FFMA.FTZ R182, R177, UR17, R176 ;  /* 0x00000011b1b67c23 */ /* 0x000fe200080100b0 */
[----:B------:R-:W-:Y:S01]  /*7500*/  FFMA.FTZ R176, R17, UR16, R194 ;  /* 0x0000001011b07c23 */ /* 0x000fe200080100c2 */
[----:B------:R-:W-:Y:S01]  /*7510*/  FADD.FTZ R178, R209, -R178 ;  /* 0x800000b2d1b27221 */ /* 0x000fe20000010000 */
[----:B------:R-:W-:-:S02]  /*7520*/  HADD2.F32 R179, -RZ, R21.H0_H0 ;  /* 0x20000015ffb37230 */ /* 0x000fc40000004100 */
[----:B------:R-:W-:Y:S01]  /*7530*/  FFMA.FTZ R177, R13, UR16, R194 ;  /* 0x000000100db17c23 */ /* 0x000fe200080100c2 */
[----:B------:R-:W-:Y:S01]  /*7540*/  FADD.FTZ R176, R15, -R176 ;  /* 0x800000b00fb07221 */ /* 0x000fe20000010000 */
[----:B------:R-:W-:Y:S01]  /*7550*/  FFMA.FTZ R185, R178, UR17, R181 ;  /* 0x00000011b2b97c23 */ /* 0x000fe200080100b5 */
[----:B------:R-:W-:Y:S01]  /*7560*/  FMUL.FTZ R178, R184, UR23 ;  /* 0x00000017b8b27c20 */ /* 0x000fe20008410000 */
[----:B------:R-:W-:Y:S01]  /*7570*/  ISETP.GE.U32.AND P5, PT, R232, RZ, PT ;  /* 0x000000ffe800720c */ /* 0x000fe20003fa6070 */
[----:B------:R-:W-:Y:S01]  /*7580*/  FFMA.FTZ R176, R176, UR17, R179 ;  /* 0x00000011b0b07c23 */ /* 0x000fe200080100b3 */
[----:B------:R-:W-:Y:S01]  /*7590*/  LOP3.LUT P1, RZ, R233, 0xff0000, RZ, 0xc0, !PT ;  /* 0x00ff0000e9ff7812 */ /* 0x000fe2000782c0ff */
[----:B------:R-:W-:Y:S01]  /*75a0*/  HADD2.F32 R180, -RZ, R20.H0_H0 ;  /* 0x20000014ffb47230 */ /* 0x000fe20000004100 */
[C---:B------:R-:W-:Y:S01]  /*75b0*/  F2FP.F16.F32.PACK_AB R179, R189.reuse, R184 ;  /* 0x000000b8bdb3723e */ /* 0x040fe200000000ff */
[----:B------:R-:W-:Y:S01]  /*75c0*/  FADD.FTZ R177, R14, -R177 ;  /* 0x800000b10eb17221 */ /* 0x000fe20000010000 */
[----:B------:R-:W-:Y:S01]  /*75d0*/  FMUL.FTZ R189, R189, UR23 ;  /* 0x00000017bdbd7c20 */ /* 0x000fe20008410000 */
[----:B------:R-:W-:Y:S01]  /*75e0*/  LOP3.LUT P6, RZ, R239, 0xff0000, RZ, 0xc0, !PT ;  /* 0x00ff0000efff7812 */ /* 0x000fe200078cc0ff */
[----:B------:R-:W-:Y:S01]  /*75f0*/  FMUL.FTZ R188, R183, UR23 ;  /* 0x00000017b7bc7c20 */ /* 0x000fe20008410000 */
[----:B------:R-:W-:Y:S01]  /*7600*/  ISETP.GE.U32.AND.EX P5, PT, R233, 0x1000000, PT, P5 ;  /* 0x01000000e900780c */ /* 0x000fe20003fa6150 */
[----:B------:R-:W-:Y:S01]  /*7610*/  FFMA.FTZ R180, R177, UR17, R180 ;  /* 0x00000011b1b47c23 */ /* 0x000fe200080100b4 */
[----:B------:R-:W-:Y:S01]  /*7620*/  FSEL R187, R178, RZ, P1 ;  /* 0x000000ffb2bb7208 */ /* 0x000fe20000800000 */
[----:B------:R-:W-:Y:S01]  /*7630*/  FMUL.FTZ R177, R182, UR23 ;  /* 0x00000017b6b17c20 */ /* 0x000fe20008410000 */
[----:B------:R-:W-:-:S02]  /*7640*/  ISETP.GE.U32.AND P1, PT, R238, RZ, PT ;  /* 0x000000ffee00720c */ /* 0x000fc40003f26070 */
[----:B------:R-:W-:Y:S02]  /*7650*/  FSEL R186, R178, RZ, P6 ;  /* 0x000000ffb2ba7208 */ /* 0x000fe40003000000 */
[----:B------:R-:W-:Y:S02]  /*7660*/  FSEL R184, R189, RZ, P5 ;  /* 0x000000ffbdb87208 */ /* 0x000fe40002800000 */
[C---:B------:R-:W-:Y:S02]  /*7670*/  LOP3.LUT P6, RZ, R239.reuse, 0xff, RZ, 0xc0, !PT ;  /* 0x000000ffefff7812 */ /* 0x040fe400078cc0ff */
[C---:B------:R-:W-:Y:S02]  /*7680*/  LOP3.LUT P5, RZ, R239.reuse, 0xff00, RZ, 0xc0, !PT ;  /* 0x0000ff00efff7812 */ /* 0x040fe400078ac0ff */
[----:B------:R-:W-:Y:S02]  /*7690*/  ISETP.GE.U32.AND.EX P1, PT, R239, 0x1000000, PT, P1 ;  /* 0x01000000ef00780c */ /* 0x000fe40003f26110 */
[----:B------:R-:W-:-:S02]  /*76a0*/  F2FP.F16.F32.PACK_AB R178, R183, R182 ;  /* 0x000000b6b7b2723e */ /* 0x000fc400000000ff */
[----:B------:R-:W-:Y:S02]  /*76b0*/  FSEL R182, R177, RZ, P6 ;  /* 0x000000ffb1b67208 */ /* 0x000fe40003000000 */
[----:B------:R-:W-:Y:S02]  /*76c0*/  FSEL R181, R188, RZ, P5 ;  /* 0x000000ffbcb57208 */ /* 0x000fe40002800000 */
[----:B------:R-:W-:Y:S02]  /*76d0*/  FSEL R189, R189, RZ, P1 ;  /* 0x000000ffbdbd7208 */ /* 0x000fe40000800000 */
[----:B------:R-:W-:Y:S02]  /*76e0*/  LOP3.LUT P6, RZ, R233, 0xff, RZ, 0xc0, !PT ;  /* 0x000000ffe9ff7812 */ /* 0x000fe400078cc0ff */
[----:B------:R-:W-:Y:S01]  /*76f0*/  F2FP.F16.F32.PACK_AB R182, R181, R182 ;  /* 0x000000b6b5b6723e */ /* 0x000fe200000000ff */
[----:B------:R-:W-:Y:S01]  /*7700*/  FFMA.FTZ R181, R18, UR16, R194 ;  /* 0x0000001012b57c23 */ /* 0x000fe200080100c2 */
[----:B------:R-:W-:Y:S01]  /*7710*/  F2FP.F16.F32.PACK_AB R183, R189, R186 ;  /* 0x000000babdb7723e */ /* 0x000fe200000000ff */
[----:B------:R-:W-:Y:S01]  /*7720*/  FMUL.FTZ R189, R185, UR23 ;  /* 0x00000017b9bd7c20 */ /* 0x000fe20008410000 */
[----:B------:R-:W-:Y:S01]  /*7730*/  F2FP.F16.F32.PACK_AB R187, R184, R187 ;  /* 0x000000bbb8bb723e */ /* 0x000fe200000000ff */
[----:B------:R-:W-:Y:S01]  /*7740*/  FMUL.FTZ R184, R176, UR23 ;  /* 0x00000017b0b87c20 */ /* 0x000fe20008410000 */
[----:B------:R-:W-:Y:S01]  /*7750*/  LOP3.LUT P1, RZ, R233, 0xff00, RZ, 0xc0, !PT ;  /* 0x0000ff00e9ff7812 */ /* 0x000fe2000782c0ff */
[----:B------:R-:W-:Y:S01]  /*7760*/  FADD.FTZ R181, R16, -R181 ;  /* 0x800000b510b57221 */ /* 0x000fe20000010000 */
[----:B------:R-:W-:-:S02]  /*7770*/  FSEL R186, R177, RZ, P6 ;  /* 0x000000ffb1ba7208 */ /* 0x000fc40003000000 */
[----:B------:R-:W-:Y:S02]  /*7780*/  LOP3.LUT P5, RZ, R238, 0xff0000, RZ, 0xc0, !PT ;  /* 0x00ff0000eeff7812 */ /* 0x000fe400078ac0ff */
[----:B------:R-:W-:Y:S01]  /*7790*/  F2FP.F16.F32.PACK_AB R177, R185, R176 ;  /* 0x000000b0b9b1723e */ /* 0x000fe200000000ff */
[----:B------:R-:W-:Y:S01]  /*77a0*/  HADD2.F32 R176, -RZ, R20.H1_H1 ;  /* 0x30000014ffb07230 */ /* 0x000fe20000004100 */
[----:B------:R-:W-:Y:S02]  /*77b0*/  FSEL R193, R188, RZ, P1 ;  /* 0x000000ffbcc17208 */ /* 0x000fe40000800000 */
[----:B------:R-:W-:Y:S02]  /*77c0*/  FSEL R188, R184, RZ, P5 ;  /* 0x000000ffb8bc7208 */ /* 0x000fe40002800000 */
[----:B------:R-:W-:Y:S01]  /*77d0*/  LOP3.LUT P6, RZ, R238, 0xff000000, RZ, 0xc0, !PT ;  /* 0xff000000eeff7812 */ /* 0x000fe200078cc0ff */
[----:B------:R-:W-:Y:S01]  /*77e0*/  FFMA.FTZ R185, R181, UR17, R176 ;  /* 0x00000011b5b97c23 */ /* 0x000fe200080100b0 */
[----:B------:R-:W-:-:S02]  /*77f0*/  LOP3.LUT P5, RZ, R232, 0xff0000, RZ, 0xc0, !PT ;  /* 0x00ff0000e8ff7812 */ /* 0x000fc400078ac0ff */
[----:B------:R-:W-:Y:S02]  /*7800*/  FSEL R191, R189, RZ, P6 ;  /* 0x000000ffbdbf7208 */ /* 0x000fe40003000000 */
[----:B------:R-:W-:Y:S01]  /*7810*/  FSEL R190, R184, RZ, P5 ;  /* 0x000000ffb8be7208 */ /* 0x000fe20002800000 */
[----:B------:R-:W-:Y:S01]  /*7820*/  FMUL.FTZ R184, R185, UR23 ;  /* 0x00000017b9b87c20 */ /* 0x000fe20008410000 */
[C---:B------:R-:W-:Y:S02]  /*7830*/  LOP3.LUT P6, RZ, R232.reuse, 0xff000000, RZ, 0xc0, !PT ;  /* 0xff000000e8ff7812 */ /* 0x040fe400078cc0ff */
[----:B------:R-:W-:Y:S02]  /*7840*/  LOP3.LUT P1, RZ, R232, 0xff00, RZ, 0xc0, !PT ;  /* 0x0000ff00e8ff7812 */ /* 0x000fe4000782c0ff */
[----:B------:R-:W-:Y:S02]  /*7850*/  F2FP.F16.F32.PACK_AB R186, R193, R186 ;  /* 0x000000bac1ba723e */ /* 0x000fe400000000ff */
        /* <DEDUP_REMOVED lines=15> */
.L_x_1799:
[--C-:B01----:R-:W-:Y:S01]  /*7950*/  FFMA.FTZ R181, R217, UR16, R194.reuse ;  /* 0x00000010d9b57c23 */ /* 0x103fe200080100c2 */
[--C-:B------:R-:W-:Y:S02]  /*7960*/  HADD2.F32 R180, -RZ, R23.reuse.H0_H0 ;  /* 0x20000017ffb47230 */ /* 0x100fe40000004100 */
[----:B------:R-:W-:Y:S01]  /*7970*/  FFMA.FTZ R182, R224, UR16, R194 ;  /* 0x00000010e0b67c23 */ /* 0x000fe200080100c2 */
[----:B------:R-:W-:Y:S02]  /*7980*/  HADD2.F32 R186, -RZ, R23.H1_H1 ;  /* 0x30000017ffba7230 */ /* 0x000fe40000004100 */
[----:B------:R-:W-:Y:S01]  /*7990*/  FADD.FTZ R181, R222, -R181 ;  /* 0x800000b5deb57221 */ /* 0x000fe20000010000 */
[----:B------:R-:W-:Y:S01]  /*79a0*/  LOP3.LUT P1, RZ, R233, 0xff0000, RZ, 0xc0, !PT ;  /* 0x00ff0000e9ff7812 */ /* 0x000fe2000782c0ff */
[----:B------:R-:W-:Y:S01]  /*79b0*/  FADD.FTZ R183, R223, -R182 ;  /* 0x800000b6dfb77221 */ /* 0x000fe20000010000 */
[----:B------:R-:W-:Y:S01]  /*79c0*/  FFMA.FTZ R182, R220, UR16, R194 ;  /* 0x00000010dcb67c23 */ /* 0x000fe200080100c2 */
[----:B------:R-:W-:Y:S01]  /*79d0*/  FFMA.FTZ R184, R181, UR17, R180 ;  /* 0x00000011b5b87c23 */ /* 0x000fe200080100b4 */
[----:B------:R-:W-:Y:S01]  /*79e0*/  FFMA.FTZ R181, R211, UR16, R194 ;  /* 0x00000010d3b57c23 */ /* 0x000fe200080100c2 */
[----:B------:R-:W-:Y:S01]  /*79f0*/  FFMA.FTZ R188, R183, UR17, R186 ;  /* 0x00000011b7bc7c23 */ /* 0x000fe200080100ba */
[----:B------:R-:W-:-:S02]  /*7a00*/  HADD2.F32 R183, -RZ, R22.H1_H1 ;  /* 0x30000016ffb77230 */ /* 0x000fc40000004100 */
[----:B------:R-:W-:Y:S01]  /*7a10*/  FMUL.FTZ R184, R184, UR23 ;  /* 0x00000017b8b87c20 */ /* 0x000fe20008410000 */
[----:B------:R-:W-:Y:S02]  /*7a20*/  HADD2.F32 R180, -RZ, R22.H0_H0 ;  /* 0x20000016ffb47230 */ /* 0x000fe40000004100 */
[----:B------:R-:W-:Y:S01]  /*7a30*/  FADD.FTZ R182, R219, -R182 ;  /* 0x800000b6dbb67221 */ /* 0x000fe20000010000 */
[----:B------:R-:W-:Y:S01]  /*7a40*/  FADD.FTZ R181, R212, -R181 ;  /* 0x800000b5d4b57221 */ /* 0x000fe20000010000 */
[----:B------:R-:W-:Y:S01]  /*7a50*/  ISETP.GE.U32.AND P5, PT, R232, RZ, PT ;  /* 0x000000ffe800720c */ /* 0x000fe20003fa6070 */
[----:B------:R-:W-:Y:S01]  /*7a60*/  FMUL.FTZ R188, R188, UR23 ;  /* 0x00000017bcbc7c20 */ /* 0x000fe20008410000 */
[----:B------:R-:W-:Y:S01]  /*7a70*/  FSEL R187, R184, RZ, P1 ;  /* 0x000000ffb8bb7208 */ /* 0x000fe20000800000 */
[----:B------:R-:W-:Y:S01]  /*7a80*/  FFMA.FTZ R186, R182, UR17, R183 ;  /* 0x00000011b6ba7c23 */ /* 0x000fe200080100b7 */
[----:B------:R-:W-:Y:S01]  /*7a90*/  ISETP.GE.U32.AND P1, PT, R238, RZ, PT ;  /* 0x000000ffee00720c */ /* 0x000fe20003f26070 */
[----:B------:R-:W-:Y:S01]  /*7aa0*/  FFMA.FTZ R185, R181, UR17, R180 ;  /* 0x00000011b5b97c23 */ /* 0x000fe200080100b4 */
[--C-:B------:R-:W-:Y:S01]  /*7ab0*/  FFMA.FTZ R182, R210, UR16, R194.reuse ;  /* 0x00000010d2b67c23 */ /* 0x100fe200080100c2 */
[----:B------:R-:W-:Y:S01]  /*7ac0*/  LOP3.LUT P6, RZ, R239, 0xff0000, RZ, 0xc0, !PT ;  /* 0x00ff0000efff7812 */ /* 0x000fe200078cc0ff */
[----:B------:R-:W-:Y:S01]  /*7ad0*/  FFMA.FTZ R180, R17, UR16, R194 ;  /* 0x0000001011b47c23 */ /* 0x000fe200080100c2 */
[----:B------:R-:W-:Y:S01]  /*7ae0*/  ISETP.GE.U32.AND.EX P1, PT, R239, 0x1000000, PT, P1 ;  /* 0x01000000ef00780c */ /* 0x000fe20003f26110 */
[--C-:B------:R-:W-:Y:S01]  /*7af0*/  HADD2.F32 R183, -RZ, R21.reuse.H1_H1 ;  /* 0x30000015ffb77230 */ /* 0x100fe20000004100 */
[----:B------:R-:W-:Y:S01]  /*7b00*/  ISETP.GE.U32.AND.EX P5, PT, R233, 0x1000000, PT, P5 ;  /* 0x01000000e900780c */ /* 0x000fe20003fa6150 */
[----:B------:R-:W-:-:S02]  /*7b10*/  HADD2.F32 R181, -RZ, R21.H0_H0 ;  /* 0x20000015ffb57230 */ /* 0x000fc40000004100 */
[----:B------:R-:W-:Y:S01]  /*7b20*/  FADD.FTZ R182, R209, -R182 ;  /* 0x800000b6d1b67221 */ /* 0x000fe20000010000 */
[----:B------:R-:W-:Y:S01]  /*7b30*/  FADD.FTZ R180, R15, -R180 ;  /* 0x800000b40fb47221 */ /* 0x000fe20000010000 */
[----:B------:R-:W-:Y:S01]  /*7b40*/  FSEL R189, R184, RZ, P6 ;  /* 0x000000ffb8bd7208 */ /* 0x000fe20003000000 */
[----:B------:R-:W-:Y:S01]  /*7b50*/  FMUL.FTZ R185, R185, UR23 ;  /* 0x00000017b9b97c20 */ /* 0x000fe20008410000 */
[----:B------:R-:W-:Y:S01]  /*7b60*/  FSEL R192, R188, RZ, P1 ;  /* 0x000000ffbcc07208 */ /* 0x000fe20000800000 */
[----:B------:R-:W-:Y:S01]  /*7b70*/  FFMA.FTZ R184, R180, UR17, R181 ;  /* 0x00000011b4b87c23 */ /* 0x000fe200080100b5 */
[----:B------:R-:W-:Y:S01]  /*7b80*/  FSEL R190, R188, RZ, P5 ;  /* 0x000000ffbcbe7208 */ /* 0x000fe20002800000 */
[----:B------:R-:W-:Y:S01]  /*7b90*/  FFMA.FTZ R188, R182, UR17, R183 ;  /* 0x00000011b6bc7c23 */ /* 0x000fe200080100b7 */
[----:B------:R-:W-:Y:S01]  /*7ba0*/  LOP3.LUT P6, RZ, R233, 0xff, RZ, 0xc0, !PT ;  /* 0x000000ffe9ff7812 */ /* 0x000fe200078cc0ff */
[----:B------:R-:W-:Y:S01]  /*7bb0*/  FFMA.FTZ R181, R13, UR16, R194 ;  /* 0x000000100db57c23 */ /* 0x000fe200080100c2 */
[----:B------:R-:W-:Y:S01]  /*7bc0*/  F2FP.F16.F32.PACK_AB R183, R192, R189 ;  /* 0x000000bdc0b7723e */ /* 0x000fe200000000ff */
[----:B------:R-:W-:Y:S01]  /*7bd0*/  FMUL.FTZ R189, R186, UR23 ;  /* 0x00000017babd7c20 */ /* 0x000fe20008410000 */
[----:B------:R-:W-:Y:S01]  /*7be0*/  LOP3.LUT P5, RZ, R239, 0xff, RZ, 0xc0, !PT ;  /* 0x000000ffefff7812 */ /* 0x000fe200078ac0ff */
[----:B------:R-:W-:Y:S01]  /*7bf0*/  HADD2.F32 R180, -RZ, R20.H0_H0 ;  /* 0x20000014ffb47230 */ /* 0x000fe20000004100 */
[----:B------:R-:W-:Y:S01]  /*7c00*/  FSEL R186, R185, RZ, P6 ;  /* 0x000000ffb9ba7208 */ /* 0x000fe20003000000 */
[----:B------:R-:W-:Y:S01]  /*7c10*/  FADD.FTZ R181, R14, -R181 ;  /* 0x800000b50eb57221 */ /* 0x000fe20000010000 */
[----:B------:R-:W-:-:S02]  /*7c20*/  LOP3.LUT P6, RZ, R239, 0xff00, RZ, 0xc0, !PT ;  /* 0x0000ff00efff7812 */ /* 0x000fc400078cc0ff */
[----:B------:R-:W-:Y:S01]  /*7c30*/  FSEL R182, R185, RZ, P5 ;  /* 0x000000ffb9b67208 */ /* 0x000fe20002800000 */
[----:B------:R-:W-:Y:S01]  /*7c40*/  FFMA.FTZ R180, R181, UR17, R180 ;  /* 0x00000011b5b47c23 */ /* 0x000fe200080100b4 */
[----:B------:R-:W-:Y:S01]  /*7c50*/  LOP3.LUT P1, RZ, R233, 0xff00, RZ, 0xc0, !PT ;  /* 0x0000ff00e9ff7812 */ /* 0x000fe2000782c0ff */
[----:B------:R-:W-:Y:S01]  /*7c60*/  FFMA.FTZ R181, R18, UR16, R194 ;  /* 0x0000001012b57c23 */ /* 0x000fe200080100c2 */
[C---:B------:R-:W-:Y:S01]  /*7c70*/  FSEL R185, R189.reuse, RZ, P6 ;  /* 0x000000ffbdb97208 */ /* 0x040fe20003000000 */
[----:B------:R-:W-:Y:S01]  /*7c80*/  FMUL.FTZ R180, R180, UR23 ;  /* 0x00000017b4b47c20 */ /* 0x000fe20008410000 */
[----:B------:R-:W-:Y:S01]  /*7c90*/  FSEL R189, R189, RZ, P1 ;  /* 0x000000ffbdbd7208 */ /* 0x000fe20000800000 */
[----:B------:R-:W-:Y:S01]  /*7ca0*/  FADD.FTZ R181, R16, -R181 ;  /* 0x800000b510b57221 */ /* 0x000fe20000010000 */
[----:B------:R-:W-:Y:S01]  /*7cb0*/  F2FP.F16.F32.PACK_AB R182, R185, R182 ;  /* 0x000000b6b9b6723e */ /* 0x000fe200000000ff */
[----:B------:R-:W-:Y:S01]  /*7cc0*/  FMUL.FTZ R185, R184, UR23 ;  /* 0x00000017b8b97c20 */ /* 0x000fe20008410000 */
[----:B------:R-:W-:Y:S01]  /*7cd0*/  HADD2.F32 R184, -RZ, R20.H1_H1 ;  /* 0x30000014ffb87230 */ /* 0x000fe20000004100 */
[----:B------:R-:W-:Y:S01]  /*7ce0*/  F2FP.F16.F32.PACK_AB R186, R189, R186 ;  /* 0x000000babdba723e */ /* 0x000fe200000000ff */
[----:B------:R-:W-:Y:S01]  /*7cf0*/  FMUL.FTZ R189, R188, UR23 ;  /* 0x00000017bcbd7c20 */ /* 0x000fe20008410000 */
[----:B------:R-:W-:-:S02]  /*7d00*/  LOP3.LUT P5, RZ, R238, 0xff000000, RZ, 0xc0, !PT ;  /* 0xff000000eeff7812 */ /* 0x000fc400078ac0ff */
[----:B------:R-:W-:Y:S01]  /*7d10*/  LOP3.LUT P1, RZ, R238, 0xff0000, RZ, 0xc0, !PT ;  /* 0x00ff0000eeff7812 */ /* 0x000fe2000782c0ff */
[----:B------:R-:W-:Y:S01]  /*7d20*/  FFMA.FTZ R184, R181, UR17, R184 ;  /* 0x00000011b5b87c23 */ /* 0x000fe200080100b8 */
[----:B------:R-:W-:Y:S02]  /*7d30*/  FSEL R191, R189, RZ, P5 ;  /* 0x000000ffbdbf7208 */ /* 0x000fe40002800000 */
[----:B------:R-:W-:Y:S01]  /*7d40*/  FSEL R188, R185, RZ, P1 ;  /* 0x000000ffb9bc7208 */ /* 0x000fe20000800000 */
[----:B------:R-:W-:Y:S01]  /*7d50*/  FMUL.FTZ R184, R184, UR23 ;  /* 0x00000017b8b87c20 */ /* 0x000fe20008410000 */
[C---:B------:R-:W-:Y:S02]  /*7d60*/  LOP3.LUT P5, RZ, R232.reuse, 0xff0000, RZ, 0xc0, !PT ;  /* 0x00ff0000e8ff7812 */ /* 0x040fe400078ac0ff */
[C---:B------:R-:W-:Y:S02]  /*7d70*/  LOP3.LUT P6, RZ, R232.reuse, 0xff000000, RZ, 0xc0, !PT ;  /* 0xff000000e8ff7812 */ /* 0x040fe400078cc0ff */
        /* <DEDUP_REMOVED lines=14> */
[----:B------:R-:W-:Y:S01]  /*7e60*/  F2FP.F16.F32.PACK_AB R184, R189, R184 ;  /* 0x000000b8bdb8723e */ /* 0x000fe200000000ff */
[----:B------:R-:W-:Y:S06]  /*7e70*/  BRA `(.L_x_1800) ;  /* 0x0000001800547947 */ /* 0x000fec0003800000 */
.L_x_1798:
        /* <DEDUP_REMOVED lines=15> */
[----:B------:R-:W-:Y:S01]  /*7f70*/  FMUL.FTZ R178, R176, UR23 ;  /* 0x00000017b0b27c20 */ /* 0x000fe20008410000 */
[--C-:B------:R-:W-:Y:S01]  /*7f80*/  FFMA.FTZ R182, R210, UR16, R194.reuse ;  /* 0x00000010d2b67c23 */ /* 0x100fe200080100c2 */
[----:B------:R-:W-:Y:S01]  /*7f90*/  FMUL.FTZ R177, R179, UR23 ;  /* 0x00000017b3b17c20 */ /* 0x000fe20008410000 */
[----:B------:R-:W-:Y:S01]  /*7fa0*/  F2FP.F16.F32.PACK_AB R179, R176, R179 ;  /* 0x000000b3b0b3723e */ /* 0x000fe200000000ff */
[----:B------:R-:W-:Y:S01]  /*7fb0*/  FFMA.FTZ R176, R220, UR16, R194 ;  /* 0x00000010dcb07c23 */ /* 0x000fe200080100c2 */
[----:B------:R-:W-:-:S02]  /*7fc0*/  FSEL R180, R178, RZ, P1 ;  /* 0x000000ffb2b47208 */ /* 0x000fc40000800000 */
[----:B------:R-:W-:Y:S02]  /*7fd0*/  ISETP.GE.U32.AND P1, PT, R232, RZ, PT ;  /* 0x000000ffe800720c */ /* 0x000fe40003f26070 */
[----:B------:R-:W-:Y:S02]  /*7fe0*/  FSEL R183, R177, RZ, P5 ;  /* 0x000000ffb1b77208 */ /* 0x000fe40002800000 */
[----:B------:R-:W-:Y:S02]  /*7ff0*/  ISETP.GE.U32.AND.EX P1, PT, R233, 0x1000000, PT, P1 ;  /* 0x01000000e900780c */ /* 0x000fe40003f26110 */
[----:B------:R-:W-:Y:S01]  /*8000*/  F2FP.F16.F32.PACK_AB R183, R180, R183 ;  /* 0x000000b7b4b7723e */ /* 0x000fe200000000ff */
[----:B------:R-:W-:Y:S01]  /*8010*/  FFMA.FTZ R180, R17, UR16, R194 ;  /* 0x0000001011b47c23 */ /* 0x000fe200080100c2 */
[----:B------:R-:W-:Y:S01]  /*8020*/  FSEL R184, R178, RZ, P1 ;  /* 0x000000ffb2b87208 */ /* 0x000fe20000800000 */
[----:B------:R-:W-:Y:S01]  /*8030*/  FMUL.FTZ R178, R181, UR17 ;  /* 0x00000011b5b27c20 */ /* 0x000fe20008410000 */
[----:B------:R-:W-:Y:S01]  /*8040*/  FADD.FTZ R181, R219, -R176 ;  /* 0x800000b0dbb57221 */ /* 0x000fe20000010000 */
[----:B------:R-:W-:-:S02]  /*8050*/  LOP3.LUT P5, RZ, R233, 0xff, RZ, 0xc0, !PT ;  /* 0x000000ffe9ff7812 */ /* 0x000fc400078ac0ff */
[----:B------:R-:W-:Y:S01]  /*8060*/  FMUL.FTZ R176, R178, UR23 ;  /* 0x00000017b2b07c20 */ /* 0x000fe20008410000 */
[----:B------:R-:W-:Y:S01]  /*8070*/  FMUL.FTZ R181, R181, UR17 ;  /* 0x00000011b5b57c20 */ /* 0x000fe20008410000 */
[----:B------:R-:W-:Y:S01]  /*8080*/  FSEL R187, R177, RZ, P6 ;  /* 0x000000ffb1bb7208 */ /* 0x000fe20003000000 */
[----:B------:R-:W-:Y:S01]  /*8090*/  FADD.FTZ R177, R15, -R180 ;  /* 0x800000b40fb17221 */ /* 0x000fe20000010000 */
[----:B------:R-:W-:Y:S01]  /*80a0*/  FADD.FTZ R180, R209, -R182 ;  /* 0x800000b6d1b47221 */ /* 0x000fe20000010000 */
[----:B------:R-:W-:Y:S02]  /*80b0*/  FSEL R186, R176, RZ, P5 ;  /* 0x000000ffb0ba7208 */ /* 0x000fe40002800000 */
[C---:B------:R-:W-:Y:S01]  /*80c0*/  F2FP.F16.F32.PACK_AB R178, R181.reuse, R178 ;  /* 0x000000b2b5b2723e */ /* 0x040fe200000000ff */
[----:B------:R-:W-:Y:S01]  /*80d0*/  FMUL.FTZ R181, R181, UR23 ;  /* 0x00000017b5b57c20 */ /* 0x000fe20008410000 */
[----:B------:R-:W-:Y:S01]  /*80e0*/  LOP3.LUT P1, RZ, R239, 0xff, RZ, 0xc0, !PT ;  /* 0x000000ffefff7812 */ /* 0x000fe2000782c0ff */
[----:B------:R-:W-:Y:S01]  /*80f0*/  FMUL.FTZ R177, R177, UR17 ;  /* 0x00000011b1b17c20 */ /* 0x000fe20008410000 */
[----:B------:R-:W-:Y:S01]  /*8100*/  LOP3.LUT P5, RZ, R239, 0xff00, RZ, 0xc0, !PT ;  /* 0x0000ff00efff7812 */ /* 0x000fe200078ac0ff */
[----:B------:R-:W-:Y:S01]  /*8110*/  FMUL.FTZ R180, R180, UR17 ;  /* 0x00000011b4b47c20 */ /* 0x000fe20008410000 */
[----:B------:R-:W-:-:S02]  /*8120*/  LOP3.LUT P6, RZ, R233, 0xff00, RZ, 0xc0, !PT ;  /* 0x0000ff00e9ff7812 */ /* 0x000fc400078cc0ff */
[----:B------:R-:W-:Y:S01]  /*8130*/  FSEL R182, R176, RZ, P1 ;  /* 0x000000ffb0b67208 */ /* 0x000fe20000800000 */
[----:B------:R-:W-:Y:S01]  /*8140*/  FMUL.FTZ R176, R177, UR23 ;  /* 0x00000017b1b07c20 */ /* 0x000fe20008410000 */
[C---:B------:R-:W-:Y:S01]  /*8150*/  FSEL R189, R181.reuse, RZ, P5 ;  /* 0x000000ffb5bd7208 */ /* 0x040fe20002800000 */
[----:B------:R-:W-:Y:S01]  /*8160*/  FMUL.FTZ R188, R180, UR23 ;  /* 0x00000017b4bc7c20 */ /* 0x000fe20008410000 */
[C---:B------:R-:W-:Y:S02]  /*8170*/  LOP3.LUT P1, RZ, R238.reuse, 0xff0000, RZ, 0xc0, !PT ;  /* 0x00ff0000eeff7812 */ /* 0x040fe4000782c0ff */
[----:B------:R-:W-:Y:S02]  /*8180*/  FSEL R185, R181, RZ, P6 ;  /* 0x000000ffb5b97208 */ /* 0x000fe40003000000 */
[----:B------:R-:W-:Y:S02]  /*8190*/  LOP3.LUT P5, RZ, R238, 0xff000000, RZ, 0xc0, !PT ;  /* 0xff000000eeff7812 */ /* 0x000fe400078ac0ff */
[----:B------:R-:W-:Y:S01]  /*81a0*/  F2FP.F16.F32.PACK_AB R182, R189, R182 ;  /* 0x000000b6bdb6723e */ /* 0x000fe200000000ff */
[----:B------:R-:W-:Y:S01]  /*81b0*/  FFMA.FTZ R189, R18, UR16, R194 ;  /* 0x0000001012bd7c23 */ /* 0x000fe200080100c2 */
[----:B------:R-:W-:-:S02]  /*81c0*/  F2FP.F16.F32.PACK_AB R177, R180, R177 ;  /* 0x000000b1b4b1723e */ /* 0x000fc400000000ff */
[----:B------:R-:W-:Y:S01]  /*81d0*/  FSEL R181, R176, RZ, P1 ;  /* 0x000000ffb0b57208 */ /* 0x000fe20000800000 */
[----:B------:R-:W-:Y:S01]  /*81e0*/  FADD.FTZ R189, R16, -R189 ;  /* 0x800000bd10bd7221 */ /* 0x000fe20000010000 */
[----:B------:R-:W-:Y:S02]  /*81f0*/  FSEL R180, R188, RZ, P5 ;  /* 0x000000ffbcb47208 */ /* 0x000fe40002800000 */
[----:B------:R-:W-:Y:S01]  /*8200*/  F2FP.F16.F32.PACK_AB R186, R185, R186 ;  /* 0x000000bab9ba723e */ /* 0x000fe200000000ff */
[----:B------:R-:W-:Y:S01]  /*8210*/  FFMA.FTZ R185, R13, UR16, R194 ;  /* 0x000000100db97c23 */ /* 0x000fe200080100c2 */
[----:B------:R-:W-:Y:S02]  /*8220*/  F2FP.F16.F32.PACK_AB R181, R180, R181 ;  /* 0x000000b5b4b5723e */ /* 0x000fe400000000ff */
[----:B------:R-:W-:Y:S01]  /*8230*/  F2FP.F16.F32.PACK_AB R187, R184, R187 ;  /* 0x000000bbb8bb723e */ /* 0x000fe200000000ff */
[----:B------:R-:W-:Y:S01]  /*8240*/  FADD.FTZ R180, R14, -R185 ;  /* 0x800000b90eb47221 */ /* 0x000fe20000010000 */
[----:B------:R-:W-:Y:S01]  /*8250*/  FMUL.FTZ R185, R189, UR17 ;  /* 0x00000011bdb97c20 */ /* 0x000fe20008410000 */
[----:B------:R-:W-:-:S02]  /*8260*/  LOP3.LUT P5, RZ, R232, 0xff0000, RZ, 0xc0, !PT ;  /* 0x00ff0000e8ff7812 */ /* 0x000fc400078ac0ff */
[----:B------:R-:W-:Y:S01]  /*8270*/  FMUL.FTZ R180, R180, UR17 ;  /* 0x00000011b4b47c20 */ /* 0x000fe20008410000 */
[C---:B------:R-:W-:Y:S01]  /*8280*/  FMUL.FTZ R184, R185.reuse, UR23 ;  /* 0x00000017b9b87c20 */ /* 0x040fe20008410000 */
[C---:B------:R-:W-:Y:S02]  /*8290*/  LOP3.LUT P6, RZ, R232.reuse, 0xff000000, RZ, 0xc0, !PT ;  /* 0xff000000e8ff7812 */ /* 0x040fe400078cc0ff */
[----:B------:R-:W-:Y:S02]  /*82a0*/  LOP3.LUT P1, RZ, R232, 0xff00, RZ, 0xc0, !PT ;  /* 0x0000ff00e8ff7812 */ /* 0x000fe4000782c0ff */
[----:B------:R-:W-:Y:S02]  /*82b0*/  FSEL R190, R176, RZ, P5 ;  /* 0x000000ffb0be7208 */ /* 0x000fe40002800000 */
[----:B------:R-:W-:Y:S01]  /*82c0*/  F2FP.F16.F32.PACK_AB R176, R185, R180 ;  /* 0x000000b4b9b0723e */ /* 0x000fe200000000ff */
[----:B------:R-:W-:Y:S01]  /*82d0*/  FMUL.FTZ R180, R180, UR23 ;  /* 0x00000017b4b47c20 */ /* 0x000fe20008410000 */
[----:B------:R-:W-:-:S02]  /*82e0*/  LOP3.LUT P5, RZ, R238, 0xff00, RZ, 0xc0, !PT ;  /* 0x0000ff00eeff7812 */ /* 0x000fc400078ac0ff */
[----:B------:R-:W-:Y:S02]  /*82f0*/  FSEL R193, R188, RZ, P6 ;  /* 0x000000ffbcc17208 */ /* 0x000fe40003000000 */
[----:B------:R-:W-:Y:S02]  /*8300*/  FSEL R189, R184, RZ, P1 ;  /* 0x000000ffb8bd7208 */ /* 0x000fe40000800000 */
[----:B------:R-:W-:Y:S02]  /*8310*/  LOP3.LUT P6, RZ, R238, 0xff, RZ, 0xc0, !PT ;  /* 0x000000ffeeff7812 */ /* 0x000fe400078cc0ff */
[----:B------:R-:W-:Y:S02]  /*8320*/  LOP3.LUT P1, RZ, R232, 0xff, RZ, 0xc0, !PT ;  /* 0x000000ffe8ff7812 */ /* 0x000fe4000782c0ff */
[----:B------:R-:W-:Y:S02]  /*8330*/  FSEL R191, R184, RZ, P5 ;  /* 0x000000ffb8bf7208 */ /* 0x000fe40002800000 */
[----:B------:R-:W-:-:S02]  /*8340*/  FSEL R188, R180, RZ, P6 ;  /* 0x000000ffb4bc7208 */ /* 0x000fc40003000000 */
[----:B------:R-:W-:Y:S02]  /*8350*/  FSEL R184, R180, RZ, P1 ;  /* 0x000000ffb4b87208 */ /* 0x000fe40000800000 */
[----:B------:R-:W-:Y:S02]  /*8360*/  F2FP.F16.F32.PACK_AB R185, R193, R190 ;  /* 0x000000bec1b9723e */ /* 0x000fe400000000ff */
[----:B------:R-:W-:Y:S02]  /*8370*/  F2FP.F16.F32.PACK_AB R180, R191, R188 ;  /* 0x000000bcbfb4723e */ /* 0x000fe400000000ff */
[----:B------:R-:W-:Y:S01]  /*8380*/  F2FP.F16.F32.PACK_AB R184, R189, R184 ;  /* 0x000000b8bdb8723e */ /* 0x000fe200000000ff */
[----:B------:R-:W-:Y:S06]  /*8390*/  BRA `(.L_x_1800) ;  /* 0x00000014000c7947 */ /* 0x000fec0003800000 */
.L_x_1801:
        /* <DEDUP_REMOVED lines=13> */
[----:B------:R-:W-:Y:S01]  /*8470*/  FFMA.FTZ R181, R211, UR16, R194 ;  /* 0x00000010d3b57c23 */ /* 0x000fe200080100c2 */
[----:B------:R-:W-:Y:S01]  /*8480*/  FMUL.FTZ R184, R184, UR23 ;  /* 0x00000017b8b87c20 */ /* 0x000fe20008410000 */
[----:B------:R-:W-:Y:S01]  /*8490*/  FMUL.FTZ R188, R180, UR23 ;  /* 0x00000017b4bc7c20 */ /* 0x000fe20008410000 */
[----:B------:R-:W-:Y:S01]  /*84a0*/  LOP3.LUT P6, RZ, R239, 0xff0000, RZ, 0xc0, !PT ;  /* 0x00ff0000efff7812 */ /* 0x000fe200078cc0ff */
[----:B------:R-:W-:Y:S01]  /*84b0*/  FADD.FTZ R181, R212, -R181 ;  /* 0x800000b5d4b57221 */ /* 0x000fe20000010000 */
[----:B------:R-:W-:-:S02]  /*84c0*/  FSEL R187, R182, RZ, P5 ;  /* 0x000000ffb6bb7208 */ /* 0x000fc40002800000 */
[----:B------:R-:W-:Y:S01]  /*84d0*/  ISETP.GE.U32.AND P5, PT, R238, RZ, PT ;  /* 0x000000ffee00720c */ /* 0x000fe20003fa6070 */
[----:B------:R-:W-:Y:S01]  /*84e0*/  FMUL.FTZ R181, R181, UR17 ;  /* 0x00000011b5b57c20 */ /* 0x000fe20008410000 */
[----:B------:R-:W-:Y:S02]  /*84f0*/  FSEL R183, R182, RZ, P6 ;  /* 0x000000ffb6b77208 */ /* 0x000fe40003000000 */
[----:B------:R-:W-:Y:S01]  /*8500*/  ISETP.GE.U32.AND.EX P5, PT, R239, 0x1000000, PT, P5 ;  /* 0x01000000ef00780c */ /* 0x000fe20003fa6150 */
[----:B------:R-:W-:Y:S01]  /*8510*/  FMUL.FTZ R185, R181, UR23 ;  /* 0x00000017b5b97c20 */ /* 0x000fe20008410000 */
[----:B------:R-:W-:Y:S02]  /*8520*/  LOP3.LUT P6, RZ, R239, 0xff, RZ, 0xc0, !PT ;  /* 0x000000ffefff7812 */ /* 0x000fe400078cc0ff */
[C---:B------:R-:W-:Y:S02]  /*8530*/  FSEL R180, R184.reuse, RZ, P5 ;  /* 0x000000ffb8b47208 */ /* 0x040fe40002800000 */
[----:B------:R-:W-:-:S02]  /*8540*/  FSEL R184, R184, RZ, P1 ;  /* 0x000000ffb8b87208 */ /* 0x000fc40000800000 */
[----:B------:R-:W-:Y:S02]  /*8550*/  LOP3.LUT P1, RZ, R239, 0xff00, RZ, 0xc0, !PT ;  /* 0x0000ff00efff7812 */ /* 0x000fe4000782c0ff */
[----:B------:R-:W-:Y:S01]  /*8560*/  F2FP.F16.F32.PACK_AB R187, R184, R187 ;  /* 0x000000bbb8bb723e */ /* 0x000fe200000000ff */
[--C-:B------:R-:W-:Y:S01]  /*8570*/  FFMA.FTZ R184, R210, UR16, R194.reuse ;  /* 0x00000010d2b87c23 */ /* 0x100fe200080100c2 */
[----:B------:R-:W-:Y:S01]  /*8580*/  F2FP.F16.F32.PACK_AB R183, R180, R183 ;  /* 0x000000b7b4b7723e */ /* 0x000fe200000000ff */
[----:B------:R-:W-:Y:S01]  /*8590*/  FFMA.FTZ R180, R17, UR16, R194 ;  /* 0x0000001011b47c23 */ /* 0x000fe200080100c2 */
[----:B------:R-:W-:Y:S01]  /*85a0*/  FSEL R182, R185, RZ, P6 ;  /* 0x000000ffb9b67208 */ /* 0x000fe20003000000 */
[----:B------:R-:W-:Y:S01]  /*85b0*/  FADD.FTZ R184, R209, -R184 ;  /* 0x800000b8d1b87221 */ /* 0x000fe20000010000 */
[----:B------:R-:W-:Y:S01]  /*85c0*/  FSEL R181, R188, RZ, P1 ;  /* 0x000000ffbcb57208 */ /* 0x000fe20000800000 */
[----:B------:R-:W-:Y:S01]  /*85d0*/  FADD.FTZ R180, R15, -R180 ;  /* 0x800000b40fb47221 */ /* 0x000fe20000010000 */
[----:B------:R-:W-:-:S02]  /*85e0*/  LOP3.LUT P5, RZ, R233, 0xff, RZ, 0xc0, !PT ;  /* 0x000000ffe9ff7812 */ /* 0x000fc400078ac0ff */
[----:B------:R-:W-:Y:S01]  /*85f0*/  F2FP.F16.F32.PACK_AB R182, R181, R182 ;  /* 0x000000b6b5b6723e */ /* 0x000fe200000000ff */
[----:B------:R-:W-:Y:S01]  /*8600*/  FMUL.FTZ R181, R184, UR17 ;  /* 0x00000011b8b57c20 */ /* 0x000fe20008410000 */
[----:B------:R-:W-:Y:S01]  /*8610*/  LOP3.LUT P6, RZ, R233, 0xff00, RZ, 0xc0, !PT ;  /* 0x0000ff00e9ff7812 */ /* 0x000fe200078cc0ff */
[----:B------:R-:W-:Y:S01]  /*8620*/  FMUL.FTZ R180, R180, UR17 ;  /* 0x00000011b4b47c20 */ /* 0x000fe20008410000 */
[----:B------:R-:W-:Y:S01]  /*8630*/  FSEL R186, R185, RZ, P5 ;  /* 0x000000ffb9ba7208 */ /* 0x000fe20002800000 */
[----:B------:R-:W-:Y:S01]  /*8640*/  FMUL.FTZ R189, R181, UR23 ;  /* 0x00000017b5bd7c20 */ /* 0x000fe20008410000 */
[----:B------:R-:W-:Y:S01]  /*8650*/  FSEL R185, R188, RZ, P6 ;  /* 0x000000ffbcb97208 */ /* 0x000fe20003000000 */
[--C-:B------:R-:W-:Y:S01]  /*8660*/  FFMA.FTZ R181, R18, UR16, R194.reuse ;  /* 0x0000001012b57c23 */ /* 0x100fe200080100c2 */
[----:B------:R-:W-:Y:S01]  /*8670*/  FMUL.FTZ R184, R180, UR23 ;  /* 0x00000017b4b87c20 */ /* 0x000fe20008410000 */
[----:B------:R-:W-:Y:S02]  /*8680*/  LOP3.LUT P1, RZ, R238, 0xff0000, RZ, 0xc0, !PT ;  /* 0x00ff0000eeff7812 */ /* 0x000fe4000782c0ff */
[----:B------:R-:W-:Y:S01]  /*8690*/  F2FP.F16.F32.PACK_AB R186, R185, R186 ;  /* 0x000000bab9ba723e */ /* 0x000fe200000000ff */
[----:B------:R-:W-:Y:S01]  /*86a0*/  FADD.FTZ R180, R16, -R181 ;  /* 0x800000b510b47221 */ /* 0x000fe20000010000 */
[----:B------:R-:W-:Y:S01]  /*86b0*/  FFMA.FTZ R185, R13, UR16, R194 ;  /* 0x000000100db97c23 */ /* 0x000fe200080100c2 */
[----:B------:R-:W-:-:S02]  /*86c0*/  LOP3.LUT P5, RZ, R238, 0xff000000, RZ, 0xc0, !PT ;  /* 0xff000000eeff7812 */ /* 0x000fc400078ac0ff */
[----:B------:R-:W-:Y:S01]  /*86d0*/  FMUL.FTZ R180, R180, UR17 ;  /* 0x00000011b4b47c20 */ /* 0x000fe20008410000 */
[----:B------:R-:W-:Y:S01]  /*86e0*/  FADD.FTZ R185, R14, -R185 ;  /* 0x800000b90eb97221 */ /* 0x000fe20000010000 */
[----:B------:R-:W-:Y:S02]  /*86f0*/  FSEL R188, R184, RZ, P1 ;  /* 0x000000ffb8bc7208 */ /* 0x000fe40000800000 */
[----:B------:R-:W-:Y:S01]  /*8700*/  FSEL R191, R189, RZ, P5 ;  /* 0x000000ffbdbf7208 */ /* 0x000fe20002800000 */
[----:B------:R-:W-:Y:S01]  /*8710*/  FMUL.FTZ R180, R180, UR23 ;  /* 0x00000017b4b47c20 */ /* 0x000fe20008410000 */
[C---:B------:R-:W-:Y:S01]  /*8720*/  LOP3.LUT P5, RZ, R232.reuse, 0xff0000, RZ, 0xc0, !PT ;  /* 0x00ff0000e8ff7812 */ /* 0x040fe200078ac0ff */
[----:B------:R-:W-:Y:S01]  /*8730*/  FMUL.FTZ R185, R185, UR17 ;  /* 0x00000011b9b97c20 */ /* 0x000fe20008410000 */
[C---:B------:R-:W-:Y:S02]  /*8740*/  LOP3.LUT P6, RZ, R232.reuse, 0xff000000, RZ, 0xc0, !PT ;  /* 0xff000000e8ff7812 */ /* 0x040fe400078cc0ff */
[----:B------:R-:W-:Y:S01]  /*8750*/  LOP3.LUT P1, RZ, R232, 0xff00, RZ, 0xc0, !PT ;  /* 0x0000ff00e8ff7812 */ /* 0x000fe2000782c0ff */
[----:B------:R-:W-:Y:S01]  /*8760*/  FMUL.FTZ R185, R185, UR23 ;  /* 0x00000017b9b97c20 */ /* 0x000fe20008410000 */
[----:B------:R-:W-:-:S02]  /*8770*/  F2FP.F16.F32.PACK_AB R181, R191, R188 ;  /* 0x000000bcbfb5723e */ /* 0x000fc400000000ff */
[----:B------:R-:W-:Y:S02]  /*8780*/  FSEL R188, R184, RZ, P5 ;  /* 0x000000ffb8bc7208 */ /* 0x000fe40002800000 */
[----:B------:R-:W-:Y:S02]  /*8790*/  FSEL R193, R189, RZ, P6 ;  /* 0x000000ffbdc17208 */ /* 0x000fe40003000000 */
[----:B------:R-:W-:Y:S02]  /*87a0*/  LOP3.LUT P5, RZ, R238, 0xff00, RZ, 0xc0, !PT ;  /* 0x0000ff00eeff7812 */ /* 0x000fe400078ac0ff */
[----:B------:R-:W-:Y:S02]  /*87b0*/  FSEL R189, R180, RZ, P1 ;  /* 0x000000ffb4bd7208 */ /* 0x000fe40000800000 */
[----:B------:R-:W-:Y:S02]  /*87c0*/  LOP3.LUT P6, RZ, R238, 0xff, RZ, 0xc0, !PT ;  /* 0x000000ffeeff7812 */ /* 0x000fe400078cc0ff */
[----:B------:R-:W-:-:S02]  /*87d0*/  LOP3.LUT P1, RZ, R232, 0xff, RZ, 0xc0, !PT ;  /* 0x000000ffe8ff7812 */ /* 0x000fc4000782c0ff */
[----:B------:R-:W-:Y:S02]  /*87e0*/  FSEL R191, R180, RZ, P5 ;  /* 0x000000ffb4bf7208 */ /* 0x000fe40002800000 */
[C---:B------:R-:W-:Y:S02]  /*87f0*/  FSEL R180, R185.reuse, RZ, P6 ;  /* 0x000000ffb9b47208 */ /* 0x040fe40003000000 */
[----:B------:R-:W-:Y:S02]  /*8800*/  FSEL R184, R185, RZ, P1 ;  /* 0x000000ffb9b87208 */ /* 0x000fe40000800000 */
[----:B------:R-:W-:Y:S02]  /*8810*/  F2FP.F16.F32.PACK_AB R185, R193, R188 ;  /* 0x000000bcc1b9723e */ /* 0x000fe400000000ff */
[----:B------:R-:W-:Y:S02]  /*8820*/  F2FP.F16.F32.PACK_AB R180, R191, R180 ;  /* 0x000000b4bfb4723e */ /* 0x000fe400000000ff */
[----:B------:R-:W-:Y:S01]  /*8830*/  F2FP.F16.F32.PACK_AB R184, R189, R184 ;  /* 0x000000b8bdb8723e */ /* 0x000fe200000000ff */
[----:B------:R-:W-:Y:S06]  /*8840*/  BRA `(.L_x_1800) ;  /* 0x0000000c00e07947 */ /* 0x000fec0003800000 */
.L_x_1797:
        /* <DEDUP_REMOVED lines=8> */
[--C-:B------:R-:W-:Y:S01]  /*88d0*/  FFMA.FTZ R186, R224, UR16, R194.reuse ;  /* 0x00000010e0ba7c23 */ /* 0x100fe200080100c2 */
[--C-:B------:R-:W-:Y:S02]  /*88e0*/  HADD2.F32 R185, -RZ, R22.reuse.H1_H1 ;  /* 0x30000016ffb97230 */ /* 0x100fe40000004100 */
[----:B------:R-:W-:Y:S01]  /*88f0*/  FFMA.FTZ R179, R217, UR16, R194 ;  /* 0x00000010d9b37c23 */ /* 0x000fe200080100c2 */
[----:B------:R-:W-:Y:S01]  /*8900*/  FADD.FTZ R176, R219, -R176 ;  /* 0x800000b0dbb07221 */ /* 0x000fe20000010000 */
[----:B------:R-:W-:Y:S02]  /*8910*/  HADD2.F32 R178, -RZ, R22.H0_H0 ;  /* 0x20000016ffb27230 */ /* 0x000fe40000004100 */
[----:B------:R-:W-:Y:S01]  /*8920*/  FADD.FTZ R177, R212, -R177 ;  /* 0x800000b1d4b17221 */ /* 0x000fe20000010000 */
[----:B------:R-:W-:-:S02]  /*8930*/  HADD2.F32 R187, -RZ, R23.H1_H1 ;  /* 0x30000017ffbb7230 */ /* 0x000fc40000004100 */
[----:B------:R-:W-:Y:S01]  /*8940*/  FADD.FTZ R186, R223, -R186 ;  /* 0x800000badfba7221 */ /* 0x000fe20000010000 */
[----:B------:R-:W-:Y:S02]  /*8950*/  HADD2.F32 R184, -RZ, R23.H0_H0 ;  /* 0x20000017ffb87230 */ /* 0x000fe40000004100 */
[----:B------:R-:W-:Y:S01]  /*8960*/  FADD.FTZ R179, R222, -R179 ;  /* 0x800000b3deb37221 */ /* 0x000fe20000010000 */
[----:B------:R-:W-:Y:S01]  /*8970*/  FFMA.FTZ R191, R176, UR17, R185 ;  /* 0x00000011b0bf7c23 */ /* 0x000fe200080100b9 */
[----:B------:R-:W-:Y:S01]  /*8980*/  FFMA.FTZ R176, R17, UR16, R194 ;  /* 0x0000001011b07c23 */ /* 0x000fe200080100c2 */
[----:B------:R-:W-:Y:S01]  /*8990*/  FFMA.FTZ R178, R177, UR17, R178 ;  /* 0x00000011b1b27c23 */ /* 0x000fe200080100b2 */
[----:B------:R-:W-:Y:S01]  /*89a0*/  FFMA.FTZ R190, R186, UR17, R187 ;  /* 0x00000011babe7c23 */ /* 0x000fe200080100bb */
[----:B------:R-:W-:Y:S01]  /*89b0*/  FFMA.FTZ R177, R13, UR16, R194 ;  /* 0x000000100db17c23 */ /* 0x000fe200080100c2 */
[----:B------:R-:W-:Y:S01]  /*89c0*/  FFMA.FTZ R179, R179, UR17, R184 ;  /* 0x00000011b3b37c23 */ /* 0x000fe200080100b8 */
[----:B------:R-:W-:Y:S01]  /*89d0*/  FFMA.FTZ R186, R210, UR16, R194 ;  /* 0x00000010d2ba7c23 */ /* 0x000fe200080100c2 */
[----:B------:R-:W-:Y:S01]  /*89e0*/  FADD.FTZ R184, R15, -R176 ;  /* 0x800000b00fb87221 */ /* 0x000fe20000010000 */
[----:B------:R-:W-:-:S02]  /*89f0*/  HADD2.F32 R176, -RZ, R20.H0_H0 ;  /* 0x20000014ffb07230 */ /* 0x000fc40000004100 */
[----:B------:R-:W-:Y:S01]  /*8a00*/  FADD.FTZ R177, R14, -R177 ;  /* 0x800000b10eb17221 */ /* 0x000fe20000010000 */
[--C-:B------:R-:W-:Y:S02]  /*8a10*/  HADD2.F32 R188, -RZ, R21.reuse.H1_H1 ;  /* 0x30000015ffbc7230 */ /* 0x100fe40000004100 */
[----:B------:R-:W-:Y:S01]  /*8a20*/  FADD.FTZ R187, R209, -R186 ;  /* 0x800000bad1bb7221 */ /* 0x000fe20000010000 */
[----:B------:R-:W-:Y:S01]  /*8a30*/  HADD2.F32 R185, -RZ, R21.H0_H0 ;  /* 0x20000015ffb97230 */ /* 0x000fe20000004100 */
[----:B------:R-:W-:Y:S01]  /*8a40*/  ISETP.GE.U32.AND P1, PT, R232, RZ, PT ;  /* 0x000000ffe800720c */ /* 0x000fe20003f26070 */
[----:B------:R-:W-:Y:S01]  /*8a50*/  FFMA.FTZ R176, R177, UR17, R176 ;  /* 0x00000011b1b07c23 */ /* 0x000fe200080100b0 */
[----:B------:R-:W-:Y:S01]  /*8a60*/  FFMA.FTZ R189, R187, UR17, R188 ;  /* 0x00000011bbbd7c23 */ /* 0x000fe200080100bc */
[----:B------:R-:W-:Y:S01]  /*8a70*/  FFMA.FTZ R177, R18, UR16, R194 ;  /* 0x0000001012b17c23 */ /* 0x000fe200080100c2 */
[----:B------:R-:W-:Y:S01]  /*8a80*/  FFMA.FTZ R186, R184, UR17, R185 ;  /* 0x00000011b8ba7c23 */ /* 0x000fe200080100b9 */
[----:B------:R-:W-:Y:S01]  /*8a90*/  FMUL.FTZ R187, R190, UR23 ;  /* 0x00000017bebb7c20 */ /* 0x000fe20008410000 */
[----:B------:R-:W-:Y:S01]  /*8aa0*/  ISETP.GE.U32.AND.EX P1, PT, R233, 0x1000000, PT, P1 ;  /* 0x01000000e900780c */ /* 0x000fe20003f26110 */
[----:B------:R-:W-:Y:S01]  /*8ab0*/  FMUL.FTZ R185, R179, UR23 ;  /* 0x00000017b3b97c20 */ /* 0x000fe20008410000 */
[----:B------:R-:W-:Y:S01]  /*8ac0*/  LOP3.LUT P5, RZ, R233, 0xff0000, RZ, 0xc0, !PT ;  /* 0x00ff0000e9ff7812 */ /* 0x000fe200078ac0ff */
[----:B------:R-:W-:-:S02]  /*8ad0*/  HADD2.F32 R184, -RZ, R20.H1_H1 ;  /* 0x30000014ffb87230 */ /* 0x000fc40000004100 */
[----:B------:R-:W-:Y:S01]  /*8ae0*/  FADD.FTZ R177, R16, -R177 ;  /* 0x800000b110b17221 */ /* 0x000fe20000010000 */
[----:B------:R-:W-:Y:S02]  /*8af0*/  FSEL R188, R187, RZ, P1 ;  /* 0x000000ffbbbc7208 */ /* 0x000fe40000800000 */
[----:B------:R-:W-:Y:S01]  /*8b00*/  FSEL R187, R185, RZ, P5 ;  /* 0x000000ffb9bb7208 */ /* 0x000fe20002800000 */
[----:B------:R-:W-:Y:S01]  /*8b10*/  FFMA.FTZ R185, R177, UR17, R184 ;  /* 0x00000011b1b97c23 */ /* 0x000fe200080100b8 */
[----:B------:R-:W-:Y:S01]  /*8b20*/  FMUL.FTZ R177, R178, UR23 ;  /* 0x00000017b2b17c20 */ /* 0x000fe20008410000 */
[----:B------:R-:W-:Y:S01]  /*8b30*/  LOP3.LUT P5, RZ, R233, 0xff, RZ, 0xc0, !PT ;  /* 0x000000ffe9ff7812 */ /* 0x000fe200078ac0ff */
[----:B------:R-:W-:Y:S01]  /*8b40*/  FMUL.FTZ R184, R176, UR23 ;  /* 0x00000017b0b87c20 */ /* 0x000fe20008410000 */
[----:B------:R-:W-:Y:S01]  /*8b50*/  F2FP.F16.F32.PACK_AB R187, R188, R187 ;  /* 0x000000bbbcbb723e */ /* 0x000fe200000000ff */
[----:B------:R-:W-:Y:S01]  /*8b60*/  FMUL.FTZ R188, R186, UR23 ;  /* 0x00000017babc7c20 */ /* 0x000fe20008410000 */
[C---:B------:R-:W-:Y:S01]  /*8b70*/  F2FP.F16.F32.PACK_AB R178, R191.reuse, R178 ;  /* 0x000000b2bfb2723e */ /* 0x040fe200000000ff */
[----:B------:R-:W-:Y:S01]  /*8b80*/  FMUL.FTZ R191, R191, UR23 ;  /* 0x00000017bfbf7c20 */ /* 0x000fe20008410000 */
[----:B------:R-:W-:-:S02]  /*8b90*/  F2FP.F16.F32.PACK_AB R179, R190, R179 ;  /* 0x000000b3beb3723e */ /* 0x000fc400000000ff */
[----:B------:R-:W-:Y:S02]  /*8ba0*/  LOP3.LUT P6, RZ, R233, 0xff00, RZ, 0xc0, !PT ;  /* 0x0000ff00e9ff7812 */ /* 0x000fe400078cc0ff */
[C---:B------:R-:W-:Y:S02]  /*8bb0*/  LOP3.LUT P1, RZ, R232.reuse, 0xff0000, RZ, 0xc0, !PT ;  /* 0x00ff0000e8ff7812 */ /* 0x040fe4000782c0ff */
[----:B------:R-:W-:Y:S02]  /*8bc0*/  FSEL R190, R177, RZ, P5 ;  /* 0x000000ffb1be7208 */ /* 0x000fe40002800000 */
[C---:B------:R-:W-:Y:S01]  /*8bd0*/  F2FP.F16.F32.PACK_AB R177, R189.reuse, R186 ;  /* 0x000000babdb1723e */ /* 0x040fe200000000ff */
[----:B------:R-:W-:Y:S01]  /*8be0*/  FMUL.FTZ R189, R189, UR23 ;  /* 0x00000017bdbd7c20 */ /* 0x000fe20008410000 */
[C---:B------:R-:W-:Y:S01]  /*8bf0*/  F2FP.F16.F32.PACK_AB R176, R185.reuse, R176 ;  /* 0x000000b0b9b0723e */ /* 0x040fe200000000ff */
[----:B------:R-:W-:Y:S01]  /*8c00*/  FMUL.FTZ R185, R185, UR23 ;  /* 0x00000017b9b97c20 */ /* 0x000fe20008410000 */
[----:B------:R-:W-:-:S02]  /*8c10*/  LOP3.LUT P5, RZ, R232, 0xff000000, RZ, 0xc0, !PT ;  /* 0xff000000e8ff7812 */ /* 0x000fc400078ac0ff */
[----:B------:R-:W-:Y:S02]  /*8c20*/  FSEL R193, R191, RZ, P6 ;  /* 0x000000ffbfc17208 */ /* 0x000fe40003000000 */
[----:B------:R-:W-:Y:S02]  /*8c30*/  FSEL R188, R188, RZ, P1 ;  /* 0x000000ffbcbc7208 */ /* 0x000fe40000800000 */
[C---:B------:R-:W-:Y:S02]  /*8c40*/  LOP3.LUT P6, RZ, R232.reuse, 0xff, RZ, 0xc0, !PT ;  /* 0x000000ffe8ff7812 */ /* 0x040fe400078cc0ff */
        /* <DEDUP_REMOVED lines=8> */
.L_x_1803:
[--C-:B01----:R-:W-:Y:S01]  /*8cd0*/  FFMA.FTZ R185, R217, UR16, R194.reuse ;  /* 0x00000010d9b97c23 */ /* 0x103fe200080100c2 */
[----:B------:R-:W-:Y:S01]  /*8ce0*/  FFMA.FTZ R186, R224, UR16, R194 ;  /* 0x00000010e0ba7c23 */ /* 0x000fe200080100c2 */
[--C-:B------:R-:W-:Y:S01]  /*8cf0*/  HADD2.F32 R184, -RZ, R23.reuse.H0_H0 ;  /* 0x20000017ffb87230 */ /* 0x100fe20000004100 */
[----:B------:R-:W-:Y:S01]  /*8d00*/  ISETP.GE.U32.AND P1, PT, R232, RZ, PT ;  /* 0x000000ffe800720c */ /* 0x000fe20003f26070 */
[----:B------:R-:W-:Y:S02]  /*8d10*/  HADD2.F32 R187, -RZ, R23.H1_H1 ;  /* 0x30000017ffbb7230 */ /* 0x000fe40000004100 */
[----:B------:R-:W-:Y:S01]  /*8d20*/  FADD.FTZ R185, R222, -R185 ;  /* 0x800000b9deb97221 */ /* 0x000fe20000010000 */
[----:B------:R-:W-:Y:S01]  /*8d30*/  FADD.FTZ R186, R223, -R186 ;  /* 0x800000badfba7221 */ /* 0x000fe20000010000 */
[----:B------:R-:W-:Y:S01]  /*8d40*/  LOP3.LUT P5, RZ, R233, 0xff0000, RZ, 0xc0, !PT ;  /* 0x00ff0000e9ff7812 */ /* 0x000fe200078ac0ff */
[----:B------:R-:W-:Y:S01]  /*8d50*/  FFMA.FTZ R188, R220, UR16, R194 ;  /* 0x00000010dcbc7c23 */ /* 0x000fe200080100c2 */
[----:B------:R-:W-:Y:S01]  /*8d60*/  FFMA.FTZ R184, R185, UR17, R184 ;  /* 0x00000011b9b87c23 */ /* 0x000fe200080100b8 */
[----:B------:R-:W-:Y:S01]  /*8d70*/  FFMA.FTZ R186, R186, UR17, R187 ;  /* 0x00000011baba7c23 */ /* 0x000fe200080100bb */
[----:B------:R-:W-:Y:S01]  /*8d80*/  ISETP.GE.U32.AND.EX P1, PT, R233, 0x1000000, PT, P1 ;  /* 0x01000000e900780c */ /* 0x000fe20003f26110 */
[----:B------:R-:W-:Y:S01]  /*8d90*/  FFMA.FTZ R185, R211, UR16, R194 ;  /* 0x00000010d3b97c23 */ /* 0x000fe200080100c2 */
[----:B------:R-:W-:Y:S01]  /*8da0*/  FMUL.FTZ R184, R184, UR23 ;  /* 0x00000017b8b87c20 */ /* 0x000fe20008410000 */
[----:B------:R-:W-:Y:S01]  /*8db0*/  FMUL.FTZ R186, R186, UR23 ;  /* 0x00000017baba7c20 */ /* 0x000fe20008410000 */
[----:B------:R-:W-:-:S02]  /*8dc0*/  HADD2.F32 R189, -RZ, R22.H1_H1 ;  /* 0x30000016ffbd7230 */ /* 0x000fc40000004100 */
[----:B------:R-:W-:Y:S01]  /*8dd0*/  FADD.FTZ R185, R212, -R185 ;  /* 0x800000b9d4b97221 */ /* 0x000fe20000010000 */
[----:B------:R-:W-:Y:S01]  /*8de0*/  FADD.FTZ R188, R219, -R188 ;  /* 0x800000bcdbbc7221 */ /* 0x000fe20000010000 */
[----:B------:R-:W-:Y:S01]  /*8df0*/  FSEL R184, R184, RZ, P5 ;  /* 0x000000ffb8b87208 */ /* 0x000fe20002800000 */
[--C-:B------:R-:W-:Y:S01]  /*8e00*/  HADD2.F32 R191, -RZ, R21.reuse.H1_H1 ;  /* 0x30000015ffbf7230 */ /* 0x100fe20000004100 */
[----:B------:R-:W-:Y:S01]  /*8e10*/  FSEL R187, R186, RZ, P1 ;  /* 0x000000ffbabb7208 */ /* 0x000fe20000800000 */
[----:B------:R-:W-:Y:S02]  /*8e20*/  HADD2.F32 R186, -RZ, R22.H0_H0 ;  /* 0x20000016ffba7230 */ /* 0x000fe40000004100 */
[----:B------:R-:W-:Y:S01]  /*8e30*/  FFMA.FTZ R192, R188, UR17, R189 ;  /* 0x00000011bcc07c23 */ /* 0x000fe200080100bd */
[--C-:B------:R-:W-:Y:S01]  /*8e40*/  FFMA.FTZ R189, R18, UR16, R194.reuse ;  /* 0x0000001012bd7c23 */ /* 0x100fe200080100c2 */
[----:B------:R-:W-:Y:S01]  /*8e50*/  F2FP.F16.F32.PACK_AB R187, R187, R184 ;  /* 0x000000b8bbbb723e */ /* 0x000fe200000000ff */
[----:B------:R-:W-:Y:S01]  /*8e60*/  FFMA.FTZ R184, R17, UR16, R194 ;  /* 0x0000001011b87c23 */ /* 0x000fe200080100c2 */
[----:B------:R-:W-:Y:S01]  /*8e70*/  FFMA.FTZ R190, R185, UR17, R186 ;  /* 0x00000011b9be7c23 */ /* 0x000fe200080100ba */
[----:B------:R-:W-:-:S02]  /*8e80*/  HADD2.F32 R185, -RZ, R21.H0_H0 ;  /* 0x20000015ffb97230 */ /* 0x000fc40000004100 */
[----:B------:R-:W-:Y:S01]  /*8e90*/  FFMA.FTZ R186, R210, UR16, R194 ;  /* 0x00000010d2ba7c23 */ /* 0x000fe200080100c2 */
[----:B------:R-:W-:Y:S01]  /*8ea0*/  FADD.FTZ R184, R15, -R184 ;  /* 0x800000b80fb87221 */ /* 0x000fe20000010000 */
[----:B------:R-:W-:Y:S01]  /*8eb0*/  FADD.FTZ R189, R16, -R189 ;  /* 0x800000bd10bd7221 */ /* 0x000fe20000010000 */
[----:B------:R-:W-:Y:S01]  /*8ec0*/  FMUL.FTZ R190, R190, UR23 ;  /* 0x00000017bebe7c20 */ /* 0x000fe20008410000 */
[----:B------:R-:W-:Y:S01]  /*8ed0*/  FADD.FTZ R186, R209, -R186 ;  /* 0x800000bad1ba7221 */ /* 0x000fe20000010000 */
[----:B------:R-:W-:Y:S01]  /*8ee0*/  FFMA.FTZ R188, R184, UR17, R185 ;  /* 0x00000011b8bc7c23 */ /* 0x000fe200080100b9 */
[----:B------:R-:W-:Y:S01]  /*8ef0*/  FFMA.FTZ R185, R13, UR16, R194 ;  /* 0x000000100db97c23 */ /* 0x000fe200080100c2 */
[--C-:B------:R-:W-:Y:S02]  /*8f00*/  HADD2.F32 R184, -RZ, R20.reuse.H0_H0 ;  /* 0x20000014ffb87230 */ /* 0x100fe40000004100 */
[----:B------:R-:W-:Y:S01]  /*8f10*/  FFMA.FTZ R191, R186, UR17, R191 ;  /* 0x00000011babf7c23 */ /* 0x000fe200080100bf */
[----:B------:R-:W-:-:S02]  /*8f20*/  HADD2.F32 R186, -RZ, R20.H1_H1 ;  /* 0x30000014ffba7230 */ /* 0x000fc40000004100 */
[----:B------:R-:W-:Y:S01]  /*8f30*/  FADD.FTZ R185, R14, -R185 ;  /* 0x800000b90eb97221 */ /* 0x000fe20000010000 */
[----:B------:R-:W-:Y:S01]  /*8f40*/  FMUL.FTZ R192, R192, UR23 ;  /* 0x00000017c0c07c20 */ /* 0x000fe20008410000 */
[----:B------:R-:W-:Y:S01]  /*8f50*/  FMUL.FTZ R188, R188, UR23 ;  /* 0x00000017bcbc7c20 */ /* 0x000fe20008410000 */
[----:B------:R-:W-:Y:S01]  /*8f60*/  LOP3.LUT P5, RZ, R233, 0xff, RZ, 0xc0, !PT ;  /* 0x000000ffe9ff7812 */ /* 0x000fe200078ac0ff */
        /* <DEDUP_REMOVED lines=20> */
.L_x_1802:
        /* <DEDUP_REMOVED lines=14> */
[--C-:B------:R-:W-:Y:S01]  /*9190*/  FFMA.FTZ R177, R211, UR16, R194.reuse ;  /* 0x00000010d3b17c23 */ /* 0x100fe200080100c2 */
[C---:B------:R-:W-:Y:S01]  /*91a0*/  FMUL.FTZ R184, R178.reuse, UR23 ;  /* 0x00000017b2b87c20 */ /* 0x040fe20008410000 */
[----:B------:R-:W-:Y:S01]  /*91b0*/  FMUL.FTZ R176, R179, UR23 ;  /* 0x00000017b3b07c20 */ /* 0x000fe20008410000 */
[----:B------:R-:W-:Y:S01]  /*91c0*/  F2FP.F16.F32.PACK_AB R179, R178, R179 ;  /* 0x000000b3b2b3723e */ /* 0x000fe200000000ff */
[----:B------:R-:W-:Y:S01]  /*91d0*/  FADD.FTZ R177, R212, -R177 ;  /* 0x800000b1d4b17221 */ /* 0x000fe20000010000 */
[----:B------:R-:W-:Y:S01]  /*91e0*/  FFMA.FTZ R178, R210, UR16, R194 ;  /* 0x00000010d2b27c23 */ /* 0x000fe200080100c2 */
[----:B------:R-:W-:Y:S01]  /*91f0*/  FSEL R187, R184, RZ, P1 ;  /* 0x000000ffb8bb7208 */ /* 0x000fe20000800000 */
[----:B------:R-:W-:Y:S01]  /*9200*/  FMUL.FTZ R185, R185, UR17 ;  /* 0x00000011b9b97c20 */ /* 0x000fe20008410000 */
[----:B------:R-:W-:Y:S01]  /*9210*/  FSEL R176, R176, RZ, P5 ;  /* 0x000000ffb0b07208 */ /* 0x000fe20002800000 */
[----:B------:R-:W-:Y:S01]  /*9220*/  FMUL.FTZ R184, R177, UR17 ;  /* 0x00000011b1b87c20 */ /* 0x000fe20008410000 */
[----:B------:R-:W-:Y:S01]  /*9230*/  FADD.FTZ R188, R209, -R178 ;  /* 0x800000b2d1bc7221 */ /* 0x000fe20000010000 */
[----:B------:R-:W-:-:S02]  /*9240*/  LOP3.LUT P5, RZ, R233, 0xff, RZ, 0xc0, !PT ;  /* 0x000000ffe9ff7812 */ /* 0x000fc400078ac0ff */
[----:B------:R-:W-:Y:S01]  /*9250*/  F2FP.F16.F32.PACK_AB R187, R187, R176 ;  /* 0x000000b0bbbb723e */ /* 0x000fe200000000ff */
[----:B------:R-:W-:Y:S01]  /*9260*/  FFMA.FTZ R176, R220, UR16, R194 ;  /* 0x00000010dcb07c23 */ /* 0x000fe200080100c2 */
[----:B------:R-:W-:Y:S01]  /*9270*/  FMUL.FTZ R186, R184, UR23 ;  /* 0x00000017b8ba7c20 */ /* 0x000fe20008410000 */
[----:B------:R-:W-:Y:S02]  /*9280*/  LOP3.LUT P6, RZ, R233, 0xff00, RZ, 0xc0, !PT ;  /* 0x0000ff00e9ff7812 */ /* 0x000fe400078cc0ff */
[----:B------:R-:W-:Y:S01]  /*9290*/  FADD.FTZ R177, R219, -R176 ;  /* 0x800000b0dbb17221 */ /* 0x000fe20000010000 */
[--C-:B------:R-:W-:Y:S01]  /*92a0*/  FFMA.FTZ R176, R17, UR16, R194.reuse ;  /* 0x0000001011b07c23 */ /* 0x100fe200080100c2 */
[----:B------:R-:W-:Y:S02]  /*92b0*/  LOP3.LUT P1, RZ, R232, 0xff0000, RZ, 0xc0, !PT ;  /* 0x00ff0000e8ff7812 */ /* 0x000fe4000782c0ff */
[----:B------:R-:W-:Y:S01]  /*92c0*/  FMUL.FTZ R189, R177, UR17 ;  /* 0x00000011b1bd7c20 */ /* 0x000fe20008410000 */
[----:B------:R-:W-:Y:S01]  /*92d0*/  FFMA.FTZ R177, R13, UR16, R194 ;  /* 0x000000100db17c23 */ /* 0x000fe200080100c2 */
[----:B------:R-:W-:Y:S01]  /*92e0*/  FADD.FTZ R176, R15, -R176 ;  /* 0x800000b00fb07221 */ /* 0x000fe20000010000 */
[----:B------:R-:W-:Y:S01]  /*92f0*/  FSEL R186, R186, RZ, P5 ;  /* 0x000000ffbaba7208 */ /* 0x000fe20002800000 */
[C---:B------:R-:W-:Y:S01]  /*9300*/  FMUL.FTZ R190, R189.reuse, UR23 ;  /* 0x00000017bdbe7c20 */ /* 0x040fe20008410000 */
[----:B------:R-:W-:Y:S01]  /*9310*/  F2FP.F16.F32.PACK_AB R178, R189, R184 ;  /* 0x000000b8bdb2723e */ /* 0x000fe200000000ff */
[----:B------:R-:W-:Y:S01]  /*9320*/  FADD.FTZ R177, R14, -R177 ;  /* 0x800000b10eb17221 */ /* 0x000fe20000010000 */
[----:B------:R-:W-:Y:S01]  /*9330*/  FMUL.FTZ R184, R176, UR17 ;  /* 0x00000011b0b87c20 */ /* 0x000fe20008410000 */
[----:B------:R-:W-:Y:S01]  /*9340*/  FMUL.FTZ R189, R188, UR17 ;  /* 0x00000011bcbd7c20 */ /* 0x000fe20008410000 */
[----:B------:R-:W-:Y:S01]  /*9350*/  LOP3.LUT P5, RZ, R232, 0xff000000, RZ, 0xc0, !PT ;  /* 0xff000000e8ff7812 */ /* 0x000fe200078ac0ff */
[----:B------:R-:W-:Y:S01]  /*9360*/  FMUL.FTZ R176, R177, UR17 ;  /* 0x00000011b1b07c20 */ /* 0x000fe20008410000 */
[----:B------:R-:W-:Y:S01]  /*9370*/  FMUL.FTZ R188, R184, UR23 ;  /* 0x00000017b8bc7c20 */ /* 0x000fe20008410000 */
[----:B------:R-:W-:-:S02]  /*9380*/  FSEL R193, R190, RZ, P6 ;  /* 0x000000ffbec17208 */ /* 0x000fc40003000000 */
[C---:B------:R-:W-:Y:S01]  /*9390*/  F2FP.F16.F32.PACK_AB R177, R189.reuse, R184 ;  /* 0x000000b8bdb1723e */ /* 0x040fe200000000ff */
[----:B------:R-:W-:Y:S01]  /*93a0*/  FMUL.FTZ R184, R176, UR23 ;  /* 0x00000017b0b87c20 */ /* 0x000fe20008410000 */
[----:B------:R-:W-:Y:S01]  /*93b0*/  FMUL.FTZ R189, R189, UR23 ;  /* 0x00000017bdbd7c20 */ /* 0x000fe20008410000 */
[C---:B------:R-:W-:Y:S01]  /*93c0*/  F2FP.F16.F32.PACK_AB R176, R185.reuse, R176 ;  /* 0x000000b0b9b0723e */ /* 0x040fe200000000ff */
[----:B------:R-:W-:Y:S01]  /*93d0*/  FMUL.FTZ R185, R185, UR23 ;  /* 0x00000017b9b97c20 */ /* 0x000fe20008410000 */
[----:B------:R-:W-:Y:S02]  /*93e0*/  FSEL R188, R188, RZ, P1 ;  /* 0x000000ffbcbc7208 */ /* 0x000fe40000800000 */
[C---:B------:R-:W-:Y:S02]  /*93f0*/  LOP3.LUT P6, RZ, R232.reuse, 0xff, RZ, 0xc0, !PT ;  /* 0x000000ffe8ff7812 */ /* 0x040fe400078cc0ff */
[----:B------:R-:W-:Y:S02]  /*9400*/  LOP3.LUT P1, RZ, R232, 0xff00, RZ, 0xc0, !PT ;  /* 0x0000ff00e8ff7812 */ /* 0x000fe4000782c0ff */
[----:B------:R-:W-:-:S02]  /*9410*/  FSEL R191, R189, RZ, P5 ;  /* 0x000000ffbdbf7208 */ /* 0x000fc40002800000 */
[----:B------:R-:W-:Y:S02]  /*9420*/  FSEL R184, R184, RZ, P6 ;  /* 0x000000ffb8b87208 */ /* 0x000fe40003000000 */
[----:B------:R-:W-:Y:S02]  /*9430*/  FSEL R189, R185, RZ, P1 ;  /* 0x000000ffb9bd7208 */ /* 0x000fe40000800000 */
[----:B------:R-:W-:Y:S02]  /*9440*/  F2FP.F16.F32.PACK_AB R186, R193, R186 ;  /* 0x000000bac1ba723e */ /* 0x000fe400000000ff */
[----:B------:R-:W-:Y:S02]  /*9450*/  F2FP.F16.F32.PACK_AB R185, R191, R188 ;  /* 0x000000bcbfb9723e */ /* 0x000fe400000000ff */
[----:B------:R-:W-:Y:S01]  /*9460*/  F2FP.F16.F32.PACK_AB R184, R189, R184 ;  /* 0x000000b8bdb8723e */ /* 0x000fe200000000ff */
[----:B------:R-:W-:Y:S06]  /*9470*/  BRA `(.L_x_1800) ;  /* 0x0000000000d47947 */ /* 0x000fec0003800000 */
.L_x_1804:
[--C-:B01----:R-:W-:Y:S01]  /*9480*/  FFMA.FTZ R185, R217, UR16, R194.reuse ;  /* 0x00000010d9b97c23 */ /* 0x103fe200080100c2 */
[--C-:B------:R-:W-:Y:S01]  /*9490*/  FFMA.FTZ R186, R224, UR16, R194.reuse ;  /* 0x00000010e0ba7c23 */ /* 0x100fe200080100c2 */
[----:B------:R-:W-:Y:S01]  /*94a0*/  ISETP.GE.U32.AND P1, PT, R232, RZ, PT ;  /* 0x000000ffe800720c */ /* 0x000fe20003f26070 */
        /* <DEDUP_REMOVED lines=17> */
[--C-:B------:R-:W-:Y:S01]  /*95c0*/  FFMA.FTZ R189, R18, UR16, R194.reuse ;  /* 0x0000001012bd7c23 */ /* 0x100fe200080100c2 */
[----:B------:R-:W-:Y:S01]  /*95d0*/  LOP3.LUT P5, RZ, R233, 0xff, RZ, 0xc0, !PT ;  /* 0x000000ffe9ff7812 */ /* 0x000fe200078ac0ff */
[----:B------:R-:W-:Y:S01]  /*95e0*/  FMUL.FTZ R190, R190, UR17 ;  /* 0x00000011bebe7c20 */ /* 0x000fe20008410000 */
[----:B------:R-:W-:Y:S01]  /*95f0*/  F2FP.F16.F32.PACK_AB R187, R187, R184 ;  /* 0x000000b8bbbb723e */ /* 0x000fe200000000ff */
[--C-:B------:R-:W-:Y:S01]  /*9600*/  FFMA.FTZ R184, R17, UR16, R194.reuse ;  /* 0x0000001011b87c23 */ /* 0x100fe200080100c2 */
[----:B------:R-:W-:Y:S01]  /*9610*/  FSEL R186, R185, RZ, P5 ;  /* 0x000000ffb9ba7208 */ /* 0x000fe20002800000 */
        /* <DEDUP_REMOVED lines=26> */
[----:B------:R-:W-:-:S07]  /*97c0*/  F2FP.F16.F32.PACK_AB R184, R189, R184 ;  /* 0x000000b8bdb8723e */ /* 0x000fce00000000ff */
.L_x_1800:
        /* <DEDUP_REMOVED lines=12> */
.L_x_1796:
[----:B------:R-:W-:Y:S05]  /*9890*/  BSYNC.RECONVERGENT B0 ;  /* 0x0000000000007941 */ /* 0x000fea0003800200 */
.L_x_1795:
[----:B------:R-:W-:Y:S01]  /*98a0*/  UPLOP3.LUT UP1, UPT, UPT, UPT, UP1, 0x40, 0x4 ;  /* 0x000000000004789c */ /* 0x000fe20003f2e810 */
[----:B------:R-:W-:Y:S10]  /*98b0*/  BRA.U !UP3, `(.L_x_1805) ;  /* 0xffffff710b2c7547 */ /* 0x000ff4000b83ffff */
.L_x_1766:
        /* <DEDUP_REMOVED lines=23> */
.L_x_1807:
[----:B------:R-:W-:Y:S05]  /*9a30*/  BSYNC.RECONVERGENT B0 ;  /* 0x0000000000007941 */ /* 0x000fea0003800200 */
.L_x_1806:
        /* <DEDUP_REMOVED lines=19> */
.L_x_1809:
[----:B------:R-:W-:Y:S05]  /*9b70*/  BSYNC.RECONVERGENT B0 ;  /* 0x0000000000007941 */ /* 0x000fea0003800200 */
.L_x_1808:
        /* <DEDUP_REMOVED lines=18> */
.L_x_1810:
        /* <DEDUP_REMOVED lines=14> */
.L_x_3836:


//--------------------- .text._ZN10layer_norm31ln_parallel_residual_bwd_kernelINS_13Kernel_traitsIf6__halfS2_S2_fjLj6144ELj1ELj1ELj8ELj16ENS_18Kernel_traits_baseILj6144EfS2_S2_S2_fjLj256EEEEELb1ELb0ELb1EEEvNS_9BwdParamsE --------------------------
	.section	.text._ZN10layer_norm31ln_parallel_residual_bwd_kernelINS_13Kernel_traitsIf6__halfS2_S2_fjLj6144ELj1ELj1ELj8ELj16ENS_18Kernel_traits_baseILj6144EfS2_S2_S2_fjLj256EEEEELb1ELb0ELb1EEEvNS_9BwdParamsE,"ax",@progbits
	.align	128
        .global         _ZN10layer_norm31ln_parallel_residual_bwd_kernelINS_13Kernel_traitsIf6__halfS2_S2_fjLj6144ELj1ELj1ELj8ELj16ENS_18Kernel_traits_baseILj6144EfS2_S2_S2_fjLj256EEEEELb1ELb0ELb1EEEvNS_9BwdParamsE
        .type           _ZN10layer_norm31ln_parallel_residual_bwd_kernelINS_13Kernel_traitsIf6__halfS2_S2_fjLj6144ELj1ELj1ELj8ELj16ENS_18Kernel_traits_baseILj6144EfS2_S2_S2_fjLj256EEEEELb1ELb0ELb1EEEvNS_9BwdParamsE,@function
        .size           _ZN10layer_norm31ln_parallel_residual_bwd_kernelINS_13Kernel_traitsIf6__halfS2_S2_fjLj6144ELj1ELj1ELj8ELj16ENS_18Kernel_traits_baseILj6144EfS2_S2_S2_fjLj256EEEEELb1ELb0ELb1EEEvNS_9BwdParamsE,(.L_x_3837 - _ZN10layer_norm31ln_parallel_residual_bwd_kernelINS_13Kernel_traitsIf6__halfS2_S2_fjLj6144ELj1ELj1ELj8ELj16ENS_18Kernel_traits_baseILj6144EfS2_S2_S2_fjLj256EEEEELb1ELb0ELb1EEEvNS_9BwdParamsE)
        .other          _ZN10layer_norm31ln_parallel_residual_bwd_kernelINS_13Kernel_traitsIf6__halfS2_S2_fjLj6144ELj1ELj1ELj8ELj16ENS_18Kernel_traits_baseILj6144EfS2_S2_S2_fjLj256EEEEELb1ELb0ELb1EEEvNS_9BwdParamsE,@"STO_CUDA_ENTRY STV_DEFAULT"
_ZN10layer_norm31ln_parallel_residual_bwd_kernelINS_13Kernel_traitsIf6__halfS2_S2_fjLj6144ELj1ELj1ELj8ELj16ENS_18Kernel_traits_baseILj6144EfS2_S2_S2_fjLj256EEEEELb1ELb0ELb1EEEvNS_9BwdParamsE:
.text._ZN10layer_norm31ln_parallel_residual_bwd_kernelINS_13Kernel_traitsIf6__halfS2_S2_fjLj6144ELj1ELj1ELj8ELj16ENS_18Kernel_traits_baseILj6144EfS2_S2_S2_fjLj256EEEEELb1ELb0ELb1EEEvNS_9BwdParamsE:
        /* <DEDUP_REMOVED lines=118> */
[----:B------:R-:W-:Y:S01]  /*0760*/  MOV R208, RZ ;  /* 0x000000ff00d07202 */ /* 0x000fe20000000f00 */
        /* <DEDUP_REMOVED lines=10> */
.L_x_1838:
        /* <DEDUP_REMOVED lines=19> */
[----:B------:R-:W-:-:S05]  /*0940*/  IADD3 R210, PT, PT, R212, 0x100, RZ ;  /* 0x00000100d4d27810 */ /* 0x000fca0007ffe0ff */
[----:B0-----:R-:W-:-:S04]  /*0950*/  IMAD.WIDE.U32 R108, R210, 0x10, R122 ;  /* 0x00000010d26c7825 */ /* 0x001fc800078e007a */
[C---:B------:R-:W-:Y:S02]  /*0960*/  IMAD.WIDE.U32 R112, R210.reuse, 0x10, R128 ;  /* 0x00000010d2707825 */ /* 0x040fe400078e0080 */
[----:B------:R-:W4:Y:S02]  /*0970*/  LDG.E.128 R108, desc[UR10][R108.64] ;  /* 0x0000000a6c6c7981 */ /* 0x000f24000c1e1d00 */
[----:B------:R-:W-:Y:S02]  /*0980*/  IMAD.WIDE.U32 R116, R210, 0x10, R124 ;  /* 0x00000010d2747825 */ /* 0x000fe400078e007c */
[----:B------:R-:W4:Y:S04]  /*0990*/  LDG.E.128 R112, desc[UR10][R112.64] ;  /* 0x0000000a70707981 */ /* 0x000f28000c1e1d00 */
        /* <DEDUP_REMOVED lines=8> */
[----:B------:R-:W-:-:S04]  /*0a20*/  ISETP.NE.U32.AND P0, PT, RZ, UR16, PT ;  /* 0x00000010ff007c0c */ /* 0x000fc8000bf05070 */
[----:B------:R-:W-:Y:S02]  /*0a30*/  ISETP.NE.AND.EX P0, PT, RZ, UR17, PT, P0 ;  /* 0x00000011ff007c0c */ /* 0x000fe4000bf05300 */
[----:B------:R-:W-:-:S11]  /*0a40*/  ISETP.NE.AND P3, PT, RZ, UR12, PT ;  /* 0x0000000cff007c0c */ /* 0x000fd6000bf65270 */
[----:B------:R-:W0:Y:S02]  /*0a50*/  @P0 LDC.64 R238, c[0x0][0x3b8] ;  /* 0x0000ee00ffee0b82 */ /* 0x000e240000000a00 */
[----:B0-----:R-:W-:-:S05]  /*0a60*/  @P0 IMAD.WIDE.U32 R238, R207, 0x8, R238 ;  /* 0x00000008cfee0825 */ /* 0x001fca00078e00ee */
[----:B-----5:R0:W5:Y:S02]  /*0a70*/  @P0 LDG.E.64 R166, desc[UR10][R238.64] ;  /* 0x0000000aeea60981 */ /* 0x020164000c1e1b00 */
[----:B0-----:R-:W0:Y:S02]  /*0a80*/  LDC.64 R238, c[0x0][0x3b0] ;  /* 0x0000ec00ffee7b82 */ /* 0x001e240000000a00 */
[----:B0-----:R-:W-:-:S04]  /*0a90*/  IMAD.WIDE.U32 R250, R212, 0x8, R238 ;  /* 0x00000008d4fa7825 */ /* 0x001fc800078e00ee */
[--C-:B------:R-:W-:Y:S02]  /*0aa0*/  IMAD.WIDE.U32 R248, R210, 0x8, R238.reuse ;  /* 0x00000008d2f87825 */ /* 0x100fe400078e00ee */
[----:B------:R-:W5:Y:S02]  /*0ab0*/  LDG.E.64 R250, desc[UR10][R250.64] ;  /* 0x0000000afafa7981 */ /* 0x000f64000c1e1b00 */
[----:B------:R-:W-:Y:S02]  /*0ac0*/  IMAD.WIDE.U32 R238, R207, 0x8, R238 ;  /* 0x00000008cfee7825 */ /* 0x000fe400078e00ee */
[----:B------:R-:W5:Y:S04]  /*0ad0*/  LDG.E.64 R248, desc[UR10][R248.64] ;  /* 0x0000000af8f87981 */ /* 0x000f68000c1e1b00 */
[----:B------:R-:W5:Y:S01]  /*0ae0*/  LDG.E.64 R238, desc[UR10][R238.64] ;  /* 0x0000000aeeee7981 */ /* 0x000f62000c1e1b00 */
[----:B------:R-:W-:-:S04]  /*0af0*/  ISETP.NE.U32.AND P2, PT, RZ, UR14, PT ;  /* 0x0000000eff007c0c */ /* 0x000fc8000bf45070 */
[----:B------:R-:W-:Y:S01]  /*0b00*/  ISETP.NE.AND.EX P2, PT, RZ, UR15, PT, P2 ;  /* 0x0000000fff007c0c */ /* 0x000fe2000bf45320 */
[----:B--2---:R-:W-:Y:S02]  /*0b10*/  HADD2.F32 R217, -RZ, R132.H1_H1 ;  /* 0x30000084ffd97230 */ /* 0x004fe40000004100 */
[--C-:B------:R-:W-:Y:S01]  /*0b20*/  HADD2.F32 R235, -RZ, R134.reuse.H0_H0 ;  /* 0x20000086ffeb7230 */ /* 0x100fe20000004100 */
[----:B------:R-:W-:Y:S01]  /*0b30*/  FSEL R236, R236, RZ, !P3 ;  /* 0x000000ffecec7208 */ /* 0x000fe20005800000 */
[----:B------:R-:W-:-:S04]  /*0b40*/  HADD2.F32 R213, -RZ, R134.H1_H1 ;  /* 0x30000086ffd57230 */ /* 0x000fc80000004100 */
[----:B------:R-:W-:Y:S01]  /*0b50*/  FADD.FTZ R220, -R236, R217 ;  /* 0x000000d9ecdc7221 */ /* 0x000fe20000010100 */
[----:B---3--:R-:W-:Y:S02]  /*0b60*/  HADD2.F32 R134, -RZ, R140.H1_H1 ;  /* 0x3000008cff867230 */ /* 0x008fe40000004100 */
[----:B------:R-:W-:Y:S02]  /*0b70*/  HADD2.F32 R215, -RZ, R132.H0_H0 ;  /* 0x20000084ffd77230 */ /* 0x000fe40000004100 */
[--C-:B----4-:R-:W-:Y:S02]  /*0b80*/  HADD2.F32 R219, -RZ, R136.reuse.H1_H1 ;  /* 0x30000088ffdb7230 */ /* 0x110fe40000004100 */
[--C-:B------:R-:W-:Y:S02]  /*0b90*/  HADD2.F32 R231, -RZ, R137.reuse.H0_H0 ;  /* 0x20000089ffe77230 */ /* 0x100fe40000004100 */
[----:B------:R-:W-:Y:S02]  /*0ba0*/  HADD2.F32 R214, -RZ, R137.H1_H1 ;  /* 0x30000089ffd67230 */ /* 0x000fe40000004100 */
[----:B------:R-:W-:-:S02]  /*0bb0*/  HADD2.F32 R221, -RZ, R136.H0_H0 ;  /* 0x20000088ffdd7230 */ /* 0x000fc40000004100 */
[----:B------:R-:W-:Y:S01]  /*0bc0*/  FMUL.FTZ R220, R211, R220 ;  /* 0x000000dcd3dc7220 */ /* 0x000fe20000410000 */
[----:B------:R-:W-:Y:S02]  /*0bd0*/  HADD2.F32 R137, -RZ, R140.H0_H0 ;  /* 0x2000008cff897230 */ /* 0x000fe40000004100 */
[----:B------:R-:W-:Y:S01]  /*0be0*/  FMUL.FTZ R140, R65, R134 ;  /* 0x00000086418c7220 */ /* 0x000fe20000410000 */
[----:B------:R-:W-:Y:S02]  /*0bf0*/  HADD2.F32 R136, -RZ, R141.H1_H1 ;  /* 0x3000008dff887230 */ /* 0x000fe40000004100 */
[----:B------:R-:W-:Y:S01]  /*0c00*/  FADD.FTZ R202, R219, R202 ;  /* 0x000000cadbca7221 */ /* 0x000fe20000010000 */
[-C--:B------:R-:W-:Y:S01]  /*0c10*/  FFMA.FTZ R203, R220, R219.reuse, R203 ;  /* 0x000000dbdccb7223 */ /* 0x080fe200000100cb */
[----:B------:R-:W-:Y:S01]  /*0c20*/  FADD.FTZ R0, -R236, R215 ;  /* 0x000000d7ec007221 */ /* 0x000fe20000010100 */
[----:B------:R-:W-:Y:S01]  /*0c30*/  FFMA.FTZ R219, R41, R219, R140 ;  /* 0x000000db29db7223 */ /* 0x000fe2000001008c */
[----:B------:R-:W-:Y:S01]  /*0c40*/  FMUL.FTZ R140, R67, R136 ;  /* 0x00000088438c7220 */ /* 0x000fe20000410000 */
[----:B------:R-:W-:-:S02]  /*0c50*/  HADD2.F32 R237, -RZ, R138.H0_H0 ;  /* 0x2000008affed7230 */ /* 0x000fc40000004100 */
[----:B------:R-:W-:Y:S01]  /*0c60*/  FMUL.FTZ R0, R211, R0 ;  /* 0x00000000d3007220 */ /* 0x000fe20000410000 */
[----:B------:R-:W-:Y:S02]  /*0c70*/  HADD2.F32 R222, -RZ, R138.H1_H1 ;  /* 0x3000008affde7230 */ /* 0x000fe40000004100 */
[----:B------:R-:W-:Y:S01]  /*0c80*/  FFMA.FTZ R215, R43, R214, R140 ;  /* 0x000000d62bd77223 */ /* 0x000fe2000001008c */
[----:B------:R-:W-:Y:S02]  /*0c90*/  HADD2.F32 R233, -RZ, R133.H1_H1 ;  /* 0x30000085ffe97230 */ /* 0x000fe40000004100 */
[--C-:B------:R-:W-:Y:S02]  /*0ca0*/  HADD2.F32 R132, -RZ, R139.reuse.H0_H0 ;  /* 0x2000008bff847230 */ /* 0x100fe40000004100 */
[----:B------:R-:W-:Y:S02]  /*0cb0*/  HADD2.F32 R138, -RZ, R139.H1_H1 ;  /* 0x3000008bff8a7230 */ /* 0x000fe40000004100 */
[----:B------:R-:W-:Y:S01]  /*0cc0*/  FMUL.FTZ R139, R64, R137 ;  /* 0x00000089408b7220 */ /* 0x000fe20000410000 */
[----:B------:R-:W-:-:S02]  /*0cd0*/  HADD2.F32 R229, -RZ, R133.H0_H0 ;  /* 0x20000085ffe57230 */ /* 0x000fc40000004100 */
[----:B------:R-:W-:Y:S01]  /*0ce0*/  FADD.FTZ R140, -R236, R213 ;  /* 0x000000d5ec8c7221 */ /* 0x000fe20000010100 */
[----:B------:R-:W-:Y:S02]  /*0cf0*/  HADD2.F32 R225, -RZ, R142.H0_H0 ;  /* 0x2000008effe17230 */ /* 0x000fe40000004100 */
[----:B------:R-:W-:Y:S02]  /*0d00*/  HADD2.F32 R133, -RZ, R135.H0_H0 ;  /* 0x20000087ff857230 */ /* 0x000fe40000004100 */
[----:B------:R-:W-:Y:S01]  /*0d10*/  FADD.FTZ R206, R221, R206 ;  /* 0x000000ceddce7221 */ /* 0x000fe20000010000 */
[-C--:B------:R-:W-:Y:S01]  /*0d20*/  FFMA.FTZ R208, R0, R221.reuse, R208 ;  /* 0x000000dd00d07223 */ /* 0x080fe200000100d0 */
[--C-:B------:R-:W-:Y:S02]  /*0d30*/  HADD2.F32 R227, -RZ, R143.reuse.H0_H0 ;  /* 0x2000008fffe37230 */ /* 0x100fe40000004100 */
[----:B------:R-:W-:Y:S01]  /*0d40*/  FFMA.FTZ R221, R40, R221, R139 ;  /* 0x000000dd28dd7223 */ /* 0x000fe2000001008b */
[----:B------:R-:W-:-:S02]  /*0d50*/  HADD2.F32 R224, -RZ, R143.H1_H1 ;  /* 0x3000008fffe07230 */ /* 0x000fc40000004100 */
[----:B------:R-:W-:Y:S01]  /*0d60*/  FADD.FTZ R216, -R236, R233 ;  /* 0x000000e9ecd87221 */ /* 0x000fe20000010100 */
[----:B------:R-:W-:Y:S02]  /*0d70*/  HADD2.F32 R223, -RZ, R141.H0_H0 ;  /* 0x2000008dffdf7230 */ /* 0x000fe40000004100 */
[----:B------:R-:W-:Y:S01]  /*0d80*/  FMUL.FTZ R139, R68, R225 ;  /* 0x000000e1448b7220 */ /* 0x000fe20000410000 */
[C---:B------:R-:W-:Y:S01]  /*0d90*/  FMUL.FTZ R143, R211.reuse, R140 ;  /* 0x0000008cd38f7220 */ /* 0x040fe20000410000 */
[C---:B------:R-:W-:Y:S01]  /*0da0*/  FADD.FTZ R218, -R236.reuse, R229 ;  /* 0x000000e5ecda7221 */ /* 0x040fe20000010100 */
[C---:B------:R-:W-:Y:S01]  /*0db0*/  FADD.FTZ R140, -R236.reuse, R133 ;  /* 0x00000085ec8c7221 */ /* 0x040fe20000010100 */
[----:B------:R-:W-:Y:S02]  /*0dc0*/  HADD2.F32 R226, -RZ, R142.H1_H1 ;  /* 0x3000008effe27230 */ /* 0x000fe40000004100 */
[C---:B------:R-:W-:Y:S01]  /*0dd0*/  FMUL.FTZ R216, R211.reuse, R216 ;  /* 0x000000d8d3d87220 */ /* 0x040fe20000410000 */
[----:B------:R-:W-:Y:S01]  /*0de0*/  FADD.FTZ R142, -R236, R235 ;  /* 0x000000ebec8e7221 */ /* 0x000fe20000010100 */
[----:B------:R-:W-:Y:S01]  /*0df0*/  FFMA.FTZ R213, R44, R237, R139 ;  /* 0x000000ed2cd57223 */ /* 0x000fe2000001008b */
[C---:B------:R-:W-:Y:S01]  /*0e00*/  FMUL.FTZ R218, R211.reuse, R218 ;  /* 0x000000dad3da7220 */ /* 0x040fe20000410000 */
[----:B------:R-:W-:Y:S01]  /*0e10*/  FMUL.FTZ R217, R66, R223 ;  /* 0x000000df42d97220 */ /* 0x000fe20000410000 */
[----:B------:R-:W-:Y:S01]  /*0e20*/  FMUL.FTZ R141, R211, R140 ;  /* 0x0000008cd38d7220 */ /* 0x000fe20000410000 */
[----:B------:R-:W-:Y:S01]  /*0e30*/  FMUL.FTZ R139, R70, R227 ;  /* 0x000000e3468b7220 */ /* 0x000fe20000410000 */
[----:B------:R-:W-:-:S02]  /*0e40*/  HADD2.F32 R133, -RZ, R108.H0_H0 ;  /* 0x2000006cff857230 */ /* 0x000fc40000004100 */
[----:B------:R-:W-:Y:S01]  /*0e50*/  FADD.FTZ R194, R214, R194 ;  /* 0x000000c2d6c27221 */ /* 0x000fe20000010000 */
[----:B------:R-:W-:Y:S01]  /*0e60*/  FFMA.FTZ R195, R216, R214, R195 ;  /* 0x000000d6d8c37223 */ /* 0x000fe200000100c3 */
[----:B------:R-:W-:Y:S01]  /*0e70*/  FMUL.FTZ R214, R211, R142 ;  /* 0x0000008ed3d67220 */ /* 0x000fe20000410000 */
[----:B------:R-:W-:Y:S02]  /*0e80*/  HADD2.F32 R135, -RZ, R135.H1_H1 ;  /* 0x30000087ff877230 */ /* 0x000fe40000004100 */
[----:B------:R-:W-:Y:S01]  /*0e90*/  FADD.FTZ R198, R231, R198 ;  /* 0x000000c6e7c67221 */ /* 0x000fe20000010000 */
[-C--:B------:R-:W-:Y:S01]  /*0ea0*/  FFMA.FTZ R199, R218, R231.reuse, R199 ;  /* 0x000000e7dac77223 */ /* 0x080fe200000100c7 */
[----:B------:R-:W-:Y:S01]  /*0eb0*/  FFMA.FTZ R217, R42, R231, R217 ;  /* 0x000000e72ad97223 */ /* 0x000fe200000100d9 */
[----:B------:R-:W-:Y:S01]  /*0ec0*/  FMUL.FTZ R142, R69, R226 ;  /* 0x000000e2458e7220 */ /* 0x000fe20000410000 */
[----:B------:R-:W-:Y:S01]  /*0ed0*/  FADD.FTZ R182, R132, R182 ;  /* 0x000000b684b67221 */ /* 0x000fe20000010000 */
[-C--:B------:R-:W-:Y:S01]  /*0ee0*/  FFMA.FTZ R183, R141, R132.reuse, R183 ;  /* 0x000000848db77223 */ /* 0x080fe200000100b7 */
[----:B------:R-:W-:Y:S01]  /*0ef0*/  FFMA.FTZ R139, R46, R132, R139 ;  /* 0x000000842e8b7223 */ /* 0x000fe2000001008b */
[----:B------:R-:W-:Y:S01]  /*0f00*/  FADD.FTZ R204, R137, R204 ;  /* 0x000000cc89cc7221 */ /* 0x000fe20000010000 */
[----:B------:R-:W-:Y:S01]  /*0f10*/  FFMA.FTZ R205, R0, R137, R205 ;  /* 0x0000008900cd7223 */ /* 0x000fe200000100cd */
[----:B------:R-:W-:-:S02]  /*0f20*/  HADD2.F32 R231, -RZ, R112.H0_H0 ;  /* 0x20000070ffe77230 */ /* 0x000fc40000004100 */
[----:B------:R-:W-:Y:S01]  /*0f30*/  FADD.FTZ R132, -R236, R133 ;  /* 0x00000085ec847221 */ /* 0x000fe20000010100 */
[----:B------:R-:W-:Y:S02]  /*0f40*/  HADD2.F32 R137, -RZ, R108.H1_H1 ;  /* 0x3000006cff897230 */ /* 0x000fe40000004100 */
[----:B------:R-:W-:Y:S01]  /*0f50*/  FADD.FTZ R186, R222, R186 ;  /* 0x000000badeba7221 */ /* 0x000fe20000010000 */
[-C--:B------:R-:W-:Y:S01]  /*0f60*/  FFMA.FTZ R187, R143, R222.reuse, R187 ;  /* 0x000000de8fbb7223 */ /* 0x080fe200000100bb */
[----:B------:R-:W-:Y:S01]  /*0f70*/  FFMA.FTZ R142, R45, R222, R142 ;  /* 0x000000de2d8e7223 */ /* 0x000fe2000001008e */
[--C-:B------:R-:W-:Y:S02]  /*0f80*/  HADD2.F32 R133, -RZ, R116.reuse.H0_H0 ;  /* 0x20000074ff857230 */ /* 0x100fe40000004100 */
[----:B------:R-:W-:Y:S01]  /*0f90*/  FADD.FTZ R222, -R236, R135 ;  /* 0x00000087ecde7221 */ /* 0x000fe20000010100 */
[----:B------:R-:W-:Y:S01]  /*0fa0*/  FADD.FTZ R192, R136, R192 ;  /* 0x000000c088c07221 */ /* 0x000fe20000010000 */
[----:B------:R-:W-:Y:S01]  /*0fb0*/  FFMA.FTZ R193, R216, R136, R193 ;  /* 0x00000088d8c17223 */ /* 0x000fe200000100c1 */
[----:B------:R-:W-:Y:S01]  /*0fc0*/  FMUL.FTZ R132, R211, R132 ;  /* 0x00000084d3847220 */ /* 0x000fe20000410000 */
[----:B------:R-:W-:Y:S01]  /*0fd0*/  FMUL.FTZ R135, R72, R231 ;  /* 0x000000e748877220 */ /* 0x000fe20000410000 */
[----:B------:R-:W-:-:S02]  /*0fe0*/  HADD2.F32 R136, -RZ, R116.H1_H1 ;  /* 0x30000074ff887230 */ /* 0x000fc40000004100 */
[----:B------:R-:W-:Y:S01]  /*0ff0*/  FADD.FTZ R108, -R236, R137 ;  /* 0x00000089ec6c7221 */ /* 0x000fe20000010100 */
[----:B------:R-:W-:Y:S02]  /*1000*/  HADD2.F32 R116, -RZ, R112.H1_H1 ;  /* 0x30000070ff747230 */ /* 0x000fe40000004100 */
[----:B------:R-:W-:Y:S01]  /*1010*/  FADD.FTZ R174, R133, R174 ;  /* 0x000000ae85ae7221 */ /* 0x000fe20000010000 */
[-C--:B------:R-:W-:Y:S01]  /*1020*/  FFMA.FTZ R175, R132, R133.reuse, R175 ;  /* 0x0000008584af7223 */ /* 0x080fe200000100af */
[----:B------:R-:W-:Y:S01]  /*1030*/  FFMA.FTZ R133, R48, R133, R135 ;  /* 0x0000008530857223 */ /* 0x000fe20000010087 */
[--C-:B------:R-:W-:Y:S02]  /*1040*/  HADD2.F32 R135, -RZ, R109.reuse.H0_H0 ;  /* 0x2000006dff877230 */ /* 0x100fe40000004100 */
[----:B------:R-:W-:Y:S01]  /*1050*/  FMUL.FTZ R137, R211, R108 ;  /* 0x0000006cd3897220 */ /* 0x000fe20000410000 */
[----:B------:R-:W-:Y:S01]  /*1060*/  FMUL.FTZ R108, R73, R116 ;  /* 0x00000074496c7220 */ /* 0x000fe20000410000 */
[----:B------:R-:W-:-:S02]  /*1070*/  HADD2.F32 R109, -RZ, R109.H1_H1 ;  /* 0x3000006dff6d7230 */ /* 0x000fc40000004100 */
[----:B------:R-:W-:Y:S01]  /*1080*/  FADD.FTZ R170, R136, R170 ;  /* 0x000000aa88aa7221 */ /* 0x000fe20000010000 */
[-C--:B------:R-:W-:Y:S01]  /*1090*/  FFMA.FTZ R171, R137, R136.reuse, R171 ;  /* 0x0000008889ab7223 */ /* 0x080fe200000100ab */
[--C-:B------:R-:W-:Y:S02]  /*10a0*/  HADD2.F32 R230, -RZ, R113.reuse.H0_H0 ;  /* 0x20000071ffe67230 */ /* 0x100fe40000004100 */
[C---:B------:R-:W-:Y:S01]  /*10b0*/  FADD.FTZ R112, -R236.reuse, R135 ;  /* 0x00000087ec707221 */ /* 0x040fe20000010100 */
[----:B------:R-:W-:Y:S01]  /*10c0*/  FFMA.FTZ R136, R49, R136, R108 ;  /* 0x0000008831887223 */ /* 0x000fe2000001006c */
[----:B------:R-:W-:Y:S02]  /*10d0*/  HADD2.F32 R232, -RZ, R113.H1_H1 ;  /* 0x30000071ffe87230 */ /* 0x000fe40000004100 */
[----:B------:R-:W-:Y:S01]  /*10e0*/  FADD.FTZ R108, -R236, R109 ;  /* 0x0000006dec6c7221 */ /* 0x000fe20000010100 */
[----:B------:R-:W-:Y:S01]  /*10f0*/  FADD.FTZ R200, R134, R200 ;  /* 0x000000c886c87221 */ /* 0x000fe20000010000 */
[----:B------:R-:W-:Y:S01]  /*1100*/  FFMA.FTZ R201, R220, R134, R201 ;  /* 0x00000086dcc97223 */ /* 0x000fe200000100c9 */
[----:B------:R-:W-:-:S02]  /*1110*/  HADD2.F32 R134, -RZ, R117.H0_H0 ;  /* 0x20000075ff867230 */ /* 0x000fc40000004100 */
[----:B------:R-:W-:Y:S01]  /*1120*/  FADD.FTZ R196, R223, R196 ;  /* 0x000000c4dfc47221 */ /* 0x000fe20000010000 */
[----:B------:R-:W-:Y:S01]  /*1130*/  FFMA.FTZ R197, R218, R223, R197 ;  /* 0x000000dfdac57223 */ /* 0x000fe200000100c5 */
[----:B------:R-:W-:Y:S01]  /*1140*/  FADD.FTZ R188, R225, R188 ;  /* 0x000000bce1bc7221 */ /* 0x000fe20000010000 */
[----:B------:R-:W-:Y:S01]  /*1150*/  FFMA.FTZ R189, R214, R225, R189 ;  /* 0x000000e1d6bd7223 */ /* 0x000fe200000100bd */
[C---:B------:R-:W-:Y:S01]  /*1160*/  FMUL.FTZ R135, R211.reuse, R112 ;  /* 0x00000070d3877220 */ /* 0x040fe20000410000 */
[----:B------:R-:W-:Y:S01]  /*1170*/  FMUL.FTZ R223, R74, R230 ;  /* 0x000000e64adf7220 */ /* 0x000fe20000410000 */
[----:B------:R-:W-:Y:S02]  /*1180*/  HADD2.F32 R112, -RZ, R117.H1_H1 ;  /* 0x30000075ff707230 */ /* 0x000fe40000004100 */
[----:B------:R-:W-:Y:S01]  /*1190*/  FMUL.FTZ R225, R211, R108 ;  /* 0x0000006cd3e17220 */ /* 0x000fe20000410000 */
[----:B------:R-:W-:Y:S01]  /*11a0*/  FMUL.FTZ R108, R75, R232 ;  /* 0x000000e84b6c7220 */ /* 0x000fe20000410000 */
[----:B------:R-:W-:Y:S01]  /*11b0*/  FMUL.FTZ R140, R211, R222 ;  /* 0x000000ded38c7220 */ /* 0x000fe20000410000 */
[----:B------:R-:W-:Y:S01]  /*11c0*/  FADD.FTZ R160, R134, R160 ;  /* 0x000000a086a07221 */ /* 0x000fe20000010000 */
[----:B------:R-:W-:Y:S01]  /*11d0*/  FFMA.FTZ R161, R135, R134, R161 ;  /* 0x0000008687a17223 */ /* 0x000fe200000100a1 */
[----:B------:R-:W-:-:S02]  /*11e0*/  HADD2.F32 R117, -RZ, R110.H0_H0 ;  /* 0x2000006eff757230 */ /* 0x000fc40000004100 */
[----:B------:R-:W-:Y:S01]  /*11f0*/  FFMA.FTZ R134, R50, R134, R223 ;  /* 0x0000008632867223 */ /* 0x000fe200000100df */
[----:B------:R-:W-:Y:S01]  /*1200*/  FADD.FTZ R156, R112, R156 ;  /* 0x0000009c709c7221 */ /* 0x000fe20000010000 */
[-C--:B------:R-:W-:Y:S01]  /*1210*/  FFMA.FTZ R157, R225, R112.reuse, R157 ;  /* 0x00000070e19d7223 */ /* 0x080fe2000001009d */
[----:B------:R-:W-:Y:S01]  /*1220*/  FFMA.FTZ R223, R51, R112, R108 ;  /* 0x0000007033df7223 */ /* 0x000fe2000001006c */
[-C--:B------:R-:W-:Y:S01]  /*1230*/  FMUL.FTZ R228, R71, R224.reuse ;  /* 0x000000e047e47220 */ /* 0x080fe20000410000 */
[----:B------:R-:W0:Y:S01]  /*1240*/  @P0 LDC.64 R112, c[0x0][0x3b8] ;  /* 0x0000ee00ff700b82 */ /* 0x000e220000000a00 */
[----:B------:R-:W-:Y:S01]  /*1250*/  FADD.FTZ R176, R224, R176 ;  /* 0x000000b0e0b07221 */ /* 0x000fe20000010000 */
[----:B------:R-:W-:Y:S01]  /*1260*/  FFMA.FTZ R177, R140, R224, R177 ;  /* 0x000000e08cb17223 */ /* 0x000fe200000100b1 */
[----:B------:R-:W-:Y:S02]  /*1270*/  HADD2.F32 R235, -RZ, R114.H0_H0 ;  /* 0x20000072ffeb7230 */ /* 0x000fe40000004100 */
[----:B------:R-:W-:Y:S01]  /*1280*/  FADD.FTZ R224, -R236, R117 ;  /* 0x00000075ece07221 */ /* 0x000fe20000010100 */
[----:B------:R-:W-:-:S02]  /*1290*/  HADD2.F32 R222, -RZ, R118.H0_H0 ;  /* 0x20000076ffde7230 */ /* 0x000fc40000004100 */
[----:B------:R-:W-:Y:S01]  /*12a0*/  FMUL.FTZ R109, R76, R235 ;  /* 0x000000eb4c6d7220 */ /* 0x000fe20000410000 */
[----:B------:R-:W-:Y:S02]  /*12b0*/  FMUL.FTZ R224, R211, R224 ;  /* 0x000000e0d3e07220 */ /* 0x000fe40000410000 */
[----:B------:R-:W-:Y:S02]  /*12c0*/  FADD.FTZ R37, R222, R37 ;  /* 0x00000025de257221 */ /* 0x000fe40000010000 */
[-C--:B------:R-:W-:Y:S01]  /*12d0*/  FFMA.FTZ R153, R224, R222.reuse, R153 ;  /* 0x000000dee0997223 */ /* 0x080fe20000010099 */
[----:B------:R-:W-:Y:S02]  /*12e0*/  FFMA.FTZ R222, R52, R222, R109 ;  /* 0x000000de34de7223 */ /* 0x000fe4000001006d */
[----:B------:R-:W1:Y:S01]  /*12f0*/  @P0 LDC.64 R108, c[0x0][0x3b8] ;  /* 0x0000ee00ff6c0b82 */ /* 0x000e620000000a00 */
[----:B------:R-:W-:Y:S02]  /*1300*/  HADD2.F32 R117, -RZ, R110.H1_H1 ;  /* 0x3000006eff757230 */ /* 0x000fe40000004100 */
[----:B------:R-:W-:Y:S01]  /*1310*/  FADD.FTZ R178, R138, R178 ;  /* 0x000000b28ab27221 */ /* 0x000fe20000010000 */
[-C--:B------:R-:W-:Y:S01]  /*1320*/  FFMA.FTZ R179, R140, R138.reuse, R179 ;  /* 0x0000008a8cb37223 */ /* 0x080fe200000100b3 */
[----:B------:R-:W-:Y:S01]  /*1330*/  FFMA.FTZ R138, R47, R138, R228 ;  /* 0x0000008a2f8a7223 */ /* 0x000fe200000100e4 */
[----:B------:R-:W-:Y:S01]  /*1340*/  FADD.FTZ R228, -R236, R117 ;  /* 0x00000075ece47221 */ /* 0x000fe20000010100 */
[----:B------:R-:W-:-:S02]  /*1350*/  HADD2.F32 R114, -RZ, R114.H1_H1 ;  /* 0x30000072ff727230 */ /* 0x000fc40000004100 */
[----:B------:R-:W-:Y:S02]  /*1360*/  HADD2.F32 R117, -RZ, R111.H0_H0 ;  /* 0x2000006fff757230 */ /* 0x000fe40000004100 */
[----:B------:R-:W-:Y:S01]  /*1370*/  FMUL.FTZ R228, R211, R228 ;  /* 0x000000e4d3e47220 */ /* 0x000fe20000410000 */
[----:B0-----:R-:W-:-:S04]  /*1380*/  @P0 IMAD.WIDE.U32 R112, R212, 0x8, R112 ;  /* 0x00000008d4700825 */ /* 0x001fc800078e0070 */
[----:B------:R-:W-:Y:S01]  /*1390*/  FADD.FTZ R184, R226, R184 ;  /* 0x000000b8e2b87221 */ /* 0x000fe20000010000 */
[----:B------:R-:W-:Y:S01]  /*13a0*/  FFMA.FTZ R185, R143, R226, R185 ;  /* 0x000000e28fb97223 */ /* 0x000fe200000100b9 */
[-C--:B------:R-:W-:Y:S01]  /*13b0*/  FMUL.FTZ R110, R77, R114.reuse ;  /* 0x000000724d6e7220 */ /* 0x080fe20000410000 */
[----:B------:R-:W-:Y:S01]  /*13c0*/  FADD.FTZ R226, -R236, R117 ;  /* 0x00000075ece27221 */ /* 0x000fe20000010100 */
[----:B------:R-:W-:Y:S01]  /*13d0*/  FADD.FTZ R15, R114, R15 ;  /* 0x0000000f720f7221 */ /* 0x000fe20000010000 */
[----:B------:R-:W-:Y:S01]  /*13e0*/  FFMA.FTZ R3, R228, R114, R3 ;  /* 0x00000072e4037223 */ /* 0x000fe20000010003 */
[----:B------:R0:W5:Y:S01]  /*13f0*/  @P0 LDG.E.64 R162, desc[UR10][R112.64] ;  /* 0x0000000a70a20981 */ /* 0x000162000c1e1b00 */
[----:B------:R-:W-:Y:S01]  /*1400*/  FADD.FTZ R114, RZ, R221 ;  /* 0x000000ddff727221 */ /* 0x000fe20000010000 */
[----:B------:R-:W-:Y:S01]  /*1410*/  FADD.FTZ R190, R237, R190 ;  /* 0x000000beedbe7221 */ /* 0x000fe20000010000 */
[----:B------:R-:W-:Y:S01]  /*1420*/  FFMA.FTZ R191, R214, R237, R191 ;  /* 0x000000edd6bf7223 */ /* 0x000fe200000100bf */
[----:B------:R-:W-:-:S02]  /*1430*/  HADD2.F32 R237, -RZ, R115.H0_H0 ;  /* 0x20000073ffed7230 */ /* 0x000fc40000004100 */
[----:B------:R-:W-:Y:S01]  /*1440*/  FMUL.FTZ R226, R211, R226 ;  /* 0x000000e2d3e27220 */ /* 0x000fe20000410000 */
[----:B------:R-:W-:Y:S01]  /*1450*/  FADD.FTZ R114, R219, R114 ;  /* 0x00000072db727221 */ /* 0x000fe20000010000 */
[----:B0-----:R-:W0:Y:S01]  /*1460*/  @P2 LDC.64 R112, c[0x0][0x438] ;  /* 0x00010e00ff702b82 */ /* 0x001e220000000a00 */
[----:B------:R-:W-:Y:S01]  /*1470*/  FMUL.FTZ R117, R78, R237 ;  /* 0x000000ed4e757220 */ /* 0x000fe20000410000 */
[----:B------:R-:W-:Y:S01]  /*1480*/  FADD.FTZ R172, R231, R172 ;  /* 0x000000ace7ac7221 */ /* 0x000fe20000010000 */
[----:B------:R-:W-:Y:S01]  /*1490*/  FFMA.FTZ R173, R132, R231, R173 ;  /* 0x000000e784ad7223 */ /* 0x000fe200000100ad */
[----:B------:R-:W-:Y:S01]  /*14a0*/  FADD.FTZ R14, R235, R14 ;  /* 0x0000000eeb0e7221 */ /* 0x000fe20000010000 */
[----:B------:R-:W-:Y:S01]  /*14b0*/  FFMA.FTZ R2, R224, R235, R2 ;  /* 0x000000ebe0027223 */ /* 0x000fe20000010002 */
[----:B-1----:R-:W-:-:S04]  /*14c0*/  @P0 IMAD.WIDE.U32 R108, R210, 0x8, R108 ;  /* 0x00000008d26c0825 */ /* 0x002fc800078e006c */
[----:B------:R-:W-:Y:S01]  /*14d0*/  FADD.FTZ R16, R237, R16 ;  /* 0x00000010ed107221 */ /* 0x000fe20000010000 */
[----:B------:R-:W-:Y:S01]  /*14e0*/  FFMA.FTZ R4, R226, R237, R4 ;  /* 0x000000ede2047223 */ /* 0x000fe20000010004 */
[----:B------:R-:W-:Y:S01]  /*14f0*/  FADD.FTZ R114, R217, R114 ;  /* 0x00000072d9727221 */ /* 0x000fe20000010000 */
[----:B------:R-:W-:Y:S02]  /*1500*/  HADD2.F32 R233, -RZ, R111.H1_H1 ;  /* 0x3000006fffe97230 */ /* 0x000fe40000004100 */
[----:B------:R-:W-:Y:S01]  /*1510*/  FADD.FTZ R180, R227, R180 ;  /* 0x000000b4e3b47221 */ /* 0x000fe20000010000 */
[--C-:B------:R-:W-:Y:S02]  /*1520*/  HADD2.F32 R231, -RZ, R120.reuse.H0_H0 ;  /* 0x20000078ffe77230 */ /* 0x100fe40000004100 */
[----:B------:R-:W-:Y:S01]  /*1530*/  FFMA.FTZ R181, R141, R227, R181 ;  /* 0x000000e38db57223 */ /* 0x000fe200000100b5 */
[----:B------:R-:W-:Y:S01]  /*1540*/  HADD2.F32 R235, -RZ, R120.H1_H1 ;  /* 0x30000078ffeb7230 */ /* 0x000fe20000004100 */
[----:B------:R1:W5:Y:S01]  /*1550*/  @P0 LDG.E.64 R164, desc[UR10][R108.64] ;  /* 0x0000000a6ca40981 */ /* 0x000362000c1e1b00 */
[----:B------:R-:W-:-:S02]  /*1560*/  HADD2.F32 R237, -RZ, R121.H0_H0 ;  /* 0x20000079ffed7230 */ /* 0x000fc40000004100 */
[----:B------:R-:W-:Y:S02]  /*1570*/  HADD2.F32 R121, -RZ, R121.H1_H1 ;  /* 0x30000079ff797230 */ /* 0x000fe40000004100 */
[--C-:B------:R-:W-:Y:S02]  /*1580*/  HADD2.F32 R241, -RZ, R122.reuse.H0_H0 ;  /* 0x2000007afff17230 */ /* 0x100fe40000004100 */
[----:B------:R-:W-:Y:S02]  /*1590*/  HADD2.F32 R243, -RZ, R122.H1_H1 ;  /* 0x3000007afff37230 */ /* 0x000fe40000004100 */
[--C-:B------:R-:W-:Y:S02]  /*15a0*/  HADD2.F32 R245, -RZ, R123.reuse.H0_H0 ;  /* 0x2000007bfff57230 */ /* 0x100fe40000004100 */
[----:B------:R-:W-:Y:S02]  /*15b0*/  HADD2.F32 R123, -RZ, R123.H1_H1 ;  /* 0x3000007bff7b7230 */ /* 0x000fe40000004100 */
[----:B------:R-:W-:-:S02]  /*15c0*/  HADD2.F32 R115, -RZ, R115.H1_H1 ;  /* 0x30000073ff737230 */ /* 0x000fc40000004100 */
[----:B------:R-:W-:Y:S02]  /*15d0*/  HADD2.F32 R227, -RZ, R118.H1_H1 ;  /* 0x30000076ffe37230 */ /* 0x000fe40000004100 */
[----:B------:R-:W-:Y:S01]  /*15e0*/  FADD.FTZ R118, R215, R114 ;  /* 0x00000072d7767221 */ /* 0x000fe20000010000 */
[--C-:B------:R-:W-:Y:S02]  /*15f0*/  HADD2.F32 R229, -RZ, R119.reuse.H0_H0 ;  /* 0x20000077ffe57230 */ /* 0x100fe40000004100 */
[----:B------:R-:W-:Y:S01]  /*1600*/  FADD.FTZ R154, R232, R154 ;  /* 0x0000009ae89a7221 */ /* 0x000fe20000010000 */
[----:B------:R-:W-:Y:S01]  /*1610*/  FFMA.FTZ R155, R225, R232, R155 ;  /* 0x000000e8e19b7223 */ /* 0x000fe2000001009b */
[C---:B------:R-:W-:Y:S01]  /*1620*/  FADD.FTZ R122, -R236.reuse, R233 ;  /* 0x000000e9ec7a7221 */ /* 0x040fe20000010100 */
[C---:B-1----:R-:W-:Y:S01]  /*1630*/  FADD.FTZ R109, -R236.reuse, R231 ;  /* 0x000000e7ec6d7221 */ /* 0x042fe20000010100 */
[C---:B------:R-:W-:Y:S01]  /*1640*/  FADD.FTZ R108, -R236.reuse, R235 ;  /* 0x000000ebec6c7221 */ /* 0x040fe20000010100 */
[C---:B------:R-:W-:Y:S01]  /*1650*/  FADD.FTZ R231, -R236.reuse, R237 ;  /* 0x000000edece77221 */ /* 0x040fe20000010100 */
[C---:B------:R-:W-:Y:S01]  /*1660*/  FADD.FTZ R232, -R236.reuse, R121 ;  /* 0x00000079ece87221 */ /* 0x040fe20000010100 */
[C---:B------:R-:W-:Y:S01]  /*1670*/  FADD.FTZ R233, -R236.reuse, R241 ;  /* 0x000000f1ece97221 */ /* 0x040fe20000010100 */
[C---:B------:R-:W-:Y:S01]  /*1680*/  FADD.FTZ R234, -R236.reuse, R243 ;  /* 0x000000f3ecea7221 */ /* 0x040fe20000010100 */
[----:B------:R-:W-:Y:S01]  /*1690*/  FADD.FTZ R235, -R236, R245 ;  /* 0x000000f5eceb7221 */ /* 0x000fe20000010100 */
[----:B------:R-:W-:-:S02]  /*16a0*/  HADD2.F32 R119, -RZ, R119.H1_H1 ;  /* 0x30000077ff777230 */ /* 0x000fc40000004100 */
[----:B------:R-:W-:Y:S01]  /*16b0*/  FADD.FTZ R236, -R236, R123 ;  /* 0x0000007becec7221 */ /* 0x000fe20000010100 */
[----:B------:R-:W-:Y:S01]  /*16c0*/  FMUL.FTZ R114, R79, R115 ;  /* 0x000000734f727220 */ /* 0x000fe20000410000 */
[----:B------:R-:W-:Y:S01]  /*16d0*/  FADD.FTZ R123, R213, R118 ;  /* 0x00000076d57b7221 */ /* 0x000fe20000010000 */
[----:B------:R-:W-:Y:S02]  /*16e0*/  FMUL.FTZ R122, R211, R122 ;  /* 0x0000007ad37a7220 */ /* 0x000fe40000410000 */
[-C--:B------:R-:W-:Y:S01]  /*16f0*/  FFMA.FTZ R121, R55, R119.reuse, R114 ;  /* 0x0000007737797223 */ /* 0x080fe20000010072 */
[----:B------:R-:W-:Y:S01]  /*1700*/  FADD.FTZ R114, R142, R123 ;  /* 0x0000007b8e727221 */ /* 0x000fe20000010000 */
[----:B------:R-:W-:Y:S01]  /*1710*/  FADD.FTZ R34, R119, R34 ;  /* 0x0000002277227221 */ /* 0x000fe20000010000 */
[----:B------:R-:W-:Y:S01]  /*1720*/  FFMA.FTZ R150, R122, R119, R150 ;  /* 0x000000777a967223 */ /* 0x000fe20000010096 */
[----:B------:R-:W-:Y:S01]  /*1730*/  FFMA.FTZ R119, R0, R221, RZ ;  /* 0x000000dd00777223 */ /* 0x000fe200000100ff */
[----:B------:R-:W-:Y:S01]  /*1740*/  FADD.FTZ R123, R139, R114 ;  /* 0x000000728b7b7221 */ /* 0x000fe20000010000 */
[----:B0-----:R-:W-:-:S04]  /*1750*/  @P2 IMAD.WIDE.U32 R112, R210, 0x10, R112 ;  /* 0x00000010d2702825 */ /* 0x001fc800078e0070 */
[----:B------:R-:W-:Y:S01]  /*1760*/  FADD.FTZ R36, R227, R36 ;  /* 0x00000024e3247221 */ /* 0x000fe20000010000 */
[----:B------:R-:W-:Y:S01]  /*1770*/  FFMA.FTZ R152, R228, R227, R152 ;  /* 0x000000e3e4987223 */ /* 0x000fe20000010098 */
[----:B------:R-:W-:Y:S01]  /*1780*/  FFMA.FTZ R119, R220, R219, R119 ;  /* 0x000000dbdc777223 */ /* 0x000fe20000010077 */
[----:B------:R-:W-:Y:S01]  /*1790*/  FFMA.FTZ R227, R53, R227, R110 ;  /* 0x000000e335e37223 */ /* 0x000fe2000001006e */
[----:B------:R-:W-:Y:S01]  /*17a0*/  FADD.FTZ R114, R138, R123 ;  /* 0x0000007b8a727221 */ /* 0x000fe20000010000 */
[----:B------:R-:W0:Y:S01]  /*17b0*/  @P2 LDC.64 R110, c[0x0][0x438] ;  /* 0x00010e00ff6e2b82 */ /* 0x000e220000000a00 */
[----:B------:R1:W5:Y:S01]  /*17c0*/  @P2 LDG.E.128 R96, desc[UR10][R112.64] ;  /* 0x0000000a70602981 */ /* 0x000362000c1e1d00 */
[----:B------:R-:W-:Y:S01]  /*17d0*/  FADD.FTZ R35, R229, R35 ;  /* 0x00000023e5237221 */ /* 0x000fe20000010000 */
[-C--:B------:R-:W-:Y:S01]  /*17e0*/  FFMA.FTZ R151, R226, R229.reuse, R151 ;  /* 0x000000e5e2977223 */ /* 0x080fe20000010097 */
[----:B------:R-:W-:Y:S01]  /*17f0*/  FFMA.FTZ R229, R54, R229, R117 ;  /* 0x000000e536e57223 */ /* 0x000fe20000010075 */
[----:B------:R-:W-:Y:S01]  /*1800*/  FADD.FTZ R168, R116, R168 ;  /* 0x000000a874a87221 */ /* 0x000fe20000010000 */
[----:B------:R-:W-:Y:S01]  /*1810*/  FFMA.FTZ R169, R137, R116, R169 ;  /* 0x0000007489a97223 */ /* 0x000fe200000100a9 */
[----:B------:R-:W-:Y:S01]  /*1820*/  FADD.FTZ R123, R133, R114 ;  /* 0x00000072857b7221 */ /* 0x000fe20000010000 */
[----:B------:R-:W2:Y:S01]  /*1830*/  @P2 LDC.64 R116, c[0x0][0x438] ;  /* 0x00010e00ff742b82 */ /* 0x000ea20000000a00 */
[----:B-1----:R-:W-:-:S02]  /*1840*/  FFMA.FTZ R113, R218, R217, R119 ;  /* 0x000000d9da717223 */ /* 0x002fc40000010077 */
[----:B------:R-:W-:Y:S02]  /*1850*/  FADD.FTZ R123, R136, R123 ;  /* 0x0000007b887b7221 */ /* 0x000fe40000010000 */
[----:B------:R-:W-:Y:S02]  /*1860*/  FFMA.FTZ R113, R216, R215, R113 ;  /* 0x000000d7d8717223 */ /* 0x000fe40000010071 */
[----:B------:R-:W-:Y:S02]  /*1870*/  FADD.FTZ R120, R134, R123 ;  /* 0x0000007b86787221 */ /* 0x000fe40000010000 */
[----:B------:R-:W-:Y:S02]  /*1880*/  FFMA.FTZ R114, R214, R213, R113 ;  /* 0x000000d5d6727223 */ /* 0x000fe40000010071 */
[----:B------:R-:W-:Y:S02]  /*1890*/  FADD.FTZ R123, R223, R120 ;  /* 0x00000078df7b7221 */ /* 0x000fe40000010000 */
[----:B------:R-:W-:-:S04]  /*18a0*/  FFMA.FTZ R114, R143, R142, R114 ;  /* 0x0000008e8f727223 */ /* 0x000fc80000010072 */
[----:B------:R-:W-:Y:S01]  /*18b0*/  FFMA.FTZ R113, R141, R139, R114 ;  /* 0x0000008b8d717223 */ /* 0x000fe20000010072 */
[----:B------:R-:W-:Y:S01]  /*18c0*/  FADD.FTZ R114, R222, R123 ;  /* 0x0000007bde727221 */ /* 0x000fe20000010000 */
[----:B------:R-:W-:Y:S02]  /*18d0*/  HADD2.F32 R244, -RZ, R128.H0_H0 ;  /* 0x20000080fff47230 */ /* 0x000fe40000004100 */
[----:B------:R-:W-:Y:S01]  /*18e0*/  FFMA.FTZ R113, R140, R138, R113 ;  /* 0x0000008a8c717223 */ /* 0x000fe20000010071 */
[----:B------:R-:W-:Y:S01]  /*18f0*/  FADD.FTZ R120, R227, R114 ;  /* 0x00000072e3787221 */ /* 0x000fe20000010000 */
[----:B0-----:R-:W-:-:S04]  /*1900*/  @P2 IMAD.WIDE.U32 R110, R207, 0x10, R110 ;  /* 0x00000010cf6e2825 */ /* 0x001fc800078e006e */
[----:B------:R-:W-:Y:S01]  /*1910*/  FMUL.FTZ R123, R80, R244 ;  /* 0x000000f4507b7220 */ /* 0x000fe20000410000 */
[----:B------:R-:W-:Y:S01]  /*1920*/  FFMA.FTZ R114, R132, R133, R113 ;  /* 0x0000008584727223 */ /* 0x000fe20000010071 */
[----:B------:R-:W-:Y:S01]  /*1930*/  FADD.FTZ R120, R229, R120 ;  /* 0x00000078e5787221 */ /* 0x000fe20000010000 */
[----:B------:R-:W-:Y:S01]  /*1940*/  HADD2.F32 R112, -RZ, R124.H0_H0 ;  /* 0x2000007cff707230 */ /* 0x000fe20000004100 */
[----:B------:R0:W5:Y:S01]  /*1950*/  @P2 LDG.E.128 R100, desc[UR10][R110.64] ;  /* 0x0000000a6e642981 */ /* 0x000162000c1e1d00 */
[----:B------:R-:W-:Y:S02]  /*1960*/  HADD2.F32 R247, -RZ, R128.H1_H1 ;  /* 0x30000080fff77230 */ /* 0x000fe40000004100 */
[----:B--2---:R-:W-:-:S04]  /*1970*/  @P2 IMAD.WIDE.U32 R116, R212, 0x10, R116 ;  /* 0x00000010d4742825 */ /* 0x004fc800078e0074 */
[----:B------:R-:W-:Y:S01]  /*1980*/  FFMA.FTZ R114, R137, R136, R114 ;  /* 0x0000008889727223 */ /* 0x000fe20000010072 */
[----:B------:R-:W-:Y:S01]  /*1990*/  FFMA.FTZ R123, R56, R112, R123 ;  /* 0x00000070387b7223 */ /* 0x000fe2000001007b */
[----:B------:R-:W-:Y:S01]  /*19a0*/  FADD.FTZ R120, R121, R120 ;  /* 0x0000007879787221 */ /* 0x000fe20000010000 */
[----:B------:R-:W-:Y:S01]  /*19b0*/  HADD2.F32 R246, -RZ, R129.H0_H0 ;  /* 0x20000081fff67230 */ /* 0x000fe20000004100 */
[----:B------:R1:W5:Y:S01]  /*19c0*/  @P2 LDG.E.128 R92, desc[UR10][R116.64] ;  /* 0x0000000a745c2981 */ /* 0x000362000c1e1d00 */
[----:B0-----:R-:W-:Y:S02]  /*19d0*/  HADD2.F32 R110, -RZ, R124.H1_H1 ;  /* 0x3000007cff6e7230 */ /* 0x001fe40000004100 */
[----:B------:R-:W-:Y:S01]  /*19e0*/  FMUL.FTZ R124, R81, R247 ;  /* 0x000000f7517c7220 */ /* 0x000fe20000410000 */
[----:B------:R-:W-:Y:S02]  /*19f0*/  HADD2.F32 R111, -RZ, R125.H0_H0 ;  /* 0x2000007dff6f7230 */ /* 0x000fe40000004100 */
[----:B------:R-:W-:Y:S01]  /*1a00*/  FFMA.FTZ R114, R135, R134, R114 ;  /* 0x0000008687727223 */ /* 0x000fe20000010072 */
[----:B------:R-:W-:-:S02]  /*1a10*/  HADD2.F32 R118, -RZ, R127.H0_H0 ;  /* 0x2000007fff767230 */ /* 0x000fc40000004100 */
[----:B------:R-:W-:Y:S01]  /*1a20*/  FFMA.FTZ R124, R57, R110, R124 ;  /* 0x0000006e397c7223 */ /* 0x000fe2000001007c */
[----:B------:R-:W-:Y:S02]  /*1a30*/  HADD2.F32 R245, -RZ, R127.H1_H1 ;  /* 0x3000007ffff57230 */ /* 0x000fe40000004100 */
[----:B------:R-:W-:Y:S01]  /*1a40*/  FADD.FTZ R127, R123, R120 ;  /* 0x000000787b7f7221 */ /* 0x000fe20000010000 */
[----:B-1----:R-:W-:Y:S02]  /*1a50*/  HADD2.F32 R117, -RZ, R125.H1_H1 ;  /* 0x3000007dff757230 */ /* 0x002fe40000004100 */
[----:B------:R-:W-:Y:S01]  /*1a60*/  FMUL.FTZ R125, R82, R246 ;  /* 0x000000f6527d7220 */ /* 0x000fe20000410000 */
[----:B------:R-:W-:Y:S02]  /*1a70*/  HADD2.F32 R240, -RZ, R129.H1_H1 ;  /* 0x30000081fff07230 */ /* 0x000fe40000004100 */
[----:B------:R-:W-:Y:S01]  /*1a80*/  FFMA.FTZ R113, R225, R223, R114 ;  /* 0x000000dfe1717223 */ /* 0x000fe20000010072 */
[----:B------:R-:W-:-:S02]  /*1a90*/  HADD2.F32 R116, -RZ, R126.H0_H0 ;  /* 0x2000007eff747230 */ /* 0x000fc40000004100 */
[----:B------:R-:W-:Y:S01]  /*1aa0*/  FFMA.FTZ R125, R58, R111, R125 ;  /* 0x0000006f3a7d7223 */ /* 0x000fe2000001007d */
[----:B------:R-:W-:Y:S02]  /*1ab0*/  HADD2.F32 R119, -RZ, R126.H1_H1 ;  /* 0x3000007eff777230 */ /* 0x000fe40000004100 */
[----:B------:R-:W-:Y:S01]  /*1ac0*/  FMUL.FTZ R126, R83, R240 ;  /* 0x000000f0537e7220 */ /* 0x000fe20000410000 */
[--C-:B------:R-:W-:Y:S02]  /*1ad0*/  HADD2.F32 R237, -RZ, R130.reuse.H0_H0 ;  /* 0x20000082ffed7230 */ /* 0x100fe40000004100 */
[----:B------:R-:W-:Y:S01]  /*1ae0*/  FADD.FTZ R114, R127, R124 ;  /* 0x0000007c7f727221 */ /* 0x000fe20000010000 */
[----:B------:R-:W-:Y:S02]  /*1af0*/  HADD2.F32 R241, -RZ, R130.H1_H1 ;  /* 0x30000082fff17230 */ /* 0x000fe40000004100 */
[----:B------:R-:W-:Y:S01]  /*1b00*/  FFMA.FTZ R113, R224, R222, R113 ;  /* 0x000000dee0717223 */ /* 0x000fe20000010071 */
[----:B------:R-:W-:-:S02]  /*1b10*/  HADD2.F32 R242, -RZ, R131.H0_H0 ;  /* 0x20000083fff27230 */ /* 0x000fc40000004100 */
[----:B------:R-:W-:Y:S01]  /*1b20*/  FFMA.FTZ R126, R59, R117, R126 ;  /* 0x000000753b7e7223 */ /* 0x000fe2000001007e */
[----:B------:R-:W-:Y:S02]  /*1b30*/  HADD2.F32 R243, -RZ, R131.H1_H1 ;  /* 0x30000083fff37230 */ /* 0x000fe40000004100 */
[----:B------:R-:W-:Y:S01]  /*1b40*/  FMUL.FTZ R131, R84, R237 ;  /* 0x000000ed54837220 */ /* 0x000fe20000410000 */
        /* <DEDUP_REMOVED lines=10> */
[----:B------:R-:W-:Y:S01]  /*1bf0*/  FADD.FTZ R158, R230, R158 ;  /* 0x0000009ee69e7221 */ /* 0x000fe20000010000 */
[----:B------:R-:W-:Y:S01]  /*1c00*/  FFMA.FTZ R159, R135, R230, R159 ;  /* 0x000000e6879f7223 */ /* 0x000fe2000001009f */
[----:B------:R-:W-:Y:S01]  /*1c10*/  FFMA.FTZ R120, R122, R121, R113 ;  /* 0x000000797a787223 */ /* 0x000fe20000010071 */
[----:B------:R-:W-:Y:S01]  /*1c20*/  FFMA.FTZ R130, R62, R118, R131 ;  /* 0x000000763e827223 */ /* 0x000fe20000010083 */
[----:B------:R-:W-:Y:S01]  /*1c30*/  FMUL.FTZ R230, R87, R243 ;  /* 0x000000f357e67220 */ /* 0x000fe20000410000 */
[----:B------:R-:W-:Y:S01]  /*1c40*/  FADD.FTZ R109, R114, R129 ;  /* 0x00000081726d7221 */ /* 0x000fe20000010000 */
[----:B------:R-:W-:Y:S01]  /*1c50*/  FMUL.FTZ R131, R211, R108 ;  /* 0x0000006cd3837220 */ /* 0x000fe20000410000 */
[----:B------:R-:W-:Y:S01]  /*1c60*/  FFMA.FTZ R108, R127, R123, R120 ;  /* 0x0000007b7f6c7223 */ /* 0x000fe20000010078 */
[----:B------:R-:W-:Y:S01]  /*1c70*/  FFMA.FTZ R230, R63, R245, R230 ;  /* 0x000000f53fe67223 */ /* 0x000fe200000100e6 */
[----:B------:R-:W-:-:S02]  /*1c80*/  FADD.FTZ R109, R109, R130 ;  /* 0x000000826d6d7221 */ /* 0x000fc40000010000 */
[----:B------:R-:W-:Y:S01]  /*1c90*/  FFMA.FTZ R114, R131, R124, R108 ;  /* 0x0000007c83727223 */ /* 0x000fe2000001006c */
[----:B------:R-:W-:Y:S01]  /*1ca0*/  FMUL.FTZ R231, R211, R231 ;  /* 0x000000e7d3e77220 */ /* 0x000fe20000410000 */
        /* <DEDUP_REMOVED lines=46> */
.L_x_1813:
[----:B------:R-:W-:Y:S05]  /*1f90*/  BSYNC.RECONVERGENT B0 ;  /* 0x0000000000007941 */ /* 0x000fea0003800200 */
.L_x_1812:
        /* <DEDUP_REMOVED lines=135> */
.L_x_1816:
        /* <DEDUP_REMOVED lines=37> */
[C---:B------:R-:W-:Y:S01]  /*2a60*/  F2FP.F16.F32.PACK_AB R105, R216.reuse, R105 ;  /* 0x00000069d869723e */ /* 0x040fe200000000ff */
        /* <DEDUP_REMOVED lines=9> */
[----:B------:R-:W-:Y:S02]  /*2b00*/  F2FP.F16.F32.PACK_AB R107, R107, R104 ;  /* 0x000000686b6b723e */ /* 0x000fe400000000ff */
[----:B------:R-:W-:Y:S02]  /*2b10*/  F2FP.F16.F32.PACK_AB R104, R113, R0 ;  /* 0x000000007168723e */ /* 0x000fe400000000ff */
[----:B------:R-:W-:Y:S02]  /*2b20*/  FSEL R115, R115, RZ, P1 ;  /* 0x000000ff73737208 */ /* 0x000fe40000800000 */
        /* <DEDUP_REMOVED lines=8> */
.L_x_1815:
[----:B------:R-:W-:Y:S01]  /*2bb0*/  UMOV UR4, UR8 ;  /* 0x0000000800047c82 */ /* 0x000fe20008000000 */
[----:B------:R-:W-:Y:S01]  /*2bc0*/  UMOV UR5, UR9 ;  /* 0x0000000900057c82 */ /* 0x000fe20008000000 */
[----:B------:R-:W-:-:S04]  /*2bd0*/  UISETP.NE.U32.AND UP0, UPT, UR4, URZ, UPT ;  /* 0x000000ff0400728c */ /* 0x000fc8000bf05070 */
[----:B------:R-:W-:-:S09]  /*2be0*/  UISETP.NE.AND.EX UP0, UPT, UR5, URZ, UPT, UP0 ;  /* 0x000000ff0500728c */ /* 0x000fd2000bf05300 */
[----:B------:R-:W-:Y:S05]  /*2bf0*/  BRA.U UP0, `(.L_x_1818) ;  /* 0x0000000100f87547 */ /* 0x000fea000b800000 */
[-CC-:B------:R-:W-:Y:S01]  /*2c00*/  FFMA.FTZ R109, R140, R237.reuse, R240.reuse ;  /* 0x000000ed8c6d7223 */ /* 0x180fe200000100f0 */
[-CC-:B------:R-:W-:Y:S01]  /*2c10*/  FFMA.FTZ R112, R141, R237.reuse, R240.reuse ;  /* 0x000000ed8d707223 */ /* 0x180fe200000100f0 */
[--C-:B-----5:R-:W-:Y:S02]  /*2c20*/  HADD2.F32 R114, -RZ, R95.reuse.H1_H1 ;  /* 0x3000005fff727230 */ /* 0x120fe40000004100 */
[-CC-:B------:R-:W-:Y:S01]  /*2c30*/  FFMA.FTZ R214, R214, R237.reuse, R240.reuse ;  /* 0x000000edd6d67223 */ /* 0x180fe200000100f0 */
[----:B------:R-:W-:Y:S01]  /*2c40*/  FADD.FTZ R109, R138, -R109 ;  /* 0x8000006d8a6d7221 */ /* 0x000fe20000010000 */
[-C--:B------:R-:W-:Y:S01]  /*2c50*/  FFMA.FTZ R143, R143, R237.reuse, R240 ;  /* 0x000000ed8f8f7223 */ /* 0x080fe200000100f0 */
[----:B------:R-:W-:Y:S01]  /*2c60*/  FADD.FTZ R139, R139, -R112 ;  /* 0x800000708b8b7221 */ /* 0x000fe20000010000 */
[----:B------:R-:W-:Y:S01]  /*2c70*/  FFMA.FTZ R116, R0, R237, R240 ;  /* 0x000000ed00747223 */ /* 0x000fe200000100f0 */
[----:B------:R-:W-:Y:S02]  /*2c80*/  HADD2.F32 R112, -RZ, R95.H0_H0 ;  /* 0x2000005fff707230 */ /* 0x000fe40000004100 */
[----:B------:R-:W-:Y:S01]  /*2c90*/  FFMA.FTZ R117, R211, R109, R114 ;  /* 0x0000006dd3757223 */ /* 0x000fe20000010072 */
[----:B------:R-:W-:-:S02]  /*2ca0*/  HADD2.F32 R0, -RZ, R94.H0_H0 ;  /* 0x2000005eff007230 */ /* 0x000fc40000004100 */
[----:B------:R-:W-:Y:S01]  /*2cb0*/  FADD.FTZ R113, R213, -R214 ;  /* 0x800000d6d5717221 */ /* 0x000fe20000010000 */
[----:B------:R-:W-:Y:S02]  /*2cc0*/  HADD2.F32 R114, -RZ, R94.H1_H1 ;  /* 0x3000005eff727230 */ /* 0x000fe40000004100 */
[----:B------:R-:W-:Y:S01]  /*2cd0*/  FADD.FTZ R115, R142, -R143 ;  /* 0x8000008f8e737221 */ /* 0x000fe20000010000 */
[-CC-:B------:R-:W-:Y:S01]  /*2ce0*/  FFMA.FTZ R108, R220, R237.reuse, R240.reuse ;  /* 0x000000eddc6c7223 */ /* 0x180fe200000100f0 */
[-CC-:B------:R-:W-:Y:S01]  /*2cf0*/  FFMA.FTZ R110, R218, R237.reuse, R240.reuse ;  /* 0x000000edda6e7223 */ /* 0x180fe200000100f0 */
[----:B------:R-:W-:Y:S01]  /*2d00*/  FFMA.FTZ R216, R216, R237, R240 ;  /* 0x000000edd8d87223 */ /* 0x000fe200000100f0 */
[----:B------:R-:W-:Y:S01]  /*2d10*/  FADD.FTZ R221, R221, -R116 ;  /* 0x80000074dddd7221 */ /* 0x000fe20000010000 */
[C---:B------:R-:W-:Y:S01]  /*2d20*/  FFMA.FTZ R116, R211.reuse, R139, R112 ;  /* 0x0000008bd3747223 */ /* 0x040fe20000010070 */
[----:B------:R-:W-:Y:S01]  /*2d30*/  FFMA.FTZ R113, R211, R113, R0 ;  /* 0x00000071d3717223 */ /* 0x000fe20000010000 */
[----:B------:R-:W-:-:S02]  /*2d40*/  HADD2.F32 R111, -RZ, R93.H0_H0 ;  /* 0x2000005dff6f7230 */ /* 0x000fc40000004100 */
[----:B------:R-:W-:Y:S01]  /*2d50*/  FFMA.FTZ R115, R211, R115, R114 ;  /* 0x00000073d3737223 */ /* 0x000fe20000010072 */
[----:B------:R-:W-:Y:S02]  /*2d60*/  HADD2.F32 R112, -RZ, R93.H1_H1 ;  /* 0x3000005dff707230 */ /* 0x000fe40000004100 */
[----:B------:R-:W-:Y:S01]  /*2d70*/  FADD.FTZ R108, R219, -R108 ;  /* 0x8000006cdb6c7221 */ /* 0x000fe20000010000 */
[--C-:B------:R-:W-:Y:S02]  /*2d80*/  HADD2.F32 R0, -RZ, R92.reuse.H0_H0 ;  /* 0x2000005cff007230 */ /* 0x100fe40000004100 */
[----:B------:R-:W-:Y:S01]  /*2d90*/  FADD.FTZ R110, R217, -R110 ;  /* 0x8000006ed96e7221 */ /* 0x000fe20000010000 */
[----:B------:R-:W-:Y:S02]  /*2da0*/  HADD2.F32 R109, -RZ, R92.H1_H1 ;  /* 0x3000005cff6d7230 */ /* 0x000fe40000004100 */
        /* <DEDUP_REMOVED lines=33> */
[----:B------:R-:W-:Y:S01]  /*2fc0*/  F2FP.F16.F32.PACK_AB R108, R113, R0 ;  /* 0x00000000716c723e */ /* 0x000fe200000000ff */
[----:B------:R-:W-:Y:S06]  /*2fd0*/  BRA `(.L_x_1817) ;  /* 0x0000001800487947 */ /* 0x000fec0003800000 */
.L_x_1818:
[-CC-:B------:R-:W-:Y:S01]  /*2fe0*/  FFMA.FTZ R104, R141, R237.reuse, R240.reuse ;  /* 0x000000ed8d687223 */ /* 0x180fe200000100f0 */
[-CC-:B------:R-:W-:Y:S01]  /*2ff0*/  FFMA.FTZ R105, R140, R237.reuse, R240.reuse ;  /* 0x000000ed8c697223 */ /* 0x180fe200000100f0 */
[-CC-:B------:R-:W-:Y:S01]  /*3000*/  FFMA.FTZ R214, R214, R237.reuse, R240.reuse ;  /* 0x000000edd6d67223 */ /* 0x180fe200000100f0 */
[----:B------:R-:W-:Y:S01]  /*3010*/  FFMA.FTZ R143, R143, R237, R240 ;  /* 0x000000ed8f8f7223 */ /* 0x000fe200000100f0 */
[--C-:B-----5:R-:W-:Y:S02]  /*3020*/  HADD2.F32 R106, -RZ, R95.reuse.H0_H0 ;  /* 0x2000005fff6a7230 */ /* 0x120fe40000004100 */
[----:B------:R-:W-:Y:S01]  /*3030*/  FADD.FTZ R104, R139, -R104 ;  /* 0x800000688b687221 */ /* 0x000fe20000010000 */
[----:B------:R-:W-:Y:S01]  /*3040*/  FADD.FTZ R138, R138, -R105 ;  /* 0x800000698a8a7221 */ /* 0x000fe20000010000 */
[----:B------:R-:W-:Y:S02]  /*3050*/  HADD2.F32 R105, -RZ, R94.H0_H0 ;  /* 0x2000005eff697230 */ /* 0x000fe40000004100 */
[----:B------:R-:W-:Y:S01]  /*3060*/  FADD.FTZ R214, R213, -R214 ;  /* 0x800000d6d5d67221 */ /* 0x000fe20000010000 */
[----:B------:R-:W-:-:S02]  /*3070*/  HADD2.F32 R111, -RZ, R95.H1_H1 ;  /* 0x3000005fff6f7230 */ /* 0x000fc40000004100 */
[-CC-:B------:R-:W-:Y:S01]  /*3080*/  FFMA.FTZ R218, R218, R237.reuse, R240.reuse ;  /* 0x000000eddada7223 */ /* 0x180fe200000100f0 */
[----:B------:R-:W-:Y:S02]  /*3090*/  HADD2.F32 R109, -RZ, R94.H1_H1 ;  /* 0x3000005eff6d7230 */ /* 0x000fe40000004100 */
[-C--:B------:R-:W-:Y:S01]  /*30a0*/  FFMA.FTZ R216, R216, R237.reuse, R240 ;  /* 0x000000edd8d87223 */ /* 0x080fe200000100f0 */
[----:B------:R-:W-:Y:S01]  /*30b0*/  FADD.FTZ R142, R142, -R143 ;  /* 0x8000008f8e8e7221 */ /* 0x000fe20000010000 */
[C---:B------:R-:W-:Y:S01]  /*30c0*/  FFMA.FTZ R107, R211.reuse, R104, R106 ;  /* 0x00000068d36b7223 */ /* 0x040fe2000001006a */
[-CC-:B------:R-:W-:Y:S01]  /*30d0*/  FFMA.FTZ R0, R0, R237.reuse, R240.reuse ;  /* 0x000000ed00007223 */ /* 0x180fe200000100f0 */
[----:B------:R-:W-:Y:S01]  /*30e0*/  FFMA.FTZ R220, R220, R237, R240 ;  /* 0x000000eddcdc7223 */ /* 0x000fe200000100f0 */
[--C-:B------:R-:W-:Y:S02]  /*30f0*/  HADD2.F32 R104, -RZ, R93.reuse.H0_H0 ;  /* 0x2000005dff687230 */ /* 0x100fe40000004100 */
[----:B------:R-:W-:Y:S01]  /*3100*/  FFMA.FTZ R106, R211, R214, R105 ;  /* 0x000000d6d36a7223 */ /* 0x000fe20000010069 */
[----:B------:R-:W-:-:S02]  /*3110*/  HADD2.F32 R115, -RZ, R93.H1_H1 ;  /* 0x3000005dff737230 */ /* 0x000fc40000004100 */
[----:B------:R-:W-:Y:S01]  /*3120*/  FADD.FTZ R218, R217, -R218 ;  /* 0x800000dad9da7221 */ /* 0x000fe20000010000 */
[----:B------:R-:W-:Y:S01]  /*3130*/  FADD.FTZ R216, R215, -R216 ;  /* 0x800000d8d7d87221 */ /* 0x000fe20000010000 */
[C---:B------:R-:W-:Y:S01]  /*3140*/  FFMA.FTZ R138, R211.reuse, R138, R111 ;  /* 0x0000008ad38a7223 */ /* 0x040fe2000001006f */
[----:B------:R-:W-:Y:S01]  /*3150*/  FFMA.FTZ R119, R211, R142, R109 ;  /* 0x0000008ed3777223 */ /* 0x000fe2000001006d */
[--C-:B------:R-:W-:Y:S01]  /*3160*/  HADD2.F32 R105, -RZ, R92.reuse.H0_H0 ;  /* 0x2000005cff697230 */ /* 0x100fe20000004100 */
[----:B------:R-:W-:Y:S01]  /*3170*/  ISETP.GE.U32.AND P1, PT, R250, RZ, PT ;  /* 0x000000fffa00720c */ /* 0x000fe20003f26070 */
[----:B------:R-:W-:Y:S02]  /*3180*/  HADD2.F32 R113, -RZ, R92.H1_H1 ;  /* 0x3000005cff717230 */ /* 0x000fe40000004100 */
[----:B------:R-:W-:Y:S01]  /*3190*/  FADD.FTZ R0, R221, -R0 ;  /* 0x80000000dd007221 */ /* 0x000fe20000010000 */
        /* <DEDUP_REMOVED lines=15> */
[C---:B------:R-:W-:Y:S01]  /*3290*/  F2FP.F16.F32.PACK_AB R105, R117.reuse, R104 ;  /* 0x000000687569723e */ /* 0x040fe200000000ff */
        /* <DEDUP_REMOVED lines=10> */
[----:B------:R-:W-:Y:S02]  /*3340*/  F2FP.F16.F32.PACK_AB R104, R113, R0 ;  /* 0x000000007168723e */ /* 0x000fe400000000ff */
[----:B------:R-:W-:Y:S02]  /*3350*/  FSEL R115, R115, RZ, P1 ;  /* 0x000000ff73737208 */ /* 0x000fe40000800000 */
        /* <DEDUP_REMOVED lines=10> */
.L_x_1814:
        /* <DEDUP_REMOVED lines=26> */
[----:B------:R-:W-:Y:S01]  /*35a0*/  LOP3.LUT P3, RZ, R251, 0xff0000, RZ, 0xc0, !PT ;  /* 0x00ff0000fbff7812 */ /* 0x000fe2000786c0ff */
[----:B------:R-:W-:Y:S01]  /*35b0*/  FMUL.FTZ R214, R214, UR6 ;  /* 0x00000006d6d67c20 */ /* 0x000fe20008410000 */
[----:B------:R-:W-:Y:S01]  /*35c0*/  LOP3.LUT P6, RZ, R163, 0xff0000, RZ, 0xc0, !PT ;  /* 0x00ff0000a3ff7812 */ /* 0x000fe200078cc0ff */
[C---:B------:R-:W-:Y:S01]  /*35d0*/  FMUL.FTZ R142, R211.reuse, R142 ;  /* 0x0000008ed38e7220 */ /* 0x040fe20000410000 */
[----:B------:R-:W-:Y:S01]  /*35e0*/  FSEL R108, R138, RZ, P5 ;  /* 0x000000ff8a6c7208 */ /* 0x000fe20002800000 */
[----:B------:R-:W-:Y:S01]  /*35f0*/  FMUL.FTZ R218, R211, R218 ;  /* 0x000000dad3da7220 */ /* 0x000fe20000410000 */
[----:B------:R-:W-:Y:S01]  /*3600*/  LOP3.LUT P5, RZ, R251, 0xff, RZ, 0xc0, !PT ;  /* 0x000000fffbff7812 */ /* 0x000fe200078ac0ff */
[-CC-:B------:R-:W-:Y:S01]  /*3610*/  FFMA.FTZ R216, R216, R237.reuse, R240.reuse ;  /* 0x000000edd8d87223 */ /* 0x180fe200000100f0 */
[----:B------:R-:W-:Y:S01]  /*3620*/  ISETP.GE.U32.AND.EX P1, PT, R163, 0x1000000, PT, P1 ;  /* 0x01000000a300780c */ /* 0x000fe20003f26110 */
[----:B------:R-:W-:Y:S01]  /*3630*/  FMUL.FTZ R142, R142, UR6 ;  /* 0x000000068e8e7c20 */ /* 0x000fe20008410000 */
[----:B------:R-:W-:Y:S01]  /*3640*/  FSEL R111, R88, RZ, P3 ;  /* 0x000000ff586f7208 */ /* 0x000fe20001800000 */
[----:B------:R-:W-:Y:S01]  /*3650*/  FMUL.FTZ R218, R218, UR6 ;  /* 0x00000006dada7c20 */ /* 0x000fe20008410000 */
[----:B------:R-:W-:Y:S01]  /*3660*/  FSEL R91, R88, RZ, P6 ;  /* 0x000000ff585b7208 */ /* 0x000fe20003000000 */
[-C--:B------:R-:W-:Y:S01]  /*3670*/  FFMA.FTZ R0, R0, R237.reuse, R240 ;  /* 0x000000ed00007223 */ /* 0x080fe200000100f0 */
[----:B------:R-:W-:Y:S01]  /*3680*/  FSEL R88, R138, RZ, P1 ;  /* 0x000000ff8a587208 */ /* 0x000fe20000800000 */
[----:B------:R-:W-:Y:S01]  /*3690*/  FADD.FTZ R216, R215, -R216 ;  /* 0x800000d8d7d87221 */ /* 0x000fe20000010000 */
[----:B------:R-:W-:Y:S01]  /*36a0*/  FSEL R110, R214, RZ, P5 ;  /* 0x000000ffd66e7208 */ /* 0x000fe20002800000 */
[----:B------:R-:W-:Y:S01]  /*36b0*/  FFMA.FTZ R220, R220, R237, R240 ;  /* 0x000000eddcdc7223 */ /* 0x000fe200000100f0 */
[----:B------:R-:W-:Y:S01]  /*36c0*/  LOP3.LUT P3, RZ, R163, 0xff, RZ, 0xc0, !PT ;  /* 0x000000ffa3ff7812 */ /* 0x000fe2000786c0ff */
[----:B------:R-:W-:Y:S01]  /*36d0*/  FADD.FTZ R0, R221, -R0 ;  /* 0x80000000dd007221 */ /* 0x000fe20000010000 */
[----:B------:R-:W-:Y:S01]  /*36e0*/  LOP3.LUT P1, RZ, R163, 0xff00, RZ, 0xc0, !PT ;  /* 0x0000ff00a3ff7812 */ /* 0x000fe2000782c0ff */
[----:B------:R-:W-:Y:S01]  /*36f0*/  FMUL.FTZ R216, R211, R216 ;  /* 0x000000d8d3d87220 */ /* 0x000fe20000410000 */
[----:B------:R-:W-:Y:S01]  /*3700*/  LOP3.LUT P5, RZ, R250, 0xff0000, RZ, 0xc0, !PT ;  /* 0x00ff0000faff7812 */ /* 0x000fe200078ac0ff */
[----:B------:R-:W-:Y:S01]  /*3710*/  FADD.FTZ R220, R219, -R220 ;  /* 0x800000dcdbdc7221 */ /* 0x000fe20000010000 */
[----:B------:R-:W-:Y:S01]  /*3720*/  FSEL R90, R214, RZ, P3 ;  /* 0x000000ffd65a7208 */ /* 0x000fe20001800000 */
[----:B------:R-:W-:Y:S01]  /*3730*/  FMUL.FTZ R216, R216, UR6 ;  /* 0x00000006d8d87c20 */ /* 0x000fe20008410000 */
[----:B------:R-:W-:Y:S01]  /*3740*/  FSEL R89, R142, RZ, P1 ;  /* 0x000000ff8e597208 */ /* 0x000fe20000800000 */
[C---:B------:R-:W-:Y:S01]  /*3750*/  FMUL.FTZ R0, R211.reuse, R0 ;  /* 0x00000000d3007220 */ /* 0x040fe20000410000 */
[----:B------:R-:W-:Y:S01]  /*3760*/  FSEL R109, R218, RZ, P5 ;  /* 0x000000ffda6d7208 */ /* 0x000fe20002800000 */
[----:B------:R-:W-:Y:S01]  /*3770*/  FMUL.FTZ R220, R211, R220 ;  /* 0x000000dcd3dc7220 */ /* 0x000fe20000410000 */
[----:B------:R-:W-:-:S02]  /*3780*/  LOP3.LUT P5, RZ, R162, 0xff0000, RZ, 0xc0, !PT ;  /* 0x00ff0000a2ff7812 */ /* 0x000fc400078ac0ff */
[----:B------:R-:W-:Y:S01]  /*3790*/  F2FP.F16.F32.PACK_AB R90, R89, R90 ;  /* 0x0000005a595a723e */ /* 0x000fe200000000ff */
[----:B------:R-:W-:Y:S01]  /*37a0*/  FMUL.FTZ R220, R220, UR6 ;  /* 0x00000006dcdc7c20 */ /* 0x000fe20008410000 */
[----:B------:R-:W-:Y:S02]  /*37b0*/  FSEL R89, R218, RZ, P5 ;  /* 0x000000ffda597208 */ /* 0x000fe40002800000 */
[----:B------:R-:W-:Y:S02]  /*37c0*/  LOP3.LUT P5, RZ, R162, 0xff000000, RZ, 0xc0, !PT ;  /* 0xff000000a2ff7812 */ /* 0x000fe400078ac0ff */
[----:B------:R-:W-:Y:S02]  /*37d0*/  LOP3.LUT P6, RZ, R251, 0xff00, RZ, 0xc0, !PT ;  /* 0x0000ff00fbff7812 */ /* 0x000fe400078cc0ff */
[----:B------:R-:W-:Y:S02]  /*37e0*/  LOP3.LUT P3, RZ, R250, 0xff000000, RZ, 0xc0, !PT ;  /* 0xff000000faff7812 */ /* 0x000fe4000786c0ff */
[----:B------:R-:W-:Y:S01]  /*37f0*/  F2FP.F16.F32.PACK_AB R111, R108, R111 ;  /* 0x0000006f6c6f723e */ /* 0x000fe200000000ff */
        /* <DEDUP_REMOVED lines=8> */
[----:B------:R-:W-:Y:S02]  /*3880*/  F2FP.F16.F32.PACK_AB R91, R88, R91 ;  /* 0x0000005b585b723e */ /* 0x000fe400000000ff */
[----:B------:R-:W-:Y:S02]  /*3890*/  F2FP.F16.F32.PACK_AB R110, R113, R110 ;  /* 0x0000006e716e723e */ /* 0x000fe400000000ff */
[----:B------:R-:W-:Y:S02]  /*38a0*/  FSEL R88, R108, RZ, P5 ;  /* 0x000000ff6c587208 */ /* 0x000fe40002800000 */
[C---:B------:R-:W-:Y:S02]  /*38b0*/  FSEL R115, R220.reuse, RZ, P6 ;  /* 0x000000ffdc737208 */ /* 0x040fe40003000000 */
[----:B------:R-:W-:Y:S02]  /*38c0*/  FSEL R113, R220, RZ, P3 ;  /* 0x000000ffdc717208 */ /* 0x000fe40001800000 */
[----:B------:R-:W-:-:S02]  /*38d0*/  FSEL R108, R108, RZ, P1 ;  /* 0x000000ff6c6c7208 */ /* 0x000fc40000800000 */
[----:B------:R-:W-:Y:S02]  /*38e0*/  F2FP.F16.F32.PACK_AB R89, R0, R89 ;  /* 0x000000590059723e */ /* 0x000fe400000000ff */
[----:B------:R-:W-:Y:S02]  /*38f0*/  F2FP.F16.F32.PACK_AB R109, R112, R109 ;  /* 0x0000006d706d723e */ /* 0x000fe400000000ff */
[----:B------:R-:W-:Y:S02]  /*3900*/  F2FP.F16.F32.PACK_AB R88, R113, R88 ;  /* 0x000000587158723e */ /* 0x000fe400000000ff */
[----:B------:R-:W-:Y:S01]  /*3910*/  F2FP.F16.F32.PACK_AB R108, R115, R108 ;  /* 0x0000006c736c723e */ /* 0x000fe200000000ff */
[----:B------:R-:W-:Y:S06]  /*3920*/  BRA `(.L_x_1817) ;  /* 0x0000000c00f47947 */ /* 0x000fec0003800000 */
.L_x_1820:
[-CC-:B------:R-:W-:Y:S01]  /*3930*/  FFMA.FTZ R88, R141, R237.reuse, R240.reuse ;  /* 0x000000ed8d587223 */ /* 0x180fe200000100f0 */
[-CC-:B------:R-:W-:Y:S01]  /*3940*/  FFMA.FTZ R214, R214, R237.reuse, R240.reuse ;  /* 0x000000edd6d67223 */ /* 0x180fe200000100f0 */
[-CC-:B------:R-:W-:Y:S01]  /*3950*/  FFMA.FTZ R89, R140, R237.reuse, R240.reuse ;  /* 0x000000ed8c597223 */ /* 0x180fe200000100f0 */
[-C--:B------:R-:W-:Y:S01]  /*3960*/  FFMA.FTZ R143, R143, R237.reuse, R240 ;  /* 0x000000ed8f8f7223 */ /* 0x080fe200000100f0 */
[----:B------:R-:W-:Y:S01]  /*3970*/  FADD.FTZ R88, R139, -R88 ;  /* 0x800000588b587221 */ /* 0x000fe20000010000 */
[----:B------:R-:W-:Y:S01]  /*3980*/  FADD.FTZ R214, R213, -R214 ;  /* 0x800000d6d5d67221 */ /* 0x000fe20000010000 */
[----:B------:R-:W-:Y:S01]  /*3990*/  FADD.FTZ R138, R138, -R89 ;  /* 0x800000598a8a7221 */ /* 0x000fe20000010000 */
[-C--:B------:R-:W-:Y:S01]  /*39a0*/  FFMA.FTZ R218, R218, R237.reuse, R240 ;  /* 0x000000eddada7223 */ /* 0x080fe200000100f0 */
[----:B------:R-:W-:Y:S01]  /*39b0*/  FMUL.FTZ R107, R211, R88 ;  /* 0x00000058d36b7220 */ /* 0x000fe20000410000 */
[----:B-----5:R-:W-:Y:S01]  /*39c0*/  LOP3.LUT P6, RZ, R251, 0xff0000, RZ, 0xc0, !PT ;  /* 0x00ff0000fbff7812 */ /* 0x020fe200078cc0ff */
[----:B------:R-:W-:Y:S01]  /*39d0*/  FMUL.FTZ R138, R211, R138 ;  /* 0x0000008ad38a7220 */ /* 0x000fe20000410000 */
[----:B------:R-:W-:Y:S01]  /*39e0*/  LOP3.LUT P5, RZ, R163, 0xff0000, RZ, 0xc0, !PT ;  /* 0x00ff0000a3ff7812 */ /* 0x000fe200078ac0ff */
[----:B------:R-:W-:Y:S01]  /*39f0*/  FMUL.FTZ R88, R107, UR6 ;  /* 0x000000066b587c20 */ /* 0x000fe20008410000 */
[----:B------:R-:W-:Y:S01]  /*3a00*/  FMUL.FTZ R106, R211, R214 ;  /* 0x000000d6d36a7220 */ /* 0x000fe20000410000 */
[----:B------:R-:W-:Y:S01]  /*3a10*/  FADD.FTZ R142, R142, -R143 ;  /* 0x8000008f8e8e7221 */ /* 0x000fe20000010000 */
[----:B------:R-:W-:Y:S01]  /*3a20*/  ISETP.GE.U32.AND P3, PT, R162, RZ, PT ;  /* 0x000000ffa200720c */ /* 0x000fe20003f66070 */
[----:B------:R-:W-:Y:S01]  /*3a30*/  FADD.FTZ R218, R217, -R218 ;  /* 0x800000dad9da7221 */ /* 0x000fe20000010000 */
[----:B------:R-:W-:Y:S01]  /*3a40*/  ISETP.GE.U32.AND P1, PT, R250, RZ, PT ;  /* 0x000000fffa00720c */ /* 0x000fe20003f26070 */
[----:B------:R-:W-:Y:S01]  /*3a50*/  FMUL.FTZ R89, R138, UR6 ;  /* 0x000000068a597c20 */ /* 0x000fe20008410000 */
[C---:B------:R-:W-:Y:S01]  /*3a60*/  FSEL R111, R88.reuse, RZ, P6 ;  /* 0x000000ff586f7208 */ /* 0x040fe20003000000 */
[----:B------:R-:W-:Y:S01]  /*3a70*/  FMUL.FTZ R91, R211, R142 ;  /* 0x0000008ed35b7220 */ /* 0x000fe20000410000 */
[----:B------:R-:W-:Y:S01]  /*3a80*/  FSEL R108, R88, RZ, P5 ;  /* 0x000000ff586c7208 */ /* 0x000fe20002800000 */
[----:B------:R-:W-:Y:S01]  /*3a90*/  FMUL.FTZ R88, R106, UR6 ;  /* 0x000000066a587c20 */ /* 0x000fe20008410000 */
[----:B------:R-:W-:Y:S01]  /*3aa0*/  LOP3.LUT P6, RZ, R251, 0xff, RZ, 0xc0, !PT ;  /* 0x000000fffbff7812 */ /* 0x000fe200078cc0ff */
[-C--:B------:R-:W-:Y:S01]  /*3ab0*/  FFMA.FTZ R216, R216, R237.reuse, R240 ;  /* 0x000000edd8d87223 */ /* 0x080fe200000100f0 */
[----:B------:R-:W-:Y:S01]  /*3ac0*/  LOP3.LUT P5, RZ, R163, 0xff, RZ, 0xc0, !PT ;  /* 0x000000ffa3ff7812 */ /* 0x000fe200078ac0ff */
[----:B------:R-:W-:Y:S01]  /*3ad0*/  FMUL.FTZ R105, R211, R218 ;  /* 0x000000dad3697220 */ /* 0x000fe20000410000 */
[----:B------:R-:W-:Y:S01]  /*3ae0*/  ISETP.GE.U32.AND.EX P3, PT, R163, 0x1000000, PT, P3 ;  /* 0x01000000a300780c */ /* 0x000fe20003f66130 */
[----:B------:R-:W-:Y:S01]  /*3af0*/  FMUL.FTZ R104, R91, UR6 ;  /* 0x000000065b687c20 */ /* 0x000fe20008410000 */
[----:B------:R-:W-:Y:S01]  /*3b00*/  ISETP.GE.U32.AND.EX P1, PT, R251, 0x1000000, PT, P1 ;  /* 0x01000000fb00780c */ /* 0x000fe20003f26110 */
[----:B------:R-:W-:Y:S01]  /*3b10*/  FADD.FTZ R216, R215, -R216 ;  /* 0x800000d8d7d87221 */ /* 0x000fe20000010000 */
[----:B------:R-:W-:Y:S01]  /*3b20*/  FSEL R113, R89, RZ, P3 ;  /* 0x000000ff59717208 */ /* 0x000fe20001800000 */
[-CC-:B------:R-:W-:Y:S01]  /*3b30*/  FFMA.FTZ R220, R220, R237.reuse, R240.reuse ;  /* 0x000000eddcdc7223 */ /* 0x180fe200000100f0 */
[----:B------:R-:W-:Y:S01]  /*3b40*/  FSEL R110, R88, RZ, P6 ;  /* 0x000000ff586e7208 */ /* 0x000fe20003000000 */
        /* <DEDUP_REMOVED lines=8> */
[----:B------:R-:W-:Y:S01]  /*3bd0*/  FADD.FTZ R0, R221, -R0 ;  /* 0x80000000dd007221 */ /* 0x000fe20000010000 */
[----:B------:R-:W-:-:S02]  /*3be0*/  FSEL R109, R104, RZ, P3 ;  /* 0x000000ff686d7208 */ /* 0x000fc40001800000 */
[----:B------:R-:W-:Y:S01]  /*3bf0*/  F2FP.F16.F32.PACK_AB R111, R112, R111 ;  /* 0x0000006f706f723e */ /* 0x000fe200000000ff */
[----:B------:R-:W-:Y:S01]  /*3c00*/  FMUL.FTZ R0, R211, R0 ;  /* 0x00000000d3007220 */ /* 0x000fe20000410000 */
[----:B------:R-:W-:Y:S02]  /*3c10*/  FSEL R112, R88, RZ, P6 ;  /* 0x000000ff58707208 */ /* 0x000fe40003000000 */
[----:B------:R-:W-:Y:S02]  /*3c20*/  LOP3.LUT P6, RZ, R162, 0xff0000, RZ, 0xc0, !PT ;  /* 0x00ff0000a2ff7812 */ /* 0x000fe400078cc0ff */
[----:B------:R-:W-:Y:S01]  /*3c30*/  F2FP.F16.F32.PACK_AB R90, R109, R90 ;  /* 0x0000005a6d5a723e */ /* 0x000fe200000000ff */
[----:B------:R-:W-:Y:S01]  /*3c40*/  FMUL.FTZ R109, R211, R220 ;  /* 0x000000dcd36d7220 */ /* 0x000fe20000410000 */
[C---:B------:R-:W-:Y:S01]  /*3c50*/  F2FP.F16.F32.PACK_AB R105, R216.reuse, R105 ;  /* 0x00000069d869723e */ /* 0x040fe200000000ff */
[----:B------:R-:W-:Y:S01]  /*3c60*/  FMUL.FTZ R216, R216, UR6 ;  /* 0x00000006d8d87c20 */ /* 0x000fe20008410000 */
[----:B------:R-:W-:-:S02]  /*3c70*/  LOP3.LUT P1, RZ, R251, 0xff00, RZ, 0xc0, !PT ;  /* 0x0000ff00fbff7812 */ /* 0x000fc4000782c0ff */
[----:B------:R-:W-:Y:S02]  /*3c80*/  LOP3.LUT P5, RZ, R250, 0xff000000, RZ, 0xc0, !PT ;  /* 0xff000000faff7812 */ /* 0x000fe400078ac0ff */
[----:B------:R-:W-:Y:S01]  /*3c90*/  FSEL R114, R88, RZ, P6 ;  /* 0x000000ff58727208 */ /* 0x000fe20003000000 */
[C---:B------:R-:W-:Y:S01]  /*3ca0*/  FMUL.FTZ R88, R109.reuse, UR6 ;  /* 0x000000066d587c20 */ /* 0x040fe20008410000 */
[----:B------:R-:W-:Y:S02]  /*3cb0*/  LOP3.LUT P6, RZ, R162, 0xff000000, RZ, 0xc0, !PT ;  /* 0xff000000a2ff7812 */ /* 0x000fe400078cc0ff */
[----:B------:R-:W-:Y:S02]  /*3cc0*/  FSEL R89, R104, RZ, P1 ;  /* 0x000000ff68597208 */ /* 0x000fe40000800000 */
[----:B------:R-:W-:Y:S02]  /*3cd0*/  FSEL R117, R216, RZ, P5 ;  /* 0x000000ffd8757208 */ /* 0x000fe40002800000 */
[----:B------:R-:W-:Y:S01]  /*3ce0*/  F2FP.F16.F32.PACK_AB R104, R109, R0 ;  /* 0x000000006d68723e */ /* 0x000fe200000000ff */
[----:B------:R-:W-:Y:S01]  /*3cf0*/  FMUL.FTZ R0, R0, UR6 ;  /* 0x0000000600007c20 */ /* 0x000fe20008410000 */
[----:B------:R-:W-:-:S02]  /*3d00*/  LOP3.LUT P1, RZ, R250, 0xff00, RZ, 0xc0, !PT ;  /* 0x0000ff00faff7812 */ /* 0x000fc4000782c0ff */
[----:B------:R-:W-:Y:S02]  /*3d10*/  LOP3.LUT P5, RZ, R162, 0xff00, RZ, 0xc0, !PT ;  /* 0x0000ff00a2ff7812 */ /* 0x000fe400078ac0ff */
[----:B------:R-:W-:Y:S02]  /*3d20*/  FSEL R109, R216, RZ, P6 ;  /* 0x000000ffd86d7208 */ /* 0x000fe40003000000 */
[----:B------:R-:W-:Y:S02]  /*3d30*/  LOP3.LUT P3, RZ, R250, 0xff, RZ, 0xc0, !PT ;  /* 0x000000fffaff7812 */ /* 0x000fe4000786c0ff */
        /* <DEDUP_REMOVED lines=14> */
.L_x_1819:
        /* <DEDUP_REMOVED lines=9> */
[----:B------:R-:W-:Y:S01]  /*3eb0*/  FADD.FTZ R90, R139, -R90 ;  /* 0x8000005a8b5a7221 */ /* 0x000fe20000010000 */
[----:B------:R-:W-:Y:S02]  /*3ec0*/  HADD2.F32 R109, -RZ, R95.H1_H1 ;  /* 0x3000005fff6d7230 */ /* 0x000fe40000004100 */
[----:B------:R-:W-:Y:S01]  /*3ed0*/  FADD.FTZ R138, R138, -R89 ;  /* 0x800000598a8a7221 */ /* 0x000fe20000010000 */
[--C-:B------:R-:W-:Y:S02]  /*3ee0*/  HADD2.F32 R89, -RZ, R94.reuse.H0_H0 ;  /* 0x2000005eff597230 */ /* 0x100fe40000004100 */
[----:B------:R-:W-:Y:S01]  /*3ef0*/  FFMA.FTZ R90, R211, R90, R108 ;  /* 0x0000005ad35a7223 */ /* 0x000fe2000001006c */
[----:B------:R-:W-:Y:S01]  /*3f00*/  FADD.FTZ R214, R213, -R214 ;  /* 0x800000d6d5d67221 */ /* 0x000fe20000010000 */
[-CC-:B------:R-:W-:Y:S01]  /*3f10*/  FFMA.FTZ R88, R218, R237.reuse, R240.reuse ;  /* 0x000000edda587223 */ /* 0x180fe200000100f0 */
[----:B------:R-:W-:Y:S01]  /*3f20*/  FFMA.FTZ R143, R143, R237, R240 ;  /* 0x000000ed8f8f7223 */ /* 0x000fe200000100f0 */
[C---:B------:R-:W-:Y:S01]  /*3f30*/  FFMA.FTZ R109, R211.reuse, R138, R109 ;  /* 0x0000008ad36d7223 */ /* 0x040fe2000001006d */
[----:B------:R-:W-:Y:S01]  /*3f40*/  FMUL.FTZ R90, R90, UR6 ;  /* 0x000000065a5a7c20 */ /* 0x000fe20008410000 */
[----:B------:R-:W-:Y:S01]  /*3f50*/  ISETP.GE.U32.AND P1, PT, R250, RZ, PT ;  /* 0x000000fffa00720c */ /* 0x000fe20003f26070 */
[----:B------:R-:W-:Y:S01]  /*3f60*/  HADD2.F32 R91, -RZ, R94.H1_H1 ;  /* 0x3000005eff5b7230 */ /* 0x000fe20000004100 */
[----:B------:R-:W-:Y:S01]  /*3f70*/  ISETP.GE.U32.AND P3, PT, R162, RZ, PT ;  /* 0x000000ffa200720c */ /* 0x000fe20003f66070 */
[----:B------:R-:W-:Y:S01]  /*3f80*/  FFMA.FTZ R89, R211, R214, R89 ;  /* 0x000000d6d3597223 */ /* 0x000fe20000010059 */
[----:B------:R-:W-:Y:S01]  /*3f90*/  LOP3.LUT P6, RZ, R251, 0xff0000, RZ, 0xc0, !PT ;  /* 0x00ff0000fbff7812 */ /* 0x000fe200078cc0ff */
[----:B------:R-:W-:-:S02]  /*3fa0*/  HADD2.F32 R112, -RZ, R93.H0_H0 ;  /* 0x2000005dff707230 */ /* 0x000fc40000004100 */
[----:B------:R-:W-:Y:S01]  /*3fb0*/  FADD.FTZ R88, R217, -R88 ;  /* 0x80000058d9587221 */ /* 0x000fe20000010000 */
[----:B------:R-:W-:Y:S01]  /*3fc0*/  FADD.FTZ R142, R142, -R143 ;  /* 0x8000008f8e8e7221 */ /* 0x000fe20000010000 */
[----:B------:R-:W-:Y:S01]  /*3fd0*/  FMUL.FTZ R109, R109, UR6 ;  /* 0x000000066d6d7c20 */ /* 0x000fe20008410000 */
[----:B------:R-:W-:Y:S01]  /*3fe0*/  ISETP.GE.U32.AND.EX P1, PT, R251, 0x1000000, PT, P1 ;  /* 0x01000000fb00780c */ /* 0x000fe20003f26110 */
[----:B------:R-:W-:Y:S01]  /*3ff0*/  FMUL.FTZ R89, R89, UR6 ;  /* 0x0000000659597c20 */ /* 0x000fe20008410000 */
[----:B------:R-:W-:Y:S01]  /*4000*/  ISETP.GE.U32.AND.EX P3, PT, R163, 0x1000000, PT, P3 ;  /* 0x01000000a300780c */ /* 0x000fe20003f66130 */
[----:B------:R-:W-:Y:S01]  /*4010*/  FFMA.FTZ R142, R211, R142, R91 ;  /* 0x0000008ed38e7223 */ /* 0x000fe2000001005b */
[----:B------:R-:W-:Y:S01]  /*4020*/  LOP3.LUT P5, RZ, R163, 0xff0000, RZ, 0xc0, !PT ;  /* 0x00ff0000a3ff7812 */ /* 0x000fe200078ac0ff */
[-C--:B------:R-:W-:Y:S01]  /*4030*/  FFMA.FTZ R0, R0, R237.reuse, R240 ;  /* 0x000000ed00007223 */ /* 0x080fe200000100f0 */
[----:B------:R-:W-:Y:S01]  /*4040*/  FSEL R114, R90, RZ, P6 ;  /* 0x000000ff5a727208 */ /* 0x000fe20003000000 */
[----:B------:R-:W-:Y:S01]  /*4050*/  FFMA.FTZ R88, R211, R88, R112 ;  /* 0x00000058d3587223 */ /* 0x000fe20000010070 */
[----:B------:R-:W-:Y:S01]  /*4060*/  LOP3.LUT P6, RZ, R251, 0xff, RZ, 0xc0, !PT ;  /* 0x000000fffbff7812 */ /* 0x000fe200078cc0ff */
[-C--:B------:R-:W-:Y:S01]  /*4070*/  FFMA.FTZ R216, R216, R237.reuse, R240 ;  /* 0x000000edd8d87223 */ /* 0x080fe200000100f0 */
[C---:B------:R-:W-:Y:S01]  /*4080*/  FSEL R115, R109.reuse, RZ, P1 ;  /* 0x000000ff6d737208 */ /* 0x040fe20000800000 */
[----:B------:R-:W-:Y:S01]  /*4090*/  FMUL.FTZ R142, R142, UR6 ;  /* 0x000000068e8e7c20 */ /* 0x000fe20008410000 */
[----:B------:R-:W-:Y:S01]  /*40a0*/  FSEL R108, R109, RZ, P3 ;  /* 0x000000ff6d6c7208 */ /* 0x000fe20001800000 */
[--C-:B------:R-:W-:Y:S01]  /*40b0*/  HADD2.F32 R109, -RZ, R92.reuse.H0_H0 ;  /* 0x2000005cff6d7230 */ /* 0x100fe20000004100 */
[----:B------:R-:W-:Y:S01]  /*40c0*/  FSEL R91, R90, RZ, P5 ;  /* 0x000000ff5a5b7208 */ /* 0x000fe20002800000 */
[----:B------:R-:W-:Y:S01]  /*40d0*/  FADD.FTZ R0, R221, -R0 ;  /* 0x80000000dd007221 */ /* 0x000fe20000010000 */
[----:B------:R-:W-:Y:S01]  /*40e0*/  LOP3.LUT P5, RZ, R163, 0xff, RZ, 0xc0, !PT ;  /* 0x000000ffa3ff7812 */ /* 0x000fe200078ac0ff */
[----:B------:R-:W-:Y:S01]  /*40f0*/  FMUL.FTZ R88, R88, UR6 ;  /* 0x0000000658587c20 */ /* 0x000fe20008410000 */
[----:B------:R-:W-:Y:S01]  /*4100*/  FSEL R110, R89, RZ, P6 ;  /* 0x000000ff596e7208 */ /* 0x000fe20003000000 */
[----:B------:R-:W-:Y:S01]  /*4110*/  HADD2.F32 R112, -RZ, R93.H1_H1 ;  /* 0x3000005dff707230 */ /* 0x000fe20000004100 */
[----:B------:R-:W-:Y:S01]  /*4120*/  LOP3.LUT P3, RZ, R163, 0xff00, RZ, 0xc0, !PT ;  /* 0x0000ff00a3ff7812 */ /* 0x000fe2000786c0ff */
[----:B------:R-:W-:Y:S01]  /*4130*/  FADD.FTZ R216, R215, -R216 ;  /* 0x800000d8d7d87221 */ /* 0x000fe20000010000 */
[----:B------:R-:W-:Y:S01]  /*4140*/  LOP3.LUT P6, RZ, R250, 0xff0000, RZ, 0xc0, !PT ;  /* 0x00ff0000faff7812 */ /* 0x000fe200078cc0ff */
[----:B------:R-:W-:Y:S01]  /*4150*/  FFMA.FTZ R220, R220, R237, R240 ;  /* 0x000000eddcdc7223 */ /* 0x000fe200000100f0 */
[----:B------:R-:W-:Y:S01]  /*4160*/  FSEL R90, R89, RZ, P5 ;  /* 0x000000ff595a7208 */ /* 0x000fe20002800000 */
[C---:B------:R-:W-:Y:S01]  /*4170*/  FFMA.FTZ R0, R211.reuse, R0, R109 ;  /* 0x00000000d3007223 */ /* 0x040fe2000001006d */
[----:B------:R-:W-:Y:S01]  /*4180*/  FSEL R89, R142, RZ, P3 ;  /* 0x000000ff8e597208 */ /* 0x000fe20001800000 */
[----:B------:R-:W-:Y:S01]  /*4190*/  FFMA.FTZ R112, R211, R216, R112 ;  /* 0x000000d8d3707223 */ /* 0x000fe20000010070 */
[----:B------:R-:W-:Y:S01]  /*41a0*/  FSEL R109, R88, RZ, P6 ;  /* 0x000000ff586d7208 */ /* 0x000fe20003000000 */
[----:B------:R-:W-:Y:S01]  /*41b0*/  HADD2.F32 R111, -RZ, R92.H1_H1 ;  /* 0x3000005cff6f7230 */ /* 0x000fe20000004100 */
[----:B------:R-:W-:Y:S01]  /*41c0*/  LOP3.LUT P6, RZ, R162, 0xff0000, RZ, 0xc0, !PT ;  /* 0x00ff0000a2ff7812 */ /* 0x000fe200078cc0ff */
[----:B------:R-:W-:Y:S01]  /*41d0*/  FADD.FTZ R220, R219, -R220 ;  /* 0x800000dcdbdc7221 */ /* 0x000fe20000010000 */
[----:B------:R-:W-:Y:S01]  /*41e0*/  F2FP.F16.F32.PACK_AB R90, R89, R90 ;  /* 0x0000005a595a723e */ /* 0x000fe200000000ff */
[----:B------:R-:W-:Y:S01]  /*41f0*/  FMUL.FTZ R112, R112, UR6 ;  /* 0x0000000670707c20 */ /* 0x000fe20008410000 */
[----:B------:R-:W-:Y:S01]  /*4200*/  FSEL R89, R88, RZ, P6 ;  /* 0x000000ff58597208 */ /* 0x000fe20003000000 */
[----:B------:R-:W-:Y:S01]  /*4210*/  FFMA.FTZ R220, R211, R220, R111 ;  /* 0x000000dcd3dc7223 */ /* 0x000fe2000001006f */
[----:B------:R-:W-:-:S02]  /*4220*/  LOP3.LUT P6, RZ, R162, 0xff000000, RZ, 0xc0, !PT ;  /* 0xff000000a2ff7812 */ /* 0x000fc400078cc0ff */
[----:B------:R-:W-:Y:S01]  /*4230*/  LOP3.LUT P1, RZ, R251, 0xff00, RZ, 0xc0, !PT ;  /* 0x0000ff00fbff7812 */ /* 0x000fe2000782c0ff */
[----:B------:R-:W-:Y:S01]  /*4240*/  FMUL.FTZ R220, R220, UR6 ;  /* 0x00000006dcdc7c20 */ /* 0x000fe20008410000 */
[----:B------:R-:W-:Y:S02]  /*4250*/  LOP3.LUT P5, RZ, R250, 0xff000000, RZ, 0xc0, !PT ;  /* 0xff000000faff7812 */ /* 0x000fe400078ac0ff */
[----:B------:R-:W-:Y:S01]  /*4260*/  F2FP.F16.F32.PACK_AB R91, R108, R91 ;  /* 0x0000005b6c5b723e */ /* 0x000fe200000000ff */
[----:B------:R-:W-:Y:S01]  /*4270*/  FMUL.FTZ R108, R0, UR6 ;  /* 0x00000006006c7c20 */ /* 0x000fe20008410000 */
[----:B------:R-:W-:Y:S02]  /*4280*/  F2FP.F16.F32.PACK_AB R111, R115, R114 ;  /* 0x00000072736f723e */ /* 0x000fe400000000ff */
[----:B------:R-:W-:Y:S02]  /*4290*/  FSEL R0, R112, RZ, P6 ;  /* 0x000000ff70007208 */ /* 0x000fe40003000000 */
[----:B------:R-:W-:-:S02]  /*42a0*/  FSEL R113, R142, RZ, P1 ;  /* 0x000000ff8e717208 */ /* 0x000fc40000800000 */
[----:B------:R-:W-:Y:S02]  /*42b0*/  FSEL R114, R112, RZ, P5 ;  /* 0x000000ff70727208 */ /* 0x000fe40002800000 */
[----:B------:R-:W-:Y:S02]  /*42c0*/  LOP3.LUT P6, RZ, R162, 0xff, RZ, 0xc0, !PT ;  /* 0x000000ffa2ff7812 */ /* 0x000fe400078cc0ff */
[C---:B------:R-:W-:Y:S02]  /*42d0*/  LOP3.LUT P1, RZ, R250.reuse, 0xff00, RZ, 0xc0, !PT ;  /* 0x0000ff00faff7812 */ /* 0x040fe4000782c0ff */
[----:B------:R-:W-:Y:S02]  /*42e0*/  LOP3.LUT P3, RZ, R250, 0xff, RZ, 0xc0, !PT ;  /* 0x000000fffaff7812 */ /* 0x000fe4000786c0ff */
[----:B------:R-:W-:Y:S02]  /*42f0*/  LOP3.LUT P5, RZ, R162, 0xff00, RZ, 0xc0, !PT ;  /* 0x0000ff00a2ff7812 */ /* 0x000fe400078ac0ff */
[----:B------:R-:W-:-:S02]  /*4300*/  F2FP.F16.F32.PACK_AB R110, R113, R110 ;  /* 0x0000006e716e723e */ /* 0x000fc400000000ff */
[----:B------:R-:W-:Y:S02]  /*4310*/  FSEL R88, R108, RZ, P6 ;  /* 0x000000ff6c587208 */ /* 0x000fe40003000000 */
[C---:B------:R-:W-:Y:S02]  /*4320*/  FSEL R115, R220.reuse, RZ, P1 ;  /* 0x000000ffdc737208 */ /* 0x040fe40000800000 */
[----:B------:R-:W-:Y:S02]  /*4330*/  FSEL R113, R220, RZ, P5 ;  /* 0x000000ffdc717208 */ /* 0x000fe40002800000 */
[----:B------:R-:W-:Y:S02]  /*4340*/  FSEL R108, R108, RZ, P3 ;  /* 0x000000ff6c6c7208 */ /* 0x000fe40001800000 */
[----:B------:R-:W-:Y:S02]  /*4350*/  F2FP.F16.F32.PACK_AB R89, R0, R89 ;  /* 0x000000590059723e */ /* 0x000fe400000000ff */
[----:B------:R-:W-:-:S02]  /*4360*/  F2FP.F16.F32.PACK_AB R109, R114, R109 ;  /* 0x0000006d726d723e */ /* 0x000fc400000000ff */
[----:B------:R-:W-:Y:S02]  /*4370*/  F2FP.F16.F32.PACK_AB R88, R113, R88 ;  /* 0x000000587158723e */ /* 0x000fe400000000ff */
[----:B------:R-:W-:Y:S01]  /*4380*/  F2FP.F16.F32.PACK_AB R108, R115, R108 ;  /* 0x0000006c736c723e */ /* 0x000fe200000000ff */
[----:B------:R-:W-:Y:S06]  /*4390*/  BRA `(.L_x_1817) ;  /* 0x0000000400587947 */ /* 0x000fec0003800000 */
.L_x_1821:
[-CC-:B------:R-:W-:Y:S01]  /*43a0*/  FFMA.FTZ R88, R141, R237.reuse, R240.reuse ;  /* 0x000000ed8d587223 */ /* 0x180fe200000100f0 */
[-CC-:B------:R-:W-:Y:S01]  /*43b0*/  FFMA.FTZ R89, R140, R237.reuse, R240.reuse ;  /* 0x000000ed8c597223 */ /* 0x180fe200000100f0 */
[-C--:B------:R-:W-:Y:S01]  /*43c0*/  FFMA.FTZ R214, R214, R237.reuse, R240 ;  /* 0x000000edd6d67223 */ /* 0x080fe200000100f0 */
[--C-:B-----5:R-:W-:Y:S02]  /*43d0*/  HADD2.F32 R90, -RZ, R95.reuse.H0_H0 ;  /* 0x2000005fff5a7230 */ /* 0x120fe40000004100 */
[----:B------:R-:W-:Y:S01]  /*43e0*/  FADD.FTZ R88, R139, -R88 ;  /* 0x800000588b587221 */ /* 0x000fe20000010000 */
[----:B------:R-:W-:Y:S02]  /*43f0*/  HADD2.F32 R105, -RZ, R95.H1_H1 ;  /* 0x3000005fff697230 */ /* 0x000fe40000004100 */
[----:B------:R-:W-:Y:S01]  /*4400*/  FADD.FTZ R138, R138, -R89 ;  /* 0x800000598a8a7221 */ /* 0x000fe20000010000 */
[--C-:B------:R-:W-:Y:S02]  /*4410*/  HADD2.F32 R89, -RZ, R94.reuse.H0_H0 ;  /* 0x2000005eff597230 */ /* 0x100fe40000004100 */
[----:B------:R-:W-:Y:S01]  /*4420*/  FADD.FTZ R214, R213, -R214 ;  /* 0x800000d6d5d67221 */ /* 0x000fe20000010000 */
[-C--:B------:R-:W-:Y:S01]  /*4430*/  FFMA.FTZ R143, R143, R237.reuse, R240 ;  /* 0x000000ed8f8f7223 */ /* 0x080fe200000100f0 */
[C---:B------:R-:W-:Y:S01]  /*4440*/  FFMA.FTZ R107, R211.reuse, R88, R90 ;  /* 0x00000058d36b7223 */ /* 0x040fe2000001005a */
[C---:B------:R-:W-:Y:S01]  /*4450*/  FFMA.FTZ R88, R211.reuse, R138, R105 ;  /* 0x0000008ad3587223 */ /* 0x040fe20000010069 */
[----:B------:R-:W-:Y:S01]  /*4460*/  HADD2.F32 R91, -RZ, R94.H1_H1 ;  /* 0x3000005eff5b7230 */ /* 0x000fe20000004100 */
[----:B------:R-:W-:Y:S01]  /*4470*/  ISETP.GE.U32.AND P1, PT, R250, RZ, PT ;  /* 0x000000fffa00720c */ /* 0x000fe20003f26070 */
[----:B------:R-:W-:Y:S01]  /*4480*/  FADD.FTZ R142, R142, -R143 ;  /* 0x8000008f8e8e7221 */ /* 0x000fe20000010000 */
[----:B------:R-:W-:Y:S01]  /*4490*/  ISETP.GE.U32.AND P3, PT, R162, RZ, PT ;  /* 0x000000ffa200720c */ /* 0x000fe20003f66070 */
[----:B------:R-:W-:Y:S01]  /*44a0*/  FFMA.FTZ R106, R211, R214, R89 ;  /* 0x000000d6d36a7223 */ /* 0x000fe20000010059 */
[----:B------:R-:W-:Y:S01]  /*44b0*/  FMUL.FTZ R89, R107, UR6 ;  /* 0x000000066b597c20 */ /* 0x000fe20008410000 */
[----:B------:R-:W-:Y:S01]  /*44c0*/  LOP3.LUT P6, RZ, R251, 0xff0000, RZ, 0xc0, !PT ;  /* 0x00ff0000fbff7812 */ /* 0x000fe200078cc0ff */
[----:B------:R-:W-:Y:S01]  /*44d0*/  FMUL.FTZ R90, R88, UR6 ;  /* 0x00000006585a7c20 */ /* 0x000fe20008410000 */
[----:B------:R-:W-:Y:S01]  /*44e0*/  LOP3.LUT P5, RZ, R163, 0xff0000, RZ, 0xc0, !PT ;  /* 0x00ff0000a3ff7812 */ /* 0x000fe200078ac0ff */
[----:B------:R-:W-:Y:S01]  /*44f0*/  FFMA.FTZ R115, R211, R142, R91 ;  /* 0x0000008ed3737223 */ /* 0x000fe2000001005b */
        /* <DEDUP_REMOVED lines=9> */
[-C--:B------:R-:W-:Y:S01]  /*4590*/  FFMA.FTZ R0, R0, R237.reuse, R240 ;  /* 0x000000ed00007223 */ /* 0x080fe200000100f0 */
[----:B------:R-:W-:Y:S01]  /*45a0*/  FSEL R119, R90, RZ, P3 ;  /* 0x000000ff5a777208 */ /* 0x000fe20001800000 */
[----:B------:R-:W-:Y:S01]  /*45b0*/  FMUL.FTZ R90, R115, UR6 ;  /* 0x00000006735a7c20 */ /* 0x000fe20008410000 */
[----:B------:R-:W-:Y:S01]  /*45c0*/  LOP3.LUT P6, RZ, R251, 0xff, RZ, 0xc0, !PT ;  /* 0x000000fffbff7812 */ /* 0x000fe200078cc0ff */
[--C-:B------:R-:W-:Y:S01]  /*45d0*/  HADD2.F32 R109, -RZ, R93.reuse.H1_H1 ;  /* 0x3000005dff6d7230 */ /* 0x100fe20000004100 */
[----:B------:R-:W-:Y:S01]  /*45e0*/  LOP3.LUT P5, RZ, R163, 0xff, RZ, 0xc0, !PT ;  /* 0x000000ffa3ff7812 */ /* 0x000fe200078ac0ff */
[--C-:B------:R-:W-:Y:S01]  /*45f0*/  HADD2.F32 R91, -RZ, R92.reuse.H0_H0 ;  /* 0x2000005cff5b7230 */ /* 0x100fe20000004100 */
[----:B------:R-:W-:Y:S01]  /*4600*/  LOP3.LUT P1, RZ, R251, 0xff00, RZ, 0xc0, !PT ;  /* 0x0000ff00fbff7812 */ /* 0x000fe2000782c0ff */
[----:B------:R-:W-:Y:S01]  /*4610*/  FADD.FTZ R216, R215, -R216 ;  /* 0x800000d8d7d87221 */ /* 0x000fe20000010000 */
[----:B------:R-:W-:Y:S01]  /*4620*/  LOP3.LUT P3, RZ, R163, 0xff00, RZ, 0xc0, !PT ;  /* 0x0000ff00a3ff7812 */ /* 0x000fe2000786c0ff */
[----:B------:R-:W-:Y:S01]  /*4630*/  FADD.FTZ R0, R221, -R0 ;  /* 0x80000000dd007221 */ /* 0x000fe20000010000 */
[C---:B------:R-:W-:Y:S01]  /*4640*/  FSEL R110, R89.reuse, RZ, P6 ;  /* 0x000000ff596e7208 */ /* 0x040fe20003000000 */
[----:B------:R-:W-:Y:S01]  /*4650*/  FFMA.FTZ R220, R220, R237, R240 ;  /* 0x000000eddcdc7223 */ /* 0x000fe200000100f0 */
[----:B------:R-:W-:Y:S01]  /*4660*/  FSEL R108, R89, RZ, P5 ;  /* 0x000000ff596c7208 */ /* 0x000fe20002800000 */
[----:B------:R-:W-:Y:S01]  /*4670*/  HADD2.F32 R105, -RZ, R92.H1_H1 ;  /* 0x3000005cff697230 */ /* 0x000fe20000004100 */
[C---:B------:R-:W-:Y:S01]  /*4680*/  FSEL R89, R90.reuse, RZ, P1 ;  /* 0x000000ff5a597208 */ /* 0x040fe20000800000 */
[----:B------:R-:W-:Y:S01]  /*4690*/  FADD.FTZ R220, R219, -R220 ;  /* 0x800000dcdbdc7221 */ /* 0x000fe20000010000 */
[----:B------:R-:W-:Y:S01]  /*46a0*/  FSEL R117, R90, RZ, P3 ;  /* 0x000000ff5a757208 */ /* 0x000fe20001800000 */
[----:B------:R-:W-:Y:S01]  /*46b0*/  HADD2.F32 R90, -RZ, R93.H0_H0 ;  /* 0x2000005dff5a7230 */ /* 0x000fe20000004100 */
[----:B------:R-:W-:Y:S01]  /*46c0*/  LOP3.LUT P6, RZ, R250, 0xff0000, RZ, 0xc0, !PT ;  /* 0x00ff0000faff7812 */ /* 0x000fe200078cc0ff */
[C---:B------:R-:W-:Y:S01]  /*46d0*/  FFMA.FTZ R113, R211.reuse, R216, R109 ;  /* 0x000000d8d3717223 */ /* 0x040fe2000001006d */
[----:B------:R-:W-:Y:S01]  /*46e0*/  FFMA.FTZ R0, R211, R0, R91 ;  /* 0x00000000d3007223 */ /* 0x000fe2000001005b */
[----:B------:R-:W-:Y:S01]  /*46f0*/  F2FP.F16.F32.PACK_AB R91, R119, R112 ;  /* 0x00000070775b723e */ /* 0x000fe200000000ff */
[C---:B------:R-:W-:Y:S01]  /*4700*/  FFMA.FTZ R90, R211.reuse, R218, R90 ;  /* 0x000000dad35a7223 */ /* 0x040fe2000001005a */
[----:B------:R-:W-:Y:S01]  /*4710*/  FFMA.FTZ R109, R211, R220, R105 ;  /* 0x000000dcd36d7223 */ /* 0x000fe20000010069 */
[----:B------:R-:W-:-:S02]  /*4720*/  F2FP.F16.F32.PACK_AB R111, R114, R111 ;  /* 0x0000006f726f723e */ /* 0x000fc400000000ff */
[----:B------:R-:W-:Y:S01]  /*4730*/  FMUL.FTZ R104, R90, UR6 ;  /* 0x000000065a687c20 */ /* 0x000fe20008410000 */
[C---:B------:R-:W-:Y:S01]  /*4740*/  F2FP.F16.F32.PACK_AB R105, R113.reuse, R90 ;  /* 0x0000005a7169723e */ /* 0x040fe200000000ff */
[----:B------:R-:W-:Y:S01]  /*4750*/  FMUL.FTZ R113, R113, UR6 ;  /* 0x0000000671717c20 */ /* 0x000fe20008410000 */
[----:B------:R-:W-:Y:S02]  /*4760*/  LOP3.LUT P5, RZ, R250, 0xff000000, RZ, 0xc0, !PT ;  /* 0xff000000faff7812 */ /* 0x000fe400078ac0ff */
[----:B------:R-:W-:Y:S02]  /*4770*/  FSEL R112, R104, RZ, P6 ;  /* 0x000000ff68707208 */ /* 0x000fe40003000000 */
[----:B------:R-:W-:Y:S02]  /*4780*/  LOP3.LUT P6, RZ, R162, 0xff0000, RZ, 0xc0, !PT ;  /* 0x00ff0000a2ff7812 */ /* 0x000fe400078cc0ff */
[----:B------:R-:W-:Y:S01]  /*4790*/  F2FP.F16.F32.PACK_AB R107, R88, R107 ;  /* 0x0000006b586b723e */ /* 0x000fe200000000ff */
[----:B------:R-:W-:Y:S01]  /*47a0*/  FMUL.FTZ R88, R109, UR6 ;  /* 0x000000066d587c20 */ /* 0x000fe20008410000 */
[----:B------:R-:W-:-:S02]  /*47b0*/  FSEL R114, R104, RZ, P6 ;  /* 0x000000ff68727208 */ /* 0x000fc40003000000 */
[----:B------:R-:W-:Y:S02]  /*47c0*/  LOP3.LUT P6, RZ, R162, 0xff000000, RZ, 0xc0, !PT ;  /* 0xff000000a2ff7812 */ /* 0x000fe400078cc0ff */
[----:B------:R-:W-:Y:S02]  /*47d0*/  F2FP.F16.F32.PACK_AB R90, R117, R108 ;  /* 0x0000006c755a723e */ /* 0x000fe400000000ff */
[----:B------:R-:W-:Y:S02]  /*47e0*/  FSEL R117, R113, RZ, P5 ;  /* 0x000000ff71757208 */ /* 0x000fe40002800000 */
[----:B------:R-:W-:Y:S01]  /*47f0*/  F2FP.F16.F32.PACK_AB R104, R109, R0 ;  /* 0x000000006d68723e */ /* 0x000fe200000000ff */
[----:B------:R-:W-:Y:S01]  /*4800*/  FMUL.FTZ R0, R0, UR6 ;  /* 0x0000000600007c20 */ /* 0x000fe20008410000 */
[----:B------:R-:W-:Y:S02]  /*4810*/  LOP3.LUT P1, RZ, R250, 0xff00, RZ, 0xc0, !PT ;  /* 0x0000ff00faff7812 */ /* 0x000fe4000782c0ff */
[----:B------:R-:W-:-:S02]  /*4820*/  LOP3.LUT P5, RZ, R162, 0xff00, RZ, 0xc0, !PT ;  /* 0x0000ff00a2ff7812 */ /* 0x000fc400078ac0ff */
[----:B------:R-:W-:Y:S02]  /*4830*/  FSEL R109, R113, RZ, P6 ;  /* 0x000000ff716d7208 */ /* 0x000fe40003000000 */
[----:B------:R-:W-:Y:S02]  /*4840*/  LOP3.LUT P3, RZ, R250, 0xff, RZ, 0xc0, !PT ;  /* 0x000000fffaff7812 */ /* 0x000fe4000786c0ff */
[----:B------:R-:W-:Y:S02]  /*4850*/  LOP3.LUT P6, RZ, R162, 0xff, RZ, 0xc0, !PT ;  /* 0x000000ffa2ff7812 */ /* 0x000fe400078cc0ff */
        /* <DEDUP_REMOVED lines=8> */
[----:B------:R-:W-:-:S02]  /*48e0*/  F2FP.F16.F32.PACK_AB R88, R115, R88 ;  /* 0x000000587358723e */ /* 0x000fc400000000ff */
[----:B------:R-:W-:-:S07]  /*48f0*/  F2FP.F16.F32.PACK_AB R108, R113, R108 ;  /* 0x0000006c716c723e */ /* 0x000fce00000000ff */
.L_x_1817:
        /* <DEDUP_REMOVED lines=15> */
[--C-:B0-----:R-:W-:Y:S02]  /*49f0*/  HADD2.F32 R88, -RZ, R99.reuse.H0_H0 ;  /* 0x20000063ff587230 */ /* 0x101fe40000004100 */
[-CC-:B------:R-:W-:Y:S01]  /*4a00*/  FFMA.FTZ R89, R224, R237.reuse, R240.reuse ;  /* 0x000000ede0597223 */ /* 0x180fe200000100f0 */
[-C--:B------:R-:W-:Y:S01]  /*4a10*/  FFMA.FTZ R122, R122, R237.reuse, R240 ;  /* 0x000000ed7a7a7223 */ /* 0x080fe200000100f0 */
[----:B------:R-:W-:Y:S01]  /*4a20*/  FADD.FTZ R226, R229, -R226 ;  /* 0x800000e2e5e27221 */ /* 0x000fe20000010000 */
[----:B------:R-:W-:Y:S02]  /*4a30*/  HADD2.F32 R91, -RZ, R98.H0_H0 ;  /* 0x20000062ff5b7230 */ /* 0x000fe40000004100 */
[-C--:B------:R-:W-:Y:S01]  /*4a40*/  FFMA.FTZ R228, R228, R237.reuse, R240 ;  /* 0x000000ede4e47223 */ /* 0x080fe200000100f0 */
[----:B------:R-:W-:Y:S01]  /*4a50*/  FADD.FTZ R222, R222, -R89 ;  /* 0x80000059dede7221 */ /* 0x000fe20000010000 */
[----:B------:R-:W-:Y:S01]  /*4a60*/  FFMA.FTZ R107, R211, R226, R88 ;  /* 0x000000e2d36b7223 */ /* 0x000fe20000010058 */
[----:B------:R-:W-:Y:S01]  /*4a70*/  FFMA.FTZ R135, R135, R237, R240 ;  /* 0x000000ed87877223 */ /* 0x000fe200000100f0 */
[----:B------:R-:W-:-:S02]  /*4a80*/  HADD2.F32 R109, -RZ, R99.H1_H1 ;  /* 0x30000063ff6d7230 */ /* 0x000fc40000004100 */
[----:B------:R-:W-:Y:S01]  /*4a90*/  FFMA.FTZ R0, R225, R237, R240 ;  /* 0x000000ede1007223 */ /* 0x000fe200000100f0 */
[----:B------:R-:W-:Y:S01]  /*4aa0*/  FMUL.FTZ R88, R107, UR6 ;  /* 0x000000066b587c20 */ /* 0x000fe20008410000 */
[----:B------:R-:W-:Y:S01]  /*4ab0*/  FADD.FTZ R122, R121, -R122 ;  /* 0x8000007a797a7221 */ /* 0x000fe20000010000 */
[----:B------:R-:W-:Y:S01]  /*4ac0*/  LOP3.LUT P5, RZ, R249, 0xff0000, RZ, 0xc0, !PT ;  /* 0x00ff0000f9ff7812 */ /* 0x000fe200078ac0ff */
[----:B------:R-:W-:Y:S02]  /*4ad0*/  HADD2.F32 R105, -RZ, R98.H1_H1 ;  /* 0x30000062ff697230 */ /* 0x000fe40000004100 */
[----:B------:R-:W-:Y:S01]  /*4ae0*/  FADD.FTZ R228, R227, -R228 ;  /* 0x800000e4e3e47221 */ /* 0x000fe20000010000 */
[--C-:B------:R-:W-:Y:S02]  /*4af0*/  HADD2.F32 R89, -RZ, R97.reuse.H0_H0 ;  /* 0x20000061ff597230 */ /* 0x100fe40000004100 */
[----:B------:R-:W-:Y:S01]  /*4b00*/  FFMA.FTZ R106, R211, R222, R91 ;  /* 0x000000ded36a7223 */ /* 0x000fe2000001005b */
[----:B------:R-:W-:Y:S01]  /*4b10*/  FADD.FTZ R134, R134, -R135 ;  /* 0x8000008786867221 */ /* 0x000fe20000010000 */
[----:B------:R-:W-:-:S02]  /*4b20*/  HADD2.F32 R91, -RZ, R97.H1_H1 ;  /* 0x30000061ff5b7230 */ /* 0x000fc40000004100 */
[----:B------:R-:W-:Y:S01]  /*4b30*/  FADD.FTZ R0, R223, -R0 ;  /* 0x80000000df007221 */ /* 0x000fe20000010000 */
[C---:B------:R-:W-:Y:S01]  /*4b40*/  FFMA.FTZ R122, R211.reuse, R122, R109 ;  /* 0x0000007ad37a7223 */ /* 0x040fe2000001006d */
[----:B------:R-:W-:Y:S01]  /*4b50*/  FSEL R115, R88, RZ, P5 ;  /* 0x000000ff58737208 */ /* 0x000fe20002800000 */
[C---:B------:R-:W-:Y:S01]  /*4b60*/  FFMA.FTZ R111, R211.reuse, R228, R105 ;  /* 0x000000e4d36f7223 */ /* 0x040fe20000010069 */
[----:B------:R-:W-:Y:S01]  /*4b70*/  ISETP.GE.U32.AND P3, PT, R248, RZ, PT ;  /* 0x000000fff800720c */ /* 0x000fe20003f66070 */
[----:B------:R-:W-:Y:S01]  /*4b80*/  FFMA.FTZ R105, R211, R134, R89 ;  /* 0x00000086d3697223 */ /* 0x000fe20000010059 */
[----:B------:R-:W-:Y:S01]  /*4b90*/  LOP3.LUT P6, RZ, R165, 0xff0000, RZ, 0xc0, !PT ;  /* 0x00ff0000a5ff7812 */ /* 0x000fe200078cc0ff */
[----:B------:R-:W-:Y:S01]  /*4ba0*/  FFMA.FTZ R90, R211, R0, R91 ;  /* 0x00000000d35a7223 */ /* 0x000fe2000001005b */
[----:B------:R-:W-:Y:S01]  /*4bb0*/  ISETP.GE.U32.AND P5, PT, R164, RZ, PT ;  /* 0x000000ffa400720c */ /* 0x000fe20003fa6070 */
[----:B------:R-:W-:Y:S01]  /*4bc0*/  FMUL.FTZ R89, R122, UR6 ;  /* 0x000000067a597c20 */ /* 0x000fe20008410000 */
[----:B------:R-:W-:Y:S01]  /*4bd0*/  ISETP.GE.U32.AND.EX P3, PT, R249, 0x1000000, PT, P3 ;  /* 0x01000000f900780c */ /* 0x000fe20003f66130 */
[----:B------:R-:W-:Y:S01]  /*4be0*/  FMUL.FTZ R0, R106, UR6 ;  /* 0x000000066a007c20 */ /* 0x000fe20008410000 */
[----:B------:R-:W-:Y:S01]  /*4bf0*/  FSEL R91, R88, RZ, P6 ;  /* 0x000000ff585b7208 */ /* 0x000fe20003000000 */
[-CC-:B------:R-:W-:Y:S01]  /*4c00*/  FFMA.FTZ R137, R137, R237.reuse, R240.reuse ;  /* 0x000000ed89897223 */ /* 0x180fe200000100f0 */
[----:B------:R-:W-:Y:S01]  /*4c10*/  ISETP.GE.U32.AND.EX P5, PT, R165, 0x1000000, PT, P5 ;  /* 0x01000000a500780c */ /* 0x000fe20003fa6150 */
[----:B------:R-:W-:Y:S01]  /*4c20*/  FFMA.FTZ R132, R132, R237, R240 ;  /* 0x000000ed84847223 */ /* 0x000fe200000100f0 */
[----:B------:R-:W-:Y:S01]  /*4c30*/  LOP3.LUT P6, RZ, R249, 0xff, RZ, 0xc0, !PT ;  /* 0x000000fff9ff7812 */ /* 0x000fe200078cc0ff */
[----:B------:R-:W-:Y:S01]  /*4c40*/  FADD.FTZ R136, R136, -R137 ;  /* 0x8000008988887221 */ /* 0x000fe20000010000 */
[C---:B------:R-:W-:Y:S01]  /*4c50*/  FSEL R118, R89.reuse, RZ, P3 ;  /* 0x000000ff59767208 */ /* 0x040fe20001800000 */
[----:B------:R-:W-:Y:S01]  /*4c60*/  FMUL.FTZ R104, R90, UR6 ;  /* 0x000000065a687c20 */ /* 0x000fe20008410000 */
[----:B------:R-:W-:Y:S01]  /*4c70*/  FSEL R134, R89, RZ, P5 ;  /* 0x000000ff59867208 */ /* 0x000fe20002800000 */
[----:B------:R-:W-:Y:S01]  /*4c80*/  FMUL.FTZ R89, R111, UR6 ;  /* 0x000000066f597c20 */ /* 0x000fe20008410000 */
[----:B------:R-:W-:Y:S01]  /*4c90*/  FSEL R110, R0, RZ, P6 ;  /* 0x000000ff006e7208 */ /* 0x000fe20003000000 */
[----:B------:R-:W-:Y:S01]  /*4ca0*/  FMUL.FTZ R88, R105, UR6 ;  /* 0x0000000669587c20 */ /* 0x000fe20008410000 */
[----:B------:R-:W-:Y:S01]  /*4cb0*/  LOP3.LUT P5, RZ, R249, 0xff00, RZ, 0xc0, !PT ;  /* 0x0000ff00f9ff7812 */ /* 0x000fe200078ac0ff */
[----:B------:R-:W-:Y:S01]  /*4cc0*/  FADD.FTZ R132, R133, -R132 ;  /* 0x8000008485847221 */ /* 0x000fe20000010000 */
[----:B------:R-:W-:-:S02]  /*4cd0*/  LOP3.LUT P6, RZ, R165, 0xff00, RZ, 0xc0, !PT ;  /* 0x0000ff00a5ff7812 */ /* 0x000fc400078cc0ff */
[----:B------:R-:W-:Y:S02]  /*4ce0*/  LOP3.LUT P3, RZ, R165, 0xff, RZ, 0xc0, !PT ;  /* 0x000000ffa5ff7812 */ /* 0x000fe4000786c0ff */
[C---:B------:R-:W-:Y:S02]  /*4cf0*/  FSEL R117, R89.reuse, RZ, P5 ;  /* 0x000000ff59757208 */ /* 0x040fe40002800000 */
[----:B------:R-:W-:Y:S01]  /*4d00*/  FSEL R121, R89, RZ, P6 ;  /* 0x000000ff59797208 */ /* 0x000fe20003000000 */
[--C-:B------:R-:W-:Y:S01]  /*4d10*/  HADD2.F32 R89, -RZ, R96.reuse.H1_H1 ;  /* 0x30000060ff597230 */ /* 0x100fe20000004100 */
[----:B------:R-:W-:Y:S01]  /*4d20*/  FSEL R108, R0, RZ, P3 ;  /* 0x000000ff006c7208 */ /* 0x000fe20001800000 */
[----:B------:R-:W-:Y:S01]  /*4d30*/  HADD2.F32 R0, -RZ, R96.H0_H0 ;  /* 0x20000060ff007230 */ /* 0x000fe20000004100 */
[C---:B------:R-:W-:Y:S02]  /*4d40*/  LOP3.LUT P6, RZ, R248.reuse, 0xff000000, RZ, 0xc0, !PT ;  /* 0xff000000f8ff7812 */ /* 0x040fe400078cc0ff */
[----:B------:R-:W-:Y:S01]  /*4d50*/  LOP3.LUT P3, RZ, R248, 0xff0000, RZ, 0xc0, !PT ;  /* 0x00ff0000f8ff7812 */ /* 0x000fe2000786c0ff */
[C---:B------:R-:W-:Y:S01]  /*4d60*/  FFMA.FTZ R89, R211.reuse, R136, R89 ;  /* 0x00000088d3597223 */ /* 0x040fe20000010059 */
[----:B------:R-:W-:Y:S01]  /*4d70*/  LOP3.LUT P5, RZ, R164, 0xff0000, RZ, 0xc0, !PT ;  /* 0x00ff0000a4ff7812 */ /* 0x000fe200078ac0ff */
[----:B------:R-:W-:Y:S01]  /*4d80*/  FFMA.FTZ R0, R211, R132, R0 ;  /* 0x00000084d3007223 */ /* 0x000fe20000010000 */
[----:B------:R-:W-:-:S02]  /*4d90*/  FSEL R116, R104, RZ, P6 ;  /* 0x000000ff68747208 */ /* 0x000fc40003000000 */
[C---:B------:R-:W-:Y:S02]  /*4da0*/  FSEL R109, R88.reuse, RZ, P3 ;  /* 0x000000ff586d7208 */ /* 0x040fe40001800000 */
[----:B------:R-:W-:Y:S01]  /*4db0*/  FSEL R114, R88, RZ, P5 ;  /* 0x000000ff58727208 */ /* 0x000fe20002800000 */
[----:B------:R-:W-:Y:S01]  /*4dc0*/  FMUL.FTZ R88, R89, UR6 ;  /* 0x0000000659587c20 */ /* 0x000fe20008410000 */
[----:B------:R-:W-:Y:S02]  /*4dd0*/  LOP3.LUT P6, RZ, R164, 0xff000000, RZ, 0xc0, !PT ;  /* 0xff000000a4ff7812 */ /* 0x000fe400078cc0ff */
[----:B------:R-:W-:Y:S02]  /*4de0*/  LOP3.LUT P3, RZ, R248, 0xff00, RZ, 0xc0, !PT ;  /* 0x0000ff00f8ff7812 */ /* 0x000fe4000786c0ff */
        /* <DEDUP_REMOVED lines=11> */
[----:B------:R-:W-:Y:S02]  /*4ea0*/  F2FP.F16.F32.PACK_AB R90, R121, R108 ;  /* 0x0000006c795a723e */ /* 0x000fe400000000ff */
[----:B------:R-:W-:Y:S02]  /*4eb0*/  FSEL R117, R88, RZ, P6 ;  /* 0x000000ff58757208 */ /* 0x000fe40003000000 */
[C---:B------:R-:W-:Y:S02]  /*4ec0*/  FSEL R88, R0.reuse, RZ, P3 ;  /* 0x000000ff00587208 */ /* 0x040fe40001800000 */
[----:B------:R-:W-:-:S02]  /*4ed0*/  FSEL R108, R0, RZ, P5 ;  /* 0x000000ff006c7208 */ /* 0x000fc40002800000 */
[----:B------:R-:W-:Y:S02]  /*4ee0*/  F2FP.F16.F32.PACK_AB R107, R122, R107 ;  /* 0x0000006b7a6b723e */ /* 0x000fe400000000ff */
[----:B------:R-:W-:Y:S02]  /*4ef0*/  F2FP.F16.F32.PACK_AB R91, R134, R91 ;  /* 0x0000005b865b723e */ /* 0x000fe400000000ff */
[----:B------:R-:W-:Y:S02]  /*4f00*/  F2FP.F16.F32.PACK_AB R89, R119, R114 ;  /* 0x000000727759723e */ /* 0x000fe400000000ff */
[----:B------:R-:W-:Y:S02]  /*4f10*/  F2FP.F16.F32.PACK_AB R109, R116, R109 ;  /* 0x0000006d746d723e */ /* 0x000fe400000000ff */
[----:B------:R-:W-:Y:S02]  /*4f20*/  F2FP.F16.F32.PACK_AB R88, R117, R88 ;  /* 0x000000587558723e */ /* 0x000fe400000000ff */
[----:B------:R-:W-:Y:S01]  /*4f30*/  F2FP.F16.F32.PACK_AB R108, R115, R108 ;  /* 0x0000006c736c723e */ /* 0x000fe200000000ff */
[----:B------:R-:W-:Y:S06]  /*4f40*/  BRA `(.L_x_1825) ;  /* 0x0000001c00807947 */ /* 0x000fec0003800000 */
.L_x_1824:
[-CC-:B------:R-:W-:Y:S01]  /*4f50*/  FFMA.FTZ R226, R226, R237.reuse, R240.reuse ;  /* 0x000000ede2e27223 */ /* 0x180fe200000100f0 */
[--C-:B0-----:R-:W-:Y:S02]  /*4f60*/  HADD2.F32 R88, -RZ, R99.reuse.H0_H0 ;  /* 0x20000063ff587230 */ /* 0x101fe40000004100 */
        /* <DEDUP_REMOVED lines=10> */
[----:B------:R-:W-:Y:S01]  /*5010*/  FMUL.FTZ R88, R88, UR6 ;  /* 0x0000000658587c20 */ /* 0x000fe20008410000 */
[----:B------:R-:W-:-:S02]  /*5020*/  HADD2.F32 R109, -RZ, R98.H1_H1 ;  /* 0x30000062ff6d7230 */ /* 0x000fc40000004100 */
[C---:B------:R-:W-:Y:S01]  /*5030*/  FFMA.FTZ R122, R211.reuse, R122, R111 ;  /* 0x0000007ad37a7223 */ /* 0x040fe2000001006f */
[--C-:B------:R-:W-:Y:S02]  /*5040*/  HADD2.F32 R89, -RZ, R97.reuse.H0_H0 ;  /* 0x20000061ff597230 */ /* 0x100fe40000004100 */
[----:B------:R-:W-:Y:S01]  /*5050*/  FFMA.FTZ R222, R211, R222, R91 ;  /* 0x000000ded3de7223 */ /* 0x000fe2000001005b */
[----:B------:R-:W-:Y:S01]  /*5060*/  LOP3.LUT P5, RZ, R249, 0xff0000, RZ, 0xc0, !PT ;  /* 0x00ff0000f9ff7812 */ /* 0x000fe200078ac0ff */
        /* <DEDUP_REMOVED lines=8> */
[----:B------:R-:W-:Y:S01]  /*50f0*/  FMUL.FTZ R222, R222, UR6 ;  /* 0x00000006dede7c20 */ /* 0x000fe20008410000 */
[----:B------:R-:W-:-:S02]  /*5100*/  HADD2.F32 R91, -RZ, R97.H1_H1 ;  /* 0x30000061ff5b7230 */ /* 0x000fc40000004100 */
[C---:B------:R-:W-:Y:S01]  /*5110*/  FFMA.FTZ R109, R211.reuse, R228, R109 ;  /* 0x000000e4d36d7223 */ /* 0x040fe2000001006d */
[----:B------:R-:W-:Y:S01]  /*5120*/  FFMA.FTZ R89, R211, R134, R89 ;  /* 0x00000086d3597223 */ /* 0x000fe20000010059 */
[----:B------:R-:W-:Y:S01]  /*5130*/  ISETP.GE.U32.AND P5, PT, R164, RZ, PT ;  /* 0x000000ffa400720c */ /* 0x000fe20003fa6070 */
[----:B------:R-:W-:Y:S01]  /*5140*/  FADD.FTZ R0, R223, -R0 ;  /* 0x80000000df007221 */ /* 0x000fe20000010000 */
[----:B------:R-:W-:Y:S01]  /*5150*/  ISETP.GE.U32.AND.EX P3, PT, R249, 0x1000000, PT, P3 ;  /* 0x01000000f900780c */ /* 0x000fe20003f66130 */
[-CC-:B------:R-:W-:Y:S01]  /*5160*/  FFMA.FTZ R137, R137, R237.reuse, R240.reuse ;  /* 0x000000ed89897223 */ /* 0x180fe200000100f0 */
[----:B------:R-:W-:Y:S01]  /*5170*/  LOP3.LUT P6, RZ, R249, 0xff, RZ, 0xc0, !PT ;  /* 0x000000fff9ff7812 */ /* 0x000fe200078cc0ff */
[----:B------:R-:W-:Y:S01]  /*5180*/  FMUL.FTZ R109, R109, UR6 ;  /* 0x000000066d6d7c20 */ /* 0x000fe20008410000 */
[----:B------:R-:W-:Y:S01]  /*5190*/  ISETP.GE.U32.AND.EX P5, PT, R165, 0x1000000, PT, P5 ;  /* 0x01000000a500780c */ /* 0x000fe20003fa6150 */
[----:B------:R-:W-:Y:S01]  /*51a0*/  FMUL.FTZ R88, R89, UR6 ;  /* 0x0000000659587c20 */ /* 0x000fe20008410000 */
[----:B------:R-:W-:Y:S01]  /*51b0*/  FSEL R118, R122, RZ, P3 ;  /* 0x000000ff7a767208 */ /* 0x000fe20001800000 */
[----:B------:R-:W-:Y:S01]  /*51c0*/  FFMA.FTZ R91, R211, R0, R91 ;  /* 0x00000000d35b7223 */ /* 0x000fe2000001005b */
[----:B------:R-:W-:Y:S01]  /*51d0*/  FSEL R110, R222, RZ, P6 ;  /* 0x000000ffde6e7208 */ /* 0x000fe20003000000 */
[--C-:B------:R-:W-:Y:S01]  /*51e0*/  HADD2.F32 R89, -RZ, R96.reuse.H1_H1 ;  /* 0x30000060ff597230 */ /* 0x100fe20000004100 */
[C---:B------:R-:W-:Y:S01]  /*51f0*/  LOP3.LUT P3, RZ, R165.reuse, 0xff, RZ, 0xc0, !PT ;  /* 0x000000ffa5ff7812 */ /* 0x040fe2000786c0ff */
[----:B------:R-:W-:Y:S01]  /*5200*/  FADD.FTZ R136, R136, -R137 ;  /* 0x8000008988887221 */ /* 0x000fe20000010000 */
[----:B------:R-:W-:Y:S01]  /*5210*/  LOP3.LUT P6, RZ, R165, 0xff00, RZ, 0xc0, !PT ;  /* 0x0000ff00a5ff7812 */ /* 0x000fe200078cc0ff */
[----:B------:R-:W-:Y:S01]  /*5220*/  FFMA.FTZ R132, R132, R237, R240 ;  /* 0x000000ed84847223 */ /* 0x000fe200000100f0 */
[----:B------:R-:W-:Y:S01]  /*5230*/  FSEL R115, R122, RZ, P5 ;  /* 0x000000ff7a737208 */ /* 0x000fe20002800000 */
[----:B------:R-:W-:Y:S01]  /*5240*/  FMUL.FTZ R90, R91, UR6 ;  /* 0x000000065b5a7c20 */ /* 0x000fe20008410000 */
[----:B------:R-:W-:Y:S01]  /*5250*/  LOP3.LUT P5, RZ, R249, 0xff00, RZ, 0xc0, !PT ;  /* 0x0000ff00f9ff7812 */ /* 0x000fe200078ac0ff */
[----:B------:R-:W-:Y:S01]  /*5260*/  HADD2.F32 R0, -RZ, R96.H0_H0 ;  /* 0x20000060ff007230 */ /* 0x000fe20000004100 */
[----:B------:R-:W-:Y:S01]  /*5270*/  FSEL R222, R222, RZ, P3 ;  /* 0x000000ffdede7208 */ /* 0x000fe20001800000 */
[----:B------:R-:W-:Y:S01]  /*5280*/  FFMA.FTZ R89, R211, R136, R89 ;  /* 0x00000088d3597223 */ /* 0x000fe20000010059 */
[----:B------:R-:W-:Y:S01]  /*5290*/  FSEL R121, R109, RZ, P6 ;  /* 0x000000ff6d797208 */ /* 0x000fe20003000000 */
[----:B------:R-:W-:Y:S01]  /*52a0*/  FADD.FTZ R132, R133, -R132 ;  /* 0x8000008485847221 */ /* 0x000fe20000010000 */
[C---:B------:R-:W-:Y:S01]  /*52b0*/  LOP3.LUT P3, RZ, R248.reuse, 0xff0000, RZ, 0xc0, !PT ;  /* 0x00ff0000f8ff7812 */ /* 0x040fe2000786c0ff */
        /* <DEDUP_REMOVED lines=10> */
[----:B------:R-:W-:-:S02]  /*5360*/  F2FP.F16.F32.PACK_AB R91, R115, R108 ;  /* 0x0000006c735b723e */ /* 0x000fc400000000ff */
[----:B------:R-:W-:Y:S02]  /*5370*/  FSEL R114, R88, RZ, P5 ;  /* 0x000000ff58727208 */ /* 0x000fe40002800000 */
        /* <DEDUP_REMOVED lines=16> */
.L_x_1823:
        /* <DEDUP_REMOVED lines=8> */
[-CC-:B------:R-:W-:Y:S01]  /*5500*/  FFMA.FTZ R89, R224, R237.reuse, R240.reuse ;  /* 0x000000ede0597223 */ /* 0x180fe200000100f0 */
[C---:B------:R-:W-:Y:S01]  /*5510*/  FMUL.FTZ R107, R211.reuse, R226 ;  /* 0x000000e2d36b7220 */ /* 0x040fe20000410000 */
[-C--:B------:R-:W-:Y:S01]  /*5520*/  FFMA.FTZ R228, R228, R237.reuse, R240 ;  /* 0x000000ede4e47223 */ /* 0x080fe200000100f0 */
[----:B------:R-:W-:Y:S01]  /*5530*/  FMUL.FTZ R90, R211, R90 ;  /* 0x0000005ad35a7220 */ /* 0x000fe20000410000 */
[----:B------:R-:W-:Y:S01]  /*5540*/  FADD.FTZ R106, R222, -R89 ;  /* 0x80000059de6a7221 */ /* 0x000fe20000010000 */
[----:B------:R-:W-:Y:S01]  /*5550*/  FMUL.FTZ R0, R107, UR6 ;  /* 0x000000066b007c20 */ /* 0x000fe20008410000 */
[----:B------:R-:W-:Y:S01]  /*5560*/  ISETP.GE.U32.AND P3, PT, R248, RZ, PT ;  /* 0x000000fff800720c */ /* 0x000fe20003f66070 */
[----:B------:R-:W-:Y:S01]  /*5570*/  FADD.FTZ R228, R227, -R228 ;  /* 0x800000e4e3e47221 */ /* 0x000fe20000010000 */
[-CC-:B------:R-:W-:Y:S01]  /*5580*/  FFMA.FTZ R135, R135, R237.reuse, R240.reuse ;  /* 0x000000ed87877223 */ /* 0x180fe200000100f0 */
[----:B------:R-:W-:Y:S01]  /*5590*/  LOP3.LUT P6, RZ, R165, 0xff0000, RZ, 0xc0, !PT ;  /* 0x00ff0000a5ff7812 */ /* 0x000fe200078cc0ff */
[----:B------:R-:W-:Y:S01]  /*55a0*/  FMUL.FTZ R88, R90, UR6 ;  /* 0x000000065a587c20 */ /* 0x000fe20008410000 */
[----:B------:R-:W-:Y:S01]  /*55b0*/  FSEL R111, R0, RZ, P5 ;  /* 0x000000ff006f7208 */ /* 0x000fe20002800000 */
[C---:B------:R-:W-:Y:S01]  /*55c0*/  FMUL.FTZ R106, R211.reuse, R106 ;  /* 0x0000006ad36a7220 */ /* 0x040fe20000410000 */
[----:B------:R-:W-:Y:S01]  /*55d0*/  ISETP.GE.U32.AND P5, PT, R164, RZ, PT ;  /* 0x000000ffa400720c */ /* 0x000fe20003fa6070 */
[----:B------:R-:W-:Y:S01]  /*55e0*/  FMUL.FTZ R89, R211, R228 ;  /* 0x000000e4d3597220 */ /* 0x000fe20000410000 */
[----:B------:R-:W-:Y:S01]  /*55f0*/  ISETP.GE.U32.AND.EX P3, PT, R249, 0x1000000, PT, P3 ;  /* 0x01000000f900780c */ /* 0x000fe20003f66130 */
[----:B------:R-:W-:Y:S01]  /*5600*/  FADD.FTZ R134, R134, -R135 ;  /* 0x8000008786867221 */ /* 0x000fe20000010000 */
[----:B------:R-:W-:Y:S01]  /*5610*/  ISETP.GE.U32.AND.EX P5, PT, R165, 0x1000000, PT, P5 ;  /* 0x01000000a500780c */ /* 0x000fe20003fa6150 */
[-CC-:B------:R-:W-:Y:S01]  /*5620*/  FFMA.FTZ R137, R137, R237.reuse, R240.reuse ;  /* 0x000000ed89897223 */ /* 0x180fe200000100f0 */
[----:B------:R-:W-:Y:S01]  /*5630*/  FSEL R91, R0, RZ, P6 ;  /* 0x000000ff005b7208 */ /* 0x000fe20003000000 */
[----:B------:R-:W-:Y:S01]  /*5640*/  FMUL.FTZ R0, R106, UR6 ;  /* 0x000000066a007c20 */ /* 0x000fe20008410000 */
[C---:B------:R-:W-:Y:S01]  /*5650*/  FSEL R104, R88.reuse, RZ, P3 ;  /* 0x000000ff58687208 */ /* 0x040fe20001800000 */
[----:B------:R-:W-:Y:S01]  /*5660*/  FMUL.FTZ R105, R211, R134 ;  /* 0x00000086d3697220 */ /* 0x000fe20000410000 */
        /* <DEDUP_REMOVED lines=12> */
[----:B------:R-:W-:Y:S02]  /*5730*/  LOP3.LUT P3, RZ, R248, 0xff0000, RZ, 0xc0, !PT ;  /* 0x00ff0000f8ff7812 */ /* 0x000fe4000786c0ff */
[----:B------:R-:W-:Y:S02]  /*5740*/  LOP3.LUT P5, RZ, R164, 0xff0000, RZ, 0xc0, !PT ;  /* 0x00ff0000a4ff7812 */ /* 0x000fe400078ac0ff */
[C---:B------:R-:W-:Y:S02]  /*5750*/  FSEL R109, R0.reuse, RZ, P3 ;  /* 0x000000ff006d7208 */ /* 0x040fe40001800000 */
[----:B------:R-:W-:Y:S01]  /*5760*/  FSEL R114, R0, RZ, P5 ;  /* 0x000000ff00727208 */ /* 0x000fe20002800000 */
[----:B------:R-:W-:Y:S01]  /*5770*/  FMUL.FTZ R0, R211, R118 ;  /* 0x00000076d3007220 */ /* 0x000fe20000410000 */
[----:B------:R-:W-:-:S02]  /*5780*/  LOP3.LUT P6, RZ, R165, 0xff00, RZ, 0xc0, !PT ;  /* 0x0000ff00a5ff7812 */ /* 0x000fc400078cc0ff */
[----:B------:R-:W-:Y:S01]  /*5790*/  F2FP.F16.F32.PACK_AB R107, R90, R107 ;  /* 0x0000006b5a6b723e */ /* 0x000fe200000000ff */
[----:B------:R-:W-:Y:S01]  /*57a0*/  FMUL.FTZ R90, R0, UR6 ;  /* 0x00000006005a7c20 */ /* 0x000fe20008410000 */
[----:B------:R-:W-:Y:S02]  /*57b0*/  FSEL R121, R88, RZ, P6 ;  /* 0x000000ff58797208 */ /* 0x000fe40003000000 */
[----:B------:R-:W-:Y:S02]  /*57c0*/  LOP3.LUT P6, RZ, R248, 0xff000000, RZ, 0xc0, !PT ;  /* 0xff000000f8ff7812 */ /* 0x000fe400078cc0ff */
[----:B------:R-:W-:Y:S01]  /*57d0*/  F2FP.F16.F32.PACK_AB R106, R89, R106 ;  /* 0x0000006a596a723e */ /* 0x000fe200000000ff */
[C---:B------:R-:W-:Y:S01]  /*57e0*/  FMUL.FTZ R89, R211.reuse, R136 ;  /* 0x00000088d3597220 */ /* 0x040fe20000410000 */
[----:B------:R-:W-:Y:S01]  /*57f0*/  F2FP.F16.F32.PACK_AB R105, R0, R105 ;  /* 0x000000690069723e */ /* 0x000fe200000000ff */
[----:B------:R-:W-:Y:S01]  /*5800*/  FMUL.FTZ R0, R211, R132 ;  /* 0x00000084d3007220 */ /* 0x000fe20000410000 */
[----:B------:R-:W-:Y:S01]  /*5810*/  F2FP.F16.F32.PACK_AB R91, R116, R91 ;  /* 0x0000005b745b723e */ /* 0x000fe200000000ff */
[----:B------:R-:W-:Y:S01]  /*5820*/  FMUL.FTZ R88, R89, UR6 ;  /* 0x0000000659587c20 */ /* 0x000fe20008410000 */
[----:B------:R-:W-:-:S02]  /*5830*/  FSEL R116, R90, RZ, P6 ;  /* 0x000000ff5a747208 */ /* 0x000fc40003000000 */
[----:B------:R-:W-:Y:S02]  /*5840*/  LOP3.LUT P6, RZ, R164, 0xff000000, RZ, 0xc0, !PT ;  /* 0xff000000a4ff7812 */ /* 0x000fe400078cc0ff */
[----:B------:R-:W-:Y:S02]  /*5850*/  LOP3.LUT P3, RZ, R248, 0xff00, RZ, 0xc0, !PT ;  /* 0x0000ff00f8ff7812 */ /* 0x000fe4000786c0ff */
[----:B------:R-:W-:Y:S02]  /*5860*/  F2FP.F16.F32.PACK_AB R111, R104, R111 ;  /* 0x0000006f686f723e */ /* 0x000fe400000000ff */
[----:B------:R-:W-:Y:S02]  /*5870*/  FSEL R119, R90, RZ, P6 ;  /* 0x000000ff5a777208 */ /* 0x000fe40003000000 */
[----:B------:R-:W-:Y:S01]  /*5880*/  F2FP.F16.F32.PACK_AB R104, R89, R0 ;  /* 0x000000005968723e */ /* 0x000fe200000000ff */
[----:B------:R-:W-:Y:S01]  /*5890*/  FMUL.FTZ R0, R0, UR6 ;  /* 0x0000000600007c20 */ /* 0x000fe20008410000 */
[----:B------:R-:W-:-:S02]  /*58a0*/  LOP3.LUT P6, RZ, R164, 0xff00, RZ, 0xc0, !PT ;  /* 0x0000ff00a4ff7812 */ /* 0x000fc400078cc0ff */
[----:B------:R-:W-:Y:S02]  /*58b0*/  FSEL R115, R88, RZ, P3 ;  /* 0x000000ff58737208 */ /* 0x000fe40001800000 */
[----:B------:R-:W-:Y:S02]  /*58c0*/  LOP3.LUT P5, RZ, R248, 0xff, RZ, 0xc0, !PT ;  /* 0x000000fff8ff7812 */ /* 0x000fe400078ac0ff */
[----:B------:R-:W-:Y:S02]  /*58d0*/  LOP3.LUT P3, RZ, R164, 0xff, RZ, 0xc0, !PT ;  /* 0x000000ffa4ff7812 */ /* 0x000fe4000786c0ff */
[----:B------:R-:W-:Y:S02]  /*58e0*/  F2FP.F16.F32.PACK_AB R110, R117, R110 ;  /* 0x0000006e756e723e */ /* 0x000fe400000000ff */
[----:B------:R-:W-:Y:S02]  /*58f0*/  F2FP.F16.F32.PACK_AB R90, R121, R108 ;  /* 0x0000006c795a723e */ /* 0x000fe400000000ff */
        /* <DEDUP_REMOVED lines=8> */
.L_x_1826:
[-CC-:B------:R-:W-:Y:S01]  /*5980*/  FFMA.FTZ R226, R226, R237.reuse, R240.reuse ;  /* 0x000000ede2e27223 */ /* 0x180fe200000100f0 */
[-CC-:B------:R-:W-:Y:S01]  /*5990*/  FFMA.FTZ R122, R122, R237.reuse, R240.reuse ;  /* 0x000000ed7a7a7223 */ /* 0x180fe200000100f0 */
[-CC-:B0-----:R-:W-:Y:S01]  /*59a0*/  FFMA.FTZ R89, R224, R237.reuse, R240.reuse ;  /* 0x000000ede0597223 */ /* 0x181fe200000100f0 */
[-C--:B------:R-:W-:Y:S01]  /*59b0*/  FFMA.FTZ R228, R228, R237.reuse, R240 ;  /* 0x000000ede4e47223 */ /* 0x080fe200000100f0 */
        /* <DEDUP_REMOVED lines=71> */
.L_x_1822:
[----:B------:R-:W-:Y:S05]  /*5e30*/  @!P2 BRA `(.L_x_1827) ;  /* 0x000000080004a947 */ /* 0x000fea0003800000 */
[----:B------:R-:W-:Y:S05]  /*5e40*/  @!P1 BRA `(.L_x_1828) ;  /* 0x0000000400089947 */ /* 0x000fea0003800000 */
[-CC-:B------:R-:W-:Y:S01]  /*5e50*/  FFMA.FTZ R122, R122, R237.reuse, R240.reuse ;  /* 0x000000ed7a7a7223 */ /* 0x180fe200000100f0 */
[-CC-:B0-----:R-:W-:Y:S01]  /*5e60*/  FFMA.FTZ R105, R224, R237.reuse, R240.reuse ;  /* 0x000000ede0697223 */ /* 0x181fe200000100f0 */
[-CC-:B------:R-:W-:Y:S01]  /*5e70*/  FFMA.FTZ R135, R135, R237.reuse, R240.reuse ;  /* 0x000000ed87877223 */ /* 0x180fe200000100f0 */
[-C--:B------:R-:W-:Y:S01]  /*5e80*/  FFMA.FTZ R0, R225, R237.reuse, R240 ;  /* 0x000000ede1007223 */ /* 0x080fe200000100f0 */
[----:B------:R-:W-:Y:S02]  /*5e90*/  HADD2.F32 R111, -RZ, R99.H1_H1 ;  /* 0x30000063ff6f7230 */ /* 0x000fe40000004100 */
[----:B------:R-:W-:Y:S01]  /*5ea0*/  FADD.FTZ R122, R121, -R122 ;  /* 0x8000007a797a7221 */ /* 0x000fe20000010000 */
[----:B------:R-:W-:Y:S01]  /*5eb0*/  FADD.FTZ R222, R222, -R105 ;  /* 0x80000069dede7221 */ /* 0x000fe20000010000 */
[-CC-:B------:R-:W-:Y:S01]  /*5ec0*/  FFMA.FTZ R226, R226, R237.reuse, R240.reuse ;  /* 0x000000ede2e27223 */ /* 0x180fe200000100f0 */
[----:B------:R-:W-:Y:S01]  /*5ed0*/  FFMA.FTZ R228, R228, R237, R240 ;  /* 0x000000ede4e47223 */ /* 0x000fe200000100f0 */
[----:B------:R-:W-:-:S02]  /*5ee0*/  HADD2.F32 R105, -RZ, R97.H0_H0 ;  /* 0x20000061ff697230 */ /* 0x000fc40000004100 */
[----:B------:R-:W-:Y:S01]  /*5ef0*/  FADD.FTZ R134, R134, -R135 ;  /* 0x8000008786867221 */ /* 0x000fe20000010000 */
[----:B------:R-:W-:Y:S01]  /*5f00*/  FADD.FTZ R104, R223, -R0 ;  /* 0x80000000df687221 */ /* 0x000fe20000010000 */
[----:B------:R-:W-:Y:S02]  /*5f10*/  HADD2.F32 R0, -RZ, R99.H0_H0 ;  /* 0x20000063ff007230 */ /* 0x000fe40000004100 */
[----:B------:R-:W-:Y:S01]  /*5f20*/  FFMA.FTZ R119, R211, R122, R111 ;  /* 0x0000007ad3777223 */ /* 0x000fe2000001006f */
[----:B------:R-:W-:Y:S01]  /*5f30*/  FADD.FTZ R226, R229, -R226 ;  /* 0x800000e2e5e27221 */ /* 0x000fe20000010000 */
[--C-:B------:R-:W-:Y:S01]  /*5f40*/  HADD2.F32 R109, -RZ, R98.reuse.H1_H1 ;  /* 0x30000062ff6d7230 */ /* 0x100fe20000004100 */
[----:B------:R-:W-:Y:S01]  /*5f50*/  ISETP.GE.U32.AND P3, PT, R248, RZ, PT ;  /* 0x000000fff800720c */ /* 0x000fe20003f66070 */
[----:B------:R-:W-:Y:S01]  /*5f60*/  FADD.FTZ R228, R227, -R228 ;  /* 0x800000e4e3e47221 */ /* 0x000fe20000010000 */
[----:B------:R-:W-:Y:S01]  /*5f70*/  FFMA.FTZ R134, R211, R134, R105 ;  /* 0x00000086d3867223 */ /* 0x000fe20000010069 */
[----:B------:R-:W-:-:S02]  /*5f80*/  HADD2.F32 R107, -RZ, R98.H0_H0 ;  /* 0x20000062ff6b7230 */ /* 0x000fc40000004100 */
[----:B------:R-:W-:Y:S01]  /*5f90*/  FMUL.FTZ R105, R119, UR6 ;  /* 0x0000000677697c20 */ /* 0x000fe20008410000 */
[----:B------:R-:W-:Y:S01]  /*5fa0*/  FFMA.FTZ R226, R211, R226, R0 ;  /* 0x000000e2d3e27223 */ /* 0x000fe20000010000 */
[----:B------:R-:W-:Y:S01]  /*5fb0*/  ISETP.GE.U32.AND.EX P3, PT, R249, 0x1000000, PT, P3 ;  /* 0x01000000f900780c */ /* 0x000fe20003f66130 */
[C---:B------:R-:W-:Y:S01]  /*5fc0*/  FFMA.FTZ R115, R211.reuse, R228, R109 ;  /* 0x000000e4d3737223 */ /* 0x040fe2000001006d */
[----:B------:R-:W-:Y:S01]  /*5fd0*/  FFMA.FTZ R222, R211, R222, R107 ;  /* 0x000000ded3de7223 */ /* 0x000fe2000001006b */
[----:B------:R-:W-:Y:S01]  /*5fe0*/  FMUL.FTZ R106, R226, UR6 ;  /* 0x00000006e26a7c20 */ /* 0x000fe20008410000 */
[----:B------:R-:W-:Y:S01]  /*5ff0*/  FSEL R121, R105, RZ, P3 ;  /* 0x000000ff69797208 */ /* 0x000fe20001800000 */
[----:B------:R-:W-:Y:S01]  /*6000*/  FMUL.FTZ R105, R115, UR6 ;  /* 0x0000000673697c20 */ /* 0x000fe20008410000 */
[----:B------:R-:W-:Y:S01]  /*6010*/  LOP3.LUT P5, RZ, R249, 0xff0000, RZ, 0xc0, !PT ;  /* 0x00ff0000f9ff7812 */ /* 0x000fe200078ac0ff */
        /* <DEDUP_REMOVED lines=37> */
.L_x_1828:
[-CC-:B------:R-:W-:Y:S01]  /*6270*/  FFMA.FTZ R122, R122, R237.reuse, R240.reuse ;  /* 0x000000ed7a7a7223 */ /* 0x180fe200000100f0 */
[-CC-:B------:R-:W-:Y:S01]  /*6280*/  FFMA.FTZ R226, R226, R237.reuse, R240.reuse ;  /* 0x000000ede2e27223 */ /* 0x180fe200000100f0 */
[--C-:B0-----:R-:W-:Y:S02]  /*6290*/  HADD2.F32 R108, -RZ, R99.reuse.H1_H1 ;  /* 0x30000063ff6c7230 */ /* 0x101fe40000004100 */
[-C--:B------:R-:W-:Y:S01]  /*62a0*/  FFMA.FTZ R109, R224, R237.reuse, R240 ;  /* 0x000000ede06d7223 */ /* 0x080fe200000100f0 */
[----:B------:R-:W-:Y:S01]  /*62b0*/  FADD.FTZ R122, R121, -R122 ;  /* 0x8000007a797a7221 */ /* 0x000fe20000010000 */
[-C--:B------:R-:W-:Y:S01]  /*62c0*/  FFMA.FTZ R228, R228, R237.reuse, R240 ;  /* 0x000000ede4e47223 */ /* 0x080fe200000100f0 */
[----:B------:R-:W-:Y:S02]  /*62d0*/  HADD2.F32 R111, -RZ, R99.H0_H0 ;  /* 0x20000063ff6f7230 */ /* 0x000fe40000004100 */
[----:B------:R-:W-:Y:S01]  /*62e0*/  FADD.FTZ R226, R229, -R226 ;  /* 0x800000e2e5e27221 */ /* 0x000fe20000010000 */
[----:B------:R-:W-:Y:S01]  /*62f0*/  FFMA.FTZ R135, R135, R237, R240 ;  /* 0x000000ed87877223 */ /* 0x000fe200000100f0 */
[----:B------:R-:W-:Y:S01]  /*6300*/  FFMA.FTZ R122, R211, R122, R108 ;  /* 0x0000007ad37a7223 */ /* 0x000fe2000001006c */
[----:B------:R-:W-:Y:S01]  /*6310*/  FADD.FTZ R222, R222, -R109 ;  /* 0x8000006ddede7221 */ /* 0x000fe20000010000 */
[----:B------:R-:W-:-:S02]  /*6320*/  HADD2.F32 R108, -RZ, R98.H1_H1 ;  /* 0x30000062ff6c7230 */ /* 0x000fc40000004100 */
[----:B------:R-:W-:Y:S01]  /*6330*/  FADD.FTZ R228, R227, -R228 ;  /* 0x800000e4e3e47221 */ /* 0x000fe20000010000 */
[----:B------:R-:W-:Y:S01]  /*6340*/  HADD2.F32 R109, -RZ, R98.H0_H0 ;  /* 0x20000062ff6d7230 */ /* 0x000fe20000004100 */
[----:B------:R-:W-:Y:S01]  /*6350*/  ISETP.GE.U32.AND P3, PT, R248, RZ, PT ;  /* 0x000000fff800720c */ /* 0x000fe20003f66070 */
[----:B------:R-:W-:Y:S01]  /*6360*/  FFMA.FTZ R226, R211, R226, R111 ;  /* 0x000000e2d3e27223 */ /* 0x000fe2000001006f */
[--C-:B------:R-:W-:Y:S02]  /*6370*/  HADD2.F32 R115, -RZ, R97.reuse.H0_H0 ;  /* 0x20000061ff737230 */ /* 0x100fe40000004100 */
[-CC-:B------:R-:W-:Y:S01]  /*6380*/  FFMA.FTZ R0, R225, R237.reuse, R240.reuse ;  /* 0x000000ede1007223 */ /* 0x180fe200000100f0 */
[----:B------:R-:W-:Y:S01]  /*6390*/  FADD.FTZ R134, R134, -R135 ;  /* 0x8000008786867221 */ /* 0x000fe20000010000 */
[-CC-:B------:R-:W-:Y:S01]  /*63a0*/  FFMA.FTZ R137, R137, R237.reuse, R240.reuse ;  /* 0x000000ed89897223 */ /* 0x180fe200000100f0 */
[----:B------:R-:W-:Y:S01]  /*63b0*/  FFMA.FTZ R132, R132, R237, R240 ;  /* 0x000000ed84847223 */ /* 0x000fe200000100f0 */
[----:B------:R-:W-:Y:S01]  /*63c0*/  FMUL.FTZ R122, R122, UR6 ;  /* 0x000000067a7a7c20 */ /* 0x000fe20008410000 */
[----:B------:R-:W-:Y:S01]  /*63d0*/  FFMA.FTZ R108, R211, R228, R108 ;  /* 0x000000e4d36c7223 */ /* 0x000fe2000001006c */
[----:B------:R-:W-:Y:S01]  /*63e0*/  ISETP.GE.U32.AND.EX P3, PT, R249, 0x1000000, PT, P3 ;  /* 0x01000000f900780c */ /* 0x000fe20003f66130 */
[----:B------:R-:W-:Y:S01]  /*63f0*/  FFMA.FTZ R222, R211, R222, R109 ;  /* 0x000000ded3de7223 */ /* 0x000fe2000001006d */
[----:B------:R-:W-:-:S02]  /*6400*/  HADD2.F32 R117, -RZ, R97.H1_H1 ;  /* 0x30000061ff757230 */ /* 0x000fc40000004100 */
[----:B------:R-:W-:Y:S01]  /*6410*/  FMUL.FTZ R226, R226, UR6 ;  /* 0x00000006e2e27c20 */ /* 0x000fe20008410000 */
[----:B------:R-:W-:Y:S01]  /*6420*/  FADD.FTZ R0, R223, -R0 ;  /* 0x80000000df007221 */ /* 0x000fe20000010000 */
[--C-:B------:R-:W-:Y:S02]  /*6430*/  HADD2.F32 R111, -RZ, R96.reuse.H1_H1 ;  /* 0x30000060ff6f7230 */ /* 0x100fe40000004100 */
[----:B------:R-:W-:Y:S01]  /*6440*/  FFMA.FTZ R115, R211, R134, R115 ;  /* 0x00000086d3737223 */ /* 0x000fe20000010073 */
[----:B------:R-:W-:Y:S01]  /*6450*/  HADD2.F32 R109, -RZ, R96.H0_H0 ;  /* 0x20000060ff6d7230 */ /* 0x000fe20000004100 */
[----:B------:R-:W-:Y:S01]  /*6460*/  LOP3.LUT P5, RZ, R249, 0xff0000, RZ, 0xc0, !PT ;  /* 0x00ff0000f9ff7812 */ /* 0x000fe200078ac0ff */
[----:B------:R-:W-:Y:S01]  /*6470*/  FADD.FTZ R136, R136, -R137 ;  /* 0x8000008988887221 */ /* 0x000fe20000010000 */
[----:B------:R-:W-:Y:S01]  /*6480*/  FADD.FTZ R132, R133, -R132 ;  /* 0x8000008485847221 */ /* 0x000fe20000010000 */
[----:B------:R-:W-:Y:S01]  /*6490*/  FSEL R121, R122, RZ, P3 ;  /* 0x000000ff7a797208 */ /* 0x000fe20001800000 */
[----:B------:R-:W-:Y:S01]  /*64a0*/  FMUL.FTZ R108, R108, UR6 ;  /* 0x000000066c6c7c20 */ /* 0x000fe20008410000 */
[----:B------:R-:W-:Y:S01]  /*64b0*/  FMUL.FTZ R222, R222, UR6 ;  /* 0x00000006dede7c20 */ /* 0x000fe20008410000 */
[----:B------:R-:W-:Y:S01]  /*64c0*/  LOP3.LUT P3, RZ, R249, 0xff00, RZ, 0xc0, !PT ;  /* 0x0000ff00f9ff7812 */ /* 0x000fe2000786c0ff */
[----:B------:R-:W-:Y:S01]  /*64d0*/  FFMA.FTZ R0, R211, R0, R117 ;  /* 0x00000000d3007223 */ /* 0x000fe20000010075 */
[----:B------:R-:W-:Y:S01]  /*64e0*/  LOP3.LUT P6, RZ, R249, 0xff, RZ, 0xc0, !PT ;  /* 0x000000fff9ff7812 */ /* 0x000fe200078cc0ff */
[----:B------:R-:W-:Y:S01]  /*64f0*/  FMUL.FTZ R115, R115, UR6 ;  /* 0x0000000673737c20 */ /* 0x000fe20008410000 */
[----:B------:R-:W-:Y:S01]  /*6500*/  FSEL R226, R226, RZ, P5 ;  /* 0x000000ffe2e27208 */ /* 0x000fe20002800000 */
[C---:B------:R-:W-:Y:S01]  /*6510*/  FFMA.FTZ R111, R211.reuse, R136, R111 ;  /* 0x00000088d36f7223 */ /* 0x040fe2000001006f */
[----:B------:R-:W-:Y:S01]  /*6520*/  FFMA.FTZ R109, R211, R132, R109 ;  /* 0x00000084d36d7223 */ /* 0x000fe2000001006d */
[----:B------:R-:W-:-:S02]  /*6530*/  LOP3.LUT P5, RZ, R248, 0xff0000, RZ, 0xc0, !PT ;  /* 0x00ff0000f8ff7812 */ /* 0x000fc400078ac0ff */
[----:B------:R-:W-:Y:S01]  /*6540*/  FSEL R119, R108, RZ, P3 ;  /* 0x000000ff6c777208 */ /* 0x000fe20001800000 */
[----:B------:R-:W-:Y:S01]  /*6550*/  FMUL.FTZ R108, R0, UR6 ;  /* 0x00000006006c7c20 */ /* 0x000fe20008410000 */
[----:B------:R-:W-:Y:S01]  /*6560*/  FSEL R110, R222, RZ, P6 ;  /* 0x000000ffde6e7208 */ /* 0x000fe20003000000 */
[----:B------:R-:W-:Y:S01]  /*6570*/  FMUL.FTZ R111, R111, UR6 ;  /* 0x000000066f6f7c20 */ /* 0x000fe20008410000 */
[C---:B------:R-:W-:Y:S01]  /*6580*/  LOP3.LUT P6, RZ, R248.reuse, 0xff000000, RZ, 0xc0, !PT ;  /* 0xff000000f8ff7812 */ /* 0x040fe200078cc0ff */
[----:B------:R-:W-:Y:S01]  /*6590*/  FMUL.FTZ R109, R109, UR6 ;  /* 0x000000066d6d7c20 */ /* 0x000fe20008410000 */
[----:B------:R-:W-:Y:S02]  /*65a0*/  FSEL R0, R115, RZ, P5 ;  /* 0x000000ff73007208 */ /* 0x000fe40002800000 */
[C---:B------:R-:W-:Y:S02]  /*65b0*/  LOP3.LUT P3, RZ, R248.reuse, 0xff00, RZ, 0xc0, !PT ;  /* 0x0000ff00f8ff7812 */ /* 0x040fe4000786c0ff */
[----:B------:R-:W-:-:S02]  /*65c0*/  LOP3.LUT P5, RZ, R248, 0xff, RZ, 0xc0, !PT ;  /* 0x000000fff8ff7812 */ /* 0x000fc400078ac0ff */
        /* <DEDUP_REMOVED lines=8> */
.L_x_1827:
[----:B------:R-:W-:Y:S05]  /*6650*/  @!P1 BRA `(.L_x_1829) ;  /* 0x0000000000e89947 */ /* 0x000fea0003800000 */
[-CC-:B------:R-:W-:Y:S01]  /*6660*/  FFMA.FTZ R122, R122, R237.reuse, R240.reuse ;  /* 0x000000ed7a7a7223 */ /* 0x180fe200000100f0 */
[-CC-:B------:R-:W-:Y:S01]  /*6670*/  FFMA.FTZ R226, R226, R237.reuse, R240.reuse ;  /* 0x000000ede2e27223 */ /* 0x180fe200000100f0 */
[-C--:B0-----:R-:W-:Y:S01]  /*6680*/  FFMA.FTZ R105, R224, R237.reuse, R240 ;  /* 0x000000ede0697223 */ /* 0x081fe200000100f0 */
        /* <DEDUP_REMOVED lines=21> */
[----:B------:R-:W-:Y:S01]  /*67e0*/  LOP3.LUT P6, RZ, R249, 0xff, RZ, 0xc0, !PT ;  /* 0x000000fff9ff7812 */ /* 0x000fe200078cc0ff */
[----:B------:R-:W-:Y:S01]  /*67f0*/  FMUL.FTZ R111, R211, R228 ;  /* 0x000000e4d36f7220 */ /* 0x000fe20000410000 */
[----:B------:R-:W-:Y:S01]  /*6800*/  FADD.FTZ R104, R223, -R104 ;  /* 0x80000068df687221 */ /* 0x000fe20000010000 */
[----:B------:R-:W-:Y:S01]  /*6810*/  FADD.FTZ R132, R133, -R132 ;  /* 0x8000008485847221 */ /* 0x000fe20000010000 */
[----:B------:R-:W-:Y:S01]  /*6820*/  FADD.FTZ R136, R136, -R137 ;  /* 0x8000008988887221 */ /* 0x000fe20000010000 */
[----:B------:R-:W-:Y:S01]  /*6830*/  FSEL R118, R0, RZ, P5 ;  /* 0x000000ff00767208 */ /* 0x000fe20002800000 */
[----:B------:R-:W-:Y:S01]  /*6840*/  FMUL.FTZ R108, R111, UR6 ;  /* 0x000000066f6c7c20 */ /* 0x000fe20008410000 */
[----:B------:R-:W-:Y:S01]  /*6850*/  FMUL.FTZ R0, R105, UR6 ;  /* 0x0000000669007c20 */ /* 0x000fe20008410000 */
[----:B------:R-:W-:Y:S01]  /*6860*/  FSEL R116, R107, RZ, P6 ;  /* 0x000000ff6b747208 */ /* 0x000fe20003000000 */
[----:B------:R-:W-:Y:S01]  /*6870*/  FMUL.FTZ R110, R211, R104 ;  /* 0x00000068d36e7220 */ /* 0x000fe20000410000 */
[----:B------:R-:W-:Y:S01]  /*6880*/  LOP3.LUT P3, RZ, R249, 0xff00, RZ, 0xc0, !PT ;  /* 0x0000ff00f9ff7812 */ /* 0x000fe2000786c0ff */
[----:B------:R-:W-:Y:S01]  /*6890*/  FMUL.FTZ R104, R211, R132 ;  /* 0x00000084d3687220 */ /* 0x000fe20000410000 */
[----:B------:R-:W-:-:S02]  /*68a0*/  LOP3.LUT P5, RZ, R248, 0xff0000, RZ, 0xc0, !PT ;  /* 0x00ff0000f8ff7812 */ /* 0x000fc400078ac0ff */
[----:B------:R-:W-:Y:S01]  /*68b0*/  F2FP.F16.F32.PACK_AB R107, R109, R226 ;  /* 0x000000e26d6b723e */ /* 0x000fe200000000ff */
[----:B------:R-:W-:Y:S01]  /*68c0*/  FMUL.FTZ R109, R211, R136 ;  /* 0x00000088d36d7220 */ /* 0x000fe20000410000 */
[----:B------:R-:W-:Y:S02]  /*68d0*/  FSEL R117, R108, RZ, P3 ;  /* 0x000000ff6c757208 */ /* 0x000fe40001800000 */
[----:B------:R-:W-:Y:S01]  /*68e0*/  FSEL R114, R0, RZ, P5 ;  /* 0x000000ff00727208 */ /* 0x000fe20002800000 */
[----:B------:R-:W-:Y:S01]  /*68f0*/  FMUL.FTZ R0, R104, UR6 ;  /* 0x0000000668007c20 */ /* 0x000fe20008410000 */
[----:B------:R-:W-:Y:S01]  /*6900*/  F2FP.F16.F32.PACK_AB R106, R111, R106 ;  /* 0x0000006a6f6a723e */ /* 0x000fe200000000ff */
        /* <DEDUP_REMOVED lines=13> */
[----:B------:R-:W-:Y:S01]  /*69e0*/  F2FP.F16.F32.PACK_AB R108, R115, R0 ;  /* 0x00000000736c723e */ /* 0x000fe200000000ff */
[----:B------:R-:W-:Y:S06]  /*69f0*/  BRA `(.L_x_1825) ;  /* 0x0000000000d47947 */ /* 0x000fec0003800000 */
.L_x_1829:
[-CC-:B------:R-:W-:Y:S01]  /*6a00*/  FFMA.FTZ R122, R122, R237.reuse, R240.reuse ;  /* 0x000000ed7a7a7223 */ /* 0x180fe200000100f0 */
[-CC-:B------:R-:W-:Y:S01]  /*6a10*/  FFMA.FTZ R226, R226, R237.reuse, R240.reuse ;  /* 0x000000ede2e27223 */ /* 0x180fe200000100f0 */
[-CC-:B------:R-:W-:Y:S01]  /*6a20*/  FFMA.FTZ R135, R135, R237.reuse, R240.reuse ;  /* 0x000000ed87877223 */ /* 0x180fe200000100f0 */
[-C--:B0-----:R-:W-:Y:S01]  /*6a30*/  FFMA.FTZ R109, R224, R237.reuse, R240 ;  /* 0x000000ede06d7223 */ /* 0x081fe200000100f0 */
        /* <DEDUP_REMOVED lines=49> */
.L_x_1825:
        /* <DEDUP_REMOVED lines=19> */
[C---:B------:R-:W-:Y:S01]  /*6e80*/  FFMA.FTZ R107, R211.reuse, R130, R88 ;  /* 0x00000082d36b7223 */ /* 0x040fe20000010058 */
[----:B------:R-:W-:Y:S01]  /*6e90*/  FADD.FTZ R128, R128, -R233 ;  /* 0x800000e980807221 */ /* 0x000fe20000010000 */
[----:B------:R-:W-:Y:S01]  /*6ea0*/  FFMA.FTZ R230, R211, R230, R109 ;  /* 0x000000e6d3e67223 */ /* 0x000fe2000001006d */
[----:B------:R-:W-:Y:S01]  /*6eb0*/  LOP3.LUT P6, RZ, R239, 0xff0000, RZ, 0xc0, !PT ;  /* 0x00ff0000efff7812 */ /* 0x000fe200078cc0ff */
[----:B------:R-:W-:Y:S01]  /*6ec0*/  FMUL.FTZ R88, R107, UR6 ;  /* 0x000000066b587c20 */ /* 0x000fe20008410000 */
[----:B------:R-:W-:Y:S01]  /*6ed0*/  LOP3.LUT P5, RZ, R167, 0xff0000, RZ, 0xc0, !PT ;  /* 0x00ff0000a7ff7812 */ /* 0x000fe200078ac0ff */
[----:B------:R-:W-:Y:S01]  /*6ee0*/  FFMA.FTZ R106, R211, R128, R91 ;  /* 0x00000080d36a7223 */ /* 0x000fe2000001005b */
[----:B------:R-:W-:Y:S01]  /*6ef0*/  ISETP.GE.U32.AND P2, PT, R238, RZ, PT ;  /* 0x000000ffee00720c */ /* 0x000fe20003f46070 */
[-C--:B------:R-:W-:Y:S01]  /*6f00*/  FFMA.FTZ R234, R234, R237.reuse, R240 ;  /* 0x000000edeaea7223 */ /* 0x080fe200000100f0 */
[----:B------:R-:W-:Y:S01]  /*6f10*/  ISETP.GE.U32.AND P3, PT, R166, RZ, PT ;  /* 0x000000ffa600720c */ /* 0x000fe20003f66070 */
[----:B------:R-:W-:Y:S01]  /*6f20*/  FMUL.FTZ R90, R230, UR6 ;  /* 0x00000006e65a7c20 */ /* 0x000fe20008410000 */
[C---:B------:R-:W-:Y:S01]  /*6f30*/  FSEL R114, R88.reuse, RZ, P6 ;  /* 0x000000ff58727208 */ /* 0x040fe20003000000 */
[----:B------:R-:W-:Y:S01]  /*6f40*/  HADD2.F32 R105, -RZ, R102.H1_H1 ;  /* 0x30000066ff697230 */ /* 0x000fe20000004100 */
[----:B------:R-:W-:Y:S01]  /*6f50*/  FSEL R108, R88, RZ, P5 ;  /* 0x000000ff586c7208 */ /* 0x000fe20002800000 */
[----:B------:R-:W-:Y:S01]  /*6f60*/  FMUL.FTZ R88, R106, UR6 ;  /* 0x000000066a587c20 */ /* 0x000fe20008410000 */
[----:B------:R-:W-:Y:S01]  /*6f70*/  ISETP.GE.U32.AND.EX P2, PT, R239, 0x1000000, PT, P2 ;  /* 0x01000000ef00780c */ /* 0x000fe20003f46120 */
[----:B------:R-:W-:Y:S01]  /*6f80*/  FADD.FTZ R234, R129, -R234 ;  /* 0x800000ea81ea7221 */ /* 0x000fe20000010000 */
[----:B------:R-:W-:Y:S01]  /*6f90*/  ISETP.GE.U32.AND.EX P3, PT, R167, 0x1000000, PT, P3 ;  /* 0x01000000a700780c */ /* 0x000fe20003f66130 */
[-C--:B------:R-:W-:Y:S01]  /*6fa0*/  FFMA.FTZ R0, R231, R237.reuse, R240 ;  /* 0x000000ede7007223 */ /* 0x080fe200000100f0 */
[----:B------:R-:W-:Y:S01]  /*6fb0*/  LOP3.LUT P6, RZ, R239, 0xff, RZ, 0xc0, !PT ;  /* 0x000000ffefff7812 */ /* 0x000fe200078cc0ff */
[----:B------:R-:W-:Y:S01]  /*6fc0*/  FFMA.FTZ R109, R211, R234, R105 ;  /* 0x000000ead36d7223 */ /* 0x000fe20000010069 */
[----:B------:R-:W-:Y:S01]  /*6fd0*/  LOP3.LUT P5, RZ, R167, 0xff, RZ, 0xc0, !PT ;  /* 0x000000ffa7ff7812 */ /* 0x000fe200078ac0ff */
[----:B------:R-:W-:Y:S01]  /*6fe0*/  FADD.FTZ R0, R125, -R0 ;  /* 0x800000007d007221 */ /* 0x000fe20000010000 */
[----:B------:R-:W-:Y:S01]  /*6ff0*/  FSEL R119, R90, RZ, P2 ;  /* 0x000000ff5a777208 */ /* 0x000fe20001000000 */
[-CC-:B------:R-:W-:Y:S01]  /*7000*/  FFMA.FTZ R89, R232, R237.reuse, R240.reuse ;  /* 0x000000ede8597223 */ /* 0x180fe200000100f0 */
[----:B------:R-:W-:Y:S01]  /*7010*/  FSEL R121, R90, RZ, P3 ;  /* 0x000000ff5a797208 */ /* 0x000fe20001800000 */
[----:B------:R-:W-:Y:S01]  /*7020*/  FMUL.FTZ R91, R109, UR6 ;  /* 0x000000066d5b7c20 */ /* 0x000fe20008410000 */
[C---:B------:R-:W-:Y:S01]  /*7030*/  FSEL R110, R88.reuse, RZ, P6 ;  /* 0x000000ff586e7208 */ /* 0x040fe20003000000 */
[-C--:B------:R-:W-:Y:S01]  /*7040*/  FFMA.FTZ R131, R131, R237.reuse, R240 ;  /* 0x000000ed83837223 */ /* 0x080fe200000100f0 */
[----:B------:R-:W-:Y:S01]  /*7050*/  FSEL R90, R88, RZ, P5 ;  /* 0x000000ff585a7208 */ /* 0x000fe20002800000 */
[--C-:B------:R-:W-:Y:S01]  /*7060*/  HADD2.F32 R88, -RZ, R101.reuse.H0_H0 ;  /* 0x20000065ff587230 */ /* 0x100fe20000004100 */
[----:B------:R-:W-:Y:S01]  /*7070*/  LOP3.LUT P2, RZ, R239, 0xff00, RZ, 0xc0, !PT ;  /* 0x0000ff00efff7812 */ /* 0x000fe2000784c0ff */
[----:B------:R-:W-:Y:S01]  /*7080*/  HADD2.F32 R105, -RZ, R101.H1_H1 ;  /* 0x30000065ff697230 */ /* 0x000fe20000004100 */
[----:B------:R-:W-:Y:S01]  /*7090*/  LOP3.LUT P3, RZ, R167, 0xff00, RZ, 0xc0, !PT ;  /* 0x0000ff00a7ff7812 */ /* 0x000fe2000786c0ff */
[----:B------:R-:W-:Y:S01]  /*70a0*/  FADD.FTZ R126, R126, -R89 ;  /* 0x800000597e7e7221 */ /* 0x000fe20000010000 */
[----:B------:R-:W-:Y:S01]  /*70b0*/  FFMA.FTZ R0, R211, R0, R88 ;  /* 0x00000000d3007223 */ /* 0x000fe20000010058 */
[----:B------:R-:W-:Y:S01]  /*70c0*/  FSEL R115, R91, RZ, P2 ;  /* 0x000000ff5b737208 */ /* 0x000fe20001000000 */
[----:B------:R-:W-:Y:S01]  /*70d0*/  FFMA.FTZ R240, R127, R237, R240 ;  /* 0x000000ed7ff07223 */ /* 0x000fe200000100f0 */
[----:B------:R-:W-:Y:S01]  /*70e0*/  FSEL R117, R91, RZ, P3 ;  /* 0x000000ff5b757208 */ /* 0x000fe20001800000 */
[----:B------:R-:W-:Y:S01]  /*70f0*/  FMUL.FTZ R88, R0, UR6 ;  /* 0x0000000600587c20 */ /* 0x000fe20008410000 */
[----:B------:R-:W-:Y:S01]  /*7100*/  LOP3.LUT P6, RZ, R238, 0xff0000, RZ, 0xc0, !PT ;  /* 0x00ff0000eeff7812 */ /* 0x000fe200078cc0ff */
[----:B------:R-:W-:-:S02]  /*7110*/  HADD2.F32 R91, -RZ, R100.H1_H1 ;  /* 0x30000064ff5b7230 */ /* 0x000fc40000004100 */
        /* <DEDUP_REMOVED lines=37> */
.L_x_1832:
[-CC-:B0-----:R-:W-:Y:S01]  /*7370*/  FFMA.FTZ R91, R236, R237.reuse, R240.reuse ;  /* 0x000000edec5b7223 */ /* 0x181fe200000100f0 */
[--C-:B------:R-:W-:Y:S01]  /*7380*/  HADD2.F32 R88, -RZ, R103.reuse.H1_H1 ;  /* 0x30000067ff587230 */ /* 0x100fe20000004100 */
[----:B------:R-:W-:Y:S01]  /*7390*/  ISETP.GE.U32.AND P2, PT, R238, RZ, PT ;  /* 0x000000ffee00720c */ /* 0x000fe20003f46070 */
[-CC-:B------:R-:W-:Y:S01]  /*73a0*/  FFMA.FTZ R235, R235, R237.reuse, R240.reuse ;  /* 0x000000edebeb7223 */ /* 0x180fe200000100f0 */
[----:B------:R-:W-:Y:S01]  /*73b0*/  FADD.FTZ R230, R230, -R91 ;  /* 0x8000005be6e67221 */ /* 0x000fe20000010000 */
[----:B------:R-:W-:Y:S01]  /*73c0*/  FFMA.FTZ R233, R233, R237, R240 ;  /* 0x000000ede9e97223 */ /* 0x000fe200000100f0 */
[----:B------:R-:W-:Y:S01]  /*73d0*/  ISETP.GE.U32.AND.EX P5, PT, R239, 0x1000000, PT, P2 ;  /* 0x01000000ef00780c */ /* 0x000fe20003fa6120 */
[----:B------:R-:W-:Y:S02]  /*73e0*/  HADD2.F32 R111, -RZ, R103.H0_H0 ;  /* 0x20000067ff6f7230 */ /* 0x000fe40000004100 */
[----:B------:R-:W-:Y:S01]  /*73f0*/  FFMA.FTZ R88, R211, R230, R88 ;  /* 0x000000e6d3587223 */ /* 0x000fe20000010058 */
[----:B------:R-:W-:Y:S01]  /*7400*/  ISETP.GE.U32.AND P2, PT, R166, RZ, PT ;  /* 0x000000ffa600720c */ /* 0x000fe20003f46070 */
[----:B------:R-:W-:Y:S01]  /*7410*/  FADD.FTZ R130, R130, -R235 ;  /* 0x800000eb82827221 */ /* 0x000fe20000010000 */
[----:B------:R-:W-:-:S02]  /*7420*/  HADD2.F32 R91, -RZ, R102.H0_H0 ;  /* 0x20000066ff5b7230 */ /* 0x000fc40000004100 */
[----:B------:R-:W-:Y:S01]  /*7430*/  FMUL.FTZ R88, R88, UR6 ;  /* 0x0000000658587c20 */ /* 0x000fe20008410000 */
[----:B------:R-:W-:Y:S01]  /*7440*/  ISETP.GE.U32.AND.EX P2, PT, R167, 0x1000000, PT, P2 ;  /* 0x01000000a700780c */ /* 0x000fe20003f46120 */
[-CC-:B------:R-:W-:Y:S01]  /*7450*/  FFMA.FTZ R234, R234, R237.reuse, R240.reuse ;  /* 0x000000edeaea7223 */ /* 0x180fe200000100f0 */
[----:B------:R-:W-:Y:S01]  /*7460*/  FADD.FTZ R128, R128, -R233 ;  /* 0x800000e980807221 */ /* 0x000fe20000010000 */
[----:B------:R-:W-:Y:S01]  /*7470*/  FFMA.FTZ R0, R231, R237, R240 ;  /* 0x000000ede7007223 */ /* 0x000fe200000100f0 */
[----:B------:R-:W-:Y:S01]  /*7480*/  FFMA.FTZ R111, R211, R130, R111 ;  /* 0x00000082d36f7223 */ /* 0x000fe2000001006f */
[----:B------:R-:W-:Y:S01]  /*7490*/  HADD2.F32 R109, -RZ, R102.H1_H1 ;  /* 0x30000066ff6d7230 */ /* 0x000fe20000004100 */
[C---:B------:R-:W-:Y:S01]  /*74a0*/  FSEL R119, R88.reuse, RZ, P5 ;  /* 0x000000ff58777208 */ /* 0x040fe20002800000 */
[----:B------:R-:W-:Y:S01]  /*74b0*/  FADD.FTZ R234, R129, -R234 ;  /* 0x800000ea81ea7221 */ /* 0x000fe20000010000 */
[----:B------:R-:W-:Y:S01]  /*74c0*/  FSEL R114, R88, RZ, P2 ;  /* 0x000000ff58727208 */ /* 0x000fe20001000000 */
[----:B------:R-:W-:Y:S01]  /*74d0*/  FFMA.FTZ R91, R211, R128, R91 ;  /* 0x00000080d35b7223 */ /* 0x000fe2000001005b */
[----:B------:R-:W-:-:S02]  /*74e0*/  HADD2.F32 R88, -RZ, R101.H0_H0 ;  /* 0x20000065ff587230 */ /* 0x000fc40000004100 */
[----:B------:R-:W-:Y:S01]  /*74f0*/  FADD.FTZ R0, R125, -R0 ;  /* 0x800000007d007221 */ /* 0x000fe20000010000 */
[----:B------:R-:W-:Y:S01]  /*7500*/  FMUL.FTZ R111, R111, UR6 ;  /* 0x000000066f6f7c20 */ /* 0x000fe20008410000 */
[----:B------:R-:W-:Y:S01]  /*7510*/  LOP3.LUT P3, RZ, R239, 0xff0000, RZ, 0xc0, !PT ;  /* 0x00ff0000efff7812 */ /* 0x000fe2000786c0ff */
[----:B------:R-:W-:Y:S01]  /*7520*/  FFMA.FTZ R109, R211, R234, R109 ;  /* 0x000000ead36d7223 */ /* 0x000fe2000001006d */
[----:B------:R-:W-:Y:S01]  /*7530*/  LOP3.LUT P6, RZ, R167, 0xff0000, RZ, 0xc0, !PT ;  /* 0x00ff0000a7ff7812 */ /* 0x000fe200078cc0ff */
[----:B------:R-:W-:Y:S01]  /*7540*/  FMUL.FTZ R91, R91, UR6 ;  /* 0x000000065b5b7c20 */ /* 0x000fe20008410000 */
[----:B------:R-:W-:Y:S01]  /*7550*/  LOP3.LUT P5, RZ, R239, 0xff, RZ, 0xc0, !PT ;  /* 0x000000ffefff7812 */ /* 0x000fe200078ac0ff */
[----:B------:R-:W-:Y:S01]  /*7560*/  FFMA.FTZ R0, R211, R0, R88 ;  /* 0x00000000d3007223 */ /* 0x000fe20000010058 */
[-CC-:B------:R-:W-:Y:S01]  /*7570*/  FFMA.FTZ R89, R232, R237.reuse, R240.reuse ;  /* 0x000000ede8597223 */ /* 0x180fe200000100f0 */
[----:B------:R-:W-:Y:S01]  /*7580*/  FSEL R108, R111, RZ, P3 ;  /* 0x000000ff6f6c7208 */ /* 0x000fe20001800000 */
[----:B------:R-:W-:Y:S01]  /*7590*/  FMUL.FTZ R109, R109, UR6 ;  /* 0x000000066d6d7c20 */ /* 0x000fe20008410000 */
[----:B------:R-:W-:Y:S01]  /*75a0*/  FSEL R111, R111, RZ, P6 ;  /* 0x000000ff6f6f7208 */ /* 0x000fe20003000000 */
[----:B------:R-:W-:Y:S01]  /*75b0*/  FMUL.FTZ R0, R0, UR6 ;  /* 0x0000000600007c20 */ /* 0x000fe20008410000 */
[----:B------:R-:W-:Y:S01]  /*75c0*/  LOP3.LUT P6, RZ, R239, 0xff00, RZ, 0xc0, !PT ;  /* 0x0000ff00efff7812 */ /* 0x000fe200078cc0ff */
[----:B------:R-:W-:Y:S01]  /*75d0*/  HADD2.F32 R88, -RZ, R101.H1_H1 ;  /* 0x30000065ff587230 */ /* 0x000fe20000004100 */
[----:B------:R-:W-:Y:S01]  /*75e0*/  LOP3.LUT P2, RZ, R167, 0xff00, RZ, 0xc0, !PT ;  /* 0x0000ff00a7ff7812 */ /* 0x000fe2000784c0ff */
[-CC-:B------:R-:W-:Y:S01]  /*75f0*/  FFMA.FTZ R131, R131, R237.reuse, R240.reuse ;  /* 0x000000ed83837223 */ /* 0x180fe200000100f0 */
[----:B------:R-:W-:Y:S01]  /*7600*/  FSEL R110, R91, RZ, P5 ;  /* 0x000000ff5b6e7208 */ /* 0x000fe20002800000 */
[----:B------:R-:W-:Y:S01]  /*7610*/  FADD.FTZ R126, R126, -R89 ;  /* 0x800000597e7e7221 */ /* 0x000fe20000010000 */
[----:B------:R-:W-:Y:S01]  /*7620*/  LOP3.LUT P3, RZ, R167, 0xff, RZ, 0xc0, !PT ;  /* 0x000000ffa7ff7812 */ /* 0x000fe2000786c0ff */
[----:B------:R-:W-:Y:S01]  /*7630*/  FFMA.FTZ R240, R127, R237, R240 ;  /* 0x000000ed7ff07223 */ /* 0x000fe200000100f0 */
[----:B------:R-:W-:Y:S01]  /*7640*/  LOP3.LUT P5, RZ, R238, 0xff0000, RZ, 0xc0, !PT ;  /* 0x00ff0000eeff7812 */ /* 0x000fe200078ac0ff */
[--C-:B------:R-:W-:Y:S01]  /*7650*/  HADD2.F32 R89, -RZ, R100.reuse.H0_H0 ;  /* 0x20000064ff597230 */ /* 0x100fe20000004100 */
[----:B------:R-:W-:Y:S01]  /*7660*/  FSEL R115, R109, RZ, P6 ;  /* 0x000000ff6d737208 */ /* 0x000fe20003000000 */
[----:B------:R-:W-:Y:S01]  /*7670*/  FFMA.FTZ R88, R211, R126, R88 ;  /* 0x0000007ed3587223 */ /* 0x000fe20000010058 */
[----:B------:R-:W-:Y:S01]  /*7680*/  FSEL R117, R109, RZ, P2 ;  /* 0x000000ff6d757208 */ /* 0x000fe20001000000 */
[----:B------:R-:W-:Y:S01]  /*7690*/  FADD.FTZ R240, R123, -R240 ;  /* 0x800000f07bf07221 */ /* 0x000fe20000010000 */
[----:B------:R-:W-:Y:S01]  /*76a0*/  FSEL R90, R91, RZ, P3 ;  /* 0x000000ff5b5a7208 */ /* 0x000fe20001800000 */
[----:B------:R-:W-:Y:S01]  /*76b0*/  HADD2.F32 R91, -RZ, R100.H1_H1 ;  /* 0x30000064ff5b7230 */ /* 0x000fe20000004100 */
[----:B------:R-:W-:Y:S01]  /*76c0*/  FSEL R109, R0, RZ, P5 ;  /* 0x000000ff006d7208 */ /* 0x000fe20002800000 */
[----:B------:R-:W-:Y:S01]  /*76d0*/  FADD.FTZ R124, R124, -R131 ;  /* 0x800000837c7c7221 */ /* 0x000fe20000010000 */
        /* <DEDUP_REMOVED lines=8> */
[----:B------:R-:W-:Y:S01]  /*7760*/  F2FP.F16.F32.PACK_AB R91, R114, R111 ;  /* 0x0000006f725b723e */ /* 0x000fe200000000ff */
[----:B------:R-:W-:Y:S01]  /*7770*/  FMUL.FTZ R124, R124, UR6 ;  /* 0x000000067c7c7c20 */ /* 0x000fe20008410000 */
[----:B------:R-:W-:-:S02]  /*7780*/  F2FP.F16.F32.PACK_AB R111, R119, R108 ;  /* 0x0000006c776f723e */ /* 0x000fc400000000ff */
        /* <DEDUP_REMOVED lines=8> */
[C---:B------:R-:W-:Y:S02]  /*7810*/  FSEL R115, R124.reuse, RZ, P6 ;  /* 0x000000ff7c737208 */ /* 0x040fe40003000000 */
[----:B------:R-:W-:Y:S02]  /*7820*/  FSEL R117, R124, RZ, P3 ;  /* 0x000000ff7c757208 */ /* 0x000fe40001800000 */
[C---:B------:R-:W-:Y:S02]  /*7830*/  FSEL R88, R89.reuse, RZ, P5 ;  /* 0x000000ff59587208 */ /* 0x040fe40002800000 */
[----:B------:R-:W-:-:S02]  /*7840*/  FSEL R108, R89, RZ, P2 ;  /* 0x000000ff596c7208 */ /* 0x000fc40001000000 */
[----:B------:R-:W-:Y:S02]  /*7850*/  F2FP.F16.F32.PACK_AB R89, R119, R0 ;  /* 0x000000007759723e */ /* 0x000fe400000000ff */
[----:B------:R-:W-:Y:S02]  /*7860*/  F2FP.F16.F32.PACK_AB R109, R114, R109 ;  /* 0x0000006d726d723e */ /* 0x000fe400000000ff */
[----:B------:R-:W-:Y:S02]  /*7870*/  F2FP.F16.F32.PACK_AB R88, R117, R88 ;  /* 0x000000587558723e */ /* 0x000fe400000000ff */
[----:B------:R-:W-:Y:S01]  /*7880*/  F2FP.F16.F32.PACK_AB R108, R115, R108 ;  /* 0x0000006c736c723e */ /* 0x000fe200000000ff */
[----:B------:R-:W-:Y:S06]  /*7890*/  BRA `(.L_x_1833) ;  /* 0x0000001800347947 */ /* 0x000fec0003800000 */
.L_x_1831:
[----:B------:R-:W-:Y:S05]  /*78a0*/  @!P1 BRA `(.L_x_1834) ;  /* 0x00000004003c9947 */ /* 0x000fea0003800000 */
[-CC-:B0-----:R-:W-:Y:S01]  /*78b0*/  FFMA.FTZ R89, R236, R237.reuse, R240.reuse ;  /* 0x000000edec597223 */ /* 0x181fe200000100f0 */
[-CC-:B------:R-:W-:Y:S01]  /*78c0*/  FFMA.FTZ R235, R235, R237.reuse, R240.reuse ;  /* 0x000000edebeb7223 */ /* 0x180fe200000100f0 */
[-C--:B------:R-:W-:Y:S01]  /*78d0*/  FFMA.FTZ R234, R234, R237.reuse, R240 ;  /* 0x000000edeaea7223 */ /* 0x080fe200000100f0 */
[----:B------:R-:W-:Y:S01]  /*78e0*/  ISETP.GE.U32.AND P2, PT, R238, RZ, PT ;  /* 0x000000ffee00720c */ /* 0x000fe20003f46070 */
[----:B------:R-:W-:Y:S01]  /*78f0*/  FADD.FTZ R108, R230, -R89 ;  /* 0x80000059e66c7221 */ /* 0x000fe20000010000 */
[----:B------:R-:W-:Y:S01]  /*7900*/  FADD.FTZ R130, R130, -R235 ;  /* 0x800000eb82827221 */ /* 0x000fe20000010000 */
[----:B------:R-:W-:Y:S01]  /*7910*/  ISETP.GE.U32.AND P3, PT, R166, RZ, PT ;  /* 0x000000ffa600720c */ /* 0x000fe20003f66070 */
[----:B------:R-:W-:Y:S01]  /*7920*/  FADD.FTZ R234, R129, -R234 ;  /* 0x800000ea81ea7221 */ /* 0x000fe20000010000 */
[----:B------:R-:W-:Y:S01]  /*7930*/  FMUL.FTZ R108, R211, R108 ;  /* 0x0000006cd36c7220 */ /* 0x000fe20000410000 */
[-CC-:B------:R-:W-:Y:S01]  /*7940*/  FFMA.FTZ R233, R233, R237.reuse, R240.reuse ;  /* 0x000000ede9e97223 */ /* 0x180fe200000100f0 */
[-C--:B------:R-:W-:Y:S01]  /*7950*/  FFMA.FTZ R0, R231, R237.reuse, R240 ;  /* 0x000000ede7007223 */ /* 0x080fe200000100f0 */
[----:B------:R-:W-:Y:S01]  /*7960*/  FMUL.FTZ R107, R211, R130 ;  /* 0x00000082d36b7220 */ /* 0x000fe20000410000 */
[----:B------:R-:W-:Y:S01]  /*7970*/  FMUL.FTZ R88, R108, UR6 ;  /* 0x000000066c587c20 */ /* 0x000fe20008410000 */
[----:B------:R-:W-:Y:S01]  /*7980*/  ISETP.GE.U32.AND.EX P2, PT, R239, 0x1000000, PT, P2 ;  /* 0x01000000ef00780c */ /* 0x000fe20003f46120 */
[----:B------:R-:W-:Y:S01]  /*7990*/  FMUL.FTZ R89, R211, R234 ;  /* 0x000000ead3597220 */ /* 0x000fe20000410000 */
[----:B------:R-:W-:Y:S01]  /*79a0*/  ISETP.GE.U32.AND.EX P3, PT, R167, 0x1000000, PT, P3 ;  /* 0x01000000a700780c */ /* 0x000fe20003f66130 */
[----:B------:R-:W-:Y:S01]  /*79b0*/  FADD.FTZ R106, R128, -R233 ;  /* 0x800000e9806a7221 */ /* 0x000fe20000010000 */
[----:B------:R-:W-:Y:S01]  /*79c0*/  FADD.FTZ R118, R125, -R0 ;  /* 0x800000007d767221 */ /* 0x000fe20000010000 */
        /* <DEDUP_REMOVED lines=17> */
[C---:B------:R-:W-:Y:S01]  /*7ae0*/  FSEL R115, R88.reuse, RZ, P2 ;  /* 0x000000ff58737208 */ /* 0x040fe20001000000 */
[----:B------:R-:W-:Y:S01]  /*7af0*/  FMUL.FTZ R104, R211, R104 ;  /* 0x00000068d3687220 */ /* 0x000fe20000410000 */
[----:B------:R-:W-:Y:S01]  /*7b00*/  FSEL R117, R88, RZ, P3 ;  /* 0x000000ff58757208 */ /* 0x000fe20001800000 */
[----:B------:R-:W-:Y:S01]  /*7b10*/  FADD.FTZ R88, R126, -R105 ;  /* 0x800000697e587221 */ /* 0x000fe20000010000 */
[----:B------:R-:W-:Y:S01]  /*7b20*/  LOP3.LUT P6, RZ, R239, 0xff, RZ, 0xc0, !PT ;  /* 0x000000ffefff7812 */ /* 0x000fe200078cc0ff */
[----:B------:R-:W-:Y:S01]  /*7b30*/  FMUL.FTZ R105, R211, R118 ;  /* 0x00000076d3697220 */ /* 0x000fe20000410000 */
[----:B------:R-:W-:Y:S01]  /*7b40*/  LOP3.LUT P5, RZ, R167, 0xff, RZ, 0xc0, !PT ;  /* 0x000000ffa7ff7812 */ /* 0x000fe200078ac0ff */
[C---:B------:R-:W-:Y:S01]  /*7b50*/  FMUL.FTZ R88, R211.reuse, R88 ;  /* 0x00000058d3587220 */ /* 0x040fe20000410000 */
[C---:B------:R-:W-:Y:S01]  /*7b60*/  FSEL R110, R0.reuse, RZ, P6 ;  /* 0x000000ff006e7208 */ /* 0x040fe20003000000 */
[----:B------:R-:W-:Y:S01]  /*7b70*/  FMUL.FTZ R211, R211, R240 ;  /* 0x000000f0d3d37220 */ /* 0x000fe20000410000 */
[----:B------:R-:W-:Y:S01]  /*7b80*/  FSEL R90, R0, RZ, P5 ;  /* 0x000000ff005a7208 */ /* 0x000fe20002800000 */
[----:B------:R-:W-:Y:S01]  /*7b90*/  FMUL.FTZ R0, R105, UR6 ;  /* 0x0000000669007c20 */ /* 0x000fe20008410000 */
[----:B------:R-:W-:-:S02]  /*7ba0*/  LOP3.LUT P6, RZ, R238, 0xff0000, RZ, 0xc0, !PT ;  /* 0x00ff0000eeff7812 */ /* 0x000fc400078cc0ff */
[----:B------:R-:W-:Y:S02]  /*7bb0*/  F2FP.F16.F32.PACK_AB R106, R89, R106 ;  /* 0x0000006a596a723e */ /* 0x000fe400000000ff */
[----:B------:R-:W-:Y:S02]  /*7bc0*/  FSEL R109, R0, RZ, P6 ;  /* 0x000000ff006d7208 */ /* 0x000fe40003000000 */
[----:B------:R-:W-:Y:S02]  /*7bd0*/  LOP3.LUT P6, RZ, R166, 0xff0000, RZ, 0xc0, !PT ;  /* 0x00ff0000a6ff7812 */ /* 0x000fe400078cc0ff */
[C---:B------:R-:W-:Y:S01]  /*7be0*/  F2FP.F16.F32.PACK_AB R105, R88.reuse, R105 ;  /* 0x000000695869723e */ /* 0x040fe200000000ff */
[----:B------:R-:W-:Y:S01]  /*7bf0*/  FMUL.FTZ R88, R88, UR6 ;  /* 0x0000000658587c20 */ /* 0x000fe20008410000 */
[----:B------:R-:W-:Y:S01]  /*7c00*/  FSEL R89, R0, RZ, P6 ;  /* 0x000000ff00597208 */ /* 0x000fe20003000000 */
[----:B------:R-:W-:Y:S01]  /*7c10*/  FMUL.FTZ R0, R104, UR6 ;  /* 0x0000000668007c20 */ /* 0x000fe20008410000 */
[----:B------:R-:W-:-:S02]  /*7c20*/  LOP3.LUT P5, RZ, R238, 0xff000000, RZ, 0xc0, !PT ;  /* 0xff000000eeff7812 */ /* 0x000fc400078ac0ff */
[----:B------:R-:W-:Y:S02]  /*7c30*/  LOP3.LUT P6, RZ, R166, 0xff000000, RZ, 0xc0, !PT ;  /* 0xff000000a6ff7812 */ /* 0x000fe400078cc0ff */
[----:B------:R-:W-:Y:S02]  /*7c40*/  F2FP.F16.F32.PACK_AB R91, R116, R91 ;  /* 0x0000005b745b723e */ /* 0x000fe400000000ff */
[----:B------:R-:W-:Y:S02]  /*7c50*/  F2FP.F16.F32.PACK_AB R111, R114, R111 ;  /* 0x0000006f726f723e */ /* 0x000fe400000000ff */
        /* <DEDUP_REMOVED lines=20> */
.L_x_1834:
[-CC-:B0-----:R-:W-:Y:S01]  /*7da0*/  FFMA.FTZ R91, R236, R237.reuse, R240.reuse ;  /* 0x000000edec5b7223 */ /* 0x181fe200000100f0 */
[-CC-:B------:R-:W-:Y:S01]  /*7db0*/  FFMA.FTZ R233, R233, R237.reuse, R240.reuse ;  /* 0x000000ede9e97223 */ /* 0x180fe200000100f0 */
[-CC-:B------:R-:W-:Y:S01]  /*7dc0*/  FFMA.FTZ R235, R235, R237.reuse, R240.reuse ;  /* 0x000000edebeb7223 */ /* 0x180fe200000100f0 */
[----:B------:R-:W-:Y:S01]  /*7dd0*/  ISETP.GE.U32.AND P2, PT, R238, RZ, PT ;  /* 0x000000ffee00720c */ /* 0x000fe20003f46070 */
[----:B------:R-:W-:Y:S01]  /*7de0*/  FADD.FTZ R230, R230, -R91 ;  /* 0x8000005be6e67221 */ /* 0x000fe20000010000 */
[----:B------:R-:W-:Y:S01]  /*7df0*/  FADD.FTZ R128, R128, -R233 ;  /* 0x800000e980807221 */ /* 0x000fe20000010000 */
[-C--:B------:R-:W-:Y:S01]  /*7e00*/  FFMA.FTZ R0, R231, R237.reuse, R240 ;  /* 0x000000ede7007223 */ /* 0x080fe200000100f0 */
        /* <DEDUP_REMOVED lines=19> */
[-C--:B------:R-:W-:Y:S01]  /*7f40*/  FFMA.FTZ R131, R131, R237.reuse, R240 ;  /* 0x000000ed83837223 */ /* 0x080fe200000100f0 */
        /* <DEDUP_REMOVED lines=48> */
.L_x_1830:
[----:B------:R-:W-:Y:S05]  /*8250*/  @!P2 BRA `(.L_x_1835) ;  /* 0x000000080004a947 */ /* 0x000fea0003800000 */
[----:B------:R-:W-:Y:S05]  /*8260*/  @!P1 BRA `(.L_x_1836) ;  /* 0x0000000400089947 */ /* 0x000fea0003800000 */
[-CC-:B0-----:R-:W-:Y:S01]  /*8270*/  FFMA.FTZ R107, R236, R237.reuse, R240.reuse ;  /* 0x000000edec6b7223 */ /* 0x181fe200000100f0 */
[-CC-:B------:R-:W-:Y:S01]  /*8280*/  FFMA.FTZ R233, R233, R237.reuse, R240.reuse ;  /* 0x000000ede9e97223 */ /* 0x180fe200000100f0 */
[--C-:B------:R-:W-:Y:S02]  /*8290*/  HADD2.F32 R104, -RZ, R103.reuse.H1_H1 ;  /* 0x30000067ff687230 */ /* 0x100fe40000004100 */
[-C--:B------:R-:W-:Y:S01]  /*82a0*/  FFMA.FTZ R234, R234, R237.reuse, R240 ;  /* 0x000000edeaea7223 */ /* 0x080fe200000100f0 */
[----:B------:R-:W-:Y:S01]  /*82b0*/  FADD.FTZ R230, R230, -R107 ;  /* 0x8000006be6e67221 */ /* 0x000fe20000010000 */
[--C-:B------:R-:W-:Y:S02]  /*82c0*/  HADD2.F32 R107, -RZ, R102.reuse.H0_H0 ;  /* 0x20000066ff6b7230 */ /* 0x100fe40000004100 */
[----:B------:R-:W-:Y:S01]  /*82d0*/  FADD.FTZ R128, R128, -R233 ;  /* 0x800000e980807221 */ /* 0x000fe20000010000 */
[----:B------:R-:W-:Y:S02]  /*82e0*/  HADD2.F32 R109, -RZ, R102.H1_H1 ;  /* 0x30000066ff6d7230 */ /* 0x000fe40000004100 */
[----:B------:R-:W-:Y:S01]  /*82f0*/  FFMA.FTZ R119, R211, R230, R104 ;  /* 0x000000e6d3777223 */ /* 0x000fe20000010068 */
[----:B------:R-:W-:Y:S01]  /*8300*/  ISETP.GE.U32.AND P2, PT, R238, RZ, PT ;  /* 0x000000ffee00720c */ /* 0x000fe20003f46070 */
[----:B------:R-:W-:Y:S01]  /*8310*/  FADD.FTZ R234, R129, -R234 ;  /* 0x800000ea81ea7221 */ /* 0x000fe20000010000 */
[----:B------:R-:W-:Y:S01]  /*8320*/  FFMA.FTZ R106, R211, R128, R107 ;  /* 0x00000080d36a7223 */ /* 0x000fe2000001006b */
[----:B------:R-:W-:Y:S01]  /*8330*/  FMUL.FTZ R107, R119, UR6 ;  /* 0x00000006776b7c20 */ /* 0x000fe20008410000 */
[----:B------:R-:W-:Y:S01]  /*8340*/  ISETP.GE.U32.AND.EX P2, PT, R239, 0x1000000, PT, P2 ;  /* 0x01000000ef00780c */ /* 0x000fe20003f46120 */
[----:B------:R-:W-:Y:S01]  /*8350*/  FFMA.FTZ R115, R211, R234, R109 ;  /* 0x000000ead3737223 */ /* 0x000fe2000001006d */
[-CC-:B------:R-:W-:Y:S01]  /*8360*/  FFMA.FTZ R235, R235, R237.reuse, R240.reuse ;  /* 0x000000edebeb7223 */ /* 0x180fe200000100f0 */
[----:B------:R-:W-:Y:S01]  /*8370*/  FMUL.FTZ R104, R106, UR6 ;  /* 0x000000066a687c20 */ /* 0x000fe20008410000 */
[----:B------:R-:W-:Y:S01]  /*8380*/  LOP3.LUT P5, RZ, R239, 0xff, RZ, 0xc0, !PT ;  /* 0x000000ffefff7812 */ /* 0x000fe200078ac0ff */
[----:B------:R-:W-:Y:S01]  /*8390*/  FFMA.FTZ R105, R232, R237, R240 ;  /* 0x000000ede8697223 */ /* 0x000fe200000100f0 */
[----:B------:R-:W-:Y:S01]  /*83a0*/  FSEL R121, R107, RZ, P2 ;  /* 0x000000ff6b797208 */ /* 0x000fe20001000000 */
[----:B------:R-:W-:-:S02]  /*83b0*/  HADD2.F32 R111, -RZ, R103.H0_H0 ;  /* 0x20000067ff6f7230 */ /* 0x000fc40000004100 */
[----:B------:R-:W-:Y:S01]  /*83c0*/  FMUL.FTZ R107, R115, UR6 ;  /* 0x00000006736b7c20 */ /* 0x000fe20008410000 */
[-CC-:B------:R-:W-:Y:S01]  /*83d0*/  FFMA.FTZ R131, R131, R237.reuse, R240.reuse ;  /* 0x000000ed83837223 */ /* 0x180fe200000100f0 */
[-CC-:B------:R-:W-:Y:S01]  /*83e0*/  FFMA.FTZ R0, R231, R237.reuse, R240.reuse ;  /* 0x000000ede7007223 */ /* 0x180fe200000100f0 */
[----:B------:R-:W-:Y:S01]  /*83f0*/  FADD.FTZ R130, R130, -R235 ;  /* 0x800000eb82827221 */ /* 0x000fe20000010000 */
[----:B------:R-:W-:Y:S01]  /*8400*/  LOP3.LUT P6, RZ, R239, 0xff00, RZ, 0xc0, !PT ;  /* 0x0000ff00efff7812 */ /* 0x000fe200078cc0ff */
[----:B------:R-:W-:Y:S01]  /*8410*/  FFMA.FTZ R240, R127, R237, R240 ;  /* 0x000000ed7ff07223 */ /* 0x000fe200000100f0 */
[----:B------:R-:W-:Y:S01]  /*8420*/  FSEL R110, R104, RZ, P5 ;  /* 0x000000ff686e7208 */ /* 0x000fe20002800000 */
[----:B------:R-:W-:Y:S01]  /*8430*/  FADD.FTZ R126, R126, -R105 ;  /* 0x800000697e7e7221 */ /* 0x000fe20000010000 */
[--C-:B------:R-:W-:Y:S02]  /*8440*/  HADD2.F32 R104, -RZ, R101.reuse.H0_H0 ;  /* 0x20000065ff687230 */ /* 0x100fe40000004100 */
[----:B------:R-:W-:Y:S01]  /*8450*/  FFMA.FTZ R130, R211, R130, R111 ;  /* 0x00000082d3827223 */ /* 0x000fe2000001006f */
[----:B------:R-:W-:Y:S01]  /*8460*/  HADD2.F32 R109, -RZ, R101.H1_H1 ;  /* 0x30000065ff6d7230 */ /* 0x000fe20000004100 */
[----:B------:R-:W-:Y:S01]  /*8470*/  FSEL R117, R107, RZ, P6 ;  /* 0x000000ff6b757208 */ /* 0x000fe20003000000 */
[----:B------:R-:W-:Y:S01]  /*8480*/  FADD.FTZ R0, R125, -R0 ;  /* 0x800000007d007221 */ /* 0x000fe20000010000 */
[----:B------:R-:W-:-:S02]  /*8490*/  HADD2.F32 R105, -RZ, R100.H0_H0 ;  /* 0x20000064ff697230 */ /* 0x000fc40000004100 */
[----:B------:R-:W-:Y:S01]  /*84a0*/  FADD.FTZ R240, R123, -R240 ;  /* 0x800000f07bf07221 */ /* 0x000fe20000010000 */
[----:B------:R-:W-:Y:S02]  /*84b0*/  HADD2.F32 R107, -RZ, R100.H1_H1 ;  /* 0x30000064ff6b7230 */ /* 0x000fe40000004100 */
[----:B------:R-:W-:Y:S01]  /*84c0*/  FADD.FTZ R124, R124, -R131 ;  /* 0x800000837c7c7221 */ /* 0x000fe20000010000 */
[----:B------:R-:W-:Y:S01]  /*84d0*/  FMUL.FTZ R108, R130, UR6 ;  /* 0x00000006826c7c20 */ /* 0x000fe20008410000 */
[C---:B------:R-:W-:Y:S01]  /*84e0*/  FFMA.FTZ R0, R211.reuse, R0, R104 ;  /* 0x00000000d3007223 */ /* 0x040fe20000010068 */
[----:B------:R-:W-:Y:S01]  /*84f0*/  FFMA.FTZ R111, R211, R126, R109 ;  /* 0x0000007ed36f7223 */ /* 0x000fe2000001006d */
[----:B------:R-:W-:Y:S01]  /*8500*/  LOP3.LUT P3, RZ, R239, 0xff0000, RZ, 0xc0, !PT ;  /* 0x00ff0000efff7812 */ /* 0x000fe2000786c0ff */
[C---:B------:R-:W-:Y:S01]  /*8510*/  FFMA.FTZ R104, R211.reuse, R240, R105 ;  /* 0x000000f0d3687223 */ /* 0x040fe20000010069 */
[----:B------:R-:W-:Y:S01]  /*8520*/  FFMA.FTZ R211, R211, R124, R107 ;  /* 0x0000007cd3d37223 */ /* 0x000fe2000001006b */
[----:B------:R-:W-:Y:S01]  /*8530*/  FMUL.FTZ R109, R0, UR6 ;  /* 0x00000006006d7c20 */ /* 0x000fe20008410000 */
[----:B------:R-:W-:-:S02]  /*8540*/  FSEL R116, R108, RZ, P3 ;  /* 0x000000ff6c747208 */ /* 0x000fc40001800000 */
[C---:B------:R-:W-:Y:S01]  /*8550*/  F2FP.F16.F32.PACK_AB R105, R111.reuse, R0 ;  /* 0x000000006f69723e */ /* 0x040fe200000000ff */
[----:B------:R-:W-:Y:S01]  /*8560*/  FMUL.FTZ R111, R111, UR6 ;  /* 0x000000066f6f7c20 */ /* 0x000fe20008410000 */
[----:B------:R-:W-:Y:S01]  /*8570*/  FMUL.FTZ R0, R104, UR6 ;  /* 0x0000000668007c20 */ /* 0x000fe20008410000 */
[----:B------:R-:W-:Y:S01]  /*8580*/  FMUL.FTZ R108, R211, UR6 ;  /* 0x00000006d36c7c20 */ /* 0x000fe20008410000 */
        /* <DEDUP_REMOVED lines=16> */
.L_x_1836:
[-CC-:B0-----:R-:W-:Y:S01]  /*8690*/  FFMA.FTZ R111, R236, R237.reuse, R240.reuse ;  /* 0x000000edec6f7223 */ /* 0x181fe200000100f0 */
[-CC-:B------:R-:W-:Y:S01]  /*86a0*/  FFMA.FTZ R109, R232, R237.reuse, R240.reuse ;  /* 0x000000ede86d7223 */ /* 0x180fe200000100f0 */
[--C-:B------:R-:W-:Y:S02]  /*86b0*/  HADD2.F32 R108, -RZ, R103.reuse.H1_H1 ;  /* 0x30000067ff6c7230 */ /* 0x100fe40000004100 */
[-CC-:B------:R-:W-:Y:S01]  /*86c0*/  FFMA.FTZ R233, R233, R237.reuse, R240.reuse ;  /* 0x000000ede9e97223 */ /* 0x180fe200000100f0 */
[----:B------:R-:W-:Y:S01]  /*86d0*/  FADD.FTZ R230, R230, -R111 ;  /* 0x8000006fe6e67221 */ /* 0x000fe20000010000 */
[-CC-:B------:R-:W-:Y:S01]  /*86e0*/  FFMA.FTZ R235, R235, R237.reuse, R240.reuse ;  /* 0x000000edebeb7223 */ /* 0x180fe200000100f0 */
[----:B------:R-:W-:Y:S01]  /*86f0*/  FFMA.FTZ R234, R234, R237, R240 ;  /* 0x000000edeaea7223 */ /* 0x000fe200000100f0 */
[----:B------:R-:W-:Y:S01]  /*8700*/  FADD.FTZ R126, R126, -R109 ;  /* 0x8000006d7e7e7221 */ /* 0x000fe20000010000 */
[----:B------:R-:W-:Y:S02]  /*8710*/  HADD2.F32 R111, -RZ, R103.H0_H0 ;  /* 0x20000067ff6f7230 */ /* 0x000fe40000004100 */
[----:B------:R-:W-:Y:S01]  /*8720*/  FFMA.FTZ R230, R211, R230, R108 ;  /* 0x000000e6d3e67223 */ /* 0x000fe2000001006c */
[----:B------:R-:W-:-:S02]  /*8730*/  HADD2.F32 R109, -RZ, R102.H0_H0 ;  /* 0x20000066ff6d7230 */ /* 0x000fc40000004100 */
[----:B------:R-:W-:Y:S01]  /*8740*/  FADD.FTZ R128, R128, -R233 ;  /* 0x800000e980807221 */ /* 0x000fe20000010000 */
[----:B------:R-:W-:Y:S01]  /*8750*/  FADD.FTZ R130, R130, -R235 ;  /* 0x800000eb82827221 */ /* 0x000fe20000010000 */
[----:B------:R-:W-:Y:S02]  /*8760*/  HADD2.F32 R108, -RZ, R102.H1_H1 ;  /* 0x30000066ff6c7230 */ /* 0x000fe40000004100 */
[-CC-:B------:R-:W-:Y:S01]  /*8770*/  FFMA.FTZ R131, R131, R237.reuse, R240.reuse ;  /* 0x000000ed83837223 */ /* 0x180fe200000100f0 */
[-C--:B------:R-:W-:Y:S01]  /*8780*/  FFMA.FTZ R0, R231, R237.reuse, R240 ;  /* 0x000000ede7007223 */ /* 0x080fe200000100f0 */
[----:B------:R-:W-:Y:S01]  /*8790*/  FADD.FTZ R234, R129, -R234 ;  /* 0x800000ea81ea7221 */ /* 0x000fe20000010000 */
[----:B------:R-:W-:Y:S01]  /*87a0*/  FFMA.FTZ R240, R127, R237, R240 ;  /* 0x000000ed7ff07223 */ /* 0x000fe200000100f0 */
        /* <DEDUP_REMOVED lines=44> */
.L_x_1835:
[----:B------:R-:W-:Y:S05]  /*8a70*/  @!P1 BRA `(.L_x_1837) ;  /* 0x0000000000e89947 */ /* 0x000fea0003800000 */
[-CC-:B0-----:R-:W-:Y:S01]  /*8a80*/  FFMA.FTZ R107, R236, R237.reuse, R240.reuse ;  /* 0x000000edec6b7223 */ /* 0x181fe200000100f0 */
[-CC-:B------:R-:W-:Y:S01]  /*8a90*/  FFMA.FTZ R233, R233, R237.reuse, R240.reuse ;  /* 0x000000ede9e97223 */ /* 0x180fe200000100f0 */
[-CC-:B------:R-:W-:Y:S01]  /*8aa0*/  FFMA.FTZ R235, R235, R237.reuse, R240.reuse ;  /* 0x000000edebeb7223 */ /* 0x180fe200000100f0 */
[-CC-:B------:R-:W-:Y:S01]  /*8ab0*/  FFMA.FTZ R234, R234, R237.reuse, R240.reuse ;  /* 0x000000edeaea7223 */ /* 0x180fe200000100f0 */
[----:B------:R-:W-:Y:S01]  /*8ac0*/  FADD.FTZ R230, R230, -R107 ;  /* 0x8000006be6e67221 */ /* 0x000fe20000010000 */
[----:B------:R-:W-:Y:S01]  /*8ad0*/  FADD.FTZ R128, R128, -R233 ;  /* 0x800000e980807221 */ /* 0x000fe20000010000 */
[-CC-:B------:R-:W-:Y:S01]  /*8ae0*/  FFMA.FTZ R0, R231, R237.reuse, R240.reuse ;  /* 0x000000ede7007223 */ /* 0x180fe200000100f0 */
[-CC-:B------:R-:W-:Y:S01]  /*8af0*/  FFMA.FTZ R105, R232, R237.reuse, R240.reuse ;  /* 0x000000ede8697223 */ /* 0x180fe200000100f0 */
[C---:B------:R-:W-:Y:S01]  /*8b00*/  FMUL.FTZ R119, R211.reuse, R230 ;  /* 0x000000e6d3777220 */ /* 0x040fe20000410000 */
[----:B------:R-:W-:Y:S01]  /*8b10*/  FADD.FTZ R130, R130, -R235 ;  /* 0x800000eb82827221 */ /* 0x000fe20000010000 */
[----:B------:R-:W-:Y:S01]  /*8b20*/  ISETP.GE.U32.AND P2, PT, R238, RZ, PT ;  /* 0x000000ffee00720c */ /* 0x000fe20003f46070 */
[----:B------:R-:W-:Y:S01]  /*8b30*/  FMUL.FTZ R106, R211, R128 ;  /* 0x00000080d36a7220 */ /* 0x000fe20000410000 */
[-C--:B------:R-:W-:Y:S01]  /*8b40*/  FFMA.FTZ R131, R131, R237.reuse, R240 ;  /* 0x000000ed83837223 */ /* 0x080fe200000100f0 */
        /* <DEDUP_REMOVED lines=22> */
[----:B------:R-:W-:Y:S01]  /*8cb0*/  FSEL R118, R108, RZ, P3 ;  /* 0x000000ff6c767208 */ /* 0x000fe20001800000 */
[----:B------:R-:W-:Y:S01]  /*8cc0*/  FMUL.FTZ R110, R0, UR6 ;  /* 0x00000006006e7c20 */ /* 0x000fe20008410000 */
[C---:B------:R-:W-:Y:S01]  /*8cd0*/  F2FP.F16.F32.PACK_AB R105, R111.reuse, R0 ;  /* 0x000000006f69723e */ /* 0x040fe200000000ff */
[----:B------:R-:W-:Y:S01]  /*8ce0*/  FMUL.FTZ R111, R111, UR6 ;  /* 0x000000066f6f7c20 */ /* 0x000fe20008410000 */
[----:B------:R-:W-:Y:S01]  /*8cf0*/  FSEL R117, R107, RZ, P5 ;  /* 0x000000ff6b757208 */ /* 0x000fe20002800000 */
[----:B------:R-:W-:Y:S01]  /*8d00*/  FMUL.FTZ R0, R104, UR6 ;  /* 0x0000000668007c20 */ /* 0x000fe20008410000 */
[----:B------:R-:W-:Y:S01]  /*8d10*/  FMUL.FTZ R108, R109, UR6 ;  /* 0x000000066d6c7c20 */ /* 0x000fe20008410000 */
[----:B------:R-:W-:-:S02]  /*8d20*/  LOP3.LUT P2, RZ, R238, 0xff0000, RZ, 0xc0, !PT ;  /* 0x00ff0000eeff7812 */ /* 0x000fc4000784c0ff */
[C---:B------:R-:W-:Y:S02]  /*8d30*/  LOP3.LUT P3, RZ, R238.reuse, 0xff000000, RZ, 0xc0, !PT ;  /* 0xff000000eeff7812 */ /* 0x040fe4000786c0ff */
[C---:B------:R-:W-:Y:S02]  /*8d40*/  LOP3.LUT P6, RZ, R238.reuse, 0xff, RZ, 0xc0, !PT ;  /* 0x000000ffeeff7812 */ /* 0x040fe400078cc0ff */
[----:B------:R-:W-:Y:S02]  /*8d50*/  LOP3.LUT P5, RZ, R238, 0xff00, RZ, 0xc0, !PT ;  /* 0x0000ff00eeff7812 */ /* 0x000fe400078ac0ff */
[----:B------:R-:W-:Y:S02]  /*8d60*/  F2FP.F16.F32.PACK_AB R106, R115, R106 ;  /* 0x0000006a736a723e */ /* 0x000fe400000000ff */
        /* <DEDUP_REMOVED lines=11> */
.L_x_1837:
[-CC-:B------:R-:W-:Y:S01]  /*8e20*/  FFMA.FTZ R233, R233, R237.reuse, R240.reuse ;  /* 0x000000ede9e97223 */ /* 0x180fe200000100f0 */
[-CC-:B------:R-:W-:Y:S01]  /*8e30*/  FFMA.FTZ R234, R234, R237.reuse, R240.reuse ;  /* 0x000000edeaea7223 */ /* 0x180fe200000100f0 */
[-CC-:B------:R-:W-:Y:S01]  /*8e40*/  FFMA.FTZ R235, R235, R237.reuse, R240.reuse ;  /* 0x000000edebeb7223 */ /* 0x180fe200000100f0 */
[-CC-:B0-----:R-:W-:Y:S01]  /*8e50*/  FFMA.FTZ R111, R236, R237.reuse, R240.reuse ;  /* 0x000000edec6f7223 */ /* 0x181fe200000100f0 */
        /* <DEDUP_REMOVED lines=49> */
.L_x_1833:
        /* <DEDUP_REMOVED lines=106> */
.L_x_1811:
        /* <DEDUP_REMOVED lines=37> */
.L_x_1839:
        /* <DEDUP_REMOVED lines=10> */
.L_x_3837:


//--------------------- .text._ZN10layer_norm22ln_bwd_finalize_kernelINS_22Kernel_traits_finalizeILj6144Ef6__halfS2_S2_fjLb0ELj1024ELj4ENS_18Kernel_traits_baseILj6144EfS2_S2_S2_fjLj1024EEEEELb0ELb0EEEvNS_9BwdParamsE --------------------------
	.section	.text._ZN10layer_norm22ln_bwd_finalize_kernelINS_22Kernel_traits_finalizeILj6144Ef6__halfS2_S2_fjLb0ELj1024ELj4ENS_18Kernel_traits_baseILj6144EfS2_S2_S2_fjLj1024EEEEELb0ELb0EEEvNS_9BwdParamsE,"ax",@progbits
	.align	128
        .global         _ZN10layer_norm22ln_bwd_finalize_kernelINS_22Kernel_traits_finalizeILj6144Ef6__halfS2_S2_fjLb0ELj1024ELj4ENS_18Kernel_traits_baseILj6144EfS2_S2_S2_fjLj1024EEEEELb0ELb0EEEvNS_9BwdParamsE
        .type           _ZN10layer_norm22ln_bwd_finalize_kernelINS_22Kernel_traits_finalizeILj6144Ef6__halfS2_S2_fjLb0ELj1024ELj4ENS_18Kernel_traits_baseILj6144EfS2_S2_S2_fjLj1024EEEEELb0ELb0EEEvNS_9BwdParamsE,@function
        .size           _ZN10layer_norm22ln_bwd_finalize_kernelINS_22Kernel_traits_finalizeILj6144Ef6__halfS2_S2_fjLb0ELj1024ELj4ENS_18Kernel_traits_baseILj6144EfS2_S2_S2_fjLj1024EEEEELb0ELb0EEEvNS_9BwdParamsE,(.L_x_3838 - _ZN10layer_norm22ln_bwd_finalize_kernelINS_22Kernel_traits_finalizeILj6144Ef6__halfS2_S2_fjLb0ELj1024ELj4ENS_18Kernel_traits_baseILj6144EfS2_S2_S2_fjLj1024EEEEELb0ELb0EEEvNS_9BwdParamsE)
        .other          _ZN10layer_norm22ln_bwd_finalize_kernelINS_22Kernel_traits_finalizeILj6144Ef6__halfS2_S2_fjLb0ELj1024ELj4ENS_18Kernel_traits_baseILj6144EfS2_S2_S2_fjLj1024EEEEELb0ELb0EEEvNS_9BwdParamsE,@"STO_CUDA_ENTRY STV_DEFAULT"
_ZN10layer_norm22ln_bwd_finalize_kernelINS_22Kernel_traits_finalizeILj6144Ef6__halfS2_S2_fjLb0ELj1024ELj4ENS_18Kernel_traits_baseILj6144EfS2_S2_S2_fjLj1024EEEEELb0ELb0EEEvNS_9BwdParamsE:
.text._ZN10layer_norm22ln_bwd_finalize_kernelINS_22Kernel_traits_finalizeILj6144Ef6__halfS2_S2_fjLb0ELj1024ELj4ENS_18Kernel_traits_baseILj6144EfS2_S2_S2_fjLj1024EEEEELb0ELb0EEEvNS_9BwdParamsE:
        /* <DEDUP_REMOVED lines=78> */
.L_x_1844:
        /* <DEDUP_REMOVED lines=118> */
.L_x_1843:
[----:B------:R-:W-:Y:S05]  /*0c40*/  BSYNC.RECONVERGENT B1 ;  /* 0x0000000000017941 */ /* 0x000fea0003800200 */
.L_x_1842:
        /* <DEDUP_REMOVED lines=68> */
.L_x_1846:
[----:B------:R-:W-:Y:S05]  /*1090*/  BSYNC.RECONVERGENT B1 ;  /* 0x0000000000017941 */ /* 0x000fea0003800200 */
.L_x_1845:
        /* <DEDUP_REMOVED lines=37> */
.L_x_1848:
[----:B------:R-:W-:Y:S05]  /*12f0*/  BSYNC.RECONVERGENT B1 ;  /* 0x0000000000017941 */ /* 0x000fea0003800200 */
.L_x_1847:
[----:B------:R-:W-:Y:S05]  /*1300*/  @!P1 BRA `(.L_x_1841) ;  /* 0x00000000003c9947 */ /* 0x000fea0003800000 */
[----:B------:R-:W0:Y:S01]  /*1310*/  LDC.64 R8, c[0x0][0x440] ;  /* 0x00011000ff087b82 */ /* 0x000e220000000a00 */
[----:B------:R-:W-:Y:S01]  /*1320*/  IMAD R0, R3, R54, R0 ;  /* 0x0000003603007224 */ /* 0x000fe200078e0200 */
[----:B------:R-:W-:-:S04]  /*1330*/  IADD3 R12, PT, PT, -R55, RZ, RZ ;  /* 0x000000ff370c7210 */ /* 0x000fc80007ffe1ff */
[----:B------:R-:W-:Y:S02]  /*1340*/  IADD3 R3, PT, PT, R57, R0, RZ ;  /* 0x0000000039037210 */ /* 0x000fe40007ffe0ff */
[----:B------:R-:W1:Y:S05]  /*1350*/  LDC.64 R10, c[0x0][0x448] ;  /* 0x00011200ff0a7b82 */ /* 0x000e6a0000000a00 */
.L_x_1849:
        /* <DEDUP_REMOVED lines=10> */
.L_x_1841:
[----:B------:R-:W-:Y:S05]  /*1400*/  BSYNC.RECONVERGENT B0 ;  /* 0x0000000000007941 */ /* 0x000fea0003800200 */
.L_x_1840:
        /* <DEDUP_REMOVED lines=60> */
.L_x_1850:
        /* <DEDUP_REMOVED lines=11> */
.L_x_3838:


//--------------------- .text._ZN10layer_norm40ln_parallel_residual_bwd_finalize_kernelINS_22Kernel_traits_finalizeILj6144Ef6__halfS2_S2_fjLb0ELj1024ELj4ENS_18Kernel_traits_baseILj6144EfS2_S2_S2_fjLj1024EEEEELb0EEEvNS_9BwdParamsE --------------------------
	.section	.text._ZN10layer_norm40ln_parallel_residual_bwd_finalize_kernelINS_22Kernel_traits_finalizeILj6144Ef6__halfS2_S2_fjLb0ELj1024ELj4ENS_18Kernel_traits_baseILj6144EfS2_S2_S2_fjLj1024EEEEELb0EEEvNS_9BwdParamsE,"ax",@progbits
	.align	128
        .global         _ZN10layer_norm40ln_parallel_residual_bwd_finalize_kernelINS_22Kernel_traits_finalizeILj6144Ef6__halfS2_S2_fjLb0ELj1024ELj4ENS_18Kernel_traits_baseILj6144EfS2_S2_S2_fjLj1024EEEEELb0EEEvNS_9BwdParamsE
        .type           _ZN10layer_norm40ln_parallel_residual_bwd_finalize_kernelINS_22Kernel_traits_finalizeILj6144Ef6__halfS2_S2_fjLb0ELj1024ELj4ENS_18Kernel_traits_baseILj6144EfS2_S2_S2_fjLj1024EEEEELb0EEEvNS_9BwdParamsE,@function
        .size           _ZN10layer_norm40ln_parallel_residual_bwd_finalize_kernelINS_22Kernel_traits_finalizeILj6144Ef6__halfS2_S2_fjLb0ELj1024ELj4ENS_18Kernel_traits_baseILj6144EfS2_S2_S2_fjLj1024EEEEELb0EEEvNS_9BwdParamsE,(.L_x_3839 - _ZN10layer_norm40ln_parallel_residual_bwd_finalize_kernelINS_22Kernel_traits_finalizeILj6144Ef6__halfS2_S2_fjLb0ELj1024ELj4ENS_18Kernel_traits_baseILj6144EfS2_S2_S2_fjLj1024EEEEELb0EEEvNS_9BwdParamsE)
        .other          _ZN10layer_norm40ln_parallel_residual_bwd_finalize_kernelINS_22Kernel_traits_finalizeILj6144Ef6__halfS2_S2_fjLb0ELj1024ELj4ENS_18Kernel_traits_baseILj6144EfS2_S2_S2_fjLj1024EEEEELb0EEEvNS_9BwdParamsE,@"STO_CUDA_ENTRY STV_DEFAULT"
_ZN10layer_norm40ln_parallel_residual_bwd_finalize_kernelINS_22Kernel_traits_finalizeILj6144Ef6__halfS2_S2_fjLb0ELj1024ELj4ENS_18Kernel_traits_baseILj6144EfS2_S2_S2_fjLj1024EEEEELb0EEEvNS_9BwdParamsE:
.text._ZN10layer_norm40ln_parallel_residual_bwd_finalize_kernelINS_22Kernel_traits_finalizeILj6144Ef6__halfS2_S2_fjLb0ELj1024ELj4ENS_18Kernel_traits_baseILj6144EfS2_S2_S2_fjLj1024EEEEELb0EEEvNS_9BwdParamsE:
        /* <DEDUP_REMOVED lines=58> */
.L_x_1855:
        /* <DEDUP_REMOVED lines=112> */
.L_x_1854:
[----:B------:R-:W-:Y:S05]  /*0aa0*/  BSYNC.RECONVERGENT B1 ;  /* 0x0000000000017941 */ /* 0x000fea0003800200 */
.L_x_1853:
        /* <DEDUP_REMOVED lines=66> */
.L_x_1857:
[----:B------:R-:W-:Y:S05]  /*0ed0*/  BSYNC.RECONVERGENT B1 ;  /* 0x0000000000017941 */ /* 0x000fea0003800200 */
.L_x_1856:
        /* <DEDUP_REMOVED lines=36> */
.L_x_1859:
[----:B------:R-:W-:Y:S05]  /*1120*/  BSYNC.RECONVERGENT B1 ;  /* 0x0000000000017941 */ /* 0x000fea0003800200 */
.L_x_1858:
        /* <DEDUP_REMOVED lines=18> */
.L_x_1852:
[----:B------:R-:W-:Y:S05]  /*1250*/  BSYNC.RECONVERGENT B0 ;  /* 0x0000000000007941 */ /* 0x000fea0003800200 */
.L_x_1851:
        /* <DEDUP_REMOVED lines=92> */
.L_x_1860:
        /* <DEDUP_REMOVED lines=14> */
.L_x_3839:


//--------------------- .text._ZN10layer_norm31ln_parallel_residual_bwd_kernelINS_13Kernel_traitsIf6__halfS2_S2_fjLj6144ELj1ELj1ELj8ELj16ENS_18Kernel_traits_baseILj6144EfS2_S2_S2_fjLj256EEEEELb1ELb1ELb0EEEvNS_9BwdParamsE --------------------------
	.section	.text._ZN10layer_norm31ln_parallel_residual_bwd_kernelINS_13Kernel_traitsIf6__halfS2_S2_fjLj6144ELj1ELj1ELj8ELj16ENS_18Kernel_traits_baseILj6144EfS2_S2_S2_fjLj256EEEEELb1ELb1ELb0EEEvNS_9BwdParamsE,"ax",@progbits
	.align	128
        .global         _ZN10layer_norm31ln_parallel_residual_bwd_kernelINS_13Kernel_traitsIf6__halfS2_S2_fjLj6144ELj1ELj1ELj8ELj16ENS_18Kernel_traits_baseILj6144EfS2_S2_S2_fjLj256EEEEELb1ELb1ELb0EEEvNS_9BwdParamsE
        .type           _ZN10layer_norm31ln_parallel_residual_bwd_kernelINS_13Kernel_traitsIf6__halfS2_S2_fjLj6144ELj1ELj1ELj8ELj16ENS_18Kernel_traits_baseILj6144EfS2_S2_S2_fjLj256EEEEELb1ELb1ELb0EEEvNS_9BwdParamsE,@function
        .size           _ZN10layer_norm31ln_parallel_residual_bwd_kernelINS_13Kernel_traitsIf6__halfS2_S2_fjLj6144ELj1ELj1ELj8ELj16ENS_18Kernel_traits_baseILj6144EfS2_S2_S2_fjLj256EEEEELb1ELb1ELb0EEEvNS_9BwdParamsE,(.L_x_3840 - _ZN10layer_norm31ln_parallel_residual_bwd_kernelINS_13Kernel_traitsIf6__halfS2_S2_fjLj6144ELj1ELj1ELj8ELj16ENS_18Kernel_traits_baseILj6144EfS2_S2_S2_fjLj256EEEEELb1ELb1ELb0EEEvNS_9BwdParamsE)
        .other          _ZN10layer_norm31ln_parallel_residual_bwd_kernelINS_13Kernel_traitsIf6__halfS2_S2_fjLj6144ELj1ELj1ELj8ELj16ENS_18Kernel_traits_baseILj6144EfS2_S2_S2_fjLj256EEEEELb1ELb1ELb0EEEvNS_9BwdParamsE,@"STO_CUDA_ENTRY STV_DEFAULT"
_ZN10layer_norm31ln_parallel_residual_bwd_kernelINS_13Kernel_traitsIf6__halfS2_S2_fjLj6144ELj1ELj1ELj8ELj16ENS_18Kernel_traits_baseILj6144EfS2_S2_S2_fjLj256EEEEELb1ELb1ELb0EEEvNS_9BwdParamsE:
.text._ZN10layer_norm31ln_parallel_residual_bwd_kernelINS_13Kernel_traitsIf6__halfS2_S2_fjLj6144ELj1ELj1ELj8ELj16ENS_18Kernel_traits_baseILj6144EfS2_S2_S2_fjLj256EEEEELb1ELb1ELb0EEEvNS_9BwdParamsE:
        /* <DEDUP_REMOVED lines=91> */
.L_x_1898:
        /* <DEDUP_REMOVED lines=35> */
[----:B------:R0:W5:Y:S01]  /*07e0*/  @P4 LDG.E.64 R164, desc[UR6][R108.64] ;  /* 0x000000066ca44981 */ /* 0x000162000c1e1b00 */
[----:B-1----:R-:W-:-:S05]  /*07f0*/  @P2 IMAD.WIDE.U32 R106, R120, 0x10, R106 ;  /* 0x00000010786a2825 */ /* 0x002fca00078e006a */
[----:B------:R1:W5:Y:S01]  /*0800*/  @P2 LDG.E.128 R8, desc[UR6][R106.64] ;  /* 0x000000066a082981 */ /* 0x000362000c1e1d00 */
[----:B---3--:R-:W-:Y:S02]  /*0810*/  HADD2.F32 R155, -RZ, R97.H1_H1 ;  /* 0x30000061ff9b7230 */ /* 0x008fe40000004100 */
[--C-:B------:R-:W-:Y:S02]  /*0820*/  HADD2.F32 R3, -RZ, R96.reuse.H0_H0 ;  /* 0x20000060ff037230 */ /* 0x100fe40000004100 */
[----:B------:R-:W-:Y:S02]  /*0830*/  HADD2.F32 R105, -RZ, R96.H1_H1 ;  /* 0x30000060ff697230 */ /* 0x000fe40000004100 */
[--C-:B------:R-:W-:Y:S02]  /*0840*/  HADD2.F32 R163, -RZ, R99.reuse.H0_H0 ;  /* 0x20000063ffa37230 */ /* 0x100fe40000004100 */
[----:B------:R-:W-:Y:S02]  /*0850*/  HADD2.F32 R173, -RZ, R99.H1_H1 ;  /* 0x30000063ffad7230 */ /* 0x000fe40000004100 */
[----:B------:R-:W-:-:S02]  /*0860*/  HADD2.F32 R111, -RZ, R97.H0_H0 ;  /* 0x20000061ff6f7230 */ /* 0x000fc40000004100 */
[--C-:B------:R-:W-:Y:S02]  /*0870*/  HADD2.F32 R99, -RZ, R101.reuse.H0_H0 ;  /* 0x20000065ff637230 */ /* 0x100fe40000004100 */
[----:B------:R-:W-:Y:S02]  /*0880*/  HADD2.F32 R96, -RZ, R101.H1_H1 ;  /* 0x30000065ff607230 */ /* 0x000fe40000004100 */
[C---:B------:R-:W-:Y:S01]  /*0890*/  FADD.FTZ R101, -R104.reuse, R155 ;  /* 0x0000009b68657221 */ /* 0x040fe20000010100 */
[----:B------:R-:W-:Y:S02]  /*08a0*/  HADD2.F32 R97, -RZ, R100.H0_H0 ;  /* 0x20000064ff617230 */ /* 0x000fe40000004100 */
[C---:B------:R-:W-:Y:S01]  /*08b0*/  FADD.FTZ R3, -R104.reuse, R3 ;  /* 0x0000000368037221 */ /* 0x040fe20000010100 */
[--C-:B------:R-:W-:Y:S02]  /*08c0*/  HADD2.F32 R159, -RZ, R98.reuse.H1_H1 ;  /* 0x30000062ff9f7230 */ /* 0x100fe40000004100 */
[----:B------:R-:W-:Y:S01]  /*08d0*/  FADD.FTZ R111, -R104, R111 ;  /* 0x0000006f686f7221 */ /* 0x000fe20000010100 */
[----:B------:R-:W-:-:S02]  /*08e0*/  HADD2.F32 R157, -RZ, R98.H0_H0 ;  /* 0x20000062ff9d7230 */ /* 0x000fc40000004100 */
[C---:B-----5:R-:W-:Y:S01]  /*08f0*/  FMUL.FTZ R160, R128.reuse, R101 ;  /* 0x0000006580a07220 */ /* 0x060fe20000410000 */
[----:B------:R-:W-:Y:S02]  /*0900*/  HADD2.F32 R100, -RZ, R100.H1_H1 ;  /* 0x30000064ff647230 */ /* 0x000fe40000004100 */
[----:B------:R-:W-:Y:S01]  /*0910*/  FMUL.FTZ R3, R128, R3 ;  /* 0x0000000380037220 */ /* 0x000fe20000410000 */
[----:B------:R-:W-:Y:S01]  /*0920*/  FMUL.FTZ R158, R64, R97 ;  /* 0x00000061409e7220 */ /* 0x000fe20000410000 */
[--C-:B0-----:R-:W-:Y:S02]  /*0930*/  HADD2.F32 R109, -RZ, R103.reuse.H0_H0 ;  /* 0x20000067ff6d7230 */ /* 0x101fe40000004100 */
[C---:B------:R-:W-:Y:S01]  /*0940*/  FADD.FTZ R105, -R104.reuse, R105 ;  /* 0x0000006968697221 */ /* 0x040fe20000010100 */
[----:B-1----:R-:W-:Y:S02]  /*0950*/  HADD2.F32 R106, -RZ, R103.H1_H1 ;  /* 0x30000067ff6a7230 */ /* 0x002fe40000004100 */
[C---:B------:R-:W-:Y:S01]  /*0960*/  FADD.FTZ R103, -R104.reuse, R159 ;  /* 0x0000009f68677221 */ /* 0x040fe20000010100 */
[----:B------:R-:W-:Y:S01]  /*0970*/  FADD.FTZ R161, -R104, R157 ;  /* 0x0000009d68a17221 */ /* 0x000fe20000010100 */
[----:B------:R-:W-:Y:S01]  /*0980*/  FMUL.FTZ R155, R128, R111 ;  /* 0x0000006f809b7220 */ /* 0x000fe20000410000 */
[----:B------:R-:W-:Y:S01]  /*0990*/  FADD.FTZ R35, R35, R96 ;  /* 0x0000006023237221 */ /* 0x000fe20000010000 */
[-C--:B------:R-:W-:Y:S01]  /*09a0*/  FFMA.FTZ R59, R160, R96.reuse, R59 ;  /* 0x00000060a03b7223 */ /* 0x080fe2000001003b */
[----:B------:R-:W-:Y:S01]  /*09b0*/  FMUL.FTZ R159, R67, R96 ;  /* 0x00000060439f7220 */ /* 0x000fe20000410000 */
[----:B------:R-:W-:Y:S01]  /*09c0*/  FADD.FTZ R32, R32, R97 ;  /* 0x0000006120207221 */ /* 0x000fe20000010000 */
[----:B------:R-:W-:Y:S01]  /*09d0*/  FFMA.FTZ R56, R3, R97, R56 ;  /* 0x0000006103387223 */ /* 0x000fe20000010038 */
[----:B------:R-:W-:Y:S01]  /*09e0*/  FMUL.FTZ R157, R65, R100 ;  /* 0x00000064419d7220 */ /* 0x000fe20000410000 */
[----:B------:R-:W-:Y:S01]  /*09f0*/  FADD.FTZ R96, RZ, R158 ;  /* 0x0000009eff607221 */ /* 0x000fe20000010000 */
[----:B------:R-:W-:Y:S01]  /*0a00*/  FMUL.FTZ R156, R128, R105 ;  /* 0x00000069809c7220 */ /* 0x000fe20000410000 */
[----:B------:R-:W-:Y:S01]  /*0a10*/  FFMA.FTZ R97, R3, R158, RZ ;  /* 0x0000009e03617223 */ /* 0x000fe200000100ff */
[----:B------:R-:W-:Y:S01]  /*0a20*/  FADD.FTZ R34, R34, R99 ;  /* 0x0000006322227221 */ /* 0x000fe20000010000 */
[-C--:B------:R-:W-:Y:S01]  /*0a30*/  FFMA.FTZ R58, R155, R99.reuse, R58 ;  /* 0x000000639b3a7223 */ /* 0x080fe2000001003a */
[----:B------:R-:W-:Y:S01]  /*0a40*/  FMUL.FTZ R162, R66, R99 ;  /* 0x0000006342a27220 */ /* 0x000fe20000410000 */
[----:B------:R-:W-:Y:S01]  /*0a50*/  FADD.FTZ R99, R96, R157 ;  /* 0x0000009d60637221 */ /* 0x000fe20000010000 */
[----:B------:R-:W-:Y:S01]  /*0a60*/  FFMA.FTZ R96, R156, R157, R97 ;  /* 0x0000009d9c607223 */ /* 0x000fe20000010061 */
[----:B------:R-:W-:-:S02]  /*0a70*/  HADD2.F32 R107, -RZ, R102.H0_H0 ;  /* 0x20000066ff6b7230 */ /* 0x000fc40000004100 */
[----:B------:R-:W-:Y:S01]  /*0a80*/  FADD.FTZ R98, R99, R162 ;  /* 0x000000a263627221 */ /* 0x000fe20000010000 */
[----:B------:R-:W-:Y:S01]  /*0a90*/  FFMA.FTZ R97, R155, R162, R96 ;  /* 0x000000a29b617223 */ /* 0x000fe20000010060 */
[----:B------:R-:W-:Y:S02]  /*0aa0*/  HADD2.F32 R102, -RZ, R102.H1_H1 ;  /* 0x30000066ff667230 */ /* 0x000fe40000004100 */
[----:B------:R-:W-:Y:S01]  /*0ab0*/  FMUL.FTZ R161, R128, R161 ;  /* 0x000000a180a17220 */ /* 0x000fe20000410000 */
[----:B------:R-:W-:Y:S01]  /*0ac0*/  FMUL.FTZ R170, R60, R107 ;  /* 0x0000006b3caa7220 */ /* 0x000fe20000410000 */
[----:B------:R-:W-:Y:S01]  /*0ad0*/  FADD.FTZ R99, R98, R159 ;  /* 0x0000009f62637221 */ /* 0x000fe20000010000 */
[----:B------:R-:W-:Y:S01]  /*0ae0*/  FFMA.FTZ R96, R160, R159, R97 ;  /* 0x0000009fa0607223 */ /* 0x000fe20000010061 */
[----:B------:R-:W-:Y:S01]  /*0af0*/  FADD.FTZ R171, -R104, R163 ;  /* 0x000000a368ab7221 */ /* 0x000fe20000010100 */
        /* <DEDUP_REMOVED lines=26> */
.L_x_1863:
[----:B----4-:R-:W-:Y:S05]  /*0ca0*/  BSYNC.RECONVERGENT B0 ;  /* 0x0000000000007941 */ /* 0x010fea0003800200 */
.L_x_1862:
[----:B------:R-:W-:Y:S04]  /*0cb0*/  BSSY.RECONVERGENT B0, `(.L_x_1864) ;  /* 0x000005e000007945 */ /* 0x000fe80003800200 */
[----:B------:R-:W-:Y:S05]  /*0cc0*/  @!P0 BRA `(.L_x_1865) ;  /* 0x0000000400708947 */ /* 0x000fea0003800000 */
[----:B------:R-:W0:Y:S08]  /*0cd0*/  LDC.64 R96, c[0x0][0x3a8] ;  /* 0x0000ea00ff607b82 */ /* 0x000e300000000a00 */
[----:B------:R-:W1:Y:S01]  /*0ce0*/  LDC.64 R100, c[0x0][0x428] ;  /* 0x00010a00ff647b82 */ /* 0x000e620000000a00 */
[----:B------:R-:W-:-:S04]  /*0cf0*/  ISETP.NE.U32.AND P4, PT, RZ, UR10, PT ;  /* 0x0000000aff007c0c */ /* 0x000fc8000bf85070 */
[----:B------:R-:W-:-:S03]  /*0d00*/  ISETP.NE.AND.EX P4, PT, RZ, UR11, PT, P4 ;  /* 0x0000000bff007c0c */ /* 0x000fc6000bf85340 */
[----:B------:R-:W2:Y:S01]  /*0d10*/  LDC.64 R114, c[0x0][0x3b0] ;  /* 0x0000ec00ff727b82 */ /* 0x000ea20000000a00 */
[----:B0-----:R-:W-:-:S09]  /*0d20*/  IMAD.WIDE.U32 R96, R105, 0x10, R96 ;  /* 0x0000001069607825 */ /* 0x001fd200078e0060 */
[----:B------:R-:W0:Y:S01]  /*0d30*/  @P4 LDC.64 R110, c[0x0][0x3b8] ;  /* 0x0000ee00ff6e4b82 */ /* 0x000e220000000a00 */
[----:B------:R-:W3:Y:S01]  /*0d40*/  LDG.E.128 R96, desc[UR6][R96.64] ;  /* 0x0000000660607981 */ /* 0x000ee2000c1e1d00 */
[----:B-1----:R-:W-:-:S06]  /*0d50*/  IMAD.WIDE.U32 R100, R105, 0x10, R100 ;  /* 0x0000001069647825 */ /* 0x002fcc00078e0064 */
[----:B------:R-:W4:Y:S01]  /*0d60*/  LDG.E.128 R100, desc[UR6][R100.64] ;  /* 0x0000000664647981 */ /* 0x000f22000c1e1d00 */
[----:B------:R-:W-:Y:S01]  /*0d70*/  ISETP.NE.U32.AND P2, PT, RZ, UR14, PT ;  /* 0x0000000eff007c0c */ /* 0x000fe2000bf45070 */
[----:B--2---:R-:W-:-:S03]  /*0d80*/  IMAD.WIDE.U32 R114, R105, 0x8, R114 ;  /* 0x0000000869727825 */ /* 0x004fc600078e0072 */
[----:B------:R-:W-:-:S03]  /*0d90*/  ISETP.NE.AND.EX P2, PT, RZ, UR15, PT, P2 ;  /* 0x0000000fff007c0c */ /* 0x000fc6000bf45320 */
[----:B------:R-:W5:Y:S01]  /*0da0*/  LDG.E.64 R114, desc[UR6][R114.64] ;  /* 0x0000000672727981 */ /* 0x000f62000c1e1b00 */
[----:B0-----:R-:W-:-:S05]  /*0db0*/  @P4 IMAD.WIDE.U32 R110, R105, 0x8, R110 ;  /* 0x00000008696e4825 */ /* 0x001fca00078e006e */
[----:B------:R-:W5:Y:S04]  /*0dc0*/  @P4 LDG.E.64 R166, desc[UR6][R110.64] ;  /* 0x000000066ea64981 */ /* 0x000f68000c1e1b00 */
[----:B------:R-:W0:Y:S02]  /*0dd0*/  @P2 LDC.64 R108, c[0x0][0x438] ;  /* 0x00010e00ff6c2b82 */ /* 0x000e240000000a00 */
[----:B0-----:R-:W-:-:S05]  /*0de0*/  @P2 IMAD.WIDE.U32 R108, R105, 0x10, R108 ;  /* 0x00000010696c2825 */ /* 0x001fca00078e006c */
[----:B------:R0:W5:Y:S01]  /*0df0*/  @P2 LDG.E.128 R4, desc[UR6][R108.64] ;  /* 0x000000066c042981 */ /* 0x000162000c1e1d00 */
[----:B------:R-:W-:Y:S01]  /*0e00*/  IADD3 R105, PT, PT, R105, 0x100, RZ ;  /* 0x0000010069697810 */ /* 0x000fe20007ffe0ff */
[--C-:B---3--:R-:W-:Y:S02]  /*0e10*/  HADD2.F32 R139, -RZ, R97.reuse.H1_H1 ;  /* 0x30000061ff8b7230 */ /* 0x108fe40000004100 */
[--C-:B------:R-:W-:Y:S02]  /*0e20*/  HADD2.F32 R133, -RZ, R96.reuse.H0_H0 ;  /* 0x20000060ff857230 */ /* 0x100fe40000004100 */
[----:B------:R-:W-:Y:S02]  /*0e30*/  HADD2.F32 R135, -RZ, R96.H1_H1 ;  /* 0x30000060ff877230 */ /* 0x000fe40000004100 */
[C---:B------:R-:W-:Y:S01]  /*0e40*/  FADD.FTZ R139, -R104.reuse, R139 ;  /* 0x0000008b688b7221 */ /* 0x040fe20000010100 */
[----:B------:R-:W-:Y:S02]  /*0e50*/  HADD2.F32 R137, -RZ, R97.H0_H0 ;  /* 0x20000061ff897230 */ /* 0x000fe40000004100 */
[----:B------:R-:W-:Y:S01]  /*0e60*/  FADD.FTZ R133, -R104, R133 ;  /* 0x0000008568857221 */ /* 0x000fe20000010100 */
[----:B----4-:R-:W-:-:S02]  /*0e70*/  HADD2.F32 R97, -RZ, R100.H0_H0 ;  /* 0x20000064ff617230 */ /* 0x010fc40000004100 */
[C---:B------:R-:W-:Y:S01]  /*0e80*/  FADD.FTZ R135, -R104.reuse, R135 ;  /* 0x0000008768877221 */ /* 0x040fe20000010100 */
[----:B------:R-:W-:Y:S02]  /*0e90*/  HADD2.F32 R96, -RZ, R101.H1_H1 ;  /* 0x30000065ff607230 */ /* 0x000fe40000004100 */
[----:B------:R-:W-:Y:S01]  /*0ea0*/  FADD.FTZ R137, -R104, R137 ;  /* 0x0000008968897221 */ /* 0x000fe20000010100 */
[----:B------:R-:W-:Y:S02]  /*0eb0*/  HADD2.F32 R100, -RZ, R100.H1_H1 ;  /* 0x30000064ff647230 */ /* 0x000fe40000004100 */
[C---:B-----5:R-:W-:Y:S01]  /*0ec0*/  FMUL.FTZ R140, R128.reuse, R139 ;  /* 0x0000008b808c7220 */ /* 0x060fe20000410000 */
[----:B------:R-:W-:Y:S01]  /*0ed0*/  FMUL.FTZ R133, R128, R133 ;  /* 0x0000008580857220 */ /* 0x000fe20000410000 */
[----:B------:R-:W-:Y:S01]  /*0ee0*/  FMUL.FTZ R138, R80, R97 ;  /* 0x00000061508a7220 */ /* 0x000fe20000410000 */
[--C-:B------:R-:W-:Y:S02]  /*0ef0*/  HADD2.F32 R145, -RZ, R99.reuse.H0_H0 ;  /* 0x20000063ff917230 */ /* 0x100fe40000004100 */
[----:B------:R-:W-:Y:S01]  /*0f00*/  FMUL.FTZ R136, R128, R135 ;  /* 0x0000008780887220 */ /* 0x000fe20000410000 */
[----:B------:R-:W-:-:S02]  /*0f10*/  HADD2.F32 R147, -RZ, R99.H1_H1 ;  /* 0x30000063ff937230 */ /* 0x000fc40000004100 */
[----:B------:R-:W-:Y:S01]  /*0f20*/  FMUL.FTZ R135, R128, R137 ;  /* 0x0000008980877220 */ /* 0x000fe20000410000 */
[----:B------:R-:W-:Y:S02]  /*0f30*/  HADD2.F32 R99, -RZ, R101.H0_H0 ;  /* 0x20000065ff637230 */ /* 0x000fe40000004100 */
        /* <DEDUP_REMOVED lines=11> */
[----:B------:R-:W-:-:S02]  /*0ff0*/  HADD2.F32 R141, -RZ, R98.H0_H0 ;  /* 0x20000062ff8d7230 */ /* 0x000fc40000004100 */
[----:B------:R-:W-:Y:S01]  /*1000*/  FADD.FTZ R99, R96, R137 ;  /* 0x0000008960637221 */ /* 0x000fe20000010000 */
[----:B------:R-:W-:Y:S01]  /*1010*/  FFMA.FTZ R96, R136, R137, R97 ;  /* 0x0000008988607223 */ /* 0x000fe20000010061 */
[----:B------:R-:W-:Y:S02]  /*1020*/  HADD2.F32 R143, -RZ, R98.H1_H1 ;  /* 0x30000062ff8f7230 */ /* 0x000fe40000004100 */
[--C-:B------:R-:W-:Y:S02]  /*1030*/  HADD2.F32 R101, -RZ, R102.reuse.H0_H0 ;  /* 0x20000066ff657230 */ /* 0x100fe40000004100 */
[C---:B------:R-:W-:Y:S01]  /*1040*/  FADD.FTZ R141, -R104.reuse, R141 ;  /* 0x0000008d688d7221 */ /* 0x040fe20000010100 */
        /* <DEDUP_REMOVED lines=8> */
[----:B0-----:R-:W-:-:S02]  /*10d0*/  HADD2.F32 R109, -RZ, R103.H0_H0 ;  /* 0x20000067ff6d7230 */ /* 0x001fc40000004100 */
[----:B------:R-:W-:Y:S01]  /*10e0*/  FMUL.FTZ R146, R128, R143 ;  /* 0x0000008f80927220 */ /* 0x000fe20000410000 */
[C---:B------:R-:W-:Y:S01]  /*10f0*/  FADD.FTZ R145, -R104.reuse, R145 ;  /* 0x0000009168917221 */ /* 0x040fe20000010100 */
        /* <DEDUP_REMOVED lines=25> */
.L_x_1865:
[----:B------:R-:W-:Y:S05]  /*1290*/  BSYNC.RECONVERGENT B0 ;  /* 0x0000000000007941 */ /* 0x000fea0003800200 */
.L_x_1864:
        /* <DEDUP_REMOVED lines=21> */
[--C-:B---3--:R-:W-:Y:S02]  /*13f0*/  HADD2.F32 R125, -RZ, R101.reuse.H0_H0 ;  /* 0x20000065ff7d7230 */ /* 0x108fe40000004100 */
[----:B------:R-:W-:Y:S02]  /*1400*/  HADD2.F32 R101, -RZ, R101.H1_H1 ;  /* 0x30000065ff657230 */ /* 0x000fe40000004100 */
[--C-:B------:R-:W-:Y:S02]  /*1410*/  HADD2.F32 R123, -RZ, R100.reuse.H1_H1 ;  /* 0x30000064ff7b7230 */ /* 0x100fe40000004100 */
[----:B------:R-:W-:Y:S02]  /*1420*/  HADD2.F32 R105, -RZ, R100.H0_H0 ;  /* 0x20000064ff697230 */ /* 0x000fe40000004100 */
[--C-:B------:R-:W-:Y:S02]  /*1430*/  HADD2.F32 R149, -RZ, R103.reuse.H0_H0 ;  /* 0x20000067ff957230 */ /* 0x100fe40000004100 */
[----:B------:R-:W-:-:S02]  /*1440*/  HADD2.F32 R151, -RZ, R103.H1_H1 ;  /* 0x30000067ff977230 */ /* 0x000fc40000004100 */
[C---:B------:R-:W-:Y:S01]  /*1450*/  FADD.FTZ R103, -R104.reuse, R101 ;  /* 0x0000006568677221 */ /* 0x040fe20000010100 */
[C---:B------:R-:W-:Y:S01]  /*1460*/  FADD.FTZ R123, -R104.reuse, R123 ;  /* 0x0000007b687b7221 */ /* 0x040fe20000010100 */
[----:B----4-:R-:W-:Y:S02]  /*1470*/  HADD2.F32 R101, -RZ, R96.H0_H0 ;  /* 0x20000060ff657230 */ /* 0x010fe40000004100 */
[C---:B------:R-:W-:Y:S01]  /*1480*/  FADD.FTZ R105, -R104.reuse, R105 ;  /* 0x0000006968697221 */ /* 0x040fe20000010100 */
[----:B------:R-:W-:Y:S02]  /*1490*/  HADD2.F32 R127, -RZ, R102.H0_H0 ;  /* 0x20000066ff7f7230 */ /* 0x000fe40000004100 */
[C---:B------:R-:W-:Y:S01]  /*14a0*/  FADD.FTZ R125, -R104.reuse, R125 ;  /* 0x0000007d687d7221 */ /* 0x040fe20000010100 */
[----:B------:R-:W-:Y:S02]  /*14b0*/  HADD2.F32 R96, -RZ, R96.H1_H1 ;  /* 0x30000060ff607230 */ /* 0x000fe40000004100 */
[----:B0-----:R-:W-:Y:S01]  /*14c0*/  FADD.FTZ R111, -R104, R149 ;  /* 0x00000095686f7221 */ /* 0x001fe20000010100 */
[C---:B-----5:R-:W-:Y:S01]  /*14d0*/  FMUL.FTZ R152, R128.reuse, R123 ;  /* 0x0000007b80987220 */ /* 0x060fe20000410000 */
[----:B------:R-:W-:Y:S01]  /*14e0*/  FMUL.FTZ R149, R128, R105 ;  /* 0x0000006980957220 */ /* 0x000fe20000410000 */
[----:B------:R-:W-:Y:S01]  /*14f0*/  FMUL.FTZ R154, R72, R101 ;  /* 0x00000065489a7220 */ /* 0x000fe20000410000 */
[C---:B------:R-:W-:Y:S01]  /*1500*/  FADD.FTZ R129, -R104.reuse, R127 ;  /* 0x0000007f68817221 */ /* 0x040fe20000010100 */
[----:B------:R-:W-:Y:S01]  /*1510*/  FADD.FTZ R177, -R104, R151 ;  /* 0x0000009768b17221 */ /* 0x000fe20000010100 */
[----:B------:R-:W-:-:S02]  /*1520*/  HADD2.F32 R127, -RZ, R97.H0_H0 ;  /* 0x20000061ff7f7230 */ /* 0x000fc40000004100 */
[----:B------:R-:W-:Y:S01]  /*1530*/  FADD.FTZ R17, R17, R96 ;  /* 0x0000006011117221 */ /* 0x000fe20000010000 */
[----:B------:R-:W-:Y:S02]  /*1540*/  HADD2.F32 R100, -RZ, R97.H1_H1 ;  /* 0x30000061ff647230 */ /* 0x000fe40000004100 */
[----:B------:R-:W-:Y:S01]  /*1550*/  FMUL.FTZ R151, R128, R125 ;  /* 0x0000007d80977220 */ /* 0x000fe20000410000 */
[-C--:B------:R-:W-:Y:S01]  /*1560*/  FFMA.FTZ R41, R152, R96.reuse, R41 ;  /* 0x0000006098297223 */ /* 0x080fe20000010029 */
[----:B------:R-:W-:Y:S01]  /*1570*/  FMUL.FTZ R153, R73, R96 ;  /* 0x0000006049997220 */ /* 0x000fe20000410000 */
[----:B------:R-:W-:Y:S01]  /*1580*/  FADD.FTZ R96, R107, R154 ;  /* 0x0000009a6b607221 */ /* 0x000fe20000010000 */
[----:B------:R-:W-:Y:S01]  /*1590*/  FFMA.FTZ R97, R149, R154, R106 ;  /* 0x0000009a95617223 */ /* 0x000fe2000001006a */
[----:B------:R-:W-:Y:S02]  /*15a0*/  HADD2.F32 R131, -RZ, R102.H1_H1 ;  /* 0x30000066ff837230 */ /* 0x000fe40000004100 */
[----:B------:R-:W-:Y:S01]  /*15b0*/  FADD.FTZ R18, R18, R127 ;  /* 0x0000007f12127221 */ /* 0x000fe20000010000 */
[----:B-1----:R-:W-:-:S02]  /*15c0*/  HADD2.F32 R109, -RZ, R98.H0_H0 ;  /* 0x20000062ff6d7230 */ /* 0x002fc40000004100 */
[-C--:B------:R-:W-:Y:S01]  /*15d0*/  FFMA.FTZ R42, R151, R127.reuse, R42 ;  /* 0x0000007f972a7223 */ /* 0x080fe2000001002a */
[----:B------:R-:W-:Y:S02]  /*15e0*/  HADD2.F32 R122, -RZ, R98.H1_H1 ;  /* 0x30000062ff7a7230 */ /* 0x000fe40000004100 */
        /* <DEDUP_REMOVED lines=8> */
[C---:B------:R-:W-:Y:S01]  /*1670*/  FMUL.FTZ R124, R128.reuse, R131 ;  /* 0x00000083807c7220 */ /* 0x040fe20000410000 */
[----:B------:R-:W-:Y:S01]  /*1680*/  FMUL.FTZ R129, R128, R129 ;  /* 0x0000008180817220 */ /* 0x000fe20000410000 */
[----:B------:R-:W-:Y:S01]  /*1690*/  FMUL.FTZ R123, R68, R109 ;  /* 0x0000006d447b7220 */ /* 0x000fe20000410000 */
[----:B------:R-:W-:Y:S01]  /*16a0*/  FADD.FTZ R96, R96, R125 ;  /* 0x0000007d60607221 */ /* 0x000fe20000010000 */
[----:B------:R-:W-:Y:S01]  /*16b0*/  FFMA.FTZ R98, R132, R125, R97 ;  /* 0x0000007d84627223 */ /* 0x000fe20000010061 */
[----:B------:R-:W-:-:S02]  /*16c0*/  HADD2.F32 R175, -RZ, R99.H0_H0 ;  /* 0x20000063ffaf7230 */ /* 0x000fc40000004100 */
[----:B------:R-:W-:Y:S01]  /*16d0*/  FADD.FTZ R13, R13, R122 ;  /* 0x0000007a0d0d7221 */ /* 0x000fe20000010000 */
[----:B------:R-:W-:Y:S02]  /*16e0*/  HADD2.F32 R102, -RZ, R99.H1_H1 ;  /* 0x30000063ff667230 */ /* 0x000fe40000004100 */
        /* <DEDUP_REMOVED lines=24> */
.L_x_1867:
[----:B------:R-:W-:Y:S05]  /*1870*/  BSYNC.RECONVERGENT B0 ;  /* 0x0000000000007941 */ /* 0x000fea0003800200 */
.L_x_1866:
        /* <DEDUP_REMOVED lines=29> */
[----:B------:R-:W-:Y:S01]  /*1a50*/  @!P3 IADD3 R109, PT, PT, R108, 0x6030, RZ ;  /* 0x000060306c6db810 */ /* 0x000fe20007ffe0ff */
        /* <DEDUP_REMOVED lines=30> */
[----:B0-----:R-:W-:Y:S01]  /*1c40*/  FADD.FTZ R175, R175, R108 ;  /* 0x0000006cafaf7221 */ /* 0x001fe20000010000 */
[----:B------:R-:W-:Y:S01]  /*1c50*/  P2R R108, PR, RZ, 0x4 ;  /* 0x00000004ff6c7803 */ /* 0x000fe20000000000 */
[----:B------:R-:W-:Y:S01]  /*1c60*/  FADD.FTZ R96, R96, R109 ;  /* 0x0000006d60607221 */ /* 0x000fe20000010000 */
[----:B------:R-:W-:Y:S01]  /*1c70*/  ISETP.GE.U32.AND P2, PT, R2, 0x100, PT ;  /* 0x000001000200780c */ /* 0x000fe20003f46070 */
[----:B------:R-:W-:Y:S02]  /*1c80*/  FADD.FTZ R110, R110, R175 ;  /* 0x000000af6e6e7221 */ /* 0x000fe40000010000 */
[----:B------:R-:W-:Y:S02]  /*1c90*/  FADD.FTZ R96, R111, R96 ;  /* 0x000000606f607221 */ /* 0x000fe40000010000 */
[----:B------:R-:W-:Y:S01]  /*1ca0*/  FMUL.FTZ R101, R110, UR12 ;  /* 0x0000000c6e657c20 */ /* 0x000fe20008410000 */
[----:B------:R-:W-:Y:S01]  /*1cb0*/  P2R R110, PR, RZ, 0x10 ;  /* 0x00000010ff6e7803 */ /* 0x000fe20000000000 */
        /* <DEDUP_REMOVED lines=55> */
[----:B------:R-:W-:Y:S02]  /*2030*/  F2FP.F16.F32.PACK_AB R98, R107, R104 ;  /* 0x000000686b62723e */ /* 0x000fe400000000ff */
[----:B------:R-:W-:Y:S01]  /*2040*/  FSEL R105, R103, RZ, P4 ;  /* 0x000000ff67697208 */ /* 0x000fe20002000000 */
[----:B------:R-:W-:Y:S01]  /*2050*/  FMUL.FTZ R97, R97, UR13 ;  /* 0x0000000d61617c20 */ /* 0x000fe20008410000 */
        /* <DEDUP_REMOVED lines=8> */
.L_x_1872:
        /* <DEDUP_REMOVED lines=42> */
[----:B------:R-:W-:Y:S01]  /*2380*/  F2FP.F16.F32.PACK_AB R91, R111, R98 ;  /* 0x000000626f5b723e */ /* 0x000fe200000000ff */
[----:B------:R-:W-:Y:S01]  /*2390*/  FMUL.FTZ R89, R88, UR13 ;  /* 0x0000000d58597c20 */ /* 0x000fe20008410000 */
[----:B------:R-:W-:Y:S01]  /*23a0*/  FSEL R105, R96, RZ, P4 ;  /* 0x000000ff60697208 */ /* 0x000fe20002000000 */
[----:B------:R-:W-:Y:S01]  /*23b0*/  FMUL.FTZ R98, R97, UR13 ;  /* 0x0000000d61627c20 */ /* 0x000fe20008410000 */
[----:B------:R-:W-:-:S02]  /*23c0*/  LOP3.LUT P4, RZ, R112, 0xff, RZ, 0xc0, !PT ;  /* 0x000000ff70ff7812 */ /* 0x000fc4000788c0ff */
[----:B------:R-:W-:Y:S02]  /*23d0*/  F2FP.F16.F32.PACK_AB R90, R178, R103 ;  /* 0x00000067b25a723e */ /* 0x000fe400000000ff */
[----:B------:R-:W-:Y:S02]  /*23e0*/  FSEL R96, R89, RZ, P4 ;  /* 0x000000ff59607208 */ /* 0x000fe40002000000 */
[----:B------:R-:W-:Y:S02]  /*23f0*/  LOP3.LUT P4, RZ, R112, 0xff00, RZ, 0xc0, !PT ;  /* 0x0000ff0070ff7812 */ /* 0x000fe4000788c0ff */
[----:B------:R-:W-:Y:S02]  /*2400*/  F2FP.F16.F32.PACK_AB R89, R104, R99 ;  /* 0x000000636859723e */ /* 0x000fe400000000ff */
[----:B------:R-:W-:Y:S02]  /*2410*/  FSEL R103, R98, RZ, P4 ;  /* 0x000000ff62677208 */ /* 0x000fe40002000000 */
[----:B------:R-:W-:-:S02]  /*2420*/  F2FP.F16.F32.PACK_AB R88, R97, R88 ;  /* 0x000000586158723e */ /* 0x000fc400000000ff */
[----:B------:R-:W-:Y:S02]  /*2430*/  F2FP.F16.F32.PACK_AB R99, R180, R109 ;  /* 0x0000006db463723e */ /* 0x000fe400000000ff */
[----:B------:R-:W-:Y:S02]  /*2440*/  F2FP.F16.F32.PACK_AB R98, R107, R106 ;  /* 0x0000006a6b62723e */ /* 0x000fe400000000ff */
[----:B------:R-:W-:Y:S02]  /*2450*/  F2FP.F16.F32.PACK_AB R97, R105, R102 ;  /* 0x000000666961723e */ /* 0x000fe400000000ff */
[----:B------:R-:W-:Y:S01]  /*2460*/  F2FP.F16.F32.PACK_AB R96, R103, R96 ;  /* 0x000000606760723e */ /* 0x000fe200000000ff */
[----:B------:R-:W-:Y:S06]  /*2470*/  BRA `(.L_x_1873) ;  /* 0x0000001c003c7947 */ /* 0x000fec0003800000 */
.L_x_1871:
[----:B------:R-:W-:-:S04]  /*2480*/  UISETP.NE.U32.AND UP0, UPT, UR4, URZ, UPT ;  /* 0x000000ff0400728c */ /* 0x000fc8000bf05070 */
[----:B------:R-:W-:-:S09]  /*2490*/  UISETP.NE.AND.EX UP0, UPT, UR5, URZ, UPT, UP0 ;  /* 0x000000ff0500728c */ /* 0x000fd2000bf05300 */
[----:B------:R-:W-:Y:S05]  /*24a0*/  BRA.U UP0, `(.L_x_1874) ;  /* 0x0000000100f87547 */ /* 0x000fea000b800000 */
[-CC-:B------:R-:W-:Y:S01]  /*24b0*/  FFMA.FTZ R109, R171, R100.reuse, R101.reuse ;  /* 0x00000064ab6d7223 */ /* 0x180fe20000010065 */
[--C-:B------:R-:W-:Y:S02]  /*24c0*/  HADD2.F32 R103, -RZ, R11.reuse.H0_H0 ;  /* 0x2000000bff677230 */ /* 0x100fe40000004100 */
[-CC-:B------:R-:W-:Y:S01]  /*24d0*/  FFMA.FTZ R96, R176, R100.reuse, R101.reuse ;  /* 0x00000064b0607223 */ /* 0x180fe20000010065 */
[----:B------:R-:W-:Y:S01]  /*24e0*/  FFMA.FTZ R98, R172, R100, R101 ;  /* 0x00000064ac627223 */ /* 0x000fe20000010065 */
[----:B------:R-:W-:Y:S01]  /*24f0*/  FADD.FTZ R109, R174, -R109 ;  /* 0x8000006dae6d7221 */ /* 0x000fe20000010000 */
[----:B------:R-:W-:Y:S02]  /*2500*/  HADD2.F32 R105, -RZ, R11.H1_H1 ;  /* 0x3000000bff697230 */ /* 0x000fe40000004100 */
[----:B------:R-:W-:Y:S01]  /*2510*/  FADD.FTZ R102, R173, -R96 ;  /* 0x80000060ad667221 */ /* 0x000fe20000010000 */
[--C-:B------:R-:W-:Y:S02]  /*2520*/  HADD2.F32 R99, -RZ, R10.reuse.H1_H1 ;  /* 0x3000000aff637230 */ /* 0x100fe40000004100 */
[C---:B-----5:R-:W-:Y:S01]  /*2530*/  FFMA.FTZ R103, R128.reuse, R109, R103 ;  /* 0x0000006d80677223 */ /* 0x060fe20000010067 */
[----:B------:R-:W-:Y:S01]  /*2540*/  FADD.FTZ R98, R163, -R98 ;  /* 0x80000062a3627221 */ /* 0x000fe20000010000 */
[C---:B------:R-:W-:Y:S01]  /*2550*/  FFMA.FTZ R105, R128.reuse, R102, R105 ;  /* 0x0000006680697223 */ /* 0x040fe20000010069 */
[----:B------:R-:W-:Y:S01]  /*2560*/  LOP3.LUT P4, RZ, R113, 0xff0000, RZ, 0xc0, !PT ;  /* 0x00ff000071ff7812 */ /* 0x000fe2000788c0ff */
[----:B------:R-:W-:Y:S01]  /*2570*/  FMUL.FTZ R103, R103, UR13 ;  /* 0x0000000d67677c20 */ /* 0x000fe20008410000 */
[----:B------:R-:W-:Y:S01]  /*2580*/  FFMA.FTZ R107, R161, R100, R101 ;  /* 0x00000064a16b7223 */ /* 0x000fe20000010065 */
[----:B------:R-:W-:Y:S01]  /*2590*/  FFMA.FTZ R102, R128, R98, R99 ;  /* 0x0000006280667223 */ /* 0x000fe20000010063 */
[----:B------:R-:W-:Y:S01]  /*25a0*/  FFMA.FTZ R99, R155, R100, R101 ;  /* 0x000000649b637223 */ /* 0x000fe20000010065 */
[----:B------:R-:W-:-:S02]  /*25b0*/  HADD2.F32 R97, -RZ, R10.H0_H0 ;  /* 0x2000000aff617230 */ /* 0x000fc40000004100 */
[----:B------:R-:W-:Y:S01]  /*25c0*/  FFMA.FTZ R104, R160, R100, R101 ;  /* 0x00000064a0687223 */ /* 0x000fe20000010065 */
[----:B------:R-:W-:Y:S01]  /*25d0*/  FSEL R106, R103, RZ, P4 ;  /* 0x000000ff676a7208 */ /* 0x000fe20002000000 */
[----:B------:R-:W-:Y:S01]  /*25e0*/  FADD.FTZ R96, R170, -R107 ;  /* 0x8000006baa607221 */ /* 0x000fe20000010000 */
[----:B------:R-:W-:Y:S01]  /*25f0*/  ISETP.GE.U32.AND P4, PT, R112, RZ, PT ;  /* 0x000000ff7000720c */ /* 0x000fe20003f86070 */
[----:B------:R-:W-:Y:S01]  /*2600*/  FADD.FTZ R98, R162, -R99 ;  /* 0x80000063a2627221 */ /* 0x000fe20000010000 */
[--C-:B------:R-:W-:Y:S02]  /*2610*/  HADD2.F32 R99, -RZ, R9.reuse.H1_H1 ;  /* 0x30000009ff637230 */ /* 0x100fe40000004100 */
[----:B------:R-:W-:Y:S01]  /*2620*/  FADD.FTZ R104, R159, -R104 ;  /* 0x800000689f687221 */ /* 0x000fe20000010000 */
[----:B------:R-:W-:Y:S01]  /*2630*/  FMUL.FTZ R105, R105, UR13 ;  /* 0x0000000d69697c20 */ /* 0x000fe20008410000 */
[C---:B------:R-:W-:Y:S01]  /*2640*/  FFMA.FTZ R96, R128.reuse, R96, R97 ;  /* 0x0000006080607223 */ /* 0x040fe20000010061 */
[----:B------:R-:W-:Y:S01]  /*2650*/  ISETP.GE.U32.AND.EX P4, PT, R113, 0x1000000, PT, P4 ;  /* 0x010000007100780c */ /* 0x000fe20003f86140 */
        /* <DEDUP_REMOVED lines=8> */
[----:B------:R-:W-:Y:S01]  /*26e0*/  FMUL.FTZ R99, R99, UR13 ;  /* 0x0000000d63637c20 */ /* 0x000fe20008410000 */
[----:B------:R-:W-:Y:S01]  /*26f0*/  FSEL R104, R96, RZ, P4 ;  /* 0x000000ff60687208 */ /* 0x000fe20002000000 */
[----:B------:R-:W-:Y:S01]  /*2700*/  FFMA.FTZ R98, R128, R98, R97 ;  /* 0x0000006280627223 */ /* 0x000fe20000010061 */
[----:B------:R-:W-:Y:S01]  /*2710*/  LOP3.LUT P4, RZ, R113, 0xff00, RZ, 0xc0, !PT ;  /* 0x0000ff0071ff7812 */ /* 0x000fe2000788c0ff */
[----:B------:R-:W-:-:S02]  /*2720*/  HADD2.F32 R97, -RZ, R8.H1_H1 ;  /* 0x30000008ff617230 */ /* 0x000fc40000004100 */
[----:B------:R-:W-:Y:S01]  /*2730*/  FMUL.FTZ R98, R98, UR13 ;  /* 0x0000000d62627c20 */ /* 0x000fe20008410000 */
[----:B------:R-:W-:Y:S02]  /*2740*/  FSEL R107, R102, RZ, P4 ;  /* 0x000000ff666b7208 */ /* 0x000fe40002000000 */
[----:B------:R-:W-:Y:S01]  /*2750*/  LOP3.LUT P4, RZ, R112, 0xff0000, RZ, 0xc0, !PT ;  /* 0x00ff000070ff7812 */ /* 0x000fe2000788c0ff */
[----:B------:R-:W-:Y:S01]  /*2760*/  FFMA.FTZ R96, R128, R103, R97 ;  /* 0x0000006780607223 */ /* 0x000fe20000010061 */
[----:B------:R-:W-:Y:S01]  /*2770*/  FFMA.FTZ R103, R3, R100, R101 ;  /* 0x0000006403677223 */ /* 0x000fe20000010065 */
[----:B------:R-:W-:Y:S01]  /*2780*/  HADD2.F32 R97, -RZ, R8.H0_H0 ;  /* 0x20000008ff617230 */ /* 0x000fe20000004100 */
[----:B------:R-:W-:Y:S01]  /*2790*/  FSEL R102, R98, RZ, P4 ;  /* 0x000000ff62667208 */ /* 0x000fe20002000000 */
[----:B------:R-:W-:Y:S01]  /*27a0*/  FMUL.FTZ R96, R96, UR13 ;  /* 0x0000000d60607c20 */ /* 0x000fe20008410000 */
[----:B------:R-:W-:Y:S01]  /*27b0*/  LOP3.LUT P4, RZ, R112, 0xff000000, RZ, 0xc0, !PT ;  /* 0xff00000070ff7812 */ /* 0x000fe2000788c0ff */
[----:B------:R-:W-:Y:S01]  /*27c0*/  FADD.FTZ R103, R158, -R103 ;  /* 0x800000679e677221 */ /* 0x000fe20000010000 */
        /* <DEDUP_REMOVED lines=12> */
.L_x_1874:
[-CC-:B------:R-:W-:Y:S01]  /*2890*/  FFMA.FTZ R89, R171, R100.reuse, R101.reuse ;  /* 0x00000064ab597223 */ /* 0x180fe20000010065 */
[-C--:B------:R-:W-:Y:S01]  /*28a0*/  FFMA.FTZ R88, R176, R100.reuse, R101 ;  /* 0x00000064b0587223 */ /* 0x080fe20000010065 */
[--C-:B------:R-:W-:Y:S01]  /*28b0*/  HADD2.F32 R91, -RZ, R11.reuse.H0_H0 ;  /* 0x2000000bff5b7230 */ /* 0x100fe20000004100 */
[----:B------:R-:W-:Y:S01]  /*28c0*/  ISETP.GE.U32.AND P4, PT, R112, RZ, PT ;  /* 0x000000ff7000720c */ /* 0x000fe20003f86070 */
[----:B------:R-:W-:Y:S01]  /*28d0*/  FADD.FTZ R89, R174, -R89 ;  /* 0x80000059ae597221 */ /* 0x000fe20000010000 */
[----:B------:R-:W-:Y:S02]  /*28e0*/  HADD2.F32 R90, -RZ, R11.H1_H1 ;  /* 0x3000000bff5a7230 */ /* 0x000fe40000004100 */
[----:B------:R-:W-:Y:S01]  /*28f0*/  FADD.FTZ R97, R173, -R88 ;  /* 0x80000058ad617221 */ /* 0x000fe20000010000 */
[-C--:B------:R-:W-:Y:S01]  /*2900*/  FFMA.FTZ R88, R172, R100.reuse, R101 ;  /* 0x00000064ac587223 */ /* 0x080fe20000010065 */
        /* <DEDUP_REMOVED lines=8> */
[----:B------:R-:W-:Y:S01]  /*2990*/  FMUL.FTZ R96, R111, UR13 ;  /* 0x0000000d6f607c20 */ /* 0x000fe20008410000 */
[----:B------:R-:W-:Y:S01]  /*29a0*/  HADD2.F32 R97, -RZ, R10.H0_H0 ;  /* 0x2000000aff617230 */ /* 0x000fe20000004100 */
[C---:B------:R-:W-:Y:S01]  /*29b0*/  ISETP.GE.U32.AND.EX P4, PT, R113.reuse, 0x1000000, PT, P4 ;  /* 0x010000007100780c */ /* 0x040fe20003f86140 */
[----:B------:R-:W-:Y:S01]  /*29c0*/  FADD.FTZ R91, R170, -R91 ;  /* 0x8000005baa5b7221 */ /* 0x000fe20000010000 */
[C---:B------:R-:W-:Y:S01]  /*29d0*/  FFMA.FTZ R178, R128.reuse, R99, R90 ;  /* 0x0000006380b27223 */ /* 0x040fe2000001005a */
[----:B------:R-:W-:Y:S01]  /*29e0*/  FFMA.FTZ R99, R128, R89, R88 ;  /* 0x0000005980637223 */ /* 0x000fe20000010058 */
[----:B------:R-:W-:Y:S01]  /*29f0*/  FFMA.FTZ R88, R160, R100, R101 ;  /* 0x00000064a0587223 */ /* 0x000fe20000010065 */
[----:B------:R-:W-:Y:S01]  /*2a00*/  FMUL.FTZ R90, R98, UR13 ;  /* 0x0000000d625a7c20 */ /* 0x000fe20008410000 */
[----:B------:R-:W-:Y:S01]  /*2a10*/  FSEL R180, R96, RZ, P4 ;  /* 0x000000ff60b47208 */ /* 0x000fe20002000000 */
[----:B------:R-:W-:Y:S01]  /*2a20*/  FFMA.FTZ R103, R128, R91, R97 ;  /* 0x0000005b80677223 */ /* 0x000fe20000010061 */
[----:B------:R-:W-:Y:S01]  /*2a30*/  LOP3.LUT P4, RZ, R113, 0xff0000, RZ, 0xc0, !PT ;  /* 0x00ff000071ff7812 */ /* 0x000fe2000788c0ff */
[----:B------:R-:W-:-:S02]  /*2a40*/  HADD2.F32 R91, -RZ, R9.H1_H1 ;  /* 0x30000009ff5b7230 */ /* 0x000fc40000004100 */
[----:B------:R-:W-:Y:S01]  /*2a50*/  FADD.FTZ R89, R159, -R88 ;  /* 0x800000589f597221 */ /* 0x000fe20000010000 */
[----:B------:R-:W-:Y:S01]  /*2a60*/  FMUL.FTZ R88, R103, UR13 ;  /* 0x0000000d67587c20 */ /* 0x000fe20008410000 */
[----:B------:R-:W-:Y:S01]  /*2a70*/  FSEL R109, R90, RZ, P4 ;  /* 0x000000ff5a6d7208 */ /* 0x000fe20002000000 */
[----:B------:R-:W-:Y:S01]  /*2a80*/  FMUL.FTZ R97, R178, UR13 ;  /* 0x0000000db2617c20 */ /* 0x000fe20008410000 */
[----:B------:R-:W-:Y:S01]  /*2a90*/  LOP3.LUT P4, RZ, R113, 0xff, RZ, 0xc0, !PT ;  /* 0x000000ff71ff7812 */ /* 0x000fe2000788c0ff */
[----:B------:R-:W-:Y:S01]  /*2aa0*/  FFMA.FTZ R104, R128, R89, R91 ;  /* 0x0000005980687223 */ /* 0x000fe2000001005b */
[-CC-:B------:R-:W-:Y:S01]  /*2ab0*/  FFMA.FTZ R89, R3, R100.reuse, R101.reuse ;  /* 0x0000006403597223 */ /* 0x180fe20000010065 */
[----:B------:R-:W-:Y:S01]  /*2ac0*/  HADD2.F32 R91, -RZ, R8.H0_H0 ;  /* 0x20000008ff5b7230 */ /* 0x000fe20000004100 */
[----:B------:R-:W-:Y:S01]  /*2ad0*/  FSEL R106, R88, RZ, P4 ;  /* 0x000000ff586a7208 */ /* 0x000fe20002000000 */
[----:B------:R-:W-:Y:S01]  /*2ae0*/  FFMA.FTZ R90, R156, R100, R101 ;  /* 0x000000649c5a7223 */ /* 0x000fe20000010065 */
[----:B------:R-:W-:Y:S01]  /*2af0*/  LOP3.LUT P4, RZ, R113, 0xff00, RZ, 0xc0, !PT ;  /* 0x0000ff0071ff7812 */ /* 0x000fe2000788c0ff */
[----:B------:R-:W-:Y:S01]  /*2b00*/  FADD.FTZ R89, R158, -R89 ;  /* 0x800000599e597221 */ /* 0x000fe20000010000 */
[----:B------:R-:W-:-:S02]  /*2b10*/  FMUL.FTZ R96, R99, UR13 ;  /* 0x0000000d63607c20 */ /* 0x000fc40008410000 */
[----:B------:R-:W-:Y:S01]  /*2b20*/  FSEL R107, R97, RZ, P4 ;  /* 0x000000ff616b7208 */ /* 0x000fe20002000000 */
[----:B------:R-:W-:Y:S01]  /*2b30*/  FFMA.FTZ R88, R128, R89, R91 ;  /* 0x0000005980587223 */ /* 0x000fe2000001005b */
[----:B------:R-:W-:Y:S01]  /*2b40*/  LOP3.LUT P4, RZ, R112, 0xff0000, RZ, 0xc0, !PT ;  /* 0x00ff000070ff7812 */ /* 0x000fe2000788c0ff */
[----:B------:R-:W-:Y:S02]  /*2b50*/  HADD2.F32 R91, -RZ, R8.H1_H1 ;  /* 0x30000008ff5b7230 */ /* 0x000fe40000004100 */
[----:B------:R-:W-:Y:S01]  /*2b60*/  FADD.FTZ R89, R157, -R90 ;  /* 0x8000005a9d597221 */ /* 0x000fe20000010000 */
[----:B------:R-:W-:Y:S01]  /*2b70*/  FMUL.FTZ R90, R104, UR13 ;  /* 0x0000000d685a7c20 */ /* 0x000fe20008410000 */
[----:B------:R-:W-:Y:S02]  /*2b80*/  FSEL R102, R96, RZ, P4 ;  /* 0x000000ff60667208 */ /* 0x000fe40002000000 */
[----:B------:R-:W-:Y:S01]  /*2b90*/  LOP3.LUT P4, RZ, R112, 0xff000000, RZ, 0xc0, !PT ;  /* 0xff00000070ff7812 */ /* 0x000fe2000788c0ff */
[----:B------:R-:W-:Y:S01]  /*2ba0*/  FFMA.FTZ R97, R128, R89, R91 ;  /* 0x0000005980617223 */ /* 0x000fe2000001005b */
[----:B------:R-:W-:Y:S01]  /*2bb0*/  FMUL.FTZ R89, R88, UR13 ;  /* 0x0000000d58597c20 */ /* 0x000fe20008410000 */
[----:B------:R-:W-:-:S02]  /*2bc0*/  F2FP.F16.F32.PACK_AB R91, R111, R98 ;  /* 0x000000626f5b723e */ /* 0x000fc400000000ff */
        /* <DEDUP_REMOVED lines=14> */
.L_x_1870:
        /* <DEDUP_REMOVED lines=37> */
[----:B------:R-:W-:Y:S01]  /*2f00*/  F2FP.F16.F32.PACK_AB R95, R92, R95 ;  /* 0x0000005f5c5f723e */ /* 0x000fe200000000ff */
        /* <DEDUP_REMOVED lines=43> */
.L_x_1876:
        /* <DEDUP_REMOVED lines=47> */
[----:B------:R-:W-:-:S02]  /*34b0*/  F2FP.F16.F32.PACK_AB R91, R105, R92 ;  /* 0x0000005c695b723e */ /* 0x000fc400000000ff */
        /* <DEDUP_REMOVED lines=9> */
[----:B------:R-:W-:Y:S02]  /*3550*/  F2FP.F16.F32.PACK_AB R97, R104, R97 ;  /* 0x000000616861723e */ /* 0x000fe400000000ff */
[----:B------:R-:W-:Y:S01]  /*3560*/  FSEL R107, R88, RZ, P4 ;  /* 0x000000ff586b7208 */ /* 0x000fe20002000000 */
[----:B------:R-:W-:Y:S01]  /*3570*/  FMUL.FTZ R88, R128, R89 ;  /* 0x0000005980587220 */ /* 0x000fe20000410000 */
[----:B------:R-:W-:Y:S02]  /*3580*/  LOP3.LUT P4, RZ, R112, 0xff00, RZ, 0xc0, !PT ;  /* 0x0000ff0070ff7812 */ /* 0x000fe4000788c0ff */
[----:B------:R-:W-:Y:S01]  /*3590*/  F2FP.F16.F32.PACK_AB R89, R95, R94 ;  /* 0x0000005e5f59723e */ /* 0x000fe200000000ff */
[----:B------:R-:W-:Y:S01]  /*35a0*/  FMUL.FTZ R92, R88, UR13 ;  /* 0x0000000d585c7c20 */ /* 0x000fe20008410000 */
[----:B------:R-:W-:-:S02]  /*35b0*/  FSEL R103, R90, RZ, P4 ;  /* 0x000000ff5a677208 */ /* 0x000fc40002000000 */
[----:B------:R-:W-:Y:S02]  /*35c0*/  LOP3.LUT P4, RZ, R164, 0xff00, RZ, 0xc0, !PT ;  /* 0x0000ff00a4ff7812 */ /* 0x000fe4000788c0ff */
[----:B------:R-:W-:Y:S02]  /*35d0*/  F2FP.F16.F32.PACK_AB R88, R93, R88 ;  /* 0x000000585d58723e */ /* 0x000fe400000000ff */
[----:B------:R-:W-:Y:S02]  /*35e0*/  FSEL R105, R90, RZ, P4 ;  /* 0x000000ff5a697208 */ /* 0x000fe40002000000 */
[----:B------:R-:W-:Y:S02]  /*35f0*/  LOP3.LUT P4, RZ, R112, 0xff, RZ, 0xc0, !PT ;  /* 0x000000ff70ff7812 */ /* 0x000fe4000788c0ff */
[----:B------:R-:W-:Y:S02]  /*3600*/  F2FP.F16.F32.PACK_AB R90, R99, R96 ;  /* 0x00000060635a723e */ /* 0x000fe400000000ff */
[----:B------:R-:W-:-:S02]  /*3610*/  FSEL R96, R92, RZ, P4 ;  /* 0x000000ff5c607208 */ /* 0x000fc40002000000 */
[----:B------:R-:W-:Y:S02]  /*3620*/  LOP3.LUT P4, RZ, R164, 0xff, RZ, 0xc0, !PT ;  /* 0x000000ffa4ff7812 */ /* 0x000fe4000788c0ff */
[----:B------:R-:W-:Y:S02]  /*3630*/  F2FP.F16.F32.PACK_AB R95, R180, R177 ;  /* 0x000000b1b45f723e */ /* 0x000fe400000000ff */
[----:B------:R-:W-:Y:S02]  /*3640*/  FSEL R92, R92, RZ, P4 ;  /* 0x000000ff5c5c7208 */ /* 0x000fe40002000000 */
[----:B------:R-:W-:Y:S02]  /*3650*/  F2FP.F16.F32.PACK_AB R99, R178, R175 ;  /* 0x000000afb263723e */ /* 0x000fe400000000ff */
[----:B------:R-:W-:Y:S02]  /*3660*/  F2FP.F16.F32.PACK_AB R94, R111, R106 ;  /* 0x0000006a6f5e723e */ /* 0x000fe400000000ff */
[----:B------:R-:W-:-:S02]  /*3670*/  F2FP.F16.F32.PACK_AB R93, R107, R102 ;  /* 0x000000666b5d723e */ /* 0x000fc400000000ff */
[----:B------:R-:W-:Y:S02]  /*3680*/  F2FP.F16.F32.PACK_AB R92, R105, R92 ;  /* 0x0000005c695c723e */ /* 0x000fe400000000ff */
[----:B------:R-:W-:Y:S01]  /*3690*/  F2FP.F16.F32.PACK_AB R96, R103, R96 ;  /* 0x000000606760723e */ /* 0x000fe200000000ff */
[----:B------:R-:W-:Y:S06]  /*36a0*/  BRA `(.L_x_1873) ;  /* 0x0000000800b07947 */ /* 0x000fec0003800000 */
.L_x_1875:
[----:B------:R-:W-:-:S04]  /*36b0*/  UISETP.NE.U32.AND UP0, UPT, UR4, URZ, UPT ;  /* 0x000000ff0400728c */ /* 0x000fc8000bf05070 */
[----:B------:R-:W-:-:S09]  /*36c0*/  UISETP.NE.AND.EX UP0, UPT, UR5, URZ, UPT, UP0 ;  /* 0x000000ff0500728c */ /* 0x000fd2000bf05300 */
[----:B------:R-:W-:Y:S05]  /*36d0*/  BRA.U UP0, `(.L_x_1877) ;  /* 0x00000005004c7547 */ /* 0x000fea000b800000 */
[-CC-:B------:R-:W-:Y:S01]  /*36e0*/  FFMA.FTZ R93, R171, R100.reuse, R101.reuse ;  /* 0x00000064ab5d7223 */ /* 0x180fe20000010065 */
[--C-:B------:R-:W-:Y:S02]  /*36f0*/  HADD2.F32 R95, -RZ, R11.reuse.H0_H0 ;  /* 0x2000000bff5f7230 */ /* 0x100fe40000004100 */
[-C--:B------:R-:W-:Y:S01]  /*3700*/  FFMA.FTZ R92, R176, R100.reuse, R101 ;  /* 0x00000064b05c7223 */ /* 0x080fe20000010065 */
[----:B------:R-:W-:Y:S01]  /*3710*/  LOP3.LUT P4, RZ, R113, 0xff0000, RZ, 0xc0, !PT ;  /* 0x00ff000071ff7812 */ /* 0x000fe2000788c0ff */
[----:B------:R-:W-:Y:S01]  /*3720*/  FADD.FTZ R93, R174, -R93 ;  /* 0x8000005dae5d7221 */ /* 0x000fe20000010000 */
[----:B------:R-:W-:Y:S02]  /*3730*/  HADD2.F32 R97, -RZ, R11.H1_H1 ;  /* 0x3000000bff617230 */ /* 0x000fe40000004100 */
[----:B------:R-:W-:Y:S02]  /*3740*/  HADD2.F32 R99, -RZ, R10.H1_H1 ;  /* 0x3000000aff637230 */ /* 0x000fe40000004100 */
[----:B-----5:R-:W-:Y:S01]  /*3750*/  FFMA.FTZ R93, R128, R93, R95 ;  /* 0x0000005d805d7223 */ /* 0x020fe2000001005f */
[----:B------:R-:W-:Y:S01]  /*3760*/  FADD.FTZ R95, R173, -R92 ;  /* 0x8000005cad5f7221 */ /* 0x000fe20000010000 */
[----:B------:R-:W-:Y:S01]  /*3770*/  FFMA.FTZ R92, R172, R100, R101 ;  /* 0x00000064ac5c7223 */ /* 0x000fe20000010065 */
[----:B------:R-:W-:-:S02]  /*3780*/  HADD2.F32 R103, -RZ, R9.H1_H1 ;  /* 0x30000009ff677230 */ /* 0x000fc40000004100 */
[----:B------:R-:W-:Y:S01]  /*3790*/  FMUL.FTZ R93, R93, UR13 ;  /* 0x0000000d5d5d7c20 */ /* 0x000fe20008410000 */
[----:B------:R-:W-:-:S04]  /*37a0*/  FFMA.FTZ R97, R128, R95, R97 ;  /* 0x0000005f80617223 */ /* 0x000fc80000010061 */
[----:B------:R-:W-:Y:S01]  /*37b0*/  FSEL R111, R93, RZ, P4 ;  /* 0x000000ff5d6f7208 */ /* 0x000fe20002000000 */
[----:B------:R-:W-:Y:S01]  /*37c0*/  FMUL.FTZ R96, R97, UR13 ;  /* 0x0000000d61607c20 */ /* 0x000fe20008410000 */
[----:B------:R-:W-:Y:S01]  /*37d0*/  LOP3.LUT P4, RZ, R165, 0xff0000, RZ, 0xc0, !PT ;  /* 0x00ff0000a5ff7812 */ /* 0x000fe2000788c0ff */
[----:B------:R-:W-:-:S03]  /*37e0*/  HADD2.F32 R97, -RZ, R10.H0_H0 ;  /* 0x2000000aff617230 */ /* 0x000fc60000004100 */
        /* <DEDUP_REMOVED lines=13> */
[----:B------:R-:W-:Y:S02]  /*38c0*/  HADD2.F32 R97, -RZ, R9.H0_H0 ;  /* 0x20000009ff617230 */ /* 0x000fe40000004100 */
[----:B------:R-:W-:Y:S01]  /*38d0*/  FADD.FTZ R93, R162, -R93 ;  /* 0x8000005da25d7221 */ /* 0x000fe20000010000 */
[----:B------:R-:W-:Y:S01]  /*38e0*/  FMUL.FTZ R98, R99, UR13 ;  /* 0x0000000d63627c20 */ /* 0x000fe20008410000 */
[----:B------:R-:W-:Y:S01]  /*38f0*/  FSEL R92, R96, RZ, P4 ;  /* 0x000000ff605c7208 */ /* 0x000fe20002000000 */
[-C--:B------:R-:W-:Y:S01]  /*3900*/  FFMA.FTZ R96, R160, R100.reuse, R101 ;  /* 0x00000064a0607223 */ /* 0x080fe20000010065 */
[----:B------:R-:W-:Y:S01]  /*3910*/  LOP3.LUT P4, RZ, R113, 0xff, RZ, 0xc0, !PT ;  /* 0x000000ff71ff7812 */ /* 0x000fe2000788c0ff */
[----:B------:R-:W-:Y:S01]  /*3920*/  FFMA.FTZ R93, R128, R93, R97 ;  /* 0x0000005d805d7223 */ /* 0x000fe20000010061 */
[----:B------:R-:W-:Y:S01]  /*3930*/  F2FP.F16.F32.PACK_AB R95, R92, R95 ;  /* 0x0000005f5c5f723e */ /* 0x000fe200000000ff */
[----:B------:R-:W-:Y:S01]  /*3940*/  FADD.FTZ R99, R159, -R96 ;  /* 0x800000609f637221 */ /* 0x000fe20000010000 */
[----:B------:R-:W-:Y:S01]  /*3950*/  FSEL R106, R94, RZ, P4 ;  /* 0x000000ff5e6a7208 */ /* 0x000fe20002000000 */
[----:B------:R-:W-:Y:S01]  /*3960*/  FMUL.FTZ R93, R93, UR13 ;  /* 0x0000000d5d5d7c20 */ /* 0x000fe20008410000 */
[----:B------:R-:W-:Y:S01]  /*3970*/  LOP3.LUT P4, RZ, R165, 0xff, RZ, 0xc0, !PT ;  /* 0x000000ffa5ff7812 */ /* 0x000fe2000788c0ff */
[----:B------:R-:W-:-:S03]  /*3980*/  FFMA.FTZ R96, R156, R100, R101 ;  /* 0x000000649c607223 */ /* 0x000fc60000010065 */
[----:B------:R-:W-:Y:S02]  /*3990*/  FSEL R94, R94, RZ, P4 ;  /* 0x000000ff5e5e7208 */ /* 0x000fe40002000000 */
[----:B------:R-:W-:-:S04]  /*39a0*/  LOP3.LUT P4, RZ, R113, 0xff00, RZ, 0xc0, !PT ;  /* 0x0000ff0071ff7812 */ /* 0x000fc8000788c0ff */
[----:B------:R-:W-:Y:S02]  /*39b0*/  FSEL R109, R98, RZ, P4 ;  /* 0x000000ff626d7208 */ /* 0x000fe40002000000 */
[----:B------:R-:W-:-:S04]  /*39c0*/  LOP3.LUT P4, RZ, R165, 0xff00, RZ, 0xc0, !PT ;  /* 0x0000ff00a5ff7812 */ /* 0x000fc8000788c0ff */
[----:B------:R-:W-:Y:S01]  /*39d0*/  FSEL R97, R98, RZ, P4 ;  /* 0x000000ff62617208 */ /* 0x000fe20002000000 */
[----:B------:R-:W-:Y:S01]  /*39e0*/  FFMA.FTZ R98, R128, R99, R103 ;  /* 0x0000006380627223 */ /* 0x000fe20000010067 */
[----:B------:R-:W-:Y:S01]  /*39f0*/  LOP3.LUT P4, RZ, R112, 0xff0000, RZ, 0xc0, !PT ;  /* 0x00ff000070ff7812 */ /* 0x000fe2000788c0ff */
[--C-:B------:R-:W-:Y:S02]  /*3a00*/  HADD2.F32 R103, -RZ, R8.reuse.H1_H1 ;  /* 0x30000008ff677230 */ /* 0x100fe40000004100 */
[----:B------:R-:W-:Y:S01]  /*3a10*/  FADD.FTZ R99, R157, -R96 ;  /* 0x800000609d637221 */ /* 0x000fe20000010000 */
        /* <DEDUP_REMOVED lines=31> */
.L_x_1877:
        /* <DEDUP_REMOVED lines=20> */
[----:B------:R-:W-:Y:S02]  /*3d50*/  HADD2.F32 R91, -RZ, R10.H1_H1 ;  /* 0x3000000aff5b7230 */ /* 0x000fe40000004100 */
        /* <DEDUP_REMOVED lines=8> */
[----:B------:R-:W-:-:S02]  /*3de0*/  HADD2.F32 R91, -RZ, R9.H0_H0 ;  /* 0x20000009ff5b7230 */ /* 0x000fc40000004100 */
[----:B------:R-:W-:Y:S01]  /*3df0*/  FADD.FTZ R89, R162, -R89 ;  /* 0x80000059a2597221 */ /* 0x000fe20000010000 */
[----:B------:R-:W-:-:S03]  /*3e00*/  ISETP.GE.U32.AND.EX P4, PT, R165, 0x1000000, PT, P4 ;  /* 0x01000000a500780c */ /* 0x000fc60003f86140 */
[----:B------:R-:W-:Y:S01]  /*3e10*/  FFMA.FTZ R94, R128, R89, R91 ;  /* 0x00000059805e7223 */ /* 0x000fe2000001005b */
[----:B------:R-:W-:Y:S01]  /*3e20*/  FSEL R182, R90, RZ, P4 ;  /* 0x000000ff5ab67208 */ /* 0x000fe20002000000 */
[----:B------:R-:W-:Y:S01]  /*3e30*/  HADD2.F32 R91, -RZ, R9.H1_H1 ;  /* 0x30000009ff5b7230 */ /* 0x000fe20000004100 */
        /* <DEDUP_REMOVED lines=9> */
[-C--:B------:R-:W-:Y:S01]  /*3ed0*/  FFMA.FTZ R88, R156, R100.reuse, R101 ;  /* 0x000000649c587223 */ /* 0x080fe20000010065 */
[----:B------:R-:W-:Y:S01]  /*3ee0*/  LOP3.LUT P4, RZ, R165, 0xff00, RZ, 0xc0, !PT ;  /* 0x0000ff00a5ff7812 */ /* 0x000fe2000788c0ff */
[----:B------:R-:W-:Y:S01]  /*3ef0*/  FFMA.FTZ R95, R128, R89, R91 ;  /* 0x00000059805f7223 */ /* 0x000fe2000001005b */
[--C-:B------:R-:W-:Y:S02]  /*3f00*/  HADD2.F32 R91, -RZ, R8.reuse.H1_H1 ;  /* 0x30000008ff5b7230 */ /* 0x100fe40000004100 */
[----:B------:R-:W-:Y:S01]  /*3f10*/  FADD.FTZ R89, R157, -R88 ;  /* 0x800000589d597221 */ /* 0x000fe20000010000 */
[----:B------:R-:W-:Y:S01]  /*3f20*/  FSEL R111, R92, RZ, P4 ;  /* 0x000000ff5c6f7208 */ /* 0x000fe20002000000 */
[----:B------:R-:W-:Y:S01]  /*3f30*/  FMUL.FTZ R88, R95, UR13 ;  /* 0x0000000d5f587c20 */ /* 0x000fe20008410000 */
[----:B------:R-:W-:Y:S01]  /*3f40*/  LOP3.LUT P4, RZ, R112, 0xff0000, RZ, 0xc0, !PT ;  /* 0x00ff000070ff7812 */ /* 0x000fe2000788c0ff */
[----:B------:R-:W-:Y:S01]  /*3f50*/  FFMA.FTZ R93, R128, R89, R91 ;  /* 0x00000059805d7223 */ /* 0x000fe2000001005b */
[----:B------:R-:W-:Y:S01]  /*3f60*/  FFMA.FTZ R89, R3, R100, R101 ;  /* 0x0000006403597223 */ /* 0x000fe20000010065 */
[----:B------:R-:W-:Y:S01]  /*3f70*/  HADD2.F32 R91, -RZ, R8.H0_H0 ;  /* 0x20000008ff5b7230 */ /* 0x000fe20000004100 */
[----:B------:R-:W-:-:S02]  /*3f80*/  FSEL R97, R90, RZ, P4 ;  /* 0x000000ff5a617208 */ /* 0x000fc40002000000 */
[----:B------:R-:W-:Y:S01]  /*3f90*/  LOP3.LUT P4, RZ, R164, 0xff0000, RZ, 0xc0, !PT ;  /* 0x00ff0000a4ff7812 */ /* 0x000fe2000788c0ff */
[----:B------:R-:W-:Y:S01]  /*3fa0*/  FADD.FTZ R89, R158, -R89 ;  /* 0x800000599e597221 */ /* 0x000fe20000010000 */
[----:B------:R-:W-:Y:S02]  /*3fb0*/  F2FP.F16.F32.PACK_AB R98, R109, R98 ;  /* 0x000000626d62723e */ /* 0x000fe400000000ff */
        /* <DEDUP_REMOVED lines=25> */
[----:B------:R-:W-:Y:S02]  /*4150*/  F2FP.F16.F32.PACK_AB R92, R105, R92 ;  /* 0x0000005c695c723e */ /* 0x000fe400000000ff */
[----:B------:R-:W-:-:S07]  /*4160*/  F2FP.F16.F32.PACK_AB R96, R103, R96 ;  /* 0x000000606760723e */ /* 0x000fce00000000ff */
.L_x_1873:
        /* <DEDUP_REMOVED lines=14> */
.L_x_1869:
[----:B------:R-:W-:Y:S05]  /*4250*/  BSYNC.RECONVERGENT B0 ;  /* 0x0000000000007941 */ /* 0x000fea0003800200 */
.L_x_1868:
        /* <DEDUP_REMOVED lines=81> */
[----:B------:R-:W-:Y:S02]  /*4770*/  FSEL R103, R88, RZ, P6 ;  /* 0x000000ff58677208 */ /* 0x000fe40003000000 */
[----:B------:R-:W-:-:S04]  /*4780*/  LOP3.LUT P6, RZ, R166, 0xff00, RZ, 0xc0, !PT ;  /* 0x0000ff00a6ff7812 */ /* 0x000fc800078cc0ff */
[----:B------:R-:W-:Y:S01]  /*4790*/  FSEL R105, R88, RZ, P6 ;  /* 0x000000ff58697208 */ /* 0x000fe20003000000 */
[----:B------:R-:W-:Y:S01]  /*47a0*/  FFMA.FTZ R88, R128, R89, R91 ;  /* 0x0000005980587223 */ /* 0x000fe2000001005b */
        /* <DEDUP_REMOVED lines=12> */
[----:B------:R-:W-:Y:S01]  /*4870*/  F2FP.F16.F32.PACK_AB R92, R105, R92 ;  /* 0x0000005c695c723e */ /* 0x000fe200000000ff */
[----:B------:R-:W-:Y:S06]  /*4880*/  BRA `(.L_x_1883) ;  /* 0x0000001c00ac7947 */ /* 0x000fec0003800000 */
.L_x_1882:
        /* <DEDUP_REMOVED lines=83> */
.L_x_1881:
        /* <DEDUP_REMOVED lines=83> */
.L_x_1884:
        /* <DEDUP_REMOVED lines=75> */
.L_x_1880:
        /* <DEDUP_REMOVED lines=73> */
.L_x_1886:
        /* <DEDUP_REMOVED lines=62> */
.L_x_1885:
        /* <DEDUP_REMOVED lines=62> */
.L_x_1887:
        /* <DEDUP_REMOVED lines=53> */
.L_x_1883:
        /* <DEDUP_REMOVED lines=10> */
.L_x_1879:
[----:B------:R-:W-:Y:S05]  /*67e0*/  BSYNC.RECONVERGENT B0 ;  /* 0x0000000000007941 */ /* 0x000fea0003800200 */
.L_x_1878:
        /* <DEDUP_REMOVED lines=24> */
[----:B------:R-:W-:-:S03]  /*6970*/  HADD2.F32 R91, -RZ, R86.H0_H0 ;  /* 0x20000056ff5b7230 */ /* 0x000fc60000004100 */
[----:B------:R-:W-:Y:S01]  /*6980*/  FSEL R178, R88, RZ, P6 ;  /* 0x000000ff58b27208 */ /* 0x000fe20003000000 */
[----:B------:R-:W-:Y:S01]  /*6990*/  FMUL.FTZ R88, R180, UR13 ;  /* 0x0000000db4587c20 */ /* 0x000fe20008410000 */
[----:B------:R-:W-:-:S04]  /*69a0*/  ISETP.GE.U32.AND P6, PT, R116, RZ, PT ;  /* 0x000000ff7400720c */ /* 0x000fc80003fc6070 */
[----:B------:R-:W-:-:S04]  /*69b0*/  ISETP.GE.U32.AND.EX P6, PT, R117, 0x1000000, PT, P6 ;  /* 0x010000007500780c */ /* 0x000fc80003fc6160 */
        /* <DEDUP_REMOVED lines=49> */
[----:B------:R-:W-:Y:S01]  /*6cd0*/  FFMA.FTZ R93, R128, R89, R91 ;  /* 0x00000059805d7223 */ /* 0x000fe2000001005b */
[----:B------:R-:W-:Y:S01]  /*6ce0*/  HADD2.F32 R89, -RZ, R84.H0_H0 ;  /* 0x20000054ff597230 */ /* 0x000fe20000004100 */
[----:B------:R-:W-:Y:S02]  /*6cf0*/  F2FP.F16.F32.PACK_AB R91, R180, R175 ;  /* 0x000000afb45b723e */ /* 0x000fe400000000ff */
[----:B------:R-:W-:-:S05]  /*6d00*/  FMUL.FTZ R88, R93, UR13 ;  /* 0x0000000d5d587c20 */ /* 0x000fca0008410000 */
[----:B------:R-:W-:Y:S02]  /*6d10*/  FSEL R103, R88, RZ, P6 ;  /* 0x000000ff58677208 */ /* 0x000fe40003000000 */
[----:B------:R-:W-:-:S04]  /*6d20*/  LOP3.LUT P6, RZ, R168, 0xff00, RZ, 0xc0, !PT ;  /* 0x0000ff00a8ff7812 */ /* 0x000fc800078cc0ff */
[----:B------:R-:W-:Y:S01]  /*6d30*/  FSEL R105, R88, RZ, P6 ;  /* 0x000000ff58697208 */ /* 0x000fe20003000000 */
[----:B------:R-:W-:Y:S01]  /*6d40*/  FFMA.FTZ R88, R128, R101, R89 ;  /* 0x0000006580587223 */ /* 0x000fe20000010059 */
        /* <DEDUP_REMOVED lines=13> */
.L_x_1892:
        /* <DEDUP_REMOVED lines=18> */
[----:B------:R-:W-:Y:S02]  /*6f40*/  FSEL R178, R93, RZ, P6 ;  /* 0x000000ff5db27208 */ /* 0x000fe40003000000 */
[----:B------:R-:W-:Y:S02]  /*6f50*/  ISETP.GE.U32.AND P6, PT, R168, RZ, PT ;  /* 0x000000ffa800720c */ /* 0x000fe40003fc6070 */
[----:B------:R-:W-:Y:S02]  /*6f60*/  F2FP.F16.F32.PACK_AB R99, R178, R99 ;  /* 0x00000063b263723e */ /* 0x000fe400000000ff */
[----:B------:R-:W-:-:S04]  /*6f70*/  ISETP.GE.U32.AND.EX P6, PT, R169, 0x1000000, PT, P6 ;  /* 0x01000000a900780c */ /* 0x000fc80003fc6160 */
        /* <DEDUP_REMOVED lines=14> */
[----:B------:R-:W-:-:S03]  /*7060*/  HADD2.F32 R95, -RZ, R85.H0_H0 ;  /* 0x20000055ff5f7230 */ /* 0x000fc60000004100 */
[----:B------:R-:W-:-:S05]  /*7070*/  FMUL.FTZ R93, R93, UR13 ;  /* 0x0000000d5d5d7c20 */ /* 0x000fca0008410000 */
[----:B------:R-:W-:Y:S02]  /*7080*/  FSEL R109, R93, RZ, P6 ;  /* 0x000000ff5d6d7208 */ /* 0x000fe40003000000 */
[----:B------:R-:W-:Y:S02]  /*7090*/  LOP3.LUT P6, RZ, R169, 0xff00, RZ, 0xc0, !PT ;  /* 0x0000ff00a9ff7812 */ /* 0x000fe400078cc0ff */
[----:B------:R-:W-:Y:S02]  /*70a0*/  F2FP.F16.F32.PACK_AB R98, R109, R98 ;  /* 0x000000626d62723e */ /* 0x000fe400000000ff */
[----:B------:R-:W-:Y:S01]  /*70b0*/  FSEL R111, R93, RZ, P6 ;  /* 0x000000ff5d6f7208 */ /* 0x000fe20003000000 */
[----:B------:R-:W-:Y:S01]  /*70c0*/  FADD.FTZ R93, R127, -R92 ;  /* 0x8000005c7f5d7221 */ /* 0x000fe20000010000 */
[----:B------:R-:W-:Y:S01]  /*70d0*/  LOP3.LUT P6, RZ, R116, 0xff0000, RZ, 0xc0, !PT ;  /* 0x00ff000074ff7812 */ /* 0x000fe200078cc0ff */
[----:B------:R-:W-:Y:S01]  /*70e0*/  FFMA.FTZ R92, R132, R100, R101 ;  /* 0x00000064845c7223 */ /* 0x000fe20000010065 */
[----:B------:R-:W-:Y:S01]  /*70f0*/  F2FP.F16.F32.PACK_AB R94, R111, R94 ;  /* 0x0000005e6f5e723e */ /* 0x000fe200000000ff */
        /* <DEDUP_REMOVED lines=37> */
.L_x_1891:
        /* <DEDUP_REMOVED lines=19> */
[----:B------:R-:W-:Y:S02]  /*7480*/  F2FP.F16.F32.PACK_AB R91, R178, R91 ;  /* 0x0000005bb25b723e */ /* 0x000fe400000000ff */
        /* <DEDUP_REMOVED lines=63> */
.L_x_1894:
        /* <DEDUP_REMOVED lines=22> */
[----:B------:R-:W-:Y:S01]  /*79e0*/  FFMA.FTZ R92, R151, R100, R101 ;  /* 0x00000064975c7223 */ /* 0x000fe20000010065 */
        /* <DEDUP_REMOVED lines=52> */
.L_x_1890:
        /* <DEDUP_REMOVED lines=31> */
[----:B------:R-:W-:Y:S01]  /*7f20*/  FFMA.FTZ R105, R128, R89, R91 ;  /* 0x0000005980697223 */ /* 0x000fe2000001005b */
[----:B------:R-:W-:Y:S01]  /*7f30*/  FSEL R104, R88, RZ, P6 ;  /* 0x000000ff58687208 */ /* 0x000fe20003000000 */
[----:B------:R-:W-:Y:S01]  /*7f40*/  HADD2.F32 R91, -RZ, R85.H0_H0 ;  /* 0x20000055ff5b7230 */ /* 0x000fe20000004100 */
[----:B------:R-:W-:Y:S01]  /*7f50*/  LOP3.LUT P6, RZ, R117, 0xff00, RZ, 0xc0, !PT ;  /* 0x0000ff0075ff7812 */ /* 0x000fe200078cc0ff */
[C---:B------:R-:W-:Y:S01]  /*7f60*/  FMUL.FTZ R88, R105.reuse, UR13 ;  /* 0x0000000d69587c20 */ /* 0x040fe20008410000 */
[----:B------:R-:W-:-:S04]  /*7f70*/  F2FP.F16.F32.PACK_AB R90, R105, R90 ;  /* 0x0000005a695a723e */ /* 0x000fc800000000ff */
        /* <DEDUP_REMOVED lines=36> */
.L_x_1896:
        /* <DEDUP_REMOVED lines=28> */
[----:B------:R-:W-:-:S03]  /*8380*/  HADD2.F32 R99, -RZ, R85.H0_H0 ;  /* 0x20000055ff637230 */ /* 0x000fc60000004100 */
[----:B------:R-:W-:-:S05]  /*8390*/  FMUL.FTZ R97, R97, UR13 ;  /* 0x0000000d61617c20 */ /* 0x000fca0008410000 */
        /* <DEDUP_REMOVED lines=32> */
.L_x_1895:
        /* <DEDUP_REMOVED lines=16> */
[----:B------:R-:W-:-:S04]  /*86a0*/  F2FP.F16.F32.PACK_AB R91, R178, R91 ;  /* 0x0000005bb25b723e */ /* 0x000fc800000000ff */
        /* <DEDUP_REMOVED lines=45> */
.L_x_1897:
        /* <DEDUP_REMOVED lines=53> */
.L_x_1893:
        /* <DEDUP_REMOVED lines=9> */
.L_x_1889:
[----:B------:R-:W-:Y:S05]  /*8d60*/  BSYNC.RECONVERGENT B0 ;  /* 0x0000000000007941 */ /* 0x000fea0003800200 */
.L_x_1888:
[----:B------:R-:W-:Y:S02]  /*8d70*/  ISETP.NE.AND P4, PT, R108, RZ, PT ;  /* 0x000000ff6c00720c */ /* 0x000fe40003f85270 */
[----:B------:R-:W-:-:S11]  /*8d80*/  PLOP3.LUT P3, PT, P3, PT, PT, 0x8, 0x80 ;  /* 0x000000000080781c */ /* 0x000fd60001f6e170 */
[----:B------:R-:W-:Y:S05]  /*8d90*/  @!P4 BRA `(.L_x_1898) ;  /* 0xffffff780004c947 */ /* 0x000fea000383ffff */
.L_x_1861:
        /* <DEDUP_REMOVED lines=30> */
.L_x_1899:
        /* <DEDUP_REMOVED lines=16> */
.L_x_3840:


//--------------------- .text._ZN10layer_norm22ln_bwd_finalize_kernelINS_22Kernel_traits_finalizeILj6144Ef6__halfS2_S2_fjLb0ELj1024ELj4ENS_18Kernel_traits_baseILj6144EfS2_S2_S2_fjLj1024EEEEELb0ELb1EEEvNS_9BwdParamsE --------------------------
	.section	.text._ZN10layer_norm22ln_bwd_finalize_kernelINS_22Kernel_traits_finalizeILj6144Ef6__halfS2_S2_fjLb0ELj1024ELj4ENS_18Kernel_traits_baseILj6144EfS2_S2_S2_fjLj1024EEEEELb0ELb1EEEvNS_9BwdParamsE,"ax",@progbits
	.align	128
        .global         _ZN10layer_norm22ln_bwd_finalize_kernelINS_22Kernel_traits_finalizeILj6144Ef6__halfS2_S2_fjLb0ELj1024ELj4ENS_18Kernel_traits_baseILj6144EfS2_S2_S2_fjLj1024EEEEELb0ELb1EEEvNS_9BwdParamsE
        .type           _ZN10layer_norm22ln_bwd_finalize_kernelINS_22Kernel_traits_finalizeILj6144Ef6__halfS2_S2_fjLb0ELj1024ELj4ENS_18Kernel_traits_baseILj6144EfS2_S2_S2_fjLj1024EEEEELb0ELb1EEEvNS_9BwdParamsE,@function
        .size           _ZN10layer_norm22ln_bwd_finalize_kernelINS_22Kernel_traits_finalizeILj6144Ef6__halfS2_S2_fjLb0ELj1024ELj4ENS_18Kernel_traits_baseILj6144EfS2_S2_S2_fjLj1024EEEEELb0ELb1EEEvNS_9BwdParamsE,(.L_x_3841 - _ZN10layer_norm22ln_bwd_finalize_kernelINS_22Kernel_traits_finalizeILj6144Ef6__halfS2_S2_fjLb0ELj1024ELj4ENS_18Kernel_traits_baseILj6144EfS2_S2_S2_fjLj1024EEEEELb0ELb1EEEvNS_9BwdParamsE)
        .other          _ZN10layer_norm22ln_bwd_finalize_kernelINS_22Kernel_traits_finalizeILj6144Ef6__halfS2_S2_fjLb0ELj1024ELj4ENS_18Kernel_traits_baseILj6144EfS2_S2_S2_fjLj1024EEEEELb0ELb1EEEvNS_9BwdParamsE,@"STO_CUDA_ENTRY STV_DEFAULT"
_ZN10layer_norm22ln_bwd_finalize_kernelINS_22Kernel_traits_finalizeILj6144Ef6__halfS2_S2_fjLb0ELj1024ELj4ENS_18Kernel_traits_baseILj6144EfS2_S2_S2_fjLj1024EEEEELb0ELb1EEEvNS_9BwdParamsE:
.text._ZN10layer_norm22ln_bwd_finalize_kernelINS_22Kernel_traits_finalizeILj6144Ef6__halfS2_S2_fjLb0ELj1024ELj4ENS_18Kernel_traits_baseILj6144EfS2_S2_S2_fjLj1024EEEEELb0ELb1EEEvNS_9BwdParamsE:
        /* <DEDUP_REMOVED lines=77> */
.L_x_1904:
        /* <DEDUP_REMOVED lines=118> */
.L_x_1903:
[----:B------:R-:W-:Y:S05]  /*0c30*/  BSYNC.RECONVERGENT B1 ;  /* 0x0000000000017941 */ /* 0x000fea0003800200 */
.L_x_1902:
        /* <DEDUP_REMOVED lines=69> */
.L_x_1906:
[----:B------:R-:W-:Y:S05]  /*1090*/  BSYNC.RECONVERGENT B1 ;  /* 0x0000000000017941 */ /* 0x000fea0003800200 */
.L_x_1905:
        /* <DEDUP_REMOVED lines=38> */
.L_x_1908:
[----:B------:R-:W-:Y:S05]  /*1300*/  BSYNC.RECONVERGENT B1 ;  /* 0x0000000000017941 */ /* 0x000fea0003800200 */
.L_x_1907:
[----:B------:R-:W-:Y:S05]  /*1310*/  @!P1 BRA `(.L_x_1901) ;  /* 0x0000000000409947 */ /* 0x000fea0003800000 */
[----:B------:R-:W0:Y:S01]  /*1320*/  LDC R14, c[0x0][0x388] ;  /* 0x0000e200ff0e7b82 */ /* 0x000e220000000800 */
[----:B------:R-:W-:-:S07]  /*1330*/  IADD3 R12, PT, PT, -R54, RZ, RZ ;  /* 0x000000ff360c7210 */ /* 0x000fce0007ffe1ff */
[----:B------:R-:W1:Y:S08]  /*1340*/  LDC.64 R8, c[0x0][0x440] ;  /* 0x00011000ff087b82 */ /* 0x000e700000000a00 */
[----:B------:R-:W2:Y:S01]  /*1350*/  LDC.64 R10, c[0x0][0x448] ;  /* 0x00011200ff0a7b82 */ /* 0x000ea20000000a00 */
[----:B0-----:R-:W-:-:S05]  /*1360*/  IMAD R0, R3, R14, R0 ;  /* 0x0000000e03007224 */ /* 0x001fca00078e0200 */
[----:B------:R-:W-:-:S07]  /*1370*/  IADD3 R3, PT, PT, R57, R0, RZ ;  /* 0x0000000039037210 */ /* 0x000fce0007ffe0ff */
.L_x_1909:
        /* <DEDUP_REMOVED lines=10> */
.L_x_1901:
[----:B------:R-:W-:Y:S05]  /*1420*/  BSYNC.RECONVERGENT B0 ;  /* 0x0000000000007941 */ /* 0x000fea0003800200 */
.L_x_1900:
        /* <DEDUP_REMOVED lines=57> */
.L_x_1910:
        /* <DEDUP_REMOVED lines=12> */
.L_x_3841:


//--------------------- .text._ZN10layer_norm40ln_parallel_residual_bwd_finalize_kernelINS_22Kernel_traits_finalizeILj6144Ef6__halfS2_S2_fjLb0ELj1024ELj4ENS_18Kernel_traits_baseILj6144EfS2_S2_S2_fjLj1024EEEEELb1EEEvNS_9BwdParamsE --------------------------
	.section	.text._ZN10layer_norm40ln_parallel_residual_bwd_finalize_kernelINS_22Kernel_traits_finalizeILj6144Ef6__halfS2_S2_fjLb0ELj1024ELj4ENS_18Kernel_traits_baseILj6144EfS2_S2_S2_fjLj1024EEEEELb1EEEvNS_9BwdParamsE,"ax",@progbits
	.align	128
        .global         _ZN10layer_norm40ln_parallel_residual_bwd_finalize_kernelINS_22Kernel_traits_finalizeILj6144Ef6__halfS2_S2_fjLb0ELj1024ELj4ENS_18Kernel_traits_baseILj6144EfS2_S2_S2_fjLj1024EEEEELb1EEEvNS_9BwdParamsE
        .type           _ZN10layer_norm40ln_parallel_residual_bwd_finalize_kernelINS_22Kernel_traits_finalizeILj6144Ef6__halfS2_S2_fjLb0ELj1024ELj4ENS_18Kernel_traits_baseILj6144EfS2_S2_S2_fjLj1024EEEEELb1EEEvNS_9BwdParamsE,@function
        .size           _ZN10layer_norm40ln_parallel_residual_bwd_finalize_kernelINS_22Kernel_traits_finalizeILj6144Ef6__halfS2_S2_fjLb0ELj1024ELj4ENS_18Kernel_traits_baseILj6144EfS2_S2_S2_fjLj1024EEEEELb1EEEvNS_9BwdParamsE,(.L_x_3842 - _ZN10layer_norm40ln_parallel_residual_bwd_finalize_kernelINS_22Kernel_traits_finalizeILj6144Ef6__halfS2_S2_fjLb0ELj1024ELj4ENS_18Kernel_traits_baseILj6144EfS2_S2_S2_fjLj1024EEEEELb1EEEvNS_9BwdParamsE)
        .other          _ZN10layer_norm40ln_parallel_residual_bwd_finalize_kernelINS_22Kernel_traits_finalizeILj6144Ef6__halfS2_S2_fjLb0ELj1024ELj4ENS_18Kernel_traits_baseILj6144EfS2_S2_S2_fjLj1024EEEEELb1EEEvNS_9BwdParamsE,@"STO_CUDA_ENTRY STV_DEFAULT"
_ZN10layer_norm40ln_parallel_residual_bwd_finalize_kernelINS_22Kernel_traits_finalizeILj6144Ef6__halfS2_S2_fjLb0ELj1024ELj4ENS_18Kernel_traits_baseILj6144EfS2_S2_S2_fjLj1024EEEEELb1EEEvNS_9BwdParamsE:
.text._ZN10layer_norm40ln_parallel_residual_bwd_finalize_kernelINS_22Kernel_traits_finalizeILj6144Ef6__halfS2_S2_fjLb0ELj1024ELj4ENS_18Kernel_traits_baseILj6144EfS2_S2_S2_fjLj1024EEEEELb1EEEvNS_9BwdParamsE:
        /* <DEDUP_REMOVED lines=57> */
.L_x_1915:
        /* <DEDUP_REMOVED lines=112> */
.L_x_1914:
[----:B------:R-:W-:Y:S05]  /*0a90*/  BSYNC.RECONVERGENT B1 ;  /* 0x0000000000017941 */ /* 0x000fea0003800200 */
.L_x_1913:
        /* <DEDUP_REMOVED lines=67> */
.L_x_1917:
[----:B------:R-:W-:Y:S05]  /*0ed0*/  BSYNC.RECONVERGENT B1 ;  /* 0x0000000000017941 */ /* 0x000fea0003800200 */
.L_x_1916:
        /* <DEDUP_REMOVED lines=37> */
.L_x_1919:
[----:B------:R-:W-:Y:S05]  /*1130*/  BSYNC.RECONVERGENT B1 ;  /* 0x0000000000017941 */ /* 0x000fea0003800200 */
.L_x_1918:
        /* <DEDUP_REMOVED lines=19> */
.L_x_1912:
[----:B------:R-:W-:Y:S05]  /*1270*/  BSYNC.RECONVERGENT B0 ;  /* 0x0000000000007941 */ /* 0x000fea0003800200 */
.L_x_1911:
        /* <DEDUP_REMOVED lines=89> */
.L_x_1920:
        /* <DEDUP_REMOVED lines=15> */
.L_x_3842:


//--------------------- .text._ZN10layer_norm31ln_parallel_residual_bwd_kernelINS_13Kernel_traitsIf6__halfS2_S2_fjLj6144ELj1ELj1ELj8ELj16ENS_18Kernel_traits_baseILj6144EfS2_S2_S2_fjLj256EEEEELb1ELb1ELb1EEEvNS_9BwdParamsE --------------------------
	.section	.text._ZN10layer_norm31ln_parallel_residual_bwd_kernelINS_13Kernel_traitsIf6__halfS2_S2_fjLj6144ELj1ELj1ELj8ELj16ENS_18Kernel_traits_baseILj6144EfS2_S2_S2_fjLj256EEEEELb1ELb1ELb1EEEvNS_9BwdParamsE,"ax",@progbits
	.align	128
        .global         _ZN10layer_norm31ln_parallel_residual_bwd_kernelINS_13Kernel_traitsIf6__halfS2_S2_fjLj6144ELj1ELj1ELj8ELj16ENS_18Kernel_traits_baseILj6144EfS2_S2_S2_fjLj256EEEEELb1ELb1ELb1EEEvNS_9BwdParamsE
        .type           _ZN10layer_norm31ln_parallel_residual_bwd_kernelINS_13Kernel_traitsIf6__halfS2_S2_fjLj6144ELj1ELj1ELj8ELj16ENS_18Kernel_traits_baseILj6144EfS2_S2_S2_fjLj256EEEEELb1ELb1ELb1EEEvNS_9BwdParamsE,@function
        .size           _ZN10layer_norm31ln_parallel_residual_bwd_kernelINS_13Kernel_traitsIf6__halfS2_S2_fjLj6144ELj1ELj1ELj8ELj16ENS_18Kernel_traits_baseILj6144EfS2_S2_S2_fjLj256EEEEELb1ELb1ELb1EEEvNS_9BwdParamsE,(.L_x_3843 - _ZN10layer_norm31ln_parallel_residual_bwd_kernelINS_13Kernel_traitsIf6__halfS2_S2_fjLj6144ELj1ELj1ELj8ELj16ENS_18Kernel_traits_baseILj6144EfS2_S2_S2_fjLj256EEEEELb1ELb1ELb1EEEvNS_9BwdParamsE)
        .other          _ZN10layer_norm31ln_parallel_residual_bwd_kernelINS_13Kernel_traitsIf6__halfS2_S2_fjLj6144ELj1ELj1ELj8ELj16ENS_18Kernel_traits_baseILj6144EfS2_S2_S2_fjLj256EEEEELb1ELb1ELb1EEEvNS_9BwdParamsE,@"STO_CUDA_ENTRY STV_DEFAULT"
_ZN10layer_norm31ln_parallel_residual_bwd_kernelINS_13Kernel_traitsIf6__halfS2_S2_fjLj6144ELj1ELj1ELj8ELj16ENS_18Kernel_traits_baseILj6144EfS2_S2_S2_fjLj256EEEEELb1ELb1ELb1EEEvNS_9BwdParamsE:
.text._ZN10layer_norm31ln_parallel_residual_bwd_kernelINS_13Kernel_traitsIf6__halfS2_S2_fjLj6144ELj1ELj1ELj8ELj16ENS_18Kernel_traits_baseILj6144EfS2_S2_S2_fjLj256EEEEELb1ELb1ELb1EEEvNS_9BwdParamsE:
        /* <DEDUP_REMOVED lines=74> */
[----:B------:R-:W-:Y:S01]  /*04a0*/  MOV R125, RZ ;  /* 0x000000ff007d7202 */ /* 0x000fe20000000f00 */
[----:B------:R-:W2:Y:S01]  /*04b0*/  LDCU.64 UR4, c[0x0][0x478] ;  /* 0x00008f00ff0477ac */ /* 0x000ea20008000a00 */
[----:B------:R-:W-:-:S02]  /*04c0*/  MOV R122, UR7 ;  /* 0x00000007007a7c02 */ /* 0x000fc40008000f00 */
[----:B------:R-:W-:Y:S02]  /*04d0*/  PLOP3.LUT P3, PT, PT, PT, UP1, 0x80, 0x8 ;  /* 0x000000000008781c */ /* 0x000fe40003f6f018 */
[----:B01--4-:R-:W-:-:S13]  /*04e0*/  PLOP3.LUT P0, PT, PT, PT, UP0, 0x80, 0x8 ;  /* 0x000000000008781c */ /* 0x013fda0003f0f008 */
.L_x_1946:
[----:B0-----:R-:W0:Y:S01]  /*04f0*/  LDC.64 R68, c[0x0][0x3a8] ;  /* 0x0000ea00ff447b82 */ /* 0x001e220000000a00 */
[----:B------:R-:W-:-:S05]  /*0500*/  IMAD R0, R122, UR11, RZ ;  /* 0x0000000b7a007c24 */ /* 0x000fca000f8e02ff */
[----:B------:R-:W-:Y:S02]  /*0510*/  SHF.R.S32.HI R51, RZ, 0x1f, R0 ;  /* 0x0000001fff337819 */ /* 0x000fe40000011400 */
[----:B------:R-:W1:Y:S02]  /*0520*/  LDC.64 R48, c[0x0][0x428] ;  /* 0x00010a00ff307b82 */ /* 0x000e640000000a00 */
[----:B------:R-:W-:-:S04]  /*0530*/  LEA.HI R51, R51, R0, RZ, 0x3 ;  /* 0x0000000033337211 */ /* 0x000fc800078f18ff */
[----:B------:R-:W-:Y:S02]  /*0540*/  LEA.HI.SX32 R129, R51, R114, 0x1d ;  /* 0x0000007233817211 */ /* 0x000fe400078feaff */
[----:B------:R-:W3:Y:S02]  /*0550*/  LDC.64 R130, c[0x0][0x3c0] ;  /* 0x0000f000ff827b82 */ /* 0x000ee40000000a00 */
[C---:B------:R-:W-:Y:S02]  /*0560*/  IADD3 R127, PT, PT, R129.reuse, 0x100, RZ ;  /* 0x00000100817f7810 */ /* 0x040fe40007ffe0ff */
[C---:B------:R-:W-:Y:S01]  /*0570*/  IADD3 R123, PT, PT, R129.reuse, 0x200, RZ ;  /* 0x00000200817b7810 */ /* 0x040fe20007ffe0ff */
[----:B0-----:R-:W-:-:S03]  /*0580*/  IMAD.WIDE.U32 R52, R129, 0x10, R68 ;  /* 0x0000001081347825 */ /* 0x001fc600078e0044 */
[----:B------:R-:W0:Y:S01]  /*0590*/  LDC.64 R132, c[0x0][0x3c8] ;  /* 0x0000f200ff847b82 */ /* 0x000e220000000a00 */
[C---:B------:R-:W-:Y:S02]  /*05a0*/  IMAD.WIDE.U32 R60, R127.reuse, 0x10, R68 ;  /* 0x000000107f3c7825 */ /* 0x040fe400078e0044 */
[----:B------:R-:W4:Y:S02]  /*05b0*/  LDG.E.128 R52, desc[UR8][R52.64] ;  /* 0x0000000834347981 */ /* 0x000f24000c1e1d00 */
[----:B-1----:R-:W-:Y:S02]  /*05c0*/  IMAD.WIDE.U32 R64, R127, 0x10, R48 ;  /* 0x000000107f407825 */ /* 0x002fe400078e0030 */
[----:B------:R-:W2:Y:S02]  /*05d0*/  LDG.E.128 R60, desc[UR8][R60.64] ;  /* 0x000000083c3c7981 */ /* 0x000ea4000c1e1d00 */
[----:B------:R-:W-:Y:S02]  /*05e0*/  IMAD.WIDE.U32 R68, R123, 0x10, R68 ;  /* 0x000000107b447825 */ /* 0x000fe400078e0044 */
[----:B------:R-:W4:Y:S02]  /*05f0*/  LDG.E.128 R64, desc[UR8][R64.64] ;  /* 0x0000000840407981 */ /* 0x000f24000c1e1d00 */
[----:B------:R-:W-:-:S02]  /*0600*/  IMAD.WIDE.U32 R56, R129, 0x10, R48 ;  /* 0x0000001081387825 */ /* 0x000fc400078e0030 */
[----:B------:R-:W4:Y:S02]  /*0610*/  LDG.E.128 R68, desc[UR8][R68.64] ;  /* 0x0000000844447981 */ /* 0x000f24000c1e1d00 */
[C---:B---3--:R-:W-:Y:S02]  /*0620*/  IMAD.WIDE R130, R122.reuse, 0x4, R130 ;  /* 0x000000047a827825 */ /* 0x048fe400078e0282 */
[----:B------:R-:W3:Y:S04]  /*0630*/  LDG.E.128 R56, desc[UR8][R56.64] ;  /* 0x0000000838387981 */ /* 0x000ee8000c1e1d00 */
[----:B------:R-:W3:Y:S01]  /*0640*/  LDG.E R0, desc[UR8][R130.64] ;  /* 0x0000000882007981 */ /* 0x000ee2000c1e1900 */
[----:B0-----:R-:W-:-:S04]  /*0650*/  IMAD.WIDE R132, R122, 0x4, R132 ;  /* 0x000000047a847825 */ /* 0x001fc800078e0284 */
[----:B------:R-:W-:Y:S01]  /*0660*/  IMAD.WIDE.U32 R48, R123, 0x10, R48 ;  /* 0x000000107b307825 */ /* 0x000fe200078e0030 */
[----:B------:R-:W3:Y:S05]  /*0670*/  LDG.E R126, desc[UR8][R132.64] ;  /* 0x00000008847e7981 */ /* 0x000eea000c1e1900 */
[----:B------:R-:W3:Y:S01]  /*0680*/  LDG.E.128 R48, desc[UR8][R48.64] ;  /* 0x0000000830307981 */ /* 0x000ee2000c1e1d00 */
[----:B------:R-:W-:-:S04]  /*0690*/  ISETP.NE.U32.AND P1, PT, RZ, UR12, PT ;  /* 0x0000000cff007c0c */ /* 0x000fc8000bf25070 */
[----:B------:R-:W-:Y:S01]  /*06a0*/  ISETP.NE.AND.EX P1, PT, RZ, UR13, PT, P1 ;  /* 0x0000000dff007c0c */ /* 0x000fe2000bf25310 */
[--C-:B--2---:R-:W-:Y:S02]  /*06b0*/  HADD2.F32 R187, -RZ, R62.reuse.H0_H0 ;  /* 0x2000003effbb7230 */ /* 0x104fe40000004100 */
[----:B------:R-:W-:Y:S02]  /*06c0*/  HADD2.F32 R189, -RZ, R62.H1_H1 ;  /* 0x3000003effbd7230 */ /* 0x000fe40000004100 */
        /* <DEDUP_REMOVED lines=8> */
[----:B------:R-:W0:Y:S01]  /*0750*/  @P1 LDC.64 R70, c[0x0][0x3b8] ;  /* 0x0000ee00ff461b82 */ /* 0x000e220000000a00 */
[----:B------:R-:W-:Y:S01]  /*0760*/  HADD2.F32 R145, -RZ, R52.H0_H0 ;  /* 0x20000034ff917230 */ /* 0x000fe20000004100 */
[----:B---3--:R-:W-:Y:S01]  /*0770*/  FSEL R0, R0, RZ, !P3 ;  /* 0x000000ff00007208 */ /* 0x008fe20005800000 */
[----:B------:R-:W-:-:S02]  /*0780*/  HADD2.F32 R153, -RZ, R55.H1_H1 ;  /* 0x30000037ff997230 */ /* 0x000fc40000004100 */
[----:B------:R-:W-:Y:S02]  /*0790*/  HADD2.F32 R155, -RZ, R60.H1_H1 ;  /* 0x3000003cff9b7230 */ /* 0x000fe40000004100 */
[----:B------:R-:W-:Y:S02]  /*07a0*/  HADD2.F32 R157, -RZ, R61.H1_H1 ;  /* 0x3000003dff9d7230 */ /* 0x000fe40000004100 */
[----:B------:R-:W-:Y:S02]  /*07b0*/  HADD2.F32 R147, -RZ, R52.H1_H1 ;  /* 0x30000034ff937230 */ /* 0x000fe40000004100 */
[--C-:B------:R-:W-:Y:S02]  /*07c0*/  HADD2.F32 R148, -RZ, R53.reuse.H0_H0 ;  /* 0x20000035ff947230 */ /* 0x100fe40000004100 */
[----:B------:R-:W-:Y:S02]  /*07d0*/  HADD2.F32 R149, -RZ, R53.H1_H1 ;  /* 0x30000035ff957230 */ /* 0x000fe40000004100 */
[----:B------:R-:W-:-:S02]  /*07e0*/  HADD2.F32 R150, -RZ, R54.H0_H0 ;  /* 0x20000036ff967230 */ /* 0x000fc40000004100 */
[----:B------:R-:W-:Y:S02]  /*07f0*/  HADD2.F32 R151, -RZ, R54.H1_H1 ;  /* 0x30000036ff977230 */ /* 0x000fe40000004100 */
[----:B------:R-:W-:Y:S02]  /*0800*/  HADD2.F32 R152, -RZ, R55.H0_H0 ;  /* 0x20000037ff987230 */ /* 0x000fe40000004100 */
[----:B------:R-:W-:Y:S02]  /*0810*/  HADD2.F32 R154, -RZ, R60.H0_H0 ;  /* 0x2000003cff9a7230 */ /* 0x000fe40000004100 */
[----:B------:R-:W-:Y:S02]  /*0820*/  HADD2.F32 R156, -RZ, R61.H0_H0 ;  /* 0x2000003dff9c7230 */ /* 0x000fe40000004100 */
[--C-:B------:R-:W-:Y:S02]  /*0830*/  HADD2.F32 R183, -RZ, R63.reuse.H0_H0 ;  /* 0x2000003fffb77230 */ /* 0x100fe40000004100 */
[----:B------:R-:W-:-:S02]  /*0840*/  HADD2.F32 R177, -RZ, R63.H1_H1 ;  /* 0x3000003fffb17230 */ /* 0x000fc40000004100 */
[--C-:B------:R-:W-:Y:S02]  /*0850*/  HADD2.F32 R171, -RZ, R68.reuse.H0_H0 ;  /* 0x20000044ffab7230 */ /* 0x100fe40000004100 */
[----:B------:R-:W-:Y:S02]  /*0860*/  HADD2.F32 R165, -RZ, R68.H1_H1 ;  /* 0x30000044ffa57230 */ /* 0x000fe40000004100 */
[--C-:B------:R-:W-:Y:S02]  /*0870*/  HADD2.F32 R163, -RZ, R69.reuse.H0_H0 ;  /* 0x20000045ffa37230 */ /* 0x100fe40000004100 */
[----:B------:R-:W-:Y:S02]  /*0880*/  HADD2.F32 R161, -RZ, R69.H1_H1 ;  /* 0x30000045ffa17230 */ /* 0x000fe40000004100 */
[----:B0-----:R-:W-:-:S04]  /*0890*/  @P1 IMAD.WIDE.U32 R70, R123, 0x8, R70 ;  /* 0x000000087b461825 */ /* 0x001fc800078e0046 */
[C---:B------:R-:W-:Y:S01]  /*08a0*/  FADD.FTZ R167, -R0.reuse, R145 ;  /* 0x0000009100a77221 */ /* 0x040fe20000010100 */
[--C-:B------:R-:W-:Y:S02]  /*08b0*/  HADD2.F32 R142, -RZ, R56.reuse.H0_H0 ;  /* 0x20000038ff8e7230 */ /* 0x100fe40000004100 */
[C---:B------:R-:W-:Y:S01]  /*08c0*/  FADD.FTZ R191, -R0.reuse, R153 ;  /* 0x0000009900bf7221 */ /* 0x040fe20000010100 */
[C---:B------:R-:W-:Y:S01]  /*08d0*/  FADD.FTZ R195, -R0.reuse, R155 ;  /* 0x0000009b00c37221 */ /* 0x040fe20000010100 */
        /* <DEDUP_REMOVED lines=22> */
[----:B-----5:R0:W5:Y:S01]  /*0a40*/  @P1 LDG.E.64 R2, desc[UR8][R70.64] ;  /* 0x0000000846021981 */ /* 0x020162000c1e1b00 */
[----:B------:R-:W-:Y:S01]  /*0a50*/  FMUL.FTZ R0, R126, R167 ;  /* 0x000000a77e007220 */ /* 0x000fe20000410000 */
[----:B------:R-:W-:-:S02]  /*0a60*/  HADD2.F32 R133, -RZ, R57.H0_H0 ;  /* 0x20000039ff857230 */ /* 0x000fc40000004100 */
[----:B------:R-:W-:Y:S01]  /*0a70*/  FMUL.FTZ R167, R126, R169 ;  /* 0x000000a97ea77220 */ /* 0x000fe20000410000 */
[----:B------:R-:W-:Y:S02]  /*0a80*/  HADD2.F32 R149, -RZ, R48.H0_H0 ;  /* 0x20000030ff957230 */ /* 0x000fe40000004100 */
[----:B------:R-:W-:Y:S02]  /*0a90*/  HADD2.F32 R134, -RZ, R57.H1_H1 ;  /* 0x30000039ff867230 */ /* 0x000fe40000004100 */
[--C-:B------:R-:W-:Y:S02]  /*0aa0*/  HADD2.F32 R137, -RZ, R58.reuse.H0_H0 ;  /* 0x2000003aff897230 */ /* 0x100fe40000004100 */
[----:B------:R-:W-:Y:S02]  /*0ab0*/  HADD2.F32 R128, -RZ, R58.H1_H1 ;  /* 0x3000003aff807230 */ /* 0x000fe40000004100 */
[----:B0-----:R-:W-:Y:S01]  /*0ac0*/  FMUL.FTZ R71, R24, R142 ;  /* 0x0000008e18477220 */ /* 0x001fe20000410000 */
[----:B------:R-:W-:-:S02]  /*0ad0*/  HADD2.F32 R148, -RZ, R48.H1_H1 ;  /* 0x30000030ff947230 */ /* 0x000fc40000004100 */
[----:B------:R-:W-:Y:S01]  /*0ae0*/  FMUL.FTZ R70, R25, R146 ;  /* 0x0000009219467220 */ /* 0x000fe20000410000 */
[--C-:B------:R-:W-:Y:S02]  /*0af0*/  HADD2.F32 R145, -RZ, R49.reuse.H0_H0 ;  /* 0x20000031ff917230 */ /* 0x100fe40000004100 */
[----:B------:R-:W-:Y:S01]  /*0b00*/  FFMA.FTZ R48, R0, R71, RZ ;  /* 0x0000004700307223 */ /* 0x000fe200000100ff */
[----:B------:R-:W-:Y:S02]  /*0b10*/  HADD2.F32 R150, -RZ, R49.H1_H1 ;  /* 0x30000031ff967230 */ /* 0x000fe40000004100 */
[----:B------:R-:W-:Y:S01]  /*0b20*/  FADD.FTZ R49, RZ, R71 ;  /* 0x00000047ff317221 */ /* 0x000fe20000010000 */
[----:B------:R-:W-:Y:S01]  /*0b30*/  FMUL.FTZ R156, R26, R133 ;  /* 0x000000851a9c7220 */ /* 0x000fe20000410000 */
[C---:B------:R-:W-:Y:S01]  /*0b40*/  FMUL.FTZ R169, R126.reuse, R173 ;  /* 0x000000ad7ea97220 */ /* 0x040fe20000410000 */
[----:B------:R-:W-:Y:S01]  /*0b50*/  FFMA.FTZ R48, R167, R70, R48 ;  /* 0x00000046a7307223 */ /* 0x000fe20000010030 */
[----:B------:R-:W-:Y:S01]  /*0b60*/  FADD.FTZ R49, R49, R70 ;  /* 0x0000004631317221 */ /* 0x000fe20000010000 */
[----:B------:R-:W-:Y:S01]  /*0b70*/  FMUL.FTZ R160, R27, R134 ;  /* 0x000000861ba07220 */ /* 0x000fe20000410000 */
[----:B------:R-:W-:Y:S01]  /*0b80*/  FMUL.FTZ R175, R126, R175 ;  /* 0x000000af7eaf7220 */ /* 0x000fe20000410000 */
[----:B------:R-:W-:Y:S01]  /*0b90*/  FFMA.FTZ R48, R169, R156, R48 ;  /* 0x0000009ca9307223 */ /* 0x000fe20000010030 */
[----:B------:R-:W-:Y:S01]  /*0ba0*/  FADD.FTZ R49, R49, R156 ;  /* 0x0000009c31317221 */ /* 0x000fe20000010000 */
[----:B------:R-:W-:Y:S01]  /*0bb0*/  FMUL.FTZ R164, R20, R137 ;  /* 0x0000008914a47220 */ /* 0x000fe20000410000 */
[----:B------:R-:W-:Y:S01]  /*0bc0*/  FMUL.FTZ R179, R126, R179 ;  /* 0x000000b37eb37220 */ /* 0x000fe20000410000 */
[----:B------:R-:W-:Y:S01]  /*0bd0*/  FFMA.FTZ R48, R175, R160, R48 ;  /* 0x000000a0af307223 */ /* 0x000fe20000010030 */
[----:B------:R-:W-:Y:S01]  /*0be0*/  FADD.FTZ R49, R49, R160 ;  /* 0x000000a031317221 */ /* 0x000fe20000010000 */
[----:B------:R-:W-:-:S02]  /*0bf0*/  HADD2.F32 R131, -RZ, R59.H0_H0 ;  /* 0x2000003bff837230 */ /* 0x000fc40000004100 */
[----:B------:R-:W-:Y:S01]  /*0c00*/  FMUL.FTZ R170, R21, R128 ;  /* 0x0000008015aa7220 */ /* 0x000fe20000410000 */
[--C-:B------:R-:W-:Y:S02]  /*0c10*/  HADD2.F32 R151, -RZ, R51.reuse.H0_H0 ;  /* 0x20000033ff977230 */ /* 0x100fe40000004100 */
[----:B------:R-:W-:Y:S01]  /*0c20*/  FMUL.FTZ R174, R126, R181 ;  /* 0x000000b57eae7220 */ /* 0x000fe20000410000 */
[----:B------:R-:W-:Y:S02]  /*0c30*/  HADD2.F32 R154, -RZ, R51.H1_H1 ;  /* 0x30000033ff9a7230 */ /* 0x000fe40000004100 */
[----:B------:R-:W-:Y:S01]  /*0c40*/  FADD.FTZ R49, R49, R164 ;  /* 0x000000a431317221 */ /* 0x000fe20000010000 */
[----:B------:R-:W-:Y:S01]  /*0c50*/  FFMA.FTZ R51, R179, R164, R48 ;  /* 0x000000a4b3337223 */ /* 0x000fe20000010030 */
[----:B------:R-:W-:Y:S02]  /*0c60*/  HADD2.F32 R130, -RZ, R59.H1_H1 ;  /* 0x3000003bff827230 */ /* 0x000fe40000004100 */
[----:B------:R-:W-:Y:S01]  /*0c70*/  FMUL.FTZ R178, R22, R131 ;  /* 0x0000008316b27220 */ /* 0x000fe20000410000 */
[----:B------:R-:W-:Y:S01]  /*0c80*/  FMUL.FTZ R185, R126, R185 ;  /* 0x000000b97eb97220 */ /* 0x000fe20000410000 */
[----:B------:R-:W-:Y:S01]  /*0c90*/  FADD.FTZ R49, R49, R170 ;  /* 0x000000aa31317221 */ /* 0x000fe20000010000 */
[----:B------:R-:W-:Y:S01]  /*0ca0*/  FFMA.FTZ R48, R174, R170, R51 ;  /* 0x000000aaae307223 */ /* 0x000fe20000010033 */
[----:B------:R-:W-:-:S02]  /*0cb0*/  HADD2.F32 R63, -RZ, R64.H0_H0 ;  /* 0x20000040ff3f7230 */ /* 0x000fc40000004100 */
[----:B------:R-:W-:Y:S01]  /*0cc0*/  FMUL.FTZ R186, R23, R130 ;  /* 0x0000008217ba7220 */ /* 0x000fe20000410000 */
[----:B------:R-:W-:Y:S01]  /*0cd0*/  FMUL.FTZ R190, R126, R191 ;  /* 0x000000bf7ebe7220 */ /* 0x000fe20000410000 */
        /* <DEDUP_REMOVED lines=29> */
[----:B------:R-:W-:-:S02]  /*0eb0*/  HADD2.F32 R147, -RZ, R50.H0_H0 ;  /* 0x20000032ff937230 */ /* 0x000fc40000004100 */
[----:B------:R-:W-:Y:S01]  /*0ec0*/  FMUL.FTZ R189, R14, R143 ;  /* 0x0000008f0ebd7220 */ /* 0x000fe20000410000 */
        /* <DEDUP_REMOVED lines=49> */
[C---:B------:R-:W-:Y:S01]  /*11e0*/  IMAD.WIDE.U32 R66, R127.reuse, 0x8, R52 ;  /* 0x000000087f427825 */ /* 0x040fe200078e0034 */
        /* <DEDUP_REMOVED lines=10> */
[----:B------:R3:W5:Y:S04]  /*1290*/  LDG.E.64 R64, desc[UR8][R52.64] ;  /* 0x0000000834407981 */ /* 0x000768000c1e1b00 */
        /* <DEDUP_REMOVED lines=44> */
[----:B------:R-:W1:Y:S04]  /*1560*/  LDS.128 R52, [R60] ;  /* 0x000000003c347984 */ /* 0x000e680000000c00 */
[----:B------:R-:W2:Y:S01]  /*1570*/  LDS.128 R56, [R57] ;  /* 0x0000000039387984 */ /* 0x000ea20000000c00 */
[----:B------:R-:W-:Y:S01]  /*1580*/  FADD.FTZ R98, R63, R98 ;  /* 0x000000623f627221 */ /* 0x000fe20000010000 */
[----:B------:R-:W-:-:S02]  /*1590*/  FFMA.FTZ R78, R173, R63, R78 ;  /* 0x0000003fad4e7223 */ /* 0x000fc4000001004e */
[----:B------:R-:W3:Y:S01]  /*15a0*/  LDS.128 R60, [R61] ;  /* 0x000000003d3c7984 */ /* 0x000ee20000000c00 */
[----:B------:R-:W-:Y:S01]  /*15b0*/  FADD.FTZ R96, R131, R96 ;  /* 0x0000006083607221 */ /* 0x000fe20000010000 */
[----:B------:R-:W-:Y:S01]  /*15c0*/  FFMA.FTZ R76, R185, R131, R76 ;  /* 0x00000083b94c7223 */ /* 0x000fe2000001004c */
[----:B------:R-:W-:Y:S01]  /*15d0*/  FADD.FTZ R95, R128, R95 ;  /* 0x0000005f805f7221 */ /* 0x000fe20000010000 */
[----:B------:R-:W-:Y:S01]  /*15e0*/  FFMA.FTZ R75, R174, R128, R75 ;  /* 0x00000080ae4b7223 */ /* 0x000fe2000001004b */
[----:B------:R-:W-:Y:S01]  /*15f0*/  UISETP.NE.U32.AND UP0, UPT, UR12, URZ, UPT ;  /* 0x000000ff0c00728c */ /* 0x000fe2000bf05070 */
[----:B0-----:R-:W-:Y:S01]  /*1600*/  FADD.FTZ R131, RZ, R48 ;  /* 0x00000030ff837221 */ /* 0x001fe20000010000 */
[----:B------:R-:W-:Y:S02]  /*1610*/  FADD.FTZ R128, RZ, R49 ;  /* 0x00000031ff807221 */ /* 0x000fe40000010000 */
        /* <DEDUP_REMOVED lines=11> */
[----:B------:R-:W-:Y:S02]  /*16d0*/  UISETP.NE.AND.EX UP0, UPT, UR13, URZ, UPT, UP0 ;  /* 0x000000ff0d00728c */ /* 0x000fe4000bf05300 */
[----:B---3--:R-:W-:Y:S01]  /*16e0*/  FADD.FTZ R131, R131, R60 ;  /* 0x0000003c83837221 */ /* 0x008fe20000010000 */
        /* <DEDUP_REMOVED lines=51> */
[----:B------:R-:W-:Y:S08]  /*1a20*/  BRA.U UP0, `(.L_x_1922) ;  /* 0x0000000d00e87547 */ /* 0x000ff0000b800000 */
        /* <DEDUP_REMOVED lines=61> */
.L_x_1924:
        /* <DEDUP_REMOVED lines=58> */
.L_x_1923:
        /* <DEDUP_REMOVED lines=65> */
.L_x_1926:
        /* <DEDUP_REMOVED lines=66> */
.L_x_1922:
        /* <DEDUP_REMOVED lines=82> */
.L_x_1928:
        /* <DEDUP_REMOVED lines=79> */
.L_x_1927:
[----:B------:R-:W-:-:S04]  /*33e0*/  UISETP.NE.U32.AND UP0, UPT, UR4, URZ, UPT ;  /* 0x000000ff0400728c */ /* 0x000fc8000bf05070 */
[----:B------:R-:W-:-:S09]  /*33f0*/  UISETP.NE.AND.EX UP0, UPT, UR5, URZ, UPT, UP0 ;  /* 0x000000ff0500728c */ /* 0x000fd2000bf05300 */
[----:B------:R-:W-:Y:S05]  /*3400*/  BRA.U UP0, `(.L_x_1929) ;  /* 0x00000005004c7547 */ /* 0x000fea000b800000 */
[-CC-:B------:R-:W-:Y:S01]  /*3410*/  FFMA.FTZ R47, R190, R56.reuse, R57.reuse ;  /* 0x00000038be2f7223 */ /* 0x180fe20000010039 */
[-CC-:B------:R-:W-:Y:S01]  /*3420*/  FFMA.FTZ R185, R185, R56.reuse, R57.reuse ;  /* 0x00000038b9b97223 */ /* 0x180fe20000010039 */
[----:B------:R-:W-:Y:S01]  /*3430*/  FFMA.FTZ R179, R179, R56, R57 ;  /* 0x00000038b3b37223 */ /* 0x000fe20000010039 */
[----:B-----5:R-:W-:Y:S02]  /*3440*/  HADD2.F32 R44, -RZ, R30.H0_H0 ;  /* 0x2000001eff2c7230 */ /* 0x020fe40000004100 */
[----:B------:R-:W-:Y:S01]  /*3450*/  FADD.FTZ R49, R186, -R47 ;  /* 0x8000002fba317221 */ /* 0x000fe20000010000 */
[--C-:B------:R-:W-:Y:S02]  /*3460*/  HADD2.F32 R47, -RZ, R31.reuse.H0_H0 ;  /* 0x2000001fff2f7230 */ /* 0x100fe40000004100 */
[----:B------:R-:W-:Y:S01]  /*3470*/  FADD.FTZ R185, R178, -R185 ;  /* 0x800000b9b2b97221 */ /* 0x000fe20000010000 */
[----:B------:R-:W-:Y:S01]  /*3480*/  FADD.FTZ R179, R164, -R179 ;  /* 0x800000b3a4b37221 */ /* 0x000fe20000010000 */
[----:B------:R-:W-:-:S02]  /*3490*/  HADD2.F32 R48, -RZ, R31.H1_H1 ;  /* 0x3000001fff307230 */ /* 0x000fc40000004100 */
[-C--:B------:R-:W-:Y:S01]  /*34a0*/  FFMA.FTZ R45, R174, R56.reuse, R57 ;  /* 0x00000038ae2d7223 */ /* 0x080fe20000010039 */
[C---:B------:R-:W-:Y:S01]  /*34b0*/  FFMA.FTZ R47, R126.reuse, R185, R47 ;  /* 0x000000b97e2f7223 */ /* 0x040fe2000001002f */
[----:B------:R-:W-:Y:S01]  /*34c0*/  LOP3.LUT P5, RZ, R69, 0xff0000, RZ, 0xc0, !PT ;  /* 0x00ff000045ff7812 */ /* 0x000fe200078ac0ff */
[----:B------:R-:W-:Y:S02]  /*34d0*/  HADD2.F32 R46, -RZ, R30.H1_H1 ;  /* 0x3000001eff2e7230 */ /* 0x000fe40000004100 */
[----:B------:R-:W-:Y:S01]  /*34e0*/  FFMA.FTZ R179, R126, R179, R44 ;  /* 0x000000b37eb37223 */ /* 0x000fe2000001002c */
[----:B------:R-:W-:Y:S01]  /*34f0*/  FMUL.FTZ R47, R47, UR6 ;  /* 0x000000062f2f7c20 */ /* 0x000fe20008410000 */
[----:B------:R-:W-:Y:S01]  /*3500*/  LOP3.LUT P6, RZ, R139, 0xff0000, RZ, 0xc0, !PT ;  /* 0x00ff00008bff7812 */ /* 0x000fe200078cc0ff */
[----:B------:R-:W-:Y:S01]  /*3510*/  FADD.FTZ R45, R170, -R45 ;  /* 0x8000002daa2d7221 */ /* 0x000fe20000010000 */
[-CC-:B------:R-:W-:Y:S01]  /*3520*/  FFMA.FTZ R0, R0, R56.reuse, R57.reuse ;  /* 0x0000003800007223 */ /* 0x180fe20000010039 */
[----:B------:R-:W-:Y:S01]  /*3530*/  FFMA.FTZ R49, R126, R49, R48 ;  /* 0x000000317e317223 */ /* 0x000fe20000010030 */
[-CC-:B------:R-:W-:Y:S01]  /*3540*/  FFMA.FTZ R175, R175, R56.reuse, R57.reuse ;  /* 0x00000038afaf7223 */ /* 0x180fe20000010039 */
[----:B------:R-:W-:Y:S01]  /*3550*/  ISETP.GE.U32.AND P0, PT, R68, RZ, PT ;  /* 0x000000ff4400720c */ /* 0x000fe20003f06070 */
[-C--:B------:R-:W-:Y:S01]  /*3560*/  FFMA.FTZ R169, R169, R56.reuse, R57 ;  /* 0x00000038a9a97223 */ /* 0x080fe20000010039 */
[----:B------:R-:W-:Y:S01]  /*3570*/  FSEL R48, R47, RZ, P5 ;  /* 0x000000ff2f307208 */ /* 0x000fe20002800000 */
[----:B------:R-:W-:Y:S01]  /*3580*/  FMUL.FTZ R179, R179, UR6 ;  /* 0x00000006b3b37c20 */ /* 0x000fe20008410000 */
[----:B------:R-:W-:Y:S01]  /*3590*/  FSEL R47, R47, RZ, P6 ;  /* 0x000000ff2f2f7208 */ /* 0x000fe20003000000 */
[----:B------:R-:W-:Y:S01]  /*35a0*/  FADD.FTZ R71, R71, -R0 ;  /* 0x8000000047477221 */ /* 0x000fe20000010000 */
[----:B------:R-:W-:Y:S01]  /*35b0*/  FFMA.FTZ R45, R126, R45, R46 ;  /* 0x0000002d7e2d7223 */ /* 0x000fe2000001002e */
[--C-:B------:R-:W-:Y:S01]  /*35c0*/  HADD2.F32 R44, -RZ, R29.reuse.H1_H1 ;  /* 0x3000001dff2c7230 */ /* 0x100fe20000004100 */
[----:B------:R-:W-:Y:S01]  /*35d0*/  ISETP.GE.U32.AND P5, PT, R138, RZ, PT ;  /* 0x000000ff8a00720c */ /* 0x000fe20003fa6070 */
[----:B------:R-:W-:Y:S01]  /*35e0*/  FMUL.FTZ R49, R49, UR6 ;  /* 0x0000000631317c20 */ /* 0x000fe20008410000 */
[C---:B------:R-:W-:Y:S01]  /*35f0*/  LOP3.LUT P6, RZ, R69.reuse, 0xff, RZ, 0xc0, !PT ;  /* 0x000000ff45ff7812 */ /* 0x040fe200078cc0ff */
[----:B------:R-:W-:Y:S01]  /*3600*/  FADD.FTZ R175, R160, -R175 ;  /* 0x800000afa0af7221 */ /* 0x000fe20000010000 */
[----:B------:R-:W-:Y:S01]  /*3610*/  HADD2.F32 R0, -RZ, R29.H0_H0 ;  /* 0x2000001dff007230 */ /* 0x000fe20000004100 */
[----:B------:R-:W-:Y:S01]  /*3620*/  ISETP.GE.U32.AND.EX P0, PT, R69, 0x1000000, PT, P0 ;  /* 0x010000004500780c */ /* 0x000fe20003f06100 */
[----:B------:R-:W-:Y:S01]  /*3630*/  FADD.FTZ R169, R156, -R169 ;  /* 0x800000a99ca97221 */ /* 0x000fe20000010000 */
[----:B------:R-:W-:Y:S01]  /*3640*/  FFMA.FTZ R167, R167, R56, R57 ;  /* 0x00000038a7a77223 */ /* 0x000fe20000010039 */
[----:B------:R-:W-:Y:S01]  /*3650*/  ISETP.GE.U32.AND.EX P5, PT, R139, 0x1000000, PT, P5 ;  /* 0x010000008b00780c */ /* 0x000fe20003fa6150 */
[----:B------:R-:W-:Y:S01]  /*3660*/  FMUL.FTZ R45, R45, UR6 ;  /* 0x000000062d2d7c20 */ /* 0x000fe20008410000 */
[----:B------:R-:W-:Y:S01]  /*3670*/  FSEL R50, R179, RZ, P6 ;  /* 0x000000ffb3327208 */ /* 0x000fe20003000000 */
[C---:B------:R-:W-:Y:S01]  /*3680*/  FFMA.FTZ R175, R126.reuse, R175, R44 ;  /* 0x000000af7eaf7223 */ /* 0x040fe2000001002c */
[----:B------:R-:W-:Y:S01]  /*3690*/  FSEL R59, R49, RZ, P0 ;  /* 0x000000ff313b7208 */ /* 0x000fe20000000000 */
[----:B------:R-:W-:Y:S01]  /*36a0*/  FFMA.FTZ R169, R126, R169, R0 ;  /* 0x000000a97ea97223 */ /* 0x000fe20000010000 */
[C---:B------:R-:W-:Y:S01]  /*36b0*/  LOP3.LUT P6, RZ, R139.reuse, 0xff00, RZ, 0xc0, !PT ;  /* 0x0000ff008bff7812 */ /* 0x040fe200078cc0ff */
[--C-:B------:R-:W-:Y:S01]  /*36c0*/  HADD2.F32 R44, -RZ, R28.reuse.H1_H1 ;  /* 0x3000001cff2c7230 */ /* 0x100fe20000004100 */
[----:B------:R-:W-:Y:S01]  /*36d0*/  LOP3.LUT P0, RZ, R139, 0xff, RZ, 0xc0, !PT ;  /* 0x000000ff8bff7812 */ /* 0x000fe2000780c0ff */
[----:B------:R-:W-:Y:S01]  /*36e0*/  FADD.FTZ R167, R70, -R167 ;  /* 0x800000a746a77221 */ /* 0x000fe20000010000 */
[----:B------:R-:W-:Y:S01]  /*36f0*/  FSEL R0, R49, RZ, P5 ;  /* 0x000000ff31007208 */ /* 0x000fe20002800000 */
[----:B------:R-:W-:Y:S01]  /*3700*/  FMUL.FTZ R175, R175, UR6 ;  /* 0x00000006afaf7c20 */ /* 0x000fe20008410000 */
[----:B------:R-:W-:Y:S01]  /*3710*/  FSEL R49, R45, RZ, P6 ;  /* 0x000000ff2d317208 */ /* 0x000fe20003000000 */
[----:B------:R-:W-:Y:S01]  /*3720*/  FMUL.FTZ R169, R169, UR6 ;  /* 0x00000006a9a97c20 */ /* 0x000fe20008410000 */
[----:B------:R-:W-:Y:S01]  /*3730*/  FSEL R46, R179, RZ, P0 ;  /* 0x000000ffb32e7208 */ /* 0x000fe20000000000 */
[----:B------:R-:W-:Y:S01]  /*3740*/  HADD2.F32 R51, -RZ, R28.H0_H0 ;  /* 0x2000001cff337230 */ /* 0x000fe20000004100 */
[----:B------:R-:W-:Y:S01]  /*3750*/  LOP3.LUT P6, RZ, R68, 0xff000000, RZ, 0xc0, !PT ;  /* 0xff00000044ff7812 */ /* 0x000fe200078cc0ff */
[----:B------:R-:W-:Y:S01]  /*3760*/  FFMA.FTZ R44, R126, R167, R44 ;  /* 0x000000a77e2c7223 */ /* 0x000fe2000001002c */
[----:B------:R-:W-:-:S02]  /*3770*/  LOP3.LUT P5, RZ, R69, 0xff00, RZ, 0xc0, !PT ;  /* 0x0000ff0045ff7812 */ /* 0x000fc400078ac0ff */
[----:B------:R-:W-:Y:S01]  /*3780*/  LOP3.LUT P0, RZ, R68, 0xff0000, RZ, 0xc0, !PT ;  /* 0x00ff000044ff7812 */ /* 0x000fe2000780c0ff */
[----:B------:R-:W-:Y:S01]  /*3790*/  FMUL.FTZ R44, R44, UR6 ;  /* 0x000000062c2c7c20 */ /* 0x000fe20008410000 */
[----:B------:R-:W-:Y:S01]  /*37a0*/  FSEL R61, R175, RZ, P6 ;  /* 0x000000ffaf3d7208 */ /* 0x000fe20003000000 */
[----:B------:R-:W-:Y:S01]  /*37b0*/  FFMA.FTZ R71, R126, R71, R51 ;  /* 0x000000477e477223 */ /* 0x000fe20000010033 */
[----:B------:R-:W-:Y:S02]  /*37c0*/  FSEL R53, R45, RZ, P5 ;  /* 0x000000ff2d357208 */ /* 0x000fe40002800000 */
[----:B------:R-:W-:Y:S01]  /*37d0*/  FSEL R52, R169, RZ, P0 ;  /* 0x000000ffa9347208 */ /* 0x000fe20000000000 */
[----:B------:R-:W-:Y:S01]  /*37e0*/  FMUL.FTZ R71, R71, UR6 ;  /* 0x0000000647477c20 */ /* 0x000fe20008410000 */
[C---:B------:R-:W-:Y:S02]  /*37f0*/  LOP3.LUT P6, RZ, R138.reuse, 0xff000000, RZ, 0xc0, !PT ;  /* 0xff0000008aff7812 */ /* 0x040fe400078cc0ff */
[----:B------:R-:W-:-:S02]  /*3800*/  LOP3.LUT P5, RZ, R138, 0xff0000, RZ, 0xc0, !PT ;  /* 0x00ff00008aff7812 */ /* 0x000fc400078ac0ff */
[----:B------:R-:W-:Y:S02]  /*3810*/  LOP3.LUT P0, RZ, R68, 0xff00, RZ, 0xc0, !PT ;  /* 0x0000ff0044ff7812 */ /* 0x000fe4000780c0ff */
[----:B------:R-:W-:Y:S02]  /*3820*/  F2FP.F16.F32.PACK_AB R47, R0, R47 ;  /* 0x0000002f002f723e */ /* 0x000fe400000000ff */
[----:B------:R-:W-:Y:S02]  /*3830*/  F2FP.F16.F32.PACK_AB R51, R59, R48 ;  /* 0x000000303b33723e */ /* 0x000fe400000000ff */
[----:B------:R-:W-:Y:S02]  /*3840*/  FSEL R0, R175, RZ, P6 ;  /* 0x000000ffaf007208 */ /* 0x000fe40003000000 */
[----:B------:R-:W-:Y:S02]  /*3850*/  FSEL R45, R169, RZ, P5 ;  /* 0x000000ffa92d7208 */ /* 0x000fe40002800000 */
        /* <DEDUP_REMOVED lines=12> */
[----:B------:R-:W-:Y:S01]  /*3920*/  F2FP.F16.F32.PACK_AB R48, R59, R48 ;  /* 0x000000303b30723e */ /* 0x000fe200000000ff */
[----:B------:R-:W-:Y:S06]  /*3930*/  BRA `(.L_x_1925) ;  /* 0x0000000400587947 */ /* 0x000fec0003800000 */
.L_x_1929:
[-CC-:B------:R-:W-:Y:S01]  /*3940*/  FFMA.FTZ R43, R190, R56.reuse, R57.reuse ;  /* 0x00000038be2b7223 */ /* 0x180fe20000010039 */
[-CC-:B------:R-:W-:Y:S01]  /*3950*/  FFMA.FTZ R185, R185, R56.reuse, R57.reuse ;  /* 0x00000038b9b97223 */ /* 0x180fe20000010039 */
[-CC-:B------:R-:W-:Y:S01]  /*3960*/  FFMA.FTZ R0, R0, R56.reuse, R57.reuse ;  /* 0x0000003800007223 */ /* 0x180fe20000010039 */
[-C--:B------:R-:W-:Y:S01]  /*3970*/  FFMA.FTZ R169, R169, R56.reuse, R57 ;  /* 0x00000038a9a97223 */ /* 0x080fe20000010039 */
[----:B------:R-:W-:Y:S01]  /*3980*/  FADD.FTZ R45, R186, -R43 ;  /* 0x8000002bba2d7221 */ /* 0x000fe20000010000 */
[----:B-----5:R-:W-:Y:S02]  /*3990*/  HADD2.F32 R43, -RZ, R31.H0_H0 ;  /* 0x2000001fff2b7230 */ /* 0x020fe40000004100 */
[----:B------:R-:W-:Y:S01]  /*39a0*/  FADD.FTZ R185, R178, -R185 ;  /* 0x800000b9b2b97221 */ /* 0x000fe20000010000 */
[----:B------:R-:W-:Y:S01]  /*39b0*/  FADD.FTZ R71, R71, -R0 ;  /* 0x8000000047477221 */ /* 0x000fe20000010000 */
[----:B------:R-:W-:Y:S01]  /*39c0*/  FFMA.FTZ R179, R179, R56, R57 ;  /* 0x00000038b3b37223 */ /* 0x000fe20000010039 */
[----:B------:R-:W-:-:S02]  /*39d0*/  HADD2.F32 R0, -RZ, R29.H0_H0 ;  /* 0x2000001dff007230 */ /* 0x000fc40000004100 */
[----:B------:R-:W-:Y:S01]  /*39e0*/  FADD.FTZ R169, R156, -R169 ;  /* 0x800000a99ca97221 */ /* 0x000fe20000010000 */
[----:B------:R-:W-:Y:S02]  /*39f0*/  HADD2.F32 R42, -RZ, R31.H1_H1 ;  /* 0x3000001fff2a7230 */ /* 0x000fe40000004100 */
        /* <DEDUP_REMOVED lines=74> */
.L_x_1925:
        /* <DEDUP_REMOVED lines=32> */
[----:B------:R-:W-:Y:S01]  /*40a0*/  FFMA.FTZ R173, R173, R56, R57 ;  /* 0x00000038adad7223 */ /* 0x000fe20000010039 */
[----:B------:R-:W-:Y:S01]  /*40b0*/  FSEL R51, R0, RZ, P6 ;  /* 0x000000ff00337208 */ /* 0x000fe20003000000 */
[----:B------:R-:W-:Y:S01]  /*40c0*/  FMUL.FTZ R40, R48, UR6 ;  /* 0x0000000630287c20 */ /* 0x000fe20008410000 */
[----:B------:R-:W-:Y:S01]  /*40d0*/  LOP3.LUT P6, RZ, R73, 0xff0000, RZ, 0xc0, !PT ;  /* 0x00ff000049ff7812 */ /* 0x000fe200078cc0ff */
[----:B------:R-:W-:Y:S01]  /*40e0*/  FFMA.FTZ R42, R126, R187, R41 ;  /* 0x000000bb7e2a7223 */ /* 0x000fe20000010029 */
[----:B------:R-:W-:Y:S02]  /*40f0*/  HADD2.F32 R41, -RZ, R34.H1_H1 ;  /* 0x30000022ff297230 */ /* 0x000fe40000004100 */
[----:B------:R-:W-:Y:S01]  /*4100*/  FADD.FTZ R181, R168, -R181 ;  /* 0x800000b5a8b57221 */ /* 0x000fe20000010000 */
[----:B------:R-:W-:Y:S01]  /*4110*/  FSEL R60, R0, RZ, P6 ;  /* 0x000000ff003c7208 */ /* 0x000fe20003000000 */
[----:B------:R-:W-:Y:S01]  /*4120*/  FMUL.FTZ R0, R42, UR6 ;  /* 0x000000062a007c20 */ /* 0x000fe20008410000 */
[----:B------:R-:W-:Y:S01]  /*4130*/  ISETP.GE.U32.AND P6, PT, R66, RZ, PT ;  /* 0x000000ff4200720c */ /* 0x000fe20003fc6070 */
[----:B------:R-:W-:Y:S01]  /*4140*/  FFMA.FTZ R47, R126, R43, R41 ;  /* 0x0000002b7e2f7223 */ /* 0x000fe20000010029 */
[----:B------:R-:W-:-:S02]  /*4150*/  HADD2.F32 R41, -RZ, R33.H0_H0 ;  /* 0x20000021ff297230 */ /* 0x000fc40000004100 */
[-C--:B------:R-:W-:Y:S01]  /*4160*/  FFMA.FTZ R43, R176, R56.reuse, R57 ;  /* 0x00000038b02b7223 */ /* 0x080fe20000010039 */
[----:B------:R-:W-:Y:S01]  /*4170*/  ISETP.GE.U32.AND.EX P6, PT, R67, 0x1000000, PT, P6 ;  /* 0x010000004300780c */ /* 0x000fe20003fc6160 */
[----:B------:R-:W-:Y:S02]  /*4180*/  HADD2.F32 R45, -RZ, R33.H1_H1 ;  /* 0x30000021ff2d7230 */ /* 0x000fe40000004100 */
[----:B------:R-:W-:Y:S01]  /*4190*/  FADD.FTZ R173, R158, -R173 ;  /* 0x800000ad9ead7221 */ /* 0x000fe20000010000 */
[----:B------:R-:W-:Y:S01]  /*41a0*/  FFMA.FTZ R181, R126, R181, R41 ;  /* 0x000000b57eb57223 */ /* 0x000fe20000010029 */
[----:B------:R-:W-:Y:S01]  /*41b0*/  FSEL R62, R40, RZ, P6 ;  /* 0x000000ff283e7208 */ /* 0x000fe20003000000 */
[----:B------:R-:W-:Y:S01]  /*41c0*/  FADD.FTZ R43, R172, -R43 ;  /* 0x8000002bac2b7221 */ /* 0x000fe20000010000 */
[----:B------:R-:W-:Y:S01]  /*41d0*/  ISETP.GE.U32.AND P6, PT, R72, RZ, PT ;  /* 0x000000ff4800720c */ /* 0x000fe20003fc6070 */
[----:B------:R-:W-:Y:S01]  /*41e0*/  FFMA.FTZ R41, R166, R56, R57 ;  /* 0x00000038a6297223 */ /* 0x000fe20000010039 */
[----:B------:R-:W-:Y:S01]  /*41f0*/  F2FP.F16.F32.PACK_AB R42, R47, R42 ;  /* 0x0000002a2f2a723e */ /* 0x000fe200000000ff */
[----:B------:R-:W-:Y:S01]  /*4200*/  FFMA.FTZ R44, R126, R43, R45 ;  /* 0x0000002b7e2c7223 */ /* 0x000fe2000001002d */
[----:B------:R-:W-:Y:S01]  /*4210*/  ISETP.GE.U32.AND.EX P6, PT, R73, 0x1000000, PT, P6 ;  /* 0x010000004900780c */ /* 0x000fe20003fc6160 */
[----:B------:R-:W-:-:S02]  /*4220*/  HADD2.F32 R43, -RZ, R32.H1_H1 ;  /* 0x30000020ff2b7230 */ /* 0x000fc40000004100 */
[----:B------:R-:W-:Y:S01]  /*4230*/  FADD.FTZ R41, R162, -R41 ;  /* 0x80000029a2297221 */ /* 0x000fe20000010000 */
[----:B------:R-:W-:Y:S02]  /*4240*/  F2FP.F16.F32.PACK_AB R51, R62, R51 ;  /* 0x000000333e33723e */ /* 0x000fe400000000ff */
[----:B------:R-:W-:Y:S01]  /*4250*/  FSEL R69, R40, RZ, P6 ;  /* 0x000000ff28457208 */ /* 0x000fe20003000000 */
[----:B------:R-:W-:Y:S01]  /*4260*/  FMUL.FTZ R40, R47, UR6 ;  /* 0x000000062f287c20 */ /* 0x000fe20008410000 */
[----:B------:R-:W-:Y:S01]  /*4270*/  LOP3.LUT P6, RZ, R67, 0xff, RZ, 0xc0, !PT ;  /* 0x000000ff43ff7812 */ /* 0x000fe200078cc0ff */
[----:B------:R-:W-:Y:S01]  /*4280*/  FFMA.FTZ R45, R126, R41, R43 ;  /* 0x000000297e2d7223 */ /* 0x000fe2000001002b */
[----:B------:R-:W-:Y:S01]  /*4290*/  HADD2.F32 R41, -RZ, R32.H0_H0 ;  /* 0x20000020ff297230 */ /* 0x000fe20000004100 */
[----:B------:R-:W-:Y:S02]  /*42a0*/  F2FP.F16.F32.PACK_AB R43, R48, R189 ;  /* 0x000000bd302b723e */ /* 0x000fe400000000ff */
[----:B------:R-:W-:-:S02]  /*42b0*/  FSEL R50, R0, RZ, P6 ;  /* 0x000000ff00327208 */ /* 0x000fc40003000000 */
[----:B------:R-:W-:Y:S02]  /*42c0*/  LOP3.LUT P6, RZ, R73, 0xff, RZ, 0xc0, !PT ;  /* 0x000000ff49ff7812 */ /* 0x000fe400078cc0ff */
[----:B------:R-:W-:Y:S02]  /*42d0*/  F2FP.F16.F32.PACK_AB R47, R69, R60 ;  /* 0x0000003c452f723e */ /* 0x000fe400000000ff */
[----:B------:R-:W-:Y:S01]  /*42e0*/  FSEL R46, R0, RZ, P6 ;  /* 0x000000ff002e7208 */ /* 0x000fe20003000000 */
[----:B------:R-:W-:Y:S01]  /*42f0*/  FMUL.FTZ R0, R181, UR6 ;  /* 0x00000006b5007c20 */ /* 0x000fe20008410000 */
[----:B------:R-:W-:-:S04]  /*4300*/  LOP3.LUT P6, RZ, R67, 0xff00, RZ, 0xc0, !PT ;  /* 0x0000ff0043ff7812 */ /* 0x000fc800078cc0ff */
        /* <DEDUP_REMOVED lines=32> */
.L_x_1932:
[-CC-:B------:R-:W-:Y:S01]  /*4510*/  FFMA.FTZ R0, R191, R56.reuse, R57.reuse ;  /* 0x00000038bf007223 */ /* 0x180fe20000010039 */
[--C-:B0-----:R-:W-:Y:S01]  /*4520*/  HADD2.F32 R45, -RZ, R35.reuse.H0_H0 ;  /* 0x20000023ff2d7230 */ /* 0x101fe20000004100 */
[----:B------:R-:W-:Y:S01]  /*4530*/  LOP3.LUT P6, RZ, R67, 0xff0000, RZ, 0xc0, !PT ;  /* 0x00ff000043ff7812 */ /* 0x000fe200078cc0ff */
[-CC-:B------:R-:W-:Y:S01]  /*4540*/  FFMA.FTZ R196, R196, R56.reuse, R57.reuse ;  /* 0x00000038c4c47223 */ /* 0x180fe20000010039 */
[----:B------:R-:W-:Y:S01]  /*4550*/  FADD.FTZ R189, R189, -R0 ;  /* 0x80000000bdbd7221 */ /* 0x000fe20000010000 */
[----:B------:R-:W-:Y:S02]  /*4560*/  HADD2.F32 R47, -RZ, R35.H1_H1 ;  /* 0x30000023ff2f7230 */ /* 0x000fe40000004100 */
[----:B------:R-:W-:Y:S01]  /*4570*/  FFMA.FTZ R187, R187, R56, R57 ;  /* 0x00000038bbbb7223 */ /* 0x000fe20000010039 */
[----:B------:R-:W-:Y:S01]  /*4580*/  FADD.FTZ R193, R193, -R196 ;  /* 0x800000c4c1c17221 */ /* 0x000fe20000010000 */
[----:B------:R-:W-:Y:S01]  /*4590*/  FFMA.FTZ R45, R126, R189, R45 ;  /* 0x000000bd7e2d7223 */ /* 0x000fe2000001002d */
[----:B------:R-:W-:-:S02]  /*45a0*/  HADD2.F32 R49, -RZ, R34.H1_H1 ;  /* 0x30000022ff317230 */ /* 0x000fc40000004100 */
[----:B------:R-:W-:Y:S01]  /*45b0*/  FADD.FTZ R187, R180, -R187 ;  /* 0x800000bbb4bb7221 */ /* 0x000fe20000010000 */
[----:B------:R-:W-:Y:S01]  /*45c0*/  FFMA.FTZ R47, R126, R193, R47 ;  /* 0x000000c17e2f7223 */ /* 0x000fe2000001002f */
[----:B------:R-:W-:Y:S01]  /*45d0*/  FMUL.FTZ R45, R45, UR6 ;  /* 0x000000062d2d7c20 */ /* 0x000fe20008410000 */
[-CC-:B------:R-:W-:Y:S01]  /*45e0*/  FFMA.FTZ R181, R181, R56.reuse, R57.reuse ;  /* 0x00000038b5b57223 */ /* 0x180fe20000010039 */
[-CC-:B------:R-:W-:Y:S01]  /*45f0*/  FFMA.FTZ R173, R173, R56.reuse, R57.reuse ;  /* 0x00000038adad7223 */ /* 0x180fe20000010039 */
[----:B------:R-:W-:Y:S01]  /*4600*/  FMUL.FTZ R44, R47, UR6 ;  /* 0x000000062f2c7c20 */ /* 0x000fe20008410000 */
[----:B------:R-:W-:Y:S01]  /*4610*/  FFMA.FTZ R47, R192, R56, R57 ;  /* 0x00000038c02f7223 */ /* 0x000fe20000010039 */
[----:B------:R-:W-:Y:S01]  /*4620*/  FSEL R51, R45, RZ, P6 ;  /* 0x000000ff2d337208 */ /* 0x000fe20003000000 */
[----:B------:R-:W-:Y:S01]  /*4630*/  FADD.FTZ R181, R168, -R181 ;  /* 0x800000b5a8b57221 */ /* 0x000fe20000010000 */
[----:B------:R-:W-:Y:S01]  /*4640*/  LOP3.LUT P6, RZ, R73, 0xff0000, RZ, 0xc0, !PT ;  /* 0x00ff000049ff7812 */ /* 0x000fe200078cc0ff */
[----:B------:R-:W-:Y:S01]  /*4650*/  FADD.FTZ R47, R188, -R47 ;  /* 0x8000002fbc2f7221 */ /* 0x000fe20000010000 */
[----:B------:R-:W-:-:S02]  /*4660*/  FADD.FTZ R173, R158, -R173 ;  /* 0x800000ad9ead7221 */ /* 0x000fc40000010000 */
[----:B------:R-:W-:Y:S01]  /*4670*/  FSEL R58, R45, RZ, P6 ;  /* 0x000000ff2d3a7208 */ /* 0x000fe20003000000 */
[----:B------:R-:W-:Y:S01]  /*4680*/  HADD2.F32 R45, -RZ, R34.H0_H0 ;  /* 0x20000022ff2d7230 */ /* 0x000fe20000004100 */
[----:B------:R-:W-:Y:S01]  /*4690*/  ISETP.GE.U32.AND P6, PT, R66, RZ, PT ;  /* 0x000000ff4200720c */ /* 0x000fe20003fc6070 */
[C---:B------:R-:W-:Y:S01]  /*46a0*/  FFMA.FTZ R47, R126.reuse, R47, R49 ;  /* 0x0000002f7e2f7223 */ /* 0x040fe20000010031 */
[----:B------:R-:W-:Y:S02]  /*46b0*/  HADD2.F32 R49, -RZ, R33.H1_H1 ;  /* 0x30000021ff317230 */ /* 0x000fe40000004100 */
[----:B------:R-:W-:Y:S01]  /*46c0*/  ISETP.GE.U32.AND.EX P6, PT, R67, 0x1000000, PT, P6 ;  /* 0x010000004300780c */ /* 0x000fe20003fc6160 */
[----:B------:R-:W-:-:S03]  /*46d0*/  FFMA.FTZ R45, R126, R187, R45 ;  /* 0x000000bb7e2d7223 */ /* 0x000fc6000001002d */
[----:B------:R-:W-:Y:S01]  /*46e0*/  FSEL R60, R44, RZ, P6 ;  /* 0x000000ff2c3c7208 */ /* 0x000fe20003000000 */
[----:B------:R-:W-:Y:S01]  /*46f0*/  FMUL.FTZ R0, R45, UR6 ;  /* 0x000000062d007c20 */ /* 0x000fe20008410000 */
[----:B------:R-:W-:Y:S01]  /*4700*/  ISETP.GE.U32.AND P6, PT, R72, RZ, PT ;  /* 0x000000ff4800720c */ /* 0x000fe20003fc6070 */
[----:B------:R-:W-:Y:S01]  /*4710*/  HADD2.F32 R45, -RZ, R33.H0_H0 ;  /* 0x20000021ff2d7230 */ /* 0x000fe20000004100 */
[----:B------:R-:W-:Y:S02]  /*4720*/  F2FP.F16.F32.PACK_AB R51, R60, R51 ;  /* 0x000000333c33723e */ /* 0x000fe400000000ff */
[----:B------:R-:W-:Y:S02]  /*4730*/  ISETP.GE.U32.AND.EX P6, PT, R73, 0x1000000, PT, P6 ;  /* 0x010000004900780c */ /* 0x000fe40003fc6160 */
[----:B------:R-:W-:Y:S02]  /*4740*/  FFMA.FTZ R45, R126, R181, R45 ;  /* 0x000000b57e2d7223 */ /* 0x000fe4000001002d */
[----:B------:R-:W-:Y:S01]  /*4750*/  FSEL R69, R44, RZ, P6 ;  /* 0x000000ff2c457208 */ /* 0x000fe20003000000 */
[----:B------:R-:W-:Y:S01]  /*4760*/  FMUL.FTZ R44, R47, UR6 ;  /* 0x000000062f2c7c20 */ /* 0x000fe20008410000 */
[----:B------:R-:W-:Y:S01]  /*4770*/  LOP3.LUT P6, RZ, R67, 0xff, RZ, 0xc0, !PT ;  /* 0x000000ff43ff7812 */ /* 0x000fe200078cc0ff */
[----:B------:R-:W-:-:S03]  /*4780*/  FFMA.FTZ R47, R176, R56, R57 ;  /* 0x00000038b02f7223 */ /* 0x000fc60000010039 */
[----:B------:R-:W-:Y:S01]  /*4790*/  FSEL R50, R0, RZ, P6 ;  /* 0x000000ff00327208 */ /* 0x000fe20003000000 */
[----:B------:R-:W-:Y:S01]  /*47a0*/  FADD.FTZ R47, R172, -R47 ;  /* 0x8000002fac2f7221 */ /* 0x000fe20000010000 */
[----:B------:R-:W-:-:S04]  /*47b0*/  LOP3.LUT P6, RZ, R73, 0xff, RZ, 0xc0, !PT ;  /* 0x000000ff49ff7812 */ /* 0x000fc800078cc0ff */
[----:B------:R-:W-:Y:S01]  /*47c0*/  FSEL R46, R0, RZ, P6 ;  /* 0x000000ff002e7208 */ /* 0x000fe20003000000 */
[----:B------:R-:W-:Y:S01]  /*47d0*/  FMUL.FTZ R0, R45, UR6 ;  /* 0x000000062d007c20 */ /* 0x000fe20008410000 */
[----:B------:R-:W-:Y:S01]  /*47e0*/  LOP3.LUT P6, RZ, R67, 0xff00, RZ, 0xc0, !PT ;  /* 0x0000ff0043ff7812 */ /* 0x000fe200078cc0ff */
[----:B------:R-:W-:-:S03]  /*47f0*/  FFMA.FTZ R45, R166, R56, R57 ;  /* 0x00000038a62d7223 */ /* 0x000fc60000010039 */
[----:B------:R-:W-:Y:S01]  /*4800*/  FSEL R63, R44, RZ, P6 ;  /* 0x000000ff2c3f7208 */ /* 0x000fe20003000000 */
[----:B------:R-:W-:Y:S01]  /*4810*/  FADD.FTZ R45, R162, -R45 ;  /* 0x8000002da22d7221 */ /* 0x000fe20000010000 */
[----:B------:R-:W-:Y:S02]  /*4820*/  LOP3.LUT P6, RZ, R73, 0xff00, RZ, 0xc0, !PT ;  /* 0x0000ff0049ff7812 */ /* 0x000fe400078cc0ff */
[----:B------:R-:W-:Y:S02]  /*4830*/  F2FP.F16.F32.PACK_AB R50, R63, R50 ;  /* 0x000000323f32723e */ /* 0x000fe400000000ff */
[----:B------:R-:W-:Y:S01]  /*4840*/  FSEL R67, R44, RZ, P6 ;  /* 0x000000ff2c437208 */ /* 0x000fe20003000000 */
[----:B------:R-:W-:Y:S01]  /*4850*/  FFMA.FTZ R44, R126, R47, R49 ;  /* 0x0000002f7e2c7223 */ /* 0x000fe20000010031 */
[----:B------:R-:W-:Y:S01]  /*4860*/  LOP3.LUT P6, RZ, R66, 0xff0000, RZ, 0xc0, !PT ;  /* 0x00ff000042ff7812 */ /* 0x000fe200078cc0ff */
[----:B------:R-:W-:Y:S01]  /*4870*/  HADD2.F32 R47, -RZ, R32.H1_H1 ;  /* 0x30000020ff2f7230 */ /* 0x000fe20000004100 */
[----:B------:R-:W-:Y:S01]  /*4880*/  F2FP.F16.F32.PACK_AB R46, R67, R46 ;  /* 0x0000002e432e723e */ /* 0x000fe200000000ff */
[----:B------:R-:W-:Y:S01]  /*4890*/  FMUL.FTZ R44, R44, UR6 ;  /* 0x000000062c2c7c20 */ /* 0x000fe20008410000 */
[----:B------:R-:W-:-:S02]  /*48a0*/  FSEL R49, R0, RZ, P6 ;  /* 0x000000ff00317208 */ /* 0x000fc40003000000 */
[----:B------:R-:W-:Y:S01]  /*48b0*/  LOP3.LUT P6, RZ, R72, 0xff0000, RZ, 0xc0, !PT ;  /* 0x00ff000048ff7812 */ /* 0x000fe200078cc0ff */
[----:B------:R-:W-:Y:S01]  /*48c0*/  FFMA.FTZ R47, R126, R45, R47 ;  /* 0x0000002d7e2f7223 */ /* 0x000fe2000001002f */
[----:B------:R-:W-:Y:S02]  /*48d0*/  HADD2.F32 R45, -RZ, R32.H0_H0 ;  /* 0x20000020ff2d7230 */ /* 0x000fe40000004100 */
[----:B------:R-:W-:Y:S01]  /*48e0*/  FSEL R0, R0, RZ, P6 ;  /* 0x000000ff00007208 */ /* 0x000fe20003000000 */
[----:B------:R-:W-:Y:S01]  /*48f0*/  FMUL.FTZ R47, R47, UR6 ;  /* 0x000000062f2f7c20 */ /* 0x000fe20008410000 */
        /* <DEDUP_REMOVED lines=20> */
.L_x_1931:
        /* <DEDUP_REMOVED lines=9> */
[----:B------:R-:W-:Y:S01]  /*4ad0*/  FMUL.FTZ R43, R126, R43 ;  /* 0x0000002b7e2b7220 */ /* 0x000fe20000410000 */
[----:B------:R-:W-:Y:S01]  /*4ae0*/  FADD.FTZ R41, R188, -R41 ;  /* 0x80000029bc297221 */ /* 0x000fe20000010000 */
[C---:B------:R-:W-:Y:S01]  /*4af0*/  FMUL.FTZ R48, R126.reuse, R193 ;  /* 0x000000c17e307220 */ /* 0x040fe20000410000 */
[C---:B------:R-:W-:Y:S01]  /*4b00*/  FMUL.FTZ R42, R126.reuse, R187 ;  /* 0x000000bb7e2a7220 */ /* 0x040fe20000410000 */
[----:B------:R-:W-:Y:S01]  /*4b10*/  FMUL.FTZ R0, R43, UR6 ;  /* 0x000000062b007c20 */ /* 0x000fe20008410000 */
[----:B------:R-:W-:Y:S01]  /*4b20*/  FMUL.FTZ R47, R126, R41 ;  /* 0x000000297e2f7220 */ /* 0x000fe20000410000 */
[----:B------:R-:W-:Y:S01]  /*4b30*/  FMUL.FTZ R40, R48, UR6 ;  /* 0x0000000630287c20 */ /* 0x000fe20008410000 */
[-CC-:B------:R-:W-:Y:S01]  /*4b40*/  FFMA.FTZ R181, R181, R56.reuse, R57.reuse ;  /* 0x00000038b5b57223 */ /* 0x180fe20000010039 */
        /* <DEDUP_REMOVED lines=8> */
[----:B------:R-:W-:Y:S01]  /*4bd0*/  FMUL.FTZ R0, R42, UR6 ;  /* 0x000000062a007c20 */ /* 0x000fe20008410000 */
[----:B------:R-:W-:Y:S01]  /*4be0*/  ISETP.GE.U32.AND P6, PT, R66, RZ, PT ;  /* 0x000000ff4200720c */ /* 0x000fe20003fc6070 */
[C---:B------:R-:W-:Y:S01]  /*4bf0*/  FMUL.FTZ R41, R126.reuse, R41 ;  /* 0x000000297e297220 */ /* 0x040fe20000410000 */
[----:B------:R-:W-:Y:S01]  /*4c00*/  FMUL.FTZ R44, R126, R49 ;  /* 0x000000317e2c7220 */ /* 0x000fe20000410000 */
[----:B------:R-:W-:Y:S01]  /*4c10*/  FADD.FTZ R45, R162, -R45 ;  /* 0x8000002da22d7221 */ /* 0x000fe20000010000 */
[----:B------:R-:W-:Y:S01]  /*4c20*/  ISETP.GE.U32.AND.EX P6, PT, R67, 0x1000000, PT, P6 ;  /* 0x010000004300780c */ /* 0x000fe20003fc6160 */
[----:B------:R-:W-:Y:S01]  /*4c30*/  FADD.FTZ R173, R158, -R173 ;  /* 0x800000ad9ead7221 */ /* 0x000fe20000010000 */
[----:B------:R-:W-:Y:S01]  /*4c40*/  F2FP.F16.F32.PACK_AB R43, R48, R43 ;  /* 0x0000002b302b723e */ /* 0x000fe200000000ff */
[----:B------:R-:W-:Y:S01]  /*4c50*/  FMUL.FTZ R45, R126, R45 ;  /* 0x0000002d7e2d7220 */ /* 0x000fe20000410000 */
        /* <DEDUP_REMOVED lines=46> */
.L_x_1934:
        /* <DEDUP_REMOVED lines=10> */
[-C--:B0-----:R-:W-:Y:S01]  /*4fe0*/  FFMA.FTZ R45, R192, R56.reuse, R57 ;  /* 0x00000038c02d7223 */ /* 0x081fe20000010039 */
[----:B------:R-:W-:Y:S01]  /*4ff0*/  FMUL.FTZ R187, R126, R187 ;  /* 0x000000bb7ebb7220 */ /* 0x000fe20000410000 */
[----:B------:R-:W-:Y:S01]  /*5000*/  FMUL.FTZ R193, R193, UR6 ;  /* 0x00000006c1c17c20 */ /* 0x000fe20008410000 */
[----:B------:R-:W-:Y:S01]  /*5010*/  FMUL.FTZ R189, R189, UR6 ;  /* 0x00000006bdbd7c20 */ /* 0x000fe20008410000 */
[----:B------:R-:W-:Y:S01]  /*5020*/  FADD.FTZ R45, R188, -R45 ;  /* 0x8000002dbc2d7221 */ /* 0x000fe20000010000 */
[----:B------:R-:W-:Y:S01]  /*5030*/  FMUL.FTZ R187, R187, UR6 ;  /* 0x00000006bbbb7c20 */ /* 0x000fe20008410000 */
[-C--:B------:R-:W-:Y:S01]  /*5040*/  FFMA.FTZ R181, R181, R56.reuse, R57 ;  /* 0x00000038b5b57223 */ /* 0x080fe20000010039 */
        /* <DEDUP_REMOVED lines=9> */
[-C--:B------:R-:W-:Y:S01]  /*50e0*/  FFMA.FTZ R45, R176, R56.reuse, R57 ;  /* 0x00000038b02d7223 */ /* 0x080fe20000010039 */
[----:B------:R-:W-:Y:S01]  /*50f0*/  FADD.FTZ R173, R158, -R173 ;  /* 0x800000ad9ead7221 */ /* 0x000fe20000010000 */
[----:B------:R-:W-:Y:S01]  /*5100*/  FMUL.FTZ R181, R181, UR6 ;  /* 0x00000006b5b57c20 */ /* 0x000fe20008410000 */
[----:B------:R-:W-:Y:S01]  /*5110*/  FSEL R189, R189, RZ, P6 ;  /* 0x000000ffbdbd7208 */ /* 0x000fe20003000000 */
[----:B------:R-:W-:Y:S01]  /*5120*/  FADD.FTZ R47, R172, -R45 ;  /* 0x8000002dac2f7221 */ /* 0x000fe20000010000 */
[----:B------:R-:W-:Y:S01]  /*5130*/  ISETP.GE.U32.AND P6, PT, R72, RZ, PT ;  /* 0x000000ff4800720c */ /* 0x000fe20003fc6070 */
[----:B------:R-:W-:Y:S01]  /*5140*/  FFMA.FTZ R45, R166, R56, R57 ;  /* 0x00000038a62d7223 */ /* 0x000fe20000010039 */
[C---:B------:R-:W-:Y:S01]  /*5150*/  FMUL.FTZ R173, R126.reuse, R173 ;  /* 0x000000ad7ead7220 */ /* 0x040fe20000410000 */
[----:B------:R-:W-:Y:S01]  /*5160*/  FMUL.FTZ R47, R126, R47 ;  /* 0x0000002f7e2f7220 */ /* 0x000fe20000410000 */
[----:B------:R-:W-:Y:S01]  /*5170*/  ISETP.GE.U32.AND.EX P6, PT, R73, 0x1000000, PT, P6 ;  /* 0x010000004900780c */ /* 0x000fe20003fc6160 */
[----:B------:R-:W-:Y:S01]  /*5180*/  FADD.FTZ R45, R162, -R45 ;  /* 0x8000002da22d7221 */ /* 0x000fe20000010000 */
[----:B------:R-:W-:Y:S01]  /*5190*/  FMUL.FTZ R173, R173, UR6 ;  /* 0x00000006adad7c20 */ /* 0x000fe20008410000 */
        /* <DEDUP_REMOVED lines=37> */
.L_x_1930:
[----:B------:R-:W-:-:S04]  /*53f0*/  ISETP.NE.U32.AND P0, PT, R54, RZ, PT ;  /* 0x000000ff3600720c */ /* 0x000fc80003f05070 */
[----:B------:R-:W-:-:S13]  /*5400*/  ISETP.NE.AND.EX P0, PT, R55, RZ, PT, P0 ;  /* 0x000000ff3700720c */ /* 0x000fda0003f05300 */
[----:B------:R-:W-:Y:S05]  /*5410*/  @!P0 BRA `(.L_x_1935) ;  /* 0x0000000800048947 */ /* 0x000fea0003800000 */
[----:B------:R-:W-:Y:S05]  /*5420*/  @!P5 BRA `(.L_x_1936) ;  /* 0x000000040008d947 */ /* 0x000fea0003800000 */
[-CC-:B0-----:R-:W-:Y:S01]  /*5430*/  FFMA.FTZ R41, R176, R56.reuse, R57.reuse ;  /* 0x00000038b0297223 */ /* 0x181fe20000010039 */
[-CC-:B------:R-:W-:Y:S01]  /*5440*/  FFMA.FTZ R196, R196, R56.reuse, R57.reuse ;  /* 0x00000038c4c47223 */ /* 0x180fe20000010039 */
[-C--:B------:R-:W-:Y:S01]  /*5450*/  FFMA.FTZ R0, R191, R56.reuse, R57 ;  /* 0x00000038bf007223 */ /* 0x080fe20000010039 */
[--C-:B------:R-:W-:Y:S02]  /*5460*/  HADD2.F32 R51, -RZ, R35.reuse.H1_H1 ;  /* 0x30000023ff337230 */ /* 0x100fe40000004100 */
[----:B------:R-:W-:Y:S01]  /*5470*/  FADD.FTZ R43, R172, -R41 ;  /* 0x80000029ac2b7221 */ /* 0x000fe20000010000 */
[----:B------:R-:W-:Y:S01]  /*5480*/  FFMA.FTZ R41, R192, R56, R57 ;  /* 0x00000038c0297223 */ /* 0x000fe20000010039 */
[----:B------:R-:W-:Y:S01]  /*5490*/  FADD.FTZ R193, R193, -R196 ;  /* 0x800000c4c1c17221 */ /* 0x000fe20000010000 */
[----:B------:R-:W-:Y:S01]  /*54a0*/  FADD.FTZ R189, R189, -R0 ;  /* 0x80000000bdbd7221 */ /* 0x000fe20000010000 */
[----:B------:R-:W-:Y:S01]  /*54b0*/  ISETP.GE.U32.AND P6, PT, R66, RZ, PT ;  /* 0x000000ff4200720c */ /* 0x000fe20003fc6070 */
[----:B------:R-:W-:Y:S01]  /*54c0*/  FADD.FTZ R49, R188, -R41 ;  /* 0x80000029bc317221 */ /* 0x000fe20000010000 */
[----:B------:R-:W-:-:S02]  /*54d0*/  HADD2.F32 R41, -RZ, R35.H0_H0 ;  /* 0x20000023ff297230 */ /* 0x000fc40000004100 */
[C---:B------:R-:W-:Y:S01]  /*54e0*/  FFMA.FTZ R62, R126.reuse, R193, R51 ;  /* 0x000000c17e3e7223 */ /* 0x040fe20000010033 */
[-C--:B------:R-:W-:Y:S01]  /*54f0*/  FFMA.FTZ R187, R187, R56.reuse, R57 ;  /* 0x00000038bbbb7223 */ /* 0x080fe20000010039 */
[--C-:B------:R-:W-:Y:S01]  /*5500*/  HADD2.F32 R0, -RZ, R34.reuse.H0_H0 ;  /* 0x20000022ff007230 */ /* 0x100fe20000004100 */
[----:B------:R-:W-:Y:S01]  /*5510*/  ISETP.GE.U32.AND.EX P6, PT, R67, 0x1000000, PT, P6 ;  /* 0x010000004300780c */ /* 0x000fe20003fc6160 */
[----:B------:R-:W-:Y:S01]  /*5520*/  FFMA.FTZ R189, R126, R189, R41 ;  /* 0x000000bd7ebd7223 */ /* 0x000fe20000010029 */
[----:B------:R-:W-:Y:S01]  /*5530*/  FMUL.FTZ R41, R62, UR6 ;  /* 0x000000063e297c20 */ /* 0x000fe20008410000 */
[----:B------:R-:W-:Y:S01]  /*5540*/  FADD.FTZ R187, R180, -R187 ;  /* 0x800000bbb4bb7221 */ /* 0x000fe20000010000 */
[----:B------:R-:W-:Y:S02]  /*5550*/  HADD2.F32 R51, -RZ, R34.H1_H1 ;  /* 0x30000022ff337230 */ /* 0x000fe40000004100 */
[----:B------:R-:W-:Y:S01]  /*5560*/  FMUL.FTZ R40, R189, UR6 ;  /* 0x00000006bd287c20 */ /* 0x000fe20008410000 */
[----:B------:R-:W-:Y:S01]  /*5570*/  FFMA.FTZ R181, R181, R56, R57 ;  /* 0x00000038b5b57223 */ /* 0x000fe20000010039 */
[----:B------:R-:W-:Y:S01]  /*5580*/  FSEL R68, R41, RZ, P6 ;  /* 0x000000ff29447208 */ /* 0x000fe20003000000 */
[C---:B------:R-:W-:Y:S01]  /*5590*/  FFMA.FTZ R187, R126.reuse, R187, R0 ;  /* 0x000000bb7ebb7223 */ /* 0x040fe20000010000 */
[----:B------:R-:W-:Y:S01]  /*55a0*/  LOP3.LUT P6, RZ, R67, 0xff0000, RZ, 0xc0, !PT ;  /* 0x00ff000043ff7812 */ /* 0x000fe200078cc0ff */
[----:B------:R-:W-:Y:S01]  /*55b0*/  FFMA.FTZ R60, R126, R49, R51 ;  /* 0x000000317e3c7223 */ /* 0x000fe20000010033 */
[----:B------:R-:W-:-:S02]  /*55c0*/  HADD2.F32 R41, -RZ, R33.H0_H0 ;  /* 0x20000021ff297230 */ /* 0x000fc40000004100 */
        /* <DEDUP_REMOVED lines=8> */
[----:B------:R-:W-:Y:S01]  /*5650*/  HADD2.F32 R49, -RZ, R33.H1_H1 ;  /* 0x30000021ff317230 */ /* 0x000fe20000004100 */
[----:B------:R-:W-:Y:S01]  /*5660*/  LOP3.LUT P6, RZ, R67, 0xff00, RZ, 0xc0, !PT ;  /* 0x0000ff0043ff7812 */ /* 0x000fe200078cc0ff */
[----:B------:R-:W-:-:S02]  /*5670*/  HADD2.F32 R41, -RZ, R32.H0_H0 ;  /* 0x20000020ff297230 */ /* 0x000fc40000004100 */
[----:B------:R-:W-:Y:S01]  /*5680*/  FADD.FTZ R173, R158, -R173 ;  /* 0x800000ad9ead7221 */ /* 0x000fe20000010000 */
[----:B------:R-:W-:Y:S01]  /*5690*/  FMUL.FTZ R0, R181, UR6 ;  /* 0x00000006b5007c20 */ /* 0x000fe20008410000 */
        /* <DEDUP_REMOVED lines=16> */
[C---:B------:R-:W-:Y:S01]  /*57a0*/  FMUL.FTZ R48, R49.reuse, UR6 ;  /* 0x0000000631307c20 */ /* 0x040fe20008410000 */
        /* <DEDUP_REMOVED lines=10> */
.L_x_1936:
[-CC-:B0-----:R-:W-:Y:S01]  /*5850*/  FFMA.FTZ R51, R176, R56.reuse, R57.reuse ;  /* 0x00000038b0337223 */ /* 0x181fe20000010039 */
[-CC-:B------:R-:W-:Y:S01]  /*5860*/  FFMA.FTZ R196, R196, R56.reuse, R57.reuse ;  /* 0x00000038c4c47223 */ /* 0x180fe20000010039 */
[--C-:B------:R-:W-:Y:S02]  /*5870*/  HADD2.F32 R61, -RZ, R35.reuse.H1_H1 ;  /* 0x30000023ff3d7230 */ /* 0x100fe40000004100 */
[-C--:B------:R-:W-:Y:S01]  /*5880*/  FFMA.FTZ R0, R191, R56.reuse, R57 ;  /* 0x00000038bf007223 */ /* 0x080fe20000010039 */
        /* <DEDUP_REMOVED lines=11> */
[----:B------:R-:W-:Y:S01]  /*5940*/  FMUL.FTZ R50, R61, UR6 ;  /* 0x000000063d327c20 */ /* 0x000fe20008410000 */
[----:B------:R-:W-:Y:S01]  /*5950*/  FFMA.FTZ R51, R126, R189, R51 ;  /* 0x000000bd7e337223 */ /* 0x000fe20000010033 */
[----:B------:R-:W-:Y:S01]  /*5960*/  FADD.FTZ R187, R180, -R187 ;  /* 0x800000bbb4bb7221 */ /* 0x000fe20000010000 */
[----:B------:R-:W-:Y:S02]  /*5970*/  HADD2.F32 R61, -RZ, R34.H1_H1 ;  /* 0x30000022ff3d7230 */ /* 0x000fe40000004100 */
[----:B------:R-:W-:Y:S01]  /*5980*/  FFMA.FTZ R181, R181, R56, R57 ;  /* 0x00000038b5b57223 */ /* 0x000fe20000010039 */
[----:B------:R-:W-:Y:S01]  /*5990*/  FMUL.FTZ R48, R51, UR6 ;  /* 0x0000000633307c20 */ /* 0x000fe20008410000 */
[----:B------:R-:W-:Y:S01]  /*59a0*/  FSEL R63, R50, RZ, P6 ;  /* 0x000000ff323f7208 */ /* 0x000fe20003000000 */
[----:B------:R-:W-:Y:S01]  /*59b0*/  FFMA.FTZ R0, R126, R187, R0 ;  /* 0x000000bb7e007223 */ /* 0x000fe20000010000 */
[----:B------:R-:W-:Y:S01]  /*59c0*/  LOP3.LUT P6, RZ, R67, 0xff0000, RZ, 0xc0, !PT ;  /* 0x00ff000043ff7812 */ /* 0x000fe200078cc0ff */
[----:B------:R-:W-:-:S02]  /*59d0*/  HADD2.F32 R51, -RZ, R33.H0_H0 ;  /* 0x20000021ff337230 */ /* 0x000fc40000004100 */
[----:B------:R-:W-:Y:S01]  /*59e0*/  FFMA.FTZ R61, R126, R59, R61 ;  /* 0x0000003b7e3d7223 */ /* 0x000fe2000001003d */
[----:B------:R-:W-:Y:S01]  /*59f0*/  FMUL.FTZ R0, R0, UR6 ;  /* 0x0000000600007c20 */ /* 0x000fe20008410000 */
[----:B------:R-:W-:Y:S01]  /*5a00*/  FSEL R54, R48, RZ, P6 ;  /* 0x000000ff30367208 */ /* 0x000fe20003000000 */
[----:B------:R-:W-:Y:S01]  /*5a10*/  FADD.FTZ R181, R168, -R181 ;  /* 0x800000b5a8b57221 */ /* 0x000fe20000010000 */
[----:B------:R-:W-:Y:S01]  /*5a20*/  LOP3.LUT P6, RZ, R67, 0xff, RZ, 0xc0, !PT ;  /* 0x000000ff43ff7812 */ /* 0x000fe200078cc0ff */
[----:B------:R-:W-:Y:S01]  /*5a30*/  FMUL.FTZ R61, R61, UR6 ;  /* 0x000000063d3d7c20 */ /* 0x000fe20008410000 */
[----:B------:R-:W-:Y:S02]  /*5a40*/  HADD2.F32 R59, -RZ, R33.H1_H1 ;  /* 0x30000021ff3b7230 */ /* 0x000fe40000004100 */
[----:B------:R-:W-:Y:S01]  /*5a50*/  FFMA.FTZ R181, R126, R181, R51 ;  /* 0x000000b57eb57223 */ /* 0x000fe20000010033 */
[----:B------:R-:W-:Y:S01]  /*5a60*/  FSEL R50, R0, RZ, P6 ;  /* 0x000000ff00327208 */ /* 0x000fe20003000000 */
[----:B------:R-:W-:Y:S01]  /*5a70*/  FFMA.FTZ R49, R166, R56, R57 ;  /* 0x00000038a6317223 */ /* 0x000fe20000010039 */
[----:B------:R-:W-:Y:S01]  /*5a80*/  LOP3.LUT P6, RZ, R67, 0xff00, RZ, 0xc0, !PT ;  /* 0x0000ff0043ff7812 */ /* 0x000fe200078cc0ff */
[----:B------:R-:W-:-:S02]  /*5a90*/  HADD2.F32 R51, -RZ, R32.H1_H1 ;  /* 0x30000020ff337230 */ /* 0x000fc40000004100 */
        /* <DEDUP_REMOVED lines=16> */
[----:B------:R-:W-:-:S03]  /*5ba0*/  LOP3.LUT P6, RZ, R66, 0xff00, RZ, 0xc0, !PT ;  /* 0x0000ff0042ff7812 */ /* 0x000fc600078cc0ff */
[----:B------:R-:W-:Y:S01]  /*5bb0*/  FMUL.FTZ R49, R49, UR6 ;  /* 0x0000000631317c20 */ /* 0x000fe20008410000 */
[----:B------:R-:W-:Y:S02]  /*5bc0*/  FSEL R55, R51, RZ, P6 ;  /* 0x000000ff33377208 */ /* 0x000fe40003000000 */
[----:B------:R-:W-:Y:S02]  /*5bd0*/  LOP3.LUT P6, RZ, R66, 0xff, RZ, 0xc0, !PT ;  /* 0x000000ff42ff7812 */ /* 0x000fe400078cc0ff */
[----:B------:R-:W-:Y:S02]  /*5be0*/  F2FP.F16.F32.PACK_AB R51, R63, R54 ;  /* 0x000000363f33723e */ /* 0x000fe400000000ff */
[----:B------:R-:W-:Y:S02]  /*5bf0*/  FSEL R48, R49, RZ, P6 ;  /* 0x000000ff31307208 */ /* 0x000fe40003000000 */
[----:B------:R-:W-:Y:S02]  /*5c00*/  F2FP.F16.F32.PACK_AB R49, R0, R181 ;  /* 0x000000b50031723e */ /* 0x000fe400000000ff */
[----:B------:R-:W-:Y:S01]  /*5c10*/  F2FP.F16.F32.PACK_AB R48, R55, R48 ;  /* 0x000000303730723e */ /* 0x000fe200000000ff */
[----:B------:R-:W-:Y:S06]  /*5c20*/  BRA `(.L_x_1933) ;  /* 0x0000000400c07947 */ /* 0x000fec0003800000 */
.L_x_1935:
        /* <DEDUP_REMOVED lines=9> */
[C---:B0-----:R-:W-:Y:S01]  /*5cc0*/  FMUL.FTZ R62, R126.reuse, R193 ;  /* 0x000000c17e3e7220 */ /* 0x041fe20000410000 */
        /* <DEDUP_REMOVED lines=30> */
[----:B------:R-:W-:-:S02]  /*5eb0*/  F2FP.F16.F32.PACK_AB R43, R62, R189 ;  /* 0x000000bd3e2b723e */ /* 0x000fc400000000ff */
[----:B------:R-:W-:Y:S01]  /*5ec0*/  FSEL R54, R0, RZ, P6 ;  /* 0x000000ff00367208 */ /* 0x000fe20003000000 */
[----:B------:R-:W-:Y:S01]  /*5ed0*/  FMUL.FTZ R0, R40, UR6 ;  /* 0x0000000628007c20 */ /* 0x000fe20008410000 */
[----:B------:R-:W-:Y:S01]  /*5ee0*/  LOP3.LUT P6, RZ, R66, 0xff000000, RZ, 0xc0, !PT ;  /* 0xff00000042ff7812 */ /* 0x000fe200078cc0ff */
[----:B------:R-:W-:Y:S01]  /*5ef0*/  FMUL.FTZ R49, R126, R41 ;  /* 0x000000297e317220 */ /* 0x000fe20000410000 */
[----:B------:R-:W-:Y:S02]  /*5f00*/  F2FP.F16.F32.PACK_AB R41, R50, R181 ;  /* 0x000000b53229723e */ /* 0x000fe400000000ff */
[----:B------:R-:W-:Y:S01]  /*5f10*/  FSEL R59, R42, RZ, P6 ;  /* 0x000000ff2a3b7208 */ /* 0x000fe20003000000 */
[C---:B------:R-:W-:Y:S01]  /*5f20*/  FMUL.FTZ R48, R49.reuse, UR6 ;  /* 0x0000000631307c20 */ /* 0x040fe20008410000 */
        /* <DEDUP_REMOVED lines=8> */
[----:B------:R-:W-:Y:S02]  /*5fb0*/  F2FP.F16.F32.PACK_AB R49, R59, R54 ;  /* 0x000000363b31723e */ /* 0x000fe400000000ff */
[----:B------:R-:W-:Y:S01]  /*5fc0*/  F2FP.F16.F32.PACK_AB R48, R55, R0 ;  /* 0x000000003730723e */ /* 0x000fe200000000ff */
[----:B------:R-:W-:Y:S06]  /*5fd0*/  BRA `(.L_x_1933) ;  /* 0x0000000000d47947 */ /* 0x000fec0003800000 */
.L_x_1937:
        /* <DEDUP_REMOVED lines=51> */
[----:B------:R-:W-:-:S04]  /*6310*/  FSEL R48, R173, RZ, P6 ;  /* 0x000000ffad307208 */ /* 0x000fc80003000000 */
[----:B------:R-:W-:-:S07]  /*6320*/  F2FP.F16.F32.PACK_AB R48, R55, R48 ;  /* 0x000000303730723e */ /* 0x000fce00000000ff */
.L_x_1933:
        /* <DEDUP_REMOVED lines=17> */
[----:B------:R-:W-:Y:S01]  /*6440*/  FFMA.FTZ R194, R194, R56, R57 ;  /* 0x00000038c2c27223 */ /* 0x000fe20000010039 */
[----:B------:R-:W-:Y:S01]  /*6450*/  FADD.FTZ R197, R197, -R200 ;  /* 0x800000c8c5c57221 */ /* 0x000fe20000010000 */
[C---:B------:R-:W-:Y:S01]  /*6460*/  FFMA.FTZ R157, R126.reuse, R157, R41 ;  /* 0x0000009d7e9d7223 */ /* 0x040fe20000010029 */
[----:B------:R-:W-:Y:S02]  /*6470*/  HADD2.F32 R41, -RZ, R39.H1_H1 ;  /* 0x30000027ff297230 */ /* 0x000fe40000004100 */
[----:B------:R-:W-:Y:S01]  /*6480*/  FADD.FTZ R195, R195, -R198 ;  /* 0x800000c6c3c37221 */ /* 0x000fe20000010000 */
[----:B------:R-:W-:Y:S01]  /*6490*/  FADD.FTZ R183, R183, -R194 ;  /* 0x800000c2b7b77221 */ /* 0x000fe20000010000 */
[----:B------:R-:W-:Y:S01]  /*64a0*/  FMUL.FTZ R0, R157, UR6 ;  /* 0x000000069d007c20 */ /* 0x000fe20008410000 */
[----:B------:R-:W-:Y:S01]  /*64b0*/  FFMA.FTZ R48, R126, R197, R41 ;  /* 0x000000c57e307223 */ /* 0x000fe20000010029 */
[----:B------:R-:W-:-:S03]  /*64c0*/  HADD2.F32 R41, -RZ, R38.H0_H0 ;  /* 0x20000026ff297230 */ /* 0x000fc60000004100 */
[----:B------:R-:W-:Y:S01]  /*64d0*/  FSEL R51, R0, RZ, P6 ;  /* 0x000000ff00337208 */ /* 0x000fe20003000000 */
[----:B------:R-:W-:Y:S01]  /*64e0*/  FMUL.FTZ R43, R48, UR6 ;  /* 0x00000006302b7c20 */ /* 0x000fe20008410000 */
[----:B------:R-:W-:-:S04]  /*64f0*/  LOP3.LUT P6, RZ, R3, 0xff0000, RZ, 0xc0, !PT ;  /* 0x00ff000003ff7812 */ /* 0x000fc800078cc0ff */
[----:B------:R-:W-:Y:S01]  /*6500*/  FSEL R47, R0, RZ, P6 ;  /* 0x000000ff002f7208 */ /* 0x000fe20003000000 */
[----:B------:R-:W-:Y:S01]  /*6510*/  FFMA.FTZ R0, R159, R56, R57 ;  /* 0x000000389f007223 */ /* 0x000fe20000010039 */
[----:B------:R-:W-:-:S03]  /*6520*/  ISETP.GE.U32.AND P6, PT, R64, RZ, PT ;  /* 0x000000ff4000720c */ /* 0x000fc60003fc6070 */
[----:B------:R-:W-:Y:S01]  /*6530*/  FADD.FTZ R161, R161, -R0 ;  /* 0x80000000a1a17221 */ /* 0x000fe20000010000 */
[----:B------:R-:W-:Y:S01]  /*6540*/  ISETP.GE.U32.AND.EX P6, PT, R65, 0x1000000, PT, P6 ;  /* 0x010000004100780c */ /* 0x000fe20003fc6160 */
[----:B------:R-:W-:Y:S02]  /*6550*/  FFMA.FTZ R0, R163, R56, R57 ;  /* 0x00000038a3007223 */ /* 0x000fe40000010039 */
[----:B------:R-:W-:Y:S01]  /*6560*/  FFMA.FTZ R42, R126, R161, R41 ;  /* 0x000000a17e2a7223 */ /* 0x000fe20000010029 */
[----:B------:R-:W-:Y:S01]  /*6570*/  FSEL R60, R43, RZ, P6 ;  /* 0x000000ff2b3c7208 */ /* 0x000fe20003000000 */
[----:B------:R-:W-:Y:S01]  /*6580*/  HADD2.F32 R41, -RZ, R38.H1_H1 ;  /* 0x30000026ff297230 */ /* 0x000fe20000004100 */
[----:B------:R-:W-:Y:S01]  /*6590*/  ISETP.GE.U32.AND P6, PT, R2, RZ, PT ;  /* 0x000000ff0200720c */ /* 0x000fe20003fc6070 */
[----:B------:R-:W-:Y:S01]  /*65a0*/  FMUL.FTZ R40, R42, UR6 ;  /* 0x000000062a287c20 */ /* 0x000fe20008410000 */
[----:B------:R-:W-:Y:S01]  /*65b0*/  FADD.FTZ R165, R165, -R0 ;  /* 0x80000000a5a57221 */ /* 0x000fe20000010000 */
[----:B------:R-:W-:Y:S01]  /*65c0*/  F2FP.F16.F32.PACK_AB R51, R60, R51 ;  /* 0x000000333c33723e */ /* 0x000fe200000000ff */
[----:B------:R-:W-:Y:S01]  /*65d0*/  FFMA.FTZ R195, R126, R195, R41 ;  /* 0x000000c37ec37223 */ /* 0x000fe20000010029 */
[----:B------:R-:W-:Y:S01]  /*65e0*/  ISETP.GE.U32.AND.EX P6, PT, R3, 0x1000000, PT, P6 ;  /* 0x010000000300780c */ /* 0x000fe20003fc6160 */
[----:B------:R-:W-:-:S02]  /*65f0*/  HADD2.F32 R41, -RZ, R37.H0_H0 ;  /* 0x20000025ff297230 */ /* 0x000fc40000004100 */
[----:B------:R-:W-:Y:S01]  /*6600*/  FMUL.FTZ R44, R195, UR6 ;  /* 0x00000006c32c7c20 */ /* 0x000fe20008410000 */
[----:B------:R-:W-:Y:S01]  /*6610*/  FSEL R62, R43, RZ, P6 ;  /* 0x000000ff2b3e7208 */ /* 0x000fe20003000000 */
[----:B------:R-:W-:Y:S01]  /*6620*/  HADD2.F32 R43, -RZ, R37.H1_H1 ;  /* 0x30000025ff2b7230 */ /* 0x000fe20000004100 */
[----:B------:R-:W-:Y:S01]  /*6630*/  LOP3.LUT P6, RZ, R65, 0xff, RZ, 0xc0, !PT ;  /* 0x000000ff41ff7812 */ /* 0x000fe200078cc0ff */
[----:B------:R-:W-:Y:S01]  /*6640*/  FFMA.FTZ R165, R126, R165, R41 ;  /* 0x000000a57ea57223 */ /* 0x000fe20000010029 */
[-CC-:B------:R-:W-:Y:S01]  /*6650*/  FFMA.FTZ R41, R184, R56.reuse, R57.reuse ;  /* 0x00000038b8297223 */ /* 0x180fe20000010039 */
[----:B------:R-:W-:Y:S01]  /*6660*/  FFMA.FTZ R56, R171, R56, R57 ;  /* 0x00000038ab387223 */ /* 0x000fe20000010039 */
[----:B------:R-:W-:Y:S01]  /*6670*/  FSEL R50, R40, RZ, P6 ;  /* 0x000000ff28327208 */ /* 0x000fe20003000000 */
[----:B------:R-:W-:Y:S01]  /*6680*/  FMUL.FTZ R0, R165, UR6 ;  /* 0x00000006a5007c20 */ /* 0x000fe20008410000 */
[----:B------:R-:W-:Y:S01]  /*6690*/  LOP3.LUT P6, RZ, R3, 0xff, RZ, 0xc0, !PT ;  /* 0x000000ff03ff7812 */ /* 0x000fe200078cc0ff */
[----:B------:R-:W-:Y:S01]  /*66a0*/  FADD.FTZ R41, R182, -R41 ;  /* 0x80000029b6297221 */ /* 0x000fe20000010000 */
[----:B------:R-:W-:Y:S01]  /*66b0*/  FADD.FTZ R177, R177, -R56 ;  /* 0x80000038b1b17221 */ /* 0x000fe20000010000 */
        /* <DEDUP_REMOVED lines=8> */
[----:B------:R-:W-:Y:S01]  /*6740*/  FFMA.FTZ R44, R126, R183, R43 ;  /* 0x000000b77e2c7223 */ /* 0x000fe2000001002b */
[----:B------:R-:W-:Y:S01]  /*6750*/  LOP3.LUT P6, RZ, R64, 0xff0000, RZ, 0xc0, !PT ;  /* 0x00ff000040ff7812 */ /* 0x000fe200078cc0ff */
[--C-:B------:R-:W-:Y:S01]  /*6760*/  HADD2.F32 R43, -RZ, R36.reuse.H1_H1 ;  /* 0x30000024ff2b7230 */ /* 0x100fe20000004100 */
[----:B------:R-:W-:Y:S01]  /*6770*/  F2FP.F16.F32.PACK_AB R46, R63, R46 ;  /* 0x0000002e3f2e723e */ /* 0x000fe200000000ff */
[----:B------:R-:W-:Y:S01]  /*6780*/  FMUL.FTZ R40, R44, UR6 ;  /* 0x000000062c287c20 */ /* 0x000fe20008410000 */
[----:B------:R-:W-:Y:S02]  /*6790*/  FSEL R49, R0, RZ, P6 ;  /* 0x000000ff00317208 */ /* 0x000fe40003000000 */
[----:B------:R-:W-:Y:S01]  /*67a0*/  LOP3.LUT P6, RZ, R2, 0xff0000, RZ, 0xc0, !PT ;  /* 0x00ff000002ff7812 */ /* 0x000fe200078cc0ff */
[----:B------:R-:W-:Y:S01]  /*67b0*/  FFMA.FTZ R45, R126, R41, R43 ;  /* 0x000000297e2d7223 */ /* 0x000fe2000001002b */
[----:B------:R-:W-:Y:S01]  /*67c0*/  HADD2.F32 R41, -RZ, R36.H0_H0 ;  /* 0x20000024ff297230 */ /* 0x000fe20000004100 */
        /* <DEDUP_REMOVED lines=24> */
.L_x_1940:
        /* <DEDUP_REMOVED lines=32> */
[--C-:B------:R-:W-:Y:S01]  /*6b50*/  HADD2.F32 R45, -RZ, R37.reuse.H0_H0 ;  /* 0x20000025ff2d7230 */ /* 0x100fe20000004100 */
[----:B------:R-:W-:Y:S01]  /*6b60*/  F2FP.F16.F32.PACK_AB R51, R60, R51 ;  /* 0x000000333c33723e */ /* 0x000fe200000000ff */
[----:B------:R-:W-:Y:S01]  /*6b70*/  HADD2.F32 R47, -RZ, R37.H1_H1 ;  /* 0x30000025ff2f7230 */ /* 0x000fe20000004100 */
[----:B------:R-:W-:-:S02]  /*6b80*/  ISETP.GE.U32.AND.EX P6, PT, R3, 0x1000000, PT, P6 ;  /* 0x010000000300780c */ /* 0x000fc40003fc6160 */
[----:B------:R-:W-:Y:S02]  /*6b90*/  FFMA.FTZ R45, R126, R165, R45 ;  /* 0x000000a57e2d7223 */ /* 0x000fe4000001002d */
[----:B------:R-:W-:Y:S01]  /*6ba0*/  FSEL R63, R46, RZ, P6 ;  /* 0x000000ff2e3f7208 */ /* 0x000fe20003000000 */
[----:B------:R-:W-:Y:S01]  /*6bb0*/  FFMA.FTZ R183, R126, R183, R47 ;  /* 0x000000b77eb77223 */ /* 0x000fe2000001002f */
[----:B------:R-:W-:Y:S01]  /*6bc0*/  LOP3.LUT P6, RZ, R65, 0xff, RZ, 0xc0, !PT ;  /* 0x000000ff41ff7812 */ /* 0x000fe200078cc0ff */
[----:B------:R-:W-:Y:S01]  /*6bd0*/  FMUL.FTZ R0, R45, UR6 ;  /* 0x000000062d007c20 */ /* 0x000fe20008410000 */
[-C--:B------:R-:W-:Y:S01]  /*6be0*/  FFMA.FTZ R45, R184, R56.reuse, R57 ;  /* 0x00000038b82d7223 */ /* 0x080fe20000010039 */
[----:B------:R-:W-:Y:S01]  /*6bf0*/  FMUL.FTZ R183, R183, UR6 ;  /* 0x00000006b7b77c20 */ /* 0x000fe20008410000 */
[----:B------:R-:W-:Y:S01]  /*6c00*/  FSEL R50, R44, RZ, P6 ;  /* 0x000000ff2c327208 */ /* 0x000fe20003000000 */
[----:B------:R-:W-:Y:S01]  /*6c10*/  HADD2.F32 R47, -RZ, R36.H1_H1 ;  /* 0x30000024ff2f7230 */ /* 0x000fe20000004100 */
[----:B------:R-:W-:Y:S01]  /*6c20*/  LOP3.LUT P6, RZ, R3, 0xff, RZ, 0xc0, !PT ;  /* 0x000000ff03ff7812 */ /* 0x000fe200078cc0ff */
[----:B------:R-:W-:Y:S01]  /*6c30*/  FADD.FTZ R45, R182, -R45 ;  /* 0x8000002db62d7221 */ /* 0x000fe20000010000 */
[----:B------:R-:W-:-:S02]  /*6c40*/  FFMA.FTZ R56, R171, R56, R57 ;  /* 0x00000038ab387223 */ /* 0x000fc40000010039 */
[----:B------:R-:W-:Y:S01]  /*6c50*/  FSEL R46, R44, RZ, P6 ;  /* 0x000000ff2c2e7208 */ /* 0x000fe20003000000 */
[----:B------:R-:W-:Y:S01]  /*6c60*/  FFMA.FTZ R47, R126, R45, R47 ;  /* 0x0000002d7e2f7223 */ /* 0x000fe2000001002f */
[----:B------:R-:W-:Y:S01]  /*6c70*/  LOP3.LUT P6, RZ, R65, 0xff00, RZ, 0xc0, !PT ;  /* 0x0000ff0041ff7812 */ /* 0x000fe200078cc0ff */
[----:B------:R-:W-:Y:S02]  /*6c80*/  HADD2.F32 R45, -RZ, R36.H0_H0 ;  /* 0x20000024ff2d7230 */ /* 0x000fe40000004100 */
[----:B------:R-:W-:Y:S01]  /*6c90*/  FADD.FTZ R177, R177, -R56 ;  /* 0x80000038b1b17221 */ /* 0x000fe20000010000 */
[----:B------:R-:W-:Y:S01]  /*6ca0*/  FMUL.FTZ R47, R47, UR6 ;  /* 0x000000062f2f7c20 */ /* 0x000fe20008410000 */
[----:B------:R-:W-:Y:S02]  /*6cb0*/  FSEL R59, R48, RZ, P6 ;  /* 0x000000ff303b7208 */ /* 0x000fe40003000000 */
[----:B------:R-:W-:Y:S01]  /*6cc0*/  LOP3.LUT P6, RZ, R3, 0xff00, RZ, 0xc0, !PT ;  /* 0x0000ff0003ff7812 */ /* 0x000fe200078cc0ff */
[----:B------:R-:W-:Y:S01]  /*6cd0*/  FFMA.FTZ R45, R126, R177, R45 ;  /* 0x000000b17e2d7223 */ /* 0x000fe2000001002d */
[----:B------:R-:W-:-:S02]  /*6ce0*/  F2FP.F16.F32.PACK_AB R50, R59, R50 ;  /* 0x000000323b32723e */ /* 0x000fc400000000ff */
        /* <DEDUP_REMOVED lines=25> */
.L_x_1939:
        /* <DEDUP_REMOVED lines=80> */
.L_x_1942:
        /* <DEDUP_REMOVED lines=24> */
[-C--:B------:R-:W-:Y:S01]  /*7500*/  FFMA.FTZ R45, R184, R56.reuse, R57 ;  /* 0x00000038b82d7223 */ /* 0x080fe20000010039 */
        /* <DEDUP_REMOVED lines=50> */
.L_x_1938:
[----:B------:R-:W-:Y:S05]  /*7830*/  @!P0 BRA `(.L_x_1943) ;  /* 0x0000000800048947 */ /* 0x000fea0003800000 */
[----:B------:R-:W-:Y:S05]  /*7840*/  @!P5 BRA `(.L_x_1944) ;  /* 0x000000040008d947 */ /* 0x000fea0003800000 */
[-CC-:B0-----:R-:W-:Y:S01]  /*7850*/  FFMA.FTZ R40, R159, R56.reuse, R57.reuse ;  /* 0x000000389f287223 */ /* 0x181fe20000010039 */
[-CC-:B------:R-:W-:Y:S01]  /*7860*/  FFMA.FTZ R200, R200, R56.reuse, R57.reuse ;  /* 0x00000038c8c87223 */ /* 0x180fe20000010039 */
[-CC-:B------:R-:W-:Y:S01]  /*7870*/  FFMA.FTZ R0, R163, R56.reuse, R57.reuse ;  /* 0x00000038a3007223 */ /* 0x180fe20000010039 */
[--C-:B------:R-:W-:Y:S02]  /*7880*/  HADD2.F32 R41, -RZ, R39.reuse.H1_H1 ;  /* 0x30000027ff297230 */ /* 0x100fe40000004100 */
[----:B------:R-:W-:Y:S01]  /*7890*/  FADD.FTZ R161, R161, -R40 ;  /* 0x80000028a1a17221 */ /* 0x000fe20000010000 */
[-CC-:B------:R-:W-:Y:S01]  /*78a0*/  FFMA.FTZ R40, R155, R56.reuse, R57.reuse ;  /* 0x000000389b287223 */ /* 0x180fe20000010039 */
[----:B------:R-:W-:Y:S01]  /*78b0*/  FADD.FTZ R197, R197, -R200 ;  /* 0x800000c8c5c57221 */ /* 0x000fe20000010000 */
[----:B------:R-:W-:Y:S01]  /*78c0*/  FADD.FTZ R165, R165, -R0 ;  /* 0x80000000a5a57221 */ /* 0x000fe20000010000 */
[----:B------:R-:W-:Y:S01]  /*78d0*/  FFMA.FTZ R0, R171, R56, R57 ;  /* 0x00000038ab007223 */ /* 0x000fe20000010039 */
[----:B------:R-:W-:Y:S01]  /*78e0*/  FADD.FTZ R157, R157, -R40 ;  /* 0x800000289d9d7221 */ /* 0x000fe20000010000 */
[----:B------:R-:W-:-:S02]  /*78f0*/  HADD2.F32 R40, -RZ, R39.H0_H0 ;  /* 0x20000027ff287230 */ /* 0x000fc40000004100 */
[----:B------:R-:W-:Y:S01]  /*7900*/  FFMA.FTZ R62, R126, R197, R41 ;  /* 0x000000c57e3e7223 */ /* 0x000fe20000010029 */
[----:B------:R-:W-:Y:S01]  /*7910*/  ISETP.GE.U32.AND P6, PT, R64, RZ, PT ;  /* 0x000000ff4000720c */ /* 0x000fe20003fc6070 */
[----:B------:R-:W-:Y:S01]  /*7920*/  FADD.FTZ R177, R177, -R0 ;  /* 0x80000000b1b17221 */ /* 0x000fe20000010000 */
[--C-:B------:R-:W-:Y:S02]  /*7930*/  HADD2.F32 R41, -RZ, R38.reuse.H0_H0 ;  /* 0x20000026ff297230 */ /* 0x100fe40000004100 */
[----:B------:R-:W-:Y:S01]  /*7940*/  FMUL.FTZ R0, R62, UR6 ;  /* 0x000000063e007c20 */ /* 0x000fe20008410000 */
[----:B------:R-:W-:Y:S01]  /*7950*/  FFMA.FTZ R157, R126, R157, R40 ;  /* 0x0000009d7e9d7223 */ /* 0x000fe20000010028 */
[----:B------:R-:W-:Y:S01]  /*7960*/  ISETP.GE.U32.AND.EX P6, PT, R65, 0x1000000, PT, P6 ;  /* 0x010000004100780c */ /* 0x000fe20003fc6160 */
[----:B------:R-:W-:Y:S01]  /*7970*/  FFMA.FTZ R198, R198, R56, R57 ;  /* 0x00000038c6c67223 */ /* 0x000fe20000010039 */
[----:B------:R-:W-:Y:S02]  /*7980*/  HADD2.F32 R43, -RZ, R38.H1_H1 ;  /* 0x30000026ff2b7230 */ /* 0x000fe40000004100 */
[----:B------:R-:W-:Y:S01]  /*7990*/  FMUL.FTZ R40, R157, UR6 ;  /* 0x000000069d287c20 */ /* 0x000fe20008410000 */
[----:B------:R-:W-:Y:S01]  /*79a0*/  FSEL R66, R0, RZ, P6 ;  /* 0x000000ff00427208 */ /* 0x000fe20003000000 */
[----:B------:R-:W-:Y:S01]  /*79b0*/  FFMA.FTZ R161, R126, R161, R41 ;  /* 0x000000a17ea17223 */ /* 0x000fe20000010029 */
[----:B------:R-:W-:Y:S01]  /*79c0*/  LOP3.LUT P6, RZ, R65, 0xff0000, RZ, 0xc0, !PT ;  /* 0x00ff000041ff7812 */ /* 0x000fe200078cc0ff */
[----:B------:R-:W-:Y:S01]  /*79d0*/  FADD.FTZ R195, R195, -R198 ;  /* 0x800000c6c3c37221 */ /* 0x000fe20000010000 */
[----:B------:R-:W-:-:S02]  /*79e0*/  HADD2.F32 R41, -RZ, R37.H0_H0 ;  /* 0x20000025ff297230 */ /* 0x000fc40000004100 */
[----:B------:R-:W-:Y:S01]  /*79f0*/  FMUL.FTZ R0, R161, UR6 ;  /* 0x00000006a1007c20 */ /* 0x000fe20008410000 */
[----:B------:R-:W-:Y:S01]  /*7a00*/  FSEL R51, R40, RZ, P6 ;  /* 0x000000ff28337208 */ /* 0x000fe20003000000 */
[----:B------:R-:W-:Y:S01]  /*7a10*/  FFMA.FTZ R60, R126, R195, R43 ;  /* 0x000000c37e3c7223 */ /* 0x000fe2000001002b */
[C---:B------:R-:W-:Y:S01]  /*7a20*/  LOP3.LUT P6, RZ, R65.reuse, 0xff, RZ, 0xc0, !PT ;  /* 0x000000ff41ff7812 */ /* 0x040fe200078cc0ff */
        /* <DEDUP_REMOVED lines=36> */
.L_x_1944:
        /* <DEDUP_REMOVED lines=16> */
[-CC-:B------:R-:W-:Y:S01]  /*7d70*/  FFMA.FTZ R49, R184, R56.reuse, R57.reuse ;  /* 0x00000038b8317223 */ /* 0x180fe20000010039 */
[-CC-:B------:R-:W-:Y:S01]  /*7d80*/  FFMA.FTZ R194, R194, R56.reuse, R57.reuse ;  /* 0x00000038c2c27223 */ /* 0x180fe20000010039 */
[-CC-:B------:R-:W-:Y:S01]  /*7d90*/  FFMA.FTZ R198, R198, R56.reuse, R57.reuse ;  /* 0x00000038c6c67223 */ /* 0x180fe20000010039 */
[----:B------:R-:W-:Y:S01]  /*7da0*/  FFMA.FTZ R56, R171, R56, R57 ;  /* 0x00000038ab387223 */ /* 0x000fe20000010039 */
        /* <DEDUP_REMOVED lines=11> */
[----:B------:R-:W-:-:S02]  /*7e60*/  HADD2.F32 R55, -RZ, R37.H1_H1 ;  /* 0x30000025ff377230 */ /* 0x000fc40000004100 */
[----:B------:R-:W-:Y:S01]  /*7e70*/  FFMA.FTZ R165, R126, R165, R51 ;  /* 0x000000a57ea57223 */ /* 0x000fe20000010033 */
[----:B------:R-:W-:Y:S01]  /*7e80*/  FMUL.FTZ R195, R195, UR6 ;  /* 0x00000006c3c37c20 */ /* 0x000fe20008410000 */
[----:B------:R-:W-:Y:S01]  /*7e90*/  FSEL R50, R0, RZ, P6 ;  /* 0x000000ff00327208 */ /* 0x000fe20003000000 */
[----:B------:R-:W-:Y:S01]  /*7ea0*/  FADD.FTZ R183, R183, -R194 ;  /* 0x800000c2b7b77221 */ /* 0x000fe20000010000 */
[----:B------:R-:W-:Y:S01]  /*7eb0*/  LOP3.LUT P6, RZ, R65, 0xff00, RZ, 0xc0, !PT ;  /* 0x0000ff0041ff7812 */ /* 0x000fe200078cc0ff */
[--C-:B------:R-:W-:Y:S02]  /*7ec0*/  HADD2.F32 R51, -RZ, R36.reuse.H1_H1 ;  /* 0x30000024ff337230 */ /* 0x100fe40000004100 */
[----:B------:R-:W-:Y:S01]  /*7ed0*/  FMUL.FTZ R165, R165, UR6 ;  /* 0x00000006a5a57c20 */ /* 0x000fe20008410000 */
[----:B------:R-:W-:Y:S01]  /*7ee0*/  FADD.FTZ R49, R182, -R49 ;  /* 0x80000031b6317221 */ /* 0x000fe20000010000 */
[----:B------:R-:W-:Y:S01]  /*7ef0*/  FSEL R195, R195, RZ, P6 ;  /* 0x000000ffc3c37208 */ /* 0x000fe20003000000 */
[----:B------:R-:W-:Y:S01]  /*7f00*/  FFMA.FTZ R55, R126, R183, R55 ;  /* 0x000000b77e377223 */ /* 0x000fe20000010037 */
[----:B------:R-:W-:Y:S01]  /*7f10*/  LOP3.LUT P6, RZ, R64, 0xff0000, RZ, 0xc0, !PT ;  /* 0x00ff000040ff7812 */ /* 0x000fe200078cc0ff */
[----:B------:R-:W-:Y:S01]  /*7f20*/  FFMA.FTZ R51, R126, R49, R51 ;  /* 0x000000317e337223 */ /* 0x000fe20000010033 */
[----:B------:R-:W-:-:S02]  /*7f30*/  HADD2.F32 R49, -RZ, R36.H0_H0 ;  /* 0x20000024ff317230 */ /* 0x000fc40000004100 */
[----:B------:R-:W-:Y:S01]  /*7f40*/  FMUL.FTZ R55, R55, UR6 ;  /* 0x0000000637377c20 */ /* 0x000fe20008410000 */
[----:B------:R-:W-:Y:S01]  /*7f50*/  FSEL R165, R165, RZ, P6 ;  /* 0x000000ffa5a57208 */ /* 0x000fe20003000000 */
[----:B------:R-:W-:Y:S01]  /*7f60*/  FADD.FTZ R177, R177, -R56 ;  /* 0x80000038b1b17221 */ /* 0x000fe20000010000 */
[----:B------:R-:W-:Y:S01]  /*7f70*/  LOP3.LUT P6, RZ, R64, 0xff000000, RZ, 0xc0, !PT ;  /* 0xff00000040ff7812 */ /* 0x000fe200078cc0ff */
[----:B------:R-:W-:Y:S01]  /*7f80*/  FMUL.FTZ R51, R51, UR6 ;  /* 0x0000000633337c20 */ /* 0x000fe20008410000 */
[----:B------:R-:W-:Y:S01]  /*7f90*/  F2FP.F16.F32.PACK_AB R50, R195, R50 ;  /* 0x00000032c332723e */ /* 0x000fe200000000ff */
[----:B------:R-:W-:Y:S01]  /*7fa0*/  FFMA.FTZ R49, R126, R177, R49 ;  /* 0x000000b17e317223 */ /* 0x000fe20000010031 */
[----:B------:R-:W-:Y:S02]  /*7fb0*/  FSEL R0, R55, RZ, P6 ;  /* 0x000000ff37007208 */ /* 0x000fe40003000000 */
[----:B------:R-:W-:Y:S01]  /*7fc0*/  LOP3.LUT P6, RZ, R64, 0xff00, RZ, 0xc0, !PT ;  /* 0x0000ff0040ff7812 */ /* 0x000fe200078cc0ff */
[----:B------:R-:W-:-:S03]  /*7fd0*/  FMUL.FTZ R49, R49, UR6 ;  /* 0x0000000631317c20 */ /* 0x000fc60008410000 */
[----:B------:R-:W-:Y:S02]  /*7fe0*/  FSEL R55, R51, RZ, P6 ;  /* 0x000000ff33377208 */ /* 0x000fe40003000000 */
[----:B------:R-:W-:Y:S02]  /*7ff0*/  LOP3.LUT P6, RZ, R64, 0xff, RZ, 0xc0, !PT ;  /* 0x000000ff40ff7812 */ /* 0x000fe400078cc0ff */
[----:B------:R-:W-:Y:S02]  /*8000*/  F2FP.F16.F32.PACK_AB R51, R57, R54 ;  /* 0x000000363933723e */ /* 0x000fe400000000ff */
[----:B------:R-:W-:Y:S02]  /*8010*/  FSEL R48, R49, RZ, P6 ;  /* 0x000000ff31307208 */ /* 0x000fe40003000000 */
[----:B------:R-:W-:Y:S02]  /*8020*/  F2FP.F16.F32.PACK_AB R49, R0, R165 ;  /* 0x000000a50031723e */ /* 0x000fe400000000ff */
[----:B------:R-:W-:Y:S01]  /*8030*/  F2FP.F16.F32.PACK_AB R48, R55, R48 ;  /* 0x000000303730723e */ /* 0x000fe200000000ff */
[----:B------:R-:W-:Y:S06]  /*8040*/  BRA `(.L_x_1941) ;  /* 0x0000000400c07947 */ /* 0x000fec0003800000 */
.L_x_1943:
[----:B------:R-:W-:Y:S05]  /*8050*/  @!P5 BRA `(.L_x_1945) ;  /* 0x0000000000e8d947 */ /* 0x000fea0003800000 */
[-CC-:B------:R-:W-:Y:S01]  /*8060*/  FFMA.FTZ R0, R163, R56.reuse, R57.reuse ;  /* 0x00000038a3007223 */ /* 0x180fe20000010039 */
[-CC-:B------:R-:W-:Y:S01]  /*8070*/  FFMA.FTZ R200, R200, R56.reuse, R57.reuse ;  /* 0x00000038c8c87223 */ /* 0x180fe20000010039 */
[-CC-:B0-----:R-:W-:Y:S01]  /*8080*/  FFMA.FTZ R40, R159, R56.reuse, R57.reuse ;  /* 0x000000389f287223 */ /* 0x181fe20000010039 */
[----:B------:R-:W-:Y:S01]  /*8090*/  ISETP.GE.U32.AND P6, PT, R64, RZ, PT ;  /* 0x000000ff4000720c */ /* 0x000fe20003fc6070 */
[----:B------:R-:W-:Y:S01]  /*80a0*/  FADD.FTZ R165, R165, -R0 ;  /* 0x80000000a5a57221 */ /* 0x000fe20000010000 */
[----:B------:R-:W-:Y:S01]  /*80b0*/  FADD.FTZ R197, R197, -R200 ;  /* 0x800000c8c5c57221 */ /* 0x000fe20000010000 */
[-CC-:B------:R-:W-:Y:S01]  /*80c0*/  FFMA.FTZ R0, R155, R56.reuse, R57.reuse ;  /* 0x000000389b007223 */ /* 0x180fe20000010039 */
[----:B------:R-:W-:Y:S01]  /*80d0*/  FADD.FTZ R161, R161, -R40 ;  /* 0x80000028a1a17221 */ /* 0x000fe20000010000 */
[----:B------:R-:W-:Y:S01]  /*80e0*/  ISETP.GE.U32.AND.EX P6, PT, R65, 0x1000000, PT, P6 ;  /* 0x010000004100780c */ /* 0x000fe20003fc6160 */
[----:B------:R-:W-:Y:S01]  /*80f0*/  FMUL.FTZ R62, R126, R197 ;  /* 0x000000c57e3e7220 */ /* 0x000fe20000410000 */
[----:B------:R-:W-:Y:S01]  /*8100*/  FADD.FTZ R157, R157, -R0 ;  /* 0x800000009d9d7221 */ /* 0x000fe20000010000 */
[-CC-:B------:R-:W-:Y:S01]  /*8110*/  FFMA.FTZ R198, R198, R56.reuse, R57.reuse ;  /* 0x00000038c6c67223 */ /* 0x180fe20000010039 */
[----:B------:R-:W-:Y:S01]  /*8120*/  FMUL.FTZ R161, R126, R161 ;  /* 0x000000a17ea17220 */ /* 0x000fe20000410000 */
[----:B------:R-:W-:Y:S01]  /*8130*/  FMUL.FTZ R40, R62, UR6 ;  /* 0x000000063e287c20 */ /* 0x000fe20008410000 */
[----:B------:R-:W-:Y:S01]  /*8140*/  FMUL.FTZ R43, R126, R157 ;  /* 0x0000009d7e2b7220 */ /* 0x000fe20000410000 */
[----:B------:R-:W-:Y:S01]  /*8150*/  FADD.FTZ R195, R195, -R198 ;  /* 0x800000c6c3c37221 */ /* 0x000fe20000010000 */
[----:B------:R-:W-:Y:S01]  /*8160*/  FFMA.FTZ R194, R194, R56, R57 ;  /* 0x00000038c2c27223 */ /* 0x000fe20000010039 */
[----:B------:R-:W-:Y:S01]  /*8170*/  FMUL.FTZ R41, R126, R165 ;  /* 0x000000a57e297220 */ /* 0x000fe20000410000 */
[----:B------:R-:W-:Y:S01]  /*8180*/  FMUL.FTZ R0, R43, UR6 ;  /* 0x000000062b007c20 */ /* 0x000fe20008410000 */
[----:B------:R-:W-:Y:S01]  /*8190*/  FSEL R66, R40, RZ, P6 ;  /* 0x000000ff28427208 */ /* 0x000fe20003000000 */
[----:B------:R-:W-:Y:S01]  /*81a0*/  FMUL.FTZ R40, R161, UR6 ;  /* 0x00000006a1287c20 */ /* 0x000fe20008410000 */
[----:B------:R-:W-:Y:S01]  /*81b0*/  LOP3.LUT P6, RZ, R65, 0xff0000, RZ, 0xc0, !PT ;  /* 0x00ff000041ff7812 */ /* 0x000fe200078cc0ff */
[----:B------:R-:W-:Y:S01]  /*81c0*/  FMUL.FTZ R60, R126, R195 ;  /* 0x000000c37e3c7220 */ /* 0x000fe20000410000 */
[----:B------:R-:W-:Y:S01]  /*81d0*/  FADD.FTZ R183, R183, -R194 ;  /* 0x800000c2b7b77221 */ /* 0x000fe20000010000 */
[----:B------:R-:W-:-:S02]  /*81e0*/  F2FP.F16.F32.PACK_AB R43, R62, R43 ;  /* 0x0000002b3e2b723e */ /* 0x000fc400000000ff */
[----:B------:R-:W-:Y:S01]  /*81f0*/  FSEL R51, R0, RZ, P6 ;  /* 0x000000ff00337208 */ /* 0x000fe20003000000 */
[-CC-:B------:R-:W-:Y:S01]  /*8200*/  FFMA.FTZ R0, R171, R56.reuse, R57.reuse ;  /* 0x00000038ab007223 */ /* 0x180fe20000010039 */
[----:B------:R-:W-:Y:S01]  /*8210*/  LOP3.LUT P6, RZ, R65, 0xff, RZ, 0xc0, !PT ;  /* 0x000000ff41ff7812 */ /* 0x000fe200078cc0ff */
[----:B------:R-:W-:Y:S01]  /*8220*/  FMUL.FTZ R42, R60, UR6 ;  /* 0x000000063c2a7c20 */ /* 0x000fe20008410000 */
[----:B------:R-:W-:Y:S01]  /*8230*/  FMUL.FTZ R50, R126, R183 ;  /* 0x000000b77e327220 */ /* 0x000fe20000410000 */
        /* <DEDUP_REMOVED lines=8> */
[----:B------:R-:W-:Y:S01]  /*82c0*/  FMUL.FTZ R42, R50, UR6 ;  /* 0x00000006322a7c20 */ /* 0x000fe20008410000 */
[----:B------:R-:W-:Y:S01]  /*82d0*/  LOP3.LUT P6, RZ, R64, 0xff0000, RZ, 0xc0, !PT ;  /* 0x00ff000040ff7812 */ /* 0x000fe200078cc0ff */
[----:B------:R-:W-:Y:S01]  /*82e0*/  FADD.FTZ R57, R182, -R57 ;  /* 0x80000039b6397221 */ /* 0x000fe20000010000 */
[----:B------:R-:W-:Y:S02]  /*82f0*/  F2FP.F16.F32.PACK_AB R51, R66, R51 ;  /* 0x000000334233723e */ /* 0x000fe400000000ff */
[----:B------:R-:W-:Y:S01]  /*8300*/  FSEL R49, R0, RZ, P6 ;  /* 0x000000ff00317208 */ /* 0x000fe20003000000 */
[----:B------:R-:W-:Y:S01]  /*8310*/  FMUL.FTZ R0, R40, UR6 ;  /* 0x0000000628007c20 */ /* 0x000fe20008410000 */
[----:B------:R-:W-:Y:S01]  /*8320*/  LOP3.LUT P6, RZ, R64, 0xff000000, RZ, 0xc0, !PT ;  /* 0xff00000040ff7812 */ /* 0x000fe200078cc0ff */
[----:B------:R-:W-:Y:S01]  /*8330*/  FMUL.FTZ R57, R126, R57 ;  /* 0x000000397e397220 */ /* 0x000fe20000410000 */
[----:B------:R-:W-:-:S02]  /*8340*/  F2FP.F16.F32.PACK_AB R50, R59, R58 ;  /* 0x0000003a3b32723e */ /* 0x000fc400000000ff */
[----:B------:R-:W-:Y:S01]  /*8350*/  FSEL R54, R42, RZ, P6 ;  /* 0x000000ff2a367208 */ /* 0x000fe20003000000 */
[C---:B------:R-:W-:Y:S01]  /*8360*/  FMUL.FTZ R48, R57.reuse, UR6 ;  /* 0x0000000639307c20 */ /* 0x040fe20008410000 */
        /* <DEDUP_REMOVED lines=9> */
.L_x_1945:
        /* <DEDUP_REMOVED lines=49> */
[----:B------:R-:W-:Y:S02]  /*8710*/  LOP3.LUT P6, RZ, R64, 0xff, RZ, 0xc0, !PT ;  /* 0x000000ff40ff7812 */ /* 0x000fe400078cc0ff */
[----:B------:R-:W-:Y:S02]  /*8720*/  F2FP.F16.F32.PACK_AB R49, R0, R165 ;  /* 0x000000a50031723e */ /* 0x000fe400000000ff */
[----:B------:R-:W-:-:S04]  /*8730*/  FSEL R48, R177, RZ, P6 ;  /* 0x000000ffb1307208 */ /* 0x000fc80003000000 */
[----:B------:R-:W-:-:S07]  /*8740*/  F2FP.F16.F32.PACK_AB R48, R55, R48 ;  /* 0x000000303730723e */ /* 0x000fce00000000ff */
.L_x_1941:
        /* <DEDUP_REMOVED lines=58> */
.L_x_1921:
        /* <DEDUP_REMOVED lines=20> */
.L_x_1947:
        /* <DEDUP_REMOVED lines=13> */
.L_x_3843:


//--------------------- .text._ZN10layer_norm31ln_parallel_residual_bwd_kernelINS_13Kernel_traitsI6__halfS2_fS2_fjLj6144ELj1ELj1ELj8ELj16ENS_18Kernel_traits_baseILj6144ES2_S2_fS2_fjLj256EEEEELb0ELb0ELb0EEEvNS_9BwdParamsE --------------------------
	.section	.text._ZN10layer_norm31ln_parallel_residual_bwd_kernelINS_13Kernel_traitsI6__halfS2_fS2_fjLj6144ELj1ELj1ELj8ELj16ENS_18Kernel_traits_baseILj6144ES2_S2_fS2_fjLj256EEEEELb0ELb0ELb0EEEvNS_9BwdParamsE,"ax",@progbits
	.align	128
        .global         _ZN10layer_norm31ln_parallel_residual_bwd_kernelINS_13Kernel_traitsI6__halfS2_fS2_fjLj6144ELj1ELj1ELj8ELj16ENS_18Kernel_traits_baseILj6144ES2_S2_fS2_fjLj256EEEEELb0ELb0ELb0EEEvNS_9BwdParamsE
        .type           _ZN10layer_norm31ln_parallel_residual_bwd_kernelINS_13Kernel_traitsI6__halfS2_fS2_fjLj6144ELj1ELj1ELj8ELj16ENS_18Kernel_traits_baseILj6144ES2_S2_fS2_fjLj256EEEEELb0ELb0ELb0EEEvNS_9BwdParamsE,@function
        .size           _ZN10layer_norm31ln_parallel_residual_bwd_kernelINS_13Kernel_traitsI6__halfS2_fS2_fjLj6144ELj1ELj1ELj8ELj16ENS_18Kernel_traits_baseILj6144ES2_S2_fS2_fjLj256EEEEELb0ELb0ELb0EEEvNS_9BwdParamsE,(.L_x_3844 - _ZN10layer_norm31ln_parallel_residual_bwd_kernelINS_13Kernel_traitsI6__halfS2_fS2_fjLj6144ELj1ELj1ELj8ELj16ENS_18Kernel_traits_baseILj6144ES2_S2_fS2_fjLj256EEEEELb0ELb0ELb0EEEvNS_9BwdParamsE)
        .other          _ZN10layer_norm31ln_parallel_residual_bwd_kernelINS_13Kernel_traitsI6__halfS2_fS2_fjLj6144ELj1ELj1ELj8ELj16ENS_18Kernel_traits_baseILj6144ES2_S2_fS2_fjLj256EEEEELb0ELb0ELb0EEEvNS_9BwdParamsE,@"STO_CUDA_ENTRY STV_DEFAULT"
_ZN10layer_norm31ln_parallel_residual_bwd_kernelINS_13Kernel_traitsI6__halfS2_fS2_fjLj6144ELj1ELj1ELj8ELj16ENS_18Kernel_traits_baseILj6144ES2_S2_fS2_fjLj256EEEEELb0ELb0ELb0EEEvNS_9BwdParamsE:
.text._ZN10layer_norm31ln_parallel_residual_bwd_kernelINS_13Kernel_traitsI6__halfS2_fS2_fjLj6144ELj1ELj1ELj8ELj16ENS_18Kernel_traits_baseILj6144ES2_S2_fS2_fjLj256EEEEELb0ELb0ELb0EEEvNS_9BwdParamsE:
        /* <DEDUP_REMOVED lines=142> */
.L_x_1987:
[----:B----45:R-:W4:Y:S08]  /*08e0*/  LDC.64 R4, c[0x0][0x3c0] ;  /* 0x0000f000ff047b82 */ /* 0x030f300000000a00 */
[----:B0-----:R-:W0:Y:S01]  /*08f0*/  LDC R0, c[0x0][0x388] ;  /* 0x0000e200ff007b82 */ /* 0x001e220000000800 */
[----:B---34-:R-:W-:-:S07]  /*0900*/  IMAD.WIDE R178, R3, 0x4, R4 ;  /* 0x0000000403b27825 */ /* 0x018fce00078e0204 */
[----:B------:R-:W4:Y:S01]  /*0910*/  LDC.64 R4, c[0x0][0x3c8] ;  /* 0x0000f200ff047b82 */ /* 0x000f220000000a00 */
[----:B------:R-:W2:Y:S01]  /*0920*/  LDG.E R178, desc[UR12][R178.64] ;  /* 0x0000000cb2b27981 */ /* 0x000ea2000c1e1900 */
[----:B0-----:R-:W-:-:S05]  /*0930*/  IMAD R180, R3, R0, RZ ;  /* 0x0000000003b47224 */ /* 0x001fca00078e02ff */
[----:B------:R-:W-:Y:S01]  /*0940*/  SHF.R.S32.HI R181, RZ, 0x1f, R180 ;  /* 0x0000001fffb57819 */ /* 0x000fe200000114b4 */
[----:B----4-:R-:W-:-:S05]  /*0950*/  IMAD.WIDE R176, R3, 0x4, R4 ;  /* 0x0000000403b07825 */ /* 0x010fca00078e0204 */
        /* <DEDUP_REMOVED lines=20> */
[----:B------:R-:W4:Y:S01]  /*0aa0*/  LDG.E.128 R180, desc[UR12][R188.64+0x10] ;  /* 0x0000100cbcb47981 */ /* 0x000f22000c1e1d00 */
[----:B------:R-:W-:-:S04]  /*0ab0*/  ISETP.NE.U32.AND P0, PT, RZ, UR14, PT ;  /* 0x0000000eff007c0c */ /* 0x000fc8000bf05070 */
[----:B------:R-:W-:-:S13]  /*0ac0*/  ISETP.NE.AND.EX P0, PT, RZ, UR15, PT, P0 ;  /* 0x0000000fff007c0c */ /* 0x000fda000bf05300 */
[----:B------:R-:W0:Y:S01]  /*0ad0*/  @P0 LDC.64 R6, c[0x0][0x438] ;  /* 0x00010e00ff060b82 */ /* 0x000e220000000a00 */
[----:B------:R-:W-:Y:S02]  /*0ae0*/  HADD2.F32 R12, -RZ, R41.H0_H0 ;  /* 0x20000029ff0c7230 */ /* 0x000fe40000004100 */
[--C-:B------:R-:W-:Y:S02]  /*0af0*/  HADD2.F32 R230, -RZ, R43.reuse.H0_H0 ;  /* 0x2000002bffe67230 */ /* 0x100fe40000004100 */
[----:B------:R-:W-:Y:S02]  /*0b00*/  HADD2.F32 R231, -RZ, R43.H1_H1 ;  /* 0x3000002bffe77230 */ /* 0x000fe40000004100 */
[----:B0-----:R-:W-:-:S05]  /*0b10*/  @P0 IMAD.WIDE.U32 R6, R4, 0x20, R6 ;  /* 0x0000002004060825 */ /* 0x001fca00078e0006 */
[----:B------:R-:W5:Y:S04]  /*0b20*/  @P0 LDG.E.128 R140, desc[UR12][R6.64] ;  /* 0x0000000c068c0981 */ /* 0x000f68000c1e1d00 */
[----:B------:R0:W5:Y:S01]  /*0b30*/  @P0 LDG.E.128 R144, desc[UR12][R6.64+0x10] ;  /* 0x0000100c06900981 */ /* 0x000162000c1e1d00 */
[--C-:B------:R-:W-:Y:S02]  /*0b40*/  HADD2.F32 R226, -RZ, R39.reuse.H0_H0 ;  /* 0x20000027ffe27230 */ /* 0x100fe40000004100 */
[----:B------:R-:W-:Y:S02]  /*0b50*/  HADD2.F32 R203, -RZ, R39.H1_H1 ;  /* 0x30000027ffcb7230 */ /* 0x000fe40000004100 */
[--C-:B0-----:R-:W-:Y:S02]  /*0b60*/  HADD2.F32 R6, -RZ, R36.reuse.H0_H0 ;  /* 0x20000024ff067230 */ /* 0x101fe40000004100 */
[----:B------:R-:W-:-:S02]  /*0b70*/  HADD2.F32 R7, -RZ, R36.H1_H1 ;  /* 0x30000024ff077230 */ /* 0x000fc40000004100 */
[--C-:B---3--:R-:W-:Y:S02]  /*0b80*/  HADD2.F32 R223, -RZ, R8.reuse.H0_H0 ;  /* 0x20000008ffdf7230 */ /* 0x108fe40000004100 */
[----:B------:R-:W-:Y:S02]  /*0b90*/  HADD2.F32 R222, -RZ, R8.H1_H1 ;  /* 0x30000008ffde7230 */ /* 0x000fe40000004100 */
[--C-:B------:R-:W-:Y:S02]  /*0ba0*/  HADD2.F32 R215, -RZ, R9.reuse.H0_H0 ;  /* 0x20000009ffd77230 */ /* 0x100fe40000004100 */
[----:B------:R-:W-:Y:S01]  /*0bb0*/  FADD.FTZ R68, R68, R223 ;  /* 0x000000df44447221 */ /* 0x000fe20000010000 */
[----:B------:R-:W-:Y:S02]  /*0bc0*/  HADD2.F32 R220, -RZ, R9.H1_H1 ;  /* 0x30000009ffdc7230 */ /* 0x000fe40000004100 */
[----:B------:R-:W-:Y:S01]  /*0bd0*/  FADD.FTZ R69, R69, R222 ;  /* 0x000000de45457221 */ /* 0x000fe20000010000 */
[----:B--2---:R-:W-:-:S02]  /*0be0*/  HADD2.F32 R227, -RZ, R184.H0_H0 ;  /* 0x200000b8ffe37230 */ /* 0x004fc40000004100 */
[----:B------:R-:W-:Y:S01]  /*0bf0*/  FADD.FTZ R70, R70, R215 ;  /* 0x000000d746467221 */ /* 0x000fe20000010000 */
[----:B------:R-:W-:Y:S02]  /*0c00*/  HADD2.F32 R8, -RZ, R40.H0_H0 ;  /* 0x20000028ff087230 */ /* 0x000fe40000004100 */
[----:B------:R-:W-:Y:S01]  /*0c10*/  FADD.FTZ R71, R71, R220 ;  /* 0x000000dc47477221 */ /* 0x000fe20000010000 */
[----:B------:R-:W-:Y:S02]  /*0c20*/  HADD2.F32 R224, -RZ, R184.H1_H1 ;  /* 0x300000b8ffe07230 */ /* 0x000fe40000004100 */
[----:B------:R-:W-:Y:S01]  /*0c30*/  FADD.FTZ R116, R116, R227 ;  /* 0x000000e374747221 */ /* 0x000fe20000010000 */
[--C-:B------:R-:W-:Y:S02]  /*0c40*/  HADD2.F32 R225, -RZ, R185.reuse.H0_H0 ;  /* 0x200000b9ffe17230 */ /* 0x100fe40000004100 */
[----:B------:R-:W-:Y:S01]  /*0c50*/  FMUL.FTZ R201, R8, R227 ;  /* 0x000000e308c97220 */ /* 0x000fe20000410000 */
[----:B------:R-:W-:-:S02]  /*0c60*/  HADD2.F32 R228, -RZ, R185.H1_H1 ;  /* 0x300000b9ffe47230 */ /* 0x000fc40000004100 */
[----:B----4-:R-:W-:Y:S01]  /*0c70*/  FADD.FTZ R176, -R214, R176 ;  /* 0x000000b0d6b07221 */ /* 0x010fe20000010100 */
[----:B------:R-:W-:Y:S02]  /*0c80*/  HADD2.F32 R9, -RZ, R40.H1_H1 ;  /* 0x30000028ff097230 */ /* 0x000fe40000004100 */
[----:B------:R-:W-:Y:S01]  /*0c90*/  FFMA.FTZ R201, R6, R223, R201 ;  /* 0x000000df06c97223 */ /* 0x000fe200000100c9 */
[--C-:B------:R-:W-:Y:S02]  /*0ca0*/  HADD2.F32 R185, -RZ, R187.reuse.H0_H0 ;  /* 0x200000bbffb97230 */ /* 0x100fe40000004100 */
[----:B------:R-:W-:Y:S01]  /*0cb0*/  FADD.FTZ R178, -R214, R178 ;  /* 0x000000b2d6b27221 */ /* 0x000fe20000010100 */
[----:B------:R-:W-:Y:S02]  /*0cc0*/  HADD2.F32 R184, -RZ, R187.H1_H1 ;  /* 0x300000bbffb87230 */ /* 0x000fe40000004100 */
[----:B------:R-:W-:Y:S01]  /*0cd0*/  FMUL.FTZ R8, R9, R224 ;  /* 0x000000e009087220 */ /* 0x000fe20000410000 */
[----:B------:R-:W-:-:S02]  /*0ce0*/  HADD2.F32 R187, -RZ, R41.H1_H1 ;  /* 0x30000029ffbb7230 */ /* 0x000fc40000004100 */
[----:B------:R-:W-:Y:S01]  /*0cf0*/  FMUL.FTZ R9, R12, R225 ;  /* 0x000000e10c097220 */ /* 0x000fe20000410000 */
[--C-:B------:R-:W-:Y:S02]  /*0d00*/  HADD2.F32 R189, -RZ, R11.reuse.H0_H0 ;  /* 0x2000000bffbd7230 */ /* 0x100fe40000004100 */
[----:B------:R-:W-:Y:S01]  /*0d10*/  FFMA.FTZ R6, R7, R222, R8 ;  /* 0x000000de07067223 */ /* 0x000fe20000010008 */
[----:B------:R-:W-:Y:S02]  /*0d20*/  HADD2.F32 R188, -RZ, R11.H1_H1 ;  /* 0x3000000bffbc7230 */ /* 0x000fe40000004100 */
[----:B------:R-:W-:Y:S01]  /*0d30*/  FMUL.FTZ R12, R187, R228 ;  /* 0x000000e4bb0c7220 */ /* 0x000fe20000410000 */
[----:B------:R-:W-:Y:S02]  /*0d40*/  HADD2.F32 R11, -RZ, R37.H1_H1 ;  /* 0x30000025ff0b7230 */ /* 0x000fe40000004100 */
[----:B------:R-:W-:Y:S01]  /*0d50*/  FADD.FTZ R117, R117, R224 ;  /* 0x000000e075757221 */ /* 0x000fe20000010000 */
[----:B------:R-:W-:-:S02]  /*0d60*/  HADD2.F32 R191, -RZ, R10.H0_H0 ;  /* 0x2000000affbf7230 */ /* 0x000fc40000004100 */
[----:B------:R-:W-:Y:S01]  /*0d70*/  FADD.FTZ R180, -R214, R180 ;  /* 0x000000b4d6b47221 */ /* 0x000fe20000010100 */
[----:B------:R-:W-:Y:S02]  /*0d80*/  HADD2.F32 R190, -RZ, R10.H1_H1 ;  /* 0x3000000affbe7230 */ /* 0x000fe40000004100 */
[----:B------:R-:W-:Y:S01]  /*0d90*/  FFMA.FTZ R8, R11, R220, R12 ;  /* 0x000000dc0b087223 */ /* 0x000fe2000001000c */
[----:B------:R-:W-:Y:S02]  /*0da0*/  HADD2.F32 R10, -RZ, R37.H0_H0 ;  /* 0x20000025ff0a7230 */ /* 0x000fe40000004100 */
[----:B------:R-:W-:Y:S01]  /*0db0*/  FADD.FTZ R118, R118, R225 ;  /* 0x000000e176767221 */ /* 0x000fe20000010000 */
[----:B------:R-:W-:Y:S02]  /*0dc0*/  HADD2.F32 R229, -RZ, R186.H0_H0 ;  /* 0x200000baffe57230 */ /* 0x000fe40000004100 */
[----:B------:R-:W-:Y:S01]  /*0dd0*/  FADD.FTZ R232, -R214, R181 ;  /* 0x000000b5d6e87221 */ /* 0x000fe20000010100 */
[----:B------:R-:W-:-:S02]  /*0de0*/  HADD2.F32 R12, -RZ, R42.H0_H0 ;  /* 0x2000002aff0c7230 */ /* 0x000fc40000004100 */
[----:B------:R-:W-:Y:S01]  /*0df0*/  FFMA.FTZ R7, R10, R215, R9 ;  /* 0x000000d70a077223 */ /* 0x000fe20000010009 */
[----:B------:R-:W-:Y:S02]  /*0e00*/  HADD2.F32 R186, -RZ, R186.H1_H1 ;  /* 0x300000baffba7230 */ /* 0x000fe40000004100 */
[----:B------:R-:W-:Y:S01]  /*0e10*/  FADD.FTZ R182, -R214, R182 ;  /* 0x000000b6d6b67221 */ /* 0x000fe20000010100 */
[----:B------:R-:W-:Y:S02]  /*0e20*/  HADD2.F32 R187, -RZ, R42.H1_H1 ;  /* 0x3000002affbb7230 */ /* 0x000fe40000004100 */
[----:B------:R-:W-:Y:S01]  /*0e30*/  FMUL.FTZ R9, R12, R229 ;  /* 0x000000e50c097220 */ /* 0x000fe20000410000 */
[--C-:B------:R-:W-:Y:S02]  /*0e40*/  HADD2.F32 R10, -RZ, R38.reuse.H0_H0 ;  /* 0x20000026ff0a7230 */ /* 0x100fe40000004100 */
[----:B------:R-:W-:Y:S01]  /*0e50*/  FADD.FTZ R234, -R214, R183 ;  /* 0x000000b7d6ea7221 */ /* 0x000fe20000010100 */
[----:B------:R-:W-:-:S02]  /*0e60*/  HADD2.F32 R11, -RZ, R38.H1_H1 ;  /* 0x30000026ff0b7230 */ /* 0x000fc40000004100 */
[----:B------:R-:W-:Y:S01]  /*0e70*/  FMUL.FTZ R12, R187, R186 ;  /* 0x000000babb0c7220 */ /* 0x000fe20000410000 */
[----:B------:R-:W-:Y:S01]  /*0e80*/  FMUL.FTZ R187, R230, R185 ;  /* 0x000000b9e6bb7220 */ /* 0x000fe20000410000 */
[----:B------:R-:W-:Y:S01]  /*0e90*/  FMUL.FTZ R230, R231, R184 ;  /* 0x000000b8e7e67220 */ /* 0x000fe20000410000 */
[----:B------:R-:W-:Y:S01]  /*0ea0*/  FFMA.FTZ R9, R10, R191, R9 ;  /* 0x000000bf0a097223 */ /* 0x000fe20000010009 */
[----:B------:R-:W-:Y:S01]  /*0eb0*/  FFMA.FTZ R10, R11, R190, R12 ;  /* 0x000000be0b0a7223 */ /* 0x000fe2000001000c */
[----:B------:R-:W-:Y:S01]  /*0ec0*/  FFMA.FTZ R11, R226, R189, R187 ;  /* 0x000000bde20b7223 */ /* 0x000fe200000100bb */
[----:B------:R-:W-:Y:S01]  /*0ed0*/  FFMA.FTZ R12, R203, R188, R230 ;  /* 0x000000bccb0c7223 */ /* 0x000fe200000100e6 */
[C---:B------:R-:W-:Y:S01]  /*0ee0*/  FADD.FTZ R226, -R214.reuse, R177 ;  /* 0x000000b1d6e27221 */ /* 0x040fe20000010100 */
[C---:B-----5:R-:W-:Y:S01]  /*0ef0*/  FMUL.FTZ R203, R5.reuse, R176 ;  /* 0x000000b005cb7220 */ /* 0x060fe20000410000 */
[----:B------:R-:W-:Y:S01]  /*0f00*/  FADD.FTZ R230, -R214, R179 ;  /* 0x000000b3d6e67221 */ /* 0x000fe20000010100 */
[----:B------:R-:W-:Y:S01]  /*0f10*/  FADD.FTZ R177, RZ, R201 ;  /* 0x000000c9ffb17221 */ /* 0x000fe20000010000 */
[----:B------:R-:W-:Y:S01]  /*0f20*/  FMUL.FTZ R226, R5, R226 ;  /* 0x000000e205e27220 */ /* 0x000fe20000410000 */
[C---:B------:R-:W-:Y:S01]  /*0f30*/  FFMA.FTZ R179, R203.reuse, R201, RZ ;  /* 0x000000c9cbb37223 */ /* 0x040fe200000100ff */
[----:B------:R-:W-:Y:S01]  /*0f40*/  FFMA.FTZ R92, R203, R227, R92 ;  /* 0x000000e3cb5c7223 */ /* 0x000fe2000001005c */
[----:B------:R-:W-:Y:S01]  /*0f50*/  FMUL.FTZ R227, R5, R178 ;  /* 0x000000b205e37220 */ /* 0x000fe20000410000 */
[----:B------:R-:W-:Y:S01]  /*0f60*/  FADD.FTZ R176, R177, R6 ;  /* 0x00000006b1b07221 */ /* 0x000fe20000010000 */
[C---:B------:R-:W-:Y:S01]  /*0f70*/  FFMA.FTZ R178, R226.reuse, R6, R179 ;  /* 0x00000006e2b27223 */ /* 0x040fe200000100b3 */
[----:B------:R-:W-:Y:S01]  /*0f80*/  FFMA.FTZ R93, R226, R224, R93 ;  /* 0x000000e0e25d7223 */ /* 0x000fe2000001005d */
[----:B------:R-:W-:Y:S01]  /*0f90*/  FMUL.FTZ R224, R5, R230 ;  /* 0x000000e605e07220 */ /* 0x000fe20000410000 */
[----:B------:R-:W-:Y:S01]  /*0fa0*/  FADD.FTZ R177, R176, R7 ;  /* 0x00000007b0b17221 */ /* 0x000fe20000010000 */
[C---:B------:R-:W-:Y:S01]  /*0fb0*/  FFMA.FTZ R179, R227.reuse, R7, R178 ;  /* 0x00000007e3b37223 */ /* 0x040fe200000100b2 */
[----:B------:R-:W-:Y:S01]  /*0fc0*/  FFMA.FTZ R94, R227, R225, R94 ;  /* 0x000000e1e35e7223 */ /* 0x000fe2000001005e */
[----:B------:R-:W-:Y:S01]  /*0fd0*/  FMUL.FTZ R225, R5, R180 ;  /* 0x000000b405e17220 */ /* 0x000fe20000410000 */
[----:B------:R-:W-:Y:S01]  /*0fe0*/  FADD.FTZ R176, R177, R8 ;  /* 0x00000008b1b07221 */ /* 0x000fe20000010000 */
[----:B------:R-:W-:Y:S01]  /*0ff0*/  FFMA.FTZ R178, R224, R8, R179 ;  /* 0x00000008e0b27223 */ /* 0x000fe200000100b3 */
        /* <DEDUP_REMOVED lines=34> */
.L_x_1950:
[----:B-1-3--:R-:W-:Y:S05]  /*1220*/  BSYNC.RECONVERGENT B0 ;  /* 0x0000000000007941 */ /* 0x00afea0003800200 */
.L_x_1949:
        /* <DEDUP_REMOVED lines=9> */
[----:B--2---:R-:W-:-:S05]  /*12c0*/  IMAD.WIDE.U32 R188, R215, 0x20, R188 ;  /* 0x00000020d7bc7825 */ /* 0x004fca00078e00bc */
[----:B------:R-:W2:Y:S04]  /*12d0*/  LDG.E.128 R176, desc[UR12][R188.64] ;  /* 0x0000000cbcb07981 */ /* 0x000ea8000c1e1d00 */
[----:B------:R-:W2:Y:S01]  /*12e0*/  LDG.E.128 R180, desc[UR12][R188.64+0x10] ;  /* 0x0000100cbcb47981 */ /* 0x000ea2000c1e1d00 */
        /* <DEDUP_REMOVED lines=9> */
[--C-:B------:R-:W-:Y:S01]  /*1380*/  HADD2.F32 R218, -RZ, R23.reuse.H0_H0 ;  /* 0x20000017ffda7230 */ /* 0x100fe20000004100 */
[----:B------:R-:W-:Y:S01]  /*1390*/  IADD3 R215, PT, PT, R215, 0x100, RZ ;  /* 0x00000100d7d77810 */ /* 0x000fe20007ffe0ff */
        /* <DEDUP_REMOVED lines=9> */
[----:B----4-:R-:W-:-:S02]  /*1430*/  HADD2.F32 R221, -RZ, R184.H0_H0 ;  /* 0x200000b8ffdd7230 */ /* 0x010fc40000004100 */
        /* <DEDUP_REMOVED lines=8> */
[----:B--2---:R-:W-:Y:S01]  /*14c0*/  FADD.FTZ R176, -R214, R176 ;  /* 0x000000b0d6b07221 */ /* 0x004fe20000010100 */
        /* <DEDUP_REMOVED lines=15> */
[C---:B------:R-:W-:Y:S01]  /*15c0*/  FADD.FTZ R180, -R214.reuse, R180 ;  /* 0x000000b4d6b47221 */ /* 0x040fe20000010100 */
[----:B------:R-:W-:Y:S02]  /*15d0*/  HADD2.F32 R190, -RZ, R18.H1_H1 ;  /* 0x30000012ffbe7230 */ /* 0x000fe40000004100 */
[----:B------:R-:W-:Y:S01]  /*15e0*/  FFMA.FTZ R16, R19, R210, R192 ;  /* 0x000000d213107223 */ /* 0x000fe200000100c0 */
[----:B------:R-:W-:Y:S02]  /*15f0*/  HADD2.F32 R18, -RZ, R21.H0_H0 ;  /* 0x20000015ff127230 */ /* 0x000fe40000004100 */
[C---:B------:R-:W-:Y:S01]  /*1600*/  FADD.FTZ R236, -R214.reuse, R181 ;  /* 0x000000b5d6ec7221 */ /* 0x040fe20000010100 */
        /* <DEDUP_REMOVED lines=9> */
[----:B------:R-:W-:Y:S01]  /*16a0*/  FADD.FTZ R126, R126, R231 ;  /* 0x000000e77e7e7221 */ /* 0x000fe20000010000 */
        /* <DEDUP_REMOVED lines=11> */
[----:B------:R-:W-:Y:S01]  /*1760*/  FADD.FTZ R177, R230, R13 ;  /* 0x0000000de6b17221 */ /* 0x000fe20000010000 */
[----:B------:R-:W-:Y:S01]  /*1770*/  FMUL.FTZ R218, R5, R218 ;  /* 0x000000da05da7220 */ /* 0x000fe20000410000 */
        /* <DEDUP_REMOVED lines=46> */
.L_x_1952:
[----:B------:R-:W-:Y:S05]  /*1a60*/  BSYNC.RECONVERGENT B0 ;  /* 0x0000000000007941 */ /* 0x000fea0003800200 */
.L_x_1951:
        /* <DEDUP_REMOVED lines=11> */
[----:B------:R0:W2:Y:S01]  /*1b20*/  LDG.E.128 R188, desc[UR12][R196.64+0x10] ;  /* 0x0000100cc4bc7981 */ /* 0x0000a2000c1e1d00 */
[----:B------:R-:W-:-:S04]  /*1b30*/  ISETP.NE.U32.AND P0, PT, RZ, UR14, PT ;  /* 0x0000000eff007c0c */ /* 0x000fc8000bf05070 */
[----:B------:R-:W-:-:S13]  /*1b40*/  ISETP.NE.AND.EX P0, PT, RZ, UR15, PT, P0 ;  /* 0x0000000fff007c0c */ /* 0x000fda000bf05300 */
[----:B------:R-:W1:Y:S01]  /*1b50*/  @P0 LDC.64 R194, c[0x0][0x438] ;  /* 0x00010e00ffc20b82 */ /* 0x000e620000000a00 */
[----:B0-----:R-:W-:Y:S02]  /*1b60*/  HADD2.F32 R196, -RZ, R32.H0_H0 ;  /* 0x20000020ffc47230 */ /* 0x001fe40000004100 */
[--C-:B------:R-:W-:Y:S02]  /*1b70*/  HADD2.F32 R200, -RZ, R33.reuse.H0_H0 ;  /* 0x20000021ffc87230 */ /* 0x100fe40000004100 */
[----:B------:R-:W-:Y:S02]  /*1b80*/  HADD2.F32 R199, -RZ, R33.H1_H1 ;  /* 0x30000021ffc77230 */ /* 0x000fe40000004100 */
[----:B------:R-:W-:Y:S02]  /*1b90*/  HADD2.F32 R197, -RZ, R29.H1_H1 ;  /* 0x3000001dffc57230 */ /* 0x000fe40000004100 */
[----:B-1----:R-:W-:-:S05]  /*1ba0*/  @P0 IMAD.WIDE.U32 R194, R215, 0x20, R194 ;  /* 0x00000020d7c20825 */ /* 0x002fca00078e00c2 */
[----:B------:R-:W5:Y:S04]  /*1bb0*/  @P0 LDG.E.128 R156, desc[UR12][R194.64] ;  /* 0x0000000cc29c0981 */ /* 0x000f68000c1e1d00 */
[----:B------:R0:W5:Y:S02]  /*1bc0*/  @P0 LDG.E.128 R160, desc[UR12][R194.64+0x10] ;  /* 0x0000100cc2a00981 */ /* 0x000164000c1e1d00 */
[----:B0-----:R-:W-:Y:S02]  /*1bd0*/  HADD2.F32 R195, -RZ, R32.H1_H1 ;  /* 0x30000020ffc37230 */ /* 0x001fe40000004100 */
[----:B------:R-:W-:Y:S02]  /*1be0*/  HADD2.F32 R194, -RZ, R28.H0_H0 ;  /* 0x2000001cffc27230 */ /* 0x000fe40000004100 */
[----:B------:R-:W-:-:S02]  /*1bf0*/  HADD2.F32 R198, -RZ, R29.H0_H0 ;  /* 0x2000001dffc67230 */ /* 0x000fc40000004100 */
[--C-:B------:R-:W-:Y:S02]  /*1c00*/  HADD2.F32 R234, -RZ, R35.reuse.H0_H0 ;  /* 0x20000023ffea7230 */ /* 0x100fe40000004100 */
[----:B------:R-:W-:Y:S02]  /*1c10*/  HADD2.F32 R231, -RZ, R35.H1_H1 ;  /* 0x30000023ffe77230 */ /* 0x000fe40000004100 */
[--C-:B------:R-:W-:Y:S02]  /*1c20*/  HADD2.F32 R208, -RZ, R31.reuse.H0_H0 ;  /* 0x2000001fffd07230 */ /* 0x100fe40000004100 */
[----:B------:R-:W-:Y:S02]  /*1c30*/  HADD2.F32 R205, -RZ, R31.H1_H1 ;  /* 0x3000001fffcd7230 */ /* 0x000fe40000004100 */
[--C-:B---3--:R-:W-:Y:S02]  /*1c40*/  HADD2.F32 R229, -RZ, R180.reuse.H0_H0 ;  /* 0x200000b4ffe57230 */ /* 0x108fe40000004100 */
[----:B------:R-:W-:-:S02]  /*1c50*/  HADD2.F32 R206, -RZ, R180.H1_H1 ;  /* 0x300000b4ffce7230 */ /* 0x000fc40000004100 */
[--C-:B------:R-:W-:Y:S02]  /*1c60*/  HADD2.F32 R215, -RZ, R181.reuse.H0_H0 ;  /* 0x200000b5ffd77230 */ /* 0x100fe40000004100 */
[----:B------:R-:W-:Y:S02]  /*1c70*/  HADD2.F32 R232, -RZ, R181.H1_H1 ;  /* 0x300000b5ffe87230 */ /* 0x000fe40000004100 */
[--C-:B----4-:R-:W-:Y:S02]  /*1c80*/  HADD2.F32 R213, -RZ, R176.reuse.H0_H0 ;  /* 0x200000b0ffd57230 */ /* 0x110fe40000004100 */
[----:B------:R-:W-:Y:S02]  /*1c90*/  HADD2.F32 R204, -RZ, R176.H1_H1 ;  /* 0x300000b0ffcc7230 */ /* 0x000fe40000004100 */
[--C-:B------:R-:W-:Y:S02]  /*1ca0*/  HADD2.F32 R209, -RZ, R177.reuse.H0_H0 ;  /* 0x200000b1ffd17230 */ /* 0x100fe40000004100 */
[----:B------:R-:W-:-:S02]  /*1cb0*/  HADD2.F32 R202, -RZ, R177.H1_H1 ;  /* 0x300000b1ffca7230 */ /* 0x000fc40000004100 */
[----:B------:R-:W-:Y:S01]  /*1cc0*/  FMUL.FTZ R193, R196, R229 ;  /* 0x000000e5c4c17220 */ /* 0x000fe20000410000 */
[--C-:B------:R-:W-:Y:S02]  /*1cd0*/  HADD2.F32 R177, -RZ, R179.reuse.H0_H0 ;  /* 0x200000b3ffb17230 */ /* 0x100fe40000004100 */
[----:B------:R-:W-:Y:S02]  /*1ce0*/  HADD2.F32 R176, -RZ, R179.H1_H1 ;  /* 0x300000b3ffb07230 */ /* 0x000fe40000004100 */
[----:B------:R-:W-:Y:S01]  /*1cf0*/  FMUL.FTZ R196, R195, R206 ;  /* 0x000000cec3c47220 */ /* 0x000fe20000410000 */
[--C-:B------:R-:W-:Y:S02]  /*1d00*/  HADD2.F32 R179, -RZ, R183.reuse.H0_H0 ;  /* 0x200000b7ffb37230 */ /* 0x100fe40000004100 */
[----:B------:R-:W-:Y:S02]  /*1d10*/  HADD2.F32 R180, -RZ, R183.H1_H1 ;  /* 0x300000b7ffb47230 */ /* 0x000fe40000004100 */
[----:B------:R-:W-:Y:S01]  /*1d20*/  FMUL.FTZ R195, R200, R215 ;  /* 0x000000d7c8c37220 */ /* 0x000fe20000410000 */
[----:B------:R-:W-:-:S02]  /*1d30*/  HADD2.F32 R183, -RZ, R28.H1_H1 ;  /* 0x3000001cffb77230 */ /* 0x000fc40000004100 */
[----:B------:R-:W-:Y:S01]  /*1d40*/  FMUL.FTZ R200, R199, R232 ;  /* 0x000000e8c7c87220 */ /* 0x000fe20000410000 */
[----:B------:R-:W-:Y:S01]  /*1d50*/  FFMA.FTZ R193, R194, R213, R193 ;  /* 0x000000d5c2c17223 */ /* 0x000fe200000100c1 */
[----:B------:R-:W-:Y:S02]  /*1d60*/  HADD2.F32 R181, -RZ, R182.H0_H0 ;  /* 0x200000b6ffb57230 */ /* 0x000fe40000004100 */
[----:B------:R-:W-:Y:S01]  /*1d70*/  FFMA.FTZ R194, R183, R204, R196 ;  /* 0x000000ccb7c27223 */ /* 0x000fe200000100c4 */
[----:B------:R-:W-:Y:S01]  /*1d80*/  FFMA.FTZ R196, R197, R202, R200 ;  /* 0x000000cac5c47223 */ /* 0x000fe200000100c8 */
[----:B------:R-:W-:Y:S02]  /*1d90*/  HADD2.F32 R200, -RZ, R34.H0_H0 ;  /* 0x20000022ffc87230 */ /* 0x000fe40000004100 */
[----:B------:R-:W-:Y:S02]  /*1da0*/  HADD2.F32 R182, -RZ, R182.H1_H1 ;  /* 0x300000b6ffb67230 */ /* 0x000fe40000004100 */
[----:B------:R-:W-:-:S02]  /*1db0*/  HADD2.F32 R199, -RZ, R34.H1_H1 ;  /* 0x30000022ffc77230 */ /* 0x000fc40000004100 */
[----:B------:R-:W-:Y:S01]  /*1dc0*/  FFMA.FTZ R195, R198, R209, R195 ;  /* 0x000000d1c6c37223 */ /* 0x000fe200000100c3 */
[----:B------:R-:W-:Y:S02]  /*1dd0*/  HADD2.F32 R211, -RZ, R178.H0_H0 ;  /* 0x200000b2ffd37230 */ /* 0x000fe40000004100 */
[----:B------:R-:W-:Y:S01]  /*1de0*/  FMUL.FTZ R197, R200, R181 ;  /* 0x000000b5c8c57220 */ /* 0x000fe20000410000 */
[----:B------:R-:W-:Y:S02]  /*1df0*/  HADD2.F32 R198, -RZ, R30.H0_H0 ;  /* 0x2000001effc67230 */ /* 0x000fe40000004100 */
[----:B------:R-:W-:Y:S01]  /*1e00*/  FMUL.FTZ R200, R199, R182 ;  /* 0x000000b6c7c87220 */ /* 0x000fe20000410000 */
[----:B------:R-:W-:Y:S02]  /*1e10*/  HADD2.F32 R178, -RZ, R178.H1_H1 ;  /* 0x300000b2ffb27230 */ /* 0x000fe40000004100 */
[----:B------:R-:W-:Y:S01]  /*1e20*/  FMUL.FTZ R199, R234, R179 ;  /* 0x000000b3eac77220 */ /* 0x000fe20000410000 */
[----:B------:R-:W-:-:S02]  /*1e30*/  HADD2.F32 R183, -RZ, R30.H1_H1 ;  /* 0x3000001effb77230 */ /* 0x000fc40000004100 */
[----:B------:R-:W-:Y:S01]  /*1e40*/  FMUL.FTZ R234, R231, R180 ;  /* 0x000000b4e7ea7220 */ /* 0x000fe20000410000 */
[----:B--2---:R-:W-:Y:S01]  /*1e50*/  FADD.FTZ R184, -R214, R184 ;  /* 0x000000b8d6b87221 */ /* 0x004fe20000010100 */
        /* <DEDUP_REMOVED lines=9> */
[----:B------:R-:W-:Y:S01]  /*1ef0*/  FFMA.FTZ R60, R205, R213, R60 ;  /* 0x000000d5cd3c7223 */ /* 0x000fe2000001003c */
        /* <DEDUP_REMOVED lines=21> */
[----:B------:R-:W-:-:S02]  /*2050*/  FADD.FTZ R190, -R214, R190 ;  /* 0x000000bed6be7221 */ /* 0x000fc40000010100 */
        /* <DEDUP_REMOVED lines=35> */
.L_x_1954:
[----:B------:R-:W-:Y:S05]  /*2290*/  BSYNC.RECONVERGENT B0 ;  /* 0x0000000000007941 */ /* 0x000fea0003800200 */
.L_x_1953:
        /* <DEDUP_REMOVED lines=32> */
.L_x_1956:
[----:B------:R-:W-:Y:S05]  /*24a0*/  BSYNC.RECONVERGENT B0 ;  /* 0x0000000000007941 */ /* 0x000fea0003800200 */
.L_x_1955:
        /* <DEDUP_REMOVED lines=83> */
.L_x_1961:
        /* <DEDUP_REMOVED lines=33> */
.L_x_1960:
        /* <DEDUP_REMOVED lines=32> */
.L_x_1963:
        /* <DEDUP_REMOVED lines=33> */
.L_x_1959:
        /* <DEDUP_REMOVED lines=13> */
[-C--:B------:R-:W-:Y:S01]  /*30d0*/  FFMA.FTZ R183, R222, R186.reuse, R187 ;  /* 0x000000badeb77223 */ /* 0x080fe200000100bb */
[----:B------:R-:W-:Y:S01]  /*30e0*/  FADD.FTZ R178, R6, -R177 ;  /* 0x800000b106b27221 */ /* 0x000fe20000010000 */
[-CC-:B------:R-:W-:Y:S01]  /*30f0*/  FFMA.FTZ R184, R223, R186.reuse, R187.reuse ;  /* 0x000000badfb87223 */ /* 0x180fe200000100bb */
[----:B------:R-:W-:Y:S01]  /*3100*/  FADD.FTZ R179, R7, -R180 ;  /* 0x800000b407b37221 */ /* 0x000fe20000010000 */
[----:B------:R-:W-:Y:S01]  /*3110*/  FFMA.FTZ R185, R220, R186, R187 ;  /* 0x000000badcb97223 */ /* 0x000fe200000100bb */
[----:B------:R-:W-:Y:S01]  /*3120*/  FADD.FTZ R180, R8, -R181 ;  /* 0x800000b508b47221 */ /* 0x000fe20000010000 */
[----:B------:R-:W-:Y:S01]  /*3130*/  FADD.FTZ R181, R9, -R182 ;  /* 0x800000b609b57221 */ /* 0x000fe20000010000 */
[----:B------:R-:W-:Y:S01]  /*3140*/  FADD.FTZ R176, R201, -R176 ;  /* 0x800000b0c9b07221 */ /* 0x000fe20000010000 */
[----:B------:R-:W-:Y:S01]  /*3150*/  FADD.FTZ R182, R10, -R183 ;  /* 0x800000b70ab67221 */ /* 0x000fe20000010000 */
[----:B-----5:R-:W-:Y:S01]  /*3160*/  FFMA.FTZ R177, R5, R178, R141 ;  /* 0x000000b205b17223 */ /* 0x020fe2000001008d */
[----:B------:R-:W-:Y:S01]  /*3170*/  FADD.FTZ R183, R11, -R184 ;  /* 0x800000b80bb77221 */ /* 0x000fe20000010000 */
[C---:B------:R-:W-:Y:S01]  /*3180*/  FFMA.FTZ R178, R5.reuse, R179, R142 ;  /* 0x000000b305b27223 */ /* 0x040fe2000001008e */
[----:B------:R-:W-:Y:S01]  /*3190*/  FADD.FTZ R184, R12, -R185 ;  /* 0x800000b90cb87221 */ /* 0x000fe20000010000 */
        /* <DEDUP_REMOVED lines=9> */
[----:B------:R-:W-:Y:S01]  /*3230*/  F2FP.F16.F32.PACK_AB R179, R183, R182 ;  /* 0x000000b6b7b3723e */ /* 0x000fe200000000ff */
[----:B------:R-:W-:Y:S06]  /*3240*/  BRA `(.L_x_1962) ;  /* 0x0000000400847947 */ /* 0x000fec0003800000 */
.L_x_1965:
        /* <DEDUP_REMOVED lines=33> */
.L_x_1964:
        /* <DEDUP_REMOVED lines=32> */
.L_x_1966:
        /* <DEDUP_REMOVED lines=31> */
[----:B------:R-:W-:-:S07]  /*3850*/  MOV R164, R176 ;  /* 0x000000b000a47202 */ /* 0x000fce0000000f00 */
.L_x_1962:
        /* <DEDUP_REMOVED lines=15> */
.L_x_1958:
[----:B------:R-:W-:Y:S05]  /*3950*/  BSYNC.RECONVERGENT B0 ;  /* 0x0000000000007941 */ /* 0x000fea0003800200 */
.L_x_1957:
        /* <DEDUP_REMOVED lines=46> */
.L_x_1971:
        /* <DEDUP_REMOVED lines=29> */
.L_x_1970:
        /* <DEDUP_REMOVED lines=37> */
.L_x_1973:
[-CC-:B------:R-:W-:Y:S01]  /*4060*/  FFMA.FTZ R180, R221, R186.reuse, R187.reuse ;  /* 0x000000baddb47223 */ /* 0x180fe200000100bb */
[-CC-:B------:R-:W-:Y:S01]  /*4070*/  FFMA.FTZ R181, R216, R186.reuse, R187.reuse ;  /* 0x000000bad8b57223 */ /* 0x180fe200000100bb */
[-CC-:B------:R-:W-:Y:S01]  /*4080*/  FFMA.FTZ R182, R219, R186.reuse, R187.reuse ;  /* 0x000000badbb67223 */ /* 0x180fe200000100bb */
[-CC-:B------:R-:W-:Y:S01]  /*4090*/  FFMA.FTZ R176, R207, R186.reuse, R187.reuse ;  /* 0x000000bacfb07223 */ /* 0x180fe200000100bb */
[-CC-:B------:R-:W-:Y:S01]  /*40a0*/  FFMA.FTZ R177, R218, R186.reuse, R187.reuse ;  /* 0x000000badab17223 */ /* 0x180fe200000100bb */
[-CC-:B------:R-:W-:Y:S01]  /*40b0*/  FFMA.FTZ R183, R212, R186.reuse, R187.reuse ;  /* 0x000000bad4b77223 */ /* 0x180fe200000100bb */
[-CC-:B------:R-:W-:Y:S01]  /*40c0*/  FFMA.FTZ R184, R217, R186.reuse, R187.reuse ;  /* 0x000000bad9b87223 */ /* 0x180fe200000100bb */
[----:B------:R-:W-:Y:S01]  /*40d0*/  FADD.FTZ R179, R15, -R180 ;  /* 0x800000b40fb37221 */ /* 0x000fe20000010000 */
        /* <DEDUP_REMOVED lines=21> */
.L_x_1969:
        /* <DEDUP_REMOVED lines=41> */
.L_x_1975:
        /* <DEDUP_REMOVED lines=29> */
.L_x_1974:
        /* <DEDUP_REMOVED lines=37> */
.L_x_1976:
        /* <DEDUP_REMOVED lines=28> */
.L_x_1972:
        /* <DEDUP_REMOVED lines=11> */
.L_x_1968:
[----:B------:R-:W-:Y:S05]  /*4b50*/  BSYNC.RECONVERGENT B0 ;  /* 0x0000000000007941 */ /* 0x000fea0003800200 */
.L_x_1967:
        /* <DEDUP_REMOVED lines=46> */
.L_x_1981:
        /* <DEDUP_REMOVED lines=29> */
.L_x_1980:
        /* <DEDUP_REMOVED lines=37> */
.L_x_1983:
        /* <DEDUP_REMOVED lines=29> */
.L_x_1979:
        /* <DEDUP_REMOVED lines=41> */
.L_x_1985:
        /* <DEDUP_REMOVED lines=29> */
.L_x_1984:
        /* <DEDUP_REMOVED lines=37> */
.L_x_1986:
        /* <DEDUP_REMOVED lines=28> */
.L_x_1982:
        /* <DEDUP_REMOVED lines=10> */
.L_x_1978:
[----:B------:R-:W-:Y:S05]  /*5d40*/  BSYNC.RECONVERGENT B0 ;  /* 0x0000000000007941 */ /* 0x000fea0003800200 */
.L_x_1977:
[----:B------:R-:W-:Y:S01]  /*5d50*/  UPLOP3.LUT UP1, UPT, UPT, UPT, UP1, 0x40, 0x4 ;  /* 0x000000000004789c */ /* 0x000fe20003f2e810 */
[----:B------:R-:W-:Y:S10]  /*5d60*/  @!P2 BRA `(.L_x_1987) ;  /* 0xffffffa800dca947 */ /* 0x000ff4000383ffff */
.L_x_1948:
        /* <DEDUP_REMOVED lines=22> */
.L_x_1989:
[----:B------:R-:W-:Y:S05]  /*5ed0*/  BSYNC.RECONVERGENT B0 ;  /* 0x0000000000007941 */ /* 0x000fea0003800200 */
.L_x_1988:
        /* <DEDUP_REMOVED lines=19> */
.L_x_1991:
[----:B------:R-:W-:Y:S05]  /*6010*/  BSYNC.RECONVERGENT B0 ;  /* 0x0000000000007941 */ /* 0x000fea0003800200 */
.L_x_1990:
        /* <DEDUP_REMOVED lines=18> */
.L_x_1992:
        /* <DEDUP_REMOVED lines=12> */
.L_x_3844:


//--------------------- .text._ZN10layer_norm31ln_parallel_residual_bwd_kernelINS_13Kernel_traitsI6__halfS2_fS2_fjLj6144ELj1ELj1ELj8ELj16ENS_18Kernel_traits_baseILj6144ES2_S2_fS2_fjLj256EEEEELb0ELb0ELb1EEEvNS_9BwdParamsE --------------------------
	.section	.text._ZN10layer_norm31ln_parallel_residual_bwd_kernelINS_13Kernel_traitsI6__halfS2_fS2_fjLj6144ELj1ELj1ELj8ELj16ENS_18Kernel_traits_baseILj6144ES2_S2_fS2_fjLj256EEEEELb0ELb0ELb1EEEvNS_9BwdParamsE,"ax",@progbits
	.align	128
        .global         _ZN10layer_norm31ln_parallel_residual_bwd_kernelINS_13Kernel_traitsI6__halfS2_fS2_fjLj6144ELj1ELj1ELj8ELj16ENS_18Kernel_traits_baseILj6144ES2_S2_fS2_fjLj256EEEEELb0ELb0ELb1EEEvNS_9BwdParamsE
        .type           _ZN10layer_norm31ln_parallel_residual_bwd_kernelINS_13Kernel_traitsI6__halfS2_fS2_fjLj6144ELj1ELj1ELj8ELj16ENS_18Kernel_traits_baseILj6144ES2_S2_fS2_fjLj256EEEEELb0ELb0ELb1EEEvNS_9BwdParamsE,@function
        .size           _ZN10layer_norm31ln_parallel_residual_bwd_kernelINS_13Kernel_traitsI6__halfS2_fS2_fjLj6144ELj1ELj1ELj8ELj16ENS_18Kernel_traits_baseILj6144ES2_S2_fS2_fjLj256EEEEELb0ELb0ELb1EEEvNS_9BwdParamsE,(.L_x_3845 - _ZN10layer_norm31ln_parallel_residual_bwd_kernelINS_13Kernel_traitsI6__halfS2_fS2_fjLj6144ELj1ELj1ELj8ELj16ENS_18Kernel_traits_baseILj6144ES2_S2_fS2_fjLj256EEEEELb0ELb0ELb1EEEvNS_9BwdParamsE)
        .other          _ZN10layer_norm31ln_parallel_residual_bwd_kernelINS_13Kernel_traitsI6__halfS2_fS2_fjLj6144ELj1ELj1ELj8ELj16ENS_18Kernel_traits_baseILj6144ES2_S2_fS2_fjLj256EEEEELb0ELb0ELb1EEEvNS_9BwdParamsE,@"STO_CUDA_ENTRY STV_DEFAULT"
_ZN10layer_norm31ln_parallel_residual_bwd_kernelINS_13Kernel_traitsI6__halfS2_fS2_fjLj6144ELj1ELj1ELj8ELj16ENS_18Kernel_traits_baseILj6144ES2_S2_fS2_fjLj256EEEEELb0ELb0ELb1EEEvNS_9BwdParamsE:
.text._ZN10layer_norm31ln_parallel_residual_bwd_kernelINS_13Kernel_traitsI6__halfS2_fS2_fjLj6144ELj1ELj1ELj8ELj16ENS_18Kernel_traits_baseILj6144ES2_S2_fS2_fjLj256EEEEELb0ELb0ELb1EEEvNS_9BwdParamsE:
        /* <DEDUP_REMOVED lines=97> */
[----:B------:R-:W5:Y:S01]  /*0610*/  LDG.E.128 R204, desc[UR12][R4.64+0x1000] ;  /* 0x0010000c04cc7981 */ /* 0x000f62000c1e1d00 */
[----:B------:R-:W-:Y:S02]  /*0620*/  CS2R R42, SRZ ;  /* 0x00000000002a7805 */ /* 0x000fe4000001ff00 */
[----:B------:R-:W-:Y:S02]  /*0630*/  CS2R R128, SRZ ;  /* 0x0000000000807805 */ /* 0x000fe4000001ff00 */
[----:B------:R-:W-:Y:S01]  /*0640*/  CS2R R130, SRZ ;  /* 0x0000000000827805 */ /* 0x000fe2000001ff00 */
[----:B------:R-:W5:Y:S01]  /*0650*/  LDG.E.128 R12, desc[UR12][R2.64+0x2000] ;  /* 0x0020000c020c7981 */ /* 0x000f62000c1e1d00 */
[----:B------:R-:W-:Y:S01]  /*0660*/  UPLOP3.LUT UP1, UPT, UPT, UPT, UPT, 0x40, 0x4 ;  /* 0x000000000004789c */ /* 0x000fe20003f2e870 */
[----:B------:R-:W0:Y:S02]  /*0670*/  LDCU UR15, c[0x0][0x388] ;  /* 0x00007100ff0f77ac */ /* 0x000e240008000800 */
[----:B------:R1:W5:Y:S01]  /*0680*/  LDG.E.128 R8, desc[UR12][R4.64+0x2000] ;  /* 0x0020000c04087981 */ /* 0x000362000c1e1d00 */
[----:B------:R-:W-:-:S02]  /*0690*/  LOP3.LUT R188, R45, 0xe0, RZ, 0xc0, !PT ;  /* 0x000000e02dbc7812 */ /* 0x000fc400078ec0ff */
[----:B------:R-:W-:Y:S02]  /*06a0*/  CS2R R182, SRZ ;  /* 0x0000000000b67805 */ /* 0x000fe4000001ff00 */
[----:B------:R-:W-:Y:S02]  /*06b0*/  CS2R R184, SRZ ;  /* 0x0000000000b87805 */ /* 0x000fe4000001ff00 */
[----:B------:R-:W-:Y:S01]  /*06c0*/  MOV R186, RZ ;  /* 0x000000ff00ba7202 */ /* 0x000fe20000000f00 */
[----:B------:R-:W0:Y:S01]  /*06d0*/  LDCU.U8 UR14, c[0x0][0x410] ;  /* 0x00008200ff0e77ac */ /* 0x000e220008000000 */
[----:B------:R-:W-:Y:S02]  /*06e0*/  MOV R187, UR11 ;  /* 0x0000000b00bb7c02 */ /* 0x000fe40008000f00 */
[----:B------:R-:W-:Y:S01]  /*06f0*/  LOP3.LUT R188, R188, 0x1f, R45, 0xf8, !PT ;  /* 0x0000001fbcbc7812 */ /* 0x000fe200078ef82d */
[----:B------:R-:W0:Y:S01]  /*0700*/  LDCU UR18, c[0x0][0x400] ;  /* 0x00008000ff1277ac */ /* 0x000e220008000800 */
[----:B-1----:R-:W-:Y:S01]  /*0710*/  CS2R R4, SRZ ;  /* 0x0000000000047805 */ /* 0x002fe2000001ff00 */
[----:B------:R-:W1:Y:S01]  /*0720*/  LDCU.64 UR6, c[0x0][0x470] ;  /* 0x00008e00ff0677ac */ /* 0x000e620008000a00 */
[----:B------:R-:W0:Y:S01]  /*0730*/  LDCU.64 UR8, c[0x0][0x478] ;  /* 0x00008f00ff0877ac */ /* 0x000e220008000a00 */
[----:B------:R-:W0:Y:S01]  /*0740*/  LDCU.64 UR16, c[0x0][0x438] ;  /* 0x00008700ff1077ac */ /* 0x000e220008000a00 */
[----:B--2---:R-:W-:-:S02]  /*0750*/  HADD2.F32 R2, -RZ, R244.H0_H0 ;  /* 0x200000f4ff027230 */ /* 0x004fc40000004100 */
[----:B------:R-:W-:Y:S02]  /*0760*/  HADD2.F32 R0, -RZ, R244.H1_H1 ;  /* 0x300000f4ff007230 */ /* 0x000fe40000004100 */
[--C-:B------:R-:W-:Y:S01]  /*0770*/  HADD2.F32 R252, -RZ, R245.reuse.H0_H0 ;  /* 0x200000f5fffc7230 */ /* 0x100fe20000004100 */
[----:B------:R3:W-:Y:S01]  /*0780*/  STL [R1+0xc], R2 ;  /* 0x00000c0201007387 */ /* 0x0007e20000100800 */
[----:B------:R-:W-:Y:S02]  /*0790*/  HADD2.F32 R250, -RZ, R245.H1_H1 ;  /* 0x300000f5fffa7230 */ /* 0x000fe40000004100 */
[--C-:B----4-:R-:W-:Y:S01]  /*07a0*/  HADD2.F32 R240, -RZ, R228.reuse.H0_H0 ;  /* 0x200000e4fff07230 */ /* 0x110fe20000004100 */
[----:B------:R2:W-:Y:S01]  /*07b0*/  STL [R1+0x4], R0 ;  /* 0x0000040001007387 */ /* 0x0005e20000100800 */
[----:B------:R-:W-:Y:S02]  /*07c0*/  HADD2.F32 R238, -RZ, R228.H1_H1 ;  /* 0x300000e4ffee7230 */ /* 0x000fe40000004100 */
[----:B------:R-:W-:-:S02]  /*07d0*/  HADD2.F32 R236, -RZ, R229.H0_H0 ;  /* 0x200000e5ffec7230 */ /* 0x000fc40000004100 */
[----:B------:R-:W-:Y:S02]  /*07e0*/  HADD2.F32 R234, -RZ, R229.H1_H1 ;  /* 0x300000e5ffea7230 */ /* 0x000fe40000004100 */
[--C-:B---3--:R-:W-:Y:S02]  /*07f0*/  HADD2.F32 R2, -RZ, R16.reuse.H0_H0 ;  /* 0x20000010ff027230 */ /* 0x108fe40000004100 */
[--C-:B------:R-:W-:Y:S02]  /*0800*/  HADD2.F32 R228, -RZ, R231.reuse.H0_H0 ;  /* 0x200000e7ffe47230 */ /* 0x100fe40000004100 */
[----:B--2---:R-:W-:Y:S01]  /*0810*/  HADD2.F32 R0, -RZ, R16.H1_H1 ;  /* 0x30000010ff007230 */ /* 0x004fe20000004100 */
[----:B------:R2:W-:Y:S01]  /*0820*/  STL [R1+0x8], R2 ;  /* 0x0000080201007387 */ /* 0x0005e20000100800 */
[----:B------:R-:W-:Y:S02]  /*0830*/  HADD2.F32 R208, -RZ, R231.H1_H1 ;  /* 0x300000e7ffd07230 */ /* 0x000fe40000004100 */
[--C-:B------:R-:W-:Y:S01]  /*0840*/  HADD2.F32 R244, -RZ, R247.reuse.H0_H0 ;  /* 0x200000f7fff47230 */ /* 0x100fe20000004100 */
[----:B------:R3:W-:Y:S01]  /*0850*/  STL [R1], R0 ;  /* 0x0000000001007387 */ /* 0x0007e20000100800 */
[----:B------:R-:W-:-:S02]  /*0860*/  HADD2.F32 R242, -RZ, R247.H1_H1 ;  /* 0x300000f7fff27230 */ /* 0x000fc40000004100 */
[--C-:B-----5:R-:W-:Y:S02]  /*0870*/  HADD2.F32 R239, -RZ, R204.reuse.H0_H0 ;  /* 0x200000ccffef7230 */ /* 0x120fe40000004100 */
[----:B------:R-:W-:Y:S01]  /*0880*/  HADD2.F32 R237, -RZ, R204.H1_H1 ;  /* 0x300000ccffed7230 */ /* 0x000fe20000004100 */
[----:B--2---:R-:W-:Y:S01]  /*0890*/  CS2R R2, SRZ ;  /* 0x0000000000027805 */ /* 0x004fe2000001ff00 */
[--C-:B------:R-:W-:Y:S02]  /*08a0*/  HADD2.F32 R235, -RZ, R205.reuse.H0_H0 ;  /* 0x200000cdffeb7230 */ /* 0x100fe40000004100 */
[----:B------:R-:W-:Y:S02]  /*08b0*/  HADD2.F32 R233, -RZ, R205.H1_H1 ;  /* 0x300000cdffe97230 */ /* 0x000fe40000004100 */
[----:B---3--:R-:W-:Y:S02]  /*08c0*/  HFMA2 R0, -RZ, RZ, 0, 0 ;  /* 0x00000000ff007431 */ /* 0x008fe400000001ff */
[----:B------:R-:W-:-:S02]  /*08d0*/  HADD2.F32 R231, -RZ, R206.H0_H0 ;  /* 0x200000ceffe77230 */ /* 0x000fc40000004100 */
[----:B------:R-:W-:Y:S02]  /*08e0*/  HADD2.F32 R229, -RZ, R206.H1_H1 ;  /* 0x300000ceffe57230 */ /* 0x000fe40000004100 */
[----:B------:R-:W-:Y:S02]  /*08f0*/  HADD2.F32 R248, -RZ, R246.H0_H0 ;  /* 0x200000f6fff87230 */ /* 0x000fe40000004100 */
[--C-:B------:R-:W-:Y:S02]  /*0900*/  HADD2.F32 R251, -RZ, R17.reuse.H0_H0 ;  /* 0x20000011fffb7230 */ /* 0x100fe40000004100 */
[----:B------:R-:W-:Y:S01]  /*0910*/  HADD2.F32 R249, -RZ, R17.H1_H1 ;  /* 0x30000011fff97230 */ /* 0x000fe20000004100 */
[----:B------:R-:W-:Y:S01]  /*0920*/  CS2R R16, SRZ ;  /* 0x0000000000107805 */ /* 0x000fe2000001ff00 */
[--C-:B------:R-:W-:Y:S02]  /*0930*/  HADD2.F32 R247, -RZ, R18.reuse.H0_H0 ;  /* 0x20000012fff77230 */ /* 0x100fe40000004100 */
[----:B------:R-:W-:-:S02]  /*0940*/  HADD2.F32 R245, -RZ, R18.H1_H1 ;  /* 0x30000012fff57230 */ /* 0x000fc40000004100 */
[--C-:B------:R-:W-:Y:S02]  /*0950*/  HADD2.F32 R243, -RZ, R19.reuse.H0_H0 ;  /* 0x20000013fff37230 */ /* 0x100fe40000004100 */
[----:B------:R-:W-:Y:S01]  /*0960*/  HADD2.F32 R241, -RZ, R19.H1_H1 ;  /* 0x30000013fff17230 */ /* 0x000fe20000004100 */
[----:B------:R-:W-:Y:S01]  /*0970*/  CS2R R18, SRZ ;  /* 0x0000000000127805 */ /* 0x000fe2000001ff00 */
[----:B------:R-:W-:Y:S02]  /*0980*/  HADD2.F32 R232, -RZ, R230.H0_H0 ;  /* 0x200000e6ffe87230 */ /* 0x000fe40000004100 */
[----:B------:R-:W-:Y:S02]  /*0990*/  HADD2.F32 R226, -RZ, R207.H0_H0 ;  /* 0x200000cfffe27230 */ /* 0x000fe40000004100 */
[--C-:B------:R-:W-:Y:S02]  /*09a0*/  HADD2.F32 R206, -RZ, R12.reuse.H0_H0 ;  /* 0x2000000cffce7230 */ /* 0x100fe40000004100 */
[----:B------:R-:W-:-:S02]  /*09b0*/  HADD2.F32 R204, -RZ, R12.H1_H1 ;  /* 0x3000000cffcc7230 */ /* 0x000fc40000004100 */
[--C-:B------:R-:W-:Y:S02]  /*09c0*/  HADD2.F32 R202, -RZ, R13.reuse.H0_H0 ;  /* 0x2000000dffca7230 */ /* 0x100fe40000004100 */
        /* <DEDUP_REMOVED lines=17> */
[----:B------:R-:W-:Y:S02]  /*0ae0*/  HADD2.F32 R246, -RZ, R246.H1_H1 ;  /* 0x300000f6fff67230 */ /* 0x000fe40000004100 */
[----:B------:R-:W-:Y:S02]  /*0af0*/  HADD2.F32 R230, -RZ, R230.H1_H1 ;  /* 0x300000e6ffe67230 */ /* 0x000fe40000004100 */
[----:B01----:R-:W-:-:S07]  /*0b00*/  HADD2.F32 R207, -RZ, R207.H1_H1 ;  /* 0x300000cfffcf7230 */ /* 0x003fce0000004100 */
.L_x_2020:
[----:B0-----:R-:W0:Y:S01]  /*0b10*/  LDC.64 R80, c[0x0][0x3c0] ;  /* 0x0000f000ff507b82 */ /* 0x001e220000000a00 */
[----:B------:R-:W-:Y:S01]  /*0b20*/  IMAD R82, R187, UR15, RZ ;  /* 0x0000000fbb527c24 */ /* 0x000fe2000f8e02ff */
[----:B------:R-:W2:Y:S04]  /*0b30*/  LDL R213, [R1+0x8] ;  /* 0x0000080001d57983 */ /* 0x000ea80000100800 */
[----:B------:R-:W3:Y:S02]  /*0b40*/  LDL R212, [R1+0xc] ;  /* 0x00000c0001d47983 */ /* 0x000ee40000100800 */
[----:B------:R-:W1:Y:S02]  /*0b50*/  LDC.64 R116, c[0x0][0x430] ;  /* 0x00010c00ff747b82 */ /* 0x000e640000000a00 */
[----:B------:R-:W4:Y:S04]  /*0b60*/  LDL R211, [R1] ;  /* 0x0000000001d37983 */ /* 0x000f280000100800 */
[----:B------:R-:W4:Y:S01]  /*0b70*/  LDL R210, [R1+0x4] ;  /* 0x0000040001d27983 */ /* 0x000f220000100800 */
[----:B------:R-:W-:Y:S01]  /*0b80*/  SHF.R.S32.HI R83, RZ, 0x1f, R82 ;  /* 0x0000001fff537819 */ /* 0x000fe20000011452 */
[----:B------:R-:W1:Y:S03]  /*0b90*/  LDC.64 R124, c[0x0][0x3a8] ;  /* 0x0000ea00ff7c7b82 */ /* 0x000e660000000a00 */
[----:B------:R-:W-:-:S04]  /*0ba0*/  LEA.HI R83, R83, R82, RZ, 0x3 ;  /* 0x0000005253537211 */ /* 0x000fc800078f18ff */
[----:B------:R-:W-:Y:S01]  /*0bb0*/  LEA.HI.SX32 R194, R83, R188, 0x1d ;  /* 0x000000bc53c27211 */ /* 0x000fe200078feaff */
[----:B------:R-:W1:Y:S01]  /*0bc0*/  LDC.64 R90, c[0x0][0x3c8] ;  /* 0x0000f200ff5a7b82 */ /* 0x000e620000000a00 */
[----:B0-----:R-:W-:-:S05]  /*0bd0*/  IMAD.WIDE R80, R187, 0x4, R80 ;  /* 0x00000004bb507825 */ /* 0x001fca00078e0250 */
[----:B------:R-:W2:Y:S02]  /*0be0*/  LDG.E R227, desc[UR12][R80.64] ;  /* 0x0000000c50e37981 */ /* 0x000ea4000c1e1900 */
[----:B------:R-:W0:Y:S01]  /*0bf0*/  LDC.64 R120, c[0x0][0x428] ;  /* 0x00010a00ff787b82 */ /* 0x000e220000000a00 */
[----:B-1----:R-:W-:-:S06]  /*0c00*/  IMAD.WIDE.U32 R84, R194, 0x10, R116 ;  /* 0x00000010c2547825 */ /* 0x002fcc00078e0074 */
[----:B------:R-:W3:Y:S01]  /*0c10*/  LDG.E.128 R84, desc[UR12][R84.64] ;  /* 0x0000000c54547981 */ /* 0x000ee2000c1e1d00 */
[----:B------:R-:W-:-:S05]  /*0c20*/  IMAD.WIDE.U32 R92, R194, 0x20, R124 ;  /* 0x00000020c25c7825 */ /* 0x000fca00078e007c */
[----:B------:R-:W4:Y:S01]  /*0c30*/  LDG.E.128 R80, desc[UR12][R92.64] ;  /* 0x0000000c5c507981 */ /* 0x000f22000c1e1d00 */
[----:B------:R-:W-:-:S05]  /*0c40*/  IMAD.WIDE R90, R187, 0x4, R90 ;  /* 0x00000004bb5a7825 */ /* 0x000fca00078e025a */
        /* <DEDUP_REMOVED lines=15> */
[----:B------:R-:W4:Y:S05]  /*0d40*/  LDG.E.128 R112, desc[UR12][R124.64] ;  /* 0x0000000c7c707981 */ /* 0x000f2a000c1e1d00 */
[----:B------:R-:W4:Y:S01]  /*0d50*/  LDG.E.128 R116, desc[UR12][R116.64] ;  /* 0x0000000c74747981 */ /* 0x000f22000c1e1d00 */
[----:B------:R-:W-:-:S06]  /*0d60*/  IMAD.WIDE.U32 R120, R191, 0x10, R120 ;  /* 0x00000010bf787825 */ /* 0x000fcc00078e0078 */
[----:B------:R-:W4:Y:S01]  /*0d70*/  LDG.E.128 R120, desc[UR12][R120.64] ;  /* 0x0000000c78787981 */ /* 0x000f22000c1e1d00 */
        /* <DEDUP_REMOVED lines=15> */
[----:B--2---:R-:W-:Y:S01]  /*0e70*/  FSEL R227, R227, RZ, !P0 ;  /* 0x000000ffe3e37208 */ /* 0x004fe20004000000 */
[----:B---3--:R-:W-:-:S04]  /*0e80*/  HADD2.F32 R209, -RZ, R84.H0_H0 ;  /* 0x20000054ffd17230 */ /* 0x008fc80000004100 */
[----:B----4-:R-:W-:-:S04]  /*0e90*/  FADD.FTZ R80, -R227, R80 ;  /* 0x00000050e3507221 */ /* 0x010fc80000010100 */
[----:B0-----:R-:W-:Y:S01]  /*0ea0*/  FMUL.FTZ R166, R189, R80 ;  /* 0x00000050bda67220 */ /* 0x001fe20000410000 */
[----:B------:R-:W-:Y:S01]  /*0eb0*/  FMUL.FTZ R80, R213, R209 ;  /* 0x000000d1d5507220 */ /* 0x000fe20000410000 */
[----:B------:R-:W-:-:S05]  /*0ec0*/  HADD2.F32 R169, -RZ, R88.H0_H0 ;  /* 0x20000058ffa97230 */ /* 0x000fca0000004100 */
[----:B------:R-:W-:Y:S01]  /*0ed0*/  FFMA.FTZ R167, R212, R169, R80 ;  /* 0x000000a9d4a77223 */ /* 0x000fe20000010050 */
[----:B------:R-:W-:Y:S01]  /*0ee0*/  FADD.FTZ R80, -R227, R81 ;  /* 0x00000051e3507221 */ /* 0x000fe20000010100 */
[----:B------:R-:W-:Y:S02]  /*0ef0*/  HADD2.F32 R81, -RZ, R84.H1_H1 ;  /* 0x30000054ff517230 */ /* 0x000fe40000004100 */
[----:B------:R-:W-:-:S03]  /*0f00*/  HADD2.F32 R88, -RZ, R88.H1_H1 ;  /* 0x30000058ff587230 */ /* 0x000fc60000004100 */
[----:B-1----:R-:W-:-:S04]  /*0f10*/  FMUL.FTZ R127, R211, R81 ;  /* 0x00000051d37f7220 */ /* 0x002fc80000410000 */
[----:B------:R-:W-:Y:S02]  /*0f20*/  FFMA.FTZ R168, R210, R88, R127 ;  /* 0x00000058d2a87223 */ /* 0x000fe4000001007f */
[----:B------:R-:W2:Y:S01]  /*0f30*/  LDG.E.128 R124, desc[UR12][R124.64+0x10] ;  /* 0x0000100c7c7c7981 */ /* 0x000ea2000c1e1d00 */
[----:B------:R-:W-:Y:S01]  /*0f40*/  FADD.FTZ R181, R169, R181 ;  /* 0x000000b5a9b57221 */ /* 0x000fe20000010000 */
[C---:B------:R-:W-:Y:S01]  /*0f50*/  FFMA.FTZ R186, R166.reuse, R169, R186 ;  /* 0x000000a9a6ba7223 */ /* 0x040fe200000100ba */
[----:B------:R-:W-:Y:S01]  /*0f60*/  FMUL.FTZ R169, R189, R80 ;  /* 0x00000050bda97220 */ /* 0x000fe20000410000 */
[----:B------:R-:W-:Y:S01]  /*0f70*/  FADD.FTZ R82, -R227, R82 ;  /* 0x00000052e3527221 */ /* 0x000fe20000010100 */
[----:B------:R-:W-:Y:S02]  /*0f80*/  HADD2.F32 R80, -RZ, R85.H0_H0 ;  /* 0x20000055ff507230 */ /* 0x000fe40000004100 */
[----:B------:R-:W-:Y:S01]  /*0f90*/  FADD.FTZ R170, R209, R170 ;  /* 0x000000aad1aa7221 */ /* 0x000fe20000010000 */
[----:B------:R-:W-:Y:S01]  /*0fa0*/  FFMA.FTZ R177, R166, R209, R177 ;  /* 0x000000d1a6b17223 */ /* 0x000fe200000100b1 */
[----:B------:R-:W-:-:S02]  /*0fb0*/  HADD2.F32 R209, -RZ, R89.H0_H0 ;  /* 0x20000059ffd17230 */ /* 0x000fc40000004100 */
[----:B------:R-:W-:Y:S01]  /*0fc0*/  FADD.FTZ R171, R81, R171 ;  /* 0x000000ab51ab7221 */ /* 0x000fe20000010000 */
[----:B------:R-:W-:Y:S01]  /*0fd0*/  FFMA.FTZ R176, R169, R81, R176 ;  /* 0x00000051a9b07223 */ /* 0x000fe200000100b0 */
[----:B------:R-:W-:Y:S01]  /*0fe0*/  FMUL.FTZ R210, R189, R82 ;  /* 0x00000052bdd27220 */ /* 0x000fe20000410000 */
[-C--:B------:R-:W-:Y:S01]  /*0ff0*/  FMUL.FTZ R81, R251, R80.reuse ;  /* 0x00000050fb517220 */ /* 0x080fe20000410000 */
[----:B------:R-:W-:Y:S01]  /*1000*/  FADD.FTZ R92, -R227, R92 ;  /* 0x0000005ce35c7221 */ /* 0x000fe20000010100 */
[----:B------:R-:W-:Y:S01]  /*1010*/  FADD.FTZ R179, R209, R179 ;  /* 0x000000b3d1b37221 */ /* 0x000fe20000010000 */
[-C--:B------:R-:W-:Y:S01]  /*1020*/  FFMA.FTZ R184, R210, R209.reuse, R184 ;  /* 0x000000d1d2b87223 */ /* 0x080fe200000100b8 */
[----:B------:R-:W-:Y:S01]  /*1030*/  FFMA.FTZ R209, R252, R209, R81 ;  /* 0x000000d1fcd17223 */ /* 0x000fe20000010051 */
[----:B------:R-:W-:Y:S01]  /*1040*/  FADD.FTZ R172, R80, R172 ;  /* 0x000000ac50ac7221 */ /* 0x000fe20000010000 */
[----:B------:R-:W-:Y:S01]  /*1050*/  FFMA.FTZ R175, R210, R80, R175 ;  /* 0x00000050d2af7223 */ /* 0x000fe200000100af */
[----:B------:R-:W-:-:S02]  /*1060*/  HADD2.F32 R81, -RZ, R86.H0_H0 ;  /* 0x20000056ff517230 */ /* 0x000fc40000004100 */
[----:B------:R-:W-:Y:S01]  /*1070*/  FMUL.FTZ R214, R189, R92 ;  /* 0x0000005cbdd67220 */ /* 0x000fe20000410000 */
[----:B------:R-:W-:Y:S02]  /*1080*/  HADD2.F32 R86, -RZ, R86.H1_H1 ;  /* 0x30000056ff567230 */ /* 0x000fe40000004100 */
[C---:B------:R-:W-:Y:S01]  /*1090*/  FADD.FTZ R80, -R227.reuse, R93 ;  /* 0x0000005de3507221 */ /* 0x040fe20000010100 */
[C---:B------:R-:W-:Y:S01]  /*10a0*/  FADD.FTZ R94, -R227.reuse, R94 ;  /* 0x0000005ee35e7221 */ /* 0x040fe20000010100 */
[----:B------:R-:W-:Y:S01]  /*10b0*/  FADD.FTZ R212, -R227, R83 ;  /* 0x00000053e3d47221 */ /* 0x000fe20000010100 */
[--C-:B------:R-:W-:Y:S02]  /*10c0*/  HADD2.F32 R213, -RZ, R90.reuse.H0_H0 ;  /* 0x2000005affd57230 */ /* 0x100fe40000004100 */
[-C--:B------:R-:W-:Y:S01]  /*10d0*/  FMUL.FTZ R83, R247, R81.reuse ;  /* 0x00000051f7537220 */ /* 0x080fe20000410000 */
[----:B------:R-:W-:Y:S01]  /*10e0*/  FADD.FTZ R161, R81, R161 ;  /* 0x000000a151a17221 */ /* 0x000fe20000010000 */
[----:B------:R-:W-:Y:S01]  /*10f0*/  FFMA.FTZ R162, R214, R81, R162 ;  /* 0x00000051d6a27223 */ /* 0x000fe200000100a2 */
[----:B------:R-:W-:-:S02]  /*1100*/  HADD2.F32 R90, -RZ, R90.H1_H1 ;  /* 0x3000005aff5a7230 */ /* 0x000fc40000004100 */
[----:B------:R-:W-:Y:S01]  /*1110*/  FMUL.FTZ R217, R189, R80 ;  /* 0x00000050bdd97220 */ /* 0x000fe20000410000 */
[----:B------:R-:W-:Y:S01]  /*1120*/  FMUL.FTZ R81, R245, R86 ;  /* 0x00000056f5517220 */ /* 0x000fe20000410000 */
[----:B------:R-:W-:Y:S02]  /*1130*/  HADD2.F32 R80, -RZ, R87.H0_H0 ;  /* 0x20000057ff507230 */ /* 0x000fe40000004100 */
[----:B------:R-:W-:Y:S01]  /*1140*/  FMUL.FTZ R219, R189, R94 ;  /* 0x0000005ebddb7220 */ /* 0x000fe20000410000 */
[----:B------:R-:W-:Y:S02]  /*1150*/  HADD2.F32 R218, -RZ, R91.H0_H0 ;  /* 0x2000005bffda7230 */ /* 0x000fe40000004100 */
[----:B------:R-:W-:Y:S01]  /*1160*/  FFMA.FTZ R216, R246, R90, R81 ;  /* 0x0000005af6d87223 */ /* 0x000fe20000010051 */
[----:B------:R-:W-:Y:S02]  /*1170*/  HADD2.F32 R87, -RZ, R87.H1_H1 ;  /* 0x30000057ff577230 */ /* 0x000fe40000004100 */
[-C--:B------:R-:W-:Y:S01]  /*1180*/  FMUL.FTZ R81, R243, R80.reuse ;  /* 0x00000050f3517220 */ /* 0x080fe20000410000 */
[----:B------:R-:W-:Y:S01]  /*1190*/  FADD.FTZ R153, R80, R153 ;  /* 0x0000009950997221 */ /* 0x000fe20000010000 */
[----:B------:R-:W-:Y:S01]  /*11a0*/  FFMA.FTZ R154, R219, R80, R154 ;  /* 0x00000050db9a7223 */ /* 0x000fe2000001009a */
[C---:B------:R-:W-:Y:S01]  /*11b0*/  FADD.FTZ R80, -R227.reuse, R95 ;  /* 0x0000005fe3507221 */ /* 0x040fe20000010100 */
[----:B------:R-:W-:Y:S01]  /*11c0*/  FADD.FTZ R92, -R227, R96 ;  /* 0x00000060e35c7221 */ /* 0x000fe20000010100 */
[----:B------:R-:W-:Y:S01]  /*11d0*/  FADD.FTZ R155, R218, R155 ;  /* 0x0000009bda9b7221 */ /* 0x000fe20000010000 */
[-C--:B------:R-:W-:Y:S01]  /*11e0*/  FFMA.FTZ R156, R219, R218.reuse, R156 ;  /* 0x000000dadb9c7223 */ /* 0x080fe2000001009c */
[----:B------:R-:W-:Y:S01]  /*11f0*/  FFMA.FTZ R218, R244, R218, R81 ;  /* 0x000000daf4da7223 */ /* 0x000fe20000010051 */
[----:B------:R-:W-:-:S02]  /*1200*/  HADD2.F32 R91, -RZ, R91.H1_H1 ;  /* 0x3000005bff5b7230 */ /* 0x000fc40000004100 */
[----:B------:R-:W-:Y:S01]  /*1210*/  FMUL.FTZ R223, R189, R80 ;  /* 0x00000050bddf7220 */ /* 0x000fe20000410000 */
[----:B------:R-:W-:Y:S01]  /*1220*/  FMUL.FTZ R81, R241, R87 ;  /* 0x00000057f1517220 */ /* 0x000fe20000410000 */
[----:B------:R-:W-:Y:S02]  /*1230*/  HADD2.F32 R80, -RZ, R100.H0_H0 ;  /* 0x20000064ff507230 */ /* 0x000fe40000004100 */
[----:B------:R-:W-:Y:S01]  /*1240*/  FMUL.FTZ R92, R189, R92 ;  /* 0x0000005cbd5c7220 */ /* 0x000fe20000410000 */
[----:B------:R-:W-:Y:S01]  /*1250*/  FFMA.FTZ R222, R242, R91, R81 ;  /* 0x0000005bf2de7223 */ /* 0x000fe20000010051 */
[----:B------:R-:W-:Y:S02]  /*1260*/  HADD2.F32 R93, -RZ, R104.H0_H0 ;  /* 0x20000068ff5d7230 */ /* 0x000fe40000004100 */
[----:B------:R-:W-:Y:S01]  /*1270*/  FADD.FTZ R145, R80, R145 ;  /* 0x0000009150917221 */ /* 0x000fe20000010000 */
[-C--:B------:R-:W-:Y:S01]  /*1280*/  FFMA.FTZ R146, R92, R80.reuse, R146 ;  /* 0x000000505c927223 */ /* 0x080fe20000010092 */
[----:B------:R-:W-:Y:S01]  /*1290*/  FMUL.FTZ R81, R239, R80 ;  /* 0x00000050ef517220 */ /* 0x000fe20000410000 */
[----:B------:R-:W-:Y:S01]  /*12a0*/  FADD.FTZ R80, -R227, R97 ;  /* 0x00000061e3507221 */ /* 0x000fe20000010100 */
[----:B------:R-:W-:-:S02]  /*12b0*/  HADD2.F32 R100, -RZ, R100.H1_H1 ;  /* 0x30000064ff647230 */ /* 0x000fc40000004100 */
[----:B------:R-:W-:Y:S01]  /*12c0*/  FADD.FTZ R147, R93, R147 ;  /* 0x000000935d937221 */ /* 0x000fe20000010000 */
[-C--:B------:R-:W-:Y:S01]  /*12d0*/  FFMA.FTZ R148, R92, R93.reuse, R148 ;  /* 0x0000005d5c947223 */ /* 0x080fe20000010094 */
[----:B------:R-:W-:Y:S01]  /*12e0*/  FMUL.FTZ R97, R189, R80 ;  /* 0x00000050bd617220 */ /* 0x000fe20000410000 */
[----:B------:R-:W-:Y:S02]  /*12f0*/  HADD2.F32 R96, -RZ, R104.H1_H1 ;  /* 0x30000068ff607230 */ /* 0x000fe40000004100 */
[----:B------:R-:W-:Y:S01]  /*1300*/  FADD.FTZ R98, -R227, R98 ;  /* 0x00000062e3627221 */ /* 0x000fe20000010100 */
[----:B------:R-:W-:Y:S01]  /*1310*/  FFMA.FTZ R93, R240, R93, R81 ;  /* 0x0000005df05d7223 */ /* 0x000fe20000010051 */
[-C--:B------:R-:W-:Y:S01]  /*1320*/  FMUL.FTZ R81, R237, R100.reuse ;  /* 0x00000064ed517220 */ /* 0x080fe20000410000 */
[----:B------:R-:W-:Y:S01]  /*1330*/  FADD.FTZ R141, R100, R141 ;  /* 0x0000008d648d7221 */ /* 0x000fe20000010000 */
[----:B------:R-:W-:Y:S01]  /*1340*/  FFMA.FTZ R142, R97, R100, R142 ;  /* 0x00000064618e7223 */ /* 0x000fe2000001008e */
[----:B------:R-:W-:-:S02]  /*1350*/  HADD2.F32 R80, -RZ, R101.H0_H0 ;  /* 0x20000065ff507230 */ /* 0x000fc40000004100 */
[----:B------:R-:W-:Y:S01]  /*1360*/  FMUL.FTZ R100, R189, R98 ;  /* 0x00000062bd647220 */ /* 0x000fe20000410000 */
[----:B------:R-:W-:Y:S01]  /*1370*/  FADD.FTZ R143, R96, R143 ;  /* 0x0000008f608f7221 */ /* 0x000fe20000010000 */
[-C--:B------:R-:W-:Y:S01]  /*1380*/  FFMA.FTZ R144, R97, R96.reuse, R144 ;  /* 0x0000006061907223 */ /* 0x080fe20000010090 */
[----:B------:R-:W-:Y:S01]  /*1390*/  FADD.FTZ R163, R213, R163 ;  /* 0x000000a3d5a37221 */ /* 0x000fe20000010000 */
[-C--:B------:R-:W-:Y:S01]  /*13a0*/  FFMA.FTZ R182, R214, R213.reuse, R182 ;  /* 0x000000d5d6b67223 */ /* 0x080fe200000100b6 */
[----:B------:R-:W-:Y:S01]  /*13b0*/  FFMA.FTZ R96, R238, R96, R81 ;  /* 0x00000060ee607223 */ /* 0x000fe20000010051 */
[----:B------:R-:W-:Y:S01]  /*13c0*/  FFMA.FTZ R213, R248, R213, R83 ;  /* 0x000000d5f8d57223 */ /* 0x000fe20000010053 */
[----:B------:R-:W-:Y:S02]  /*13d0*/  HADD2.F32 R81, -RZ, R105.H0_H0 ;  /* 0x20000069ff517230 */ /* 0x000fe40000004100 */
[----:B------:R-:W-:Y:S01]  /*13e0*/  FADD.FTZ R138, R80, R138 ;  /* 0x0000008a508a7221 */ /* 0x000fe20000010000 */
[-C--:B------:R-:W-:Y:S01]  /*13f0*/  FFMA.FTZ R137, R100, R80.reuse, R137 ;  /* 0x0000005064897223 */ /* 0x080fe20000010089 */
[----:B------:R-:W-:Y:S01]  /*1400*/  FMUL.FTZ R83, R235, R80 ;  /* 0x00000050eb537220 */ /* 0x000fe20000410000 */
[----:B------:R-:W-:-:S02]  /*1410*/  HADD2.F32 R80, -RZ, R102.H0_H0 ;  /* 0x20000066ff507230 */ /* 0x000fc40000004100 */
[----:B------:R-:W-:Y:S01]  /*1420*/  FADD.FTZ R108, -R227, R108 ;  /* 0x0000006ce36c7221 */ /* 0x000fe20000010100 */
[----:B------:R-:W-:Y:S01]  /*1430*/  FADD.FTZ R139, R81, R139 ;  /* 0x0000008b518b7221 */ /* 0x000fe20000010000 */
[-C--:B------:R-:W-:Y:S01]  /*1440*/  FFMA.FTZ R140, R100, R81.reuse, R140 ;  /* 0x00000051648c7223 */ /* 0x080fe2000001008c */
[----:B------:R-:W-:Y:S01]  /*1450*/  FFMA.FTZ R98, R236, R81, R83 ;  /* 0x00000051ec627223 */ /* 0x000fe20000010053 */
[----:B------:R-:W-:Y:S02]  /*1460*/  HADD2.F32 R81, -RZ, R106.H0_H0 ;  /* 0x2000006aff517230 */ /* 0x000fe40000004100 */
[----:B------:R-:W-:Y:S01]  /*1470*/  FMUL.FTZ R215, R189, R108 ;  /* 0x0000006cbdd77220 */ /* 0x000fe20000410000 */
[----:B------:R-:W-:Y:S01]  /*1480*/  FMUL.FTZ R83, R231, R80 ;  /* 0x00000050e7537220 */ /* 0x000fe20000410000 */
[----:B------:R-:W-:Y:S01]  /*1490*/  FADD.FTZ R220, -R227, R109 ;  /* 0x0000006de3dc7221 */ /* 0x000fe20000010100 */
[----:B------:R-:W-:Y:S01]  /*14a0*/  FADD.FTZ R0, R81, R0 ;  /* 0x0000000051007221 */ /* 0x000fe20000010000 */
[-C--:B------:R-:W-:Y:S01]  /*14b0*/  FFMA.FTZ R132, R215, R81.reuse, R132 ;  /* 0x00000051d7847223 */ /* 0x080fe20000010084 */
[----:B------:R-:W-:Y:S01]  /*14c0*/  FFMA.FTZ R108, R232, R81, R83 ;  /* 0x00000051e86c7223 */ /* 0x000fe20000010053 */
[----:B------:R-:W-:-:S02]  /*14d0*/  HADD2.F32 R81, -RZ, R102.H1_H1 ;  /* 0x30000066ff517230 */ /* 0x000fc40000004100 */
[----:B------:R-:W-:Y:S01]  /*14e0*/  FMUL.FTZ R220, R189, R220 ;  /* 0x000000dcbddc7220 */ /* 0x000fe20000410000 */
[----:B------:R-:W-:Y:S02]  /*14f0*/  HADD2.F32 R82, -RZ, R103.H0_H0 ;  /* 0x20000067ff527230 */ /* 0x000fe40000004100 */
[----:B------:R-:W-:Y:S01]  /*1500*/  FADD.FTZ R110, -R227, R110 ;  /* 0x0000006ee36e7221 */ /* 0x000fe20000010100 */
[----:B------:R-:W-:Y:S01]  /*1510*/  FADD.FTZ R36, R80, R36 ;  /* 0x0000002450247221 */ /* 0x000fe20000010000 */
[----:B------:R-:W-:Y:S01]  /*1520*/  FFMA.FTZ R13, R215, R80, R13 ;  /* 0x00000050d70d7223 */ /* 0x000fe2000001000d */
[-C--:B------:R-:W-:Y:S01]  /*1530*/  FMUL.FTZ R83, R229, R81.reuse ;  /* 0x00000051e5537220 */ /* 0x080fe20000410000 */
[----:B------:R-:W-:Y:S01]  /*1540*/  FADD.FTZ R35, R81, R35 ;  /* 0x0000002351237221 */ /* 0x000fe20000010000 */
[----:B------:R-:W-:Y:S01]  /*1550*/  FFMA.FTZ R14, R220, R81, R14 ;  /* 0x00000051dc0e7223 */ /* 0x000fe2000001000e */
[----:B------:R-:W-:Y:S02]  /*1560*/  HADD2.F32 R80, -RZ, R107.H0_H0 ;  /* 0x2000006bff507230 */ /* 0x000fe40000004100 */
[----:B------:R-:W-:Y:S01]  /*1570*/  FMUL.FTZ R221, R189, R110 ;  /* 0x0000006ebddd7220 */ /* 0x000fe20000410000 */
[----:B------:R-:W-:Y:S01]  /*1580*/  FMUL.FTZ R81, R226, R82 ;  /* 0x00000052e2517220 */ /* 0x000fe20000410000 */
[----:B------:R-:W-:-:S02]  /*1590*/  HADD2.F32 R109, -RZ, R106.H1_H1 ;  /* 0x3000006aff6d7230 */ /* 0x000fc40000004100 */
[----:B------:R-:W-:Y:S01]  /*15a0*/  FADD.FTZ R3, R80, R3 ;  /* 0x0000000350037221 */ /* 0x000fe20000010000 */
[-C--:B------:R-:W-:Y:S01]  /*15b0*/  FFMA.FTZ R130, R221, R80.reuse, R130 ;  /* 0x00000050dd827223 */ /* 0x080fe20000010082 */
[----:B------:R-:W-:Y:S01]  /*15c0*/  FFMA.FTZ R110, R228, R80, R81 ;  /* 0x00000050e46e7223 */ /* 0x000fe20000010051 */
[----:B------:R-:W-:Y:S02]  /*15d0*/  HADD2.F32 R103, -RZ, R103.H1_H1 ;  /* 0x30000067ff677230 */ /* 0x000fe40000004100 */
[C---:B------:R-:W-:Y:S01]  /*15e0*/  FADD.FTZ R80, -R227.reuse, R111 ;  /* 0x0000006fe3507221 */ /* 0x040fe20000010100 */
[----:B------:R-:W-:Y:S01]  /*15f0*/  FADD.FTZ R94, -R227, R112 ;  /* 0x00000070e35e7221 */ /* 0x000fe20000010100 */
[----:B------:R-:W-:Y:S02]  /*1600*/  HADD2.F32 R107, -RZ, R107.H1_H1 ;  /* 0x3000006bff6b7230 */ /* 0x000fe40000004100 */
[----:B------:R-:W-:Y:S01]  /*1610*/  FADD.FTZ R2, R109, R2 ;  /* 0x000000026d027221 */ /* 0x000fe20000010000 */
[----:B------:R-:W-:Y:S01]  /*1620*/  FMUL.FTZ R225, R189, R80 ;  /* 0x00000050bde17220 */ /* 0x000fe20000410000 */
[----:B------:R-:W-:Y:S01]  /*1630*/  FFMA.FTZ R131, R220, R109, R131 ;  /* 0x0000006ddc837223 */ /* 0x000fe20000010083 */
[----:B------:R-:W-:Y:S01]  /*1640*/  FMUL.FTZ R81, R207, R103 ;  /* 0x00000067cf517220 */ /* 0x000fe20000410000 */
[----:B------:R-:W-:-:S02]  /*1650*/  HADD2.F32 R80, -RZ, R116.H0_H0 ;  /* 0x20000074ff507230 */ /* 0x000fc40000004100 */
[----:B------:R-:W-:Y:S01]  /*1660*/  FFMA.FTZ R109, R230, R109, R83 ;  /* 0x0000006de66d7223 */ /* 0x000fe20000010053 */
[----:B------:R-:W-:Y:S02]  /*1670*/  HADD2.F32 R85, -RZ, R85.H1_H1 ;  /* 0x30000055ff557230 */ /* 0x000fe40000004100 */
[----:B------:R-:W-:Y:S01]  /*1680*/  FMUL.FTZ R94, R189, R94 ;  /* 0x0000005ebd5e7220 */ /* 0x000fe20000410000 */
[----:B------:R-:W-:Y:S01]  /*1690*/  FADD.FTZ R83, RZ, R167 ;  /* 0x000000a7ff537221 */ /* 0x000fe20000010000 */
[----:B------:R-:W-:Y:S01]  /*16a0*/  FFMA.FTZ R224, R208, R107, R81 ;  /* 0x0000006bd0e07223 */ /* 0x000fe20000010051 */
[----:B------:R-:W-:Y:S02]  /*16b0*/  HADD2.F32 R89, -RZ, R89.H1_H1 ;  /* 0x30000059ff597230 */ /* 0x000fe40000004100 */
[----:B------:R-:W-:Y:S01]  /*16c0*/  FADD.FTZ R32, R80, R32 ;  /* 0x0000002050207221 */ /* 0x000fe20000010000 */
[-C--:B------:R-:W-:Y:S01]  /*16d0*/  FFMA.FTZ R17, R94, R80.reuse, R17 ;  /* 0x000000505e117223 */ /* 0x080fe20000010011 */
[----:B------:R-:W-:Y:S01]  /*16e0*/  FMUL.FTZ R81, R205, R80 ;  /* 0x00000050cd517220 */ /* 0x000fe20000410000 */
[----:B------:R-:W-:Y:S01]  /*16f0*/  FMUL.FTZ R211, R249, R85 ;  /* 0x00000055f9d37220 */ /* 0x000fe20000410000 */
[----:B------:R-:W-:Y:S01]  /*1700*/  FADD.FTZ R104, -R227, R99 ;  /* 0x00000063e3687221 */ /* 0x000fe20000010100 */
[----:B------:R-:W-:Y:S01]  /*1710*/  FADD.FTZ R80, R168, R83 ;  /* 0x00000053a8507221 */ /* 0x000fe20000010000 */
[----:B------:R-:W-:-:S02]  /*1720*/  HADD2.F32 R101, -RZ, R101.H1_H1 ;  /* 0x30000065ff657230 */ /* 0x000fc40000004100 */
[----:B------:R-:W-:Y:S01]  /*1730*/  FFMA.FTZ R211, R250, R89, R211 ;  /* 0x00000059fad37223 */ /* 0x000fe200000100d3 */
[----:B------:R-:W-:Y:S01]  /*1740*/  FMUL.FTZ R104, R189, R104 ;  /* 0x00000068bd687220 */ /* 0x000fe20000410000 */
[----:B------:R-:W-:Y:S01]  /*1750*/  FADD.FTZ R80, R209, R80 ;  /* 0x00000050d1507221 */ /* 0x000fe20000010000 */
[----:B------:R-:W-:Y:S02]  /*1760*/  HADD2.F32 R95, -RZ, R120.H0_H0 ;  /* 0x20000078ff5f7230 */ /* 0x000fe40000004100 */
[----:B------:R-:W-:Y:S01]  /*1770*/  FADD.FTZ R133, R101, R133 ;  /* 0x0000008565857221 */ /* 0x000fe20000010000 */
[----:B------:R-:W-:Y:S02]  /*1780*/  HADD2.F32 R105, -RZ, R105.H1_H1 ;  /* 0x30000069ff697230 */ /* 0x000fe40000004100 */
[-C--:B------:R-:W-:Y:S01]  /*1790*/  FFMA.FTZ R134, R104, R101.reuse, R134 ;  /* 0x0000006568867223 */ /* 0x080fe20000010086 */
[----:B------:R-:W-:Y:S01]  /*17a0*/  FADD.FTZ R80, R211, R80 ;  /* 0x00000050d3507221 */ /* 0x000fe20000010000 */
[----:B------:R-:W-:Y:S01]  /*17b0*/  FMUL.FTZ R101, R233, R101 ;  /* 0x00000065e9657220 */ /* 0x000fe20000410000 */
[----:B------:R-:W-:Y:S01]  /*17c0*/  FADD.FTZ R34, R82, R34 ;  /* 0x0000002252227221 */ /* 0x000fe20000010000 */
[----:B------:R-:W-:Y:S01]  /*17d0*/  FFMA.FTZ R15, R221, R82, R15 ;  /* 0x00000052dd0f7223 */ /* 0x000fe2000001000f */
[----:B------:R-:W-:Y:S01]  /*17e0*/  FMUL.FTZ R212, R189, R212 ;  /* 0x000000d4bdd47220 */ /* 0x000fe20000410000 */
[----:B------:R-:W-:Y:S01]  /*17f0*/  FADD.FTZ R5, R95, R5 ;  /* 0x000000055f057221 */ /* 0x000fe20000010000 */
[----:B------:R-:W-:Y:S01]  /*1800*/  FFMA.FTZ R128, R94, R95, R128 ;  /* 0x0000005f5e807223 */ /* 0x000fe20000010080 */
[----:B------:R-:W-:Y:S01]  /*1810*/  FADD.FTZ R82, -R227, R113 ;  /* 0x00000071e3527221 */ /* 0x000fe20000010100 */
[----:B------:R-:W-:-:S02]  /*1820*/  HADD2.F32 R83, -RZ, R116.H1_H1 ;  /* 0x30000074ff537230 */ /* 0x000fc40000004100 */
[----:B------:R-:W-:Y:S01]  /*1830*/  FFMA.FTZ R95, R206, R95, R81 ;  /* 0x0000005fce5f7223 */ /* 0x000fe20000010051 */
[----:B------:R-:W-:Y:S01]  /*1840*/  FADD.FTZ R135, R105, R135 ;  /* 0x0000008769877221 */ /* 0x000fe20000010000 */
[-C--:B------:R-:W-:Y:S01]  /*1850*/  FFMA.FTZ R136, R104, R105.reuse, R136 ;  /* 0x0000006968887223 */ /* 0x080fe20000010088 */
        /* <DEDUP_REMOVED lines=8> */
[----:B------:R-:W-:Y:S01]  /*18e0*/  FFMA.FTZ R80, R166, R167, RZ ;  /* 0x000000a7a6507223 */ /* 0x000fe200000100ff */
[----:B------:R-:W-:Y:S01]  /*18f0*/  FADD.FTZ R6, R99, R6 ;  /* 0x0000000663067221 */ /* 0x000fe20000010000 */
[-C--:B------:R-:W-:Y:S01]  /*1900*/  FFMA.FTZ R43, R101, R99.reuse, R43 ;  /* 0x00000063652b7223 */ /* 0x080fe2000001002b */
        /* <DEDUP_REMOVED lines=16> */
[----:B------:R-:W-:Y:S01]  /*1a10*/  FADD.FTZ R106, -R227, R115 ;  /* 0x00000073e36a7221 */ /* 0x000fe20000010100 */
[----:B------:R-:W-:Y:S02]  /*1a20*/  HADD2.F32 R90, -RZ, R117.H1_H1 ;  /* 0x30000075ff5a7230 */ /* 0x000fe40000004100 */
[----:B------:R-:W-:Y:S01]  /*1a30*/  FFMA.FTZ R81, R223, R222, R80 ;  /* 0x000000dedf517223 */ /* 0x000fe20000010050 */
[----:B------:R-:W-:Y:S01]  /*1a40*/  FADD.FTZ R4, R107, R4 ;  /* 0x000000046b047221 */ /* 0x000fe20000010000 */
[----:B------:R-:W-:Y:S01]  /*1a50*/  FFMA.FTZ R129, R225, R107, R129 ;  /* 0x0000006be1817223 */ /* 0x000fe20000010081 */
[----:B------:R-:W-:-:S02]  /*1a60*/  HADD2.F32 R107, -RZ, R121.H1_H1 ;  /* 0x30000079ff6b7230 */ /* 0x000fc40000004100 */
[----:B------:R-:W-:Y:S01]  /*1a70*/  FADD.FTZ R85, R109, R84 ;  /* 0x000000546d557221 */ /* 0x000fe20000010000 */
[----:B------:R-:W-:Y:S01]  /*1a80*/  FMUL.FTZ R106, R189, R106 ;  /* 0x0000006abd6a7220 */ /* 0x000fe20000410000 */
[----:B------:R-:W-:Y:S01]  /*1a90*/  FFMA.FTZ R80, R92, R93, R81 ;  /* 0x0000005d5c507223 */ /* 0x000fe20000010051 */
[----:B------:R-:W-:Y:S01]  /*1aa0*/  FMUL.FTZ R81, R199, R90 ;  /* 0x0000005ac7517220 */ /* 0x000fe20000410000 */
[----:B------:R-:W-:Y:S01]  /*1ab0*/  FADD.FTZ R85, R110, R85 ;  /* 0x000000556e557221 */ /* 0x000fe20000010000 */
[----:B------:R-:W-:Y:S01]  /*1ac0*/  FADD.FTZ R8, R107, R8 ;  /* 0x000000086b087221 */ /* 0x000fe20000010000 */
[-C--:B------:R-:W-:Y:S01]  /*1ad0*/  FFMA.FTZ R41, R106, R107.reuse, R41 ;  /* 0x0000006b6a297223 */ /* 0x080fe20000010029 */
[----:B------:R-:W-:Y:S01]  /*1ae0*/  FFMA.FTZ R107, R200, R107, R81 ;  /* 0x0000006bc86b7223 */ /* 0x000fe20000010051 */
[----:B------:R-:W-:Y:S01]  /*1af0*/  FADD.FTZ R114, -R227, R114 ;  /* 0x00000072e3727221 */ /* 0x000fe20000010100 */
[----:B------:R-:W-:Y:S02]  /*1b00*/  HADD2.F32 R82, -RZ, R117.H0_H0 ;  /* 0x20000075ff527230 */ /* 0x000fe40000004100 */
[----:B------:R-:W-:Y:S01]  /*1b10*/  FFMA.FTZ R81, R97, R96, R80 ;  /* 0x0000006061517223 */ /* 0x000fe20000010050 */
[----:B------:R-:W-:Y:S01]  /*1b20*/  FADD.FTZ R80, R224, R85 ;  /* 0x00000055e0507221 */ /* 0x000fe20000010000 */
[----:B------:R-:W-:Y:S01]  /*1b30*/  FADD.FTZ R33, R103, R33 ;  /* 0x0000002167217221 */ /* 0x000fe20000010000 */
[----:B------:R-:W-:Y:S01]  /*1b40*/  FFMA.FTZ R16, R225, R103, R16 ;  /* 0x00000067e1107223 */ /* 0x000fe20000010010 */
[----:B------:R-:W-:-:S02]  /*1b50*/  HADD2.F32 R102, -RZ, R121.H0_H0 ;  /* 0x20000079ff667230 */ /* 0x000fc40000004100 */
[----:B------:R-:W-:Y:S01]  /*1b60*/  FADD.FTZ R149, R87, R149 ;  /* 0x0000009557957221 */ /* 0x000fe20000010000 */
[----:B------:R-:W-:Y:S01]  /*1b70*/  FFMA.FTZ R150, R223, R87, R150 ;  /* 0x00000057df967223 */ /* 0x000fe20000010096 */
[----:B------:R-:W-:Y:S01]  /*1b80*/  FMUL.FTZ R103, R189, R114 ;  /* 0x00000072bd677220 */ /* 0x000fe20000410000 */
[----:B------:R-:W-:Y:S01]  /*1b90*/  FMUL.FTZ R87, R201, R82 ;  /* 0x00000052c9577220 */ /* 0x000fe20000410000 */
[----:B------:R-:W-:Y:S01]  /*1ba0*/  FFMA.FTZ R81, R100, R98, R81 ;  /* 0x0000006264517223 */ /* 0x000fe20000010051 */
[----:B------:R-:W-:Y:S01]  /*1bb0*/  FADD.FTZ R84, R95, R80 ;  /* 0x000000505f547221 */ /* 0x000fe20000010000 */
[----:B------:R-:W-:Y:S01]  /*1bc0*/  FADD.FTZ R151, R91, R151 ;  /* 0x000000975b977221 */ /* 0x000fe20000010000 */
[----:B------:R-:W-:Y:S01]  /*1bd0*/  FFMA.FTZ R152, R223, R91, R152 ;  /* 0x0000005bdf987223 */ /* 0x000fe20000010098 */
[----:B------:R-:W-:Y:S01]  /*1be0*/  FADD.FTZ R7, R102, R7 ;  /* 0x0000000766077221 */ /* 0x000fe20000010000 */
[-C--:B------:R-:W-:Y:S01]  /*1bf0*/  FFMA.FTZ R42, R103, R102.reuse, R42 ;  /* 0x00000066672a7223 */ /* 0x080fe2000001002a */
[----:B------:R-:W-:Y:S01]  /*1c00*/  FFMA.FTZ R102, R202, R102, R87 ;  /* 0x00000066ca667223 */ /* 0x000fe20000010057 */
[----:B------:R-:W-:Y:S01]  /*1c10*/  FFMA.FTZ R80, R104, R105, R81 ;  /* 0x0000006968507223 */ /* 0x000fe20000010051 */
[----:B------:R-:W-:Y:S01]  /*1c20*/  FADD.FTZ R85, R84, R99 ;  /* 0x0000006354557221 */ /* 0x000fe20000010000 */
[----:B------:R-:W-:-:S02]  /*1c30*/  HADD2.F32 R91, -RZ, R118.H0_H0 ;  /* 0x20000076ff5b7230 */ /* 0x000fc40000004100 */
[----:B------:R-:W-:Y:S01]  /*1c40*/  FADD.FTZ R178, R89, R178 ;  /* 0x000000b259b27221 */ /* 0x000fe20000010000 */
[----:B------:R-:W-:Y:S01]  /*1c50*/  FFMA.FTZ R183, R212, R89, R183 ;  /* 0x00000059d4b77223 */ /* 0x000fe200000100b7 */
[----:B------:R-:W-:Y:S02]  /*1c60*/  HADD2.F32 R89, -RZ, R122.H0_H0 ;  /* 0x2000007aff597230 */ /* 0x000fe40000004100 */
[----:B------:R-:W-:Y:S01]  /*1c70*/  FFMA.FTZ R81, R215, R108, R80 ;  /* 0x0000006cd7517223 */ /* 0x000fe20000010050 */
[----:B------:R-:W-:Y:S02]  /*1c80*/  HADD2.F32 R121, -RZ, R118.H1_H1 ;  /* 0x30000076ff797230 */ /* 0x000fe40000004100 */
[----:B------:R-:W-:Y:S01]  /*1c90*/  FADD.FTZ R84, R85, R102 ;  /* 0x0000006655547221 */ /* 0x000fe20000010000 */
[----:B------:R-:W-:Y:S01]  /*1ca0*/  FMUL.FTZ R85, R197, R91 ;  /* 0x0000005bc5557220 */ /* 0x000fe20000410000 */
[----:B------:R-:W-:Y:S02]  /*1cb0*/  HADD2.F32 R122, -RZ, R122.H1_H1 ;  /* 0x3000007aff7a7230 */ /* 0x000fe40000004100 */
[----:B------:R-:W-:Y:S01]  /*1cc0*/  FFMA.FTZ R80, R220, R109, R81 ;  /* 0x0000006ddc507223 */ /* 0x000fe20000010051 */
[----:B------:R-:W-:-:S02]  /*1cd0*/  HADD2.F32 R120, -RZ, R119.H0_H0 ;  /* 0x20000077ff787230 */ /* 0x000fc40000004100 */
[----:B------:R-:W-:Y:S01]  /*1ce0*/  FFMA.FTZ R114, R198, R89, R85 ;  /* 0x00000059c6727223 */ /* 0x000fe20000010055 */
[----:B------:R-:W-:Y:S01]  /*1cf0*/  FADD.FTZ R81, R84, R107 ;  /* 0x0000006b54517221 */ /* 0x000fe20000010000 */
[----:B------:R-:W-:Y:S01]  /*1d00*/  FMUL.FTZ R113, R195, R121 ;  /* 0x00000079c3717220 */ /* 0x000fe20000410000 */
[----:B------:R-:W-:Y:S01]  /*1d10*/  FADD.FTZ R180, R88, R180 ;  /* 0x000000b458b47221 */ /* 0x000fe20000010000 */
[----:B------:R-:W-:Y:S01]  /*1d20*/  FFMA.FTZ R185, R169, R88, R185 ;  /* 0x00000058a9b97223 */ /* 0x000fe200000100b9 */
[----:B------:R-:W-:Y:S02]  /*1d30*/  HADD2.F32 R88, -RZ, R123.H0_H0 ;  /* 0x2000007bff587230 */ /* 0x000fe40000004100 */
[----:B------:R-:W-:Y:S01]  /*1d40*/  FMUL.FTZ R112, R192, R120 ;  /* 0x00000078c0707220 */ /* 0x000fe20000410000 */
[----:B------:R-:W-:Y:S02]  /*1d50*/  HADD2.F32 R119, -RZ, R119.H1_H1 ;  /* 0x30000077ff777230 */ /* 0x000fe40000004100 */
[----:B------:R-:W-:Y:S01]  /*1d60*/  FFMA.FTZ R113, R196, R122, R113 ;  /* 0x0000007ac4717223 */ /* 0x000fe20000010071 */
[----:B------:R-:W-:Y:S01]  /*1d70*/  FADD.FTZ R84, R81, R114 ;  /* 0x0000007251547221 */ /* 0x000fe20000010000 */
[----:B------:R-:W-:Y:S01]  /*1d80*/  FFMA.FTZ R80, R221, R110, R80 ;  /* 0x0000006edd507223 */ /* 0x000fe20000010050 */
[----:B------:R-:W-:-:S02]  /*1d90*/  HADD2.F32 R123, -RZ, R123.H1_H1 ;  /* 0x3000007bff7b7230 */ /* 0x000fc40000004100 */
[----:B------:R-:W-:Y:S01]  /*1da0*/  FFMA.FTZ R112, R193, R88, R112 ;  /* 0x00000058c1707223 */ /* 0x000fe20000010070 */
[----:B------:R-:W-:Y:S01]  /*1db0*/  FMUL.FTZ R111, R165, R119 ;  /* 0x00000077a56f7220 */ /* 0x000fe20000410000 */
[----:B------:R-:W-:Y:S01]  /*1dc0*/  FADD.FTZ R81, R84, R113 ;  /* 0x0000007154517221 */ /* 0x000fe20000010000 */
[----:B------:R-:W-:Y:S02]  /*1dd0*/  FFMA.FTZ R85, R225, R224, R80 ;  /* 0x000000e0e1557223 */ /* 0x000fe40000010050 */
[----:B------:R-:W-:Y:S01]  /*1de0*/  FFMA.FTZ R111, R164, R123, R111 ;  /* 0x0000007ba46f7223 */ /* 0x000fe2000001006f */
[----:B------:R-:W-:Y:S01]  /*1df0*/  FADD.FTZ R80, R81, R112 ;  /* 0x0000007051507221 */ /* 0x000fe20000010000 */
[----:B------:R-:W-:-:S03]  /*1e00*/  FFMA.FTZ R84, R94, R95, R85 ;  /* 0x0000005f5e547223 */ /* 0x000fc60000010055 */
[----:B------:R-:W-:Y:S01]  /*1e10*/  FADD.FTZ R80, R80, R111 ;  /* 0x0000006f50507221 */ /* 0x000fe20000010000 */
[----:B------:R-:W-:-:S04]  /*1e20*/  FFMA.FTZ R84, R101, R99, R84 ;  /* 0x0000006365547223 */ /* 0x000fc80000010054 */
[----:B------:R-:W-:Y:S01]  /*1e30*/  FFMA.FTZ R85, R103, R102, R84 ;  /* 0x0000006667557223 */ /* 0x000fe20000010054 */
[----:B------:R-:W0:Y:S03]  /*1e40*/  SHFL.DOWN PT, R81, R80, 0x10, 0x1f ;  /* 0x0a001f0050517f89 */ /* 0x000e2600000e0000 */
[----:B------:R-:W-:Y:S01]  /*1e50*/  FFMA.FTZ R84, R106, R107, R85 ;  /* 0x0000006b6a547223 */ /* 0x000fe20000010055 */
[C---:B--2---:R-:W-:Y:S01]  /*1e60*/  FADD.FTZ R124, -R227.reuse, R124 ;  /* 0x0000007ce37c7221 */ /* 0x044fe20000010100 */
[----:B------:R-:W-:-:S03]  /*1e70*/  FADD.FTZ R116, -R227, R125 ;  /* 0x0000007de3747221 */ /* 0x000fc60000010100 */
[----:B------:R-:W-:Y:S01]  /*1e80*/  FMUL.FTZ R115, R189, R124 ;  /* 0x0000007cbd737220 */ /* 0x000fe20000410000 */
[----:B------:R-:W-:Y:S01]  /*1e90*/  FADD.FTZ R126, -R227, R126 ;  /* 0x0000007ee37e7221 */ /* 0x000fe20000010100 */
[----:B------:R-:W-:Y:S02]  /*1ea0*/  FMUL.FTZ R116, R189, R116 ;  /* 0x00000074bd747220 */ /* 0x000fe40000410000 */
[----:B------:R-:W-:Y:S01]  /*1eb0*/  FFMA.FTZ R85, R115, R114, R84 ;  /* 0x0000007273557223 */ /* 0x000fe20000010054 */
[----:B------:R-:W-:Y:S01]  /*1ec0*/  FADD.FTZ R118, -R227, R127 ;  /* 0x0000007fe3767221 */ /* 0x000fe20000010100 */
[C---:B------:R-:W-:Y:S02]  /*1ed0*/  FMUL.FTZ R117, R189.reuse, R126 ;  /* 0x0000007ebd757220 */ /* 0x040fe40000410000 */
        /* <DEDUP_REMOVED lines=15> */
[----:B-1----:R-:W-:-:S05]  /*1fd0*/  FADD.FTZ R125, R84, R125 ;  /* 0x0000007d547d7221 */ /* 0x002fca0000010000 */
[----:B------:R-:W1:Y:S01]  /*1fe0*/  SHFL.DOWN PT, R124, R125, 0x2, 0x1f ;  /* 0x08401f007d7c7f89 */ /* 0x000e6200000e0000 */
[----:B------:R-:W2:Y:S01]  /*1ff0*/  S2R R127, SR_TID.X ;  /* 0x00000000007f7919 */ /* 0x000ea20000002100 */
[----:B0-----:R-:W-:-:S05]  /*2000*/  FADD.FTZ R86, R87, R86 ;  /* 0x0000005657567221 */ /* 0x001fca0000010000 */
[----:B------:R-:W0:Y:S01]  /*2010*/  SHFL.DOWN PT, R85, R86, 0x2, 0x1f ;  /* 0x08401f0056557f89 */ /* 0x000e2200000e0000 */
[----:B-1----:R-:W-:-:S05]  /*2020*/  FADD.FTZ R124, R125, R124 ;  /* 0x0000007c7d7c7221 */ /* 0x002fca0000010000 */
[----:B------:R-:W1:Y:S01]  /*2030*/  SHFL.DOWN PT, R81, R124, 0x1, 0x1f ;  /* 0x08201f007c517f89 */ /* 0x000e6200000e0000 */
[----:B--2---:R-:W-:Y:S01]  /*2040*/  LOP3.LUT R127, R127, 0x1f, RZ, 0xc0, !PT ;  /* 0x0000001f7f7f7812 */ /* 0x004fe200078ec0ff */
[----:B0-----:R-:W-:-:S05]  /*2050*/  FADD.FTZ R85, R86, R85 ;  /* 0x0000005556557221 */ /* 0x001fca0000010000 */
[----:B------:R-:W0:Y:S01]  /*2060*/  SHFL.DOWN PT, R126, R85, 0x1, 0x1f ;  /* 0x08201f00557e7f89 */ /* 0x000e2200000e0000 */
[----:B------:R-:W-:Y:S01]  /*2070*/  ISETP.NE.AND P2, PT, R127, RZ, PT ;  /* 0x000000ff7f00720c */ /* 0x000fe20003f45270 */
[----:B------:R-:W-:Y:S01]  /*2080*/  BSSY.RECONVERGENT B0, `(.L_x_1994) ;  /* 0x000000d000007945 */ /* 0x000fe20003800200 */
[----:B-1----:R-:W-:Y:S01]  /*2090*/  FADD.FTZ R80, R124, R81 ;  /* 0x000000517c507221 */ /* 0x002fe20000010000 */
[----:B0-----:R-:W-:-:S10]  /*20a0*/  FADD.FTZ R81, R85, R126 ;  /* 0x0000007e55517221 */ /* 0x001fd40000010000 */
        /* <DEDUP_REMOVED lines=10> */
.L_x_1995:
[----:B------:R-:W-:Y:S05]  /*2150*/  BSYNC.RECONVERGENT B0 ;  /* 0x0000000000007941 */ /* 0x000fea0003800200 */
.L_x_1994:
        /* <DEDUP_REMOVED lines=17> */
[C---:B------:R-:W-:Y:S01]  /*2270*/  FFMA.FTZ R39, R116.reuse, R122, R39 ;  /* 0x0000007a74277223 */ /* 0x040fe20000010027 */
[----:B------:R-:W-:Y:S01]  /*2280*/  FADD.FTZ R27, R121, R27 ;  /* 0x0000001b791b7221 */ /* 0x000fe20000010000 */
[----:B------:R-:W-:Y:S01]  /*2290*/  UISETP.NE.AND.EX UP0, UPT, UR17, URZ, UPT, UP0 ;  /* 0x000000ff1100728c */ /* 0x000fe2000bf05300 */
        /* <DEDUP_REMOVED lines=80> */
.L_x_1998:
        /* <DEDUP_REMOVED lines=33> */
.L_x_1997:
        /* <DEDUP_REMOVED lines=32> */
.L_x_2000:
        /* <DEDUP_REMOVED lines=33> */
.L_x_1996:
        /* <DEDUP_REMOVED lines=37> */
.L_x_2002:
        /* <DEDUP_REMOVED lines=33> */
.L_x_2001:
        /* <DEDUP_REMOVED lines=32> */
.L_x_2003:
        /* <DEDUP_REMOVED lines=32> */
.L_x_1999:
        /* <DEDUP_REMOVED lines=50> */
.L_x_2006:
        /* <DEDUP_REMOVED lines=29> */
.L_x_2005:
        /* <DEDUP_REMOVED lines=34> */
.L_x_2008:
        /* <DEDUP_REMOVED lines=29> */
.L_x_2004:
        /* <DEDUP_REMOVED lines=35> */
.L_x_2010:
        /* <DEDUP_REMOVED lines=29> */
.L_x_2009:
        /* <DEDUP_REMOVED lines=34> */
.L_x_2011:
        /* <DEDUP_REMOVED lines=28> */
.L_x_2007:
        /* <DEDUP_REMOVED lines=45> */
.L_x_2014:
        /* <DEDUP_REMOVED lines=29> */
.L_x_2013:
        /* <DEDUP_REMOVED lines=34> */
.L_x_2016:
        /* <DEDUP_REMOVED lines=29> */
.L_x_2012:
        /* <DEDUP_REMOVED lines=35> */
.L_x_2018:
        /* <DEDUP_REMOVED lines=29> */
.L_x_2017:
        /* <DEDUP_REMOVED lines=34> */
.L_x_2019:
        /* <DEDUP_REMOVED lines=28> */
.L_x_2015:
        /* <DEDUP_REMOVED lines=103> */
.L_x_1993:
        /* <DEDUP_REMOVED lines=37> */
.L_x_2021:
        /* <DEDUP_REMOVED lines=15> */
.L_x_3845:


//--------------------- .text._ZN10layer_norm31ln_parallel_residual_bwd_kernelINS_13Kernel_traitsI6__halfS2_fS2_fjLj6144ELj1ELj1ELj8ELj16ENS_18Kernel_traits_baseILj6144ES2_S2_fS2_fjLj256EEEEELb0ELb1ELb0EEEvNS_9BwdParamsE --------------------------
	.section	.text._ZN10layer_norm31ln_parallel_residual_bwd_kernelINS_13Kernel_traitsI6__halfS2_fS2_fjLj6144ELj1ELj1ELj8ELj16ENS_18Kernel_traits_baseILj6144ES2_S2_fS2_fjLj256EEEEELb0ELb1ELb0EEEvNS_9BwdParamsE,"ax",@progbits
	.align	128
        .global         _ZN10layer_norm31ln_parallel_residual_bwd_kernelINS_13Kernel_traitsI6__halfS2_fS2_fjLj6144ELj1ELj1ELj8ELj16ENS_18Kernel_traits_baseILj6144ES2_S2_fS2_fjLj256EEEEELb0ELb1ELb0EEEvNS_9BwdParamsE
        .type           _ZN10layer_norm31ln_parallel_residual_bwd_kernelINS_13Kernel_traitsI6__halfS2_fS2_fjLj6144ELj1ELj1ELj8ELj16ENS_18Kernel_traits_baseILj6144ES2_S2_fS2_fjLj256EEEEELb0ELb1ELb0EEEvNS_9BwdParamsE,@function
        .size           _ZN10layer_norm31ln_parallel_residual_bwd_kernelINS_13Kernel_traitsI6__halfS2_fS2_fjLj6144ELj1ELj1ELj8ELj16ENS_18Kernel_traits_baseILj6144ES2_S2_fS2_fjLj256EEEEELb0ELb1ELb0EEEvNS_9BwdParamsE,(.L_x_3846 - _ZN10layer_norm31ln_parallel_residual_bwd_kernelINS_13Kernel_traitsI6__halfS2_fS2_fjLj6144ELj1ELj1ELj8ELj16ENS_18Kernel_traits_baseILj6144ES2_S2_fS2_fjLj256EEEEELb0ELb1ELb0EEEvNS_9BwdParamsE)
        .other          _ZN10layer_norm31ln_parallel_residual_bwd_kernelINS_13Kernel_traitsI6__halfS2_fS2_fjLj6144ELj1ELj1ELj8ELj16ENS_18Kernel_traits_baseILj6144ES2_S2_fS2_fjLj256EEEEELb0ELb1ELb0EEEvNS_9BwdParamsE,@"STO_CUDA_ENTRY STV_DEFAULT"
_ZN10layer_norm31ln_parallel_residual_bwd_kernelINS_13Kernel_traitsI6__halfS2_fS2_fjLj6144ELj1ELj1ELj8ELj16ENS_18Kernel_traits_baseILj6144ES2_S2_fS2_fjLj256EEEEELb0ELb1ELb0EEEvNS_9BwdParamsE:
.text._ZN10layer_norm31ln_parallel_residual_bwd_kernelINS_13Kernel_traitsI6__halfS2_fS2_fjLj6144ELj1ELj1ELj8ELj16ENS_18Kernel_traits_baseILj6144ES2_S2_fS2_fjLj256EEEEELb0ELb1ELb0EEEvNS_9BwdParamsE:
        /* <DEDUP_REMOVED lines=85> */
.L_x_2061:
[----:B0--34-:R-:W4:Y:S08]  /*0550*/  LDC.64 R96, c[0x0][0x3c0] ;  /* 0x0000f000ff607b82 */ /* 0x019f300000000a00 */
[----:B------:R-:W0:Y:S08]  /*0560*/  LDC.64 R98, c[0x0][0x3c8] ;  /* 0x0000f200ff627b82 */ /* 0x000e300000000a00 */
[----:B------:R-:W1:Y:S01]  /*0570*/  LDC R2, c[0x0][0x388] ;  /* 0x0000e200ff027b82 */ /* 0x000e620000000800 */
[----:B----4-:R-:W-:-:S06]  /*0580*/  IMAD.WIDE R96, R109, 0x4, R96 ;  /* 0x000000046d607825 */ /* 0x010fcc00078e0260 */
[----:B------:R-:W4:Y:S01]  /*0590*/  LDG.E R96, desc[UR12][R96.64] ;  /* 0x0000000c60607981 */ /* 0x000f22000c1e1900 */
[C---:B------:R-:W-:Y:S01]  /*05a0*/  ISETP.GE.U32.AND P4, PT, R0.reuse, 0x200, PT ;  /* 0x000002000000780c */ /* 0x040fe20003f86070 */
[----:B0-----:R-:W-:Y:S01]  /*05b0*/  IMAD.WIDE R98, R109, 0x4, R98 ;  /* 0x000000046d627825 */ /* 0x001fe200078e0262 */
[----:B------:R-:W-:-:S04]  /*05c0*/  ISETP.GE.U32.AND P3, PT, R0, 0x300, PT ;  /* 0x000003000000780c */ /* 0x000fc80003f66070 */
[----:B-----5:R0:W5:Y:S01]  /*05d0*/  LDG.E R135, desc[UR12][R98.64] ;  /* 0x0000000c62877981 */ /* 0x020162000c1e1900 */
[----:B-1----:R-:W-:-:S05]  /*05e0*/  IMAD R100, R109, R2, RZ ;  /* 0x000000026d647224 */ /* 0x002fca00078e02ff */
[----:B------:R-:W-:-:S04]  /*05f0*/  SHF.R.S32.HI R101, RZ, 0x1f, R100 ;  /* 0x0000001fff657819 */ /* 0x000fc80000011464 */
[----:B------:R-:W-:Y:S01]  /*0600*/  LEA.HI R101, R101, R100, RZ, 0x3 ;  /* 0x0000006465657211 */ /* 0x000fe200078f18ff */
[----:B------:R-:W-:Y:S01]  /*0610*/  BSSY.RECONVERGENT B0, `(.L_x_2023) ;  /* 0x000005d000007945 */ /* 0x000fe20003800200 */
[----:B------:R-:W-:Y:S02]  /*0620*/  HFMA2 R163, -RZ, RZ, 0, 0 ;  /* 0x00000000ffa37431 */ /* 0x000fe400000001ff */
[----:B------:R-:W-:Y:S02]  /*0630*/  LEA.HI.SX32 R108, R101, R104, 0x1d ;  /* 0x00000068656c7211 */ /* 0x000fe400078feaff */
[----:B------:R-:W-:Y:S02]  /*0640*/  MOV R164, RZ ;  /* 0x000000ff00a47202 */ /* 0x000fe40000000f00 */
        /* <DEDUP_REMOVED lines=11> */
[----:B------:R-:W-:-:S13]  /*0700*/  ISETP.NE.AND.EX P0, PT, RZ, UR15, PT, P0 ;  /* 0x0000000fff007c0c */ /* 0x000fda000bf05300 */
[----:B------:R-:W1:Y:S01]  /*0710*/  @P0 LDC.64 R136, c[0x0][0x438] ;  /* 0x00010e00ff880b82 */ /* 0x000e620000000a00 */
[----:B------:R-:W-:Y:S02]  /*0720*/  HADD2.F32 R134, -RZ, R128.H0_H0 ;  /* 0x20000080ff867230 */ /* 0x000fe40000004100 */
[----:B------:R-:W-:Y:S02]  /*0730*/  HADD2.F32 R147, -RZ, R129.H1_H1 ;  /* 0x30000081ff937230 */ /* 0x000fe40000004100 */
[----:B------:R-:W-:Y:S02]  /*0740*/  HADD2.F32 R152, -RZ, R131.H0_H0 ;  /* 0x20000083ff987230 */ /* 0x000fe40000004100 */
[----:B-1----:R-:W-:-:S05]  /*0750*/  @P0 IMAD.WIDE.U32 R136, R108, 0x20, R136 ;  /* 0x000000206c880825 */ /* 0x002fca00078e0088 */
[----:B------:R-:W5:Y:S04]  /*0760*/  @P0 LDG.E.128 R24, desc[UR12][R136.64] ;  /* 0x0000000c88180981 */ /* 0x000f68000c1e1d00 */
[----:B------:R1:W5:Y:S01]  /*0770*/  @P0 LDG.E.128 R20, desc[UR12][R136.64+0x10] ;  /* 0x0000100c88140981 */ /* 0x000362000c1e1d00 */
[----:B0-----:R-:W-:Y:S02]  /*0780*/  HADD2.F32 R138, -RZ, R129.H0_H0 ;  /* 0x20000081ff8a7230 */ /* 0x001fe40000004100 */
[----:B------:R-:W-:Y:S02]  /*0790*/  HADD2.F32 R151, -RZ, R130.H1_H1 ;  /* 0x30000082ff977230 */ /* 0x000fe40000004100 */
[----:B------:R-:W-:Y:S01]  /*07a0*/  HADD2.F32 R159, -RZ, R131.H1_H1 ;  /* 0x30000083ff9f7230 */ /* 0x000fe20000004100 */
[----:B------:R-:W-:Y:S01]  /*07b0*/  IADD3 R165, PT, PT, R108, 0x100, RZ ;  /* 0x000001006ca57810 */ /* 0x000fe20007ffe0ff */
[C---:B----4-:R-:W-:Y:S01]  /*07c0*/  FADD.FTZ R104, -R162.reuse, R104 ;  /* 0x00000068a2687221 */ /* 0x050fe20000010100 */
[C---:B------:R-:W-:Y:S01]  /*07d0*/  FADD.FTZ R140, -R162.reuse, R105 ;  /* 0x00000069a28c7221 */ /* 0x040fe20000010100 */
[----:B------:R-:W-:Y:S01]  /*07e0*/  FADD.FTZ R148, -R162, R106 ;  /* 0x0000006aa2947221 */ /* 0x000fe20000010100 */
[----:B------:R-:W-:-:S02]  /*07f0*/  HADD2.F32 R106, -RZ, R128.H1_H1 ;  /* 0x30000080ff6a7230 */ /* 0x000fc40000004100 */
[C---:B-----5:R-:W-:Y:S01]  /*0800*/  FMUL.FTZ R3, R135.reuse, R104 ;  /* 0x0000006887037220 */ /* 0x060fe20000410000 */
[C---:B-1----:R-:W-:Y:S01]  /*0810*/  FMUL.FTZ R136, R135.reuse, R140 ;  /* 0x0000008c87887220 */ /* 0x042fe20000410000 */
[--C-:B---3--:R-:W-:Y:S02]  /*0820*/  HADD2.F32 R105, -RZ, R96.reuse.H0_H0 ;  /* 0x20000060ff697230 */ /* 0x108fe40000004100 */
[----:B------:R-:W-:Y:S02]  /*0830*/  HADD2.F32 R96, -RZ, R96.H1_H1 ;  /* 0x30000060ff607230 */ /* 0x000fe40000004100 */
[----:B------:R-:W-:Y:S01]  /*0840*/  FADD.FTZ R100, -R162, R100 ;  /* 0x00000064a2647221 */ /* 0x000fe20000010100 */
[----:B------:R-:W-:Y:S01]  /*0850*/  FMUL.FTZ R139, R135, R148 ;  /* 0x00000094878b7220 */ /* 0x000fe20000410000 */
[-C--:B------:R-:W-:Y:S01]  /*0860*/  FMUL.FTZ R134, R134, R105.reuse ;  /* 0x0000006986867220 */ /* 0x080fe20000410000 */
[----:B------:R-:W-:Y:S01]  /*0870*/  FADD.FTZ R48, R48, R105 ;  /* 0x0000006930307221 */ /* 0x000fe20000010000 */
[----:B------:R-:W-:Y:S01]  /*0880*/  FFMA.FTZ R72, R3, R105, R72 ;  /* 0x0000006903487223 */ /* 0x000fe20000010048 */
[-C--:B------:R-:W-:Y:S01]  /*0890*/  FMUL.FTZ R137, R106, R96.reuse ;  /* 0x000000606a897220 */ /* 0x080fe20000410000 */
[----:B------:R-:W-:Y:S01]  /*08a0*/  FADD.FTZ R49, R49, R96 ;  /* 0x0000006031317221 */ /* 0x000fe20000010000 */
[----:B------:R-:W-:Y:S01]  /*08b0*/  FFMA.FTZ R73, R136, R96, R73 ;  /* 0x0000006088497223 */ /* 0x000fe20000010049 */
[----:B------:R-:W-:-:S02]  /*08c0*/  HADD2.F32 R105, -RZ, R97.H0_H0 ;  /* 0x20000061ff697230 */ /* 0x000fc40000004100 */
[----:B------:R-:W-:Y:S02]  /*08d0*/  HADD2.F32 R96, -RZ, R97.H1_H1 ;  /* 0x30000061ff607230 */ /* 0x000fe40000004100 */
[----:B------:R-:W-:Y:S01]  /*08e0*/  FMUL.FTZ R149, R135, R100 ;  /* 0x0000006487957220 */ /* 0x000fe20000410000 */
[----:B------:R-:W-:Y:S02]  /*08f0*/  HADD2.F32 R97, -RZ, R98.H0_H0 ;  /* 0x20000062ff617230 */ /* 0x000fe40000004100 */
[----:B------:R-:W-:Y:S02]  /*0900*/  HADD2.F32 R148, -RZ, R130.H0_H0 ;  /* 0x20000082ff947230 */ /* 0x000fe40000004100 */
[C---:B------:R-:W-:Y:S01]  /*0910*/  FADD.FTZ R150, -R162.reuse, R107 ;  /* 0x0000006ba2967221 */ /* 0x040fe20000010100 */
[----:B------:R-:W-:Y:S01]  /*0920*/  FADD.FTZ R102, -R162, R102 ;  /* 0x00000066a2667221 */ /* 0x000fe20000010100 */
[----:B------:R-:W-:Y:S01]  /*0930*/  FADD.FTZ R44, R44, R97 ;  /* 0x000000612c2c7221 */ /* 0x000fe20000010000 */
[-C--:B------:R-:W-:Y:S01]  /*0940*/  FFMA.FTZ R68, R149, R97.reuse, R68 ;  /* 0x0000006195447223 */ /* 0x080fe20000010044 */
[----:B------:R-:W-:Y:S01]  /*0950*/  FMUL.FTZ R148, R148, R97 ;  /* 0x0000006194947220 */ /* 0x000fe20000410000 */
[----:B------:R-:W-:Y:S01]  /*0960*/  FMUL.FTZ R140, R135, R150 ;  /* 0x00000096878c7220 */ /* 0x000fe20000410000 */
[----:B------:R-:W-:-:S02]  /*0970*/  HADD2.F32 R97, -RZ, R99.H0_H0 ;  /* 0x20000063ff617230 */ /* 0x000fc40000004100 */
        /* <DEDUP_REMOVED lines=8> */
[----:B------:R-:W-:Y:S01]  /*0a00*/  FADD.FTZ R96, RZ, R134 ;  /* 0x00000086ff607221 */ /* 0x000fe20000010000 */
[----:B------:R-:W-:Y:S01]  /*0a10*/  FFMA.FTZ R97, R3, R134, RZ ;  /* 0x0000008603617223 */ /* 0x000fe200000100ff */
[----:B------:R-:W-:-:S02]  /*0a20*/  HADD2.F32 R98, -RZ, R98.H1_H1 ;  /* 0x30000062ff627230 */ /* 0x000fc40000004100 */
[----:B------:R-:W-:Y:S01]  /*0a30*/  FMUL.FTZ R150, R135, R150 ;  /* 0x0000009687967220 */ /* 0x000fe20000410000 */
[----:B------:R-:W-:Y:S01]  /*0a40*/  FADD.FTZ R101, R96, R137 ;  /* 0x0000008960657221 */ /* 0x000fe20000010000 */
[----:B------:R-:W-:Y:S01]  /*0a50*/  FMUL.FTZ R138, R138, R105 ;  /* 0x000000698a8a7220 */ /* 0x000fe20000410000 */
[----:B------:R-:W-:Y:S01]  /*0a60*/  FFMA.FTZ R96, R136, R137, R97 ;  /* 0x0000008988607223 */ /* 0x000fe20000010061 */
[----:B------:R-:W-:Y:S01]  /*0a70*/  FADD.FTZ R45, R45, R98 ;  /* 0x000000622d2d7221 */ /* 0x000fe20000010000 */
[-C--:B------:R-:W-:Y:S01]  /*0a80*/  FFMA.FTZ R69, R150, R98.reuse, R69 ;  /* 0x0000006296457223 */ /* 0x080fe20000010045 */
[----:B------:R-:W-:Y:S01]  /*0a90*/  FMUL.FTZ R151, R151, R98 ;  /* 0x0000006297977220 */ /* 0x000fe20000410000 */
[----:B------:R-:W-:Y:S01]  /*0aa0*/  FADD.FTZ R98, R101, R138 ;  /* 0x0000008a65627221 */ /* 0x000fe20000010000 */
[----:B------:R-:W-:Y:S01]  /*0ab0*/  FFMA.FTZ R97, R139, R138, R96 ;  /* 0x0000008a8b617223 */ /* 0x000fe20000010060 */
[----:B------:R-:W-:Y:S02]  /*0ac0*/  HADD2.F32 R100, -RZ, R99.H1_H1 ;  /* 0x30000063ff647230 */ /* 0x000fe40000004100 */
[----:B------:R-:W-:Y:S01]  /*0ad0*/  FADD.FTZ R99, R98, R147 ;  /* 0x0000009362637221 */ /* 0x000fe20000010000 */
[----:B------:R-:W-:-:S03]  /*0ae0*/  FFMA.FTZ R96, R140, R147, R97 ;  /* 0x000000938c607223 */ /* 0x000fc60000010061 */
[----:B------:R-:W-:Y:S01]  /*0af0*/  FADD.FTZ R98, R99, R148 ;  /* 0x0000009463627221 */ /* 0x000fe20000010000 */
[----:B------:R-:W-:Y:S01]  /*0b00*/  FFMA.FTZ R97, R149, R148, R96 ;  /* 0x0000009495617223 */ /* 0x000fe20000010060 */
[----:B------:R-:W-:Y:S02]  /*0b10*/  FADD.FTZ R158, -R162, R103 ;  /* 0x00000067a29e7221 */ /* 0x000fe40000010100 */
        /* <DEDUP_REMOVED lines=12> */
.L_x_2024:
[----:B--23--:R-:W-:Y:S05]  /*0be0*/  BSYNC.RECONVERGENT B0 ;  /* 0x0000000000007941 */ /* 0x00cfea0003800200 */
.L_x_2023:
        /* <DEDUP_REMOVED lines=12> */
[--C-:B------:R-:W-:Y:S02]  /*0cb0*/  HADD2.F32 R110, -RZ, R80.reuse.H0_H0 ;  /* 0x20000050ff6e7230 */ /* 0x100fe40000004100 */
[----:B0-----:R-:W-:Y:S02]  /*0cc0*/  HADD2.F32 R113, -RZ, R80.H1_H1 ;  /* 0x30000050ff717230 */ /* 0x001fe40000004100 */
[--C-:B------:R-:W-:Y:S02]  /*0cd0*/  HADD2.F32 R118, -RZ, R82.reuse.H0_H0 ;  /* 0x20000052ff767230 */ /* 0x100fe40000004100 */
[----:B------:R-:W-:Y:S02]  /*0ce0*/  HADD2.F32 R156, -RZ, R83.H0_H0 ;  /* 0x20000053ff9c7230 */ /* 0x000fe40000004100 */
[----:B------:R-:W-:Y:S02]  /*0cf0*/  HADD2.F32 R155, -RZ, R82.H1_H1 ;  /* 0x30000052ff9b7230 */ /* 0x000fe40000004100 */
[----:B-1----:R-:W-:-:S05]  /*0d00*/  @P0 IMAD.WIDE.U32 R114, R165, 0x20, R114 ;  /* 0x00000020a5720825 */ /* 0x002fca00078e0072 */
[----:B------:R-:W5:Y:S04]  /*0d10*/  @P0 LDG.E.128 R16, desc[UR12][R114.64] ;  /* 0x0000000c72100981 */ /* 0x000f68000c1e1d00 */
[----:B------:R0:W5:Y:S02]  /*0d20*/  @P0 LDG.E.128 R12, desc[UR12][R114.64+0x10] ;  /* 0x0000100c720c0981 */ /* 0x000164000c1e1d00 */
[----:B0-----:R-:W-:Y:S02]  /*0d30*/  HADD2.F32 R114, -RZ, R81.H0_H0 ;  /* 0x20000051ff727230 */ /* 0x001fe40000004100 */
[----:B------:R-:W-:Y:S01]  /*0d40*/  HADD2.F32 R161, -RZ, R83.H1_H1 ;  /* 0x30000053ffa17230 */ /* 0x000fe20000004100 */
[----:B------:R-:W-:Y:S01]  /*0d50*/  IADD3 R165, PT, PT, R165, 0x100, RZ ;  /* 0x00000100a5a57810 */ /* 0x000fe20007ffe0ff */
[C---:B--2---:R-:W-:Y:S01]  /*0d60*/  FADD.FTZ R104, -R162.reuse, R104 ;  /* 0x00000068a2687221 */ /* 0x044fe20000010100 */
[C---:B------:R-:W-:Y:S01]  /*0d70*/  FADD.FTZ R112, -R162.reuse, R105 ;  /* 0x00000069a2707221 */ /* 0x040fe20000010100 */
[----:B------:R-:W-:-:S02]  /*0d80*/  FADD.FTZ R116, -R162, R107 ;  /* 0x0000006ba2747221 */ /* 0x000fc40000010100 */
[C---:B-----5:R-:W-:Y:S01]  /*0d90*/  FMUL.FTZ R111, R135.reuse, R104 ;  /* 0x00000068876f7220 */ /* 0x060fe20000410000 */
[----:B------:R-:W-:Y:S01]  /*0da0*/  FMUL.FTZ R112, R135, R112 ;  /* 0x0000007087707220 */ /* 0x000fe20000410000 */
[--C-:B----4-:R-:W-:Y:S02]  /*0db0*/  HADD2.F32 R117, -RZ, R96.reuse.H0_H0 ;  /* 0x20000060ff757230 */ /* 0x110fe40000004100 */
[----:B------:R-:W-:Y:S02]  /*0dc0*/  HADD2.F32 R96, -RZ, R96.H1_H1 ;  /* 0x30000060ff607230 */ /* 0x000fe40000004100 */
[----:B---3--:R-:W-:Y:S01]  /*0dd0*/  FADD.FTZ R100, -R162, R100 ;  /* 0x00000064a2647221 */ /* 0x008fe20000010100 */
[--C-:B------:R-:W-:Y:S02]  /*0de0*/  HADD2.F32 R105, -RZ, R97.reuse.H0_H0 ;  /* 0x20000061ff697230 */ /* 0x100fe40000004100 */
[----:B------:R-:W-:Y:S01]  /*0df0*/  FADD.FTZ R40, R40, R117 ;  /* 0x0000007528287221 */ /* 0x000fe20000010000 */
[-C--:B------:R-:W-:Y:S01]  /*0e00*/  FFMA.FTZ R64, R111, R117.reuse, R64 ;  /* 0x000000756f407223 */ /* 0x080fe20000010040 */
[----:B------:R-:W-:Y:S01]  /*0e10*/  FMUL.FTZ R110, R110, R117 ;  /* 0x000000756e6e7220 */ /* 0x000fe20000410000 */
[----:B------:R-:W-:Y:S01]  /*0e20*/  FADD.FTZ R41, R41, R96 ;  /* 0x0000006029297221 */ /* 0x000fe20000010000 */
[-C--:B------:R-:W-:Y:S01]  /*0e30*/  FFMA.FTZ R65, R112, R96.reuse, R65 ;  /* 0x0000006070417223 */ /* 0x080fe20000010041 */
[----:B------:R-:W-:Y:S01]  /*0e40*/  FMUL.FTZ R113, R113, R96 ;  /* 0x0000006071717220 */ /* 0x000fe20000410000 */
[----:B------:R-:W-:-:S02]  /*0e50*/  HADD2.F32 R96, -RZ, R97.H1_H1 ;  /* 0x30000061ff607230 */ /* 0x000fc40000004100 */
[C---:B------:R-:W-:Y:S01]  /*0e60*/  FMUL.FTZ R116, R135.reuse, R116 ;  /* 0x0000007487747220 */ /* 0x040fe20000410000 */
[----:B------:R-:W-:Y:S02]  /*0e70*/  HADD2.F32 R117, -RZ, R81.H1_H1 ;  /* 0x30000051ff757230 */ /* 0x000fe40000004100 */
[C---:B------:R-:W-:Y:S01]  /*0e80*/  FADD.FTZ R102, -R162.reuse, R102 ;  /* 0x00000066a2667221 */ /* 0x040fe20000010100 */
[--C-:B------:R-:W-:Y:S02]  /*0e90*/  HADD2.F32 R97, -RZ, R98.reuse.H0_H0 ;  /* 0x20000062ff617230 */ /* 0x100fe40000004100 */
[----:B------:R-:W-:Y:S01]  /*0ea0*/  FMUL.FTZ R119, R135, R100 ;  /* 0x0000006487777220 */ /* 0x000fe20000410000 */
[----:B------:R-:W-:Y:S01]  /*0eb0*/  FADD.FTZ R154, -R162, R101 ;  /* 0x00000065a29a7221 */ /* 0x000fe20000010100 */
[----:B------:R-:W-:Y:S02]  /*0ec0*/  HADD2.F32 R101, -RZ, R99.H0_H0 ;  /* 0x20000063ff657230 */ /* 0x000fe40000004100 */
[----:B------:R-:W-:Y:S01]  /*0ed0*/  FADD.FTZ R43, R43, R96 ;  /* 0x000000602b2b7221 */ /* 0x000fe20000010000 */
[-C--:B------:R-:W-:Y:S01]  /*0ee0*/  FFMA.FTZ R67, R116, R96.reuse, R67 ;  /* 0x0000006074437223 */ /* 0x080fe20000010043 */
[----:B------:R-:W-:Y:S01]  /*0ef0*/  FMUL.FTZ R117, R117, R96 ;  /* 0x0000006075757220 */ /* 0x000fe20000410000 */
[----:B------:R-:W-:Y:S01]  /*0f00*/  FMUL.FTZ R157, R135, R102 ;  /* 0x00000066879d7220 */ /* 0x000fe20000410000 */
[----:B------:R-:W-:Y:S01]  /*0f10*/  FADD.FTZ R36, R36, R97 ;  /* 0x0000006124247221 */ /* 0x000fe20000010000 */
[-C--:B------:R-:W-:Y:S01]  /*0f20*/  FFMA.FTZ R60, R119, R97.reuse, R60 ;  /* 0x00000061773c7223 */ /* 0x080fe2000001003c */
[----:B------:R-:W-:Y:S01]  /*0f30*/  FMUL.FTZ R118, R118, R97 ;  /* 0x0000006176767220 */ /* 0x000fe20000410000 */
[----:B------:R-:W-:Y:S01]  /*0f40*/  FADD.FTZ R96, R163, R110 ;  /* 0x0000006ea3607221 */ /* 0x000fe20000010000 */
[----:B------:R-:W-:Y:S01]  /*0f50*/  FADD.FTZ R106, -R162, R106 ;  /* 0x0000006aa26a7221 */ /* 0x000fe20000010100 */
[----:B------:R-:W-:Y:S01]  /*0f60*/  FFMA.FTZ R97, R111, R110, R164 ;  /* 0x0000006e6f617223 */ /* 0x000fe200000100a4 */
[----:B------:R-:W-:-:S02]  /*0f70*/  HADD2.F32 R98, -RZ, R98.H1_H1 ;  /* 0x30000062ff627230 */ /* 0x000fc40000004100 */
[----:B------:R-:W-:Y:S01]  /*0f80*/  FADD.FTZ R38, R38, R101 ;  /* 0x0000006526267221 */ /* 0x000fe20000010000 */
[-C--:B------:R-:W-:Y:S01]  /*0f90*/  FFMA.FTZ R62, R157, R101.reuse, R62 ;  /* 0x000000659d3e7223 */ /* 0x080fe2000001003e */
[----:B------:R-:W-:Y:S01]  /*0fa0*/  FMUL.FTZ R156, R156, R101 ;  /* 0x000000659c9c7220 */ /* 0x000fe20000410000 */
[C---:B------:R-:W-:Y:S01]  /*0fb0*/  FMUL.FTZ R154, R135.reuse, R154 ;  /* 0x0000009a879a7220 */ /* 0x040fe20000410000 */
[----:B------:R-:W-:Y:S01]  /*0fc0*/  FADD.FTZ R101, R96, R113 ;  /* 0x0000007160657221 */ /* 0x000fe20000010000 */
[----:B------:R-:W-:Y:S01]  /*0fd0*/  FMUL.FTZ R115, R135, R106 ;  /* 0x0000006a87737220 */ /* 0x000fe20000410000 */
[----:B------:R-:W-:Y:S01]  /*0fe0*/  FMUL.FTZ R114, R114, R105 ;  /* 0x0000006972727220 */ /* 0x000fe20000410000 */
[----:B------:R-:W-:Y:S01]  /*0ff0*/  FFMA.FTZ R96, R112, R113, R97 ;  /* 0x0000007170607223 */ /* 0x000fe20000010061 */
[----:B------:R-:W-:Y:S01]  /*1000*/  FADD.FTZ R37, R37, R98 ;  /* 0x0000006225257221 */ /* 0x000fe20000010000 */
[-C--:B------:R-:W-:Y:S01]  /*1010*/  FFMA.FTZ R61, R154, R98.reuse, R61 ;  /* 0x000000629a3d7223 */ /* 0x080fe2000001003d */
[----:B------:R-:W-:Y:S01]  /*1020*/  FMUL.FTZ R155, R155, R98 ;  /* 0x000000629b9b7220 */ /* 0x000fe20000410000 */
[----:B------:R-:W-:Y:S01]  /*1030*/  FADD.FTZ R98, R101, R114 ;  /* 0x0000007265627221 */ /* 0x000fe20000010000 */
[----:B------:R-:W-:Y:S01]  /*1040*/  FFMA.FTZ R97, R115, R114, R96 ;  /* 0x0000007273617223 */ /* 0x000fe20000010060 */
[----:B------:R-:W-:-:S02]  /*1050*/  HADD2.F32 R100, -RZ, R99.H1_H1 ;  /* 0x30000063ff647230 */ /* 0x000fc40000004100 */
        /* <DEDUP_REMOVED lines=17> */
.L_x_2026:
[----:B------:R-:W-:Y:S05]  /*1170*/  BSYNC.RECONVERGENT B0 ;  /* 0x0000000000007941 */ /* 0x000fea0003800200 */
.L_x_2025:
        /* <DEDUP_REMOVED lines=12> */
[--C-:B0-----:R-:W-:Y:S02]  /*1240*/  HADD2.F32 R122, -RZ, R76.reuse.H0_H0 ;  /* 0x2000004cff7a7230 */ /* 0x101fe40000004100 */
[----:B------:R-:W-:Y:S02]  /*1250*/  HADD2.F32 R123, -RZ, R76.H1_H1 ;  /* 0x3000004cff7b7230 */ /* 0x000fe40000004100 */
[----:B------:R-:W-:Y:S02]  /*1260*/  HADD2.F32 R127, -RZ, R77.H1_H1 ;  /* 0x3000004dff7f7230 */ /* 0x000fe40000004100 */
[----:B------:R-:W-:Y:S02]  /*1270*/  HADD2.F32 R132, -RZ, R78.H0_H0 ;  /* 0x2000004eff847230 */ /* 0x000fe40000004100 */
[----:B-1----:R-:W-:-:S05]  /*1280*/  @P0 IMAD.WIDE.U32 R120, R165, 0x20, R120 ;  /* 0x00000020a5780825 */ /* 0x002fca00078e0078 */
[----:B------:R-:W5:Y:S04]  /*1290*/  @P0 LDG.E.128 R8, desc[UR12][R120.64] ;  /* 0x0000000c78080981 */ /* 0x000f68000c1e1d00 */
[----:B------:R0:W5:Y:S01]  /*12a0*/  @P0 LDG.E.128 R4, desc[UR12][R120.64+0x10] ;  /* 0x0000100c78040981 */ /* 0x000162000c1e1d00 */
[----:B------:R-:W-:Y:S02]  /*12b0*/  HADD2.F32 R141, -RZ, R78.H1_H1 ;  /* 0x3000004eff8d7230 */ /* 0x000fe40000004100 */
[--C-:B------:R-:W-:Y:S02]  /*12c0*/  HADD2.F32 R144, -RZ, R79.reuse.H0_H0 ;  /* 0x2000004fff907230 */ /* 0x100fe40000004100 */
[----:B------:R-:W-:Y:S02]  /*12d0*/  HADD2.F32 R145, -RZ, R79.H1_H1 ;  /* 0x3000004fff917230 */ /* 0x000fe40000004100 */
[C---:B--2---:R-:W-:Y:S01]  /*12e0*/  FADD.FTZ R100, -R162.reuse, R100 ;  /* 0x00000064a2647221 */ /* 0x044fe20000010100 */
[C---:B------:R-:W-:Y:S01]  /*12f0*/  FADD.FTZ R124, -R162.reuse, R101 ;  /* 0x00000065a27c7221 */ /* 0x040fe20000010100 */
[C---:B------:R-:W-:Y:S01]  /*1300*/  FADD.FTZ R126, -R162.reuse, R103 ;  /* 0x00000067a27e7221 */ /* 0x040fe20000010100 */
[C---:B------:R-:W-:Y:S01]  /*1310*/  FADD.FTZ R102, -R162.reuse, R102 ;  /* 0x00000066a2667221 */ /* 0x040fe20000010100 */
[C---:B0----5:R-:W-:Y:S01]  /*1320*/  FMUL.FTZ R121, R135.reuse, R100 ;  /* 0x0000006487797220 */ /* 0x061fe20000410000 */
[C---:B------:R-:W-:Y:S01]  /*1330*/  FMUL.FTZ R120, R135.reuse, R124 ;  /* 0x0000007c87787220 */ /* 0x040fe20000410000 */
[----:B---3--:R-:W-:Y:S01]  /*1340*/  FADD.FTZ R104, -R162, R104 ;  /* 0x00000068a2687221 */ /* 0x008fe20000010100 */
[----:B------:R-:W-:Y:S01]  /*1350*/  FMUL.FTZ R126, R135, R126 ;  /* 0x0000007e877e7220 */ /* 0x000fe20000410000 */
[----:B------:R-:W-:-:S02]  /*1360*/  HADD2.F32 R124, -RZ, R77.H0_H0 ;  /* 0x2000004dff7c7230 */ /* 0x000fc40000004100 */
[C---:B------:R-:W-:Y:S01]  /*1370*/  FMUL.FTZ R125, R135.reuse, R102 ;  /* 0x00000066877d7220 */ /* 0x040fe20000410000 */
[--C-:B----4-:R-:W-:Y:S02]  /*1380*/  HADD2.F32 R101, -RZ, R96.reuse.H0_H0 ;  /* 0x20000060ff657230 */ /* 0x110fe40000004100 */
[----:B------:R-:W-:Y:S01]  /*1390*/  FMUL.FTZ R133, R135, R104 ;  /* 0x0000006887857220 */ /* 0x000fe20000410000 */
[----:B------:R-:W-:Y:S02]  /*13a0*/  HADD2.F32 R96, -RZ, R96.H1_H1 ;  /* 0x30000060ff607230 */ /* 0x000fe40000004100 */
[----:B------:R-:W-:Y:S01]  /*13b0*/  FADD.FTZ R142, -R162, R105 ;  /* 0x00000069a28e7221 */ /* 0x000fe20000010100 */
[----:B------:R-:W-:Y:S02]  /*13c0*/  HADD2.F32 R103, -RZ, R99.H0_H0 ;  /* 0x20000063ff677230 */ /* 0x000fe40000004100 */
[----:B------:R-:W-:Y:S01]  /*13d0*/  FADD.FTZ R32, R32, R101 ;  /* 0x0000006520207221 */ /* 0x000fe20000010000 */
[-C--:B------:R-:W-:Y:S01]  /*13e0*/  FFMA.FTZ R56, R121, R101.reuse, R56 ;  /* 0x0000006579387223 */ /* 0x080fe20000010038 */
[----:B------:R-:W-:Y:S01]  /*13f0*/  FMUL.FTZ R122, R122, R101 ;  /* 0x000000657a7a7220 */ /* 0x000fe20000410000 */
[-C--:B------:R-:W-:Y:S01]  /*1400*/  FMUL.FTZ R123, R123, R96.reuse ;  /* 0x000000607b7b7220 */ /* 0x080fe20000410000 */
[----:B------:R-:W-:Y:S01]  /*1410*/  FADD.FTZ R33, R33, R96 ;  /* 0x0000006021217221 */ /* 0x000fe20000010000 */
[----:B------:R-:W-:Y:S01]  /*1420*/  FFMA.FTZ R57, R120, R96, R57 ;  /* 0x0000006078397223 */ /* 0x000fe20000010039 */
[----:B------:R-:W-:-:S02]  /*1430*/  HADD2.F32 R101, -RZ, R97.H0_H0 ;  /* 0x20000061ff657230 */ /* 0x000fc40000004100 */
[----:B------:R-:W-:Y:S01]  /*1440*/  FMUL.FTZ R142, R135, R142 ;  /* 0x0000008e878e7220 */ /* 0x000fe20000410000 */
[----:B------:R-:W-:Y:S02]  /*1450*/  HADD2.F32 R96, -RZ, R97.H1_H1 ;  /* 0x30000061ff607230 */ /* 0x000fe40000004100 */
[----:B------:R-:W-:Y:S01]  /*1460*/  FADD.FTZ R106, -R162, R106 ;  /* 0x0000006aa26a7221 */ /* 0x000fe20000010100 */
[--C-:B------:R-:W-:Y:S02]  /*1470*/  HADD2.F32 R97, -RZ, R98.reuse.H0_H0 ;  /* 0x20000062ff617230 */ /* 0x100fe40000004100 */
[----:B------:R-:W-:Y:S01]  /*1480*/  FADD.FTZ R34, R34, R101 ;  /* 0x0000006522227221 */ /* 0x000fe20000010000 */
[----:B------:R-:W-:Y:S01]  /*1490*/  FFMA.FTZ R58, R125, R101, R58 ;  /* 0x000000657d3a7223 */ /* 0x000fe2000001003a */
[----:B------:R-:W-:Y:S01]  /*14a0*/  FADD.FTZ R35, R35, R96 ;  /* 0x0000006023237221 */ /* 0x000fe20000010000 */
[-C--:B------:R-:W-:Y:S01]  /*14b0*/  FFMA.FTZ R59, R126, R96.reuse, R59 ;  /* 0x000000607e3b7223 */ /* 0x080fe2000001003b */
[----:B------:R-:W-:Y:S01]  /*14c0*/  FMUL.FTZ R127, R127, R96 ;  /* 0x000000607f7f7220 */ /* 0x000fe20000410000 */
[----:B------:R-:W-:Y:S01]  /*14d0*/  FADD.FTZ R28, R28, R97 ;  /* 0x000000611c1c7221 */ /* 0x000fe20000010000 */
[-C--:B------:R-:W-:Y:S01]  /*14e0*/  FFMA.FTZ R52, R133, R97.reuse, R52 ;  /* 0x0000006185347223 */ /* 0x080fe20000010034 */
[----:B------:R-:W-:Y:S01]  /*14f0*/  FMUL.FTZ R132, R132, R97 ;  /* 0x0000006184847220 */ /* 0x000fe20000410000 */
[----:B------:R-:W-:Y:S01]  /*1500*/  FADD.FTZ R96, R163, R122 ;  /* 0x0000007aa3607221 */ /* 0x000fe20000010000 */
[----:B------:R-:W-:Y:S01]  /*1510*/  FFMA.FTZ R97, R121, R122, R164 ;  /* 0x0000007a79617223 */ /* 0x000fe200000100a4 */
[----:B------:R-:W-:Y:S01]  /*1520*/  FMUL.FTZ R124, R124, R101 ;  /* 0x000000657c7c7220 */ /* 0x000fe20000410000 */
[----:B------:R-:W-:-:S02]  /*1530*/  HADD2.F32 R98, -RZ, R98.H1_H1 ;  /* 0x30000062ff627230 */ /* 0x000fc40000004100 */
[----:B------:R-:W-:Y:S01]  /*1540*/  FADD.FTZ R101, R96, R123 ;  /* 0x0000007b60657221 */ /* 0x000fe20000010000 */
[----:B------:R-:W-:Y:S01]  /*1550*/  FFMA.FTZ R96, R120, R123, R97 ;  /* 0x0000007b78607223 */ /* 0x000fe20000010061 */
[----:B------:R-:W-:Y:S02]  /*1560*/  HADD2.F32 R100, -RZ, R99.H1_H1 ;  /* 0x30000063ff647230 */ /* 0x000fe40000004100 */
[----:B------:R-:W-:Y:S01]  /*1570*/  FADD.FTZ R146, -R162, R107 ;  /* 0x0000006ba2927221 */ /* 0x000fe20000010100 */
[----:B------:R-:W-:Y:S01]  /*1580*/  FADD.FTZ R29, R29, R98 ;  /* 0x000000621d1d7221 */ /* 0x000fe20000010000 */
[-C--:B------:R-:W-:Y:S01]  /*1590*/  FFMA.FTZ R53, R142, R98.reuse, R53 ;  /* 0x000000628e357223 */ /* 0x080fe20000010035 */
        /* <DEDUP_REMOVED lines=20> */
[----:B------:R-:W-:-:S07]  /*16e0*/  FFMA.FTZ R164, R146, R145, R97 ;  /* 0x0000009192a47223 */ /* 0x000fce0000010061 */
.L_x_2028:
[----:B------:R-:W-:Y:S05]  /*16f0*/  BSYNC.RECONVERGENT B0 ;  /* 0x0000000000007941 */ /* 0x000fea0003800200 */
.L_x_2027:
        /* <DEDUP_REMOVED lines=32> */
.L_x_2030:
[----:B------:R-:W-:Y:S05]  /*1900*/  BSYNC.RECONVERGENT B0 ;  /* 0x0000000000007941 */ /* 0x000fea0003800200 */
.L_x_2029:
        /* <DEDUP_REMOVED lines=10> */
[----:B------:R-:W1:Y:S01]  /*19b0*/  LDS.128 R100, [UR5] ;  /* 0x00000005ff647984 */ /* 0x000e620008000c00 */
[----:B------:R-:W-:Y:S02]  /*19c0*/  UIADD3 UR5, UPT, UPT, UR4, 0x6050, URZ ;  /* 0x0000605004057890 */ /* 0x000fe4000fffe0ff */
[----:B------:R-:W-:-:S09]  /*19d0*/  @!UP1 UIADD3 UR5, UPT, UPT, UR4, 0x6010, URZ ;  /* 0x0000601004059890 */ /* 0x000fd2000fffe0ff */
[----:B0-----:R-:W0:Y:S01]  /*19e0*/  LDS.128 R96, [UR5] ;  /* 0x00000005ff607984 */ /* 0x001e220008000c00 */
[----:B------:R-:W-:Y:S02]  /*19f0*/  UIADD3 UR5, UPT, UPT, UR4, 0x6070, URZ ;  /* 0x0000607004057890 */ /* 0x000fe4000fffe0ff */
[----:B------:R-:W-:Y:S01]  /*1a00*/  @!UP1 UIADD3 UR5, UPT, UPT, UR4, 0x6030, URZ ;  /* 0x0000603004059890 */ /* 0x000fe2000fffe0ff */
[----:B-1----:R-:W-:Y:S01]  /*1a10*/  FADD.FTZ R105, RZ, R100 ;  /* 0x00000064ff697221 */ /* 0x002fe20000010000 */
[----:B------:R-:W-:-:S03]  /*1a20*/  FADD.FTZ R100, RZ, R101 ;  /* 0x00000065ff647221 */ /* 0x000fc60000010000 */
[----:B------:R-:W-:Y:S01]  /*1a30*/  FADD.FTZ R105, R102, R105 ;  /* 0x0000006966697221 */ /* 0x000fe20000010000 */
[----:B------:R-:W-:Y:S02]  /*1a40*/  FADD.FTZ R106, R103, R100 ;  /* 0x00000064676a7221 */ /* 0x000fe40000010000 */
[----:B------:R-:W1:Y:S01]  /*1a50*/  LDS.128 R100, [UR10] ;  /* 0x0000000aff647984 */ /* 0x000e620008000c00 */
[----:B0-----:R-:W-:Y:S01]  /*1a60*/  FADD.FTZ R105, R105, R96 ;  /* 0x0000006069697221 */ /* 0x001fe20000010000 */
[----:B------:R-:W-:-:S03]  /*1a70*/  FADD.FTZ R106, R106, R97 ;  /* 0x000000616a6a7221 */ /* 0x000fc60000010000 */
[----:B------:R-:W-:Y:S01]  /*1a80*/  FADD.FTZ R105, R98, R105 ;  /* 0x0000006962697221 */ /* 0x000fe20000010000 */
[----:B------:R-:W-:Y:S02]  /*1a90*/  FADD.FTZ R106, R99, R106 ;  /* 0x0000006a636a7221 */ /* 0x000fe40000010000 */
[----:B------:R-:W0:Y:S01]  /*1aa0*/  LDS.128 R96, [UR5] ;  /* 0x00000005ff607984 */ /* 0x000e220008000c00 */
[----:B-1----:R-:W-:Y:S01]  /*1ab0*/  FADD.FTZ R105, R105, R100 ;  /* 0x0000006469697221 */ /* 0x002fe20000010000 */
[----:B------:R-:W-:Y:S02]  /*1ac0*/  FADD.FTZ R106, R106, R101 ;  /* 0x000000656a6a7221 */ /* 0x000fe40000010000 */
[----:B------:R-:W1:Y:S01]  /*1ad0*/  LDC.64 R100, c[0x0][0x380] ;  /* 0x0000e000ff647b82 */ /* 0x000e620000000a00 */
[----:B------:R-:W-:Y:S01]  /*1ae0*/  FADD.FTZ R105, R102, R105 ;  /* 0x0000006966697221 */ /* 0x000fe20000010000 */
[----:B------:R-:W-:-:S06]  /*1af0*/  FADD.FTZ R106, R103, R106 ;  /* 0x0000006a676a7221 */ /* 0x000fcc0000010000 */
[----:B------:R-:W2:Y:S01]  /*1b00*/  LDC.U8 R102, c[0x0][0x410] ;  /* 0x00010400ff667b82 */ /* 0x000ea20000000000 */
[----:B0-----:R-:W-:Y:S01]  /*1b10*/  FADD.FTZ R105, R105, R96 ;  /* 0x0000006069697221 */ /* 0x001fe20000010000 */
[----:B------:R-:W-:-:S03]  /*1b20*/  FADD.FTZ R106, R106, R97 ;  /* 0x000000616a6a7221 */ /* 0x000fc60000010000 */
[----:B------:R-:W-:Y:S01]  /*1b30*/  FADD.FTZ R98, R98, R105 ;  /* 0x0000006962627221 */ /* 0x000fe20000010000 */
[----:B------:R-:W-:-:S03]  /*1b40*/  FADD.FTZ R99, R99, R106 ;  /* 0x0000006a63637221 */ /* 0x000fc60000010000 */
[----:B------:R-:W-:Y:S01]  /*1b50*/  FMUL.FTZ R98, R98, UR11 ;  /* 0x0000000b62627c20 */ /* 0x000fe20008410000 */
[----:B-1----:R-:W-:Y:S01]  /*1b60*/  IADD3 R109, PT, PT, R109, R100, RZ ;  /* 0x000000646d6d7210 */ /* 0x002fe20007ffe0ff */
[----:B------:R-:W-:-:S03]  /*1b70*/  FMUL.FTZ R100, R99, UR11 ;  /* 0x0000000b63647c20 */ /* 0x000fc60008410000 */
[----:B------:R-:W-:Y:S02]  /*1b80*/  ISETP.GE.AND P1, PT, R109, R101, PT ;  /* 0x000000656d00720c */ /* 0x000fe40003f26270 */
[----:B--2---:R-:W-:-:S04]  /*1b90*/  ISETP.NE.AND P2, PT, R102, RZ, PT ;  /* 0x000000ff6600720c */ /* 0x004fc80003f45270 */
        /* <DEDUP_REMOVED lines=21> */
[C---:B-----5:R-:W-:Y:S01]  /*1cf0*/  FMUL.FTZ R96, R135.reuse, R96 ;  /* 0x0000006087607220 */ /* 0x060fe20000410000 */
[----:B------:R-:W-:Y:S01]  /*1d00*/  FMUL.FTZ R97, R135, R98 ;  /* 0x0000006287617220 */ /* 0x000fe20000410000 */
[----:B------:R-:W-:Y:S01]  /*1d10*/  FADD.FTZ R106, R148, -R99 ;  /* 0x80000063946a7221 */ /* 0x000fe20000010000 */
[----:B------:R-:W-:Y:S01]  /*1d20*/  FADD.FTZ R162, R151, -R162 ;  /* 0x800000a297a27221 */ /* 0x000fe20000010000 */
[----:B------:R-:W-:Y:S01]  /*1d30*/  FADD.FTZ R102, R147, -R102 ;  /* 0x8000006693667221 */ /* 0x000fe20000010000 */
[----:B------:R-:W-:Y:S01]  /*1d40*/  FADD.FTZ R166, R159, -R166 ;  /* 0x800000a69fa67221 */ /* 0x000fe20000010000 */
[----:B------:R-:W-:Y:S01]  /*1d50*/  F2FP.F16.F32.PACK_AB R96, R97, R96 ;  /* 0x000000606160723e */ /* 0x000fe200000000ff */
[----:B------:R-:W-:Y:S01]  /*1d60*/  FFMA.FTZ R97, R139, R100, R101 ;  /* 0x000000648b617223 */ /* 0x000fe20000010065 */
        /* <DEDUP_REMOVED lines=9> */
[----:B------:R-:W-:Y:S02]  /*1e00*/  F2FP.F16.F32.PACK_AB R97, R102, R97 ;  /* 0x000000616661723e */ /* 0x000fe400000000ff */
[----:B------:R-:W-:Y:S02]  /*1e10*/  F2FP.F16.F32.PACK_AB R98, R99, R98 ;  /* 0x000000626362723e */ /* 0x000fe400000000ff */
[----:B------:R-:W-:Y:S01]  /*1e20*/  F2FP.F16.F32.PACK_AB R99, R103, R164 ;  /* 0x000000a46763723e */ /* 0x000fe200000000ff */
[----:B------:R-:W-:Y:S06]  /*1e30*/  BRA `(.L_x_2036) ;  /* 0x0000000c00a07947 */ /* 0x000fec0003800000 */
.L_x_2035:
[-CC-:B------:R-:W-:Y:S01]  /*1e40*/  FFMA.FTZ R85, R153, R100.reuse, R101.reuse ;  /* 0x0000006499557223 */ /* 0x180fe20000010065 */
[-CC-:B------:R-:W-:Y:S01]  /*1e50*/  FFMA.FTZ R86, R158, R100.reuse, R101.reuse ;  /* 0x000000649e567223 */ /* 0x180fe20000010065 */
[-CC-:B------:R-:W-:Y:S01]  /*1e60*/  FFMA.FTZ R87, R139, R100.reuse, R101.reuse ;  /* 0x000000648b577223 */ /* 0x180fe20000010065 */
[-C--:B------:R-:W-:Y:S01]  /*1e70*/  FFMA.FTZ R98, R140, R100.reuse, R101 ;  /* 0x000000648c627223 */ /* 0x080fe20000010065 */
[----:B------:R-:W-:Y:S01]  /*1e80*/  FADD.FTZ R84, R152, -R85 ;  /* 0x8000005598547221 */ /* 0x000fe20000010000 */
[----:B------:R-:W-:Y:S01]  /*1e90*/  FADD.FTZ R86, R159, -R86 ;  /* 0x800000569f567221 */ /* 0x000fe20000010000 */
[-CC-:B------:R-:W-:Y:S01]  /*1ea0*/  FFMA.FTZ R85, R3, R100.reuse, R101.reuse ;  /* 0x0000006403557223 */ /* 0x180fe20000010065 */
[--C-:B------:R-:W-:Y:S01]  /*1eb0*/  FFMA.FTZ R106, R150, R100, R101.reuse ;  /* 0x00000064966a7223 */ /* 0x100fe20000010065 */
        /* <DEDUP_REMOVED lines=17> */
[----:B------:R-:W-:-:S03]  /*1fd0*/  F2FP.F16.F32.PACK_AB R97, R97, R96 ;  /* 0x000000606161723e */ /* 0x000fc600000000ff */
[----:B------:R-:W-:Y:S02]  /*1fe0*/  F2FP.F16.F32.PACK_AB R96, R85, R84 ;  /* 0x000000545560723e */ /* 0x000fe400000000ff */
[----:B------:R-:W-:Y:S02]  /*1ff0*/  F2FP.F16.F32.PACK_AB R98, R87, R102 ;  /* 0x000000665762723e */ /* 0x000fe400000000ff */
[----:B------:R-:W-:Y:S02]  /*2000*/  MOV R87, R99 ;  /* 0x0000006300577202 */ /* 0x000fe40000000f00 */
[----:B------:R-:W-:Y:S02]  /*2010*/  MOV R86, R98 ;  /* 0x0000006200567202 */ /* 0x000fe40000000f00 */
[----:B------:R-:W-:Y:S02]  /*2020*/  MOV R85, R97 ;  /* 0x0000006100557202 */ /* 0x000fe40000000f00 */
[----:B------:R-:W-:Y:S01]  /*2030*/  MOV R84, R96 ;  /* 0x0000006000547202 */ /* 0x000fe20000000f00 */
[----:B------:R-:W-:Y:S06]  /*2040*/  BRA `(.L_x_2036) ;  /* 0x0000000c001c7947 */ /* 0x000fec0003800000 */
.L_x_2034:
        /* <DEDUP_REMOVED lines=32> */
.L_x_2037:
        /* <DEDUP_REMOVED lines=33> */
.L_x_2033:
        /* <DEDUP_REMOVED lines=18> */
[----:B------:R-:W-:Y:S01]  /*2580*/  FFMA.FTZ R98, R140, R100, R101 ;  /* 0x000000648c627223 */ /* 0x000fe20000010065 */
[----:B------:R-:W-:Y:S01]  /*2590*/  FADD.FTZ R99, R148, -R99 ;  /* 0x8000006394637221 */ /* 0x000fe20000010000 */
[----:B------:R-:W-:Y:S01]  /*25a0*/  FADD.FTZ R102, R151, -R102 ;  /* 0x8000006697667221 */ /* 0x000fe20000010000 */
[----:B------:R-:W-:Y:S01]  /*25b0*/  FADD.FTZ R103, R152, -R103 ;  /* 0x8000006798677221 */ /* 0x000fe20000010000 */
[----:B------:R-:W-:Y:S01]  /*25c0*/  F2FP.F16.F32.PACK_AB R96, R97, R96 ;  /* 0x000000606160723e */ /* 0x000fe200000000ff */
        /* <DEDUP_REMOVED lines=10> */
[----:B------:R-:W-:Y:S02]  /*2670*/  F2FP.F16.F32.PACK_AB R97, R98, R97 ;  /* 0x000000616261723e */ /* 0x000fe400000000ff */
[----:B------:R-:W-:Y:S02]  /*2680*/  F2FP.F16.F32.PACK_AB R98, R102, R99 ;  /* 0x000000636662723e */ /* 0x000fe400000000ff */
[----:B------:R-:W-:Y:S01]  /*2690*/  F2FP.F16.F32.PACK_AB R99, R106, R103 ;  /* 0x000000676a63723e */ /* 0x000fe200000000ff */
[----:B------:R-:W-:Y:S06]  /*26a0*/  BRA `(.L_x_2036) ;  /* 0x0000000400847947 */ /* 0x000fec0003800000 */
.L_x_2039:
        /* <DEDUP_REMOVED lines=14> */
[----:B------:R-:W-:Y:S01]  /*2790*/  F2FP.F16.F32.PACK_AB R99, R84, R85 ;  /* 0x000000555463723e */ /* 0x000fe200000000ff */
        /* <DEDUP_REMOVED lines=18> */
.L_x_2038:
        /* <DEDUP_REMOVED lines=32> */
.L_x_2040:
        /* <DEDUP_REMOVED lines=32> */
.L_x_2036:
        /* <DEDUP_REMOVED lines=15> */
.L_x_2032:
[----:B------:R-:W-:Y:S05]  /*2db0*/  BSYNC.RECONVERGENT B0 ;  /* 0x0000000000007941 */ /* 0x000fea0003800200 */
.L_x_2031:
        /* <DEDUP_REMOVED lines=46> */
.L_x_2045:
[-CC-:B0-----:R-:W-:Y:S01]  /*30a0*/  FFMA.FTZ R88, R112, R100.reuse, R101.reuse ;  /* 0x0000006470587223 */ /* 0x181fe20000010065 */
        /* <DEDUP_REMOVED lines=28> */
.L_x_2044:
        /* <DEDUP_REMOVED lines=37> */
.L_x_2047:
        /* <DEDUP_REMOVED lines=29> */
.L_x_2043:
        /* <DEDUP_REMOVED lines=41> */
.L_x_2049:
        /* <DEDUP_REMOVED lines=29> */
.L_x_2048:
        /* <DEDUP_REMOVED lines=37> */
.L_x_2050:
        /* <DEDUP_REMOVED lines=27> */
[----:B------:R-:W-:-:S07]  /*3ef0*/  F2FP.F16.F32.PACK_AB R99, R103, R164 ;  /* 0x000000a46763723e */ /* 0x000fce00000000ff */
.L_x_2046:
        /* <DEDUP_REMOVED lines=11> */
.L_x_2042:
[----:B------:R-:W-:Y:S05]  /*3fb0*/  BSYNC.RECONVERGENT B0 ;  /* 0x0000000000007941 */ /* 0x000fea0003800200 */
.L_x_2041:
        /* <DEDUP_REMOVED lines=46> */
.L_x_2055:
        /* <DEDUP_REMOVED lines=29> */
.L_x_2054:
        /* <DEDUP_REMOVED lines=37> */
.L_x_2057:
        /* <DEDUP_REMOVED lines=29> */
.L_x_2053:
        /* <DEDUP_REMOVED lines=41> */
.L_x_2059:
        /* <DEDUP_REMOVED lines=29> */
.L_x_2058:
        /* <DEDUP_REMOVED lines=37> */
.L_x_2060:
        /* <DEDUP_REMOVED lines=28> */
.L_x_2056:
        /* <DEDUP_REMOVED lines=10> */
.L_x_2052:
[----:B------:R-:W-:Y:S05]  /*51a0*/  BSYNC.RECONVERGENT B0 ;  /* 0x0000000000007941 */ /* 0x000fea0003800200 */
.L_x_2051:
[----:B------:R-:W-:Y:S01]  /*51b0*/  UPLOP3.LUT UP1, UPT, UPT, UPT, UP1, 0x40, 0x4 ;  /* 0x000000000004789c */ /* 0x000fe20003f2e810 */
[----:B------:R-:W-:Y:S10]  /*51c0*/  @!P1 BRA `(.L_x_2061) ;  /* 0xffffffb000e09947 */ /* 0x000ff4000383ffff */
.L_x_2022:
        /* <DEDUP_REMOVED lines=31> */
.L_x_2062:
        /* <DEDUP_REMOVED lines=12> */
.L_x_3846:


//--------------------- .text._ZN10layer_norm31ln_parallel_residual_bwd_kernelINS_13Kernel_traitsI6__halfS2_fS2_fjLj6144ELj1ELj1ELj8ELj16ENS_18Kernel_traits_baseILj6144ES2_S2_fS2_fjLj256EEEEELb0ELb1ELb1EEEvNS_9BwdParamsE --------------------------
	.section	.text._ZN10layer_norm31ln_parallel_residual_bwd_kernelINS_13Kernel_traitsI6__halfS2_fS2_fjLj6144ELj1ELj1ELj8ELj16ENS_18Kernel_traits_baseILj6144ES2_S2_fS2_fjLj256EEEEELb0ELb1ELb1EEEvNS_9BwdParamsE,"ax",@progbits
	.align	128
        .global         _ZN10layer_norm31ln_parallel_residual_bwd_kernelINS_13Kernel_traitsI6__halfS2_fS2_fjLj6144ELj1ELj1ELj8ELj16ENS_18Kernel_traits_baseILj6144ES2_S2_fS2_fjLj256EEEEELb0ELb1ELb1EEEvNS_9BwdParamsE
        .type           _ZN10layer_norm31ln_parallel_residual_bwd_kernelINS_13Kernel_traitsI6__halfS2_fS2_fjLj6144ELj1ELj1ELj8ELj16ENS_18Kernel_traits_baseILj6144ES2_S2_fS2_fjLj256EEEEELb0ELb1ELb1EEEvNS_9BwdParamsE,@function
        .size           _ZN10layer_norm31ln_parallel_residual_bwd_kernelINS_13Kernel_traitsI6__halfS2_fS2_fjLj6144ELj1ELj1ELj8ELj16ENS_18Kernel_traits_baseILj6144ES2_S2_fS2_fjLj256EEEEELb0ELb1ELb1EEEvNS_9BwdParamsE,(.L_x_3847 - _ZN10layer_norm31ln_parallel_residual_bwd_kernelINS_13Kernel_traitsI6__halfS2_fS2_fjLj6144ELj1ELj1ELj8ELj16ENS_18Kernel_traits_baseILj6144ES2_S2_fS2_fjLj256EEEEELb0ELb1ELb1EEEvNS_9BwdParamsE)
        .other          _ZN10layer_norm31ln_parallel_residual_bwd_kernelINS_13Kernel_traitsI6__halfS2_fS2_fjLj6144ELj1ELj1ELj8ELj16ENS_18Kernel_traits_baseILj6144ES2_S2_fS2_fjLj256EEEEELb0ELb1ELb1EEEvNS_9BwdParamsE,@"STO_CUDA_ENTRY STV_DEFAULT"
_ZN10layer_norm31ln_parallel_residual_bwd_kernelINS_13Kernel_traitsI6__halfS2_fS2_fjLj6144ELj1ELj1ELj8ELj16ENS_18Kernel_traits_baseILj6144ES2_S2_fS2_fjLj256EEEEELb0ELb1ELb1EEEvNS_9BwdParamsE:
.text._ZN10layer_norm31ln_parallel_residual_bwd_kernelINS_13Kernel_traitsI6__halfS2_fS2_fjLj6144ELj1ELj1ELj8ELj16ENS_18Kernel_traits_baseILj6144ES2_S2_fS2_fjLj256EEEEELb0ELb1ELb1EEEvNS_9BwdParamsE:
        /* <DEDUP_REMOVED lines=57> */
[----:B0-----:R-:W2:Y:S01]  /*0390*/  LDG.E.128 R12, desc[UR12][R2.64] ;  /* 0x0000000c020c7981 */ /* 0x001ea2000c1e1d00 */
[----:B------:R-:W0:Y:S03]  /*03a0*/  LDCU.U8 UR11, c[0x0][0x410] ;  /* 0x00008200ff0b77ac */ /* 0x000e260008000000 */
[----:B------:R-:W3:Y:S01]  /*03b0*/  LDG.E.128 R8, desc[UR12][R2.64+0x1000] ;  /* 0x0010000c02087981 */ /* 0x000ee2000c1e1d00 */
[----:B------:R-:W4:Y:S03]  /*03c0*/  LDCU UR17, c[0x0][0x400] ;  /* 0x00008000ff1177ac */ /* 0x000f260008000800 */
[----:B------:R-:W5:Y:S01]  /*03d0*/  LDG.E.128 R4, desc[UR12][R2.64+0x2000] ;  /* 0x0020000c02047981 */ /* 0x000f62000c1e1d00 */
[----:B------:R-:W-:-:S02]  /*03e0*/  CS2R R80, SRZ ;  /* 0x0000000000507805 */ /* 0x000fc4000001ff00 */
[----:B------:R-:W-:Y:S02]  /*03f0*/  CS2R R78, SRZ ;  /* 0x00000000004e7805 */ /* 0x000fe4000001ff00 */
[----:B------:R-:W-:Y:S02]  /*0400*/  CS2R R76, SRZ ;  /* 0x00000000004c7805 */ /* 0x000fe4000001ff00 */
[----:B------:R-:W-:Y:S01]  /*0410*/  MOV R149, RZ ;  /* 0x000000ff00957202 */ /* 0x000fe20000000f00 */
[----:B------:R-:W0:Y:S01]  /*0420*/  LDCU.64 UR6, c[0x0][0x470] ;  /* 0x00008e00ff0677ac */ /* 0x000e220008000a00 */
[----:B------:R-:W0:Y:S01]  /*0430*/  LDCU.64 UR8, c[0x0][0x478] ;  /* 0x00008f00ff0877ac */ /* 0x000e220008000a00 */
[----:B------:R-:W0:Y:S01]  /*0440*/  LDCU.64 UR14, c[0x0][0x438] ;  /* 0x00008700ff0e77ac */ /* 0x000e220008000a00 */
[--C-:B--2---:R-:W-:Y:S02]  /*0450*/  HADD2.F32 R123, -RZ, R12.reuse.H0_H0 ;  /* 0x2000000cff7b7230 */ /* 0x104fe40000004100 */
[----:B------:R-:W-:-:S02]  /*0460*/  HADD2.F32 R124, -RZ, R12.H1_H1 ;  /* 0x3000000cff7c7230 */ /* 0x000fc40000004100 */
[--C-:B------:R-:W-:Y:S02]  /*0470*/  HADD2.F32 R125, -RZ, R13.reuse.H0_H0 ;  /* 0x2000000dff7d7230 */ /* 0x100fe40000004100 */
[----:B------:R-:W-:Y:S02]  /*0480*/  HADD2.F32 R126, -RZ, R13.H1_H1 ;  /* 0x3000000dff7e7230 */ /* 0x000fe40000004100 */
[--C-:B------:R-:W-:Y:S02]  /*0490*/  HADD2.F32 R127, -RZ, R14.reuse.H0_H0 ;  /* 0x2000000eff7f7230 */ /* 0x100fe40000004100 */
[----:B------:R-:W-:Y:S02]  /*04a0*/  HADD2.F32 R128, -RZ, R14.H1_H1 ;  /* 0x3000000eff807230 */ /* 0x000fe40000004100 */
[--C-:B------:R-:W-:Y:S02]  /*04b0*/  HADD2.F32 R129, -RZ, R15.reuse.H0_H0 ;  /* 0x2000000fff817230 */ /* 0x100fe40000004100 */
[----:B------:R-:W-:-:S02]  /*04c0*/  HADD2.F32 R130, -RZ, R15.H1_H1 ;  /* 0x3000000fff827230 */ /* 0x000fc40000004100 */
[--C-:B---3--:R-:W-:Y:S02]  /*04d0*/  HADD2.F32 R131, -RZ, R8.reuse.H0_H0 ;  /* 0x20000008ff837230 */ /* 0x108fe40000004100 */
[----:B------:R-:W-:Y:S02]  /*04e0*/  HADD2.F32 R132, -RZ, R8.H1_H1 ;  /* 0x30000008ff847230 */ /* 0x000fe40000004100 */
[--C-:B------:R-:W-:Y:S02]  /*04f0*/  HADD2.F32 R133, -RZ, R9.reuse.H0_H0 ;  /* 0x20000009ff857230 */ /* 0x100fe40000004100 */
[----:B------:R-:W-:Y:S02]  /*0500*/  HADD2.F32 R134, -RZ, R9.H1_H1 ;  /* 0x30000009ff867230 */ /* 0x000fe40000004100 */
[--C-:B------:R-:W-:Y:S02]  /*0510*/  HADD2.F32 R135, -RZ, R10.reuse.H0_H0 ;  /* 0x2000000aff877230 */ /* 0x100fe40000004100 */
[----:B------:R-:W-:-:S02]  /*0520*/  HADD2.F32 R136, -RZ, R10.H1_H1 ;  /* 0x3000000aff887230 */ /* 0x000fc40000004100 */
[--C-:B------:R-:W-:Y:S02]  /*0530*/  HADD2.F32 R137, -RZ, R11.reuse.H0_H0 ;  /* 0x2000000bff897230 */ /* 0x100fe40000004100 */
[----:B------:R-:W-:Y:S02]  /*0540*/  HADD2.F32 R138, -RZ, R11.H1_H1 ;  /* 0x3000000bff8a7230 */ /* 0x000fe40000004100 */
[--C-:B-----5:R-:W-:Y:S02]  /*0550*/  HADD2.F32 R139, -RZ, R4.reuse.H0_H0 ;  /* 0x20000004ff8b7230 */ /* 0x120fe40000004100 */
[----:B------:R-:W-:Y:S02]  /*0560*/  HADD2.F32 R140, -RZ, R4.H1_H1 ;  /* 0x30000004ff8c7230 */ /* 0x000fe40000004100 */
[--C-:B------:R-:W-:Y:S02]  /*0570*/  HADD2.F32 R141, -RZ, R5.reuse.H0_H0 ;  /* 0x20000005ff8d7230 */ /* 0x100fe40000004100 */
[----:B------:R-:W-:-:S02]  /*0580*/  HADD2.F32 R142, -RZ, R5.H1_H1 ;  /* 0x30000005ff8e7230 */ /* 0x000fc40000004100 */
[--C-:B------:R-:W-:Y:S02]  /*0590*/  HADD2.F32 R143, -RZ, R6.reuse.H0_H0 ;  /* 0x20000006ff8f7230 */ /* 0x100fe40000004100 */
[----:B------:R-:W-:Y:S02]  /*05a0*/  HADD2.F32 R144, -RZ, R6.H1_H1 ;  /* 0x30000006ff907230 */ /* 0x000fe40000004100 */
[--C-:B------:R-:W-:Y:S02]  /*05b0*/  HADD2.F32 R145, -RZ, R7.reuse.H0_H0 ;  /* 0x20000007ff917230 */ /* 0x100fe40000004100 */
[----:B01--4-:R-:W-:-:S07]  /*05c0*/  HADD2.F32 R146, -RZ, R7.H1_H1 ;  /* 0x30000007ff927230 */ /* 0x013fce0000004100 */
.L_x_2090:
        /* <DEDUP_REMOVED lines=12> */
[----:B-1----:R-:W-:-:S06]  /*0690*/  IMAD.WIDE.U32 R44, R157, 0x10, R74 ;  /* 0x000000109d2c7825 */ /* 0x002fcc00078e004a */
[----:B------:R-:W4:Y:S01]  /*06a0*/  LDG.E.128 R44, desc[UR12][R44.64] ;  /* 0x0000000c2c2c7981 */ /* 0x000f22000c1e1d00 */
[----:B--2---:R-:W-:-:S04]  /*06b0*/  IMAD.WIDE.U32 R72, R157, 0x20, R162 ;  /* 0x000000209d487825 */ /* 0x004fc800078e00a2 */
[--C-:B------:R-:W-:Y:S01]  /*06c0*/  IMAD.WIDE.U32 R158, R155, 0x20, R162.reuse ;  /* 0x000000209b9e7825 */ /* 0x100fe200078e00a2 */
[----:B------:R-:W2:Y:S03]  /*06d0*/  LDG.E.128 R40, desc[UR12][R72.64] ;  /* 0x0000000c48287981 */ /* 0x000ea6000c1e1d00 */
[----:B------:R-:W-:Y:S01]  /*06e0*/  IMAD.WIDE.U32 R162, R151, 0x20, R162 ;  /* 0x0000002097a27825 */ /* 0x000fe200078e00a2 */
[----:B------:R-:W2:Y:S03]  /*06f0*/  LDG.E.128 R48, desc[UR12][R72.64+0x10] ;  /* 0x0000100c48307981 */ /* 0x000ea6000c1e1d00 */
[----:B---3--:R-:W-:Y:S01]  /*0700*/  IMAD.WIDE R2, R147, 0x4, R152 ;  /* 0x0000000493027825 */ /* 0x008fe200078e0298 */
[----:B------:R-:W3:Y:S03]  /*0710*/  LDG.E.128 R64, desc[UR12][R162.64] ;  /* 0x0000000ca2407981 */ /* 0x000ee6000c1e1d00 */
[--C-:B------:R-:W-:Y:S01]  /*0720*/  IMAD.WIDE.U32 R56, R155, 0x10, R74.reuse ;  /* 0x000000109b387825 */ /* 0x100fe200078e004a */
[----:B------:R-:W3:Y:S04]  /*0730*/  LDG.E R153, desc[UR12][R2.64] ;  /* 0x0000000c02997981 */ /* 0x000ee8000c1e1900 */
[----:B------:R-:W3:Y:S01]  /*0740*/  LDG.E.128 R68, desc[UR12][R162.64+0x10] ;  /* 0x0000100ca2447981 */ /* 0x000ee2000c1e1d00 */
[----:B------:R-:W-:-:S03]  /*0750*/  IMAD.WIDE.U32 R74, R151, 0x10, R74 ;  /* 0x00000010974a7825 */ /* 0x000fc600078e004a */
[----:B------:R-:W3:Y:S04]  /*0760*/  LDG.E.128 R56, desc[UR12][R56.64] ;  /* 0x0000000c38387981 */ /* 0x000ee8000c1e1d00 */
[----:B------:R-:W3:Y:S04]  /*0770*/  LDG.E.128 R52, desc[UR12][R158.64] ;  /* 0x0000000c9e347981 */ /* 0x000ee8000c1e1d00 */
[----:B------:R0:W3:Y:S04]  /*0780*/  LDG.E.128 R60, desc[UR12][R158.64+0x10] ;  /* 0x0000100c9e3c7981 */ /* 0x0000e8000c1e1d00 */
        /* <DEDUP_REMOVED lines=11> */
[----:B------:R-:W5:Y:S01]  /*0840*/  @P1 LDG.E.128 R20, desc[UR12][R166.64] ;  /* 0x0000000ca6141981 */ /* 0x000f62000c1e1d00 */
[----:B------:R-:W-:-:S03]  /*0850*/  @P1 IMAD.WIDE.U32 R160, R155, 0x20, R164 ;  /* 0x000000209ba01825 */ /* 0x000fc600078e00a4 */
[----:B------:R1:W5:Y:S04]  /*0860*/  @P1 LDG.E.128 R24, desc[UR12][R166.64+0x10] ;  /* 0x0000100ca6181981 */ /* 0x000368000c1e1d00 */
[----:B------:R-:W5:Y:S04]  /*0870*/  @P1 LDG.E.128 R12, desc[UR12][R160.64] ;  /* 0x0000000ca00c1981 */ /* 0x000f68000c1e1d00 */
[----:B------:R1:W5:Y:S01]  /*0880*/  @P1 LDG.E.128 R16, desc[UR12][R160.64+0x10] ;  /* 0x0000100ca0101981 */ /* 0x000362000c1e1d00 */
[----:B----4-:R-:W-:Y:S01]  /*0890*/  FSEL R2, R0, RZ, !P2 ;  /* 0x000000ff00027208 */ /* 0x010fe20005000000 */
[----:B------:R-:W-:-:S02]  /*08a0*/  HADD2.F32 R154, -RZ, R44.H0_H0 ;  /* 0x2000002cff9a7230 */ /* 0x000fc40000004100 */
[----:B------:R-:W-:Y:S02]  /*08b0*/  HADD2.F32 R163, -RZ, R44.H1_H1 ;  /* 0x3000002cffa37230 */ /* 0x000fe40000004100 */
[C---:B--2---:R-:W-:Y:S01]  /*08c0*/  FADD.FTZ R0, -R2.reuse, R40 ;  /* 0x0000002802007221 */ /* 0x044fe20000010100 */
[C---:B------:R-:W-:Y:S01]  /*08d0*/  FADD.FTZ R162, -R2.reuse, R41 ;  /* 0x0000002902a27221 */ /* 0x040fe20000010100 */
[----:B------:R-:W-:Y:S02]  /*08e0*/  HADD2.F32 R152, -RZ, R45.H0_H0 ;  /* 0x2000002dff987230 */ /* 0x000fe40000004100 */
[C---:B---3--:R-:W-:Y:S01]  /*08f0*/  FADD.FTZ R186, -R2.reuse, R65 ;  /* 0x0000004102ba7221 */ /* 0x048fe20000010100 */
[----:B------:R-:W-:Y:S01]  /*0900*/  FMUL.FTZ R65, R123, R154 ;  /* 0x0000009a7b417220 */ /* 0x000fe20000410000 */
[----:B------:R-:W-:Y:S01]  /*0910*/  FMUL.FTZ R0, R153, R0 ;  /* 0x0000000099007220 */ /* 0x000fe20000410000 */
[C---:B------:R-:W-:Y:S01]  /*0920*/  FADD.FTZ R178, -R2.reuse, R64 ;  /* 0x0000004002b27221 */ /* 0x040fe20000010100 */
[C---:B------:R-:W-:Y:S01]  /*0930*/  FADD.FTZ R42, -R2.reuse, R42 ;  /* 0x0000002a022a7221 */ /* 0x040fe20000010100 */
[C---:B------:R-:W-:Y:S01]  /*0940*/  FADD.FTZ R198, -R2.reuse, R68 ;  /* 0x0000004402c67221 */ /* 0x040fe20000010100 */
[----:B------:R-:W-:Y:S01]  /*0950*/  FADD.FTZ R200, -R2, R69 ;  /* 0x0000004502c87221 */ /* 0x000fe20000010100 */
[----:B------:R-:W-:Y:S01]  /*0960*/  FMUL.FTZ R69, R124, R163 ;  /* 0x000000a37c457220 */ /* 0x000fe20000410000 */
[----:B------:R-:W-:Y:S01]  /*0970*/  FADD.FTZ R68, RZ, R65 ;  /* 0x00000041ff447221 */ /* 0x000fe20000010000 */
[----:B0-----:R-:W-:-:S02]  /*0980*/  HADD2.F32 R159, -RZ, R46.H0_H0 ;  /* 0x2000002eff9f7230 */ /* 0x001fc40000004100 */
[----:B------:R-:W-:Y:S01]  /*0990*/  FMUL.FTZ R64, R153, R162 ;  /* 0x000000a299407220 */ /* 0x000fe20000410000 */
[----:B------:R-:W-:Y:S02]  /*09a0*/  HADD2.F32 R150, -RZ, R46.H1_H1 ;  /* 0x3000002eff967230 */ /* 0x000fe40000004100 */
[----:B------:R-:W-:Y:S01]  /*09b0*/  FFMA.FTZ R3, R0, R65, RZ ;  /* 0x0000004100037223 */ /* 0x000fe200000100ff */
[--C-:B-1----:R-:W-:Y:S02]  /*09c0*/  HADD2.F32 R167, -RZ, R56.reuse.H0_H0 ;  /* 0x20000038ffa77230 */ /* 0x102fe40000004100 */
        /* <DEDUP_REMOVED lines=21> */
[----:B------:R-:W-:Y:S01]  /*0b20*/  FMUL.FTZ R66, R153, R42 ;  /* 0x0000002a99427220 */ /* 0x000fe20000410000 */
[----:B------:R-:W-:Y:S01]  /*0b30*/  FFMA.FTZ R3, R64, R69, R3 ;  /* 0x0000004540037223 */ /* 0x000fe20000010003 */
[--C-:B------:R-:W-:Y:S02]  /*0b40*/  HADD2.F32 R67, -RZ, R75.reuse.H0_H0 ;  /* 0x2000004bff437230 */ /* 0x100fe40000004100 */
[----:B------:R-:W-:Y:S01]  /*0b50*/  FADD.FTZ R68, R71, R68 ;  /* 0x0000004447447221 */ /* 0x000fe20000010000 */
[----:B------:R-:W-:Y:S02]  /*0b60*/  HADD2.F32 R62, -RZ, R75.H1_H1 ;  /* 0x3000004bff3e7230 */ /* 0x000fe40000004100 */
[----:B------:R-:W-:Y:S01]  /*0b70*/  FMUL.FTZ R75, R126, R165 ;  /* 0x000000a57e4b7220 */ /* 0x000fe20000410000 */
[----:B------:R-:W-:Y:S01]  /*0b80*/  FMUL.FTZ R70, R153, R164 ;  /* 0x000000a499467220 */ /* 0x000fe20000410000 */
[----:B------:R-:W-:Y:S01]  /*0b90*/  FFMA.FTZ R3, R66, R71, R3 ;  /* 0x0000004742037223 */ /* 0x000fe20000010003 */
[----:B------:R-:W-:Y:S01]  /*0ba0*/  FMUL.FTZ R166, R127, R159 ;  /* 0x0000009f7fa67220 */ /* 0x000fe20000410000 */
[----:B------:R-:W-:Y:S01]  /*0bb0*/  FADD.FTZ R41, R75, R68 ;  /* 0x000000444b297221 */ /* 0x000fe20000010000 */
[----:B------:R-:W-:Y:S01]  /*0bc0*/  FMUL.FTZ R173, R153, R48 ;  /* 0x0000003099ad7220 */ /* 0x000fe20000410000 */
[----:B------:R-:W-:Y:S01]  /*0bd0*/  FFMA.FTZ R42, R70, R75, R3 ;  /* 0x0000004b462a7223 */ /* 0x000fe20000010003 */
[----:B------:R-:W-:-:S02]  /*0be0*/  HADD2.F32 R161, -RZ, R47.H0_H0 ;  /* 0x2000002fffa17230 */ /* 0x000fc40000004100 */
        /* <DEDUP_REMOVED lines=47> */
[----:B------:R-:W-:Y:S01]  /*0ee0*/  FMUL.FTZ R193, R153, R56 ;  /* 0x0000003899c17220 */ /* 0x000fe20000410000 */
        /* <DEDUP_REMOVED lines=75> */
.L_x_2065:
[----:B------:R-:W-:Y:S05]  /*13a0*/  BSYNC.RECONVERGENT B0 ;  /* 0x0000000000007941 */ /* 0x000fea0003800200 */
.L_x_2064:
[----:B------:R-:W1:Y:S08]  /*13b0*/  S2UR UR5, SR_CgaCtaId ;  /* 0x00000000000579c3 */ /* 0x000e700000008800 */
[----:B------:R-:W-:Y:S01]  /*13c0*/  BAR.SYNC.DEFER_BLOCKING 0x0 ;  /* 0x0000000000007b1d */ /* 0x000fe20000010000 */
[----:B------:R-:W-:Y:S01]  /*13d0*/  UISETP.NE.U32.AND UP0, UPT, UR14, URZ, UPT ;  /* 0x000000ff0e00728c */ /* 0x000fe2000bf05070 */
[----:B------:R-:W-:Y:S01]  /*13e0*/  FADD.FTZ R122, R154, R122 ;  /* 0x0000007a9a7a7221 */ /* 0x000fe20000010000 */
[----:B------:R-:W-:Y:S01]  /*13f0*/  FFMA.FTZ R149, R0, R154, R149 ;  /* 0x0000009a00957223 */ /* 0x000fe20000010095 */
[----:B------:R-:W-:Y:S01]  /*1400*/  FADD.FTZ R120, R163, R120 ;  /* 0x00000078a3787221 */ /* 0x000fe20000010000 */
[----:B------:R-:W-:Y:S01]  /*1410*/  UISETP.NE.AND.EX UP0, UPT, UR15, URZ, UPT, UP0 ;  /* 0x000000ff0f00728c */ /* 0x000fe2000bf05300 */
[----:B------:R-:W-:Y:S01]  /*1420*/  FFMA.FTZ R121, R64, R163, R121 ;  /* 0x000000a340797223 */ /* 0x000fe20000010079 */
[----:B------:R-:W-:Y:S01]  /*1430*/  UMOV UR4, 0x400 ;  /* 0x0000040000047882 */ /* 0x000fe20000000000 */
[----:B0-----:R-:W0:Y:S01]  /*1440*/  LDC.64 R2, c[0x0][0x380] ;  /* 0x0000e000ff027b82 */ /* 0x001e220000000a00 */
        /* <DEDUP_REMOVED lines=15> */
[----:B------:R-:W-:Y:S01]  /*1540*/  FADD.FTZ R101, R156, R101 ;  /* 0x000000659c657221 */ /* 0x000fe20000010000 */
[----:B------:R-:W-:Y:S01]  /*1550*/  FFMA.FTZ R81, R164, R156, R81 ;  /* 0x0000009ca4517223 */ /* 0x000fe20000010051 */
[----:B------:R-:W-:Y:S01]  /*1560*/  FADD.FTZ R102, R169, R102 ;  /* 0x00000066a9667221 */ /* 0x000fe20000010000 */
[----:B------:R-:W-:Y:S01]  /*1570*/  UIADD3 UR5, UPT, UPT, UR4, 0x6040, URZ ;  /* 0x0000604004057890 */ /* 0x000fe2000fffe0ff */
[----:B------:R-:W-:Y:S01]  /*1580*/  FFMA.FTZ R82, R175, R169, R82 ;  /* 0x000000a9af527223 */ /* 0x000fe20000010052 */
[----:B------:R-:W-:Y:S01]  /*1590*/  @!UP1 UIADD3 UR5, UPT, UPT, UR4, 0x6000, URZ ;  /* 0x0000600004059890 */ /* 0x000fe2000fffe0ff */
[----:B------:R-:W-:Y:S01]  /*15a0*/  FADD.FTZ R103, R158, R103 ;  /* 0x000000679e677221 */ /* 0x000fe20000010000 */
[----:B------:R-:W-:Y:S01]  /*15b0*/  UIADD3 UR10, UPT, UPT, UR4, 0x6050, URZ ;  /* 0x00006050040a7890 */ /* 0x000fe2000fffe0ff */
[----:B0-----:R-:W-:Y:S01]  /*15c0*/  IADD3 R147, PT, PT, R147, R2, RZ ;  /* 0x0000000293937210 */ /* 0x001fe20007ffe0ff */
[----:B------:R-:W-:Y:S01]  /*15d0*/  @!UP1 UIADD3 UR10, UPT, UPT, UR4, 0x6010, URZ ;  /* 0x00006010040a9890 */ /* 0x000fe2000fffe0ff */
[----:B------:R-:W-:Y:S01]  /*15e0*/  FFMA.FTZ R83, R176, R158, R83 ;  /* 0x0000009eb0537223 */ /* 0x000fe20000010053 */
        /* <DEDUP_REMOVED lines=18> */
[----:B------:R-:W-:Y:S01]  /*1710*/  FADD.FTZ R109, R72, R109 ;  /* 0x0000006d486d7221 */ /* 0x000fe20000010000 */
[----:B------:R-:W3:Y:S01]  /*1720*/  LDS.128 R52, [UR10] ;  /* 0x0000000aff347984 */ /* 0x000ee20008000c00 */
        /* <DEDUP_REMOVED lines=70> */
.L_x_2068:
        /* <DEDUP_REMOVED lines=33> */
.L_x_2067:
        /* <DEDUP_REMOVED lines=32> */
.L_x_2070:
        /* <DEDUP_REMOVED lines=33> */
.L_x_2066:
        /* <DEDUP_REMOVED lines=37> */
.L_x_2072:
        /* <DEDUP_REMOVED lines=33> */
.L_x_2071:
        /* <DEDUP_REMOVED lines=32> */
.L_x_2073:
        /* <DEDUP_REMOVED lines=32> */
.L_x_2069:
        /* <DEDUP_REMOVED lines=50> */
.L_x_2076:
        /* <DEDUP_REMOVED lines=29> */
.L_x_2075:
        /* <DEDUP_REMOVED lines=34> */
.L_x_2078:
        /* <DEDUP_REMOVED lines=29> */
.L_x_2074:
        /* <DEDUP_REMOVED lines=35> */
.L_x_2080:
        /* <DEDUP_REMOVED lines=29> */
.L_x_2079:
        /* <DEDUP_REMOVED lines=34> */
.L_x_2081:
        /* <DEDUP_REMOVED lines=28> */
.L_x_2077:
        /* <DEDUP_REMOVED lines=45> */
.L_x_2084:
        /* <DEDUP_REMOVED lines=29> */
.L_x_2083:
        /* <DEDUP_REMOVED lines=34> */
.L_x_2086:
        /* <DEDUP_REMOVED lines=29> */
.L_x_2082:
        /* <DEDUP_REMOVED lines=35> */
.L_x_2088:
        /* <DEDUP_REMOVED lines=29> */
.L_x_2087:
        /* <DEDUP_REMOVED lines=34> */
.L_x_2089:
        /* <DEDUP_REMOVED lines=28> */
.L_x_2085:
        /* <DEDUP_REMOVED lines=18> */
[----:B------:R-:W-:-:S07]  /*4c60*/  MOV R11, R116 ;  /* 0x00000074000b7202 */ /* 0x000fce0000000f00 */
.L_x_2063:
[----:B------:R-:W1:Y:S08]  /*4c70*/  S2UR UR4, SR_CTAID.X ;  /* 0x00000000000479c3 */ /* 0x000e700000002500 */
        /* <DEDUP_REMOVED lines=20> */
.L_x_2091:
        /* <DEDUP_REMOVED lines=12> */
.L_x_3847:


//--------------------- .text._ZN10layer_norm31ln_parallel_residual_bwd_kernelINS_13Kernel_traitsI6__halfS2_fS2_fjLj6144ELj1ELj1ELj8ELj16ENS_18Kernel_traits_baseILj6144ES2_S2_fS2_fjLj256EEEEELb1ELb0ELb0EEEvNS_9BwdParamsE --------------------------
	.section	.text._ZN10layer_norm31ln_parallel_residual_bwd_kernelINS_13Kernel_traitsI6__halfS2_fS2_fjLj6144ELj1ELj1ELj8ELj16ENS_18Kernel_traits_baseILj6144ES2_S2_fS2_fjLj256EEEEELb1ELb0ELb0EEEvNS_9BwdParamsE,"ax",@progbits
	.align	128
        .global         _ZN10layer_norm31ln_parallel_residual_bwd_kernelINS_13Kernel_traitsI6__halfS2_fS2_fjLj6144ELj1ELj1ELj8ELj16ENS_18Kernel_traits_baseILj6144ES2_S2_fS2_fjLj256EEEEELb1ELb0ELb0EEEvNS_9BwdParamsE
        .type           _ZN10layer_norm31ln_parallel_residual_bwd_kernelINS_13Kernel_traitsI6__halfS2_fS2_fjLj6144ELj1ELj1ELj8ELj16ENS_18Kernel_traits_baseILj6144ES2_S2_fS2_fjLj256EEEEELb1ELb0ELb0EEEvNS_9BwdParamsE,@function
        .size           _ZN10layer_norm31ln_parallel_residual_bwd_kernelINS_13Kernel_traitsI6__halfS2_fS2_fjLj6144ELj1ELj1ELj8ELj16ENS_18Kernel_traits_baseILj6144ES2_S2_fS2_fjLj256EEEEELb1ELb0ELb0EEEvNS_9BwdParamsE,(.L_x_3848 - _ZN10layer_norm31ln_parallel_residual_bwd_kernelINS_13Kernel_traitsI6__halfS2_fS2_fjLj6144ELj1ELj1ELj8ELj16ENS_18Kernel_traits_baseILj6144ES2_S2_fS2_fjLj256EEEEELb1ELb0ELb0EEEvNS_9BwdParamsE)
        .other          _ZN10layer_norm31ln_parallel_residual_bwd_kernelINS_13Kernel_traitsI6__halfS2_fS2_fjLj6144ELj1ELj1ELj8ELj16ENS_18Kernel_traits_baseILj6144ES2_S2_fS2_fjLj256EEEEELb1ELb0ELb0EEEvNS_9BwdParamsE,@"STO_CUDA_ENTRY STV_DEFAULT"
_ZN10layer_norm31ln_parallel_residual_bwd_kernelINS_13Kernel_traitsI6__halfS2_fS2_fjLj6144ELj1ELj1ELj8ELj16ENS_18Kernel_traits_baseILj6144ES2_S2_fS2_fjLj256EEEEELb1ELb0ELb0EEEvNS_9BwdParamsE:
.text._ZN10layer_norm31ln_parallel_residual_bwd_kernelINS_13Kernel_traitsI6__halfS2_fS2_fjLj6144ELj1ELj1ELj8ELj16ENS_18Kernel_traits_baseILj6144ES2_S2_fS2_fjLj256EEEEELb1ELb0ELb0EEEvNS_9BwdParamsE:
        /* <DEDUP_REMOVED lines=17> */
[----:B------:R-:W0:Y:S01]  /*0110*/  LDC.64 R18, c[0x0][0x3d8] ;  /* 0x0000f600ff127b82 */ /* 0x000e220000000a00 */
        /* <DEDUP_REMOVED lines=127> */
.L_x_2131:
        /* <DEDUP_REMOVED lines=20> */
[----:B---3--:R-:W-:Y:S02]  /*0a50*/  R2UR UR17, R176 ;  /* 0x00000000b01172ca */ /* 0x008fe400000e0000 */
[----:B----4-:R-:W-:Y:S01]  /*0a60*/  FSEL R223, R178, RZ, P0 ;  /* 0x000000ffb2df7208 */ /* 0x010fe20000000000 */
[----:B-----5:R-:W-:-:S12]  /*0a70*/  @!P2 BRA `(.L_x_2094) ;  /* 0x000000080024a947 */ /* 0x020fd80003800000 */
        /* <DEDUP_REMOVED lines=11> */
[----:B------:R1:W2:Y:S01]  /*0b30*/  LDG.E.128 R188, desc[UR10][R220.64+0x10] ;  /* 0x0000100adcbc7981 */ /* 0x0002a2000c1e1d00 */
[----:B------:R-:W-:Y:S02]  /*0b40*/  ISETP.NE.U32.AND P0, PT, RZ, UR26, PT ;  /* 0x0000001aff007c0c */ /* 0x000fe4000bf05070 */
[----:B------:R-:W-:Y:S02]  /*0b50*/  ISETP.NE.AND.EX P1, PT, RZ, UR21, PT, P1 ;  /* 0x00000015ff007c0c */ /* 0x000fe4000bf25310 */
[----:B------:R-:W-:-:S11]  /*0b60*/  ISETP.NE.AND.EX P0, PT, RZ, UR27, PT, P0 ;  /* 0x0000001bff007c0c */ /* 0x000fd6000bf05300 */
[----:B------:R-:W0:Y:S08]  /*0b70*/  @P1 LDC.64 R6, c[0x0][0x3b8] ;  /* 0x0000ee00ff061b82 */ /* 0x000e300000000a00 */
[----:B------:R-:W0:Y:S01]  /*0b80*/  @P0 LDC.64 R218, c[0x0][0x438] ;  /* 0x00010e00ffda0b82 */ /* 0x000e220000000a00 */
[--C-:B-----5:R-:W-:Y:S02]  /*0b90*/  HADD2.F32 R16, -RZ, R32.reuse.H0_H0 ;  /* 0x20000020ff107230 */ /* 0x120fe40000004100 */
[----:B------:R-:W-:-:S02]  /*0ba0*/  HADD2.F32 R195, -RZ, R32.H1_H1 ;  /* 0x30000020ffc37230 */ /* 0x000fc40000004100 */
[----:B-1----:R-:W-:Y:S02]  /*0bb0*/  HADD2.F32 R220, -RZ, R33.H0_H0 ;  /* 0x20000021ffdc7230 */ /* 0x002fe40000004100 */
[--C-:B------:R-:W-:Y:S02]  /*0bc0*/  HADD2.F32 R8, -RZ, R28.reuse.H0_H0 ;  /* 0x2000001cff087230 */ /* 0x100fe40000004100 */
[----:B------:R-:W-:Y:S02]  /*0bd0*/  HADD2.F32 R11, -RZ, R28.H1_H1 ;  /* 0x3000001cff0b7230 */ /* 0x000fe40000004100 */
[----:B0-----:R-:W-:-:S04]  /*0be0*/  @P1 IMAD.WIDE.U32 R6, R4, 0x8, R6 ;  /* 0x0000000804061825 */ /* 0x001fc800078e0006 */
[----:B------:R-:W-:Y:S01]  /*0bf0*/  HADD2.F32 R202, -RZ, R29.H0_H0 ;  /* 0x2000001dffca7230 */ /* 0x000fe20000004100 */
[----:B------:R-:W5:Y:S01]  /*0c00*/  @P1 LDG.E.64 R238, desc[UR10][R6.64] ;  /* 0x0000000a06ee1981 */ /* 0x000f62000c1e1b00 */
[----:B------:R-:W-:-:S05]  /*0c10*/  @P0 IMAD.WIDE.U32 R218, R4, 0x20, R218 ;  /* 0x0000002004da0825 */ /* 0x000fca00078e00da */
[----:B------:R-:W5:Y:S04]  /*0c20*/  @P0 LDG.E.128 R148, desc[UR10][R218.64] ;  /* 0x0000000ada940981 */ /* 0x000f68000c1e1d00 */
[----:B------:R-:W5:Y:S01]  /*0c30*/  @P0 LDG.E.128 R152, desc[UR10][R218.64+0x10] ;  /* 0x0000100ada980981 */ /* 0x000f62000c1e1d00 */
[----:B------:R-:W-:-:S05]  /*0c40*/  IMAD.WIDE.U32 R196, R4, 0x8, R196 ;  /* 0x0000000804c47825 */ /* 0x000fca00078e00c4 */
[----:B------:R0:W5:Y:S02]  /*0c50*/  LDG.E.64 R228, desc[UR10][R196.64] ;  /* 0x0000000ac4e47981 */ /* 0x000164000c1e1b00 */
[----:B0-----:R-:W-:Y:S02]  /*0c60*/  HADD2.F32 R196, -RZ, R30.H0_H0 ;  /* 0x2000001effc47230 */ /* 0x001fe40000004100 */
[--C-:B---3--:R-:W-:Y:S02]  /*0c70*/  HADD2.F32 R221, -RZ, R176.reuse.H0_H0 ;  /* 0x200000b0ffdd7230 */ /* 0x108fe40000004100 */
[----:B------:R-:W-:Y:S02]  /*0c80*/  HADD2.F32 R176, -RZ, R176.H1_H1 ;  /* 0x300000b0ffb07230 */ /* 0x000fe40000004100 */
[----:B------:R-:W-:Y:S02]  /*0c90*/  HADD2.F32 R217, -RZ, R177.H0_H0 ;  /* 0x200000b1ffd97230 */ /* 0x000fe40000004100 */
[----:B------:R-:W-:Y:S01]  /*0ca0*/  FMUL.FTZ R3, R16, R221 ;  /* 0x000000dd10037220 */ /* 0x000fe20000410000 */
[----:B----4-:R-:W-:-:S02]  /*0cb0*/  HADD2.F32 R237, -RZ, R180.H0_H0 ;  /* 0x200000b4ffed7230 */ /* 0x010fc40000004100 */
[----:B------:R-:W-:Y:S01]  /*0cc0*/  FMUL.FTZ R6, R195, R176 ;  /* 0x000000b0c3067220 */ /* 0x000fe20000410000 */
[----:B------:R-:W-:Y:S02]  /*0cd0*/  HADD2.F32 R180, -RZ, R180.H1_H1 ;  /* 0x300000b4ffb47230 */ /* 0x000fe40000004100 */
[----:B------:R-:W-:Y:S01]  /*0ce0*/  FMUL.FTZ R195, R220, R217 ;  /* 0x000000d9dcc37220 */ /* 0x000fe20000410000 */
[----:B------:R-:W-:Y:S02]  /*0cf0*/  HADD2.F32 R219, -RZ, R181.H0_H0 ;  /* 0x200000b5ffdb7230 */ /* 0x000fe40000004100 */
[----:B------:R-:W-:Y:S01]  /*0d00*/  FFMA.FTZ R8, R8, R237, R3 ;  /* 0x000000ed08087223 */ /* 0x000fe20000010003 */
[----:B------:R-:W-:Y:S02]  /*0d10*/  HADD2.F32 R3, -RZ, R33.H1_H1 ;  /* 0x30000021ff037230 */ /* 0x000fe40000004100 */
[----:B------:R-:W-:Y:S01]  /*0d20*/  FFMA.FTZ R7, R11, R180, R6 ;  /* 0x000000b40b077223 */ /* 0x000fe20000010006 */
[----:B------:R-:W-:-:S02]  /*0d30*/  HADD2.F32 R220, -RZ, R177.H1_H1 ;  /* 0x300000b1ffdc7230 */ /* 0x000fc40000004100 */
[----:B------:R-:W-:Y:S01]  /*0d40*/  FFMA.FTZ R6, R202, R219, R195 ;  /* 0x000000dbca067223 */ /* 0x000fe200000100c3 */
[----:B------:R-:W-:Y:S02]  /*0d50*/  HADD2.F32 R202, -RZ, R34.H0_H0 ;  /* 0x20000022ffca7230 */ /* 0x000fe40000004100 */
[----:B------:R-:W-:Y:S02]  /*0d60*/  HADD2.F32 R235, -RZ, R178.H0_H0 ;  /* 0x200000b2ffeb7230 */ /* 0x000fe40000004100 */
[----:B------:R-:W-:Y:S01]  /*0d70*/  FMUL.FTZ R16, R3, R220 ;  /* 0x000000dc03107220 */ /* 0x000fe20000410000 */
[----:B------:R-:W-:Y:S02]  /*0d80*/  HADD2.F32 R11, -RZ, R29.H1_H1 ;  /* 0x3000001dff0b7230 */ /* 0x000fe40000004100 */
[----:B------:R-:W-:Y:S02]  /*0d90*/  HADD2.F32 R234, -RZ, R181.H1_H1 ;  /* 0x300000b5ffea7230 */ /* 0x000fe40000004100 */
[----:B------:R-:W-:Y:S01]  /*0da0*/  FMUL.FTZ R3, R202, R235 ;  /* 0x000000ebca037220 */ /* 0x000fe20000410000 */
[----:B------:R-:W-:-:S02]  /*0db0*/  HADD2.F32 R181, -RZ, R182.H0_H0 ;  /* 0x200000b6ffb57230 */ /* 0x000fc40000004100 */
[----:B------:R-:W-:Y:S01]  /*0dc0*/  FFMA.FTZ R11, R11, R234, R16 ;  /* 0x000000ea0b0b7223 */ /* 0x000fe20000010010 */
[----:B------:R-:W-:Y:S02]  /*0dd0*/  HADD2.F32 R177, -RZ, R34.H1_H1 ;  /* 0x30000022ffb17230 */ /* 0x000fe40000004100 */
[----:B------:R-:W-:Y:S01]  /*0de0*/  FFMA.FTZ R16, R196, R181, R3 ;  /* 0x000000b5c4107223 */ /* 0x000fe20000010003 */
[----:B------:R-:W-:Y:S02]  /*0df0*/  HADD2.F32 R218, -RZ, R178.H1_H1 ;  /* 0x300000b2ffda7230 */ /* 0x000fe40000004100 */
[----:B--2---:R-:W-:Y:S01]  /*0e00*/  FADD.FTZ R3, -R223, R184 ;  /* 0x000000b8df037221 */ /* 0x004fe20000010100 */
[----:B------:R-:W-:-:S03]  /*0e10*/  HADD2.F32 R184, -RZ, R182.H1_H1 ;  /* 0x300000b6ffb87230 */ /* 0x000fc60000004100 */
[----:B------:R-:W-:Y:S01]  /*0e20*/  FMUL.FTZ R3, R3, UR17 ;  /* 0x0000001103037c20 */ /* 0x000fe20008410000 */
[----:B------:R-:W-:Y:S01]  /*0e30*/  FMUL.FTZ R182, R177, R218 ;  /* 0x000000dab1b67220 */ /* 0x000fe20000410000 */
[----:B------:R-:W-:Y:S02]  /*0e40*/  HADD2.F32 R195, -RZ, R30.H1_H1 ;  /* 0x3000001effc37230 */ /* 0x000fe40000004100 */
[----:B------:R-:W-:Y:S02]  /*0e50*/  HADD2.F32 R177, -RZ, R179.H0_H0 ;  /* 0x200000b3ffb17230 */ /* 0x000fe40000004100 */
[----:B------:R-:W-:Y:S02]  /*0e60*/  HADD2.F32 R196, -RZ, R35.H0_H0 ;  /* 0x20000023ffc47230 */ /* 0x000fe40000004100 */
[----:B------:R-:W-:Y:S01]  /*0e70*/  FADD.FTZ R76, R76, R237 ;  /* 0x000000ed4c4c7221 */ /* 0x000fe20000010000 */
[----:B------:R-:W-:Y:S01]  /*0e80*/  FFMA.FTZ R52, R3, R237, R52 ;  /* 0x000000ed03347223 */ /* 0x000fe20000010034 */
[----:B------:R-:W-:-:S02]  /*0e90*/  HADD2.F32 R178, -RZ, R179.H1_H1 ;  /* 0x300000b3ffb27230 */ /* 0x000fc40000004100 */
[----:B------:R-:W-:Y:S02]  /*0ea0*/  HADD2.F32 R237, -RZ, R35.H1_H1 ;  /* 0x30000023ffed7230 */ /* 0x000fe40000004100 */
[----:B------:R-:W-:Y:S01]  /*0eb0*/  FFMA.FTZ R195, R195, R184, R182 ;  /* 0x000000b8c3c37223 */ /* 0x000fe200000100b6 */
[----:B------:R-:W-:Y:S01]  /*0ec0*/  FMUL.FTZ R197, R196, R177 ;  /* 0x000000b1c4c57220 */ /* 0x000fe20000410000 */
[----:B------:R-:W-:Y:S01]  /*0ed0*/  FADD.FTZ R186, -R223, R186 ;  /* 0x000000badfba7221 */ /* 0x000fe20000010100 */
[--C-:B------:R-:W-:Y:S02]  /*0ee0*/  HADD2.F32 R179, -RZ, R183.reuse.H0_H0 ;  /* 0x200000b7ffb37230 */ /* 0x100fe40000004100 */
[----:B------:R-:W-:Y:S02]  /*0ef0*/  HADD2.F32 R182, -RZ, R183.H1_H1 ;  /* 0x300000b7ffb67230 */ /* 0x000fe40000004100 */
[--C-:B------:R-:W-:Y:S02]  /*0f00*/  HADD2.F32 R196, -RZ, R31.reuse.H0_H0 ;  /* 0x2000001fffc47230 */ /* 0x100fe40000004100 */
[----:B------:R-:W-:Y:S01]  /*0f10*/  FADD.FTZ R120, R120, R221 ;  /* 0x000000dd78787221 */ /* 0x000fe20000010000 */
[----:B------:R-:W-:-:S02]  /*0f20*/  HADD2.F32 R183, -RZ, R31.H1_H1 ;  /* 0x3000001fffb77230 */ /* 0x000fc40000004100 */
[----:B------:R-:W-:Y:S01]  /*0f30*/  FFMA.FTZ R100, R3, R221, R100 ;  /* 0x000000dd03647223 */ /* 0x000fe20000010064 */
[----:B------:R-:W-:Y:S01]  /*0f40*/  FMUL.FTZ R202, R237, R178 ;  /* 0x000000b2edca7220 */ /* 0x000fe20000410000 */
[C---:B------:R-:W-:Y:S01]  /*0f50*/  FADD.FTZ R185, -R223.reuse, R185 ;  /* 0x000000b9dfb97221 */ /* 0x040fe20000010100 */
[----:B------:R-:W-:Y:S01]  /*0f60*/  FMUL.FTZ R221, R186, UR17 ;  /* 0x00000011badd7c20 */ /* 0x000fe20008410000 */
[----:B------:R-:W-:Y:S01]  /*0f70*/  FADD.FTZ R188, -R223, R188 ;  /* 0x000000bcdfbc7221 */ /* 0x000fe20000010100 */
[----:B------:R-:W-:Y:S01]  /*0f80*/  FFMA.FTZ R197, R196, R179, R197 ;  /* 0x000000b3c4c57223 */ /* 0x000fe200000100c5 */
[----:B------:R-:W-:Y:S01]  /*0f90*/  FFMA.FTZ R196, R183, R182, R202 ;  /* 0x000000b6b7c47223 */ /* 0x000fe200000100ca */
[----:B------:R-:W-:Y:S01]  /*0fa0*/  FMUL.FTZ R202, R185, UR17 ;  /* 0x00000011b9ca7c20 */ /* 0x000fe20008410000 */
[----:B------:R-:W-:Y:S01]  /*0fb0*/  FADD.FTZ R78, R78, R219 ;  /* 0x000000db4e4e7221 */ /* 0x000fe20000010000 */
[----:B------:R-:W-:Y:S01]  /*0fc0*/  FFMA.FTZ R54, R221, R219, R54 ;  /* 0x000000dbdd367223 */ /* 0x000fe20000010036 */
[----:B------:R-:W-:Y:S01]  /*0fd0*/  FMUL.FTZ R219, R188, UR17 ;  /* 0x00000011bcdb7c20 */ /* 0x000fe20008410000 */
[----:B------:R-:W-:Y:S01]  /*0fe0*/  FADD.FTZ R121, R121, R176 ;  /* 0x000000b079797221 */ /* 0x000fe20000010000 */
[----:B------:R-:W-:Y:S01]  /*0ff0*/  FFMA.FTZ R101, R202, R176, R101 ;  /* 0x000000b0ca657223 */ /* 0x000fe20000010065 */
[----:B------:R-:W-:Y:S01]  /*1000*/  FADD.FTZ R80, R80, R181 ;  /* 0x000000b550507221 */ /* 0x000fe20000010000 */
[----:B------:R-:W-:Y:S01]  /*1010*/  FFMA.FTZ R56, R219, R181, R56 ;  /* 0x000000b5db387223 */ /* 0x000fe20000010038 */
[----:B------:R-:W-:Y:S01]  /*1020*/  FADD.FTZ R176, RZ, R8 ;  /* 0x00000008ffb07221 */ /* 0x000fe20000010000 */
[----:B------:R-:W-:Y:S01]  /*1030*/  FFMA.FTZ R181, R3, R8, RZ ;  /* 0x0000000803b57223 */ /* 0x000fe200000100ff */
[C---:B------:R-:W-:Y:S01]  /*1040*/  FADD.FTZ R190, -R223.reuse, R190 ;  /* 0x000000bedfbe7221 */ /* 0x040fe20000010100 */
[----:B------:R-:W-:Y:S01]  /*1050*/  FADD.FTZ R187, -R223, R187 ;  /* 0x000000bbdfbb7221 */ /* 0x000fe20000010100 */
[----:B------:R-:W-:Y:S01]  /*1060*/  FADD.FTZ R183, R176, R7 ;  /* 0x00000007b0b77221 */ /* 0x000fe20000010000 */
[----:B------:R-:W-:Y:S01]  /*1070*/  FFMA.FTZ R176, R202, R7, R181 ;  /* 0x00000007cab07223 */ /* 0x000fe200000100b5 */
[----:B------:R-:W-:Y:S01]  /*1080*/  FADD.FTZ R122, R122, R217 ;  /* 0x000000d97a7a7221 */ /* 0x000fe20000010000 */
[----:B------:R-:W-:Y:S01]  /*1090*/  FFMA.FTZ R102, R221, R217, R102 ;  /* 0x000000d9dd667223 */ /* 0x000fe20000010066 */
[----:B------:R-:W-:Y:S01]  /*10a0*/  FADD.FTZ R77, R77, R180 ;  /* 0x000000b44d4d7221 */ /* 0x000fe20000010000 */
[----:B------:R-:W-:Y:S01]  /*10b0*/  FFMA.FTZ R53, R202, R180, R53 ;  /* 0x000000b4ca357223 */ /* 0x000fe20000010035 */
[----:B------:R-:W-:Y:S01]  /*10c0*/  FMUL.FTZ R217, R190, UR17 ;  /* 0x00000011bed97c20 */ /* 0x000fe20008410000 */
[----:B------:R-:W-:Y:S01]  /*10d0*/  FMUL.FTZ R222, R187, UR17 ;  /* 0x00000011bbde7c20 */ /* 0x000fe20008410000 */
[----:B------:R-:W-:Y:S01]  /*10e0*/  FADD.FTZ R180, R183, R6 ;  /* 0x00000006b7b47221 */ /* 0x000fe20000010000 */
[----:B------:R-:W-:Y:S01]  /*10f0*/  FFMA.FTZ R181, R221, R6, R176 ;  /* 0x00000006ddb57223 */ /* 0x000fe200000100b0 */
[----:B------:R-:W-:Y:S01]  /*1100*/  FADD.FTZ R82, R82, R179 ;  /* 0x000000b352527221 */ /* 0x000fe20000010000 */
[----:B------:R-:W-:Y:S01]  /*1110*/  FFMA.FTZ R58, R217, R179, R58 ;  /* 0x000000b3d93a7223 */ /* 0x000fe2000001003a */
[----:B------:R-:W-:Y:S01]  /*1120*/  FADD.FTZ R189, -R223, R189 ;  /* 0x000000bddfbd7221 */ /* 0x000fe20000010100 */
        /* <DEDUP_REMOVED lines=30> */
.L_x_2094:
[----:B------:R-:W-:Y:S05]  /*1310*/  BSYNC.RECONVERGENT B0 ;  /* 0x0000000000007941 */ /* 0x000fea0003800200 */
.L_x_2093:
        /* <DEDUP_REMOVED lines=14> */
[----:B------:R-:W-:Y:S02]  /*1400*/  ISETP.NE.U32.AND P0, PT, RZ, UR26, PT ;  /* 0x0000001aff007c0c */ /* 0x000fe4000bf05070 */
[----:B------:R-:W-:Y:S02]  /*1410*/  ISETP.NE.AND.EX P1, PT, RZ, UR21, PT, P1 ;  /* 0x00000015ff007c0c */ /* 0x000fe4000bf25310 */
[----:B------:R-:W-:-:S11]  /*1420*/  ISETP.NE.AND.EX P0, PT, RZ, UR27, PT, P0 ;  /* 0x0000001bff007c0c */ /* 0x000fd6000bf05300 */
[----:B------:R-:W1:Y:S08]  /*1430*/  @P1 LDC.64 R12, c[0x0][0x3b8] ;  /* 0x0000ee00ff0c1b82 */ /* 0x000e700000000a00 */
[----:B------:R-:W1:Y:S01]  /*1440*/  @P0 LDC.64 R192, c[0x0][0x438] ;  /* 0x00010e00ffc00b82 */ /* 0x000e620000000a00 */
[----:B-----5:R-:W-:Y:S02]  /*1450*/  HADD2.F32 R194, -RZ, R40.H0_H0 ;  /* 0x20000028ffc27230 */ /* 0x020fe40000004100 */
[----:B------:R-:W-:-:S02]  /*1460*/  HADD2.F32 R2, -RZ, R36.H0_H0 ;  /* 0x20000024ff027230 */ /* 0x000fc40000004100 */
[----:B0-----:R-:W-:-:S04]  /*1470*/  IMAD.WIDE.U32 R14, R234, 0x8, R14 ;  /* 0x00000008ea0e7825 */ /* 0x001fc800078e000e */
[----:B------:R-:W-:Y:S01]  /*1480*/  HADD2.F32 R237, -RZ, R40.H1_H1 ;  /* 0x30000028ffed7230 */ /* 0x000fe20000004100 */
[----:B------:R-:W5:Y:S01]  /*1490*/  LDG.E.64 R226, desc[UR10][R14.64] ;  /* 0x0000000a0ee27981 */ /* 0x000f62000c1e1b00 */
[----:B-1----:R-:W-:-:S05]  /*14a0*/  @P1 IMAD.WIDE.U32 R12, R234, 0x8, R12 ;  /* 0x00000008ea0c1825 */ /* 0x002fca00078e000c */
[----:B------:R0:W5:Y:S01]  /*14b0*/  @P1 LDG.E.64 R232, desc[UR10][R12.64] ;  /* 0x0000000a0ce81981 */ /* 0x000162000c1e1b00 */
[----:B------:R-:W-:-:S05]  /*14c0*/  @P0 IMAD.WIDE.U32 R192, R234, 0x20, R192 ;  /* 0x00000020eac00825 */ /* 0x000fca00078e00c0 */
[----:B------:R-:W5:Y:S01]  /*14d0*/  @P0 LDG.E.128 R24, desc[UR10][R192.64] ;  /* 0x0000000ac0180981 */ /* 0x000f62000c1e1d00 */
[----:B0-----:R-:W-:-:S03]  /*14e0*/  HADD2.F32 R13, -RZ, R36.H1_H1 ;  /* 0x30000024ff0d7230 */ /* 0x001fc60000004100 */
[----:B------:R0:W5:Y:S01]  /*14f0*/  @P0 LDG.E.128 R20, desc[UR10][R192.64+0x10] ;  /* 0x0000100ac0140981 */ /* 0x000162000c1e1d00 */
[----:B------:R-:W-:Y:S02]  /*1500*/  HADD2.F32 R241, -RZ, R41.H1_H1 ;  /* 0x30000029fff17230 */ /* 0x000fe40000004100 */
[--C-:B0-----:R-:W-:Y:S02]  /*1510*/  HADD2.F32 R192, -RZ, R37.reuse.H0_H0 ;  /* 0x20000025ffc07230 */ /* 0x101fe40000004100 */
[----:B------:R-:W-:Y:S01]  /*1520*/  HADD2.F32 R193, -RZ, R37.H1_H1 ;  /* 0x30000025ffc17230 */ /* 0x000fe20000004100 */
[----:B------:R-:W-:Y:S01]  /*1530*/  IADD3 R234, PT, PT, R234, 0x100, RZ ;  /* 0x00000100eaea7810 */ /* 0x000fe20007ffe0ff */
[----:B---3--:R-:W-:-:S05]  /*1540*/  HADD2.F32 R199, -RZ, R176.H0_H0 ;  /* 0x200000b0ffc77230 */ /* 0x008fca0000004100 */
[----:B------:R-:W-:Y:S01]  /*1550*/  FMUL.FTZ R213, R194, R199 ;  /* 0x000000c7c2d57220 */ /* 0x000fe20000410000 */
[----:B----4-:R-:W-:Y:S02]  /*1560*/  HADD2.F32 R215, -RZ, R180.H0_H0 ;  /* 0x200000b4ffd77230 */ /* 0x010fe40000004100 */
[----:B------:R-:W-:Y:S02]  /*1570*/  HADD2.F32 R198, -RZ, R176.H1_H1 ;  /* 0x300000b0ffc67230 */ /* 0x000fe40000004100 */
[----:B------:R-:W-:Y:S02]  /*1580*/  HADD2.F32 R194, -RZ, R41.H0_H0 ;  /* 0x20000029ffc27230 */ /* 0x000fe40000004100 */
[----:B------:R-:W-:Y:S01]  /*1590*/  FFMA.FTZ R2, R2, R215, R213 ;  /* 0x000000d702027223 */ /* 0x000fe200000100d5 */
[----:B------:R-:W-:Y:S02]  /*15a0*/  HADD2.F32 R213, -RZ, R177.H0_H0 ;  /* 0x200000b1ffd57230 */ /* 0x000fe40000004100 */
[----:B------:R-:W-:Y:S01]  /*15b0*/  FMUL.FTZ R12, R237, R198 ;  /* 0x000000c6ed0c7220 */ /* 0x000fe20000410000 */
[----:B------:R-:W-:-:S02]  /*15c0*/  HADD2.F32 R200, -RZ, R180.H1_H1 ;  /* 0x300000b4ffc87230 */ /* 0x000fc40000004100 */
[----:B------:R-:W-:Y:S02]  /*15d0*/  HADD2.F32 R176, -RZ, R177.H1_H1 ;  /* 0x300000b1ffb07230 */ /* 0x000fe40000004100 */
[----:B------:R-:W-:Y:S01]  /*15e0*/  FMUL.FTZ R15, R194, R213 ;  /* 0x000000d5c20f7220 */ /* 0x000fe20000410000 */
[--C-:B------:R-:W-:Y:S02]  /*15f0*/  HADD2.F32 R177, -RZ, R181.reuse.H0_H0 ;  /* 0x200000b5ffb17230 */ /* 0x100fe40000004100 */
[----:B------:R-:W-:Y:S01]  /*1600*/  FFMA.FTZ R12, R13, R200, R12 ;  /* 0x000000c80d0c7223 */ /* 0x000fe2000001000c */
[----:B------:R-:W-:Y:S02]  /*1610*/  HADD2.F32 R180, -RZ, R181.H1_H1 ;  /* 0x300000b5ffb47230 */ /* 0x000fe40000004100 */
[----:B------:R-:W-:Y:S01]  /*1620*/  FMUL.FTZ R14, R241, R176 ;  /* 0x000000b0f10e7220 */ /* 0x000fe20000410000 */
[----:B------:R-:W-:Y:S02]  /*1630*/  HADD2.F32 R237, -RZ, R178.H0_H0 ;  /* 0x200000b2ffed7230 */ /* 0x000fe40000004100 */
[----:B------:R-:W-:Y:S01]  /*1640*/  FFMA.FTZ R13, R192, R177, R15 ;  /* 0x000000b1c00d7223 */ /* 0x000fe2000001000f */
[----:B------:R-:W-:-:S02]  /*1650*/  HADD2.F32 R192, -RZ, R42.H0_H0 ;  /* 0x2000002affc07230 */ /* 0x000fc40000004100 */
[----:B------:R-:W-:Y:S02]  /*1660*/  HADD2.F32 R181, -RZ, R42.H1_H1 ;  /* 0x3000002affb57230 */ /* 0x000fe40000004100 */
[----:B------:R-:W-:Y:S02]  /*1670*/  HADD2.F32 R178, -RZ, R178.H1_H1 ;  /* 0x300000b2ffb27230 */ /* 0x000fe40000004100 */
[----:B--2---:R-:W-:Y:S01]  /*1680*/  FADD.FTZ R15, -R223, R184 ;  /* 0x000000b8df0f7221 */ /* 0x004fe20000010100 */
[----:B------:R-:W-:Y:S01]  /*1690*/  FFMA.FTZ R14, R193, R180, R14 ;  /* 0x000000b4c10e7223 */ /* 0x000fe2000001000e */
[----:B------:R-:W-:Y:S01]  /*16a0*/  FADD.FTZ R185, -R223, R185 ;  /* 0x000000b9dfb97221 */ /* 0x000fe20000010100 */
[----:B------:R-:W-:Y:S01]  /*16b0*/  FMUL.FTZ R193, R192, R237 ;  /* 0x000000edc0c17220 */ /* 0x000fe20000410000 */
[----:B------:R-:W-:Y:S01]  /*16c0*/  FMUL.FTZ R192, R181, R178 ;  /* 0x000000b2b5c07220 */ /* 0x000fe20000410000 */
[----:B------:R-:W-:Y:S01]  /*16d0*/  FMUL.FTZ R15, R15, UR17 ;  /* 0x000000110f0f7c20 */ /* 0x000fe20008410000 */
[----:B------:R-:W-:-:S02]  /*16e0*/  HADD2.F32 R184, -RZ, R182.H1_H1 ;  /* 0x300000b6ffb87230 */ /* 0x000fc40000004100 */
[----:B------:R-:W-:Y:S01]  /*16f0*/  FMUL.FTZ R194, R185, UR17 ;  /* 0x00000011b9c27c20 */ /* 0x000fe20008410000 */
[----:B------:R-:W-:Y:S02]  /*1700*/  HADD2.F32 R181, -RZ, R38.H1_H1 ;  /* 0x30000026ffb57230 */ /* 0x000fe40000004100 */
[----:B------:R-:W-:Y:S01]  /*1710*/  FADD.FTZ R186, -R223, R186 ;  /* 0x000000badfba7221 */ /* 0x000fe20000010100 */
[----:B------:R-:W-:Y:S02]  /*1720*/  HADD2.F32 R241, -RZ, R182.H0_H0 ;  /* 0x200000b6fff17230 */ /* 0x000fe40000004100 */
[----:B------:R-:W-:Y:S01]  /*1730*/  FADD.FTZ R60, R60, R199 ;  /* 0x000000c73c3c7221 */ /* 0x000fe20000010000 */
[----:B------:R-:W-:Y:S02]  /*1740*/  HADD2.F32 R182, -RZ, R38.H0_H0 ;  /* 0x20000026ffb67230 */ /* 0x000fe40000004100 */
[----:B------:R-:W-:Y:S01]  /*1750*/  FFMA.FTZ R128, R15, R199, R128 ;  /* 0x000000c70f807223 */ /* 0x000fe20000010080 */
[----:B------:R-:W-:Y:S01]  /*1760*/  FFMA.FTZ R192, R181, R184, R192 ;  /* 0x000000b8b5c07223 */ /* 0x000fe200000100c0 */
[----:B------:R-:W-:Y:S01]  /*1770*/  FADD.FTZ R61, R61, R198 ;  /* 0x000000c63d3d7221 */ /* 0x000fe20000010000 */
[----:B------:R-:W-:Y:S01]  /*1780*/  FFMA.FTZ R129, R194, R198, R129 ;  /* 0x000000c6c2817223 */ /* 0x000fe20000010081 */
[----:B------:R-:W-:Y:S01]  /*1790*/  FMUL.FTZ R199, R186, UR17 ;  /* 0x00000011bac77c20 */ /* 0x000fe20008410000 */
[----:B------:R-:W-:-:S02]  /*17a0*/  HADD2.F32 R181, -RZ, R179.H0_H0 ;  /* 0x200000b3ffb57230 */ /* 0x000fc40000004100 */
[----:B------:R-:W-:Y:S02]  /*17b0*/  HADD2.F32 R198, -RZ, R43.H0_H0 ;  /* 0x2000002bffc67230 */ /* 0x000fe40000004100 */
[----:B------:R-:W-:Y:S01]  /*17c0*/  FFMA.FTZ R193, R182, R241, R193 ;  /* 0x000000f1b6c17223 */ /* 0x000fe200000100c1 */
[----:B------:R-:W-:Y:S01]  /*17d0*/  FADD.FTZ R161, R161, R200 ;  /* 0x000000c8a1a17221 */ /* 0x000fe20000010000 */
[----:B------:R-:W-:Y:S01]  /*17e0*/  FFMA.FTZ R85, R194, R200, R85 ;  /* 0x000000c8c2557223 */ /* 0x000fe20000010055 */
[----:B------:R-:W-:Y:S01]  /*17f0*/  FADD.FTZ R162, R162, R177 ;  /* 0x000000b1a2a27221 */ /* 0x000fe20000010000 */
[----:B------:R-:W-:Y:S01]  /*1800*/  FFMA.FTZ R86, R199, R177, R86 ;  /* 0x000000b1c7567223 */ /* 0x000fe20000010056 */
[----:B------:R-:W-:Y:S02]  /*1810*/  HADD2.F32 R182, -RZ, R179.H1_H1 ;  /* 0x300000b3ffb67230 */ /* 0x000fe40000004100 */
[----:B------:R-:W-:Y:S01]  /*1820*/  FMUL.FTZ R179, R198, R181 ;  /* 0x000000b5c6b37220 */ /* 0x000fe20000410000 */
[----:B------:R-:W-:-:S02]  /*1830*/  HADD2.F32 R177, -RZ, R183.H0_H0 ;  /* 0x200000b7ffb17230 */ /* 0x000fc40000004100 */
[----:B------:R-:W-:Y:S01]  /*1840*/  FADD.FTZ R187, -R223, R187 ;  /* 0x000000bbdfbb7221 */ /* 0x000fe20000010100 */
[----:B------:R-:W-:Y:S02]  /*1850*/  HADD2.F32 R200, -RZ, R39.H0_H0 ;  /* 0x20000027ffc87230 */ /* 0x000fe40000004100 */
[----:B------:R-:W-:Y:S02]  /*1860*/  HADD2.F32 R185, -RZ, R43.H1_H1 ;  /* 0x3000002bffb97230 */ /* 0x000fe40000004100 */
[----:B------:R-:W-:Y:S01]  /*1870*/  FMUL.FTZ R216, R187, UR17 ;  /* 0x00000011bbd87c20 */ /* 0x000fe20008410000 */
[----:B------:R-:W-:Y:S01]  /*1880*/  FADD.FTZ R235, R235, R2 ;  /* 0x00000002ebeb7221 */ /* 0x000fe20000010000 */
[----:B------:R-:W-:Y:S01]  /*1890*/  FFMA.FTZ R200, R200, R177, R179 ;  /* 0x000000b1c8c87223 */ /* 0x000fe200000100b3 */
[----:B------:R-:W-:Y:S01]  /*18a0*/  FFMA.FTZ R179, R15, R2, R236 ;  /* 0x000000020fb37223 */ /* 0x000fe200000100ec */
[----:B------:R-:W-:Y:S02]  /*18b0*/  HADD2.F32 R186, -RZ, R183.H1_H1 ;  /* 0x300000b7ffba7230 */ /* 0x000fe40000004100 */
[----:B------:R-:W-:Y:S01]  /*18c0*/  FMUL.FTZ R198, R185, R182 ;  /* 0x000000b6b9c67220 */ /* 0x000fe20000410000 */
[----:B------:R-:W-:-:S02]  /*18d0*/  HADD2.F32 R183, -RZ, R39.H1_H1 ;  /* 0x30000027ffb77230 */ /* 0x000fc40000004100 */
[----:B------:R-:W-:Y:S01]  /*18e0*/  FADD.FTZ R189, -R223, R189 ;  /* 0x000000bddfbd7221 */ /* 0x000fe20000010100 */
[----:B------:R-:W-:Y:S01]  /*18f0*/  FADD.FTZ R163, R163, R180 ;  /* 0x000000b4a3a37221 */ /* 0x000fe20000010000 */
[C---:B------:R-:W-:Y:S01]  /*1900*/  FFMA.FTZ R87, R216.reuse, R180, R87 ;  /* 0x000000b4d8577223 */ /* 0x040fe20000010057 */
[----:B------:R-:W-:Y:S01]  /*1910*/  FADD.FTZ R63, R63, R176 ;  /* 0x000000b03f3f7221 */ /* 0x000fe20000010000 */
[----:B------:R-:W-:Y:S01]  /*1920*/  FFMA.FTZ R131, R216, R176, R131 ;  /* 0x000000b0d8837223 */ /* 0x000fe20000010083 */
[----:B------:R-:W-:Y:S01]  /*1930*/  FADD.FTZ R176, R235, R12 ;  /* 0x0000000cebb07221 */ /* 0x000fe20000010000 */
[----:B------:R-:W-:Y:S01]  /*1940*/  FFMA.FTZ R180, R194, R12, R179 ;  /* 0x0000000cc2b47223 */ /* 0x000fe200000100b3 */
[----:B------:R-:W-:Y:S01]  /*1950*/  FFMA.FTZ R198, R183, R186, R198 ;  /* 0x000000bab7c67223 */ /* 0x000fe200000100c6 */
[----:B------:R-:W-:Y:S01]  /*1960*/  FADD.FTZ R190, -R223, R190 ;  /* 0x000000bedfbe7221 */ /* 0x000fe20000010100 */
[----:B------:R-:W-:Y:S01]  /*1970*/  FMUL.FTZ R214, R189, UR17 ;  /* 0x00000011bdd67c20 */ /* 0x000fe20008410000 */
[----:B------:R-:W-:Y:S01]  /*1980*/  FADD.FTZ R188, -R223, R188 ;  /* 0x000000bcdfbc7221 */ /* 0x000fe20000010100 */
        /* <DEDUP_REMOVED lines=19> */
[----:B------:R-:W-:Y:S02]  /*1ac0*/  FMUL.FTZ R212, R191, UR17 ;  /* 0x00000011bfd47c20 */ /* 0x000fe40008410000 */
        /* <DEDUP_REMOVED lines=16> */
.L_x_2096:
[----:B------:R-:W-:Y:S05]  /*1bd0*/  BSYNC.RECONVERGENT B0 ;  /* 0x0000000000007941 */ /* 0x000fea0003800200 */
.L_x_2095:
        /* <DEDUP_REMOVED lines=19> */
[----:B-----5:R-:W-:Y:S02]  /*1d10*/  HADD2.F32 R10, -RZ, R48.H0_H0 ;  /* 0x20000030ff0a7230 */ /* 0x020fe40000004100 */
[----:B------:R-:W-:-:S02]  /*1d20*/  HADD2.F32 R0, -RZ, R44.H0_H0 ;  /* 0x2000002cff007230 */ /* 0x000fc40000004100 */
[----:B------:R-:W-:Y:S02]  /*1d30*/  HADD2.F32 R17, -RZ, R48.H1_H1 ;  /* 0x30000030ff117230 */ /* 0x000fe40000004100 */
[----:B-1----:R-:W-:Y:S02]  /*1d40*/  HADD2.F32 R208, -RZ, R49.H0_H0 ;  /* 0x20000031ffd07230 */ /* 0x002fe40000004100 */
[----:B0-----:R-:W-:-:S05]  /*1d50*/  @P0 IMAD.WIDE.U32 R206, R234, 0x20, R206 ;  /* 0x00000020eace0825 */ /* 0x001fca00078e00ce */
[----:B------:R-:W5:Y:S01]  /*1d60*/  @P0 LDG.E.128 R168, desc[UR10][R206.64] ;  /* 0x0000000acea80981 */ /* 0x000f62000c1e1d00 */
[----:B------:R-:W-:-:S03]  /*1d70*/  @P1 IMAD.WIDE.U32 R18, R234, 0x8, R18 ;  /* 0x00000008ea121825 */ /* 0x000fc600078e0012 */
[----:B------:R-:W5:Y:S01]  /*1d80*/  @P0 LDG.E.128 R172, desc[UR10][R206.64+0x10] ;  /* 0x0000100aceac0981 */ /* 0x000f62000c1e1d00 */
[----:B------:R-:W-:-:S03]  /*1d90*/  IMAD.WIDE.U32 R204, R234, 0x8, R204 ;  /* 0x00000008eacc7825 */ /* 0x000fc600078e00cc */
[----:B------:R0:W5:Y:S04]  /*1da0*/  @P1 LDG.E.64 R230, desc[UR10][R18.64] ;  /* 0x0000000a12e61981 */ /* 0x000168000c1e1b00 */
[----:B------:R1:W5:Y:S01]  /*1db0*/  LDG.E.64 R224, desc[UR10][R204.64] ;  /* 0x0000000acce07981 */ /* 0x000362000c1e1b00 */
[----:B0-----:R-:W-:Y:S02]  /*1dc0*/  HADD2.F32 R18, -RZ, R45.H0_H0 ;  /* 0x2000002dff127230 */ /* 0x001fe40000004100 */
[----:B------:R-:W-:Y:S02]  /*1dd0*/  HADD2.F32 R19, -RZ, R49.H1_H1 ;  /* 0x30000031ff137230 */ /* 0x000fe40000004100 */
[--C-:B-1----:R-:W-:Y:S02]  /*1de0*/  HADD2.F32 R204, -RZ, R50.reuse.H0_H0 ;  /* 0x20000032ffcc7230 */ /* 0x102fe40000004100 */
[----:B------:R-:W-:-:S02]  /*1df0*/  HADD2.F32 R201, -RZ, R50.H1_H1 ;  /* 0x30000032ffc97230 */ /* 0x000fc40000004100 */
[----:B------:R-:W-:Y:S02]  /*1e00*/  HADD2.F32 R234, -RZ, R51.H0_H0 ;  /* 0x20000033ffea7230 */ /* 0x000fe40000004100 */
[--C-:B---3--:R-:W-:Y:S02]  /*1e10*/  HADD2.F32 R211, -RZ, R176.reuse.H0_H0 ;  /* 0x200000b0ffd37230 */ /* 0x108fe40000004100 */
[----:B------:R-:W-:-:S03]  /*1e20*/  HADD2.F32 R176, -RZ, R176.H1_H1 ;  /* 0x300000b0ffb07230 */ /* 0x000fc60000004100 */
[----:B------:R-:W-:Y:S01]  /*1e30*/  FMUL.FTZ R9, R10, R211 ;  /* 0x000000d30a097220 */ /* 0x000fe20000410000 */
[--C-:B----4-:R-:W-:Y:S02]  /*1e40*/  HADD2.F32 R203, -RZ, R180.reuse.H0_H0 ;  /* 0x200000b4ffcb7230 */ /* 0x110fe40000004100 */
[----:B------:R-:W-:Y:S02]  /*1e50*/  HADD2.F32 R207, -RZ, R177.H0_H0 ;  /* 0x200000b1ffcf7230 */ /* 0x000fe40000004100 */
[----:B------:R-:W-:Y:S01]  /*1e60*/  FMUL.FTZ R10, R17, R176 ;  /* 0x000000b0110a7220 */ /* 0x000fe20000410000 */
[----:B------:R-:W-:Y:S02]  /*1e70*/  HADD2.F32 R206, -RZ, R180.H1_H1 ;  /* 0x300000b4ffce7230 */ /* 0x000fe40000004100 */
[----:B------:R-:W-:Y:S01]  /*1e80*/  FFMA.FTZ R0, R0, R203, R9 ;  /* 0x000000cb00007223 */ /* 0x000fe20000010009 */
[----:B------:R-:W-:Y:S02]  /*1e90*/  HADD2.F32 R9, -RZ, R44.H1_H1 ;  /* 0x3000002cff097230 */ /* 0x000fe40000004100 */
[----:B------:R-:W-:Y:S01]  /*1ea0*/  FMUL.FTZ R17, R208, R207 ;  /* 0x000000cfd0117220 */ /* 0x000fe20000410000 */
[----:B------:R-:W-:-:S02]  /*1eb0*/  HADD2.F32 R209, -RZ, R181.H0_H0 ;  /* 0x200000b5ffd17230 */ /* 0x000fc40000004100 */
[----:B------:R-:W-:Y:S02]  /*1ec0*/  HADD2.F32 R180, -RZ, R177.H1_H1 ;  /* 0x300000b1ffb47230 */ /* 0x000fe40000004100 */
[----:B------:R-:W-:Y:S01]  /*1ed0*/  FFMA.FTZ R9, R9, R206, R10 ;  /* 0x000000ce09097223 */ /* 0x000fe2000001000a */
[----:B------:R-:W-:Y:S02]  /*1ee0*/  HADD2.F32 R208, -RZ, R181.H1_H1 ;  /* 0x300000b5ffd07230 */ /* 0x000fe40000004100 */
[----:B------:R-:W-:Y:S01]  /*1ef0*/  FFMA.FTZ R10, R18, R209, R17 ;  /* 0x000000d1120a7223 */ /* 0x000fe20000010011 */
[----:B------:R-:W-:Y:S02]  /*1f00*/  HADD2.F32 R17, -RZ, R45.H1_H1 ;  /* 0x3000002dff117230 */ /* 0x000fe40000004100 */
[----:B------:R-:W-:Y:S01]  /*1f10*/  FMUL.FTZ R18, R19, R180 ;  /* 0x000000b413127220 */ /* 0x000fe20000410000 */
[--C-:B------:R-:W-:Y:S02]  /*1f20*/  HADD2.F32 R177, -RZ, R178.reuse.H0_H0 ;  /* 0x200000b2ffb17230 */ /* 0x100fe40000004100 */
[----:B------:R-:W-:-:S02]  /*1f30*/  HADD2.F32 R178, -RZ, R178.H1_H1 ;  /* 0x300000b2ffb27230 */ /* 0x000fc40000004100 */
[----:B------:R-:W-:Y:S01]  /*1f40*/  FFMA.FTZ R17, R17, R208, R18 ;  /* 0x000000d011117223 */ /* 0x000fe20000010012 */
[----:B------:R-:W-:Y:S02]  /*1f50*/  HADD2.F32 R181, -RZ, R182.H0_H0 ;  /* 0x200000b6ffb57230 */ /* 0x000fe40000004100 */
[----:B------:R-:W-:Y:S01]  /*1f60*/  FMUL.FTZ R19, R204, R177 ;  /* 0x000000b1cc137220 */ /* 0x000fe20000410000 */
[----:B------:R-:W-:Y:S02]  /*1f70*/  HADD2.F32 R18, -RZ, R46.H0_H0 ;  /* 0x2000002eff127230 */ /* 0x000fe40000004100 */
[----:B------:R-:W-:Y:S01]  /*1f80*/  FMUL.FTZ R204, R201, R178 ;  /* 0x000000b2c9cc7220 */ /* 0x000fe20000410000 */
[----:B------:R-:W-:Y:S02]  /*1f90*/  HADD2.F32 R182, -RZ, R182.H1_H1 ;  /* 0x300000b6ffb67230 */ /* 0x000fe40000004100 */
[----:B------:R-:W-:Y:S02]  /*1fa0*/  HADD2.F32 R201, -RZ, R46.H1_H1 ;  /* 0x3000002effc97230 */ /* 0x000fe40000004100 */
[C---:B--2---:R-:W-:Y:S01]  /*1fb0*/  FADD.FTZ R184, -R223.reuse, R184 ;  /* 0x000000b8dfb87221 */ /* 0x044fe20000010100 */
[----:B------:R-:W-:Y:S01]  /*1fc0*/  FFMA.FTZ R18, R18, R181, R19 ;  /* 0x000000b512127223 */ /* 0x000fe20000010013 */
[----:B------:R-:W-:Y:S01]  /*1fd0*/  FADD.FTZ R210, -R223, R186 ;  /* 0x000000badfd27221 */ /* 0x000fe20000010100 */
[----:B------:R-:W-:Y:S01]  /*1fe0*/  FFMA.FTZ R19, R201, R182, R204 ;  /* 0x000000b6c9137223 */ /* 0x000fe200000100cc */
[----:B------:R-:W-:Y:S01]  /*1ff0*/  FMUL.FTZ R201, R184, UR17 ;  /* 0x00000011b8c97c20 */ /* 0x000fe20008410000 */
[----:B------:R-:W-:Y:S01]  /*2000*/  FADD.FTZ R204, -R223, R185 ;  /* 0x000000b9dfcc7221 */ /* 0x000fe20000010100 */
[----:B------:R-:W-:-:S02]  /*2010*/  FADD.FTZ R136, R136, R211 ;  /* 0x000000d388887221 */ /* 0x000fc40000010000 */
[----:B------:R-:W-:Y:S01]  /*2020*/  FFMA.FTZ R112, R201, R211, R112 ;  /* 0x000000d3c9707223 */ /* 0x000fe20000010070 */
[----:B------:R-:W-:Y:S01]  /*2030*/  FMUL.FTZ R211, R210, UR17 ;  /* 0x00000011d2d37c20 */ /* 0x000fe20008410000 */
[----:B------:R-:W-:Y:S01]  /*2040*/  FADD.FTZ R188, -R223, R188 ;  /* 0x000000bcdfbc7221 */ /* 0x000fe20000010100 */
[----:B------:R-:W-:Y:S01]  /*2050*/  FMUL.FTZ R204, R204, UR17 ;  /* 0x00000011cccc7c20 */ /* 0x000fe20008410000 */
[--C-:B------:R-:W-:Y:S02]  /*2060*/  HADD2.F32 R185, -RZ, R179.reuse.H0_H0 ;  /* 0x200000b3ffb97230 */ /* 0x100fe40000004100 */
[----:B------:R-:W-:Y:S01]  /*2070*/  FADD.FTZ R94, R94, R209 ;  /* 0x000000d15e5e7221 */ /* 0x000fe20000010000 */
[----:B------:R-:W-:Y:S01]  /*2080*/  FFMA.FTZ R70, R211, R209, R70 ;  /* 0x000000d1d3467223 */ /* 0x000fe20000010046 */
[----:B------:R-:W-:Y:S01]  /*2090*/  FMUL.FTZ R209, R188, UR17 ;  /* 0x00000011bcd17c20 */ /* 0x000fe20008410000 */
[----:B------:R-:W-:Y:S02]  /*20a0*/  HADD2.F32 R184, -RZ, R179.H1_H1 ;  /* 0x300000b3ffb87230 */ /* 0x000fe40000004100 */
[----:B------:R-:W-:Y:S01]  /*20b0*/  FADD.FTZ R93, R93, R206 ;  /* 0x000000ce5d5d7221 */ /* 0x000fe20000010000 */
[----:B------:R-:W-:Y:S01]  /*20c0*/  FFMA.FTZ R69, R204, R206, R69 ;  /* 0x000000cecc457223 */ /* 0x000fe20000010045 */
[----:B------:R-:W-:-:S02]  /*20d0*/  HADD2.F32 R179, -RZ, R183.H0_H0 ;  /* 0x200000b7ffb37230 */ /* 0x000fc40000004100 */
[----:B------:R-:W-:Y:S01]  /*20e0*/  FMUL.FTZ R205, R234, R185 ;  /* 0x000000b9eacd7220 */ /* 0x000fe20000410000 */
[----:B------:R-:W-:Y:S02]  /*20f0*/  HADD2.F32 R206, -RZ, R47.H0_H0 ;  /* 0x2000002fffce7230 */ /* 0x000fe40000004100 */
[----:B------:R-:W-:Y:S01]  /*2100*/  FADD.FTZ R137, R137, R176 ;  /* 0x000000b089897221 */ /* 0x000fe20000010000 */
[----:B------:R-:W-:Y:S01]  /*2110*/  FFMA.FTZ R113, R204, R176, R113 ;  /* 0x000000b0cc717223 */ /* 0x000fe20000010071 */
[----:B------:R-:W-:Y:S01]  /*2120*/  FADD.FTZ R189, -R223, R189 ;  /* 0x000000bddfbd7221 */ /* 0x000fe20000010100 */
[----:B------:R-:W-:Y:S01]  /*2130*/  FADD.FTZ R140, R140, R177 ;  /* 0x000000b18c8c7221 */ /* 0x000fe20000010000 */
[----:B------:R-:W-:Y:S01]  /*2140*/  FFMA.FTZ R116, R209, R177, R116 ;  /* 0x000000b1d1747223 */ /* 0x000fe20000010074 */
[----:B------:R-:W-:Y:S01]  /*2150*/  FADD.FTZ R176, R235, R0 ;  /* 0x00000000ebb07221 */ /* 0x000fe20000010000 */
[----:B------:R-:W-:Y:S01]  /*2160*/  FFMA.FTZ R177, R201, R0, R236 ;  /* 0x00000000c9b17223 */ /* 0x000fe200000100ec */
[----:B------:R-:W-:Y:S01]  /*2170*/  FFMA.FTZ R205, R206, R179, R205 ;  /* 0x000000b3cecd7223 */ /* 0x000fe200000100cd */
[----:B------:R-:W-:Y:S01]  /*2180*/  FADD.FTZ R96, R96, R181 ;  /* 0x000000b560607221 */ /* 0x000fe20000010000 */
[----:B------:R-:W-:Y:S01]  /*2190*/  FFMA.FTZ R72, R209, R181, R72 ;  /* 0x000000b5d1487223 */ /* 0x000fe20000010048 */
[----:B------:R-:W-:Y:S01]  /*21a0*/  FMUL.FTZ R206, R189, UR17 ;  /* 0x00000011bdce7c20 */ /* 0x000fe20008410000 */
[----:B------:R-:W-:Y:S01]  /*21b0*/  FADD.FTZ R181, R176, R9 ;  /* 0x00000009b0b57221 */ /* 0x000fe20000010000 */
[----:B------:R-:W-:Y:S01]  /*21c0*/  FADD.FTZ R187, -R223, R187 ;  /* 0x000000bbdfbb7221 */ /* 0x000fe20000010100 */
        /* <DEDUP_REMOVED lines=10> */
[----:B------:R-:W-:-:S02]  /*2270*/  HADD2.F32 R203, -RZ, R51.H1_H1 ;  /* 0x30000033ffcb7230 */ /* 0x000fc40000004100 */
[----:B------:R-:W-:Y:S01]  /*2280*/  FADD.FTZ R190, -R223, R190 ;  /* 0x000000bedfbe7221 */ /* 0x000fe20000010100 */
[----:B------:R-:W-:Y:S01]  /*2290*/  FADD.FTZ R178, R181, R18 ;  /* 0x00000012b5b27221 */ /* 0x000fe20000010000 */
[----:B------:R-:W-:Y:S01]  /*22a0*/  FFMA.FTZ R177, R209, R18, R176 ;  /* 0x00000012d1b17223 */ /* 0x000fe200000100b0 */
[----:B------:R-:W-:Y:S02]  /*22b0*/  HADD2.F32 R186, -RZ, R183.H1_H1 ;  /* 0x300000b7ffba7230 */ /* 0x000fe40000004100 */
[----:B------:R-:W-:Y:S01]  /*22c0*/  FMUL.FTZ R234, R203, R184 ;  /* 0x000000b8cbea7220 */ /* 0x000fe20000410000 */
[----:B------:R-:W-:Y:S02]  /*22d0*/  HADD2.F32 R203, -RZ, R47.H1_H1 ;  /* 0x3000002fffcb7230 */ /* 0x000fe40000004100 */
[----:B------:R-:W-:Y:S01]  /*22e0*/  FADD.FTZ R138, R138, R207 ;  /* 0x000000cf8a8a7221 */ /* 0x000fe20000010000 */
[----:B------:R-:W-:Y:S01]  /*22f0*/  FFMA.FTZ R114, R211, R207, R114 ;  /* 0x000000cfd3727223 */ /* 0x000fe20000010072 */
[----:B------:R-:W-:Y:S01]  /*2300*/  FADD.FTZ R191, -R223, R191 ;  /* 0x000000bfdfbf7221 */ /* 0x000fe20000010100 */
[----:B------:R-:W-:Y:S01]  /*2310*/  FMUL.FTZ R207, R190, UR17 ;  /* 0x00000011becf7c20 */ /* 0x000fe20008410000 */
[----:B------:R-:W-:Y:S01]  /*2320*/  FADD.FTZ R178, R178, R19 ;  /* 0x00000013b2b27221 */ /* 0x000fe20000010000 */
[----:B------:R-:W-:Y:S01]  /*2330*/  FFMA.FTZ R176, R206, R19, R177 ;  /* 0x00000013ceb07223 */ /* 0x000fe200000100b1 */
[----:B------:R-:W-:Y:S01]  /*2340*/  FADD.FTZ R95, R95, R208 ;  /* 0x000000d05f5f7221 */ /* 0x000fe20000010000 */
[----:B------:R-:W-:Y:S01]  /*2350*/  FFMA.FTZ R71, R210, R208, R71 ;  /* 0x000000d0d2477223 */ /* 0x000fe20000010047 */
        /* <DEDUP_REMOVED lines=18> */
.L_x_2098:
[----:B------:R-:W-:Y:S05]  /*2480*/  BSYNC.RECONVERGENT B0 ;  /* 0x0000000000007941 */ /* 0x000fea0003800200 */
.L_x_2097:
        /* <DEDUP_REMOVED lines=32> */
.L_x_2100:
[----:B------:R-:W-:Y:S05]  /*2690*/  BSYNC.RECONVERGENT B0 ;  /* 0x0000000000007941 */ /* 0x000fea0003800200 */
.L_x_2099:
        /* <DEDUP_REMOVED lines=56> */
[----:B------:R-:W-:Y:S01]  /*2a20*/  FFMA.FTZ R177, R219, UR16, R186 ;  /* 0x00000010dbb17c23 */ /* 0x000fe200080100ba */
[----:B-----5:R-:W-:Y:S01]  /*2a30*/  ISETP.GE.U32.AND P0, PT, R228, RZ, PT ;  /* 0x000000ffe400720c */ /* 0x020fe20003f06070 */
[----:B------:R-:W-:Y:S01]  /*2a40*/  FADD.FTZ R176, R197, -R176 ;  /* 0x800000b0c5b07221 */ /* 0x000fe20000010000 */
[----:B------:R-:W-:Y:S01]  /*2a50*/  FADD.FTZ R179, R196, -R179 ;  /* 0x800000b3c4b37221 */ /* 0x000fe20000010000 */
[----:B------:R-:W-:Y:S01]  /*2a60*/  FADD.FTZ R177, R16, -R177 ;  /* 0x800000b110b17221 */ /* 0x000fe20000010000 */
        /* <DEDUP_REMOVED lines=8> */
[----:B------:R-:W-:Y:S01]  /*2af0*/  ISETP.GE.U32.AND.EX P0, PT, R229, 0x1000000, PT, P0 ;  /* 0x01000000e500780c */ /* 0x000fe20003f06100 */
[--C-:B------:R-:W-:Y:S01]  /*2b00*/  FFMA.FTZ R180, R220, UR16, R186.reuse ;  /* 0x00000010dcb47c23 */ /* 0x100fe200080100ba */
[----:B------:R-:W-:Y:S01]  /*2b10*/  FSEL R184, R176, RZ, P1 ;  /* 0x000000ffb0b87208 */ /* 0x000fe20000800000 */
[----:B------:R-:W-:Y:S01]  /*2b20*/  FFMA.FTZ R176, R202, UR16, R186 ;  /* 0x00000010cab07c23 */ /* 0x000fe200080100ba */
[----:B------:R-:W-:Y:S01]  /*2b30*/  FSEL R187, R179, RZ, P0 ;  /* 0x000000ffb3bb7208 */ /* 0x000fe20000000000 */
[----:B------:R-:W-:Y:S01]  /*2b40*/  FADD.FTZ R180, R195, -R180 ;  /* 0x800000b4c3b47221 */ /* 0x000fe20000010000 */
[----:B------:R-:W-:Y:S01]  /*2b50*/  FSEL R182, R177, RZ, P5 ;  /* 0x000000ffb1b67208 */ /* 0x000fe20002800000 */
[--C-:B------:R-:W-:Y:S01]  /*2b60*/  FFMA.FTZ R179, R221, UR16, R186.reuse ;  /* 0x00000010ddb37c23 */ /* 0x100fe200080100ba */
[--C-:B------:R-:W-:Y:S01]  /*2b70*/  FFMA.FTZ R178, R222, UR16, R186.reuse ;  /* 0x00000010deb27c23 */ /* 0x100fe200080100ba */
        /* <DEDUP_REMOVED lines=30> */
.L_x_2105:
[--C-:B------:R-:W-:Y:S01]  /*2d60*/  FFMA.FTZ R156, R217, UR16, R186.reuse ;  /* 0x00000010d99c7c23 */ /* 0x100fe200080100ba */
[--C-:B------:R-:W-:Y:S01]  /*2d70*/  FFMA.FTZ R157, R3, UR16, R186.reuse ;  /* 0x00000010039d7c23 */ /* 0x100fe200080100ba */
[----:B------:R-:W-:Y:S01]  /*2d80*/  FFMA.FTZ R159, R218, UR16, R186 ;  /* 0x00000010da9f7c23 */ /* 0x000fe200080100ba */
[----:B-----5:R-:W-:Y:S01]  /*2d90*/  LOP3.LUT P1, RZ, R229, 0xff0000, RZ, 0xc0, !PT ;  /* 0x00ff0000e5ff7812 */ /* 0x020fe2000782c0ff */
[----:B------:R-:W-:Y:S01]  /*2da0*/  FADD.FTZ R156, R197, -R156 ;  /* 0x8000009cc59c7221 */ /* 0x000fe20000010000 */
[----:B------:R-:W-:Y:S01]  /*2db0*/  FADD.FTZ R157, R8, -R157 ;  /* 0x8000009d089d7221 */ /* 0x000fe20000010000 */
[----:B------:R-:W-:Y:S01]  /*2dc0*/  FADD.FTZ R159, R196, -R159 ;  /* 0x8000009fc49f7221 */ /* 0x000fe20000010000 */
[----:B------:R-:W-:Y:S01]  /*2dd0*/  ISETP.GE.U32.AND P0, PT, R228, RZ, PT ;  /* 0x000000ffe400720c */ /* 0x000fe20003f06070 */
        /* <DEDUP_REMOVED lines=10> */
[--C-:B------:R-:W-:Y:S01]  /*2e80*/  FFMA.FTZ R158, R202, UR16, R186.reuse ;  /* 0x00000010ca9e7c23 */ /* 0x100fe200080100ba */
[----:B------:R-:W-:Y:S01]  /*2e90*/  FSEL R176, R157, RZ, P5 ;  /* 0x000000ff9db07208 */ /* 0x000fe20002800000 */
[--C-:B------:R-:W-:Y:S01]  /*2ea0*/  FFMA.FTZ R157, R221, UR16, R186.reuse ;  /* 0x00000010dd9d7c23 */ /* 0x100fe200080100ba */
[--C-:B------:R-:W-:Y:S01]  /*2eb0*/  FFMA.FTZ R165, R219, UR16, R186.reuse ;  /* 0x00000010dba57c23 */ /* 0x100fe200080100ba */
[----:B------:R-:W-:Y:S01]  /*2ec0*/  FSEL R187, R159, RZ, P0 ;  /* 0x000000ff9fbb7208 */ /* 0x000fe20000000000 */
[----:B------:R-:W-:Y:S01]  /*2ed0*/  FFMA.FTZ R178, R220, UR16, R186 ;  /* 0x00000010dcb27c23 */ /* 0x000fe200080100ba */
[----:B------:R-:W-:Y:S01]  /*2ee0*/  FADD.FTZ R158, R7, -R158 ;  /* 0x8000009e079e7221 */ /* 0x000fe20000010000 */
        /* <DEDUP_REMOVED lines=29> */
.L_x_2104:
        /* <DEDUP_REMOVED lines=20> */
[----:B------:R-:W-:Y:S01]  /*3200*/  ISETP.GE.U32.AND.EX P0, PT, R229, 0x1000000, PT, P0 ;  /* 0x01000000e500780c */ /* 0x000fe20003f06100 */
[--C-:B------:R-:W-:Y:S01]  /*3210*/  FFMA.FTZ R180, R220, UR16, R186.reuse ;  /* 0x00000010dcb47c23 */ /* 0x100fe200080100ba */
[--C-:B------:R-:W-:Y:S01]  /*3220*/  FFMA.FTZ R179, R221, UR16, R186.reuse ;  /* 0x00000010ddb37c23 */ /* 0x100fe200080100ba */
[----:B------:R-:W-:Y:S01]  /*3230*/  FSEL R182, R176, RZ, P5 ;  /* 0x000000ffb0b67208 */ /* 0x000fe20002800000 */
[----:B------:R-:W-:Y:S01]  /*3240*/  FFMA.FTZ R176, R202, UR16, R186 ;  /* 0x00000010cab07c23 */ /* 0x000fe200080100ba */
[----:B------:R-:W-:Y:S01]  /*3250*/  FSEL R184, R177, RZ, P1 ;  /* 0x000000ffb1b87208 */ /* 0x000fe20000800000 */
[----:B------:R-:W-:Y:S01]  /*3260*/  FADD.FTZ R180, R195, -R180 ;  /* 0x800000b4c3b47221 */ /* 0x000fe20000010000 */
[----:B------:R-:W-:Y:S01]  /*3270*/  FSEL R187, R178, RZ, P0 ;  /* 0x000000ffb2bb7208 */ /* 0x000fe20000000000 */
[--C-:B------:R-:W-:Y:S01]  /*3280*/  FFMA.FTZ R178, R222, UR16, R186.reuse ;  /* 0x00000010deb27c23 */ /* 0x100fe200080100ba */
[----:B------:R-:W-:Y:S01]  /*3290*/  FFMA.FTZ R177, R3, UR16, R186 ;  /* 0x0000001003b17c23 */ /* 0x000fe200080100ba */
[----:B------:R-:W-:Y:S01]  /*32a0*/  FADD.FTZ R179, R6, -R179 ;  /* 0x800000b306b37221 */ /* 0x000fe20000010000 */
[----:B------:R-:W-:Y:S01]  /*32b0*/  FADD.FTZ R176, R7, -R176 ;  /* 0x800000b007b07221 */ /* 0x000fe20000010000 */
[----:B------:R-:W-:Y:S01]  /*32c0*/  FFMA.FTZ R180, R180, UR17, R153 ;  /* 0x00000011b4b47c23 */ /* 0x000fe20008010099 */
[----:B------:R-:W-:Y:S01]  /*32d0*/  FADD.FTZ R188, R11, -R178 ;  /* 0x800000b20bbc7221 */ /* 0x000fe20000010000 */
[----:B------:R-:W-:Y:S01]  /*32e0*/  FADD.FTZ R181, R8, -R177 ;  /* 0x800000b108b57221 */ /* 0x000fe20000010000 */
[----:B------:R-:W-:Y:S01]  /*32f0*/  FFMA.FTZ R178, R179, UR17, R150 ;  /* 0x00000011b3b27c23 */ /* 0x000fe20008010096 */
[----:B------:R-:W-:Y:S01]  /*3300*/  FFMA.FTZ R177, R176, UR17, R149 ;  /* 0x00000011b0b17c23 */ /* 0x000fe20008010095 */
[----:B------:R-:W-:Y:S01]  /*3310*/  FMUL.FTZ R180, R180, UR23 ;  /* 0x00000017b4b47c20 */ /* 0x000fe20008410000 */
[----:B------:R-:W-:Y:S01]  /*3320*/  LOP3.LUT P6, RZ, R229, 0xff00, RZ, 0xc0, !PT ;  /* 0x0000ff00e5ff7812 */ /* 0x000fe200078cc0ff */
[----:B------:R-:W-:Y:S01]  /*3330*/  FFMA.FTZ R179, R188, UR17, R151 ;  /* 0x00000011bcb37c23 */ /* 0x000fe20008010097 */
[----:B------:R-:W-:Y:S01]  /*3340*/  FFMA.FTZ R176, R181, UR17, R148 ;  /* 0x00000011b5b07c23 */ /* 0x000fe20008010094 */
        /* <DEDUP_REMOVED lines=18> */
.L_x_2107:
        /* <DEDUP_REMOVED lines=29> */
[----:B------:R-:W-:Y:S01]  /*3640*/  FFMA.FTZ R157, R158, UR17, R149 ;  /* 0x000000119e9d7c23 */ /* 0x000fe20008010095 */
[----:B------:R-:W-:Y:S01]  /*3650*/  FFMA.FTZ R158, R159, UR17, R150 ;  /* 0x000000119f9e7c23 */ /* 0x000fe20008010096 */
[----:B------:R-:W-:Y:S01]  /*3660*/  FFMA.FTZ R159, R164, UR17, R151 ;  /* 0x00000011a49f7c23 */ /* 0x000fe20008010097 */
[----:B------:R-:W-:Y:S01]  /*3670*/  FFMA.FTZ R164, R165, UR17, R152 ;  /* 0x00000011a5a47c23 */ /* 0x000fe20008010098 */
[----:B------:R-:W-:Y:S01]  /*3680*/  FFMA.FTZ R165, R178, UR17, R153 ;  /* 0x00000011b2a57c23 */ /* 0x000fe20008010099 */
        /* <DEDUP_REMOVED lines=20> */
.L_x_2103:
        /* <DEDUP_REMOVED lines=25> */
[----:B------:R-:W-:Y:S01]  /*3960*/  FSEL R147, R146, RZ, P1 ;  /* 0x000000ff92937208 */ /* 0x000fe20000800000 */
[----:B------:R-:W-:Y:S01]  /*3970*/  FADD.FTZ R145, R16, -R145 ;  /* 0x8000009110917221 */ /* 0x000fe20000010000 */
[----:B------:R-:W-:-:S02]  /*3980*/  FSEL R144, R176, RZ, P0 ;  /* 0x000000ffb0907208 */ /* 0x000fc40000000000 */
[----:B------:R-:W-:Y:S01]  /*3990*/  ISETP.GE.U32.AND P0, PT, R228, RZ, PT ;  /* 0x000000ffe400720c */ /* 0x000fe20003f06070 */
[----:B------:R-:W-:Y:S01]  /*39a0*/  FMUL.FTZ R145, R145, UR17 ;  /* 0x0000001191917c20 */ /* 0x000fe20008410000 */
[----:B------:R-:W-:Y:S01]  /*39b0*/  F2FP.F16.F32.PACK_AB R147, R144, R147 ;  /* 0x000000939093723e */ /* 0x000fe200000000ff */
[----:B------:R-:W-:Y:S01]  /*39c0*/  FFMA.FTZ R144, R220, UR16, R186 ;  /* 0x00000010dc907c23 */ /* 0x000fe200080100ba */
[----:B------:R-:W-:Y:S01]  /*39d0*/  LOP3.LUT P1, RZ, R229, 0xff0000, RZ, 0xc0, !PT ;  /* 0x00ff0000e5ff7812 */ /* 0x000fe2000782c0ff */
[----:B------:R-:W-:Y:S01]  /*39e0*/  FMUL.FTZ R145, R145, UR23 ;  /* 0x0000001791917c20 */ /* 0x000fe20008410000 */
[----:B------:R-:W-:Y:S01]  /*39f0*/  ISETP.GE.U32.AND.EX P0, PT, R229, 0x1000000, PT, P0 ;  /* 0x01000000e500780c */ /* 0x000fe20003f06100 */
[----:B------:R-:W-:Y:S01]  /*3a00*/  FADD.FTZ R144, R195, -R144 ;  /* 0x80000090c3907221 */ /* 0x000fe20000010000 */
[----:B------:R-:W-:Y:S02]  /*3a10*/  LOP3.LUT P6, RZ, R239, 0xff, RZ, 0xc0, !PT ;  /* 0x000000ffefff7812 */ /* 0x000fe400078cc0ff */
[----:B------:R-:W-:Y:S01]  /*3a20*/  FSEL R179, R146, RZ, P1 ;  /* 0x000000ff92b37208 */ /* 0x000fe20000800000 */
[----:B------:R-:W-:Y:S01]  /*3a30*/  FMUL.FTZ R144, R144, UR17 ;  /* 0x0000001190907c20 */ /* 0x000fe20008410000 */
[----:B------:R-:W-:-:S02]  /*3a40*/  FSEL R176, R176, RZ, P0 ;  /* 0x000000ffb0b07208 */ /* 0x000fc40000000000 */
[----:B------:R-:W-:Y:S01]  /*3a50*/  LOP3.LUT P1, RZ, R239, 0xff00, RZ, 0xc0, !PT ;  /* 0x0000ff00efff7812 */ /* 0x000fe2000782c0ff */
[----:B------:R-:W-:Y:S01]  /*3a60*/  FMUL.FTZ R144, R144, UR23 ;  /* 0x0000001790907c20 */ /* 0x000fe20008410000 */
[----:B------:R-:W-:Y:S02]  /*3a70*/  LOP3.LUT P0, RZ, R229, 0xff00, RZ, 0xc0, !PT ;  /* 0x0000ff00e5ff7812 */ /* 0x000fe4000780c0ff */
[C---:B------:R-:W-:Y:S02]  /*3a80*/  FSEL R178, R145.reuse, RZ, P5 ;  /* 0x000000ff91b27208 */ /* 0x040fe40002800000 */
[----:B------:R-:W-:Y:S02]  /*3a90*/  FSEL R146, R145, RZ, P6 ;  /* 0x000000ff91927208 */ /* 0x000fe40003000000 */
[----:B------:R-:W-:Y:S01]  /*3aa0*/  F2FP.F16.F32.PACK_AB R179, R176, R179 ;  /* 0x000000b3b0b3723e */ /* 0x000fe200000000ff */
[----:B------:R-:W-:Y:S01]  /*3ab0*/  FFMA.FTZ R176, R222, UR16, R186 ;  /* 0x00000010deb07c23 */ /* 0x000fe200080100ba */
[----:B------:R-:W-:-:S02]  /*3ac0*/  FSEL R145, R144, RZ, P1 ;  /* 0x000000ff90917208 */ /* 0x000fc40000800000 */
[----:B------:R-:W-:Y:S01]  /*3ad0*/  FSEL R181, R144, RZ, P0 ;  /* 0x000000ff90b57208 */ /* 0x000fe20000000000 */
[----:B------:R-:W-:Y:S01]  /*3ae0*/  FFMA.FTZ R144, R202, UR16, R186 ;  /* 0x00000010ca907c23 */ /* 0x000fe200080100ba */
        /* <DEDUP_REMOVED lines=12> */
[----:B------:R-:W-:-:S02]  /*3bb0*/  LOP3.LUT P5, RZ, R238, 0xff000000, RZ, 0xc0, !PT ;  /* 0xff000000eeff7812 */ /* 0x000fc400078ac0ff */
[----:B------:R-:W-:Y:S01]  /*3bc0*/  F2FP.F16.F32.PACK_AB R178, R181, R178 ;  /* 0x000000b2b5b2723e */ /* 0x000fe200000000ff */
[----:B------:R-:W-:Y:S01]  /*3bd0*/  FMUL.FTZ R181, R176, UR23 ;  /* 0x00000017b0b57c20 */ /* 0x000fe20008410000 */
[C---:B------:R-:W-:Y:S02]  /*3be0*/  FSEL R182, R177.reuse, RZ, P0 ;  /* 0x000000ffb1b67208 */ /* 0x040fe40000000000 */
[----:B------:R-:W-:Y:S01]  /*3bf0*/  FSEL R145, R177, RZ, P1 ;  /* 0x000000ffb1917208 */ /* 0x000fe20000800000 */
[----:B------:R-:W-:Y:S01]  /*3c00*/  FMUL.FTZ R177, R144, UR23 ;  /* 0x0000001790b17c20 */ /* 0x000fe20008410000 */
        /* <DEDUP_REMOVED lines=15> */
.L_x_2109:
[--C-:B------:R-:W-:Y:S01]  /*3d00*/  FFMA.FTZ R144, R217, UR16, R186.reuse ;  /* 0x00000010d9907c23 */ /* 0x100fe200080100ba */
[----:B------:R-:W-:Y:S01]  /*3d10*/  FFMA.FTZ R145, R218, UR16, R186 ;  /* 0x00000010da917c23 */ /* 0x000fe200080100ba */
[----:B-----5:R-:W-:Y:S02]  /*3d20*/  ISETP.GE.U32.AND P0, PT, R238, RZ, PT ;  /* 0x000000ffee00720c */ /* 0x020fe40003f06070 */
[----:B------:R-:W-:Y:S01]  /*3d30*/  FADD.FTZ R144, R197, -R144 ;  /* 0x80000090c5907221 */ /* 0x000fe20000010000 */
[----:B------:R-:W-:Y:S01]  /*3d40*/  FADD.FTZ R145, R196, -R145 ;  /* 0x80000091c4917221 */ /* 0x000fe20000010000 */
[----:B------:R-:W-:Y:S02]  /*3d50*/  LOP3.LUT P1, RZ, R239, 0xff0000, RZ, 0xc0, !PT ;  /* 0x00ff0000efff7812 */ /* 0x000fe4000782c0ff */
[----:B------:R-:W-:Y:S01]  /*3d60*/  FMUL.FTZ R166, R144, UR17 ;  /* 0x0000001190a67c20 */ /* 0x000fe20008410000 */
[----:B------:R-:W-:Y:S01]  /*3d70*/  FMUL.FTZ R167, R145, UR17 ;  /* 0x0000001191a77c20 */ /* 0x000fe20008410000 */
[----:B------:R-:W-:Y:S01]  /*3d80*/  ISETP.GE.U32.AND.EX P0, PT, R239, 0x1000000, PT, P0 ;  /* 0x01000000ef00780c */ /* 0x000fe20003f06100 */
[----:B------:R-:W-:Y:S01]  /*3d90*/  FFMA.FTZ R145, R219, UR16, R186 ;  /* 0x00000010db917c23 */ /* 0x000fe200080100ba */
[----:B------:R-:W-:Y:S01]  /*3da0*/  FMUL.FTZ R146, R166, UR23 ;  /* 0x00000017a6927c20 */ /* 0x000fe20008410000 */
[----:B------:R-:W-:Y:S01]  /*3db0*/  FMUL.FTZ R156, R167, UR23 ;  /* 0x00000017a79c7c20 */ /* 0x000fe20008410000 */
[----:B------:R-:W-:Y:S01]  /*3dc0*/  LOP3.LUT P6, RZ, R239, 0xff, RZ, 0xc0, !PT ;  /* 0x000000ffefff7812 */ /* 0x000fe200078cc0ff */
[----:B------:R-:W-:Y:S01]  /*3dd0*/  FADD.FTZ R145, R16, -R145 ;  /* 0x8000009110917221 */ /* 0x000fe20000010000 */
[----:B------:R-:W-:-:S02]  /*3de0*/  LOP3.LUT P5, RZ, R229, 0xff, RZ, 0xc0, !PT ;  /* 0x000000ffe5ff7812 */ /* 0x000fc400078ac0ff */
[----:B------:R-:W-:Y:S01]  /*3df0*/  FSEL R147, R146, RZ, P1 ;  /* 0x000000ff92937208 */ /* 0x000fe20000800000 */
[----:B------:R-:W-:Y:S01]  /*3e00*/  FMUL.FTZ R164, R145, UR17 ;  /* 0x0000001191a47c20 */ /* 0x000fe20008410000 */
[----:B------:R-:W-:Y:S02]  /*3e10*/  FSEL R144, R156, RZ, P0 ;  /* 0x000000ff9c907208 */ /* 0x000fe40000000000 */
[----:B------:R-:W-:Y:S02]  /*3e20*/  ISETP.GE.U32.AND P0, PT, R228, RZ, PT ;  /* 0x000000ffe400720c */ /* 0x000fe40003f06070 */
[----:B------:R-:W-:Y:S01]  /*3e30*/  F2FP.F16.F32.PACK_AB R147, R144, R147 ;  /* 0x000000939093723e */ /* 0x000fe200000000ff */
[----:B------:R-:W-:Y:S01]  /*3e40*/  FFMA.FTZ R144, R220, UR16, R186 ;  /* 0x00000010dc907c23 */ /* 0x000fe200080100ba */
[C---:B------:R-:W-:Y:S02]  /*3e50*/  LOP3.LUT P1, RZ, R229.reuse, 0xff0000, RZ, 0xc0, !PT ;  /* 0x00ff0000e5ff7812 */ /* 0x040fe4000782c0ff */
[----:B------:R-:W-:Y:S01]  /*3e60*/  ISETP.GE.U32.AND.EX P0, PT, R229, 0x1000000, PT, P0 ;  /* 0x01000000e500780c */ /* 0x000fe20003f06100 */
[----:B------:R-:W-:Y:S01]  /*3e70*/  FADD.FTZ R144, R195, -R144 ;  /* 0x80000090c3907221 */ /* 0x000fe20000010000 */
[----:B------:R-:W-:-:S02]  /*3e80*/  FSEL R179, R146, RZ, P1 ;  /* 0x000000ff92b37208 */ /* 0x000fc40000800000 */
[----:B------:R-:W-:Y:S01]  /*3e90*/  FSEL R156, R156, RZ, P0 ;  /* 0x000000ff9c9c7208 */ /* 0x000fe20000000000 */
[----:B------:R-:W-:Y:S01]  /*3ea0*/  FMUL.FTZ R165, R144, UR17 ;  /* 0x0000001190a57c20 */ /* 0x000fe20008410000 */
[----:B------:R-:W-:Y:S01]  /*3eb0*/  LOP3.LUT P1, RZ, R239, 0xff00, RZ, 0xc0, !PT ;  /* 0x0000ff00efff7812 */ /* 0x000fe2000782c0ff */
[----:B------:R-:W-:Y:S01]  /*3ec0*/  FMUL.FTZ R144, R164, UR23 ;  /* 0x00000017a4907c20 */ /* 0x000fe20008410000 */
[----:B------:R-:W-:Y:S01]  /*3ed0*/  LOP3.LUT P0, RZ, R229, 0xff00, RZ, 0xc0, !PT ;  /* 0x0000ff00e5ff7812 */ /* 0x000fe2000780c0ff */
[----:B------:R-:W-:Y:S01]  /*3ee0*/  FMUL.FTZ R145, R165, UR23 ;  /* 0x00000017a5917c20 */ /* 0x000fe20008410000 */
[----:B------:R-:W-:Y:S01]  /*3ef0*/  F2FP.F16.F32.PACK_AB R179, R156, R179 ;  /* 0x000000b39cb3723e */ /* 0x000fe200000000ff */
[----:B------:R-:W-:Y:S01]  /*3f00*/  FFMA.FTZ R156, R222, UR16, R186 ;  /* 0x00000010de9c7c23 */ /* 0x000fe200080100ba */
[----:B------:R-:W-:Y:S02]  /*3f10*/  FSEL R146, R144, RZ, P6 ;  /* 0x000000ff90927208 */ /* 0x000fe40003000000 */
[----:B------:R-:W-:-:S02]  /*3f20*/  FSEL R159, R145, RZ, P1 ;  /* 0x000000ff919f7208 */ /* 0x000fc40000800000 */
[----:B------:R-:W-:Y:S01]  /*3f30*/  FSEL R157, R145, RZ, P0 ;  /* 0x000000ff919d7208 */ /* 0x000fe20000000000 */
[----:B------:R-:W-:Y:S01]  /*3f40*/  FFMA.FTZ R145, R221, UR16, R186 ;  /* 0x00000010dd917c23 */ /* 0x000fe200080100ba */
[----:B------:R-:W-:Y:S01]  /*3f50*/  F2FP.F16.F32.PACK_AB R146, R159, R146 ;  /* 0x000000929f92723e */ /* 0x000fe200000000ff */
[----:B------:R-:W-:Y:S01]  /*3f60*/  FADD.FTZ R159, R11, -R156 ;  /* 0x8000009c0b9f7221 */ /* 0x000fe20000010000 */
[----:B------:R-:W-:Y:S01]  /*3f70*/  FSEL R178, R144, RZ, P5 ;  /* 0x000000ff90b27208 */ /* 0x000fe20002800000 */
[----:B------:R-:W-:Y:S01]  /*3f80*/  FADD.FTZ R145, R6, -R145 ;  /* 0x8000009106917221 */ /* 0x000fe20000010000 */
[--C-:B------:R-:W-:Y:S01]  /*3f90*/  FFMA.FTZ R144, R202, UR16, R186.reuse ;  /* 0x00000010ca907c23 */ /* 0x100fe200080100ba */
[----:B------:R-:W-:Y:S01]  /*3fa0*/  LOP3.LUT P0, RZ, R228, 0xff0000, RZ, 0xc0, !PT ;  /* 0x00ff0000e4ff7812 */ /* 0x000fe2000780c0ff */
[----:B------:R-:W-:Y:S01]  /*3fb0*/  FMUL.FTZ R159, R159, UR17 ;  /* 0x000000119f9f7c20 */ /* 0x000fe20008410000 */
[----:B------:R-:W-:Y:S01]  /*3fc0*/  FMUL.FTZ R158, R145, UR17 ;  /* 0x00000011919e7c20 */ /* 0x000fe20008410000 */
[----:B------:R-:W-:Y:S01]  /*3fd0*/  FFMA.FTZ R145, R3, UR16, R186 ;  /* 0x0000001003917c23 */ /* 0x000fe200080100ba */
[----:B------:R-:W-:Y:S01]  /*3fe0*/  LOP3.LUT P1, RZ, R238, 0xff0000, RZ, 0xc0, !PT ;  /* 0x00ff0000eeff7812 */ /* 0x000fe2000782c0ff */
[----:B------:R-:W-:Y:S01]  /*3ff0*/  FADD.FTZ R144, R7, -R144 ;  /* 0x8000009007907221 */ /* 0x000fe20000010000 */
[----:B------:R-:W-:Y:S01]  /*4000*/  FMUL.FTZ R156, R158, UR23 ;  /* 0x000000179e9c7c20 */ /* 0x000fe20008410000 */
[----:B------:R-:W-:Y:S01]  /*4010*/  FADD.FTZ R145, R8, -R145 ;  /* 0x8000009108917221 */ /* 0x000fe20000010000 */
[----:B------:R-:W-:Y:S01]  /*4020*/  F2FP.F16.F32.PACK_AB R178, R157, R178 ;  /* 0x000000b29db2723e */ /* 0x000fe200000000ff */
[----:B------:R-:W-:Y:S01]  /*4030*/  FMUL.FTZ R176, R159, UR23 ;  /* 0x000000179fb07c20 */ /* 0x000fe20008410000 */
[----:B------:R-:W-:Y:S01]  /*4040*/  LOP3.LUT P6, RZ, R228, 0xff000000, RZ, 0xc0, !PT ;  /* 0xff000000e4ff7812 */ /* 0x000fe200078cc0ff */
[----:B------:R-:W-:Y:S01]  /*4050*/  FMUL.FTZ R157, R144, UR17 ;  /* 0x00000011909d7c20 */ /* 0x000fe20008410000 */
[----:B------:R-:W-:-:S02]  /*4060*/  FSEL R177, R156, RZ, P0 ;  /* 0x000000ff9cb17208 */ /* 0x000fc40000000000 */
[----:B------:R-:W-:Y:S01]  /*4070*/  FSEL R182, R156, RZ, P1 ;  /* 0x000000ff9cb67208 */ /* 0x000fe20000800000 */
[----:B------:R-:W-:Y:S01]  /*4080*/  FMUL.FTZ R156, R145, UR17 ;  /* 0x00000011919c7c20 */ /* 0x000fe20008410000 */
[----:B------:R-:W-:Y:S01]  /*4090*/  LOP3.LUT P5, RZ, R238, 0xff000000, RZ, 0xc0, !PT ;  /* 0xff000000eeff7812 */ /* 0x000fe200078ac0ff */
[----:B------:R-:W-:Y:S01]  /*40a0*/  FMUL.FTZ R145, R157, UR23 ;  /* 0x000000179d917c20 */ /* 0x000fe20008410000 */
[----:B------:R-:W-:Y:S01]  /*40b0*/  FSEL R184, R176, RZ, P6 ;  /* 0x000000ffb0b87208 */ /* 0x000fe20003000000 */
[----:B------:R-:W-:Y:S01]  /*40c0*/  FMUL.FTZ R144, R156, UR23 ;  /* 0x000000179c907c20 */ /* 0x000fe20008410000 */
[----:B------:R-:W-:Y:S02]  /*40d0*/  FSEL R185, R176, RZ, P5 ;  /* 0x000000ffb0b97208 */ /* 0x000fe40002800000 */
[----:B------:R-:W-:Y:S02]  /*40e0*/  LOP3.LUT P0, RZ, R228, 0xff00, RZ, 0xc0, !PT ;  /* 0x0000ff00e4ff7812 */ /* 0x000fe4000780c0ff */
[----:B------:R-:W-:-:S02]  /*40f0*/  LOP3.LUT P1, RZ, R238, 0xff00, RZ, 0xc0, !PT ;  /* 0x0000ff00eeff7812 */ /* 0x000fc4000782c0ff */
[----:B------:R-:W-:Y:S02]  /*4100*/  LOP3.LUT P6, RZ, R238, 0xff, RZ, 0xc0, !PT ;  /* 0x000000ffeeff7812 */ /* 0x000fe400078cc0ff */
[----:B------:R-:W-:Y:S02]  /*4110*/  LOP3.LUT P5, RZ, R228, 0xff, RZ, 0xc0, !PT ;  /* 0x000000ffe4ff7812 */ /* 0x000fe400078ac0ff */
        /* <DEDUP_REMOVED lines=9> */
.L_x_2108:
        /* <DEDUP_REMOVED lines=20> */
[----:B------:R-:W-:-:S02]  /*42f0*/  LOP3.LUT P5, RZ, R229, 0xff, RZ, 0xc0, !PT ;  /* 0x000000ffe5ff7812 */ /* 0x000fc400078ac0ff */
[----:B------:R-:W-:Y:S01]  /*4300*/  FSEL R147, R146, RZ, P1 ;  /* 0x000000ff92937208 */ /* 0x000fe20000800000 */
[----:B------:R-:W-:Y:S01]  /*4310*/  FADD.FTZ R145, R16, -R145 ;  /* 0x8000009110917221 */ /* 0x000fe20000010000 */
[----:B------:R-:W-:Y:S02]  /*4320*/  FSEL R144, R176, RZ, P0 ;  /* 0x000000ffb0907208 */ /* 0x000fe40000000000 */
[----:B------:R-:W-:Y:S01]  /*4330*/  ISETP.GE.U32.AND P0, PT, R228, RZ, PT ;  /* 0x000000ffe400720c */ /* 0x000fe20003f06070 */
[----:B------:R-:W-:Y:S01]  /*4340*/  FFMA.FTZ R145, R145, UR17, R152 ;  /* 0x0000001191917c23 */ /* 0x000fe20008010098 */
[----:B------:R-:W-:Y:S01]  /*4350*/  F2FP.F16.F32.PACK_AB R147, R144, R147 ;  /* 0x000000939093723e */ /* 0x000fe200000000ff */
[----:B------:R-:W-:Y:S01]  /*4360*/  FFMA.FTZ R144, R220, UR16, R186 ;  /* 0x00000010dc907c23 */ /* 0x000fe200080100ba */
[----:B------:R-:W-:Y:S01]  /*4370*/  LOP3.LUT P1, RZ, R229, 0xff0000, RZ, 0xc0, !PT ;  /* 0x00ff0000e5ff7812 */ /* 0x000fe2000782c0ff */
[----:B------:R-:W-:Y:S01]  /*4380*/  FMUL.FTZ R145, R145, UR23 ;  /* 0x0000001791917c20 */ /* 0x000fe20008410000 */
[----:B------:R-:W-:Y:S01]  /*4390*/  ISETP.GE.U32.AND.EX P0, PT, R229, 0x1000000, PT, P0 ;  /* 0x01000000e500780c */ /* 0x000fe20003f06100 */
[----:B------:R-:W-:Y:S01]  /*43a0*/  FADD.FTZ R144, R195, -R144 ;  /* 0x80000090c3907221 */ /* 0x000fe20000010000 */
[----:B------:R-:W-:-:S02]  /*43b0*/  LOP3.LUT P6, RZ, R239, 0xff, RZ, 0xc0, !PT ;  /* 0x000000ffefff7812 */ /* 0x000fc400078cc0ff */
[----:B------:R-:W-:Y:S01]  /*43c0*/  FSEL R179, R146, RZ, P1 ;  /* 0x000000ff92b37208 */ /* 0x000fe20000800000 */
[----:B------:R-:W-:Y:S01]  /*43d0*/  FFMA.FTZ R144, R144, UR17, R153 ;  /* 0x0000001190907c23 */ /* 0x000fe20008010099 */
[----:B------:R-:W-:Y:S02]  /*43e0*/  FSEL R176, R176, RZ, P0 ;  /* 0x000000ffb0b07208 */ /* 0x000fe40000000000 */
[----:B------:R-:W-:Y:S01]  /*43f0*/  LOP3.LUT P1, RZ, R239, 0xff00, RZ, 0xc0, !PT ;  /* 0x0000ff00efff7812 */ /* 0x000fe2000782c0ff */
[----:B------:R-:W-:Y:S01]  /*4400*/  FMUL.FTZ R144, R144, UR23 ;  /* 0x0000001790907c20 */ /* 0x000fe20008410000 */
[----:B------:R-:W-:Y:S02]  /*4410*/  LOP3.LUT P0, RZ, R229, 0xff00, RZ, 0xc0, !PT ;  /* 0x0000ff00e5ff7812 */ /* 0x000fe4000780c0ff */
[C---:B------:R-:W-:Y:S02]  /*4420*/  FSEL R178, R145.reuse, RZ, P5 ;  /* 0x000000ff91b27208 */ /* 0x040fe40002800000 */
[----:B------:R-:W-:-:S02]  /*4430*/  FSEL R146, R145, RZ, P6 ;  /* 0x000000ff91927208 */ /* 0x000fc40003000000 */
[----:B------:R-:W-:Y:S01]  /*4440*/  F2FP.F16.F32.PACK_AB R179, R176, R179 ;  /* 0x000000b3b0b3723e */ /* 0x000fe200000000ff */
[--C-:B------:R-:W-:Y:S01]  /*4450*/  FFMA.FTZ R176, R222, UR16, R186.reuse ;  /* 0x00000010deb07c23 */ /* 0x100fe200080100ba */
[C---:B------:R-:W-:Y:S02]  /*4460*/  FSEL R145, R144.reuse, RZ, P1 ;  /* 0x000000ff90917208 */ /* 0x040fe40000800000 */
[----:B------:R-:W-:Y:S01]  /*4470*/  FSEL R181, R144, RZ, P0 ;  /* 0x000000ff90b57208 */ /* 0x000fe20000000000 */
[----:B------:R-:W-:Y:S01]  /*4480*/  FFMA.FTZ R144, R202, UR16, R186 ;  /* 0x00000010ca907c23 */ /* 0x000fe200080100ba */
[----:B------:R-:W-:Y:S01]  /*4490*/  F2FP.F16.F32.PACK_AB R146, R145, R146 ;  /* 0x000000929192723e */ /* 0x000fe200000000ff */
[----:B------:R-:W-:Y:S01]  /*44a0*/  FADD.FTZ R180, R11, -R176 ;  /* 0x800000b00bb47221 */ /* 0x000fe20000010000 */
[----:B------:R-:W-:Y:S01]  /*44b0*/  FFMA.FTZ R145, R3, UR16, R186 ;  /* 0x0000001003917c23 */ /* 0x000fe200080100ba */
[----:B------:R-:W-:Y:S01]  /*44c0*/  FMUL.FTZ R176, R177, UR23 ;  /* 0x00000017b1b07c20 */ /* 0x000fe20008410000 */
[----:B------:R-:W-:Y:S01]  /*44d0*/  FADD.FTZ R144, R7, -R144 ;  /* 0x8000009007907221 */ /* 0x000fe20000010000 */
[----:B------:R-:W-:Y:S01]  /*44e0*/  FFMA.FTZ R180, R180, UR17, R151 ;  /* 0x00000011b4b47c23 */ /* 0x000fe20008010097 */
[----:B------:R-:W-:Y:S01]  /*44f0*/  FADD.FTZ R177, R8, -R145 ;  /* 0x8000009108b17221 */ /* 0x000fe20000010000 */
[----:B------:R-:W-:Y:S01]  /*4500*/  LOP3.LUT P0, RZ, R228, 0xff0000, RZ, 0xc0, !PT ;  /* 0x00ff0000e4ff7812 */ /* 0x000fe2000780c0ff */
[----:B------:R-:W-:Y:S01]  /*4510*/  FFMA.FTZ R144, R144, UR17, R149 ;  /* 0x0000001190907c23 */ /* 0x000fe20008010095 */
[----:B------:R-:W-:Y:S01]  /*4520*/  LOP3.LUT P1, RZ, R238, 0xff0000, RZ, 0xc0, !PT ;  /* 0x00ff0000eeff7812 */ /* 0x000fe2000782c0ff */
[----:B------:R-:W-:Y:S01]  /*4530*/  FMUL.FTZ R180, R180, UR23 ;  /* 0x00000017b4b47c20 */ /* 0x000fe20008410000 */
[----:B------:R-:W-:Y:S01]  /*4540*/  LOP3.LUT P6, RZ, R228, 0xff000000, RZ, 0xc0, !PT ;  /* 0xff000000e4ff7812 */ /* 0x000fe200078cc0ff */
[----:B------:R-:W-:Y:S01]  /*4550*/  FFMA.FTZ R177, R177, UR17, R148 ;  /* 0x00000011b1b17c23 */ /* 0x000fe20008010094 */
[----:B------:R-:W-:Y:S01]  /*4560*/  LOP3.LUT P5, RZ, R238, 0xff000000, RZ, 0xc0, !PT ;  /* 0xff000000eeff7812 */ /* 0x000fe200078ac0ff */
[----:B------:R-:W-:Y:S01]  /*4570*/  FMUL.FTZ R144, R144, UR23 ;  /* 0x0000001790907c20 */ /* 0x000fe20008410000 */
[C---:B------:R-:W-:Y:S01]  /*4580*/  FSEL R182, R176.reuse, RZ, P0 ;  /* 0x000000ffb0b67208 */ /* 0x040fe20000000000 */
        /* <DEDUP_REMOVED lines=18> */
.L_x_2110:
[--C-:B------:R-:W-:Y:S01]  /*46b0*/  FFMA.FTZ R144, R217, UR16, R186.reuse ;  /* 0x00000010d9907c23 */ /* 0x100fe200080100ba */
[----:B------:R-:W-:Y:S01]  /*46c0*/  FFMA.FTZ R147, R218, UR16, R186 ;  /* 0x00000010da937c23 */ /* 0x000fe200080100ba */
[----:B-----5:R-:W-:Y:S02]  /*46d0*/  ISETP.GE.U32.AND P0, PT, R238, RZ, PT ;  /* 0x000000ffee00720c */ /* 0x020fe40003f06070 */
[----:B------:R-:W-:Y:S01]  /*46e0*/  FADD.FTZ R145, R197, -R144 ;  /* 0x80000090c5917221 */ /* 0x000fe20000010000 */
[----:B------:R-:W-:Y:S01]  /*46f0*/  FADD.FTZ R144, R196, -R147 ;  /* 0x80000093c4907221 */ /* 0x000fe20000010000 */
[----:B------:R-:W-:Y:S02]  /*4700*/  LOP3.LUT P1, RZ, R239, 0xff0000, RZ, 0xc0, !PT ;  /* 0x00ff0000efff7812 */ /* 0x000fe4000782c0ff */
[----:B------:R-:W-:Y:S01]  /*4710*/  FFMA.FTZ R166, R145, UR17, R154 ;  /* 0x0000001191a67c23 */ /* 0x000fe2000801009a */
[----:B------:R-:W-:Y:S01]  /*4720*/  FFMA.FTZ R167, R144, UR17, R155 ;  /* 0x0000001190a77c23 */ /* 0x000fe2000801009b */
        /* <DEDUP_REMOVED lines=8> */
[----:B------:R-:W-:Y:S01]  /*47b0*/  FFMA.FTZ R164, R145, UR17, R152 ;  /* 0x0000001191a47c23 */ /* 0x000fe20008010098 */
        /* <DEDUP_REMOVED lines=9> */
[----:B------:R-:W-:Y:S01]  /*4850*/  FFMA.FTZ R165, R144, UR17, R153 ;  /* 0x0000001190a57c23 */ /* 0x000fe20008010099 */
[----:B------:R-:W-:Y:S01]  /*4860*/  LOP3.LUT P1, RZ, R239, 0xff00, RZ, 0xc0, !PT ;  /* 0x0000ff00efff7812 */ /* 0x000fe2000782c0ff */
[----:B------:R-:W-:Y:S01]  /*4870*/  FMUL.FTZ R144, R164, UR23 ;  /* 0x00000017a4907c20 */ /* 0x000fe20008410000 */
[----:B------:R-:W-:Y:S01]  /*4880*/  LOP3.LUT P0, RZ, R229, 0xff00, RZ, 0xc0, !PT ;  /* 0x0000ff00e5ff7812 */ /* 0x000fe2000780c0ff */
[----:B------:R-:W-:Y:S01]  /*4890*/  FMUL.FTZ R145, R165, UR23 ;  /* 0x00000017a5917c20 */ /* 0x000fe20008410000 */
[----:B------:R-:W-:Y:S01]  /*48a0*/  F2FP.F16.F32.PACK_AB R179, R156, R179 ;  /* 0x000000b39cb3723e */ /* 0x000fe200000000ff */
[----:B------:R-:W-:Y:S01]  /*48b0*/  FFMA.FTZ R156, R222, UR16, R186 ;  /* 0x00000010de9c7c23 */ /* 0x000fe200080100ba */
[C---:B------:R-:W-:Y:S02]  /*48c0*/  FSEL R146, R144.reuse, RZ, P6 ;  /* 0x000000ff90927208 */ /* 0x040fe40003000000 */
[----:B------:R-:W-:Y:S01]  /*48d0*/  FSEL R159, R145, RZ, P1 ;  /* 0x000000ff919f7208 */ /* 0x000fe20000800000 */
[----:B------:R-:W-:Y:S01]  /*48e0*/  FADD.FTZ R176, R11, -R156 ;  /* 0x8000009c0bb07221 */ /* 0x000fe20000010000 */
[----:B------:R-:W-:Y:S01]  /*48f0*/  FSEL R157, R145, RZ, P0 ;  /* 0x000000ff919d7208 */ /* 0x000fe20000000000 */
[--C-:B------:R-:W-:Y:S01]  /*4900*/  FFMA.FTZ R145, R221, UR16, R186.reuse ;  /* 0x00000010dd917c23 */ /* 0x100fe200080100ba */
[----:B------:R-:W-:Y:S01]  /*4910*/  FSEL R178, R144, RZ, P5 ;  /* 0x000000ff90b27208 */ /* 0x000fe20002800000 */
[----:B------:R-:W-:Y:S01]  /*4920*/  FFMA.FTZ R144, R202, UR16, R186 ;  /* 0x00000010ca907c23 */ /* 0x000fe200080100ba */
[----:B------:R-:W-:Y:S01]  /*4930*/  F2FP.F16.F32.PACK_AB R146, R159, R146 ;  /* 0x000000929f92723e */ /* 0x000fe200000000ff */
[----:B------:R-:W-:Y:S01]  /*4940*/  FADD.FTZ R145, R6, -R145 ;  /* 0x8000009106917221 */ /* 0x000fe20000010000 */
[----:B------:R-:W-:Y:S01]  /*4950*/  LOP3.LUT P0, RZ, R228, 0xff0000, RZ, 0xc0, !PT ;  /* 0x00ff0000e4ff7812 */ /* 0x000fe2000780c0ff */
[----:B------:R-:W-:Y:S01]  /*4960*/  FFMA.FTZ R159, R176, UR17, R151 ;  /* 0x00000011b09f7c23 */ /* 0x000fe20008010097 */
[----:B------:R-:W-:Y:S01]  /*4970*/  LOP3.LUT P1, RZ, R238, 0xff0000, RZ, 0xc0, !PT ;  /* 0x00ff0000eeff7812 */ /* 0x000fe2000782c0ff */
[----:B------:R-:W-:Y:S01]  /*4980*/  FFMA.FTZ R158, R145, UR17, R150 ;  /* 0x00000011919e7c23 */ /* 0x000fe20008010096 */
[----:B------:R-:W-:Y:S01]  /*4990*/  FFMA.FTZ R145, R3, UR16, R186 ;  /* 0x0000001003917c23 */ /* 0x000fe200080100ba */
[----:B------:R-:W-:Y:S01]  /*49a0*/  FADD.FTZ R144, R7, -R144 ;  /* 0x8000009007907221 */ /* 0x000fe20000010000 */
[----:B------:R-:W-:Y:S01]  /*49b0*/  F2FP.F16.F32.PACK_AB R178, R157, R178 ;  /* 0x000000b29db2723e */ /* 0x000fe200000000ff */
[----:B------:R-:W-:Y:S01]  /*49c0*/  FMUL.FTZ R156, R158, UR23 ;  /* 0x000000179e9c7c20 */ /* 0x000fe20008410000 */
[----:B------:R-:W-:Y:S01]  /*49d0*/  FADD.FTZ R145, R8, -R145 ;  /* 0x8000009108917221 */ /* 0x000fe20000010000 */
[----:B------:R-:W-:Y:S01]  /*49e0*/  FMUL.FTZ R176, R159, UR23 ;  /* 0x000000179fb07c20 */ /* 0x000fe20008410000 */
[----:B------:R-:W-:Y:S01]  /*49f0*/  LOP3.LUT P6, RZ, R228, 0xff000000, RZ, 0xc0, !PT ;  /* 0xff000000e4ff7812 */ /* 0x000fe200078cc0ff */
[----:B------:R-:W-:Y:S01]  /*4a00*/  FFMA.FTZ R157, R144, UR17, R149 ;  /* 0x00000011909d7c23 */ /* 0x000fe20008010095 */
[----:B------:R-:W-:-:S02]  /*4a10*/  FSEL R177, R156, RZ, P0 ;  /* 0x000000ff9cb17208 */ /* 0x000fc40000000000 */
[----:B------:R-:W-:Y:S01]  /*4a20*/  FSEL R182, R156, RZ, P1 ;  /* 0x000000ff9cb67208 */ /* 0x000fe20000800000 */
[----:B------:R-:W-:Y:S01]  /*4a30*/  FFMA.FTZ R156, R145, UR17, R148 ;  /* 0x00000011919c7c23 */ /* 0x000fe20008010094 */
        /* <DEDUP_REMOVED lines=16> */
[----:B------:R-:W-:-:S07]  /*4b40*/  F2FP.F16.F32.PACK_AB R176, R181, R176 ;  /* 0x000000b0b5b0723e */ /* 0x000fce00000000ff */
.L_x_2106:
        /* <DEDUP_REMOVED lines=15> */
.L_x_2102:
[----:B------:R-:W-:Y:S05]  /*4c40*/  BSYNC.RECONVERGENT B0 ;  /* 0x0000000000007941 */ /* 0x000fea0003800200 */
.L_x_2101:
        /* <DEDUP_REMOVED lines=16> */
[----:B------:R-:W-:Y:S01]  /*4d50*/  ISETP.GE.U32.AND P5, PT, R226, RZ, PT ;  /* 0x000000ffe200720c */ /* 0x000fe20003fa6070 */
[----:B------:R-:W-:Y:S01]  /*4d60*/  FFMA.FTZ R159, R216, UR16, R186 ;  /* 0x00000010d89f7c23 */ /* 0x000fe200080100ba */
[----:B------:R-:W-:Y:S01]  /*4d70*/  LOP3.LUT P6, RZ, R233, 0xff0000, RZ, 0xc0, !PT ;  /* 0x00ff0000e9ff7812 */ /* 0x000fe200078cc0ff */
[----:B------:R-:W-:Y:S01]  /*4d80*/  FFMA.FTZ R166, R145, UR17, R22 ;  /* 0x0000001191a67c23 */ /* 0x000fe20008010016 */
[--C-:B------:R-:W-:Y:S01]  /*4d90*/  FFMA.FTZ R145, R212, UR16, R186.reuse ;  /* 0x00000010d4917c23 */ /* 0x100fe200080100ba */
[----:B------:R-:W-:Y:S01]  /*4da0*/  ISETP.GE.U32.AND.EX P5, PT, R227, 0x1000000, PT, P5 ;  /* 0x01000000e300780c */ /* 0x000fe20003fa6150 */
[----:B------:R-:W-:Y:S01]  /*4db0*/  FFMA.FTZ R157, R194, UR16, R186 ;  /* 0x00000010c29d7c23 */ /* 0x000fe200080100ba */
[----:B------:R-:W-:Y:S01]  /*4dc0*/  FMUL.FTZ R146, R166, UR23 ;  /* 0x00000017a6927c20 */ /* 0x000fe20008410000 */
[----:B------:R-:W-:Y:S01]  /*4dd0*/  FADD.FTZ R156, R198, -R145 ;  /* 0x80000091c69c7221 */ /* 0x000fe20000010000 */
[----:B------:R-:W-:Y:S01]  /*4de0*/  FADD.FTZ R145, R193, -R144 ;  /* 0x80000090c1917221 */ /* 0x000fe20000010000 */
[----:B------:R-:W-:Y:S01]  /*4df0*/  FADD.FTZ R144, R192, -R147 ;  /* 0x80000093c0907221 */ /* 0x000fe20000010000 */
[----:B------:R-:W-:Y:S01]  /*4e00*/  FADD.FTZ R176, R14, -R159 ;  /* 0x8000009f0eb07221 */ /* 0x000fe20000010000 */
[----:B------:R-:W-:Y:S01]  /*4e10*/  FFMA.FTZ R167, R156, UR17, R23 ;  /* 0x000000119ca77c23 */ /* 0x000fe20008010017 */
[----:B------:R-:W-:Y:S01]  /*4e20*/  FSEL R179, R146, RZ, P1 ;  /* 0x000000ff92b37208 */ /* 0x000fe20000800000 */
[----:B------:R-:W-:Y:S01]  /*4e30*/  FFMA.FTZ R165, R144, UR17, R21 ;  /* 0x0000001190a57c23 */ /* 0x000fe20008010015 */
[----:B------:R-:W-:Y:S01]  /*4e40*/  ISETP.GE.U32.AND P1, PT, R232, RZ, PT ;  /* 0x000000ffe800720c */ /* 0x000fe20003f26070 */
[----:B------:R-:W-:Y:S01]  /*4e50*/  FMUL.FTZ R144, R167, UR23 ;  /* 0x00000017a7907c20 */ /* 0x000fe20008410000 */
[----:B------:R-:W-:Y:S01]  /*4e60*/  FFMA.FTZ R164, R145, UR17, R20 ;  /* 0x0000001191a47c23 */ /* 0x000fe20008010014 */
[----:B------:R-:W-:Y:S01]  /*4e70*/  FSEL R147, R146, RZ, P6 ;  /* 0x000000ff92937208 */ /* 0x000fe20003000000 */
[----:B------:R-:W-:Y:S01]  /*4e80*/  FMUL.FTZ R177, R165, UR23 ;  /* 0x00000017a5b17c20 */ /* 0x000fe20008410000 */
[C---:B------:R-:W-:Y:S01]  /*4e90*/  ISETP.GE.U32.AND.EX P1, PT, R233.reuse, 0x1000000, PT, P1 ;  /* 0x01000000e900780c */ /* 0x040fe20003f26110 */
        /* <DEDUP_REMOVED lines=10> */
[----:B------:R-:W-:-:S02]  /*4f40*/  F2FP.F16.F32.PACK_AB R146, R145, R146 ;  /* 0x000000929192723e */ /* 0x000fc400000000ff */
[----:B------:R-:W-:Y:S01]  /*4f50*/  F2FP.F16.F32.PACK_AB R179, R158, R179 ;  /* 0x000000b39eb3723e */ /* 0x000fe200000000ff */
[----:B------:R-:W-:Y:S01]  /*4f60*/  FADD.FTZ R145, R13, -R144 ;  /* 0x800000900d917221 */ /* 0x000fe20000010000 */
[C---:B------:R-:W-:Y:S01]  /*4f70*/  LOP3.LUT P6, RZ, R227.reuse, 0xff, RZ, 0xc0, !PT ;  /* 0x000000ffe3ff7812 */ /* 0x040fe200078cc0ff */
[----:B------:R-:W-:Y:S01]  /*4f80*/  FADD.FTZ R144, R12, -R157 ;  /* 0x8000009d0c907221 */ /* 0x000fe20000010000 */
[----:B------:R-:W-:Y:S01]  /*4f90*/  LOP3.LUT P1, RZ, R227, 0xff00, RZ, 0xc0, !PT ;  /* 0x0000ff00e3ff7812 */ /* 0x000fe2000782c0ff */
[----:B------:R-:W-:Y:S01]  /*4fa0*/  FFMA.FTZ R158, R145, UR17, R26 ;  /* 0x00000011919e7c23 */ /* 0x000fe2000801001a */
[----:B------:R-:W-:Y:S01]  /*4fb0*/  FFMA.FTZ R145, R15, UR16, R186 ;  /* 0x000000100f917c23 */ /* 0x000fe200080100ba */
[----:B------:R-:W-:Y:S01]  /*4fc0*/  FSEL R178, R156, RZ, P6 ;  /* 0x000000ff9cb27208 */ /* 0x000fe20003000000 */
[----:B------:R-:W-:Y:S01]  /*4fd0*/  FFMA.FTZ R157, R144, UR17, R25 ;  /* 0x00000011909d7c23 */ /* 0x000fe20008010019 */
[----:B------:R-:W-:Y:S01]  /*4fe0*/  FMUL.FTZ R156, R158, UR23 ;  /* 0x000000179e9c7c20 */ /* 0x000fe20008410000 */
[----:B------:R-:W-:Y:S01]  /*4ff0*/  LOP3.LUT P5, RZ, R226, 0xff0000, RZ, 0xc0, !PT ;  /* 0x00ff0000e2ff7812 */ /* 0x000fe200078ac0ff */
[----:B------:R-:W-:Y:S01]  /*5000*/  FADD.FTZ R145, R2, -R145 ;  /* 0x8000009102917221 */ /* 0x000fe20000010000 */
[----:B------:R-:W-:Y:S01]  /*5010*/  LOP3.LUT P6, RZ, R232, 0xff0000, RZ, 0xc0, !PT ;  /* 0x00ff0000e8ff7812 */ /* 0x000fe200078cc0ff */
[----:B------:R-:W-:Y:S01]  /*5020*/  FMUL.FTZ R144, R159, UR23 ;  /* 0x000000179f907c20 */ /* 0x000fe20008410000 */
[----:B------:R-:W-:-:S02]  /*5030*/  FSEL R183, R177, RZ, P1 ;  /* 0x000000ffb1b77208 */ /* 0x000fc40000800000 */
[C---:B------:R-:W-:Y:S02]  /*5040*/  FSEL R177, R156.reuse, RZ, P5 ;  /* 0x000000ff9cb17208 */ /* 0x040fe40002800000 */
[----:B------:R-:W-:Y:S01]  /*5050*/  FSEL R182, R156, RZ, P6 ;  /* 0x000000ff9cb67208 */ /* 0x000fe20003000000 */
[----:B------:R-:W-:Y:S01]  /*5060*/  FFMA.FTZ R156, R145, UR17, R24 ;  /* 0x00000011919c7c23 */ /* 0x000fe20008010018 */
[----:B------:R-:W-:Y:S01]  /*5070*/  LOP3.LUT P1, RZ, R226, 0xff000000, RZ, 0xc0, !PT ;  /* 0xff000000e2ff7812 */ /* 0x000fe2000782c0ff */
[----:B------:R-:W-:Y:S01]  /*5080*/  FMUL.FTZ R145, R157, UR23 ;  /* 0x000000179d917c20 */ /* 0x000fe20008410000 */
[----:B------:R-:W-:Y:S02]  /*5090*/  LOP3.LUT P5, RZ, R232, 0xff000000, RZ, 0xc0, !PT ;  /* 0xff000000e8ff7812 */ /* 0x000fe400078ac0ff */
[----:B------:R-:W-:Y:S02]  /*50a0*/  LOP3.LUT P6, RZ, R226, 0xff00, RZ, 0xc0, !PT ;  /* 0x0000ff00e2ff7812 */ /* 0x000fe400078cc0ff */
[----:B------:R-:W-:-:S02]  /*50b0*/  FSEL R184, R144, RZ, P1 ;  /* 0x000000ff90b87208 */ /* 0x000fc40000800000 */
[----:B------:R-:W-:Y:S01]  /*50c0*/  FSEL R185, R144, RZ, P5 ;  /* 0x000000ff90b97208 */ /* 0x000fe20002800000 */
[----:B------:R-:W-:Y:S01]  /*50d0*/  FMUL.FTZ R144, R156, UR23 ;  /* 0x000000179c907c20 */ /* 0x000fe20008410000 */
[----:B------:R-:W-:Y:S02]  /*50e0*/  FSEL R181, R145, RZ, P6 ;  /* 0x000000ff91b57208 */ /* 0x000fe40003000000 */
[C---:B------:R-:W-:Y:S02]  /*50f0*/  LOP3.LUT P1, RZ, R232.reuse, 0xff00, RZ, 0xc0, !PT ;  /* 0x0000ff00e8ff7812 */ /* 0x040fe4000782c0ff */
        /* <DEDUP_REMOVED lines=8> */
[----:B------:R-:W-:-:S02]  /*5180*/  F2FP.F16.F32.PACK_AB R144, R183, R180 ;  /* 0x000000b4b790723e */ /* 0x000fc400000000ff */
[----:B------:R-:W-:Y:S01]  /*5190*/  F2FP.F16.F32.PACK_AB R176, R181, R176 ;  /* 0x000000b0b5b0723e */ /* 0x000fe200000000ff */
[----:B------:R-:W-:Y:S06]  /*51a0*/  BRA `(.L_x_2116) ;  /* 0x0000001c00107947 */ /* 0x000fec0003800000 */
.L_x_2115:
[--C-:B0-----:R-:W-:Y:S01]  /*51b0*/  FFMA.FTZ R145, R213, UR16, R186.reuse ;  /* 0x00000010d5917c23 */ /* 0x101fe200080100ba */
[--C-:B------:R-:W-:Y:S01]  /*51c0*/  FFMA.FTZ R177, R212, UR16, R186.reuse ;  /* 0x00000010d4b17c23 */ /* 0x100fe200080100ba */
[--C-:B------:R-:W-:Y:S01]  /*51d0*/  FFMA.FTZ R144, R215, UR16, R186.reuse ;  /* 0x00000010d7907c23 */ /* 0x100fe200080100ba */
[----:B-----5:R-:W-:Y:S01]  /*51e0*/  LOP3.LUT P1, RZ, R227, 0xff0000, RZ, 0xc0, !PT ;  /* 0x00ff0000e3ff7812 */ /* 0x020fe2000782c0ff */
[----:B------:R-:W-:Y:S01]  /*51f0*/  FADD.FTZ R145, R200, -R145 ;  /* 0x80000091c8917221 */ /* 0x000fe20000010000 */
[----:B------:R-:W-:Y:S01]  /*5200*/  FADD.FTZ R176, R198, -R177 ;  /* 0x800000b1c6b07221 */ /* 0x000fe20000010000 */
[----:B------:R-:W-:Y:S01]  /*5210*/  FFMA.FTZ R147, R214, UR16, R186 ;  /* 0x00000010d6937c23 */ /* 0x000fe200080100ba */
[----:B------:R-:W-:Y:S01]  /*5220*/  LOP3.LUT P6, RZ, R233, 0xff0000, RZ, 0xc0, !PT ;  /* 0x00ff0000e9ff7812 */ /* 0x000fe200078cc0ff */
[----:B------:R-:W-:Y:S01]  /*5230*/  FFMA.FTZ R145, R145, UR17, R22 ;  /* 0x0000001191917c23 */ /* 0x000fe20008010016 */
[----:B------:R-:W-:Y:S01]  /*5240*/  FFMA.FTZ R176, R176, UR17, R23 ;  /* 0x00000011b0b07c23 */ /* 0x000fe20008010017 */
[----:B------:R-:W-:Y:S01]  /*5250*/  ISETP.GE.U32.AND P5, PT, R226, RZ, PT ;  /* 0x000000ffe200720c */ /* 0x000fe20003fa6070 */
[----:B------:R-:W-:Y:S01]  /*5260*/  FFMA.FTZ R181, R216, UR16, R186 ;  /* 0x00000010d8b57c23 */ /* 0x000fe200080100ba */
[----:B------:R-:W-:Y:S01]  /*5270*/  FMUL.FTZ R146, R145, UR23 ;  /* 0x0000001791927c20 */ /* 0x000fe20008410000 */
[----:B------:R-:W-:Y:S01]  /*5280*/  FADD.FTZ R145, R193, -R144 ;  /* 0x80000090c1917221 */ /* 0x000fe20000010000 */
[----:B------:R-:W-:Y:S01]  /*5290*/  FADD.FTZ R144, R192, -R147 ;  /* 0x80000093c0907221 */ /* 0x000fe20000010000 */
[----:B------:R-:W-:Y:S01]  /*52a0*/  ISETP.GE.U32.AND.EX P5, PT, R227, 0x1000000, PT, P5 ;  /* 0x01000000e300780c */ /* 0x000fe20003fa6150 */
[----:B------:R-:W-:Y:S01]  /*52b0*/  FFMA.FTZ R177, R194, UR16, R186 ;  /* 0x00000010c2b17c23 */ /* 0x000fe200080100ba */
[----:B------:R-:W-:Y:S01]  /*52c0*/  FSEL R179, R146, RZ, P1 ;  /* 0x000000ff92b37208 */ /* 0x000fe20000800000 */
[----:B------:R-:W-:Y:S01]  /*52d0*/  FFMA.FTZ R145, R145, UR17, R20 ;  /* 0x0000001191917c23 */ /* 0x000fe20008010014 */
[----:B------:R-:W-:Y:S01]  /*52e0*/  ISETP.GE.U32.AND P1, PT, R232, RZ, PT ;  /* 0x000000ffe800720c */ /* 0x000fe20003f26070 */
[----:B------:R-:W-:Y:S01]  /*52f0*/  FFMA.FTZ R144, R144, UR17, R21 ;  /* 0x0000001190907c23 */ /* 0x000fe20008010015 */
[----:B------:R-:W-:Y:S01]  /*5300*/  FSEL R147, R146, RZ, P6 ;  /* 0x000000ff92937208 */ /* 0x000fe20003000000 */
[----:B------:R-:W-:Y:S01]  /*5310*/  FMUL.FTZ R146, R176, UR23 ;  /* 0x00000017b0927c20 */ /* 0x000fe20008410000 */
[----:B------:R-:W-:Y:S01]  /*5320*/  ISETP.GE.U32.AND.EX P1, PT, R233, 0x1000000, PT, P1 ;  /* 0x01000000e900780c */ /* 0x000fe20003f26110 */
[----:B------:R-:W-:Y:S01]  /*5330*/  FMUL.FTZ R176, R145, UR23 ;  /* 0x0000001791b07c20 */ /* 0x000fe20008410000 */
[----:B------:R-:W-:Y:S01]  /*5340*/  FMUL.FTZ R180, R144, UR23 ;  /* 0x0000001790b47c20 */ /* 0x000fe20008410000 */
[----:B------:R-:W-:-:S02]  /*5350*/  LOP3.LUT P6, RZ, R233, 0xff, RZ, 0xc0, !PT ;  /* 0x000000ffe9ff7812 */ /* 0x000fc400078cc0ff */
[C---:B------:R-:W-:Y:S02]  /*5360*/  FSEL R178, R146.reuse, RZ, P5 ;  /* 0x000000ff92b27208 */ /* 0x040fe40002800000 */
[----:B------:R-:W-:Y:S02]  /*5370*/  LOP3.LUT P5, RZ, R233, 0xff00, RZ, 0xc0, !PT ;  /* 0x0000ff00e9ff7812 */ /* 0x000fe400078ac0ff */
[----:B------:R-:W-:Y:S02]  /*5380*/  FSEL R144, R146, RZ, P1 ;  /* 0x000000ff92907208 */ /* 0x000fe40000800000 */
[----:B------:R-:W-:Y:S02]  /*5390*/  FSEL R146, R176, RZ, P6 ;  /* 0x000000ffb0927208 */ /* 0x000fe40003000000 */
[----:B------:R-:W-:Y:S02]  /*53a0*/  FSEL R145, R180, RZ, P5 ;  /* 0x000000ffb4917208 */ /* 0x000fe40002800000 */
[----:B------:R-:W-:Y:S01]  /*53b0*/  F2FP.F16.F32.PACK_AB R147, R144, R147 ;  /* 0x000000939093723e */ /* 0x000fe200000000ff */
[----:B------:R-:W-:Y:S01]  /*53c0*/  FFMA.FTZ R144, R199, UR16, R186 ;  /* 0x00000010c7907c23 */ /* 0x000fe200080100ba */
[----:B------:R-:W-:-:S02]  /*53d0*/  F2FP.F16.F32.PACK_AB R146, R145, R146 ;  /* 0x000000929192723e */ /* 0x000fc400000000ff */
[----:B------:R-:W-:Y:S01]  /*53e0*/  LOP3.LUT P6, RZ, R227, 0xff, RZ, 0xc0, !PT ;  /* 0x000000ffe3ff7812 */ /* 0x000fe200078cc0ff */
[----:B------:R-:W-:Y:S01]  /*53f0*/  FADD.FTZ R145, R13, -R144 ;  /* 0x800000900d917221 */ /* 0x000fe20000010000 */
[----:B------:R-:W-:Y:S01]  /*5400*/  F2FP.F16.F32.PACK_AB R179, R178, R179 ;  /* 0x000000b3b2b3723e */ /* 0x000fe200000000ff */
[----:B------:R-:W-:Y:S01]  /*5410*/  FADD.FTZ R178, R14, -R181 ;  /* 0x800000b50eb27221 */ /* 0x000fe20000010000 */
[----:B------:R-:W-:Y:S01]  /*5420*/  FSEL R183, R176, RZ, P6 ;  /* 0x000000ffb0b77208 */ /* 0x000fe20003000000 */
[----:B------:R-:W-:Y:S01]  /*5430*/  FFMA.FTZ R145, R145, UR17, R26 ;  /* 0x0000001191917c23 */ /* 0x000fe2000801001a */
[----:B------:R-:W-:Y:S01]  /*5440*/  FADD.FTZ R144, R12, -R177 ;  /* 0x800000b10c907221 */ /* 0x000fe20000010000 */
[----:B------:R-:W-:Y:S01]  /*5450*/  LOP3.LUT P1, RZ, R227, 0xff00, RZ, 0xc0, !PT ;  /* 0x0000ff00e3ff7812 */ /* 0x000fe2000782c0ff */
[----:B------:R-:W-:Y:S01]  /*5460*/  FFMA.FTZ R178, R178, UR17, R27 ;  /* 0x00000011b2b27c23 */ /* 0x000fe2000801001b */
[----:B------:R-:W-:Y:S01]  /*5470*/  FMUL.FTZ R176, R145, UR23 ;  /* 0x0000001791b07c20 */ /* 0x000fe20008410000 */
[----:B------:R-:W-:Y:S01]  /*5480*/  FFMA.FTZ R145, R15, UR16, R186 ;  /* 0x000000100f917c23 */ /* 0x000fe200080100ba */
[----:B------:R-:W-:Y:S01]  /*5490*/  LOP3.LUT P5, RZ, R226, 0xff0000, RZ, 0xc0, !PT ;  /* 0x00ff0000e2ff7812 */ /* 0x000fe200078ac0ff */
[----:B------:R-:W-:Y:S01]  /*54a0*/  FFMA.FTZ R144, R144, UR17, R25 ;  /* 0x0000001190907c23 */ /* 0x000fe20008010019 */
[----:B------:R-:W-:Y:S01]  /*54b0*/  LOP3.LUT P6, RZ, R232, 0xff0000, RZ, 0xc0, !PT ;  /* 0x00ff0000e8ff7812 */ /* 0x000fe200078cc0ff */
[----:B------:R-:W-:Y:S01]  /*54c0*/  FADD.FTZ R145, R2, -R145 ;  /* 0x8000009102917221 */ /* 0x000fe20000010000 */
[----:B------:R-:W-:Y:S01]  /*54d0*/  FSEL R184, R180, RZ, P1 ;  /* 0x000000ffb4b87208 */ /* 0x000fe20000800000 */
[----:B------:R-:W-:Y:S01]  /*54e0*/  FMUL.FTZ R178, R178, UR23 ;  /* 0x00000017b2b27c20 */ /* 0x000fe20008410000 */
[----:B------:R-:W-:Y:S01]  /*54f0*/  LOP3.LUT P1, RZ, R226, 0xff000000, RZ, 0xc0, !PT ;  /* 0xff000000e2ff7812 */ /* 0x000fe2000782c0ff */
[----:B------:R-:W-:Y:S01]  /*5500*/  FMUL.FTZ R144, R144, UR23 ;  /* 0x0000001790907c20 */ /* 0x000fe20008410000 */
[C---:B------:R-:W-:Y:S01]  /*5510*/  FSEL R177, R176.reuse, RZ, P5 ;  /* 0x000000ffb0b17208 */ /* 0x040fe20002800000 */
[----:B------:R-:W-:Y:S01]  /*5520*/  FFMA.FTZ R145, R145, UR17, R24 ;  /* 0x0000001191917c23 */ /* 0x000fe20008010018 */
        /* <DEDUP_REMOVED lines=10> */
[----:B------:R-:W-:Y:S02]  /*55d0*/  F2FP.F16.F32.PACK_AB R178, R184, R183 ;  /* 0x000000b7b8b2723e */ /* 0x000fe400000000ff */
        /* <DEDUP_REMOVED lines=8> */
.L_x_2114:
[----:B------:R-:W-:-:S04]  /*5660*/  UISETP.NE.U32.AND UP0, UPT, UR8, URZ, UPT ;  /* 0x000000ff0800728c */ /* 0x000fc8000bf05070 */
[----:B------:R-:W-:-:S09]  /*5670*/  UISETP.NE.AND.EX UP0, UPT, UR9, URZ, UPT, UP0 ;  /* 0x000000ff0900728c */ /* 0x000fd2000bf05300 */
[----:B------:R-:W-:Y:S05]  /*5680*/  BRA.U !UP0, `(.L_x_2117) ;  /* 0x00000005082c7547 */ /* 0x000fea000b800000 */
[--C-:B0-----:R-:W-:Y:S01]  /*5690*/  FFMA.FTZ R145, R213, UR16, R186.reuse ;  /* 0x00000010d5917c23 */ /* 0x101fe200080100ba */
        /* <DEDUP_REMOVED lines=8> */
[--C-:B------:R-:W-:Y:S01]  /*5720*/  FFMA.FTZ R145, R214, UR16, R186.reuse ;  /* 0x00000010d6917c23 */ /* 0x100fe200080100ba */
[----:B------:R-:W-:Y:S01]  /*5730*/  FMUL.FTZ R167, R147, UR17 ;  /* 0x0000001193a77c20 */ /* 0x000fe20008410000 */
[----:B------:R-:W-:Y:S01]  /*5740*/  FMUL.FTZ R164, R146, UR17 ;  /* 0x0000001192a47c20 */ /* 0x000fe20008410000 */
[----:B------:R-:W-:Y:S01]  /*5750*/  FMUL.FTZ R144, R166, UR23 ;  /* 0x00000017a6907c20 */ /* 0x000fe20008410000 */
[----:B------:R-:W-:Y:S01]  /*5760*/  FADD.FTZ R145, R192, -R145 ;  /* 0x80000091c0917221 */ /* 0x000fe20000010000 */
[----:B------:R-:W-:Y:S01]  /*5770*/  LOP3.LUT P6, RZ, R233, 0xff0000, RZ, 0xc0, !PT ;  /* 0x00ff0000e9ff7812 */ /* 0x000fe200078cc0ff */
[----:B------:R-:W-:Y:S01]  /*5780*/  FMUL.FTZ R146, R167, UR23 ;  /* 0x00000017a7927c20 */ /* 0x000fe20008410000 */
[----:B------:R-:W-:Y:S01]  /*5790*/  ISETP.GE.U32.AND.EX P5, PT, R227, 0x1000000, PT, P5 ;  /* 0x01000000e300780c */ /* 0x000fe20003fa6150 */
[----:B------:R-:W-:Y:S01]  /*57a0*/  FMUL.FTZ R165, R145, UR17 ;  /* 0x0000001191a57c20 */ /* 0x000fe20008410000 */
[----:B------:R-:W-:Y:S01]  /*57b0*/  FSEL R179, R144, RZ, P1 ;  /* 0x000000ff90b37208 */ /* 0x000fe20000800000 */
[----:B------:R-:W-:Y:S01]  /*57c0*/  FFMA.FTZ R159, R216, UR16, R186 ;  /* 0x00000010d89f7c23 */ /* 0x000fe200080100ba */
[----:B------:R-:W-:Y:S01]  /*57d0*/  ISETP.GE.U32.AND P1, PT, R232, RZ, PT ;  /* 0x000000ffe800720c */ /* 0x000fe20003f26070 */
[----:B------:R-:W-:Y:S01]  /*57e0*/  FMUL.FTZ R145, R165, UR23 ;  /* 0x00000017a5917c20 */ /* 0x000fe20008410000 */
[----:B------:R-:W-:Y:S01]  /*57f0*/  FSEL R147, R144, RZ, P6 ;  /* 0x000000ff90937208 */ /* 0x000fe20003000000 */
[----:B------:R-:W-:Y:S01]  /*5800*/  FMUL.FTZ R144, R164, UR23 ;  /* 0x00000017a4907c20 */ /* 0x000fe20008410000 */
[----:B------:R-:W-:Y:S01]  /*5810*/  ISETP.GE.U32.AND.EX P1, PT, R233, 0x1000000, PT, P1 ;  /* 0x01000000e900780c */ /* 0x000fe20003f26110 */
[----:B------:R-:W-:Y:S01]  /*5820*/  FADD.FTZ R159, R14, -R159 ;  /* 0x8000009f0e9f7221 */ /* 0x000fe20000010000 */
[----:B------:R-:W-:-:S02]  /*5830*/  FSEL R156, R146, RZ, P5 ;  /* 0x000000ff929c7208 */ /* 0x000fc40002800000 */
[----:B------:R-:W-:Y:S01]  /*5840*/  FSEL R158, R146, RZ, P1 ;  /* 0x000000ff929e7208 */ /* 0x000fe20000800000 */
[----:B------:R-:W-:Y:S01]  /*5850*/  FMUL.FTZ R159, R159, UR17 ;  /* 0x000000119f9f7c20 */ /* 0x000fe20008410000 */
[C---:B------:R-:W-:Y:S02]  /*5860*/  LOP3.LUT P6, RZ, R233.reuse, 0xff, RZ, 0xc0, !PT ;  /* 0x000000ffe9ff7812 */ /* 0x040fe400078cc0ff */
[----:B------:R-:W-:Y:S01]  /*5870*/  LOP3.LUT P5, RZ, R233, 0xff00, RZ, 0xc0, !PT ;  /* 0x0000ff00e9ff7812 */ /* 0x000fe200078ac0ff */
[----:B------:R-:W-:Y:S01]  /*5880*/  FMUL.FTZ R176, R159, UR23 ;  /* 0x000000179fb07c20 */ /* 0x000fe20008410000 */
[----:B------:R-:W-:Y:S01]  /*5890*/  F2FP.F16.F32.PACK_AB R147, R158, R147 ;  /* 0x000000939e93723e */ /* 0x000fe200000000ff */
[----:B------:R-:W-:Y:S01]  /*58a0*/  FFMA.FTZ R158, R199, UR16, R186 ;  /* 0x00000010c79e7c23 */ /* 0x000fe200080100ba */
[----:B------:R-:W-:Y:S02]  /*58b0*/  FSEL R146, R144, RZ, P6 ;  /* 0x000000ff90927208 */ /* 0x000fe40003000000 */
[----:B------:R-:W-:Y:S01]  /*58c0*/  FSEL R157, R145, RZ, P5 ;  /* 0x000000ff919d7208 */ /* 0x000fe20002800000 */
[----:B------:R-:W-:Y:S01]  /*58d0*/  FADD.FTZ R158, R13, -R158 ;  /* 0x8000009e0d9e7221 */ /* 0x000fe20000010000 */
[----:B------:R-:W-:-:S02]  /*58e0*/  LOP3.LUT P1, RZ, R227, 0xff00, RZ, 0xc0, !PT ;  /* 0x0000ff00e3ff7812 */ /* 0x000fc4000782c0ff */
[----:B------:R-:W-:Y:S01]  /*58f0*/  F2FP.F16.F32.PACK_AB R146, R157, R146 ;  /* 0x000000929d92723e */ /* 0x000fe200000000ff */
[--C-:B------:R-:W-:Y:S01]  /*5900*/  FFMA.FTZ R157, R194, UR16, R186.reuse ;  /* 0x00000010c29d7c23 */ /* 0x100fe200080100ba */
[----:B------:R-:W-:Y:S01]  /*5910*/  LOP3.LUT P6, RZ, R227, 0xff, RZ, 0xc0, !PT ;  /* 0x000000ffe3ff7812 */ /* 0x000fe200078cc0ff */
[----:B------:R-:W-:Y:S01]  /*5920*/  FMUL.FTZ R158, R158, UR17 ;  /* 0x000000119e9e7c20 */ /* 0x000fe20008410000 */
[----:B------:R-:W-:Y:S01]  /*5930*/  FSEL R183, R145, RZ, P1 ;  /* 0x000000ff91b77208 */ /* 0x000fe20000800000 */
[----:B------:R-:W-:Y:S01]  /*5940*/  FFMA.FTZ R145, R15, UR16, R186 ;  /* 0x000000100f917c23 */ /* 0x000fe200080100ba */
[----:B------:R-:W-:Y:S01]  /*5950*/  FADD.FTZ R157, R12, -R157 ;  /* 0x8000009d0c9d7221 */ /* 0x000fe20000010000 */
[----:B------:R-:W-:Y:S01]  /*5960*/  FSEL R178, R144, RZ, P6 ;  /* 0x000000ff90b27208 */ /* 0x000fe20003000000 */
[----:B------:R-:W-:Y:S01]  /*5970*/  FMUL.FTZ R144, R158, UR23 ;  /* 0x000000179e907c20 */ /* 0x000fe20008410000 */
[----:B------:R-:W-:Y:S01]  /*5980*/  FADD.FTZ R145, R2, -R145 ;  /* 0x8000009102917221 */ /* 0x000fe20000010000 */
[----:B------:R-:W-:Y:S01]  /*5990*/  LOP3.LUT P5, RZ, R226, 0xff0000, RZ, 0xc0, !PT ;  /* 0x00ff0000e2ff7812 */ /* 0x000fe200078ac0ff */
[----:B------:R-:W-:Y:S01]  /*59a0*/  FMUL.FTZ R157, R157, UR17 ;  /* 0x000000119d9d7c20 */ /* 0x000fe20008410000 */
[----:B------:R-:W-:-:S02]  /*59b0*/  LOP3.LUT P6, RZ, R232, 0xff0000, RZ, 0xc0, !PT ;  /* 0x00ff0000e8ff7812 */ /* 0x000fc400078cc0ff */
[----:B------:R-:W-:Y:S01]  /*59c0*/  F2FP.F16.F32.PACK_AB R179, R156, R179 ;  /* 0x000000b39cb3723e */ /* 0x000fe200000000ff */
[----:B------:R-:W-:Y:S01]  /*59d0*/  FMUL.FTZ R156, R145, UR17 ;  /* 0x00000011919c7c20 */ /* 0x000fe20008410000 */
[C---:B------:R-:W-:Y:S01]  /*59e0*/  FSEL R177, R144.reuse, RZ, P5 ;  /* 0x000000ff90b17208 */ /* 0x040fe20002800000 */
[----:B------:R-:W-:Y:S01]  /*59f0*/  FMUL.FTZ R145, R157, UR23 ;  /* 0x000000179d917c20 */ /* 0x000fe20008410000 */
[----:B------:R-:W-:Y:S01]  /*5a00*/  FSEL R182, R144, RZ, P6 ;  /* 0x000000ff90b67208 */ /* 0x000fe20003000000 */
[----:B------:R-:W-:Y:S01]  /*5a10*/  FMUL.FTZ R144, R156, UR23 ;  /* 0x000000179c907c20 */ /* 0x000fe20008410000 */
[----:B------:R-:W-:Y:S02]  /*5a20*/  LOP3.LUT P1, RZ, R226, 0xff000000, RZ, 0xc0, !PT ;  /* 0xff000000e2ff7812 */ /* 0x000fe4000782c0ff */
[----:B------:R-:W-:Y:S02]  /*5a30*/  LOP3.LUT P5, RZ, R232, 0xff000000, RZ, 0xc0, !PT ;  /* 0xff000000e8ff7812 */ /* 0x000fe400078ac0ff */
[----:B------:R-:W-:-:S02]  /*5a40*/  LOP3.LUT P6, RZ, R226, 0xff00, RZ, 0xc0, !PT ;  /* 0x0000ff00e2ff7812 */ /* 0x000fc400078cc0ff */
[C---:B------:R-:W-:Y:S02]  /*5a50*/  FSEL R184, R176.reuse, RZ, P1 ;  /* 0x000000ffb0b87208 */ /* 0x040fe40000800000 */
[----:B------:R-:W-:Y:S02]  /*5a60*/  FSEL R185, R176, RZ, P5 ;  /* 0x000000ffb0b97208 */ /* 0x000fe40002800000 */
[----:B------:R-:W-:Y:S02]  /*5a70*/  FSEL R181, R145, RZ, P6 ;  /* 0x000000ff91b57208 */ /* 0x000fe40003000000 */
[C---:B------:R-:W-:Y:S02]  /*5a80*/  LOP3.LUT P1, RZ, R232.reuse, 0xff00, RZ, 0xc0, !PT ;  /* 0x0000ff00e8ff7812 */ /* 0x040fe4000782c0ff */
        /* <DEDUP_REMOVED lines=9> */
[----:B------:R-:W-:Y:S01]  /*5b20*/  F2FP.F16.F32.PACK_AB R176, R181, R176 ;  /* 0x000000b0b5b0723e */ /* 0x000fe200000000ff */
[----:B------:R-:W-:Y:S06]  /*5b30*/  BRA `(.L_x_2116) ;  /* 0x0000001000ac7947 */ /* 0x000fec0003800000 */
.L_x_2117:
[--C-:B0-----:R-:W-:Y:S01]  /*5b40*/  FFMA.FTZ R145, R213, UR16, R186.reuse ;  /* 0x00000010d5917c23 */ /* 0x101fe200080100ba */
[--C-:B------:R-:W-:Y:S01]  /*5b50*/  FFMA.FTZ R147, R212, UR16, R186.reuse ;  /* 0x00000010d4937c23 */ /* 0x100fe200080100ba */
[----:B-----5:R-:W-:Y:S01]  /*5b60*/  LOP3.LUT P1, RZ, R227, 0xff0000, RZ, 0xc0, !PT ;  /* 0x00ff0000e3ff7812 */ /* 0x020fe2000782c0ff */
[----:B------:R-:W-:Y:S01]  /*5b70*/  FFMA.FTZ R144, R215, UR16, R186 ;  /* 0x00000010d7907c23 */ /* 0x000fe200080100ba */
        /* <DEDUP_REMOVED lines=9> */
[--C-:B------:R-:W-:Y:S01]  /*5c10*/  FFMA.FTZ R145, R214, UR16, R186.reuse ;  /* 0x00000010d6917c23 */ /* 0x100fe200080100ba */
[----:B------:R-:W-:Y:S01]  /*5c20*/  ISETP.GE.U32.AND.EX P5, PT, R227, 0x1000000, PT, P5 ;  /* 0x01000000e300780c */ /* 0x000fe20003fa6150 */
[----:B------:R-:W-:-:S02]  /*5c30*/  FFMA.FTZ R177, R194, UR16, R186 ;  /* 0x00000010c2b17c23 */ /* 0x000fc400080100ba */
[----:B------:R-:W-:Y:S01]  /*5c40*/  FSEL R179, R146, RZ, P1 ;  /* 0x000000ff92b37208 */ /* 0x000fe20000800000 */
[----:B------:R-:W-:Y:S01]  /*5c50*/  FADD.FTZ R145, R192, -R145 ;  /* 0x80000091c0917221 */ /* 0x000fe20000010000 */
[----:B------:R-:W-:Y:S01]  /*5c60*/  ISETP.GE.U32.AND P1, PT, R232, RZ, PT ;  /* 0x000000ffe800720c */ /* 0x000fe20003f26070 */
[----:B------:R-:W-:Y:S01]  /*5c70*/  FADD.FTZ R177, R12, -R177 ;  /* 0x800000b10cb17221 */ /* 0x000fe20000010000 */
[----:B------:R-:W-:Y:S01]  /*5c80*/  FSEL R147, R146, RZ, P6 ;  /* 0x000000ff92937208 */ /* 0x000fe20003000000 */
[----:B------:R-:W-:Y:S01]  /*5c90*/  FMUL.FTZ R146, R176, UR23 ;  /* 0x00000017b0927c20 */ /* 0x000fe20008410000 */
[----:B------:R-:W-:Y:S01]  /*5ca0*/  FMUL.FTZ R145, R145, UR17 ;  /* 0x0000001191917c20 */ /* 0x000fe20008410000 */
[C---:B------:R-:W-:Y:S01]  /*5cb0*/  ISETP.GE.U32.AND.EX P1, PT, R233.reuse, 0x1000000, PT, P1 ;  /* 0x01000000e900780c */ /* 0x040fe20003f26110 */
        /* <DEDUP_REMOVED lines=8> */
[----:B------:R-:W-:Y:S01]  /*5d40*/  F2FP.F16.F32.PACK_AB R147, R144, R147 ;  /* 0x000000939093723e */ /* 0x000fe200000000ff */
[----:B------:R-:W-:Y:S01]  /*5d50*/  FFMA.FTZ R144, R199, UR16, R186 ;  /* 0x00000010c7907c23 */ /* 0x000fe200080100ba */
[----:B------:R-:W-:Y:S02]  /*5d60*/  FSEL R146, R176, RZ, P6 ;  /* 0x000000ffb0927208 */ /* 0x000fe40003000000 */
[----:B------:R-:W-:Y:S01]  /*5d70*/  FSEL R145, R180, RZ, P5 ;  /* 0x000000ffb4917208 */ /* 0x000fe20002800000 */
[----:B------:R-:W-:Y:S01]  /*5d80*/  FADD.FTZ R144, R13, -R144 ;  /* 0x800000900d907221 */ /* 0x000fe20000010000 */
[----:B------:R-:W-:Y:S02]  /*5d90*/  LOP3.LUT P6, RZ, R227, 0xff, RZ, 0xc0, !PT ;  /* 0x000000ffe3ff7812 */ /* 0x000fe400078cc0ff */
[----:B------:R-:W-:Y:S01]  /*5da0*/  F2FP.F16.F32.PACK_AB R146, R145, R146 ;  /* 0x000000929192723e */ /* 0x000fe200000000ff */
[--C-:B------:R-:W-:Y:S01]  /*5db0*/  FFMA.FTZ R145, R216, UR16, R186.reuse ;  /* 0x00000010d8917c23 */ /* 0x100fe200080100ba */
[----:B------:R-:W-:Y:S01]  /*5dc0*/  F2FP.F16.F32.PACK_AB R179, R178, R179 ;  /* 0x000000b3b2b3723e */ /* 0x000fe200000000ff */
[----:B------:R-:W-:Y:S01]  /*5dd0*/  FMUL.FTZ R144, R144, UR17 ;  /* 0x0000001190907c20 */ /* 0x000fe20008410000 */
[----:B------:R-:W-:Y:S01]  /*5de0*/  FSEL R178, R176, RZ, P6 ;  /* 0x000000ffb0b27208 */ /* 0x000fe20003000000 */
[----:B------:R-:W-:Y:S01]  /*5df0*/  FADD.FTZ R176, R14, -R145 ;  /* 0x800000910eb07221 */ /* 0x000fe20000010000 */
[----:B------:R-:W-:Y:S01]  /*5e00*/  FFMA.FTZ R145, R15, UR16, R186 ;  /* 0x000000100f917c23 */ /* 0x000fe200080100ba */
[----:B------:R-:W-:Y:S01]  /*5e10*/  LOP3.LUT P1, RZ, R227, 0xff00, RZ, 0xc0, !PT ;  /* 0x0000ff00e3ff7812 */ /* 0x000fe2000782c0ff */
[----:B------:R-:W-:Y:S01]  /*5e20*/  FMUL.FTZ R144, R144, UR23 ;  /* 0x0000001790907c20 */ /* 0x000fe20008410000 */
[----:B------:R-:W-:Y:S01]  /*5e30*/  LOP3.LUT P5, RZ, R226, 0xff0000, RZ, 0xc0, !PT ;  /* 0x00ff0000e2ff7812 */ /* 0x000fe200078ac0ff */
[----:B------:R-:W-:Y:S01]  /*5e40*/  FMUL.FTZ R176, R176, UR17 ;  /* 0x00000011b0b07c20 */ /* 0x000fe20008410000 */
[----:B------:R-:W-:Y:S01]  /*5e50*/  LOP3.LUT P6, RZ, R232, 0xff0000, RZ, 0xc0, !PT ;  /* 0x00ff0000e8ff7812 */ /* 0x000fe200078cc0ff */
[----:B------:R-:W-:Y:S01]  /*5e60*/  FADD.FTZ R145, R2, -R145 ;  /* 0x8000009102917221 */ /* 0x000fe20000010000 */
[----:B------:R-:W-:Y:S01]  /*5e70*/  FSEL R183, R180, RZ, P1 ;  /* 0x000000ffb4b77208 */ /* 0x000fe20000800000 */
[----:B------:R-:W-:Y:S01]  /*5e80*/  FMUL.FTZ R176, R176, UR23 ;  /* 0x00000017b0b07c20 */ /* 0x000fe20008410000 */
[C---:B------:R-:W-:Y:S01]  /*5e90*/  FSEL R180, R144.reuse, RZ, P5 ;  /* 0x000000ff90b47208 */ /* 0x040fe20002800000 */
[----:B------:R-:W-:Y:S01]  /*5ea0*/  FMUL.FTZ R145, R145, UR17 ;  /* 0x0000001191917c20 */ /* 0x000fe20008410000 */
[----:B------:R-:W-:-:S02]  /*5eb0*/  FSEL R182, R144, RZ, P6 ;  /* 0x000000ff90b67208 */ /* 0x000fc40003000000 */
[----:B------:R-:W-:Y:S01]  /*5ec0*/  LOP3.LUT P1, RZ, R226, 0xff000000, RZ, 0xc0, !PT ;  /* 0xff000000e2ff7812 */ /* 0x000fe2000782c0ff */
[----:B------:R-:W-:Y:S01]  /*5ed0*/  FMUL.FTZ R145, R145, UR23 ;  /* 0x0000001791917c20 */ /* 0x000fe20008410000 */
[----:B------:R-:W-:Y:S02]  /*5ee0*/  LOP3.LUT P5, RZ, R232, 0xff000000, RZ, 0xc0, !PT ;  /* 0xff000000e8ff7812 */ /* 0x000fe400078ac0ff */
[----:B------:R-:W-:Y:S02]  /*5ef0*/  LOP3.LUT P6, RZ, R226, 0xff00, RZ, 0xc0, !PT ;  /* 0x0000ff00e2ff7812 */ /* 0x000fe400078cc0ff */
[C---:B------:R-:W-:Y:S02]  /*5f00*/  FSEL R185, R176.reuse, RZ, P1 ;  /* 0x000000ffb0b97208 */ /* 0x040fe40000800000 */
[----:B------:R-:W-:Y:S02]  /*5f10*/  FSEL R187, R176, RZ, P5 ;  /* 0x000000ffb0bb7208 */ /* 0x000fe40002800000 */
[----:B------:R-:W-:-:S02]  /*5f20*/  FSEL R181, R177, RZ, P6 ;  /* 0x000000ffb1b57208 */ /* 0x000fc40003000000 */
[C---:B------:R-:W-:Y:S02]  /*5f30*/  LOP3.LUT P1, RZ, R232.reuse, 0xff00, RZ, 0xc0, !PT ;  /* 0x0000ff00e8ff7812 */ /* 0x040fe4000782c0ff */
        /* <DEDUP_REMOVED lines=11> */
.L_x_2113:
        /* <DEDUP_REMOVED lines=25> */
[--C-:B------:R-:W-:Y:S01]  /*6180*/  FFMA.FTZ R158, R199, UR16, R186.reuse ;  /* 0x00000010c79e7c23 */ /* 0x100fe200080100ba */
[----:B------:R-:W-:Y:S01]  /*6190*/  FSEL R176, R157, RZ, P6 ;  /* 0x000000ff9db07208 */ /* 0x000fe20003000000 */
[----:B------:R-:W-:Y:S01]  /*61a0*/  FFMA.FTZ R157, R194, UR16, R186 ;  /* 0x00000010c29d7c23 */ /* 0x000fe200080100ba */
[----:B------:R-:W-:Y:S01]  /*61b0*/  FSEL R187, R159, RZ, P1 ;  /* 0x000000ff9fbb7208 */ /* 0x000fe20000800000 */
[----:B------:R-:W-:Y:S01]  /*61c0*/  FADD.FTZ R159, R13, -R158 ;  /* 0x8000009e0d9f7221 */ /* 0x000fe20000010000 */
[----:B------:R-:W-:Y:S01]  /*61d0*/  FFMA.FTZ R165, R216, UR16, R186 ;  /* 0x00000010d8a57c23 */ /* 0x000fe200080100ba */
[----:B------:R-:W-:Y:S01]  /*61e0*/  FADD.FTZ R178, R12, -R157 ;  /* 0x8000009d0cb27221 */ /* 0x000fe20000010000 */
        /* <DEDUP_REMOVED lines=8> */
[----:B------:R-:W-:Y:S01]  /*6270*/  FMUL.FTZ R179, R164, UR23 ;  /* 0x00000017a4b37c20 */ /* 0x000fe20008410000 */
[----:B------:R-:W-:Y:S01]  /*6280*/  LOP3.LUT P6, RZ, R227, 0xff, RZ, 0xc0, !PT ;  /* 0x000000ffe3ff7812 */ /* 0x000fe200078cc0ff */
[----:B------:R-:W-:Y:S01]  /*6290*/  FFMA.FTZ R157, R178, UR17, R25 ;  /* 0x00000011b29d7c23 */ /* 0x000fe20008010019 */
[----:B------:R-:W-:Y:S01]  /*62a0*/  FFMA.FTZ R159, R180, UR17, R27 ;  /* 0x00000011b49f7c23 */ /* 0x000fe2000801001b */
        /* <DEDUP_REMOVED lines=16> */
.L_x_2119:
[--C-:B0-----:R-:W-:Y:S01]  /*63b0*/  FFMA.FTZ R177, R213, UR16, R186.reuse ;  /* 0x00000010d5b17c23 */ /* 0x101fe200080100ba */
[--C-:B------:R-:W-:Y:S01]  /*63c0*/  FFMA.FTZ R176, R215, UR16, R186.reuse ;  /* 0x00000010d7b07c23 */ /* 0x100fe200080100ba */
[----:B------:R-:W-:Y:S01]  /*63d0*/  FFMA.FTZ R181, R212, UR16, R186 ;  /* 0x00000010d4b57c23 */ /* 0x000fe200080100ba */
[----:B-----5:R-:W-:Y:S01]  /*63e0*/  LOP3.LUT P6, RZ, R227, 0xff, RZ, 0xc0, !PT ;  /* 0x000000ffe3ff7812 */ /* 0x020fe200078cc0ff */
[----:B------:R-:W-:Y:S01]  /*63f0*/  FADD.FTZ R179, R200, -R177 ;  /* 0x800000b1c8b37221 */ /* 0x000fe20000010000 */
[----:B------:R-:W-:Y:S01]  /*6400*/  FADD.FTZ R177, R193, -R176 ;  /* 0x800000b0c1b17221 */ /* 0x000fe20000010000 */
[----:B------:R-:W-:Y:S01]  /*6410*/  FADD.FTZ R178, R198, -R181 ;  /* 0x800000b5c6b27221 */ /* 0x000fe20000010000 */
[----:B------:R-:W-:Y:S01]  /*6420*/  LOP3.LUT P5, RZ, R227, 0xff0000, RZ, 0xc0, !PT ;  /* 0x00ff0000e3ff7812 */ /* 0x000fe200078ac0ff */
[----:B------:R-:W-:Y:S01]  /*6430*/  FFMA.FTZ R179, R179, UR17, R22 ;  /* 0x00000011b3b37c23 */ /* 0x000fe20008010016 */
[----:B------:R-:W-:Y:S01]  /*6440*/  FFMA.FTZ R177, R177, UR17, R20 ;  /* 0x00000011b1b17c23 */ /* 0x000fe20008010014 */
[----:B------:R-:W-:Y:S01]  /*6450*/  FFMA.FTZ R178, R178, UR17, R23 ;  /* 0x00000011b2b27c23 */ /* 0x000fe20008010017 */
[----:B------:R-:W-:Y:S01]  /*6460*/  ISETP.GE.U32.AND P1, PT, R226, RZ, PT ;  /* 0x000000ffe200720c */ /* 0x000fe20003f26070 */
[----:B------:R-:W-:Y:S01]  /*6470*/  FMUL.FTZ R179, R179, UR23 ;  /* 0x00000017b3b37c20 */ /* 0x000fe20008410000 */
[----:B------:R-:W-:Y:S01]  /*6480*/  FMUL.FTZ R177, R177, UR23 ;  /* 0x00000017b1b17c20 */ /* 0x000fe20008410000 */
[--C-:B------:R-:W-:Y:S01]  /*6490*/  FFMA.FTZ R176, R199, UR16, R186.reuse ;  /* 0x00000010c7b07c23 */ /* 0x100fe200080100ba */
[----:B------:R-:W-:Y:S01]  /*64a0*/  FMUL.FTZ R178, R178, UR23 ;  /* 0x00000017b2b27c20 */ /* 0x000fe20008410000 */
[----:B------:R-:W-:Y:S01]  /*64b0*/  ISETP.GE.U32.AND.EX P1, PT, R227, 0x1000000, PT, P1 ;  /* 0x01000000e300780c */ /* 0x000fe20003f26110 */
[--C-:B------:R-:W-:Y:S01]  /*64c0*/  FFMA.FTZ R183, R216, UR16, R186.reuse ;  /* 0x00000010d8b77c23 */ /* 0x100fe200080100ba */
[----:B------:R-:W-:Y:S01]  /*64d0*/  FSEL R182, R177, RZ, P6 ;  /* 0x000000ffb1b67208 */ /* 0x000fe20003000000 */
[--C-:B------:R-:W-:Y:S01]  /*64e0*/  FFMA.FTZ R177, R214, UR16, R186.reuse ;  /* 0x00000010d6b17c23 */ /* 0x100fe200080100ba */
[----:B------:R-:W-:Y:S01]  /*64f0*/  FSEL R184, R179, RZ, P5 ;  /* 0x000000ffb3b87208 */ /* 0x000fe20002800000 */
[----:B------:R-:W-:Y:S01]  /*6500*/  FFMA.FTZ R179, R194, UR16, R186 ;  /* 0x00000010c2b37c23 */ /* 0x000fe200080100ba */
[----:B------:R-:W-:Y:S01]  /*6510*/  FADD.FTZ R181, R13, -R176 ;  /* 0x800000b00db57221 */ /* 0x000fe20000010000 */
[----:B------:R-:W-:Y:S01]  /*6520*/  FADD.FTZ R180, R192, -R177 ;  /* 0x800000b1c0b47221 */ /* 0x000fe20000010000 */
[----:B------:R-:W-:Y:S01]  /*6530*/  FFMA.FTZ R177, R15, UR16, R186 ;  /* 0x000000100fb17c23 */ /* 0x000fe200080100ba */
[----:B------:R-:W-:Y:S01]  /*6540*/  FSEL R187, R178, RZ, P1 ;  /* 0x000000ffb2bb7208 */ /* 0x000fe20000800000 */
[----:B------:R-:W-:Y:S01]  /*6550*/  FADD.FTZ R176, R12, -R179 ;  /* 0x800000b30cb07221 */ /* 0x000fe20000010000 */
[----:B------:R-:W-:Y:S01]  /*6560*/  FFMA.FTZ R180, R180, UR17, R21 ;  /* 0x00000011b4b47c23 */ /* 0x000fe20008010015 */
[----:B------:R-:W-:Y:S01]  /*6570*/  FFMA.FTZ R181, R181, UR17, R26 ;  /* 0x00000011b5b57c23 */ /* 0x000fe2000801001a */
[----:B------:R-:W-:Y:S01]  /*6580*/  FADD.FTZ R178, R14, -R183 ;  /* 0x800000b70eb27221 */ /* 0x000fe20000010000 */
[----:B------:R-:W-:Y:S01]  /*6590*/  FADD.FTZ R177, R2, -R177 ;  /* 0x800000b102b17221 */ /* 0x000fe20000010000 */
        /* <DEDUP_REMOVED lines=23> */
.L_x_2118:
        /* <DEDUP_REMOVED lines=10> */
[C---:B------:R-:W-:Y:S01]  /*67b0*/  ISETP.GE.U32.AND P1, PT, R226.reuse, RZ, PT ;  /* 0x000000ffe200720c */ /* 0x040fe20003f26070 */
        /* <DEDUP_REMOVED lines=12> */
[----:B------:R-:W-:Y:S01]  /*6880*/  FFMA.FTZ R165, R214, UR16, R186 ;  /* 0x00000010d6a57c23 */ /* 0x000fe200080100ba */
[----:B------:R-:W-:Y:S01]  /*6890*/  FSEL R176, R157, RZ, P6 ;  /* 0x000000ff9db07208 */ /* 0x000fe20003000000 */
[----:B------:R-:W-:Y:S01]  /*68a0*/  FADD.FTZ R158, R13, -R158 ;  /* 0x8000009e0d9e7221 */ /* 0x000fe20000010000 */
[----:B------:R-:W-:Y:S01]  /*68b0*/  FADD.FTZ R164, R193, -R164 ;  /* 0x800000a4c1a47221 */ /* 0x000fe20000010000 */
[--C-:B------:R-:W-:Y:S01]  /*68c0*/  FFMA.FTZ R157, R194, UR16, R186.reuse ;  /* 0x00000010c29d7c23 */ /* 0x100fe200080100ba */
[----:B------:R-:W-:Y:S01]  /*68d0*/  FFMA.FTZ R159, R216, UR16, R186 ;  /* 0x00000010d89f7c23 */ /* 0x000fe200080100ba */
[----:B------:R-:W-:Y:S01]  /*68e0*/  FMUL.FTZ R158, R158, UR17 ;  /* 0x000000119e9e7c20 */ /* 0x000fe20008410000 */
[----:B------:R-:W-:Y:S01]  /*68f0*/  FADD.FTZ R165, R192, -R165 ;  /* 0x800000a5c0a57221 */ /* 0x000fe20000010000 */
[----:B------:R-:W-:Y:S01]  /*6900*/  FMUL.FTZ R164, R164, UR17 ;  /* 0x00000011a4a47c20 */ /* 0x000fe20008410000 */
[----:B------:R-:W-:Y:S01]  /*6910*/  FADD.FTZ R157, R12, -R157 ;  /* 0x8000009d0c9d7221 */ /* 0x000fe20000010000 */
[----:B------:R-:W-:Y:S01]  /*6920*/  FADD.FTZ R159, R14, -R159 ;  /* 0x8000009f0e9f7221 */ /* 0x000fe20000010000 */
[----:B------:R-:W-:Y:S01]  /*6930*/  FMUL.FTZ R177, R158, UR23 ;  /* 0x000000179eb17c20 */ /* 0x000fe20008410000 */
[----:B------:R-:W-:Y:S01]  /*6940*/  LOP3.LUT P5, RZ, R226, 0xff0000, RZ, 0xc0, !PT ;  /* 0x00ff0000e2ff7812 */ /* 0x000fe200078ac0ff */
[----:B------:R-:W-:Y:S01]  /*6950*/  FMUL.FTZ R165, R165, UR17 ;  /* 0x00000011a5a57c20 */ /* 0x000fe20008410000 */
[----:B------:R-:W-:Y:S01]  /*6960*/  FMUL.FTZ R179, R164, UR23 ;  /* 0x00000017a4b37c20 */ /* 0x000fe20008410000 */
[----:B------:R-:W-:Y:S01]  /*6970*/  LOP3.LUT P6, RZ, R227, 0xff, RZ, 0xc0, !PT ;  /* 0x000000ffe3ff7812 */ /* 0x000fe200078cc0ff */
        /* <DEDUP_REMOVED lines=18> */
.L_x_2120:
        /* <DEDUP_REMOVED lines=10> */
[----:B------:R-:W-:Y:S01]  /*6b40*/  FMUL.FTZ R179, R179, UR17 ;  /* 0x00000011b3b37c20 */ /* 0x000fe20008410000 */
[----:B------:R-:W-:Y:S01]  /*6b50*/  ISETP.GE.U32.AND P1, PT, R226, RZ, PT ;  /* 0x000000ffe200720c */ /* 0x000fe20003f26070 */
        /* <DEDUP_REMOVED lines=9> */
[----:B------:R-:W-:Y:S01]  /*6bf0*/  FSEL R187, R179, RZ, P1 ;  /* 0x000000ffb3bb7208 */ /* 0x000fe20000800000 */
[----:B------:R-:W-:Y:S01]  /*6c00*/  FADD.FTZ R180, R192, -R177 ;  /* 0x800000b1c0b47221 */ /* 0x000fe20000010000 */
[----:B------:R-:W-:Y:S01]  /*6c10*/  FFMA.FTZ R179, R194, UR16, R186 ;  /* 0x00000010c2b37c23 */ /* 0x000fe200080100ba */
[----:B------:R-:W-:Y:S01]  /*6c20*/  FADD.FTZ R176, R13, -R176 ;  /* 0x800000b00db07221 */ /* 0x000fe20000010000 */
        /* <DEDUP_REMOVED lines=27> */
[----:B------:R-:W-:-:S07]  /*6de0*/  F2FP.F16.F32.PACK_AB R176, R181, R176 ;  /* 0x000000b0b5b0723e */ /* 0x000fce00000000ff */
.L_x_2116:
        /* <DEDUP_REMOVED lines=15> */
.L_x_2112:
[----:B------:R-:W-:Y:S05]  /*6ee0*/  BSYNC.RECONVERGENT B0 ;  /* 0x0000000000007941 */ /* 0x000fea0003800200 */
.L_x_2111:
        /* <DEDUP_REMOVED lines=19> */
[----:B------:R-:W-:Y:S01]  /*7020*/  FFMA.FTZ R167, R144, UR17, R175 ;  /* 0x0000001190a77c23 */ /* 0x000fe200080100af */
[----:B------:R-:W-:Y:S01]  /*7030*/  FFMA.FTZ R144, R206, UR16, R186 ;  /* 0x00000010ce907c23 */ /* 0x000fe200080100ba */
[----:B------:R-:W-:Y:S01]  /*7040*/  FFMA.FTZ R166, R147, UR17, R174 ;  /* 0x0000001193a67c23 */ /* 0x000fe200080100ae */
[----:B------:R-:W-:Y:S01]  /*7050*/  FFMA.FTZ R164, R145, UR17, R172 ;  /* 0x0000001191a47c23 */ /* 0x000fe200080100ac */
[----:B------:R-:W-:Y:S01]  /*7060*/  FMUL.FTZ R156, R167, UR23 ;  /* 0x00000017a79c7c20 */ /* 0x000fe20008410000 */
[----:B------:R-:W-:Y:S01]  /*7070*/  FADD.FTZ R144, R19, -R144 ;  /* 0x8000009013907221 */ /* 0x000fe20000010000 */
[----:B------:R-:W-:Y:S01]  /*7080*/  FMUL.FTZ R145, R166, UR23 ;  /* 0x00000017a6917c20 */ /* 0x000fe20008410000 */
[----:B------:R-:W-:-:S02]  /*7090*/  LOP3.LUT P6, RZ, R225, 0xff0000, RZ, 0xc0, !PT ;  /* 0x00ff0000e1ff7812 */ /* 0x000fc400078cc0ff */
[----:B------:R-:W-:Y:S01]  /*70a0*/  FFMA.FTZ R165, R144, UR17, R173 ;  /* 0x0000001190a57c23 */ /* 0x000fe200080100ad */
[----:B------:R-:W-:Y:S01]  /*70b0*/  ISETP.GE.U32.AND P1, PT, R230, RZ, PT ;  /* 0x000000ffe600720c */ /* 0x000fe20003f26070 */
[----:B------:R-:W-:Y:S01]  /*70c0*/  FMUL.FTZ R144, R164, UR23 ;  /* 0x00000017a4907c20 */ /* 0x000fe20008410000 */
[----:B------:R-:W-:Y:S01]  /*70d0*/  FSEL R158, R156, RZ, P5 ;  /* 0x000000ff9c9e7208 */ /* 0x000fe20002800000 */
[----:B------:R-:W-:Y:S01]  /*70e0*/  FMUL.FTZ R157, R165, UR23 ;  /* 0x00000017a59d7c20 */ /* 0x000fe20008410000 */
[----:B------:R-:W-:Y:S02]  /*70f0*/  LOP3.LUT P5, RZ, R231, 0xff0000, RZ, 0xc0, !PT ;  /* 0x00ff0000e7ff7812 */ /* 0x000fe400078ac0ff */
[----:B------:R-:W-:Y:S02]  /*7100*/  FSEL R179, R145, RZ, P6 ;  /* 0x000000ff91b37208 */ /* 0x000fe40003000000 */
[C---:B------:R-:W-:Y:S02]  /*7110*/  ISETP.GE.U32.AND.EX P1, PT, R231.reuse, 0x1000000, PT, P1 ;  /* 0x01000000e700780c */ /* 0x040fe40003f26110 */
[----:B------:R-:W-:-:S02]  /*7120*/  LOP3.LUT P6, RZ, R231, 0xff00, RZ, 0xc0, !PT ;  /* 0x0000ff00e7ff7812 */ /* 0x000fc400078cc0ff */
[----:B------:R-:W-:Y:S01]  /*7130*/  FSEL R147, R145, RZ, P5 ;  /* 0x000000ff91937208 */ /* 0x000fe20002800000 */
[--C-:B------:R-:W-:Y:S01]  /*7140*/  FFMA.FTZ R145, R211, UR16, R186.reuse ;  /* 0x00000010d3917c23 */ /* 0x100fe200080100ba */
[----:B------:R-:W-:Y:S02]  /*7150*/  FSEL R156, R156, RZ, P1 ;  /* 0x000000ff9c9c7208 */ /* 0x000fe40000800000 */
[----:B------:R-:W-:Y:S01]  /*7160*/  FSEL R159, R157, RZ, P6 ;  /* 0x000000ff9d9f7208 */ /* 0x000fe20003000000 */
[----:B------:R-:W-:Y:S01]  /*7170*/  FADD.FTZ R145, R10, -R145 ;  /* 0x800000910a917221 */ /* 0x000fe20000010000 */
[----:B------:R-:W-:Y:S02]  /*7180*/  LOP3.LUT P1, RZ, R231, 0xff, RZ, 0xc0, !PT ;  /* 0x000000ffe7ff7812 */ /* 0x000fe4000782c0ff */
[----:B------:R-:W-:Y:S02]  /*7190*/  LOP3.LUT P6, RZ, R225, 0xff, RZ, 0xc0, !PT ;  /* 0x000000ffe1ff7812 */ /* 0x000fe400078cc0ff */
[----:B------:R-:W-:Y:S01]  /*71a0*/  F2FP.F16.F32.PACK_AB R147, R156, R147 ;  /* 0x000000939c93723e */ /* 0x000fe200000000ff */
[----:B------:R-:W-:Y:S01]  /*71b0*/  FFMA.FTZ R156, R210, UR16, R186 ;  /* 0x00000010d29c7c23 */ /* 0x000fe200080100ba */
[----:B------:R-:W-:-:S02]  /*71c0*/  FSEL R146, R144, RZ, P1 ;  /* 0x000000ff90927208 */ /* 0x000fc40000800000 */
[----:B------:R-:W-:Y:S01]  /*71d0*/  FSEL R178, R144, RZ, P6 ;  /* 0x000000ff90b27208 */ /* 0x000fe20003000000 */
[----:B------:R-:W-:Y:S01]  /*71e0*/  FFMA.FTZ R144, R204, UR16, R186 ;  /* 0x00000010cc907c23 */ /* 0x000fe200080100ba */
[----:B------:R-:W-:Y:S01]  /*71f0*/  F2FP.F16.F32.PACK_AB R179, R158, R179 ;  /* 0x000000b39eb3723e */ /* 0x000fe200000000ff */
[----:B------:R-:W-:Y:S01]  /*7200*/  FFMA.FTZ R158, R145, UR17, R170 ;  /* 0x00000011919e7c23 */ /* 0x000fe200080100aa */
[----:B------:R-:W-:Y:S01]  /*7210*/  LOP3.LUT P1, RZ, R225, 0xff00, RZ, 0xc0, !PT ;  /* 0x0000ff00e1ff7812 */ /* 0x000fe2000782c0ff */
[----:B------:R-:W-:Y:S01]  /*7220*/  FADD.FTZ R176, R17, -R156 ;  /* 0x8000009c11b07221 */ /* 0x000fe20000010000 */
[----:B------:R-:W-:Y:S01]  /*7230*/  FFMA.FTZ R145, R201, UR16, R186 ;  /* 0x00000010c9917c23 */ /* 0x000fe200080100ba */
[----:B------:R-:W-:Y:S01]  /*7240*/  FADD.FTZ R144, R9, -R144 ;  /* 0x8000009009907221 */ /* 0x000fe20000010000 */
[----:B------:R-:W-:Y:S01]  /*7250*/  FMUL.FTZ R156, R158, UR23 ;  /* 0x000000179e9c7c20 */ /* 0x000fe20008410000 */
[----:B------:R-:W-:Y:S01]  /*7260*/  F2FP.F16.F32.PACK_AB R146, R159, R146 ;  /* 0x000000929f92723e */ /* 0x000fe200000000ff */
[----:B------:R-:W-:Y:S01]  /*7270*/  FFMA.FTZ R159, R176, UR17, R171 ;  /* 0x00000011b09f7c23 */ /* 0x000fe200080100ab */
[----:B------:R-:W-:Y:S01]  /*7280*/  LOP3.LUT P5, RZ, R224, 0xff0000, RZ, 0xc0, !PT ;  /* 0x00ff0000e0ff7812 */ /* 0x000fe200078ac0ff */
[----:B------:R-:W-:Y:S01]  /*7290*/  FADD.FTZ R145, R0, -R145 ;  /* 0x8000009100917221 */ /* 0x000fe20000010000 */
[----:B------:R-:W-:-:S02]  /*72a0*/  LOP3.LUT P6, RZ, R230, 0xff0000, RZ, 0xc0, !PT ;  /* 0x00ff0000e6ff7812 */ /* 0x000fc400078cc0ff */
[----:B------:R-:W-:Y:S01]  /*72b0*/  FSEL R183, R157, RZ, P1 ;  /* 0x000000ff9db77208 */ /* 0x000fe20000800000 */
[----:B------:R-:W-:Y:S01]  /*72c0*/  FFMA.FTZ R157, R144, UR17, R169 ;  /* 0x00000011909d7c23 */ /* 0x000fe200080100a9 */
[C---:B------:R-:W-:Y:S01]  /*72d0*/  FSEL R177, R156.reuse, RZ, P5 ;  /* 0x000000ff9cb17208 */ /* 0x040fe20002800000 */
[----:B------:R-:W-:Y:S01]  /*72e0*/  FMUL.FTZ R144, R159, UR23 ;  /* 0x000000179f907c20 */ /* 0x000fe20008410000 */
[----:B------:R-:W-:Y:S01]  /*72f0*/  FSEL R182, R156, RZ, P6 ;  /* 0x000000ff9cb67208 */ /* 0x000fe20003000000 */
[----:B------:R-:W-:Y:S01]  /*7300*/  FFMA.FTZ R156, R145, UR17, R168 ;  /* 0x00000011919c7c23 */ /* 0x000fe200080100a8 */
[----:B------:R-:W-:Y:S01]  /*7310*/  LOP3.LUT P1, RZ, R224, 0xff000000, RZ, 0xc0, !PT ;  /* 0xff000000e0ff7812 */ /* 0x000fe2000782c0ff */
[----:B------:R-:W-:Y:S01]  /*7320*/  FMUL.FTZ R145, R157, UR23 ;  /* 0x000000179d917c20 */ /* 0x000fe20008410000 */
[----:B------:R-:W-:Y:S02]  /*7330*/  LOP3.LUT P5, RZ, R230, 0xff000000, RZ, 0xc0, !PT ;  /* 0xff000000e6ff7812 */ /* 0x000fe400078ac0ff */
[----:B------:R-:W-:-:S02]  /*7340*/  LOP3.LUT P6, RZ, R224, 0xff00, RZ, 0xc0, !PT ;  /* 0x0000ff00e0ff7812 */ /* 0x000fc400078cc0ff */
[C---:B------:R-:W-:Y:S02]  /*7350*/  FSEL R184, R144.reuse, RZ, P1 ;  /* 0x000000ff90b87208 */ /* 0x040fe40000800000 */
[----:B------:R-:W-:Y:S01]  /*7360*/  FSEL R185, R144, RZ, P5 ;  /* 0x000000ff90b97208 */ /* 0x000fe20002800000 */
[----:B------:R-:W-:Y:S01]  /*7370*/  FMUL.FTZ R144, R156, UR23 ;  /* 0x000000179c907c20 */ /* 0x000fe20008410000 */
        /* <DEDUP_REMOVED lines=13> */
.L_x_2125:
[--C-:B01----:R-:W-:Y:S01]  /*7450*/  FFMA.FTZ R144, R207, UR16, R186.reuse ;  /* 0x00000010cf907c23 */ /* 0x103fe200080100ba */
[----:B------:R-:W-:Y:S01]  /*7460*/  FFMA.FTZ R176, R208, UR16, R186 ;  /* 0x00000010d0b07c23 */ /* 0x000fe200080100ba */
[----:B-----5:R-:W-:Y:S02]  /*7470*/  LOP3.LUT P1, RZ, R225, 0xff0000, RZ, 0xc0, !PT ;  /* 0x00ff0000e1ff7812 */ /* 0x020fe4000782c0ff */
        /* <DEDUP_REMOVED lines=10> */
[----:B------:R-:W-:Y:S01]  /*7520*/  FMUL.FTZ R176, R176, UR23 ;  /* 0x00000017b0b07c20 */ /* 0x000fe20008410000 */
[----:B------:R-:W-:-:S02]  /*7530*/  ISETP.GE.U32.AND.EX P5, PT, R225, 0x1000000, PT, P5 ;  /* 0x01000000e100780c */ /* 0x000fc40003fa6150 */
[----:B------:R-:W-:Y:S01]  /*7540*/  FADD.FTZ R145, R18, -R145 ;  /* 0x8000009112917221 */ /* 0x000fe20000010000 */
[----:B------:R-:W-:Y:S02]  /*7550*/  FSEL R179, R146, RZ, P1 ;  /* 0x000000ff92b37208 */ /* 0x000fe40000800000 */
[----:B------:R-:W-:Y:S01]  /*7560*/  ISETP.GE.U32.AND P1, PT, R230, RZ, PT ;  /* 0x000000ffe600720c */ /* 0x000fe20003f26070 */
[----:B------:R-:W-:Y:S01]  /*7570*/  FFMA.FTZ R145, R145, UR17, R172 ;  /* 0x0000001191917c23 */ /* 0x000fe200080100ac */
[----:B------:R-:W-:Y:S01]  /*7580*/  FSEL R147, R146, RZ, P6 ;  /* 0x000000ff92937208 */ /* 0x000fe20003000000 */
[----:B------:R-:W-:Y:S01]  /*7590*/  FFMA.FTZ R146, R144, UR17, R173 ;  /* 0x0000001190927c23 */ /* 0x000fe200080100ad */
[----:B------:R-:W-:Y:S01]  /*75a0*/  LOP3.LUT P6, RZ, R231, 0xff, RZ, 0xc0, !PT ;  /* 0x000000ffe7ff7812 */ /* 0x000fe200078cc0ff */
[----:B------:R-:W-:Y:S01]  /*75b0*/  FMUL.FTZ R144, R145, UR23 ;  /* 0x0000001791907c20 */ /* 0x000fe20008410000 */
[----:B------:R-:W-:Y:S01]  /*75c0*/  ISETP.GE.U32.AND.EX P1, PT, R231, 0x1000000, PT, P1 ;  /* 0x01000000e700780c */ /* 0x000fe20003f26110 */
[----:B------:R-:W-:Y:S01]  /*75d0*/  FFMA.FTZ R145, R211, UR16, R186 ;  /* 0x00000010d3917c23 */ /* 0x000fe200080100ba */
[----:B------:R-:W-:Y:S01]  /*75e0*/  FMUL.FTZ R177, R146, UR23 ;  /* 0x0000001792b17c20 */ /* 0x000fe20008410000 */
[----:B------:R-:W-:-:S02]  /*75f0*/  FSEL R178, R176, RZ, P5 ;  /* 0x000000ffb0b27208 */ /* 0x000fc40002800000 */
[----:B------:R-:W-:Y:S01]  /*7600*/  FSEL R176, R176, RZ, P1 ;  /* 0x000000ffb0b07208 */ /* 0x000fe20000800000 */
[----:B------:R-:W-:Y:S01]  /*7610*/  FADD.FTZ R145, R10, -R145 ;  /* 0x800000910a917221 */ /* 0x000fe20000010000 */
[----:B------:R-:W-:Y:S02]  /*7620*/  FSEL R146, R144, RZ, P6 ;  /* 0x000000ff90927208 */ /* 0x000fe40003000000 */
[----:B------:R-:W-:Y:S01]  /*7630*/  LOP3.LUT P6, RZ, R225, 0xff, RZ, 0xc0, !PT ;  /* 0x000000ffe1ff7812 */ /* 0x000fe200078cc0ff */
[----:B------:R-:W-:Y:S01]  /*7640*/  FFMA.FTZ R145, R145, UR17, R170 ;  /* 0x0000001191917c23 */ /* 0x000fe200080100aa */
[----:B------:R-:W-:Y:S01]  /*7650*/  F2FP.F16.F32.PACK_AB R147, R176, R147 ;  /* 0x00000093b093723e */ /* 0x000fe200000000ff */
[--C-:B------:R-:W-:Y:S01]  /*7660*/  FFMA.FTZ R176, R210, UR16, R186.reuse ;  /* 0x00000010d2b07c23 */ /* 0x100fe200080100ba */
[----:B------:R-:W-:Y:S01]  /*7670*/  FSEL R183, R144, RZ, P6 ;  /* 0x000000ff90b77208 */ /* 0x000fe20003000000 */
[----:B------:R-:W-:Y:S01]  /*7680*/  FFMA.FTZ R144, R204, UR16, R186 ;  /* 0x00000010cc907c23 */ /* 0x000fe200080100ba */
[----:B------:R-:W-:Y:S01]  /*7690*/  F2FP.F16.F32.PACK_AB R179, R178, R179 ;  /* 0x000000b3b2b3723e */ /* 0x000fe200000000ff */
[----:B------:R-:W-:Y:S01]  /*76a0*/  FADD.FTZ R178, R17, -R176 ;  /* 0x800000b011b27221 */ /* 0x000fe20000010000 */
[----:B------:R-:W-:Y:S01]  /*76b0*/  LOP3.LUT P5, RZ, R231, 0xff00, RZ, 0xc0, !PT ;  /* 0x0000ff00e7ff7812 */ /* 0x000fe200078ac0ff */
[----:B------:R-:W-:Y:S01]  /*76c0*/  FMUL.FTZ R176, R145, UR23 ;  /* 0x0000001791b07c20 */ /* 0x000fe20008410000 */
[----:B------:R-:W-:Y:S01]  /*76d0*/  FADD.FTZ R144, R9, -R144 ;  /* 0x8000009009907221 */ /* 0x000fe20000010000 */
[----:B------:R-:W-:Y:S01]  /*76e0*/  FFMA.FTZ R145, R201, UR16, R186 ;  /* 0x00000010c9917c23 */ /* 0x000fe200080100ba */
[----:B------:R-:W-:Y:S01]  /*76f0*/  FSEL R181, R177, RZ, P5 ;  /* 0x000000ffb1b57208 */ /* 0x000fe20002800000 */
[----:B------:R-:W-:Y:S01]  /*7700*/  FFMA.FTZ R178, R178, UR17, R171 ;  /* 0x00000011b2b27c23 */ /* 0x000fe200080100ab */
[----:B------:R-:W-:Y:S01]  /*7710*/  LOP3.LUT P1, RZ, R225, 0xff00, RZ, 0xc0, !PT ;  /* 0x0000ff00e1ff7812 */ /* 0x000fe2000782c0ff */
[----:B------:R-:W-:Y:S01]  /*7720*/  FFMA.FTZ R144, R144, UR17, R169 ;  /* 0x0000001190907c23 */ /* 0x000fe200080100a9 */
[----:B------:R-:W-:Y:S01]  /*7730*/  LOP3.LUT P5, RZ, R224, 0xff0000, RZ, 0xc0, !PT ;  /* 0x00ff0000e0ff7812 */ /* 0x000fe200078ac0ff */
[----:B------:R-:W-:Y:S01]  /*7740*/  FADD.FTZ R145, R0, -R145 ;  /* 0x8000009100917221 */ /* 0x000fe20000010000 */
[----:B------:R-:W-:Y:S01]  /*7750*/  LOP3.LUT P6, RZ, R230, 0xff0000, RZ, 0xc0, !PT ;  /* 0x00ff0000e6ff7812 */ /* 0x000fe200078cc0ff */
[----:B------:R-:W-:Y:S01]  /*7760*/  FMUL.FTZ R178, R178, UR23 ;  /* 0x00000017b2b27c20 */ /* 0x000fe20008410000 */
[----:B------:R-:W-:Y:S01]  /*7770*/  FSEL R184, R177, RZ, P1 ;  /* 0x000000ffb1b87208 */ /* 0x000fe20000800000 */
[----:B------:R-:W-:Y:S01]  /*7780*/  FMUL.FTZ R144, R144, UR23 ;  /* 0x0000001790907c20 */ /* 0x000fe20008410000 */
[----:B------:R-:W-:Y:S01]  /*7790*/  LOP3.LUT P1, RZ, R224, 0xff000000, RZ, 0xc0, !PT ;  /* 0xff000000e0ff7812 */ /* 0x000fe2000782c0ff */
[----:B------:R-:W-:Y:S01]  /*77a0*/  FFMA.FTZ R145, R145, UR17, R168 ;  /* 0x0000001191917c23 */ /* 0x000fe200080100a8 */
[----:B------:R-:W-:-:S02]  /*77b0*/  FSEL R177, R176, RZ, P5 ;  /* 0x000000ffb0b17208 */ /* 0x000fc40002800000 */
[----:B------:R-:W-:Y:S01]  /*77c0*/  FSEL R180, R176, RZ, P6 ;  /* 0x000000ffb0b47208 */ /* 0x000fe20003000000 */
[----:B------:R-:W-:Y:S01]  /*77d0*/  FMUL.FTZ R145, R145, UR23 ;  /* 0x0000001791917c20 */ /* 0x000fe20008410000 */
[----:B------:R-:W-:Y:S02]  /*77e0*/  LOP3.LUT P5, RZ, R230, 0xff000000, RZ, 0xc0, !PT ;  /* 0xff000000e6ff7812 */ /* 0x000fe400078ac0ff */
[----:B------:R-:W-:Y:S02]  /*77f0*/  LOP3.LUT P6, RZ, R224, 0xff00, RZ, 0xc0, !PT ;  /* 0x0000ff00e0ff7812 */ /* 0x000fe400078cc0ff */
[----:B------:R-:W-:Y:S02]  /*7800*/  F2FP.F16.F32.PACK_AB R146, R181, R146 ;  /* 0x00000092b592723e */ /* 0x000fe400000000ff */
[----:B------:R-:W-:Y:S02]  /*7810*/  FSEL R182, R178, RZ, P1 ;  /* 0x000000ffb2b67208 */ /* 0x000fe40000800000 */
[----:B------:R-:W-:-:S02]  /*7820*/  LOP3.LUT P1, RZ, R230, 0xff00, RZ, 0xc0, !PT ;  /* 0x0000ff00e6ff7812 */ /* 0x000fc4000782c0ff */
[----:B------:R-:W-:Y:S02]  /*7830*/  FSEL R185, R178, RZ, P5 ;  /* 0x000000ffb2b97208 */ /* 0x000fe40002800000 */
        /* <DEDUP_REMOVED lines=12> */
.L_x_2124:
[----:B------:R-:W-:-:S04]  /*7900*/  UISETP.NE.U32.AND UP0, UPT, UR8, URZ, UPT ;  /* 0x000000ff0800728c */ /* 0x000fc8000bf05070 */
[----:B------:R-:W-:-:S09]  /*7910*/  UISETP.NE.AND.EX UP0, UPT, UR9, URZ, UPT, UP0 ;  /* 0x000000ff0900728c */ /* 0x000fd2000bf05300 */
[----:B------:R-:W-:Y:S05]  /*7920*/  BRA.U !UP0, `(.L_x_2127) ;  /* 0x00000005082c7547 */ /* 0x000fea000b800000 */
[--C-:B01----:R-:W-:Y:S01]  /*7930*/  FFMA.FTZ R144, R208, UR16, R186.reuse ;  /* 0x00000010d0907c23 */ /* 0x103fe200080100ba */
        /* <DEDUP_REMOVED lines=8> */
[----:B------:R-:W-:Y:S01]  /*79c0*/  ISETP.GE.U32.AND P1, PT, R230, RZ, PT ;  /* 0x000000ffe600720c */ /* 0x000fe20003f26070 */
[----:B------:R-:W-:Y:S01]  /*79d0*/  FADD.FTZ R146, R19, -R146 ;  /* 0x8000009213927221 */ /* 0x000fe20000010000 */
[----:B------:R-:W-:Y:S01]  /*79e0*/  FMUL.FTZ R166, R166, UR17 ;  /* 0x00000011a6a67c20 */ /* 0x000fe20008410000 */
[----:B------:R-:W-:Y:S01]  /*79f0*/  FMUL.FTZ R144, R167, UR23 ;  /* 0x00000017a7907c20 */ /* 0x000fe20008410000 */
[----:B------:R-:W-:Y:S01]  /*7a00*/  ISETP.GE.U32.AND.EX P5, PT, R225, 0x1000000, PT, P5 ;  /* 0x01000000e100780c */ /* 0x000fe20003fa6150 */
[----:B------:R-:W-:Y:S01]  /*7a10*/  FMUL.FTZ R164, R145, UR17 ;  /* 0x0000001191a47c20 */ /* 0x000fe20008410000 */
[----:B------:R-:W-:Y:S01]  /*7a20*/  ISETP.GE.U32.AND.EX P1, PT, R231, 0x1000000, PT, P1 ;  /* 0x01000000e700780c */ /* 0x000fe20003f26110 */
[----:B------:R-:W-:Y:S01]  /*7a30*/  FMUL.FTZ R165, R146, UR17 ;  /* 0x0000001192a57c20 */ /* 0x000fe20008410000 */
[----:B------:R-:W-:Y:S01]  /*7a40*/  FMUL.FTZ R146, R166, UR23 ;  /* 0x00000017a6927c20 */ /* 0x000fe20008410000 */
[----:B------:R-:W-:Y:S01]  /*7a50*/  LOP3.LUT P6, RZ, R225, 0xff0000, RZ, 0xc0, !PT ;  /* 0x00ff0000e1ff7812 */ /* 0x000fe200078cc0ff */
[--C-:B------:R-:W-:Y:S01]  /*7a60*/  FFMA.FTZ R159, R211, UR16, R186.reuse ;  /* 0x00000010d39f7c23 */ /* 0x100fe200080100ba */
[C---:B------:R-:W-:Y:S01]  /*7a70*/  FSEL R156, R144.reuse, RZ, P5 ;  /* 0x000000ff909c7208 */ /* 0x040fe20002800000 */
[----:B------:R-:W-:Y:S01]  /*7a80*/  FMUL.FTZ R145, R165, UR23 ;  /* 0x00000017a5917c20 */ /* 0x000fe20008410000 */
[----:B------:R-:W-:Y:S01]  /*7a90*/  FSEL R158, R144, RZ, P1 ;  /* 0x000000ff909e7208 */ /* 0x000fe20000800000 */
[----:B------:R-:W-:Y:S01]  /*7aa0*/  FMUL.FTZ R144, R164, UR23 ;  /* 0x00000017a4907c20 */ /* 0x000fe20008410000 */
[C---:B------:R-:W-:Y:S01]  /*7ab0*/  LOP3.LUT P5, RZ, R231.reuse, 0xff0000, RZ, 0xc0, !PT ;  /* 0x00ff0000e7ff7812 */ /* 0x040fe200078ac0ff */
[----:B------:R-:W-:Y:S01]  /*7ac0*/  FADD.FTZ R159, R10, -R159 ;  /* 0x8000009f0a9f7221 */ /* 0x000fe20000010000 */
[----:B------:R-:W-:Y:S01]  /*7ad0*/  LOP3.LUT P1, RZ, R231, 0xff, RZ, 0xc0, !PT ;  /* 0x000000ffe7ff7812 */ /* 0x000fe2000782c0ff */
[----:B------:R-:W-:Y:S01]  /*7ae0*/  FFMA.FTZ R176, R210, UR16, R186 ;  /* 0x00000010d2b07c23 */ /* 0x000fe200080100ba */
[----:B------:R-:W-:-:S02]  /*7af0*/  FSEL R179, R146, RZ, P6 ;  /* 0x000000ff92b37208 */ /* 0x000fc40003000000 */
[----:B------:R-:W-:Y:S01]  /*7b00*/  FSEL R147, R146, RZ, P5 ;  /* 0x000000ff92937208 */ /* 0x000fe20002800000 */
[----:B------:R-:W-:Y:S01]  /*7b10*/  FADD.FTZ R176, R17, -R176 ;  /* 0x800000b011b07221 */ /* 0x000fe20000010000 */
[----:B------:R-:W-:Y:S02]  /*7b20*/  LOP3.LUT P6, RZ, R231, 0xff00, RZ, 0xc0, !PT ;  /* 0x0000ff00e7ff7812 */ /* 0x000fe400078cc0ff */
[----:B------:R-:W-:Y:S02]  /*7b30*/  FSEL R146, R144, RZ, P1 ;  /* 0x000000ff90927208 */ /* 0x000fe40000800000 */
[----:B------:R-:W-:Y:S02]  /*7b40*/  LOP3.LUT P1, RZ, R225, 0xff00, RZ, 0xc0, !PT ;  /* 0x0000ff00e1ff7812 */ /* 0x000fe4000782c0ff */
[----:B------:R-:W-:Y:S01]  /*7b50*/  F2FP.F16.F32.PACK_AB R179, R156, R179 ;  /* 0x000000b39cb3723e */ /* 0x000fe200000000ff */
[----:B------:R-:W-:Y:S01]  /*7b60*/  FFMA.FTZ R156, R204, UR16, R186 ;  /* 0x00000010cc9c7c23 */ /* 0x000fe200080100ba */
[----:B------:R-:W-:-:S02]  /*7b70*/  FSEL R157, R145, RZ, P6 ;  /* 0x000000ff919d7208 */ /* 0x000fc40003000000 */
[----:B------:R-:W-:Y:S01]  /*7b80*/  F2FP.F16.F32.PACK_AB R147, R158, R147 ;  /* 0x000000939e93723e */ /* 0x000fe200000000ff */
[----:B------:R-:W-:Y:S01]  /*7b90*/  FMUL.FTZ R158, R159, UR17 ;  /* 0x000000119f9e7c20 */ /* 0x000fe20008410000 */
[----:B------:R-:W-:Y:S01]  /*7ba0*/  LOP3.LUT P6, RZ, R225, 0xff, RZ, 0xc0, !PT ;  /* 0x000000ffe1ff7812 */ /* 0x000fe200078cc0ff */
[----:B------:R-:W-:Y:S01]  /*7bb0*/  FADD.FTZ R156, R9, -R156 ;  /* 0x8000009c099c7221 */ /* 0x000fe20000010000 */
[----:B------:R-:W-:Y:S01]  /*7bc0*/  FSEL R183, R145, RZ, P1 ;  /* 0x000000ff91b77208 */ /* 0x000fe20000800000 */
[----:B------:R-:W-:Y:S01]  /*7bd0*/  FFMA.FTZ R145, R201, UR16, R186 ;  /* 0x00000010c9917c23 */ /* 0x000fe200080100ba */
[----:B------:R-:W-:Y:S01]  /*7be0*/  FSEL R178, R144, RZ, P6 ;  /* 0x000000ff90b27208 */ /* 0x000fe20003000000 */
[----:B------:R-:W-:Y:S01]  /*7bf0*/  FMUL.FTZ R144, R158, UR23 ;  /* 0x000000179e907c20 */ /* 0x000fe20008410000 */
[----:B------:R-:W-:Y:S01]  /*7c00*/  F2FP.F16.F32.PACK_AB R146, R157, R146 ;  /* 0x000000929d92723e */ /* 0x000fe200000000ff */
[----:B------:R-:W-:Y:S01]  /*7c10*/  FADD.FTZ R145, R0, -R145 ;  /* 0x8000009100917221 */ /* 0x000fe20000010000 */
[----:B------:R-:W-:Y:S01]  /*7c20*/  LOP3.LUT P5, RZ, R224, 0xff0000, RZ, 0xc0, !PT ;  /* 0x00ff0000e0ff7812 */ /* 0x000fe200078ac0ff */
[----:B------:R-:W-:Y:S01]  /*7c30*/  FMUL.FTZ R159, R176, UR17 ;  /* 0x00000011b09f7c20 */ /* 0x000fe20008410000 */
[----:B------:R-:W-:Y:S01]  /*7c40*/  LOP3.LUT P6, RZ, R230, 0xff0000, RZ, 0xc0, !PT ;  /* 0x00ff0000e6ff7812 */ /* 0x000fe200078cc0ff */
[----:B------:R-:W-:Y:S01]  /*7c50*/  FMUL.FTZ R157, R156, UR17 ;  /* 0x000000119c9d7c20 */ /* 0x000fe20008410000 */
[----:B------:R-:W-:Y:S01]  /*7c60*/  FMUL.FTZ R156, R145, UR17 ;  /* 0x00000011919c7c20 */ /* 0x000fe20008410000 */
[C---:B------:R-:W-:Y:S01]  /*7c70*/  FSEL R177, R144.reuse, RZ, P5 ;  /* 0x000000ff90b17208 */ /* 0x040fe20002800000 */
[----:B------:R-:W-:Y:S01]  /*7c80*/  FMUL.FTZ R176, R159, UR23 ;  /* 0x000000179fb07c20 */ /* 0x000fe20008410000 */
[----:B------:R-:W-:Y:S01]  /*7c90*/  FSEL R182, R144, RZ, P6 ;  /* 0x000000ff90b67208 */ /* 0x000fe20003000000 */
[----:B------:R-:W-:Y:S01]  /*7ca0*/  FMUL.FTZ R145, R157, UR23 ;  /* 0x000000179d917c20 */ /* 0x000fe20008410000 */
[----:B------:R-:W-:Y:S01]  /*7cb0*/  LOP3.LUT P1, RZ, R224, 0xff000000, RZ, 0xc0, !PT ;  /* 0xff000000e0ff7812 */ /* 0x000fe2000782c0ff */
[----:B------:R-:W-:Y:S01]  /*7cc0*/  FMUL.FTZ R144, R156, UR23 ;  /* 0x000000179c907c20 */ /* 0x000fe20008410000 */
[----:B------:R-:W-:-:S02]  /*7cd0*/  LOP3.LUT P5, RZ, R230, 0xff000000, RZ, 0xc0, !PT ;  /* 0xff000000e6ff7812 */ /* 0x000fc400078ac0ff */
[----:B------:R-:W-:Y:S02]  /*7ce0*/  LOP3.LUT P6, RZ, R224, 0xff00, RZ, 0xc0, !PT ;  /* 0x0000ff00e0ff7812 */ /* 0x000fe400078cc0ff */
[C---:B------:R-:W-:Y:S02]  /*7cf0*/  FSEL R184, R176.reuse, RZ, P1 ;  /* 0x000000ffb0b87208 */ /* 0x040fe40000800000 */
[----:B------:R-:W-:Y:S02]  /*7d00*/  FSEL R185, R176, RZ, P5 ;  /* 0x000000ffb0b97208 */ /* 0x000fe40002800000 */
[----:B------:R-:W-:Y:S02]  /*7d10*/  FSEL R181, R145, RZ, P6 ;  /* 0x000000ff91b57208 */ /* 0x000fe40003000000 */
[C---:B------:R-:W-:Y:S02]  /*7d20*/  LOP3.LUT P1, RZ, R230.reuse, 0xff00, RZ, 0xc0, !PT ;  /* 0x0000ff00e6ff7812 */ /* 0x040fe4000782c0ff */
        /* <DEDUP_REMOVED lines=11> */
.L_x_2127:
        /* <DEDUP_REMOVED lines=15> */
[----:B------:R-:W-:-:S02]  /*7ed0*/  ISETP.GE.U32.AND.EX P5, PT, R225, 0x1000000, PT, P5 ;  /* 0x01000000e100780c */ /* 0x000fc40003fa6150 */
[----:B------:R-:W-:Y:S01]  /*7ee0*/  FADD.FTZ R144, R19, -R144 ;  /* 0x8000009013907221 */ /* 0x000fe20000010000 */
[----:B------:R-:W-:Y:S02]  /*7ef0*/  FSEL R179, R146, RZ, P1 ;  /* 0x000000ff92b37208 */ /* 0x000fe40000800000 */
[----:B------:R-:W-:Y:S02]  /*7f00*/  ISETP.GE.U32.AND P1, PT, R230, RZ, PT ;  /* 0x000000ffe600720c */ /* 0x000fe40003f26070 */
[----:B------:R-:W-:Y:S01]  /*7f10*/  FSEL R147, R146, RZ, P6 ;  /* 0x000000ff92937208 */ /* 0x000fe20003000000 */
[----:B------:R-:W-:Y:S01]  /*7f20*/  FMUL.FTZ R146, R144, UR17 ;  /* 0x0000001190927c20 */ /* 0x000fe20008410000 */
[----:B------:R-:W-:Y:S01]  /*7f30*/  FMUL.FTZ R144, R145, UR23 ;  /* 0x0000001791907c20 */ /* 0x000fe20008410000 */
[----:B------:R-:W-:Y:S01]  /*7f40*/  LOP3.LUT P6, RZ, R231, 0xff, RZ, 0xc0, !PT ;  /* 0x000000ffe7ff7812 */ /* 0x000fe200078cc0ff */
[----:B------:R-:W-:Y:S01]  /*7f50*/  FFMA.FTZ R145, R211, UR16, R186 ;  /* 0x00000010d3917c23 */ /* 0x000fe200080100ba */
[C---:B------:R-:W-:Y:S01]  /*7f60*/  ISETP.GE.U32.AND.EX P1, PT, R231.reuse, 0x1000000, PT, P1 ;  /* 0x01000000e700780c */ /* 0x040fe20003f26110 */
[----:B------:R-:W-:Y:S01]  /*7f70*/  FMUL.FTZ R178, R146, UR23 ;  /* 0x0000001792b27c20 */ /* 0x000fe20008410000 */
[----:B------:R-:W-:Y:S01]  /*7f80*/  FSEL R180, R176, RZ, P5 ;  /* 0x000000ffb0b47208 */ /* 0x000fe20002800000 */
[----:B------:R-:W-:Y:S01]  /*7f90*/  FADD.FTZ R145, R10, -R145 ;  /* 0x800000910a917221 */ /* 0x000fe20000010000 */
[----:B------:R-:W-:-:S02]  /*7fa0*/  LOP3.LUT P5, RZ, R231, 0xff00, RZ, 0xc0, !PT ;  /* 0x0000ff00e7ff7812 */ /* 0x000fc400078ac0ff */
[----:B------:R-:W-:Y:S01]  /*7fb0*/  FSEL R176, R176, RZ, P1 ;  /* 0x000000ffb0b07208 */ /* 0x000fe20000800000 */
[----:B------:R-:W-:Y:S01]  /*7fc0*/  FMUL.FTZ R145, R145, UR17 ;  /* 0x0000001191917c20 */ /* 0x000fe20008410000 */
[----:B------:R-:W-:Y:S02]  /*7fd0*/  FSEL R146, R144, RZ, P6 ;  /* 0x000000ff90927208 */ /* 0x000fe40003000000 */
[----:B------:R-:W-:Y:S02]  /*7fe0*/  LOP3.LUT P6, RZ, R225, 0xff, RZ, 0xc0, !PT ;  /* 0x000000ffe1ff7812 */ /* 0x000fe400078cc0ff */
[----:B------:R-:W-:Y:S02]  /*7ff0*/  FSEL R177, R178, RZ, P5 ;  /* 0x000000ffb2b17208 */ /* 0x000fe40002800000 */
        /* <DEDUP_REMOVED lines=16> */
[----:B------:R-:W-:Y:S01]  /*8100*/  F2FP.F16.F32.PACK_AB R179, R180, R179 ;  /* 0x000000b3b4b3723e */ /* 0x000fe200000000ff */
        /* <DEDUP_REMOVED lines=24> */
.L_x_2123:
        /* <DEDUP_REMOVED lines=17> */
[----:B------:R-:W-:Y:S01]  /*83a0*/  ISETP.GE.U32.AND.EX P1, PT, R225, 0x1000000, PT, P1 ;  /* 0x01000000e100780c */ /* 0x000fe20003f26110 */
[----:B------:R-:W-:Y:S01]  /*83b0*/  FMUL.FTZ R157, R156, UR23 ;  /* 0x000000179c9d7c20 */ /* 0x000fe20008410000 */
[----:B------:R-:W-:Y:S01]  /*83c0*/  FMUL.FTZ R159, R167, UR23 ;  /* 0x00000017a79f7c20 */ /* 0x000fe20008410000 */
[----:B------:R-:W-:Y:S01]  /*83d0*/  FMUL.FTZ R158, R166, UR23 ;  /* 0x00000017a69e7c20 */ /* 0x000fe20008410000 */
[----:B------:R-:W-:Y:S01]  /*83e0*/  LOP3.LUT P5, RZ, R225, 0xff0000, RZ, 0xc0, !PT ;  /* 0x00ff0000e1ff7812 */ /* 0x000fe200078ac0ff */
[--C-:B------:R-:W-:Y:S01]  /*83f0*/  FFMA.FTZ R164, R210, UR16, R186.reuse ;  /* 0x00000010d2a47c23 */ /* 0x100fe200080100ba */
[----:B------:R-:W-:Y:S01]  /*8400*/  FSEL R176, R157, RZ, P6 ;  /* 0x000000ff9db07208 */ /* 0x000fe20003000000 */
[--C-:B------:R-:W-:Y:S01]  /*8410*/  FFMA.FTZ R157, R211, UR16, R186.reuse ;  /* 0x00000010d39d7c23 */ /* 0x100fe200080100ba */
[----:B------:R-:W-:Y:S01]  /*8420*/  FSEL R187, R159, RZ, P1 ;  /* 0x000000ff9fbb7208 */ /* 0x000fe20000800000 */
[--C-:B------:R-:W-:Y:S01]  /*8430*/  FFMA.FTZ R159, R209, UR16, R186.reuse ;  /* 0x00000010d19f7c23 */ /* 0x100fe200080100ba */
[----:B------:R-:W-:Y:S01]  /*8440*/  FSEL R184, R158, RZ, P5 ;  /* 0x000000ff9eb87208 */ /* 0x000fe20002800000 */
[--C-:B------:R-:W-:Y:S01]  /*8450*/  FFMA.FTZ R158, R204, UR16, R186.reuse ;  /* 0x00000010cc9e7c23 */ /* 0x100fe200080100ba */
        /* <DEDUP_REMOVED lines=31> */
.L_x_2129:
[--C-:B01----:R-:W-:Y:S01]  /*8650*/  FFMA.FTZ R176, R207, UR16, R186.reuse ;  /* 0x00000010cfb07c23 */ /* 0x103fe200080100ba */
        /* <DEDUP_REMOVED lines=10> */
[----:B------:R-:W-:Y:S01]  /*8700*/  FFMA.FTZ R180, R206, UR16, R186 ;  /* 0x00000010ceb47c23 */ /* 0x000fe200080100ba */
[----:B------:R-:W-:Y:S01]  /*8710*/  FMUL.FTZ R179, R179, UR23 ;  /* 0x00000017b3b37c20 */ /* 0x000fe20008410000 */
[----:B------:R-:W-:Y:S01]  /*8720*/  FMUL.FTZ R178, R178, UR23 ;  /* 0x00000017b2b27c20 */ /* 0x000fe20008410000 */
[----:B------:R-:W-:Y:S01]  /*8730*/  FMUL.FTZ R177, R177, UR23 ;  /* 0x00000017b1b17c20 */ /* 0x000fe20008410000 */
[----:B------:R-:W-:Y:S01]  /*8740*/  LOP3.LUT P6, RZ, R225, 0xff, RZ, 0xc0, !PT ;  /* 0x000000ffe1ff7812 */ /* 0x000fe200078cc0ff */
[----:B------:R-:W-:Y:S01]  /*8750*/  FADD.FTZ R180, R19, -R180 ;  /* 0x800000b413b47221 */ /* 0x000fe20000010000 */
[----:B------:R-:W-:Y:S01]  /*8760*/  FSEL R184, R179, RZ, P5 ;  /* 0x000000ffb3b87208 */ /* 0x000fe20002800000 */
[--C-:B------:R-:W-:Y:S01]  /*8770*/  FFMA.FTZ R179, R211, UR16, R186.reuse ;  /* 0x00000010d3b37c23 */ /* 0x100fe200080100ba */
[----:B------:R-:W-:Y:S01]  /*8780*/  ISETP.GE.U32.AND.EX P1, PT, R225, 0x1000000, PT, P1 ;  /* 0x01000000e100780c */ /* 0x000fe20003f26110 */
[--C-:B------:R-:W-:Y:S01]  /*8790*/  FFMA.FTZ R176, R204, UR16, R186.reuse ;  /* 0x00000010ccb07c23 */ /* 0x100fe200080100ba */
[----:B------:R-:W-:Y:S01]  /*87a0*/  FSEL R182, R177, RZ, P6 ;  /* 0x000000ffb1b67208 */ /* 0x000fe20003000000 */
[----:B------:R-:W-:Y:S01]  /*87b0*/  FADD.FTZ R179, R10, -R179 ;  /* 0x800000b30ab37221 */ /* 0x000fe20000010000 */
[----:B------:R-:W-:Y:S01]  /*87c0*/  FSEL R187, R178, RZ, P1 ;  /* 0x000000ffb2bb7208 */ /* 0x000fe20000800000 */
[--C-:B------:R-:W-:Y:S01]  /*87d0*/  FFMA.FTZ R178, R210, UR16, R186.reuse ;  /* 0x00000010d2b27c23 */ /* 0x100fe200080100ba */
[----:B------:R-:W-:Y:S01]  /*87e0*/  FFMA.FTZ R177, R201, UR16, R186 ;  /* 0x00000010c9b17c23 */ /* 0x000fe200080100ba */
[----:B------:R-:W-:Y:S01]  /*87f0*/  FFMA.FTZ R180, R180, UR17, R173 ;  /* 0x00000011b4b47c23 */ /* 0x000fe200080100ad */
[----:B------:R-:W-:Y:S01]  /*8800*/  FADD.FTZ R176, R9, -R176 ;  /* 0x800000b009b07221 */ /* 0x000fe20000010000 */
        /* <DEDUP_REMOVED lines=26> */
.L_x_2128:
        /* <DEDUP_REMOVED lines=57> */
.L_x_2130:
        /* <DEDUP_REMOVED lines=11> */
[--C-:B------:R-:W-:Y:S01]  /*8df0*/  FFMA.FTZ R180, R206, UR16, R186.reuse ;  /* 0x00000010ceb47c23 */ /* 0x100fe200080100ba */
[----:B------:R-:W-:Y:S01]  /*8e00*/  FMUL.FTZ R176, R176, UR23 ;  /* 0x00000017b0b07c20 */ /* 0x000fe20008410000 */
[----:B------:R-:W-:Y:S01]  /*8e10*/  FMUL.FTZ R178, R178, UR23 ;  /* 0x00000017b2b27c20 */ /* 0x000fe20008410000 */
[----:B------:R-:W-:Y:S01]  /*8e20*/  FMUL.FTZ R177, R177, UR23 ;  /* 0x00000017b1b17c20 */ /* 0x000fe20008410000 */
[----:B------:R-:W-:Y:S01]  /*8e30*/  LOP3.LUT P6, RZ, R225, 0xff, RZ, 0xc0, !PT ;  /* 0x000000ffe1ff7812 */ /* 0x000fe200078cc0ff */
[----:B------:R-:W-:Y:S01]  /*8e40*/  FFMA.FTZ R179, R211, UR16, R186 ;  /* 0x00000010d3b37c23 */ /* 0x000fe200080100ba */
[----:B------:R-:W-:Y:S01]  /*8e50*/  ISETP.GE.U32.AND.EX P1, PT, R225, 0x1000000, PT, P1 ;  /* 0x01000000e100780c */ /* 0x000fe20003f26110 */
[----:B------:R-:W-:Y:S01]  /*8e60*/  FADD.FTZ R180, R19, -R180 ;  /* 0x800000b413b47221 */ /* 0x000fe20000010000 */
[----:B------:R-:W-:Y:S01]  /*8e70*/  FSEL R184, R176, RZ, P5 ;  /* 0x000000ffb0b87208 */ /* 0x000fe20002800000 */
[--C-:B------:R-:W-:Y:S01]  /*8e80*/  FFMA.FTZ R176, R204, UR16, R186.reuse ;  /* 0x00000010ccb07c23 */ /* 0x100fe200080100ba */
[----:B------:R-:W-:Y:S01]  /*8e90*/  FSEL R187, R178, RZ, P1 ;  /* 0x000000ffb2bb7208 */ /* 0x000fe20000800000 */
[----:B------:R-:W-:Y:S01]  /*8ea0*/  FADD.FTZ R179, R10, -R179 ;  /* 0x800000b30ab37221 */ /* 0x000fe20000010000 */
[----:B------:R-:W-:Y:S01]  /*8eb0*/  FSEL R182, R177, RZ, P6 ;  /* 0x000000ffb1b67208 */ /* 0x000fe20003000000 */
        /* <DEDUP_REMOVED lines=29> */
.L_x_2126:
        /* <DEDUP_REMOVED lines=14> */
.L_x_2122:
[----:B------:R-:W-:Y:S05]  /*9170*/  BSYNC.RECONVERGENT B0 ;  /* 0x0000000000007941 */ /* 0x000fea0003800200 */
.L_x_2121:
[----:B------:R-:W-:Y:S01]  /*9180*/  UPLOP3.LUT UP1, UPT, UPT, UPT, UP1, 0x40, 0x4 ;  /* 0x000000000004789c */ /* 0x000fe20003f2e810 */
[----:B------:R-:W-:Y:S10]  /*9190*/  BRA.U !UP3, `(.L_x_2131) ;  /* 0xffffff750bdc7547 */ /* 0x000ff4000b83ffff */
.L_x_2092:
        /* <DEDUP_REMOVED lines=23> */
.L_x_2133:
[----:B------:R-:W-:Y:S05]  /*9310*/  BSYNC.RECONVERGENT B0 ;  /* 0x0000000000007941 */ /* 0x000fea0003800200 */
.L_x_2132:
        /* <DEDUP_REMOVED lines=19> */
.L_x_2135:
[----:B------:R-:W-:Y:S05]  /*9450*/  BSYNC.RECONVERGENT B0 ;  /* 0x0000000000007941 */ /* 0x000fea0003800200 */
.L_x_2134:
        /* <DEDUP_REMOVED lines=18> */
.L_x_2136:
        /* <DEDUP_REMOVED lines=16> */
.L_x_3848:


//--------------------- .text._ZN10layer_norm31ln_parallel_residual_bwd_kernelINS_13Kernel_traitsI6__halfS2_fS2_fjLj6144ELj1ELj1ELj8ELj16ENS_18Kernel_traits_baseILj6144ES2_S2_fS2_fjLj256EEEEELb1ELb0ELb1EEEvNS_9BwdParamsE --------------------------
	.section	.text._ZN10layer_norm31ln_parallel_residual_bwd_kernelINS_13Kernel_traitsI6__halfS2_fS2_fjLj6144ELj1ELj1ELj8ELj16ENS_18Kernel_traits_baseILj6144ES2_S2_fS2_fjLj256EEEEELb1ELb0ELb1EEEvNS_9BwdParamsE,"ax",@progbits
	.align	128
        .global         _ZN10layer_norm31ln_parallel_residual_bwd_kernelINS_13Kernel_traitsI6__halfS2_fS2_fjLj6144ELj1ELj1ELj8ELj16ENS_18Kernel_traits_baseILj6144ES2_S2_fS2_fjLj256EEEEELb1ELb0ELb1EEEvNS_9BwdParamsE
        .type           _ZN10layer_norm31ln_parallel_residual_bwd_kernelINS_13Kernel_traitsI6__halfS2_fS2_fjLj6144ELj1ELj1ELj8ELj16ENS_18Kernel_traits_baseILj6144ES2_S2_fS2_fjLj256EEEEELb1ELb0ELb1EEEvNS_9BwdParamsE,@function
        .size           _ZN10layer_norm31ln_parallel_residual_bwd_kernelINS_13Kernel_traitsI6__halfS2_fS2_fjLj6144ELj1ELj1ELj8ELj16ENS_18Kernel_traits_baseILj6144ES2_S2_fS2_fjLj256EEEEELb1ELb0ELb1EEEvNS_9BwdParamsE,(.L_x_3849 - _ZN10layer_norm31ln_parallel_residual_bwd_kernelINS_13Kernel_traitsI6__halfS2_fS2_fjLj6144ELj1ELj1ELj8ELj16ENS_18Kernel_traits_baseILj6144ES2_S2_fS2_fjLj256EEEEELb1ELb0ELb1EEEvNS_9BwdParamsE)
        .other          _ZN10layer_norm31ln_parallel_residual_bwd_kernelINS_13Kernel_traitsI6__halfS2_fS2_fjLj6144ELj1ELj1ELj8ELj16ENS_18Kernel_traits_baseILj6144ES2_S2_fS2_fjLj256EEEEELb1ELb0ELb1EEEvNS_9BwdParamsE,@"STO_CUDA_ENTRY STV_DEFAULT"
_ZN10layer_norm31ln_parallel_residual_bwd_kernelINS_13Kernel_traitsI6__halfS2_fS2_fjLj6144ELj1ELj1ELj8ELj16ENS_18Kernel_traits_baseILj6144ES2_S2_fS2_fjLj256EEEEELb1ELb0ELb1EEEvNS_9BwdParamsE:
.text._ZN10layer_norm31ln_parallel_residual_bwd_kernelINS_13Kernel_traitsI6__halfS2_fS2_fjLj6144ELj1ELj1ELj8ELj16ENS_18Kernel_traits_baseILj6144ES2_S2_fS2_fjLj256EEEEELb1ELb0ELb1EEEvNS_9BwdParamsE:
        /* <DEDUP_REMOVED lines=59> */
[----:B------:R-:W-:Y:S01]  /*03b0*/  UPLOP3.LUT UP1, UPT, UPT, UPT, UPT, 0x40, 0x4 ;  /* 0x000000000004789c */ /* 0x000fe20003f2e870 */
        /* <DEDUP_REMOVED lines=16> */
[----:B------:R-:W-:Y:S02]  /*04c0*/  CS2R R176, SRZ ;  /* 0x0000000000b07805 */ /* 0x000fe4000001ff00 */
[----:B------:R-:W-:Y:S01]  /*04d0*/  CS2R R180, SRZ ;  /* 0x0000000000b47805 */ /* 0x000fe2000001ff00 */
[----:B0-----:R-:W3:Y:S01]  /*04e0*/  LDG.E.128 R20, desc[UR10][R2.64] ;  /* 0x0000000a02147981 */ /* 0x001ee2000c1e1d00 */
[----:B------:R-:W-:Y:S02]  /*04f0*/  CS2R R184, SRZ ;  /* 0x0000000000b87805 */ /* 0x000fe4000001ff00 */
[----:B------:R-:W-:Y:S01]  /*0500*/  CS2R R6, SRZ ;  /* 0x0000000000067805 */ /* 0x000fe2000001ff00 */
[----:B--2---:R-:W-:Y:S01]  /*0510*/  IMAD.WIDE.U32 R4, R115, 0x10, R4 ;  /* 0x0000001073047825 */ /* 0x004fe200078e0004 */
[----:B------:R-:W2:Y:S01]  /*0520*/  LDG.E.128 R200, desc[UR10][R2.64+0x2000] ;  /* 0x0020000a02c87981 */ /* 0x000ea2000c1e1d00 */
[----:B------:R-:W-:-:S02]  /*0530*/  CS2R R130, SRZ ;  /* 0x0000000000827805 */ /* 0x000fc4000001ff00 */
[----:B------:R-:W-:Y:S02]  /*0540*/  CS2R R28, SRZ ;  /* 0x00000000001c7805 */ /* 0x000fe4000001ff00 */
[----:B------:R-:W-:Y:S01]  /*0550*/  CS2R R30, SRZ ;  /* 0x00000000001e7805 */ /* 0x000fe2000001ff00 */
[----:B------:R-:W4:Y:S01]  /*0560*/  LDG.E.128 R16, desc[UR10][R4.64] ;  /* 0x0000000a04107981 */ /* 0x000f22000c1e1d00 */
[----:B------:R-:W-:Y:S02]  /*0570*/  CS2R R32, SRZ ;  /* 0x0000000000207805 */ /* 0x000fe4000001ff00 */
[----:B------:R-:W-:Y:S02]  /*0580*/  CS2R R34, SRZ ;  /* 0x0000000000227805 */ /* 0x000fe4000001ff00 */
[----:B------:R-:W-:Y:S01]  /*0590*/  CS2R R36, SRZ ;  /* 0x0000000000247805 */ /* 0x000fe2000001ff00 */
[----:B------:R-:W5:Y:S01]  /*05a0*/  LDG.E.128 R232, desc[UR10][R4.64+0x1000] ;  /* 0x0010000a04e87981 */ /* 0x000f62000c1e1d00 */
[----:B------:R-:W-:-:S02]  /*05b0*/  CS2R R134, SRZ ;  /* 0x0000000000867805 */ /* 0x000fc4000001ff00 */
[----:B------:R-:W-:Y:S02]  /*05c0*/  CS2R R138, SRZ ;  /* 0x00000000008a7805 */ /* 0x000fe4000001ff00 */
[----:B------:R-:W-:Y:S01]  /*05d0*/  CS2R R142, SRZ ;  /* 0x00000000008e7805 */ /* 0x000fe2000001ff00 */
[----:B------:R-:W2:Y:S01]  /*05e0*/  LDG.E.128 R12, desc[UR10][R2.64+0x1000] ;  /* 0x0010000a020c7981 */ /* 0x000ea2000c1e1d00 */
[----:B------:R-:W-:Y:S02]  /*05f0*/  CS2R R146, SRZ ;  /* 0x0000000000927805 */ /* 0x000fe4000001ff00 */
[----:B------:R-:W-:Y:S02]  /*0600*/  CS2R R150, SRZ ;  /* 0x0000000000967805 */ /* 0x000fe4000001ff00 */
[----:B------:R-:W-:Y:S01]  /*0610*/  CS2R R160, SRZ ;  /* 0x0000000000a07805 */ /* 0x000fe2000001ff00 */
[----:B------:R0:W2:Y:S01]  /*0620*/  LDG.E.128 R8, desc[UR10][R4.64+0x2000] ;  /* 0x0020000a04087981 */ /* 0x0000a2000c1e1d00 */
[----:B------:R-:W-:-:S02]  /*0630*/  CS2R R164, SRZ ;  /* 0x0000000000a47805 */ /* 0x000fc4000001ff00 */
[----:B------:R-:W-:Y:S02]  /*0640*/  CS2R R168, SRZ ;  /* 0x0000000000a87805 */ /* 0x000fe4000001ff00 */
[----:B------:R-:W-:Y:S02]  /*0650*/  CS2R R174, SRZ ;  /* 0x0000000000ae7805 */ /* 0x000fe4000001ff00 */
[----:B------:R-:W-:Y:S02]  /*0660*/  CS2R R178, SRZ ;  /* 0x0000000000b27805 */ /* 0x000fe4000001ff00 */
[----:B------:R-:W-:Y:S02]  /*0670*/  CS2R R182, SRZ ;  /* 0x0000000000b67805 */ /* 0x000fe4000001ff00 */
[----:B------:R-:W-:Y:S02]  /*0680*/  CS2R R24, SRZ ;  /* 0x0000000000187805 */ /* 0x000fe4000001ff00 */
[----:B------:R-:W-:-:S02]  /*0690*/  CS2R R26, SRZ ;  /* 0x00000000001a7805 */ /* 0x000fc4000001ff00 */
[----:B------:R-:W-:Y:S01]  /*06a0*/  MOV R187, RZ ;  /* 0x000000ff00bb7202 */ /* 0x000fe20000000f00 */
        /* <DEDUP_REMOVED lines=8> */
[--C-:B---3--:R-:W-:Y:S02]  /*0730*/  HADD2.F32 R3, -RZ, R20.reuse.H0_H0 ;  /* 0x20000014ff037230 */ /* 0x108fe40000004100 */
[----:B------:R-:W-:-:S02]  /*0740*/  HADD2.F32 R2, -RZ, R20.H1_H1 ;  /* 0x30000014ff027230 */ /* 0x000fc40000004100 */
[--C-:B------:R-:W-:Y:S01]  /*0750*/  HADD2.F32 R0, -RZ, R21.reuse.H0_H0 ;  /* 0x20000015ff007230 */ /* 0x100fe20000004100 */
[----:B------:R3:W-:Y:S04]  /*0760*/  STL [R1+0x38], R3 ;  /* 0x0000380301007387 */ /* 0x0007e80000100800 */
[----:B------:R1:W-:Y:S04]  /*0770*/  STL [R1+0x30], R2 ;  /* 0x0000300201007387 */ /* 0x0003e80000100800 */
[----:B------:R0:W-:Y:S01]  /*0780*/  STL [R1+0x28], R0 ;  /* 0x0000280001007387 */ /* 0x0001e20000100800 */
[----:B---3--:R-:W-:-:S02]  /*0790*/  HADD2.F32 R3, -RZ, R21.H1_H1 ;  /* 0x30000015ff037230 */ /* 0x008fc40000004100 */
[----:B-1----:R-:W-:-:S03]  /*07a0*/  HADD2.F32 R2, -RZ, R22.H0_H0 ;  /* 0x20000016ff027230 */ /* 0x002fc60000004100 */
[----:B------:R1:W-:Y:S01]  /*07b0*/  STL [R1+0x20], R3 ;  /* 0x0000200301007387 */ /* 0x0003e20000100800 */
[----:B0-----:R-:W-:-:S03]  /*07c0*/  HADD2.F32 R0, -RZ, R22.H1_H1 ;  /* 0x30000016ff007230 */ /* 0x001fc60000004100 */
[----:B------:R0:W-:Y:S04]  /*07d0*/  STL [R1+0x18], R2 ;  /* 0x0000180201007387 */ /* 0x0001e80000100800 */
[----:B------:R4:W-:Y:S01]  /*07e0*/  STL [R1+0x10], R0 ;  /* 0x0000100001007387 */ /* 0x0009e20000100800 */
[--C-:B-1----:R-:W-:Y:S02]  /*07f0*/  HADD2.F32 R3, -RZ, R23.reuse.H0_H0 ;  /* 0x20000017ff037230 */ /* 0x102fe40000004100 */
[----:B0-----:R-:W-:-:S03]  /*0800*/  HADD2.F32 R2, -RZ, R23.H1_H1 ;  /* 0x30000017ff027230 */ /* 0x001fc60000004100 */
[----:B------:R0:W-:Y:S01]  /*0810*/  STL [R1+0x8], R3 ;  /* 0x0000080301007387 */ /* 0x0001e20000100800 */
[----:B----4-:R-:W-:-:S03]  /*0820*/  HADD2.F32 R0, -RZ, R16.H0_H0 ;  /* 0x20000010ff007230 */ /* 0x010fc60000004100 */
[----:B------:R1:W-:Y:S04]  /*0830*/  STL [R1], R2 ;  /* 0x0000000201007387 */ /* 0x0003e80000100800 */
[----:B------:R3:W-:Y:S01]  /*0840*/  STL [R1+0x34], R0 ;  /* 0x0000340001007387 */ /* 0x0007e20000100800 */
[----:B0-----:R-:W-:Y:S02]  /*0850*/  HADD2.F32 R3, -RZ, R16.H1_H1 ;  /* 0x30000010ff037230 */ /* 0x001fe40000004100 */
[----:B-1----:R-:W-:-:S03]  /*0860*/  HADD2.F32 R2, -RZ, R17.H0_H0 ;  /* 0x20000011ff027230 */ /* 0x002fc60000004100 */
[----:B------:R0:W-:Y:S01]  /*0870*/  STL [R1+0x2c], R3 ;  /* 0x00002c0301007387 */ /* 0x0001e20000100800 */
[----:B---3--:R-:W-:-:S03]  /*0880*/  HADD2.F32 R0, -RZ, R17.H1_H1 ;  /* 0x30000011ff007230 */ /* 0x008fc60000004100 */
[----:B------:R1:W-:Y:S01]  /*0890*/  STL [R1+0x24], R2 ;  /* 0x0000240201007387 */ /* 0x0003e20000100800 */
[----:B-----5:R-:W-:-:S03]  /*08a0*/  HADD2.F32 R250, -RZ, R232.H0_H0 ;  /* 0x200000e8fffa7230 */ /* 0x020fc60000004100 */
[----:B------:R3:W-:Y:S01]  /*08b0*/  STL [R1+0x1c], R0 ;  /* 0x00001c0001007387 */ /* 0x0007e20000100800 */
[--C-:B0-----:R-:W-:Y:S02]  /*08c0*/  HADD2.F32 R3, -RZ, R18.reuse.H0_H0 ;  /* 0x20000012ff037230 */ /* 0x101fe40000004100 */
[----:B-1----:R-:W-:-:S03]  /*08d0*/  HADD2.F32 R2, -RZ, R18.H1_H1 ;  /* 0x30000012ff027230 */ /* 0x002fc60000004100 */
[----:B------:R-:W-:Y:S01]  /*08e0*/  STL [R1+0x14], R3 ;  /* 0x0000140301007387 */ /* 0x000fe20000100800 */
[----:B------:R-:W-:Y:S02]  /*08f0*/  HADD2.F32 R248, -RZ, R232.H1_H1 ;  /* 0x300000e8fff87230 */ /* 0x000fe40000004100 */
[----:B---3--:R-:W-:Y:S02]  /*0900*/  HADD2.F32 R0, -RZ, R19.H0_H0 ;  /* 0x20000013ff007230 */ /* 0x008fe40000004100 */
[--C-:B------:R-:W-:Y:S02]  /*0910*/  HADD2.F32 R242, -RZ, R234.reuse.H0_H0 ;  /* 0x200000eafff27230 */ /* 0x100fe40000004100 */
[----:B------:R-:W-:Y:S01]  /*0920*/  HADD2.F32 R240, -RZ, R234.H1_H1 ;  /* 0x300000eafff07230 */ /* 0x000fe20000004100 */
[----:B------:R0:W-:Y:S01]  /*0930*/  STL [R1+0xc], R2 ;  /* 0x00000c0201007387 */ /* 0x0001e20000100800 */
[--C-:B--2---:R-:W-:Y:S02]  /*0940*/  HADD2.F32 R234, -RZ, R200.reuse.H0_H0 ;  /* 0x200000c8ffea7230 */ /* 0x104fe40000004100 */
[----:B------:R-:W-:Y:S01]  /*0950*/  HADD2.F32 R232, -RZ, R200.H1_H1 ;  /* 0x300000c8ffe87230 */ /* 0x000fe20000004100 */
[----:B------:R1:W-:Y:S01]  /*0960*/  STL [R1+0x4], R0 ;  /* 0x0000040001007387 */ /* 0x0003e20000100800 */
[----:B------:R-:W-:-:S02]  /*0970*/  HADD2.F32 R246, -RZ, R233.H0_H0 ;  /* 0x200000e9fff67230 */ /* 0x000fc40000004100 */
[----:B------:R-:W-:Y:S02]  /*0980*/  HADD2.F32 R244, -RZ, R233.H1_H1 ;  /* 0x300000e9fff47230 */ /* 0x000fe40000004100 */
[--C-:B------:R-:W-:Y:S02]  /*0990*/  HADD2.F32 R208, -RZ, R201.reuse.H0_H0 ;  /* 0x200000c9ffd07230 */ /* 0x100fe40000004100 */
[----:B------:R-:W-:Y:S02]  /*09a0*/  HADD2.F32 R206, -RZ, R201.H1_H1 ;  /* 0x300000c9ffce7230 */ /* 0x000fe40000004100 */
[--C-:B------:R-:W-:Y:S02]  /*09b0*/  HADD2.F32 R200, -RZ, R203.reuse.H0_H0 ;  /* 0x200000cbffc87230 */ /* 0x100fe40000004100 */
[----:B------:R-:W-:Y:S01]  /*09c0*/  HADD2.F32 R198, -RZ, R203.H1_H1 ;  /* 0x300000cbffc67230 */ /* 0x000fe20000004100 */
[----:B------:R-:W-:Y:S01]  /*09d0*/  CS2R R16, SRZ ;  /* 0x0000000000107805 */ /* 0x000fe2000001ff00 */
[----:B------:R-:W-:Y:S01]  /*09e0*/  HADD2.F32 R252, -RZ, R19.H1_H1 ;  /* 0x30000013fffc7230 */ /* 0x000fe20000004100 */
[----:B0-----:R-:W-:Y:S01]  /*09f0*/  CS2R R2, SRZ ;  /* 0x0000000000027805 */ /* 0x001fe2000001ff00 */
[--C-:B------:R-:W-:Y:S01]  /*0a00*/  HADD2.F32 R251, -RZ, R12.reuse.H0_H0 ;  /* 0x2000000cfffb7230 */ /* 0x100fe20000004100 */
[----:B-1----:R-:W-:Y:S01]  /*0a10*/  MOV R0, RZ ;  /* 0x000000ff00007202 */ /* 0x002fe20000000f00 */
[----:B------:R-:W-:Y:S01]  /*0a20*/  HADD2.F32 R249, -RZ, R12.H1_H1 ;  /* 0x3000000cfff97230 */ /* 0x000fe20000004100 */
[----:B------:R-:W-:Y:S01]  /*0a30*/  CS2R R18, SRZ ;  /* 0x0000000000127805 */ /* 0x000fe2000001ff00 */
[--C-:B------:R-:W-:Y:S01]  /*0a40*/  HADD2.F32 R247, -RZ, R13.reuse.H0_H0 ;  /* 0x2000000dfff77230 */ /* 0x100fe20000004100 */
[----:B------:R-:W-:Y:S01]  /*0a50*/  CS2R R20, SRZ ;  /* 0x0000000000147805 */ /* 0x000fe2000001ff00 */
[----:B------:R-:W-:Y:S01]  /*0a60*/  HADD2.F32 R245, -RZ, R13.H1_H1 ;  /* 0x3000000dfff57230 */ /* 0x000fe20000004100 */
[----:B------:R-:W-:Y:S01]  /*0a70*/  CS2R R12, SRZ ;  /* 0x00000000000c7805 */ /* 0x000fe2000001ff00 */
[--C-:B------:R-:W-:Y:S01]  /*0a80*/  HADD2.F32 R243, -RZ, R14.reuse.H0_H0 ;  /* 0x2000000efff37230 */ /* 0x100fe20000004100 */
[----:B------:R-:W-:Y:S01]  /*0a90*/  CS2R R22, SRZ ;  /* 0x0000000000167805 */ /* 0x000fe2000001ff00 */
        /* <DEDUP_REMOVED lines=16> */
[----:B------:R-:W-:-:S02]  /*0ba0*/  HADD2.F32 R235, -RZ, R235.H1_H1 ;  /* 0x300000ebffeb7230 */ /* 0x000fc40000004100 */
[----:B------:R-:W-:-:S07]  /*0bb0*/  HADD2.F32 R202, -RZ, R202.H1_H1 ;  /* 0x300000caffca7230 */ /* 0x000fce0000004100 */
.L_x_2164:
        /* <DEDUP_REMOVED lines=19> */
[----:B------:R-:W-:Y:S01]  /*0cf0*/  IMAD.WIDE.U32 R84, R209, 0x10, R112 ;  /* 0x00000010d1547825 */ /* 0x000fe200078e0070 */
[----:B------:R-:W3:Y:S05]  /*0d00*/  LDG.E.128 R80, desc[UR10][R92.64] ;  /* 0x0000000a5c507981 */ /* 0x000eea000c1e1d00 */
[----:B------:R-:W4:Y:S01]  /*0d10*/  LDG.E.128 R84, desc[UR10][R84.64] ;  /* 0x0000000a54547981 */ /* 0x000f22000c1e1d00 */
[----:B------:R-:W-:-:S03]  /*0d20*/  IMAD.WIDE R192, R186, 0x4, R192 ;  /* 0x00000004bac07825 */ /* 0x000fc600078e02c0 */
[----:B------:R-:W3:Y:S04]  /*0d30*/  LDG.E.128 R92, desc[UR10][R92.64+0x10] ;  /* 0x0000100a5c5c7981 */ /* 0x000ee8000c1e1d00 */
[----:B------:R-:W3:Y:S01]  /*0d40*/  LDG.E R192, desc[UR10][R192.64] ;  /* 0x0000000ac0c07981 */ /* 0x000ee2000c1e1900 */
[----:B0-----:R-:W-:-:S06]  /*0d50*/  IMAD.WIDE.U32 R88, R209, 0x10, R120 ;  /* 0x00000010d1587825 */ /* 0x001fcc00078e0078 */
[----:B------:R-:W3:Y:S01]  /*0d60*/  LDG.E.128 R88, desc[UR10][R88.64] ;  /* 0x0000000a58587981 */ /* 0x000ee2000c1e1d00 */
[----:B------:R-:W-:-:S04]  /*0d70*/  IMAD.WIDE.U32 R100, R189, 0x10, R112 ;  /* 0x00000010bd647825 */ /* 0x000fc800078e0070 */
[C---:B------:R-:W-:Y:S02]  /*0d80*/  IMAD.WIDE.U32 R108, R189.reuse, 0x20, R124 ;  /* 0x00000020bd6c7825 */ /* 0x040fe400078e007c */
[----:B------:R-:W3:Y:S02]  /*0d90*/  LDG.E.128 R100, desc[UR10][R100.64] ;  /* 0x0000000a64647981 */ /* 0x000ee4000c1e1d00 */
[----:B------:R-:W-:Y:S02]  /*0da0*/  IMAD.WIDE.U32 R104, R189, 0x10, R120 ;  /* 0x00000010bd687825 */ /* 0x000fe400078e0078 */
[----:B------:R-:W3:Y:S04]  /*0db0*/  LDG.E.128 R96, desc[UR10][R108.64] ;  /* 0x0000000a6c607981 */ /* 0x000ee8000c1e1d00 */
[----:B------:R-:W3:Y:S01]  /*0dc0*/  LDG.E.128 R104, desc[UR10][R104.64] ;  /* 0x0000000a68687981 */ /* 0x000ee2000c1e1d00 */
[----:B------:R-:W-:-:S04]  /*0dd0*/  ISETP.NE.U32.AND P0, PT, RZ, UR16, PT ;  /* 0x00000010ff007c0c */ /* 0x000fc8000bf05070 */
[----:B------:R-:W-:Y:S01]  /*0de0*/  ISETP.NE.AND.EX P0, PT, RZ, UR17, PT, P0 ;  /* 0x00000011ff007c0c */ /* 0x000fe2000bf05300 */
[----:B------:R-:W3:Y:S01]  /*0df0*/  LDG.E.128 R108, desc[UR10][R108.64+0x10] ;  /* 0x0000100a6c6c7981 */ /* 0x000ee2000c1e1d00 */
[----:B------:R-:W-:-:S04]  /*0e00*/  ISETP.NE.U32.AND P1, PT, RZ, UR12, PT ;  /* 0x0000000cff007c0c */ /* 0x000fc8000bf25070 */
[----:B------:R-:W-:-:S07]  /*0e10*/  ISETP.NE.AND.EX P1, PT, RZ, UR13, PT, P1 ;  /* 0x0000000dff007c0c */ /* 0x000fce000bf25310 */
[----:B------:R-:W0:Y:S08]  /*0e20*/  @P0 LDC.64 R126, c[0x0][0x3b8] ;  /* 0x0000ee00ff7e0b82 */ /* 0x000e300000000a00 */
[----:B------:R-:W1:Y:S08]  /*0e30*/  @P0 LDC.64 R170, c[0x0][0x3b8] ;  /* 0x0000ee00ffaa0b82 */ /* 0x000e700000000a00 */
[----:B------:R-:W1:Y:S01]  /*0e40*/  @P0 LDC.64 R194, c[0x0][0x3b8] ;  /* 0x0000ee00ffc20b82 */ /* 0x000e620000000a00 */
[----:B------:R-:W-:-:S07]  /*0e50*/  IADD3 R215, PT, PT, R189, 0x200, RZ ;  /* 0x00000200bdd77810 */ /* 0x000fce0007ffe0ff */
[----:B------:R-:W1:Y:S01]  /*0e60*/  @P1 LDC.64 R190, c[0x0][0x438] ;  /* 0x00010e00ffbe1b82 */ /* 0x000e620000000a00 */
[----:B0-----:R-:W-:-:S05]  /*0e70*/  @P0 IMAD.WIDE.U32 R126, R215, 0x8, R126 ;  /* 0x00000008d77e0825 */ /* 0x001fca00078e007e */
[----:B------:R0:W5:Y:S01]  /*0e80*/  @P0 LDG.E.64 R154, desc[UR10][R126.64] ;  /* 0x0000000a7e9a0981 */ /* 0x000162000c1e1b00 */
[----:B-1----:R-:W-:-:S05]  /*0e90*/  @P0 IMAD.WIDE.U32 R170, R209, 0x8, R170 ;  /* 0x00000008d1aa0825 */ /* 0x002fca00078e00aa */
[----:B------:R1:W5:Y:S01]  /*0ea0*/  @P0 LDG.E.64 R152, desc[UR10][R170.64] ;  /* 0x0000000aaa980981 */ /* 0x000362000c1e1b00 */
[----:B0-----:R-:W-:-:S05]  /*0eb0*/  @P0 IMAD.WIDE.U32 R126, R189, 0x8, R194 ;  /* 0x00000008bd7e0825 */ /* 0x001fca00078e00c2 */
[----:B------:R0:W5:Y:S01]  /*0ec0*/  @P0 LDG.E.64 R156, desc[UR10][R126.64] ;  /* 0x0000000a7e9c0981 */ /* 0x000162000c1e1b00 */
[----:B-1----:R-:W1:Y:S01]  /*0ed0*/  @P1 LDC.64 R170, c[0x0][0x438] ;  /* 0x00010e00ffaa1b82 */ /* 0x002e620000000a00 */
[----:B0-----:R-:W-:-:S07]  /*0ee0*/  @P1 IMAD.WIDE.U32 R126, R209, 0x20, R190 ;  /* 0x00000020d17e1825 */ /* 0x001fce00078e00be */
[----:B------:R-:W0:Y:S01]  /*0ef0*/  @P1 LDC.64 R190, c[0x0][0x438] ;  /* 0x00010e00ffbe1b82 */ /* 0x000e220000000a00 */
[----:B------:R-:W-:Y:S01]  /*0f00*/  ISETP.NE.AND P3, PT, RZ, UR7, PT ;  /* 0x00000007ff007c0c */ /* 0x000fe2000bf65270 */
[----:B----4-:R-:W-:Y:S02]  /*0f10*/  HADD2.F32 R193, -RZ, R85.H0_H0 ;  /* 0x20000055ffc17230 */ /* 0x010fe40000004100 */
[----:B-1----:R-:W-:Y:S01]  /*0f20*/  @P1 IMAD.WIDE.U32 R170, R215, 0x20, R170 ;  /* 0x00000020d7aa1825 */ /* 0x002fe200078e00aa */
[----:B--2---:R-:W-:Y:S01]  /*0f30*/  FSEL R239, R210, RZ, !P3 ;  /* 0x000000ffd2ef7208 */ /* 0x004fe20005800000 */
[----:B------:R-:W5:Y:S04]  /*0f40*/  @P1 LDG.E.128 R44, desc[UR10][R126.64] ;  /* 0x0000000a7e2c1981 */ /* 0x000f68000c1e1d00 */
[----:B------:R-:W5:Y:S04]  /*0f50*/  @P1 LDG.E.128 R52, desc[UR10][R170.64] ;  /* 0x0000000aaa341981 */ /* 0x000f68000c1e1d00 */
[----:B------:R0:W5:Y:S01]  /*0f60*/  @P1 LDG.E.128 R56, desc[UR10][R170.64+0x10] ;  /* 0x0000100aaa381981 */ /* 0x000162000c1e1d00 */
[----:B---3--:R-:W-:Y:S01]  /*0f70*/  FADD.FTZ R81, -R239, R81 ;  /* 0x00000051ef517221 */ /* 0x008fe20000010100 */
[----:B------:R-:W-:-:S02]  /*0f80*/  HADD2.F32 R211, -RZ, R90.H0_H0 ;  /* 0x2000005affd37230 */ /* 0x000fc40000004100 */
[----:B------:R-:W5:Y:S01]  /*0f90*/  @P1 LDG.E.128 R48, desc[UR10][R126.64+0x10] ;  /* 0x0000100a7e301981 */ /* 0x000f62000c1e1d00 */
[----:B0-----:R-:W-:-:S04]  /*0fa0*/  @P1 IMAD.WIDE.U32 R170, R189, 0x20, R190 ;  /* 0x00000020bdaa1825 */ /* 0x001fc800078e00be */
[C---:B------:R-:W-:Y:S01]  /*0fb0*/  FADD.FTZ R191, -R239.reuse, R80 ;  /* 0x00000050efbf7221 */ /* 0x040fe20000010100 */
[----:B------:R-:W-:Y:S01]  /*0fc0*/  HADD2.F32 R190, -RZ, R84.H0_H0 ;  /* 0x20000054ffbe7230 */ /* 0x000fe20000004100 */
[----:B------:R-:W5:Y:S04]  /*0fd0*/  @P1 LDG.E.128 R60, desc[UR10][R170.64] ;  /* 0x0000000aaa3c1981 */ /* 0x000f68000c1e1d00 */
[----:B------:R0:W5:Y:S01]  /*0fe0*/  @P1 LDG.E.128 R64, desc[UR10][R170.64+0x10] ;  /* 0x0000100aaa401981 */ /* 0x000162000c1e1d00 */
[----:B------:R-:W-:Y:S01]  /*0ff0*/  FADD.FTZ R144, R190, R144 ;  /* 0x00000090be907221 */ /* 0x000fe20000010000 */
[----:B------:R-:W-:Y:S02]  /*1000*/  HADD2.F32 R80, -RZ, R88.H0_H0 ;  /* 0x20000058ff507230 */ /* 0x000fe40000004100 */
[C---:B------:R-:W-:Y:S01]  /*1010*/  FADD.FTZ R83, -R239.reuse, R83 ;  /* 0x00000053ef537221 */ /* 0x040fe20000010100 */
[C---:B0-----:R-:W-:Y:S01]  /*1020*/  FMUL.FTZ R171, R192.reuse, R191 ;  /* 0x000000bfc0ab7220 */ /* 0x041fe20000410000 */
[----:B------:R-:W-:Y:S01]  /*1030*/  FMUL.FTZ R191, R192, R81 ;  /* 0x00000051c0bf7220 */ /* 0x000fe20000410000 */
[----:B------:R-:W-:-:S02]  /*1040*/  FADD.FTZ R81, -R239, R82 ;  /* 0x00000052ef517221 */ /* 0x000fc40000010100 */
[CC--:B------:R-:W-:Y:S01]  /*1050*/  FFMA.FTZ R145, R171.reuse, R190.reuse, R145 ;  /* 0x000000beab917223 */ /* 0x0c0fe20000010091 */
[----:B------:R-:W-:Y:S01]  /*1060*/  FMUL.FTZ R190, R250, R190 ;  /* 0x000000befabe7220 */ /* 0x000fe20000410000 */
[----:B------:R-:W-:Y:S01]  /*1070*/  FADD.FTZ R146, R80, R146 ;  /* 0x0000009250927221 */ /* 0x000fe20000010000 */
[-C--:B------:R-:W-:Y:S01]  /*1080*/  FFMA.FTZ R147, R171, R80.reuse, R147 ;  /* 0x00000050ab937223 */ /* 0x080fe20000010093 */
[C---:B------:R-:W-:Y:S01]  /*1090*/  FMUL.FTZ R194, R192.reuse, R81 ;  /* 0x00000051c0c27220 */ /* 0x040fe20000410000 */
[----:B------:R-:W-:Y:S01]  /*10a0*/  FFMA.FTZ R170, R251, R80, R190 ;  /* 0x00000050fbaa7223 */ /* 0x000fe200000100be */
[----:B------:R-:W-:Y:S02]  /*10b0*/  HADD2.F32 R80, -RZ, R89.H0_H0 ;  /* 0x20000059ff507230 */ /* 0x000fe40000004100 */
[----:B------:R-:W-:Y:S01]  /*10c0*/  FMUL.FTZ R195, R192, R83 ;  /* 0x00000053c0c37220 */ /* 0x000fe20000410000 */
[----:B------:R-:W-:Y:S01]  /*10d0*/  FMUL.FTZ R82, R246, R193 ;  /* 0x000000c1f6527220 */ /* 0x000fe20000410000 */
[----:B------:R-:W-:Y:S01]  /*10e0*/  FADD.FTZ R81, -R239, R92 ;  /* 0x0000005cef517221 */ /* 0x000fe20000010100 */
[----:B------:R-:W-:-:S02]  /*10f0*/  HADD2.F32 R83, -RZ, R86.H0_H0 ;  /* 0x20000056ff537230 */ /* 0x000fc40000004100 */
[----:B------:R-:W-:Y:S01]  /*1100*/  FADD.FTZ R136, R193, R136 ;  /* 0x00000088c1887221 */ /* 0x000fe20000010000 */
[----:B------:R-:W-:Y:S01]  /*1110*/  FFMA.FTZ R137, R194, R193, R137 ;  /* 0x000000c1c2897223 */ /* 0x000fe20000010089 */
[----:B------:R-:W-:Y:S01]  /*1120*/  FADD.FTZ R138, R80, R138 ;  /* 0x0000008a508a7221 */ /* 0x000fe20000010000 */
[-C--:B------:R-:W-:Y:S01]  /*1130*/  FFMA.FTZ R139, R194, R80.reuse, R139 ;  /* 0x00000050c28b7223 */ /* 0x080fe2000001008b */
[----:B------:R-:W-:Y:S01]  /*1140*/  FFMA.FTZ R193, R247, R80, R82 ;  /* 0x00000050f7c17223 */ /* 0x000fe20000010052 */
[----:B------:R-:W-:Y:S01]  /*1150*/  FMUL.FTZ R212, R192, R81 ;  /* 0x00000051c0d47220 */ /* 0x000fe20000410000 */
[----:B------:R-:W-:Y:S01]  /*1160*/  FMUL.FTZ R80, R242, R83 ;  /* 0x00000053f2507220 */ /* 0x000fe20000410000 */
[----:B------:R-:W-:Y:S02]  /*1170*/  HADD2.F32 R86, -RZ, R86.H1_H1 ;  /* 0x30000056ff567230 */ /* 0x000fe40000004100 */
[----:B------:R-:W-:Y:S02]  /*1180*/  HADD2.F32 R85, -RZ, R85.H1_H1 ;  /* 0x30000055ff557230 */ /* 0x000fe40000004100 */
[----:B------:R-:W-:Y:S01]  /*1190*/  FADD.FTZ R38, R211, R38 ;  /* 0x00000026d3267221 */ /* 0x000fe20000010000 */
[-C--:B------:R-:W-:Y:S01]  /*11a0*/  FFMA.FTZ R28, R212, R211.reuse, R28 ;  /* 0x000000d3d41c7223 */ /* 0x080fe2000001001c */
[----:B------:R-:W-:Y:S01]  /*11b0*/  FFMA.FTZ R211, R243, R211, R80 ;  /* 0x000000d3f3d37223 */ /* 0x000fe20000010050 */
[----:B------:R-:W-:Y:S01]  /*11c0*/  FADD.FTZ R93, -R239, R93 ;  /* 0x0000005def5d7221 */ /* 0x000fe20000010100 */
[----:B------:R-:W-:-:S02]  /*11d0*/  HADD2.F32 R90, -RZ, R90.H1_H1 ;  /* 0x3000005aff5a7230 */ /* 0x000fc40000004100 */
[----:B------:R-:W-:Y:S01]  /*11e0*/  FMUL.FTZ R80, R240, R86 ;  /* 0x00000056f0507220 */ /* 0x000fe20000410000 */
[----:B------:R-:W-:Y:S01]  /*11f0*/  FADD.FTZ R133, R85, R133 ;  /* 0x0000008555857221 */ /* 0x000fe20000010000 */
[-C--:B------:R-:W-:Y:S01]  /*1200*/  FFMA.FTZ R132, R195, R85.reuse, R132 ;  /* 0x00000055c3847223 */ /* 0x080fe20000010084 */
[----:B------:R-:W-:Y:S01]  /*1210*/  FMUL.FTZ R210, R244, R85 ;  /* 0x00000055f4d27220 */ /* 0x000fe20000410000 */
[----:B------:R-:W-:Y:S02]  /*1220*/  HADD2.F32 R84, -RZ, R84.H1_H1 ;  /* 0x30000054ff547230 */ /* 0x000fe40000004100 */
[C---:B------:R-:W-:Y:S01]  /*1230*/  FADD.FTZ R81, -R239.reuse, R94 ;  /* 0x0000005eef517221 */ /* 0x040fe20000010100 */
[--C-:B------:R-:W-:Y:S02]  /*1240*/  HADD2.F32 R85, -RZ, R87.reuse.H0_H0 ;  /* 0x20000057ff557230 */ /* 0x100fe40000004100 */
[----:B------:R-:W-:Y:S01]  /*1250*/  FADD.FTZ R95, -R239, R95 ;  /* 0x0000005fef5f7221 */ /* 0x000fe20000010100 */
[----:B------:R-:W-:Y:S01]  /*1260*/  FMUL.FTZ R213, R192, R93 ;  /* 0x0000005dc0d57220 */ /* 0x000fe20000410000 */
[----:B------:R-:W-:Y:S01]  /*1270*/  FFMA.FTZ R93, R241, R90, R80 ;  /* 0x0000005af15d7223 */ /* 0x000fe20000010050 */
[----:B------:R-:W-:Y:S01]  /*1280*/  FADD.FTZ R196, R83, R196 ;  /* 0x000000c453c47221 */ /* 0x000fe20000010000 */
[----:B------:R-:W-:Y:S01]  /*1290*/  FFMA.FTZ R2, R212, R83, R2 ;  /* 0x00000053d4027223 */ /* 0x000fe20000010002 */
[----:B------:R-:W-:-:S02]  /*12a0*/  HADD2.F32 R80, -RZ, R87.H1_H1 ;  /* 0x30000057ff507230 */ /* 0x000fc40000004100 */
[C---:B------:R-:W-:Y:S01]  /*12b0*/  FMUL.FTZ R214, R192.reuse, R81 ;  /* 0x00000051c0d67220 */ /* 0x040fe20000410000 */
[----:B------:R-:W-:Y:S02]  /*12c0*/  HADD2.F32 R83, -RZ, R91.H0_H0 ;  /* 0x2000005bff537230 */ /* 0x000fe40000004100 */
[----:B------:R-:W-:Y:S01]  /*12d0*/  FMUL.FTZ R216, R192, R95 ;  /* 0x0000005fc0d87220 */ /* 0x000fe20000410000 */
[-C--:B------:R-:W-:Y:S01]  /*12e0*/  FMUL.FTZ R190, R248, R84.reuse ;  /* 0x00000054f8be7220 */ /* 0x080fe20000410000 */
[----:B------:R-:W-:Y:S01]  /*12f0*/  FADD.FTZ R140, R84, R140 ;  /* 0x0000008c548c7221 */ /* 0x000fe20000010000 */
[----:B------:R-:W-:Y:S01]  /*1300*/  FFMA.FTZ R141, R191, R84, R141 ;  /* 0x00000054bf8d7223 */ /* 0x000fe2000001008d */
[----:B------:R-:W-:Y:S01]  /*1310*/  FMUL.FTZ R81, R237, R85 ;  /* 0x00000055ed517220 */ /* 0x000fe20000410000 */
[----:B------:R-:W2:Y:S01]  /*1320*/  LDL R84, [R1+0x1c] ;  /* 0x00001c0001547983 */ /* 0x000ea20000100800 */
[-C--:B------:R-:W-:Y:S01]  /*1330*/  FMUL.FTZ R95, R235, R80.reuse ;  /* 0x00000050eb5f7220 */ /* 0x080fe20000410000 */
[----:B------:R-:W-:Y:S01]  /*1340*/  FADD.FTZ R41, R80, R41 ;  /* 0x0000002950297221 */ /* 0x000fe20000010000 */
[----:B------:R-:W-:Y:S01]  /*1350*/  FFMA.FTZ R5, R216, R80, R5 ;  /* 0x00000050d8057223 */ /* 0x000fe20000010005 */
[----:B------:R-:W-:Y:S01]  /*1360*/  FFMA.FTZ R94, R238, R83, R81 ;  /* 0x00000053ee5e7223 */ /* 0x000fe20000010051 */
[----:B------:R-:W-:-:S02]  /*1370*/  HADD2.F32 R80, -RZ, R100.H0_H0 ;  /* 0x20000064ff507230 */ /* 0x000fc40000004100 */
[----:B------:R-:W-:Y:S01]  /*1380*/  FADD.FTZ R81, -R239, R96 ;  /* 0x00000060ef517221 */ /* 0x000fe20000010100 */
[----:B------:R-:W-:Y:S01]  /*1390*/  HADD2.F32 R217, -RZ, R104.H0_H0 ;  /* 0x20000068ffd97230 */ /* 0x000fe20000004100 */
[----:B------:R-:W3:Y:S02]  /*13a0*/  LDL R87, [R1+0xc] ;  /* 0x00000c0001577983 */ /* 0x000ee40000100800 */
[----:B------:R-:W-:Y:S01]  /*13b0*/  FMUL.FTZ R92, R192, R81 ;  /* 0x00000051c05c7220 */ /* 0x000fe20000410000 */
[----:B------:R-:W-:Y:S01]  /*13c0*/  FMUL.FTZ R82, R221, R80 ;  /* 0x00000050dd527220 */ /* 0x000fe20000410000 */
[----:B------:R-:W-:Y:S01]  /*13d0*/  FADD.FTZ R36, R83, R36 ;  /* 0x0000002453247221 */ /* 0x000fe20000010000 */
[----:B------:R-:W-:Y:S01]  /*13e0*/  FFMA.FTZ R26, R214, R83, R26 ;  /* 0x00000053d61a7223 */ /* 0x000fe2000001001a */
[----:B------:R-:W-:Y:S01]  /*13f0*/  FADD.FTZ R188, R217, R188 ;  /* 0x000000bcd9bc7221 */ /* 0x000fe20000010000 */
[-C--:B------:R-:W-:Y:S01]  /*1400*/  FFMA.FTZ R187, R92, R217.reuse, R187 ;  /* 0x000000d95cbb7223 */ /* 0x080fe200000100bb */
[----:B------:R-:W4:Y:S01]  /*1410*/  LDL R83, [R1+0x20] ;  /* 0x0000200001537983 */ /* 0x000f220000100800 */
[----:B------:R-:W-:-:S03]  /*1420*/  FFMA.FTZ R217, R219, R217, R82 ;  /* 0x000000d9dbd97223 */ /* 0x000fc60000010052 */
[----:B------:R-:W3:Y:S01]  /*1430*/  LDL R82, [R1+0x14] ;  /* 0x0000140001527983 */ /* 0x000ee20000100800 */
[----:B------:R-:W-:-:S05]  /*1440*/  HADD2.F32 R88, -RZ, R88.H1_H1 ;  /* 0x30000058ff587230 */ /* 0x000fca0000004100 */
[----:B------:R-:W-:Y:S01]  /*1450*/  FADD.FTZ R142, R88, R142 ;  /* 0x0000008e588e7221 */ /* 0x000fe20000010000 */
[-C--:B------:R-:W-:Y:S01]  /*1460*/  FFMA.FTZ R143, R191, R88.reuse, R143 ;  /* 0x00000058bf8f7223 */ /* 0x080fe2000001008f */
[----:B------:R-:W-:Y:S02]  /*1470*/  FFMA.FTZ R190, R249, R88, R190 ;  /* 0x00000058f9be7223 */ /* 0x000fe400000100be */
[----:B------:R-:W3:Y:S01]  /*1480*/  LDL R88, [R1+0x18] ;  /* 0x0000180001587983 */ /* 0x000ee20000100800 */
[----:B------:R-:W-:Y:S02]  /*1490*/  HADD2.F32 R100, -RZ, R100.H1_H1 ;  /* 0x30000064ff647230 */ /* 0x000fe40000004100 */
[----:B------:R-:W-:Y:S01]  /*14a0*/  FADD.FTZ R221, -R239, R98 ;  /* 0x00000062efdd7221 */ /* 0x000fe20000010100 */
[----:B------:R-:W-:Y:S01]  /*14b0*/  FADD.FTZ R184, R80, R184 ;  /* 0x000000b850b87221 */ /* 0x000fe20000010000 */
[----:B------:R-:W-:Y:S01]  /*14c0*/  FFMA.FTZ R185, R92, R80, R185 ;  /* 0x000000505cb97223 */ /* 0x000fe200000100b9 */
[----:B------:R-:W-:-:S02]  /*14d0*/  HADD2.F32 R104, -RZ, R104.H1_H1 ;  /* 0x30000068ff687230 */ /* 0x000fc40000004100 */
[----:B------:R-:W-:Y:S01]  /*14e0*/  FMUL.FTZ R81, R220, R100 ;  /* 0x00000064dc517220 */ /* 0x000fe20000410000 */
[----:B------:R-:W-:Y:S02]  /*14f0*/  HADD2.F32 R80, -RZ, R101.H0_H0 ;  /* 0x20000065ff507230 */ /* 0x000fe40000004100 */
[----:B------:R-:W-:Y:S01]  /*1500*/  FADD.FTZ R39, R86, R39 ;  /* 0x0000002756277221 */ /* 0x000fe20000010000 */
[----:B------:R-:W-:Y:S01]  /*1510*/  FFMA.FTZ R3, R213, R86, R3 ;  /* 0x00000056d5037223 */ /* 0x000fe20000010003 */
[----:B------:R-:W-:Y:S01]  /*1520*/  FMUL.FTZ R221, R192, R221 ;  /* 0x000000ddc0dd7220 */ /* 0x000fe20000410000 */
[----:B------:R-:W3:Y:S01]  /*1530*/  LDL R86, [R1+0x10] ;  /* 0x0000100001567983 */ /* 0x000ee20000100800 */
[----:B------:R-:W-:Y:S01]  /*1540*/  FFMA.FTZ R218, R218, R104, R81 ;  /* 0x00000068dada7223 */ /* 0x000fe20000010051 */
[----:B------:R-:W-:Y:S02]  /*1550*/  HADD2.F32 R220, -RZ, R105.H0_H0 ;  /* 0x20000069ffdc7230 */ /* 0x000fe40000004100 */
[-C--:B------:R-:W-:Y:S01]  /*1560*/  FMUL.FTZ R81, R223, R80.reuse ;  /* 0x00000050df517220 */ /* 0x080fe20000410000 */
[----:B------:R-:W-:Y:S01]  /*1570*/  FADD.FTZ R176, R80, R176 ;  /* 0x000000b050b07221 */ /* 0x000fe20000010000 */
[----:B------:R-:W-:Y:S01]  /*1580*/  FFMA.FTZ R177, R221, R80, R177 ;  /* 0x00000050ddb17223 */ /* 0x000fe200000100b1 */
[----:B------:R-:W-:-:S02]  /*1590*/  HADD2.F32 R80, -RZ, R101.H1_H1 ;  /* 0x30000065ff507230 */ /* 0x000fc40000004100 */
[----:B------:R-:W-:Y:S01]  /*15a0*/  FADD.FTZ R40, R85, R40 ;  /* 0x0000002855287221 */ /* 0x000fe20000010000 */
[----:B------:R-:W-:Y:S01]  /*15b0*/  FFMA.FTZ R4, R214, R85, R4 ;  /* 0x00000055d6047223 */ /* 0x000fe20000010004 */
[----:B------:R-:W-:Y:S01]  /*15c0*/  FADD.FTZ R178, R220, R178 ;  /* 0x000000b2dcb27221 */ /* 0x000fe20000010000 */
[----:B------:R-:W3:Y:S01]  /*15d0*/  LDL R85, [R1+0x4] ;  /* 0x0000040001557983 */ /* 0x000ee20000100800 */
[-C--:B------:R-:W-:Y:S01]  /*15e0*/  FFMA.FTZ R179, R221, R220.reuse, R179 ;  /* 0x000000dcddb37223 */ /* 0x080fe200000100b3 */
[----:B------:R-:W-:Y:S01]  /*15f0*/  FFMA.FTZ R220, R222, R220, R81 ;  /* 0x000000dcdedc7223 */ /* 0x000fe20000010051 */
[----:B------:R-:W-:Y:S01]  /*1600*/  FADD.FTZ R99, -R239, R99 ;  /* 0x00000063ef637221 */ /* 0x000fe20000010100 */
[----:B------:R-:W-:-:S03]  /*1610*/  HADD2.F32 R222, -RZ, R105.H1_H1 ;  /* 0x30000069ffde7230 */ /* 0x000fc60000004100 */
[----:B------:R-:W-:Y:S01]  /*1620*/  FMUL.FTZ R223, R192, R99 ;  /* 0x00000063c0df7220 */ /* 0x000fe20000410000 */
[----:B------:R-:W-:Y:S01]  /*1630*/  FADD.FTZ R172, R80, R172 ;  /* 0x000000ac50ac7221 */ /* 0x000fe20000010000 */
[----:B------:R-:W-:-:S04]  /*1640*/  IMAD.WIDE.U32 R112, R215, 0x10, R112 ;  /* 0x00000010d7707825 */ /* 0x000fc800078e0070 */
[C---:B------:R-:W-:Y:S01]  /*1650*/  FFMA.FTZ R173, R223.reuse, R80, R173 ;  /* 0x00000050dfad7223 */ /* 0x040fe200000100ad */
[----:B------:R-:W-:Y:S01]  /*1660*/  FADD.FTZ R175, R222, R175 ;  /* 0x000000afdeaf7221 */ /* 0x000fe20000010000 */
[----:B------:R-:W-:Y:S01]  /*1670*/  FFMA.FTZ R174, R223, R222, R174 ;  /* 0x000000dedfae7223 */ /* 0x000fe200000100ae */
[C---:B------:R-:W-:Y:S01]  /*1680*/  IMAD.WIDE.U32 R124, R215.reuse, 0x20, R124 ;  /* 0x00000020d77c7825 */ /* 0x040fe200078e007c */
[----:B------:R-:W3:Y:S03]  /*1690*/  LDG.E.128 R112, desc[UR10][R112.64] ;  /* 0x0000000a70707981 */ /* 0x000ee6000c1e1d00 */
[----:B------:R-:W-:Y:S01]  /*16a0*/  IMAD.WIDE.U32 R120, R215, 0x10, R120 ;  /* 0x00000010d7787825 */ /* 0x000fe200078e0078 */
[----:B------:R-:W3:Y:S05]  /*16b0*/  LDG.E.128 R116, desc[UR10][R124.64] ;  /* 0x0000000a7c747981 */ /* 0x000eea000c1e1d00 */
[----:B------:R-:W3:Y:S04]  /*16c0*/  LDG.E.128 R120, desc[UR10][R120.64] ;  /* 0x0000000a78787981 */ /* 0x000ee8000c1e1d00 */
[----:B------:R-:W3:Y:S01]  /*16d0*/  LDG.E.128 R124, desc[UR10][R124.64+0x10] ;  /* 0x0000100a7c7c7981 */ /* 0x000ee2000c1e1d00 */
[----:B--2---:R-:W-:-:S03]  /*16e0*/  FMUL.FTZ R81, R84, R80 ;  /* 0x0000005054517220 */ /* 0x004fc60000410000 */
[----:B------:R-:W2:Y:S01]  /*16f0*/  LDL R84, [R1+0x8] ;  /* 0x0000080001547983 */ /* 0x000ea20000100800 */
[----:B------:R-:W-:Y:S02]  /*1700*/  HADD2.F32 R80, -RZ, R102.H0_H0 ;  /* 0x20000066ff507230 */ /* 0x000fe40000004100 */
[----:B----4-:R-:W-:Y:S01]  /*1710*/  FFMA.FTZ R222, R83, R222, R81 ;  /* 0x000000de53de7223 */ /* 0x010fe20000010051 */
[----:B------:R-:W-:Y:S02]  /*1720*/  FADD.FTZ R81, -R239, R108 ;  /* 0x0000006cef517221 */ /* 0x000fe40000010100 */
[----:B---3--:R-:W-:Y:S02]  /*1730*/  FMUL.FTZ R108, R82, R80 ;  /* 0x00000050526c7220 */ /* 0x008fe40000410000 */
[----:B------:R-:W3:Y:S01]  /*1740*/  LDL R82, [R1] ;  /* 0x0000000001527983 */ /* 0x000ee20000100800 */
[----:B------:R-:W-:Y:S02]  /*1750*/  HADD2.F32 R89, -RZ, R89.H1_H1 ;  /* 0x30000059ff597230 */ /* 0x000fe40000004100 */
[----:B------:R-:W-:-:S03]  /*1760*/  HADD2.F32 R83, -RZ, R106.H0_H0 ;  /* 0x2000006aff537230 */ /* 0x000fc60000004100 */
[----:B------:R-:W-:Y:S01]  /*1770*/  FADD.FTZ R135, R89, R135 ;  /* 0x0000008759877221 */ /* 0x000fe20000010000 */
[-C--:B------:R-:W-:Y:S01]  /*1780*/  FFMA.FTZ R134, R195, R89.reuse, R134 ;  /* 0x00000059c3867223 */ /* 0x080fe20000010086 */
[----:B------:R-:W-:Y:S01]  /*1790*/  FFMA.FTZ R210, R245, R89, R210 ;  /* 0x00000059f5d27223 */ /* 0x000fe200000100d2 */
[----:B------:R-:W-:Y:S02]  /*17a0*/  FFMA.FTZ R108, R88, R83, R108 ;  /* 0x00000053586c7223 */ /* 0x000fe4000001006c */
[----:B------:R-:W0:Y:S01]  /*17b0*/  LDC.64 R88, c[0x0][0x3b0] ;  /* 0x0000ec00ff587b82 */ /* 0x000e220000000a00 */
[----:B------:R-:W-:Y:S01]  /*17c0*/  FMUL.FTZ R224, R192, R81 ;  /* 0x00000051c0e07220 */ /* 0x000fe20000410000 */
[----:B------:R-:W-:Y:S01]  /*17d0*/  FADD.FTZ R109, -R239, R109 ;  /* 0x0000006def6d7221 */ /* 0x000fe20000010100 */
[----:B------:R-:W-:Y:S02]  /*17e0*/  HADD2.F32 R102, -RZ, R102.H1_H1 ;  /* 0x30000066ff667230 */ /* 0x000fe40000004100 */
[----:B------:R-:W-:Y:S01]  /*17f0*/  FADD.FTZ R166, R80, R166 ;  /* 0x000000a650a67221 */ /* 0x000fe20000010000 */
[----:B------:R-:W-:-:S02]  /*1800*/  HADD2.F32 R225, -RZ, R106.H1_H1 ;  /* 0x3000006affe17230 */ /* 0x000fc40000004100 */
[----:B------:R-:W-:Y:S01]  /*1810*/  FFMA.FTZ R167, R224, R80, R167 ;  /* 0x00000050e0a77223 */ /* 0x000fe200000100a7 */
[----:B------:R-:W-:Y:S01]  /*1820*/  FMUL.FTZ R226, R192, R109 ;  /* 0x0000006dc0e27220 */ /* 0x000fe20000410000 */
[----:B------:R-:W-:Y:S01]  /*1830*/  FMUL.FTZ R80, R87, R102 ;  /* 0x0000006657507220 */ /* 0x000fe20000410000 */
[----:B------:R-:W-:Y:S02]  /*1840*/  FADD.FTZ R164, R225, R164 ;  /* 0x000000a4e1a47221 */ /* 0x000fe40000010000 */
[-C--:B------:R-:W-:Y:S01]  /*1850*/  FFMA.FTZ R165, R226, R225.reuse, R165 ;  /* 0x000000e1e2a57223 */ /* 0x080fe200000100a5 */
[----:B------:R-:W-:Y:S01]  /*1860*/  FFMA.FTZ R225, R86, R225, R80 ;  /* 0x000000e156e17223 */ /* 0x000fe20000010050 */
[----:B------:R-:W-:Y:S01]  /*1870*/  FADD.FTZ R227, -R239, R110 ;  /* 0x0000006eefe37221 */ /* 0x000fe20000010100 */
[----:B------:R-:W-:Y:S02]  /*1880*/  HADD2.F32 R80, -RZ, R103.H0_H0 ;  /* 0x20000067ff507230 */ /* 0x000fe40000004100 */
[----:B------:R-:W-:-:S02]  /*1890*/  HADD2.F32 R228, -RZ, R107.H0_H0 ;  /* 0x2000006bffe47230 */ /* 0x000fc40000004100 */
[----:B------:R-:W-:Y:S01]  /*18a0*/  FMUL.FTZ R227, R192, R227 ;  /* 0x000000e3c0e37220 */ /* 0x000fe20000410000 */
[----:B------:R-:W-:Y:S02]  /*18b0*/  FMUL.FTZ R81, R85, R80 ;  /* 0x0000005055517220 */ /* 0x000fe40000410000 */
[----:B------:R-:W-:Y:S01]  /*18c0*/  FADD.FTZ R160, R228, R160 ;  /* 0x000000a0e4a07221 */ /* 0x000fe20000010000 */
[----:B------:R-:W-:Y:S01]  /*18d0*/  FFMA.FTZ R161, R227, R228, R161 ;  /* 0x000000e4e3a17223 */ /* 0x000fe200000100a1 */
[----:B0-----:R-:W-:-:S04]  /*18e0*/  IMAD.WIDE.U32 R86, R209, 0x8, R88 ;  /* 0x00000008d1567825 */ /* 0x001fc800078e0058 */
[----:B------:R-:W-:Y:S02]  /*18f0*/  HADD2.F32 R103, -RZ, R103.H1_H1 ;  /* 0x30000067ff677230 */ /* 0x000fe40000004100 */
[----:B------:R-:W-:Y:S01]  /*1900*/  FADD.FTZ R158, R80, R158 ;  /* 0x0000009e509e7221 */ /* 0x000fe20000010000 */
[----:B------:R-:W5:Y:S01]  /*1910*/  LDG.E.64 R86, desc[UR10][R86.64] ;  /* 0x0000000a56567981 */ /* 0x000f62000c1e1b00 */
[----:B------:R-:W-:Y:S01]  /*1920*/  FFMA.FTZ R159, R227, R80, R159 ;  /* 0x00000050e39f7223 */ /* 0x000fe2000001009f */
[----:B------:R-:W-:Y:S02]  /*1930*/  HADD2.F32 R107, -RZ, R107.H1_H1 ;  /* 0x3000006bff6b7230 */ /* 0x000fe40000004100 */
[----:B------:R-:W-:Y:S01]  /*1940*/  FMUL.FTZ R80, R252, R103 ;  /* 0x00000067fc507220 */ /* 0x000fe20000410000 */
[----:B------:R-:W-:-:S04]  /*1950*/  FADD.FTZ R97, -R239, R97 ;  /* 0x00000061ef617221 */ /* 0x000fc80000010100 */
[----:B------:R-:W-:Y:S01]  /*1960*/  FMUL.FTZ R219, R192, R97 ;  /* 0x00000061c0db7220 */ /* 0x000fe20000410000 */
[----:B------:R-:W-:Y:S01]  /*1970*/  FADD.FTZ R97, -R239, R116 ;  /* 0x00000074ef617221 */ /* 0x000fe20000010100 */
[----:B------:R-:W-:Y:S01]  /*1980*/  FADD.FTZ R168, R83, R168 ;  /* 0x000000a853a87221 */ /* 0x000fe20000010000 */
[----:B------:R-:W-:Y:S01]  /*1990*/  FFMA.FTZ R169, R224, R83, R169 ;  /* 0x00000053e0a97223 */ /* 0x000fe200000100a9 */
[C---:B------:R-:W-:Y:S01]  /*19a0*/  FADD.FTZ R99, -R239.reuse, R117 ;  /* 0x00000075ef637221 */ /* 0x040fe20000010100 */
[C---:B------:R-:W-:Y:S01]  /*19b0*/  FMUL.FTZ R97, R192.reuse, R97 ;  /* 0x00000061c0617220 */ /* 0x040fe20000410000 */
[----:B------:R-:W-:Y:S02]  /*19c0*/  HADD2.F32 R98, -RZ, R120.H1_H1 ;  /* 0x30000078ff627230 */ /* 0x000fe40000004100 */
[----:B------:R-:W-:Y:S01]  /*19d0*/  FMUL.FTZ R99, R192, R99 ;  /* 0x00000063c0637220 */ /* 0x000fe20000410000 */
[----:B------:R-:W-:Y:S02]  /*19e0*/  FADD.FTZ R101, -R239, R118 ;  /* 0x00000076ef657221 */ /* 0x000fe40000010100 */
[----:B------:R-:W-:Y:S01]  /*19f0*/  FADD.FTZ R33, R98, R33 ;  /* 0x0000002162217221 */ /* 0x000fe20000010000 */
[----:B------:R-:W-:Y:S01]  /*1a00*/  FFMA.FTZ R23, R99, R98, R23 ;  /* 0x0000006263177223 */ /* 0x000fe20000010017 */
[----:B------:R-:W-:Y:S01]  /*1a10*/  FMUL.FTZ R101, R192, R101 ;  /* 0x00000065c0657220 */ /* 0x000fe20000410000 */
[----:B------:R-:W-:Y:S01]  /*1a20*/  FADD.FTZ R180, R100, R180 ;  /* 0x000000b464b47221 */ /* 0x000fe20000010000 */
[C---:B------:R-:W-:Y:S01]  /*1a30*/  FFMA.FTZ R181, R219.reuse, R100, R181 ;  /* 0x00000064dbb57223 */ /* 0x040fe200000100b5 */
[----:B------:R-:W-:Y:S01]  /*1a40*/  FADD.FTZ R182, R104, R182 ;  /* 0x000000b668b67221 */ /* 0x000fe20000010000 */
[----:B------:R-:W-:Y:S01]  /*1a50*/  FFMA.FTZ R183, R219, R104, R183 ;  /* 0x00000068dbb77223 */ /* 0x000fe200000100b7 */
[----:B------:R-:W-:-:S02]  /*1a60*/  HADD2.F32 R105, -RZ, R122.H0_H0 ;  /* 0x2000007aff697230 */ /* 0x000fc40000004100 */
[----:B------:R-:W-:-:S03]  /*1a70*/  FADD.FTZ R111, -R239, R111 ;  /* 0x0000006fef6f7221 */ /* 0x000fc60000010100 */
[----:B------:R-:W-:Y:S01]  /*1a80*/  FADD.FTZ R30, R105, R30 ;  /* 0x0000001e691e7221 */ /* 0x000fe20000010000 */
[----:B------:R-:W-:Y:S01]  /*1a90*/  FMUL.FTZ R230, R192, R111 ;  /* 0x0000006fc0e67220 */ /* 0x000fe20000410000 */
        /* <DEDUP_REMOVED lines=10> */
[----:B------:R-:W-:-:S05]  /*1b40*/  HADD2.F32 R91, -RZ, R91.H1_H1 ;  /* 0x3000005bff5b7230 */ /* 0x000fca0000004100 */
[-C--:B------:R-:W-:Y:S01]  /*1b50*/  FFMA.FTZ R95, R236, R91.reuse, R95 ;  /* 0x0000005bec5f7223 */ /* 0x080fe2000001005f */
[----:B------:R-:W-:Y:S01]  /*1b60*/  FADD.FTZ R37, R90, R37 ;  /* 0x000000255a257221 */ /* 0x000fe20000010000 */
[----:B------:R-:W-:Y:S01]  /*1b70*/  FFMA.FTZ R27, R213, R90, R27 ;  /* 0x0000005ad51b7223 */ /* 0x000fe2000001001b */
[----:B------:R-:W-:Y:S01]  /*1b80*/  FADD.FTZ R110, -R239, R126 ;  /* 0x0000007eef6e7221 */ /* 0x000fe20000010100 */
[----:B------:R-:W-:Y:S02]  /*1b90*/  HADD2.F32 R109, -RZ, R123.H0_H0 ;  /* 0x2000007bff6d7230 */ /* 0x000fe40000004100 */
[----:B------:R-:W-:Y:S01]  /*1ba0*/  FADD.FTZ R35, R91, R35 ;  /* 0x000000235b237221 */ /* 0x000fe20000010000 */
[----:B------:R-:W-:Y:S01]  /*1bb0*/  FFMA.FTZ R25, R216, R91, R25 ;  /* 0x0000005bd8197223 */ /* 0x000fe20000010019 */
[----:B------:R-:W-:Y:S01]  /*1bc0*/  FMUL.FTZ R110, R192, R110 ;  /* 0x0000006ec06e7220 */ /* 0x000fe20000410000 */
[----:B------:R-:W-:-:S03]  /*1bd0*/  FADD.FTZ R130, R109, R130 ;  /* 0x000000826d827221 */ /* 0x000fc60000010000 */
[----:B------:R-:W-:Y:S01]  /*1be0*/  FFMA.FTZ R131, R110, R109, R131 ;  /* 0x0000006d6e837223 */ /* 0x000fe20000010083 */
[----:B------:R-:W-:Y:S02]  /*1bf0*/  HADD2.F32 R123, -RZ, R123.H1_H1 ;  /* 0x3000007bff7b7230 */ /* 0x000fe40000004100 */
[----:B--2---:R-:W-:Y:S01]  /*1c00*/  FFMA.FTZ R228, R84, R228, R81 ;  /* 0x000000e454e47223 */ /* 0x004fe20000010051 */
[----:B------:R-:W-:-:S04]  /*1c10*/  IMAD.WIDE.U32 R84, R215, 0x8, R88 ;  /* 0x00000008d7547825 */ /* 0x000fc800078e0058 */
[----:B------:R-:W-:Y:S02]  /*1c20*/  IMAD.WIDE.U32 R88, R189, 0x8, R88 ;  /* 0x00000008bd587825 */ /* 0x000fe400078e0058 */
[----:B------:R-:W5:Y:S04]  /*1c30*/  LDG.E.64 R84, desc[UR10][R84.64] ;  /* 0x0000000a54547981 */ /* 0x000f68000c1e1b00 */
[----:B------:R-:W5:Y:S01]  /*1c40*/  LDG.E.64 R88, desc[UR10][R88.64] ;  /* 0x0000000a58587981 */ /* 0x000f62000c1e1b00 */
[----:B------:R-:W-:Y:S02]  /*1c50*/  HADD2.F32 R81, -RZ, R120.H0_H0 ;  /* 0x20000078ff517230 */ /* 0x000fe40000004100 */
[----:B---3--:R-:W-:Y:S01]  /*1c60*/  FFMA.FTZ R231, R82, R107, R80 ;  /* 0x0000006b52e77223 */ /* 0x008fe20000010050 */
[----:B------:R-:W-:-:S02]  /*1c70*/  HADD2.F32 R80, -RZ, R112.H0_H0 ;  /* 0x20000070ff507230 */ /* 0x000fc40000004100 */
[----:B------:R-:W-:-:S03]  /*1c80*/  HADD2.F32 R112, -RZ, R112.H1_H1 ;  /* 0x30000070ff707230 */ /* 0x000fc60000004100 */
[-C--:B------:R-:W-:Y:S01]  /*1c90*/  FMUL.FTZ R83, R233, R80.reuse ;  /* 0x00000050e9537220 */ /* 0x080fe20000410000 */
[----:B------:R-:W-:Y:S01]  /*1ca0*/  FADD.FTZ R34, R81, R34 ;  /* 0x0000002251227221 */ /* 0x000fe20000010000 */
[CC--:B------:R-:W-:Y:S01]  /*1cb0*/  FFMA.FTZ R24, R97.reuse, R81.reuse, R24 ;  /* 0x0000005161187223 */ /* 0x0c0fe20000010018 */
[----:B------:R-:W-:Y:S01]  /*1cc0*/  FADD.FTZ R42, R80, R42 ;  /* 0x0000002a502a7221 */ /* 0x000fe20000010000 */
[----:B------:R-:W-:Y:S01]  /*1cd0*/  FFMA.FTZ R96, R234, R81, R83 ;  /* 0x00000051ea607223 */ /* 0x000fe20000010053 */
[----:B------:R-:W-:Y:S01]  /*1ce0*/  FFMA.FTZ R6, R97, R80, R6 ;  /* 0x0000005061067223 */ /* 0x000fe20000010006 */
[----:B------:R-:W-:Y:S01]  /*1cf0*/  FMUL.FTZ R81, R229, R112 ;  /* 0x00000070e5517220 */ /* 0x000fe20000410000 */
[----:B------:R-:W-:-:S03]  /*1d00*/  HADD2.F32 R80, -RZ, R113.H0_H0 ;  /* 0x20000071ff507230 */ /* 0x000fc60000004100 */
[----:B------:R-:W-:Y:S01]  /*1d10*/  FFMA.FTZ R98, R232, R98, R81 ;  /* 0x00000062e8627223 */ /* 0x000fe20000010051 */
[----:B------:R-:W-:Y:S02]  /*1d20*/  HADD2.F32 R81, -RZ, R121.H0_H0 ;  /* 0x20000079ff517230 */ /* 0x000fe40000004100 */
[----:B------:R-:W-:-:S03]  /*1d30*/  FMUL.FTZ R83, R207, R80 ;  /* 0x00000050cf537220 */ /* 0x000fc60000410000 */
[----:B------:R-:W-:Y:S01]  /*1d40*/  FADD.FTZ R32, R81, R32 ;  /* 0x0000002051207221 */ /* 0x000fe20000010000 */
[-C--:B------:R-:W-:Y:S01]  /*1d50*/  FFMA.FTZ R22, R101, R81.reuse, R22 ;  /* 0x0000005165167223 */ /* 0x080fe20000010016 */
[----:B------:R-:W-:Y:S01]  /*1d60*/  FFMA.FTZ R100, R208, R81, R83 ;  /* 0x00000051d0647223 */ /* 0x000fe20000010053 */
[----:B------:R-:W-:Y:S01]  /*1d70*/  FADD.FTZ R81, -R239, R124 ;  /* 0x0000007cef517221 */ /* 0x000fe20000010100 */
[----:B------:R-:W-:-:S03]  /*1d80*/  HADD2.F32 R83, -RZ, R114.H0_H0 ;  /* 0x20000072ff537230 */ /* 0x000fc60000004100 */
[----:B------:R-:W-:Y:S02]  /*1d90*/  FMUL.FTZ R104, R192, R81 ;  /* 0x00000051c0687220 */ /* 0x000fe40000410000 */
[----:B------:R-:W-:Y:S02]  /*1da0*/  FMUL.FTZ R81, R203, R83 ;  /* 0x00000053cb517220 */ /* 0x000fe40000410000 */
[-C--:B------:R-:W-:Y:S02]  /*1db0*/  FFMA.FTZ R20, R104, R105.reuse, R20 ;  /* 0x0000006968147223 */ /* 0x080fe40000010014 */
[----:B------:R-:W-:Y:S01]  /*1dc0*/  FFMA.FTZ R105, R204, R105, R81 ;  /* 0x00000069cc697223 */ /* 0x000fe20000010051 */
[----:B------:R-:W-:Y:S01]  /*1dd0*/  FADD.FTZ R81, RZ, R217 ;  /* 0x000000d9ff517221 */ /* 0x000fe20000010000 */
[----:B------:R-:W-:-:S03]  /*1de0*/  HADD2.F32 R82, -RZ, R113.H1_H1 ;  /* 0x30000071ff527230 */ /* 0x000fc60000004100 */
[----:B------:R-:W-:Y:S01]  /*1df0*/  FADD.FTZ R81, R218, R81 ;  /* 0x00000051da517221 */ /* 0x000fe20000010000 */
[----:B------:R-:W-:Y:S01]  /*1e00*/  FADD.FTZ R128, R80, R128 ;  /* 0x0000008050807221 */ /* 0x000fe20000010000 */
[----:B------:R-:W-:Y:S02]  /*1e10*/  FFMA.FTZ R8, R101, R80, R8 ;  /* 0x0000005065087223 */ /* 0x000fe40000010008 */
[----:B------:R-:W-:Y:S01]  /*1e20*/  FADD.FTZ R81, R220, R81 ;  /* 0x00000051dc517221 */ /* 0x000fe20000010000 */
[----:B------:R-:W-:Y:S02]  /*1e30*/  HADD2.F32 R80, -RZ, R121.H1_H1 ;  /* 0x30000079ff507230 */ /* 0x000fe40000004100 */
[----:B------:R-:W-:Y:S01]  /*1e40*/  FMUL.FTZ R103, R205, R82 ;  /* 0x00000052cd677220 */ /* 0x000fe20000410000 */
[----:B------:R-:W-:Y:S02]  /*1e50*/  FADD.FTZ R81, R222, R81 ;  /* 0x00000051de517221 */ /* 0x000fe40000010000 */
[----:B------:R-:W-:Y:S01]  /*1e60*/  FADD.FTZ R31, R80, R31 ;  /* 0x0000001f501f7221 */ /* 0x000fe20000010000 */
[-C--:B------:R-:W-:Y:S01]  /*1e70*/  FFMA.FTZ R21, R102, R80.reuse, R21 ;  /* 0x0000005066157223 */ /* 0x080fe20000010015 */
[----:B------:R-:W-:Y:S01]  /*1e80*/  FFMA.FTZ R103, R206, R80, R103 ;  /* 0x00000050ce677223 */ /* 0x000fe20000010067 */
[----:B------:R-:W-:Y:S01]  /*1e90*/  FADD.FTZ R80, R108, R81 ;  /* 0x000000516c507221 */ /* 0x000fe20000010000 */
[----:B------:R-:W-:-:S03]  /*1ea0*/  HADD2.F32 R114, -RZ, R114.H1_H1 ;  /* 0x30000072ff727230 */ /* 0x000fc60000004100 */
[----:B------:R-:W-:Y:S01]  /*1eb0*/  FADD.FTZ R81, R225, R80 ;  /* 0x00000050e1517221 */ /* 0x000fe20000010000 */
[----:B------:R-:W-:Y:S01]  /*1ec0*/  FFMA.FTZ R80, R92, R217, RZ ;  /* 0x000000d95c507223 */ /* 0x000fe200000100ff */
[----:B------:R-:W-:Y:S01]  /*1ed0*/  FADD.FTZ R17, R82, R17 ;  /* 0x0000001152117221 */ /* 0x000fe20000010000 */
[----:B------:R-:W-:Y:S01]  /*1ee0*/  FFMA.FTZ R9, R102, R82, R9 ;  /* 0x0000005266097223 */ /* 0x000fe20000010009 */
[----:B------:R-:W-:Y:S01]  /*1ef0*/  FADD.FTZ R82, R228, R81 ;  /* 0x00000051e4527221 */ /* 0x000fe20000010000 */
[----:B------:R-:W-:Y:S02]  /*1f00*/  HADD2.F32 R107, -RZ, R122.H1_H1 ;  /* 0x3000007aff6b7230 */ /* 0x000fe40000004100 */
[----:B------:R-:W-:Y:S01]  /*1f10*/  FFMA.FTZ R80, R219, R218, R80 ;  /* 0x000000dadb507223 */ /* 0x000fe20000010050 */
[----:B------:R-:W-:Y:S01]  /*1f20*/  FADD.FTZ R129, R83, R129 ;  /* 0x0000008153817221 */ /* 0x000fe20000010000 */
[----:B------:R-:W-:Y:S01]  /*1f30*/  FFMA.FTZ R10, R104, R83, R10 ;  /* 0x00000053680a7223 */ /* 0x000fe2000001000a */
[----:B------:R-:W-:Y:S01]  /*1f40*/  FMUL.FTZ R83, R201, R114 ;  /* 0x00000072c9537220 */ /* 0x000fe20000410000 */
[----:B------:R-:W-:Y:S01]  /*1f50*/  FADD.FTZ R81, R231, R82 ;  /* 0x00000052e7517221 */ /* 0x000fe20000010000 */
[----:B------:R-:W-:Y:S01]  /*1f60*/  FFMA.FTZ R80, R221, R220, R80 ;  /* 0x000000dcdd507223 */ /* 0x000fe20000010050 */
        /* <DEDUP_REMOVED lines=25> */
[--C-:B------:R-:W-:Y:S02]  /*2100*/  HADD2.F32 R82, -RZ, R115.reuse.H0_H0 ;  /* 0x20000073ff527230 */ /* 0x100fe40000004100 */
[----:B------:R-:W-:Y:S01]  /*2110*/  FADD.FTZ R90, R90, R103 ;  /* 0x000000675a5a7221 */ /* 0x000fe20000010000 */
[----:B------:R-:W-:Y:S01]  /*2120*/  FFMA.FTZ R81, R214, R94, R81 ;  /* 0x0000005ed6517223 */ /* 0x000fe20000010051 */
[----:B------:R-:W-:Y:S02]  /*2130*/  HADD2.F32 R83, -RZ, R115.H1_H1 ;  /* 0x30000073ff537230 */ /* 0x000fe40000004100 */
[----:B------:R-:W-:Y:S01]  /*2140*/  FMUL.FTZ R91, R199, R82 ;  /* 0x00000052c75b7220 */ /* 0x000fe20000410000 */
[----:B------:R-:W-:Y:S01]  /*2150*/  FADD.FTZ R90, R90, R105 ;  /* 0x000000695a5a7221 */ /* 0x000fe20000010000 */
[----:B------:R-:W-:-:S02]  /*2160*/  FFMA.FTZ R80, R216, R95, R81 ;  /* 0x0000005fd8507223 */ /* 0x000fc40000010051 */
        /* <DEDUP_REMOVED lines=8> */
[----:B------:R-:W-:-:S03]  /*21f0*/  FFMA.FTZ R111, R198, R123, R111 ;  /* 0x0000007bc66f7223 */ /* 0x000fc6000001006f */
[----:B------:R-:W-:Y:S01]  /*2200*/  FFMA.FTZ R91, R101, R100, R90 ;  /* 0x00000064655b7223 */ /* 0x000fe2000001005a */
[----:B------:R-:W-:-:S03]  /*2210*/  FADD.FTZ R80, R114, R111 ;  /* 0x0000006f72507221 */ /* 0x000fc60000010000 */
[----:B------:R-:W-:Y:S02]  /*2220*/  FFMA.FTZ R91, R102, R103, R91 ;  /* 0x00000067665b7223 */ /* 0x000fe4000001005b */
[----:B------:R-:W0:Y:S02]  /*2230*/  SHFL.DOWN PT, R81, R80, 0x10, 0x1f ;  /* 0x0a001f0050517f89 */ /* 0x000e2400000e0000 */
[----:B------:R-:W-:Y:S01]  /*2240*/  FFMA.FTZ R91, R104, R105, R91 ;  /* 0x00000069685b7223 */ /* 0x000fe2000001005b */
[----:B------:R-:W-:Y:S01]  /*2250*/  FADD.FTZ R43, R112, R43 ;  /* 0x0000002b702b7221 */ /* 0x000fe20000010000 */
[----:B------:R-:W-:Y:S01]  /*2260*/  FFMA.FTZ R7, R99, R112, R7 ;  /* 0x0000007063077223 */ /* 0x000fe20000010007 */
[----:B------:R-:W-:Y:S01]  /*2270*/  FADD.FTZ R112, -R239, R127 ;  /* 0x0000007fef707221 */ /* 0x000fe20000010100 */
[----:B------:R-:W-:-:S03]  /*2280*/  FFMA.FTZ R91, R106, R107, R91 ;  /* 0x0000006b6a5b7223 */ /* 0x000fc6000001005b */
[----:B------:R-:W-:Y:S01]  /*2290*/  FMUL.FTZ R112, R192, R112 ;  /* 0x00000070c0707220 */ /* 0x000fe20000410000 */
[----:B------:R-:W-:-:S04]  /*22a0*/  FFMA.FTZ R91, R110, R109, R91 ;  /* 0x0000006d6e5b7223 */ /* 0x000fc8000001005b */
        /* <DEDUP_REMOVED lines=15> */
[----:B------:R-:W0:Y:S03]  /*23a0*/  S2R R115, SR_TID.X ;  /* 0x0000000000737919 */ /* 0x000e260000002100 */
[----:B------:R-:W2:Y:S01]  /*23b0*/  SHFL.DOWN PT, R118, R91, 0x1, 0x1f ;  /* 0x08201f005b767f89 */ /* 0x000ea200000e0000 */
[----:B-1----:R-:W-:-:S05]  /*23c0*/  FADD.FTZ R90, R117, R80 ;  /* 0x00000050755a7221 */ /* 0x002fca0000010000 */
[----:B------:R-:W1:Y:S01]  /*23d0*/  SHFL.DOWN PT, R81, R90, 0x1, 0x1f ;  /* 0x08201f005a517f89 */ /* 0x000e6200000e0000 */
[----:B0-----:R-:W-:Y:S01]  /*23e0*/  LOP3.LUT P2, RZ, R115, 0x1f, RZ, 0xc0, !PT ;  /* 0x0000001f73ff7812 */ /* 0x001fe2000784c0ff */
[----:B------:R-:W-:Y:S01]  /*23f0*/  BSSY.RECONVERGENT B0, `(.L_x_2138) ;  /* 0x000000e000007945 */ /* 0x000fe20003800200 */
[----:B------:R-:W-:Y:S01]  /*2400*/  FADD.FTZ R0, R123, R0 ;  /* 0x000000007b007221 */ /* 0x000fe20000010000 */
[----:B------:R-:W-:Y:S01]  /*2410*/  FFMA.FTZ R18, R112, R123, R18 ;  /* 0x0000007b70127223 */ /* 0x000fe20000010012 */
[----:B--2---:R-:W-:Y:S01]  /*2420*/  FADD.FTZ R80, R91, R118 ;  /* 0x000000765b507221 */ /* 0x004fe20000010000 */
[----:B-1----:R-:W-:-:S08]  /*2430*/  FADD.FTZ R81, R90, R81 ;  /* 0x000000515a517221 */ /* 0x002fd00000010000 */
        /* <DEDUP_REMOVED lines=9> */
.L_x_2139:
[----:B------:R-:W-:Y:S05]  /*24d0*/  BSYNC.RECONVERGENT B0 ;  /* 0x0000000000007941 */ /* 0x000fea0003800200 */
.L_x_2138:
        /* <DEDUP_REMOVED lines=8> */
[----:B0-----:R-:W0:Y:S01]  /*2560*/  LDC.64 R90, c[0x0][0x380] ;  /* 0x0000e000ff5a7b82 */ /* 0x001e220000000a00 */
[----:B------:R-:W-:Y:S02]  /*2570*/  UISETP.NE.AND.EX UP0, UPT, UR17, URZ, UPT, UP0 ;  /* 0x000000ff1100728c */ /* 0x000fe4000bf05300 */
[----:B-1----:R-:W-:-:S04]  /*2580*/  ULEA UR4, UR5, UR4, 0x18 ;  /* 0x0000000405047291 */ /* 0x002fc8000f8ec0ff */
[----:B------:R-:W-:Y:S02]  /*2590*/  UIADD3 UR5, UPT, UPT, UR4, 0x6040, URZ ;  /* 0x0000604004057890 */ /* 0x000fe4000fffe0ff */
[----:B------:R-:W-:Y:S01]  /*25a0*/  @!UP1 UIADD3 UR5, UPT, UPT, UR4, 0x6000, URZ ;  /* 0x0000600004059890 */ /* 0x000fe2000fffe0ff */
[----:B0-----:R-:W-:-:S04]  /*25b0*/  IADD3 R186, PT, PT, R186, R90, RZ ;  /* 0x0000005ababa7210 */ /* 0x001fc80007ffe0ff */
[----:B------:R-:W-:-:S04]  /*25c0*/  ISETP.GE.AND P4, PT, R186, R91, PT ;  /* 0x0000005bba00720c */ /* 0x000fc80003f86270 */
        /* <DEDUP_REMOVED lines=90> */
[----:B------:R-:W-:Y:S01]  /*2b70*/  F2FP.F16.F32.PACK_AB R80, R219, R80 ;  /* 0x00000050db50723e */ /* 0x000fe200000000ff */
[----:B------:R-:W-:Y:S06]  /*2b80*/  BRA `(.L_x_2143) ;  /* 0x0000001c007c7947 */ /* 0x000fec0003800000 */
.L_x_2142:
        /* <DEDUP_REMOVED lines=33> */
[----:B------:R-:W-:Y:S01]  /*2da0*/  F2FP.F16.F32.PACK_AB R83, R74, R83 ;  /* 0x000000534a53723e */ /* 0x000fe200000000ff */
[C---:B------:R-:W-:Y:S01]  /*2db0*/  FMUL.FTZ R75, R192.reuse, R223 ;  /* 0x000000dfc04b7220 */ /* 0x040fe20000410000 */
[----:B------:R-:W-:Y:S01]  /*2dc0*/  F2FP.F16.F32.PACK_AB R82, R73, R72 ;  /* 0x000000484952723e */ /* 0x000fe200000000ff */
        /* <DEDUP_REMOVED lines=18> */
.L_x_2141:
        /* <DEDUP_REMOVED lines=38> */
[----:B------:R-:W-:Y:S01]  /*3150*/  F2FP.F16.F32.PACK_AB R83, R83, R82 ;  /* 0x000000525353723e */ /* 0x000fe200000000ff */
[----:B------:R-:W-:Y:S01]  /*3160*/  FFMA.FTZ R89, R192, R222, R63 ;  /* 0x000000dec0597223 */ /* 0x000fe2000001003f */
[----:B------:R-:W-:-:S02]  /*3170*/  LOP3.LUT P2, RZ, R88, 0xff0000, RZ, 0xc0, !PT ;  /* 0x00ff000058ff7812 */ /* 0x000fc4000784c0ff */
[C---:B------:R-:W-:Y:S01]  /*3180*/  LOP3.LUT P3, RZ, R88.reuse, 0xff000000, RZ, 0xc0, !PT ;  /* 0xff00000058ff7812 */ /* 0x040fe2000786c0ff */
[----:B------:R-:W-:Y:S01]  /*3190*/  FMUL.FTZ R89, R89, UR6 ;  /* 0x0000000659597c20 */ /* 0x000fe20008410000 */
[C---:B------:R-:W-:Y:S02]  /*31a0*/  LOP3.LUT P6, RZ, R88.reuse, 0xff00, RZ, 0xc0, !PT ;  /* 0x0000ff0058ff7812 */ /* 0x040fe400078cc0ff */
[----:B------:R-:W-:Y:S01]  /*31b0*/  LOP3.LUT P5, RZ, R88, 0xff, RZ, 0xc0, !PT ;  /* 0x000000ff58ff7812 */ /* 0x000fe200078ac0ff */
[C---:B------:R-:W-:Y:S01]  /*31c0*/  FFMA.FTZ R88, R192.reuse, R221, R62 ;  /* 0x000000ddc0587223 */ /* 0x040fe2000001003e */
[----:B------:R-:W-:Y:S01]  /*31d0*/  F2FP.F16.F32.PACK_AB R82, R81, R80 ;  /* 0x000000505152723e */ /* 0x000fe200000000ff */
        /* <DEDUP_REMOVED lines=9> */
[----:B------:R-:W-:Y:S02]  /*3270*/  F2FP.F16.F32.PACK_AB R81, R91, R88 ;  /* 0x000000585b51723e */ /* 0x000fe400000000ff */
[----:B------:R-:W-:Y:S01]  /*3280*/  F2FP.F16.F32.PACK_AB R80, R89, R80 ;  /* 0x000000505950723e */ /* 0x000fe200000000ff */
[----:B------:R-:W-:Y:S06]  /*3290*/  BRA `(.L_x_2143) ;  /* 0x0000001400b87947 */ /* 0x000fec0003800000 */
.L_x_2144:
        /* <DEDUP_REMOVED lines=34> */
[C---:B------:R-:W-:Y:S01]  /*34c0*/  FFMA.FTZ R75, R192.reuse, R222, R63 ;  /* 0x000000dec04b7223 */ /* 0x040fe2000001003f */
[----:B------:R-:W-:Y:S01]  /*34d0*/  F2FP.F16.F32.PACK_AB R82, R73, R72 ;  /* 0x000000484952723e */ /* 0x000fe200000000ff */
        /* <DEDUP_REMOVED lines=18> */
.L_x_2140:
        /* <DEDUP_REMOVED lines=15> */
[----:B------:R-:W-:Y:S01]  /*36f0*/  FFMA.FTZ R226, R226, R113, R114 ;  /* 0x00000071e2e27223 */ /* 0x000fe20000010072 */
        /* <DEDUP_REMOVED lines=10> */
[--C-:B------:R-:W-:Y:S01]  /*37a0*/  FFMA.FTZ R79, R221, R113, R114.reuse ;  /* 0x00000071dd4f7223 */ /* 0x100fe20000010072 */
        /* <DEDUP_REMOVED lines=36> */
[----:B------:R-:W-:Y:S02]  /*39f0*/  F2FP.F16.F32.PACK_AB R79, R81, R90 ;  /* 0x0000005a514f723e */ /* 0x000fe400000000ff */
[C---:B------:R-:W-:Y:S02]  /*3a00*/  FSEL R77, R80.reuse, RZ, P3 ;  /* 0x000000ff504d7208 */ /* 0x040fe40001800000 */
[----:B------:R-:W-:Y:S02]  /*3a10*/  FSEL R81, R80, RZ, P5 ;  /* 0x000000ff50517208 */ /* 0x000fe40002800000 */
[----:B------:R-:W-:Y:S02]  /*3a20*/  FSEL R76, R76, RZ, P2 ;  /* 0x000000ff4c4c7208 */ /* 0x000fe40001000000 */
[----:B------:R-:W-:-:S02]  /*3a30*/  LOP3.LUT P3, RZ, R88, 0xff00, RZ, 0xc0, !PT ;  /* 0x0000ff0058ff7812 */ /* 0x000fc4000786c0ff */
[----:B------:R-:W-:Y:S02]  /*3a40*/  LOP3.LUT P6, RZ, R88, 0xff, RZ, 0xc0, !PT ;  /* 0x000000ff58ff7812 */ /* 0x000fe400078cc0ff */
[C---:B------:R-:W-:Y:S02]  /*3a50*/  LOP3.LUT P5, RZ, R156.reuse, 0xff00, RZ, 0xc0, !PT ;  /* 0x0000ff009cff7812 */ /* 0x040fe400078ac0ff */
[----:B------:R-:W-:Y:S02]  /*3a60*/  LOP3.LUT P2, RZ, R156, 0xff, RZ, 0xc0, !PT ;  /* 0x000000ff9cff7812 */ /* 0x000fe4000784c0ff */
[----:B------:R-:W-:Y:S02]  /*3a70*/  F2FP.F16.F32.PACK_AB R83, R83, R78 ;  /* 0x0000004e5353723e */ /* 0x000fe400000000ff */
        /* <DEDUP_REMOVED lines=9> */
[----:B------:R-:W-:Y:S01]  /*3b10*/  F2FP.F16.F32.PACK_AB R80, R91, R80 ;  /* 0x000000505b50723e */ /* 0x000fe200000000ff */
[----:B------:R-:W-:Y:S06]  /*3b20*/  BRA `(.L_x_2143) ;  /* 0x0000000c00947947 */ /* 0x000fec0003800000 */
.L_x_2146:
        /* <DEDUP_REMOVED lines=13> */
[--C-:B------:R-:W-:Y:S01]  /*3c00*/  FFMA.FTZ R75, R223, R113, R114.reuse ;  /* 0x00000071df4b7223 */ /* 0x100fe20000010072 */
        /* <DEDUP_REMOVED lines=16> */
[--C-:B------:R-:W-:Y:S01]  /*3d10*/  FFMA.FTZ R219, R219, R113, R114.reuse ;  /* 0x00000071dbdb7223 */ /* 0x100fe20000010072 */
        /* <DEDUP_REMOVED lines=19> */
[----:B------:R-:W-:Y:S01]  /*3e50*/  F2FP.F16.F32.PACK_AB R78, R73, R78 ;  /* 0x0000004e494e723e */ /* 0x000fe200000000ff */
[----:B------:R-:W-:Y:S01]  /*3e60*/  FMUL.FTZ R73, R192, R219 ;  /* 0x000000dbc0497220 */ /* 0x000fe20000410000 */
[C---:B------:R-:W-:Y:S02]  /*3e70*/  LOP3.LUT P6, RZ, R88.reuse, 0xff0000, RZ, 0xc0, !PT ;  /* 0x00ff000058ff7812 */ /* 0x040fe400078cc0ff */
[----:B------:R-:W-:Y:S02]  /*3e80*/  LOP3.LUT P3, RZ, R88, 0xff000000, RZ, 0xc0, !PT ;  /* 0xff00000058ff7812 */ /* 0x000fe4000786c0ff */
[----:B------:R-:W-:Y:S01]  /*3e90*/  F2FP.F16.F32.PACK_AB R77, R72, R77 ;  /* 0x0000004d484d723e */ /* 0x000fe200000000ff */
[----:B------:R-:W-:Y:S01]  /*3ea0*/  FMUL.FTZ R72, R192, R217 ;  /* 0x000000d9c0487220 */ /* 0x000fe20000410000 */
[----:B------:R-:W-:-:S02]  /*3eb0*/  LOP3.LUT P5, RZ, R88, 0xff00, RZ, 0xc0, !PT ;  /* 0x0000ff0058ff7812 */ /* 0x000fc400078ac0ff */
[----:B------:R-:W-:Y:S02]  /*3ec0*/  LOP3.LUT P2, RZ, R88, 0xff, RZ, 0xc0, !PT ;  /* 0x000000ff58ff7812 */ /* 0x000fe4000784c0ff */
[----:B------:R-:W-:Y:S01]  /*3ed0*/  F2FP.F16.F32.PACK_AB R83, R80, R83 ;  /* 0x000000535053723e */ /* 0x000fe200000000ff */
[----:B------:R-:W-:Y:S01]  /*3ee0*/  FMUL.FTZ R80, R73, UR6 ;  /* 0x0000000649507c20 */ /* 0x000fe20008410000 */
[----:B------:R-:W-:Y:S02]  /*3ef0*/  FSEL R81, R81, RZ, P6 ;  /* 0x000000ff51517208 */ /* 0x000fe40003000000 */
[----:B------:R-:W-:Y:S01]  /*3f00*/  FSEL R88, R76, RZ, P3 ;  /* 0x000000ff4c587208 */ /* 0x000fe20001800000 */
[----:B------:R-:W-:Y:S01]  /*3f10*/  FMUL.FTZ R76, R72, UR6 ;  /* 0x00000006484c7c20 */ /* 0x000fe20008410000 */
        /* <DEDUP_REMOVED lines=10> */
[----:B------:R-:W-:Y:S01]  /*3fc0*/  F2FP.F16.F32.PACK_AB R80, R89, R80 ;  /* 0x000000505950723e */ /* 0x000fe200000000ff */
[----:B------:R-:W-:Y:S06]  /*3fd0*/  BRA `(.L_x_2143) ;  /* 0x0000000800687947 */ /* 0x000fec0003800000 */
.L_x_2145:
        /* <DEDUP_REMOVED lines=59> */
[----:B------:R-:W-:Y:S02]  /*4390*/  F2FP.F16.F32.PACK_AB R83, R83, R78 ;  /* 0x0000004e5353723e */ /* 0x000fe400000000ff */
[----:B------:R-:W-:Y:S02]  /*43a0*/  FSEL R108, R76, RZ, P6 ;  /* 0x000000ff4c6c7208 */ /* 0x000fe40003000000 */
[----:B------:R-:W-:-:S02]  /*43b0*/  F2FP.F16.F32.PACK_AB R78, R116, R81 ;  /* 0x00000051744e723e */ /* 0x000fc400000000ff */
[C---:B------:R-:W-:Y:S02]  /*43c0*/  FSEL R77, R80.reuse, RZ, P3 ;  /* 0x000000ff504d7208 */ /* 0x040fe40001800000 */
[----:B------:R-:W-:Y:S02]  /*43d0*/  FSEL R81, R80, RZ, P5 ;  /* 0x000000ff50517208 */ /* 0x000fe40002800000 */
        /* <DEDUP_REMOVED lines=16> */
.L_x_2147:
        /* <DEDUP_REMOVED lines=30> */
[----:B------:R-:W-:Y:S01]  /*46c0*/  FFMA.FTZ R219, R219, R113, R114 ;  /* 0x00000071dbdb7223 */ /* 0x000fe20000010072 */
        /* <DEDUP_REMOVED lines=20> */
[----:B------:R-:W-:Y:S01]  /*4810*/  FFMA.FTZ R73, R192, R219, R61 ;  /* 0x000000dbc0497223 */ /* 0x000fe2000001003d */
[C---:B------:R-:W-:Y:S02]  /*4820*/  LOP3.LUT P6, RZ, R88.reuse, 0xff0000, RZ, 0xc0, !PT ;  /* 0x00ff000058ff7812 */ /* 0x040fe400078cc0ff */
[----:B------:R-:W-:Y:S02]  /*4830*/  LOP3.LUT P3, RZ, R88, 0xff000000, RZ, 0xc0, !PT ;  /* 0xff00000058ff7812 */ /* 0x000fe4000786c0ff */
[----:B------:R-:W-:Y:S01]  /*4840*/  F2FP.F16.F32.PACK_AB R77, R72, R77 ;  /* 0x0000004d484d723e */ /* 0x000fe200000000ff */
[----:B------:R-:W-:Y:S01]  /*4850*/  FFMA.FTZ R72, R192, R217, R60 ;  /* 0x000000d9c0487223 */ /* 0x000fe2000001003c */
        /* <DEDUP_REMOVED lines=17> */
[----:B------:R-:W-:-:S07]  /*4970*/  F2FP.F16.F32.PACK_AB R80, R89, R80 ;  /* 0x000000505950723e */ /* 0x000fce00000000ff */
.L_x_2143:
        /* <DEDUP_REMOVED lines=30> */
[----:B------:R-:W-:Y:S01]  /*4b60*/  FFMA.FTZ R194, R194, R113, R114 ;  /* 0x00000071c2c27223 */ /* 0x000fe20000010072 */
        /* <DEDUP_REMOVED lines=19> */
[C---:B------:R-:W-:Y:S01]  /*4ca0*/  LOP3.LUT P3, RZ, R153.reuse, 0xff, RZ, 0xc0, !PT ;  /* 0x000000ff99ff7812 */ /* 0x040fe2000786c0ff */
        /* <DEDUP_REMOVED lines=15> */
[----:B------:R-:W-:Y:S02]  /*4da0*/  F2FP.F16.F32.PACK_AB R79, R90, R79 ;  /* 0x0000004f5a4f723e */ /* 0x000fe400000000ff */
        /* <DEDUP_REMOVED lines=23> */
.L_x_2150:
[-CC-:B------:R-:W-:Y:S01]  /*4f20*/  FFMA.FTZ R216, R216, R113.reuse, R114.reuse ;  /* 0x00000071d8d87223 */ /* 0x180fe20000010072 */
[-CC-:B0-----:R-:W-:Y:S01]  /*4f30*/  FFMA.FTZ R77, R214, R113.reuse, R114.reuse ;  /* 0x00000071d64d7223 */ /* 0x181fe20000010072 */
[----:B------:R-:W-:Y:S01]  /*4f40*/  ISETP.GE.U32.AND P3, PT, R86, RZ, PT ;  /* 0x000000ff5600720c */ /* 0x000fe20003f66070 */
[-C--:B------:R-:W-:Y:S01]  /*4f50*/  FFMA.FTZ R212, R212, R113.reuse, R114 ;  /* 0x00000071d4d47223 */ /* 0x080fe20000010072 */
[----:B------:R-:W-:Y:S01]  /*4f60*/  FADD.FTZ R216, R95, -R216 ;  /* 0x800000d85fd87221 */ /* 0x000fe20000010000 */
[----:B------:R-:W-:Y:S01]  /*4f70*/  FADD.FTZ R77, R94, -R77 ;  /* 0x8000004d5e4d7221 */ /* 0x000fe20000010000 */
[----:B------:R-:W-:Y:S01]  /*4f80*/  ISETP.GE.U32.AND.EX P3, PT, R87, 0x1000000, PT, P3 ;  /* 0x010000005700780c */ /* 0x000fe20003f66130 */
[----:B------:R-:W-:Y:S01]  /*4f90*/  FFMA.FTZ R76, R213, R113, R114 ;  /* 0x00000071d54c7223 */ /* 0x000fe20000010072 */
[C---:B------:R-:W-:Y:S01]  /*4fa0*/  FFMA.FTZ R216, R192.reuse, R216, R51 ;  /* 0x000000d8c0d87223 */ /* 0x040fe20000010033 */
[----:B------:R-:W-:Y:S01]  /*4fb0*/  FFMA.FTZ R77, R192, R77, R50 ;  /* 0x0000004dc04d7223 */ /* 0x000fe20000010032 */
[----:B------:R-:W-:Y:S01]  /*4fc0*/  FADD.FTZ R211, R211, -R212 ;  /* 0x800000d4d3d37221 */ /* 0x000fe20000010000 */
[----:B------:R-:W-:Y:S01]  /*4fd0*/  FADD.FTZ R76, R93, -R76 ;  /* 0x8000004c5d4c7221 */ /* 0x000fe20000010000 */
[----:B------:R-:W-:Y:S01]  /*4fe0*/  FMUL.FTZ R216, R216, UR6 ;  /* 0x00000006d8d87c20 */ /* 0x000fe20008410000 */
[----:B------:R-:W-:Y:S01]  /*4ff0*/  FMUL.FTZ R77, R77, UR6 ;  /* 0x000000064d4d7c20 */ /* 0x000fe20008410000 */
[----:B------:R-:W-:Y:S01]  /*5000*/  FFMA.FTZ R194, R194, R113, R114 ;  /* 0x00000071c2c27223 */ /* 0x000fe20000010072 */
[----:B------:R-:W-:Y:S01]  /*5010*/  LOP3.LUT P5, RZ, R87, 0xff0000, RZ, 0xc0, !PT ;  /* 0x00ff000057ff7812 */ /* 0x000fe200078ac0ff */
[----:B------:R-:W-:Y:S01]  /*5020*/  FFMA.FTZ R211, R192, R211, R48 ;  /* 0x000000d3c0d37223 */ /* 0x000fe20000010030 */
[----:B------:R-:W-:Y:S01]  /*5030*/  FSEL R80, R216, RZ, P3 ;  /* 0x000000ffd8507208 */ /* 0x000fe20001800000 */
[-C--:B------:R-:W-:Y:S01]  /*5040*/  FFMA.FTZ R195, R195, R113.reuse, R114 ;  /* 0x00000071c3c37223 */ /* 0x080fe20000010072 */
[----:B------:R-:W-:Y:S01]  /*5050*/  ISETP.GE.U32.AND P3, PT, R152, RZ, PT ;  /* 0x000000ff9800720c */ /* 0x000fe20003f66070 */
[----:B------:R-:W-:Y:S01]  /*5060*/  FFMA.FTZ R76, R192, R76, R49 ;  /* 0x0000004cc04c7223 */ /* 0x000fe20000010031 */
[----:B------:R-:W-:Y:S01]  /*5070*/  LOP3.LUT P6, RZ, R153, 0xff0000, RZ, 0xc0, !PT ;  /* 0x00ff000099ff7812 */ /* 0x000fe200078cc0ff */
        /* <DEDUP_REMOVED lines=41> */
[----:B------:R-:W-:Y:S02]  /*5310*/  F2FP.F16.F32.PACK_AB R83, R80, R83 ;  /* 0x000000535053723e */ /* 0x000fe400000000ff */
[----:B------:R-:W-:-:S02]  /*5320*/  F2FP.F16.F32.PACK_AB R82, R89, R82 ;  /* 0x000000525952723e */ /* 0x000fc400000000ff */
[----:B------:R-:W-:Y:S02]  /*5330*/  FSEL R89, R190, RZ, P5 ;  /* 0x000000ffbe597208 */ /* 0x000fe40002800000 */
[C---:B------:R-:W-:Y:S02]  /*5340*/  FSEL R76, R171.reuse, RZ, P6 ;  /* 0x000000ffab4c7208 */ /* 0x040fe40003000000 */
        /* <DEDUP_REMOVED lines=8> */
.L_x_2149:
        /* <DEDUP_REMOVED lines=16> */
[----:B------:R-:W-:Y:S01]  /*54d0*/  FFMA.FTZ R194, R194, R113, R114 ;  /* 0x00000071c2c27223 */ /* 0x000fe20000010072 */
        /* <DEDUP_REMOVED lines=12> */
[--C-:B------:R-:W-:Y:S01]  /*55a0*/  FFMA.FTZ R191, R191, R113, R114.reuse ;  /* 0x00000071bfbf7223 */ /* 0x100fe20000010072 */
[C---:B------:R-:W-:Y:S01]  /*55b0*/  FSEL R80, R73.reuse, RZ, P3 ;  /* 0x000000ff49507208 */ /* 0x040fe20001800000 */
[----:B------:R-:W-:Y:S01]  /*55c0*/  FMUL.FTZ R75, R192, R195 ;  /* 0x000000c3c04b7220 */ /* 0x000fe20000410000 */
[----:B------:R-:W-:Y:S01]  /*55d0*/  FSEL R90, R73, RZ, P5 ;  /* 0x000000ff495a7208 */ /* 0x000fe20002800000 */
[----:B------:R-:W-:Y:S01]  /*55e0*/  FMUL.FTZ R73, R69, UR6 ;  /* 0x0000000645497c20 */ /* 0x000fe20008410000 */
[----:B------:R-:W-:Y:S01]  /*55f0*/  FSEL R82, R72, RZ, P6 ;  /* 0x000000ff48527208 */ /* 0x000fe20003000000 */
[----:B------:R-:W-:Y:S01]  /*5600*/  FMUL.FTZ R74, R192, R193 ;  /* 0x000000c1c04a7220 */ /* 0x000fe20000410000 */
        /* <DEDUP_REMOVED lines=40> */
.L_x_2152:
[-CC-:B------:R-:W-:Y:S01]  /*5890*/  FFMA.FTZ R216, R216, R113.reuse, R114.reuse ;  /* 0x00000071d8d87223 */ /* 0x180fe20000010072 */
[-CC-:B0-----:R-:W-:Y:S01]  /*58a0*/  FFMA.FTZ R79, R214, R113.reuse, R114.reuse ;  /* 0x00000071d64f7223 */ /* 0x181fe20000010072 */
[----:B------:R-:W-:Y:S01]  /*58b0*/  ISETP.GE.U32.AND P3, PT, R86, RZ, PT ;  /* 0x000000ff5600720c */ /* 0x000fe20003f66070 */
[-C--:B------:R-:W-:Y:S01]  /*58c0*/  FFMA.FTZ R212, R212, R113.reuse, R114 ;  /* 0x00000071d4d47223 */ /* 0x080fe20000010072 */
[----:B------:R-:W-:Y:S01]  /*58d0*/  FADD.FTZ R95, R95, -R216 ;  /* 0x800000d85f5f7221 */ /* 0x000fe20000010000 */
[----:B------:R-:W-:Y:S01]  /*58e0*/  FADD.FTZ R79, R94, -R79 ;  /* 0x8000004f5e4f7221 */ /* 0x000fe20000010000 */
[----:B------:R-:W-:Y:S01]  /*58f0*/  FFMA.FTZ R76, R213, R113, R114 ;  /* 0x00000071d54c7223 */ /* 0x000fe20000010072 */
[----:B------:R-:W-:Y:S01]  /*5900*/  ISETP.GE.U32.AND.EX P3, PT, R87, 0x1000000, PT, P3 ;  /* 0x010000005700780c */ /* 0x000fe20003f66130 */
[C---:B------:R-:W-:Y:S01]  /*5910*/  FMUL.FTZ R95, R192.reuse, R95 ;  /* 0x0000005fc05f7220 */ /* 0x040fe20000410000 */
[----:B------:R-:W-:Y:S01]  /*5920*/  FMUL.FTZ R79, R192, R79 ;  /* 0x0000004fc04f7220 */ /* 0x000fe20000410000 */
[----:B------:R-:W-:Y:S01]  /*5930*/  FADD.FTZ R211, R211, -R212 ;  /* 0x800000d4d3d37221 */ /* 0x000fe20000010000 */
[----:B------:R-:W-:Y:S01]  /*5940*/  FADD.FTZ R93, R93, -R76 ;  /* 0x8000004c5d5d7221 */ /* 0x000fe20000010000 */
[----:B------:R-:W-:Y:S01]  /*5950*/  FMUL.FTZ R95, R95, UR6 ;  /* 0x000000065f5f7c20 */ /* 0x000fe20008410000 */
[--C-:B------:R-:W-:Y:S01]  /*5960*/  FFMA.FTZ R194, R194, R113, R114.reuse ;  /* 0x00000071c2c27223 */ /* 0x100fe20000010072 */
[----:B------:R-:W-:Y:S01]  /*5970*/  FMUL.FTZ R79, R79, UR6 ;  /* 0x000000064f4f7c20 */ /* 0x000fe20008410000 */
[----:B------:R-:W-:Y:S01]  /*5980*/  LOP3.LUT P5, RZ, R87, 0xff0000, RZ, 0xc0, !PT ;  /* 0x00ff000057ff7812 */ /* 0x000fe200078ac0ff */
[----:B------:R-:W-:Y:S01]  /*5990*/  FMUL.FTZ R211, R192, R211 ;  /* 0x000000d3c0d37220 */ /* 0x000fe20000410000 */
[----:B------:R-:W-:Y:S01]  /*59a0*/  FSEL R76, R95, RZ, P3 ;  /* 0x000000ff5f4c7208 */ /* 0x000fe20001800000 */
[----:B------:R-:W-:Y:S01]  /*59b0*/  FFMA.FTZ R195, R195, R113, R114 ;  /* 0x00000071c3c37223 */ /* 0x000fe20000010072 */
[----:B------:R-:W-:Y:S01]  /*59c0*/  ISETP.GE.U32.AND P3, PT, R152, RZ, PT ;  /* 0x000000ff9800720c */ /* 0x000fe20003f66070 */
[----:B------:R-:W-:Y:S01]  /*59d0*/  FADD.FTZ R193, R193, -R194 ;  /* 0x800000c2c1c17221 */ /* 0x000fe20000010000 */
[C---:B------:R-:W-:Y:S01]  /*59e0*/  LOP3.LUT P6, RZ, R153.reuse, 0xff0000, RZ, 0xc0, !PT ;  /* 0x00ff000099ff7812 */ /* 0x040fe200078cc0ff */
[----:B------:R-:W-:Y:S01]  /*59f0*/  FMUL.FTZ R93, R192, R93 ;  /* 0x0000005dc05d7220 */ /* 0x000fe20000410000 */
[----:B------:R-:W-:Y:S01]  /*5a00*/  ISETP.GE.U32.AND.EX P3, PT, R153, 0x1000000, PT, P3 ;  /* 0x010000009900780c */ /* 0x000fe20003f66130 */
[----:B------:R-:W-:Y:S01]  /*5a10*/  FMUL.FTZ R211, R211, UR6 ;  /* 0x00000006d3d37c20 */ /* 0x000fe20008410000 */
[----:B------:R-:W-:Y:S01]  /*5a20*/  FSEL R83, R79, RZ, P5 ;  /* 0x000000ff4f537208 */ /* 0x000fe20002800000 */
[----:B------:R-:W-:Y:S01]  /*5a30*/  FADD.FTZ R195, R210, -R195 ;  /* 0x800000c3d2c37221 */ /* 0x000fe20000010000 */
[----:B------:R-:W-:Y:S01]  /*5a40*/  LOP3.LUT P5, RZ, R87, 0xff, RZ, 0xc0, !PT ;  /* 0x000000ff57ff7812 */ /* 0x000fe200078ac0ff */
[--C-:B------:R-:W-:Y:S01]  /*5a50*/  FFMA.FTZ R77, R191, R113, R114.reuse ;  /* 0x00000071bf4d7223 */ /* 0x100fe20000010072 */
[----:B------:R-:W-:Y:S01]  /*5a60*/  FSEL R79, R79, RZ, P6 ;  /* 0x000000ff4f4f7208 */ /* 0x000fe20003000000 */
[----:B------:R-:W-:Y:S01]  /*5a70*/  FMUL.FTZ R93, R93, UR6 ;  /* 0x000000065d5d7c20 */ /* 0x000fe20008410000 */
[----:B------:R-:W-:Y:S01]  /*5a80*/  LOP3.LUT P6, RZ, R153, 0xff, RZ, 0xc0, !PT ;  /* 0x000000ff99ff7812 */ /* 0x000fe200078cc0ff */
[C---:B------:R-:W-:Y:S01]  /*5a90*/  FMUL.FTZ R193, R192.reuse, R193 ;  /* 0x000000c1c0c17220 */ /* 0x040fe20000410000 */
[----:B------:R-:W-:Y:S01]  /*5aa0*/  FSEL R80, R95, RZ, P3 ;  /* 0x000000ff5f507208 */ /* 0x000fe20001800000 */
[----:B------:R-:W-:Y:S01]  /*5ab0*/  FMUL.FTZ R195, R192, R195 ;  /* 0x000000c3c0c37220 */ /* 0x000fe20000410000 */
        /* <DEDUP_REMOVED lines=8> */
[----:B------:R-:W-:Y:S01]  /*5b40*/  LOP3.LUT P6, RZ, R86, 0xff0000, RZ, 0xc0, !PT ;  /* 0x00ff000056ff7812 */ /* 0x000fe200078cc0ff */
[----:B------:R-:W-:Y:S01]  /*5b50*/  FMUL.FTZ R77, R192, R77 ;  /* 0x0000004dc04d7220 */ /* 0x000fe20000410000 */
[----:B------:R-:W-:Y:S01]  /*5b60*/  FSEL R89, R93, RZ, P3 ;  /* 0x000000ff5d597208 */ /* 0x000fe20001800000 */
        /* <DEDUP_REMOVED lines=29> */
.L_x_2148:
        /* <DEDUP_REMOVED lines=56> */
.L_x_2154:
[-CC-:B------:R-:W-:Y:S01]  /*60c0*/  FFMA.FTZ R216, R216, R113.reuse, R114.reuse ;  /* 0x00000071d8d87223 */ /* 0x180fe20000010072 */
[-CC-:B0-----:R-:W-:Y:S01]  /*60d0*/  FFMA.FTZ R81, R214, R113.reuse, R114.reuse ;  /* 0x00000071d6517223 */ /* 0x181fe20000010072 */
        /* <DEDUP_REMOVED lines=52> */
.L_x_2153:
[----:B------:R-:W-:Y:S05]  /*6420*/  @!P2 BRA `(.L_x_2155) ;  /* 0x0000000000d8a947 */ /* 0x000fea0003800000 */
[-CC-:B------:R-:W-:Y:S01]  /*6430*/  FFMA.FTZ R216, R216, R113.reuse, R114.reuse ;  /* 0x00000071d8d87223 */ /* 0x180fe20000010072 */
[-CC-:B------:R-:W-:Y:S01]  /*6440*/  FFMA.FTZ R71, R214, R113.reuse, R114.reuse ;  /* 0x00000071d6477223 */ /* 0x180fe20000010072 */
[-C--:B------:R-:W-:Y:S01]  /*6450*/  FFMA.FTZ R171, R171, R113.reuse, R114 ;  /* 0x00000071abab7223 */ /* 0x080fe20000010072 */
[----:B------:R-:W-:Y:S01]  /*6460*/  ISETP.GE.U32.AND P3, PT, R86, RZ, PT ;  /* 0x000000ff5600720c */ /* 0x000fe20003f66070 */
[----:B------:R-:W-:Y:S01]  /*6470*/  FADD.FTZ R95, R95, -R216 ;  /* 0x800000d85f5f7221 */ /* 0x000fe20000010000 */
[----:B------:R-:W-:Y:S01]  /*6480*/  FADD.FTZ R73, R94, -R71 ;  /* 0x800000475e497221 */ /* 0x000fe20000010000 */
[----:B------:R-:W-:Y:S01]  /*6490*/  FADD.FTZ R171, R170, -R171 ;  /* 0x800000abaaab7221 */ /* 0x000fe20000010000 */
[--C-:B------:R-:W-:Y:S01]  /*64a0*/  FFMA.FTZ R194, R194, R113, R114.reuse ;  /* 0x00000071c2c27223 */ /* 0x100fe20000010072 */
[C---:B------:R-:W-:Y:S01]  /*64b0*/  FMUL.FTZ R71, R192.reuse, R95 ;  /* 0x0000005fc0477220 */ /* 0x040fe20000410000 */
[--C-:B------:R-:W-:Y:S01]  /*64c0*/  FFMA.FTZ R68, R213, R113, R114.reuse ;  /* 0x00000071d5447223 */ /* 0x100fe20000010072 */
[----:B------:R-:W-:Y:S01]  /*64d0*/  FMUL.FTZ R72, R192, R171 ;  /* 0x000000abc0487220 */ /* 0x000fe20000410000 */
[----:B------:R-:W-:Y:S01]  /*64e0*/  FFMA.FTZ R212, R212, R113, R114 ;  /* 0x00000071d4d47223 */ /* 0x000fe20000010072 */
[----:B------:R-:W-:Y:S01]  /*64f0*/  FMUL.FTZ R74, R71, UR6 ;  /* 0x00000006474a7c20 */ /* 0x000fe20008410000 */
[----:B------:R-:W-:Y:S01]  /*6500*/  ISETP.GE.U32.AND.EX P3, PT, R87, 0x1000000, PT, P3 ;  /* 0x010000005700780c */ /* 0x000fe20003f66130 */
[----:B------:R-:W-:Y:S01]  /*6510*/  FADD.FTZ R193, R193, -R194 ;  /* 0x800000c2c1c17221 */ /* 0x000fe20000010000 */
[----:B------:R-:W-:Y:S01]  /*6520*/  FADD.FTZ R69, R93, -R68 ;  /* 0x800000445d457221 */ /* 0x000fe20000010000 */
[----:B------:R-:W-:Y:S01]  /*6530*/  FMUL.FTZ R68, R72, UR6 ;  /* 0x0000000648447c20 */ /* 0x000fe20008410000 */
[----:B------:R-:W-:Y:S01]  /*6540*/  FMUL.FTZ R70, R192, R73 ;  /* 0x00000049c0467220 */ /* 0x000fe20000410000 */
[----:B------:R-:W-:Y:S01]  /*6550*/  LOP3.LUT P6, RZ, R86, 0xff, RZ, 0xc0, !PT ;  /* 0x000000ff56ff7812 */ /* 0x000fe200078cc0ff */
[----:B------:R-:W-:Y:S01]  /*6560*/  FADD.FTZ R211, R211, -R212 ;  /* 0x800000d4d3d37221 */ /* 0x000fe20000010000 */
[----:B------:R-:W-:Y:S01]  /*6570*/  FSEL R93, R74, RZ, P3 ;  /* 0x000000ff4a5d7208 */ /* 0x000fe20001800000 */
[-CC-:B------:R-:W-:Y:S01]  /*6580*/  FFMA.FTZ R191, R191, R113.reuse, R114.reuse ;  /* 0x00000071bfbf7223 */ /* 0x180fe20000010072 */
[----:B------:R-:W-:Y:S01]  /*6590*/  FFMA.FTZ R195, R195, R113, R114 ;  /* 0x00000071c3c37223 */ /* 0x000fe20000010072 */
[----:B------:R-:W-:Y:S01]  /*65a0*/  FMUL.FTZ R74, R192, R193 ;  /* 0x000000c1c04a7220 */ /* 0x000fe20000410000 */
[----:B------:R-:W-:Y:S01]  /*65b0*/  FMUL.FTZ R73, R70, UR6 ;  /* 0x0000000646497c20 */ /* 0x000fe20008410000 */
[----:B0-----:R-:W-:Y:S01]  /*65c0*/  FSEL R80, R68, RZ, P6 ;  /* 0x000000ff44507208 */ /* 0x001fe20003000000 */
[----:B------:R-:W-:Y:S01]  /*65d0*/  FMUL.FTZ R68, R192, R211 ;  /* 0x000000d3c0447220 */ /* 0x000fe20000410000 */
[----:B------:R-:W-:Y:S01]  /*65e0*/  LOP3.LUT P5, RZ, R87, 0xff0000, RZ, 0xc0, !PT ;  /* 0x00ff000057ff7812 */ /* 0x000fe200078ac0ff */
        /* <DEDUP_REMOVED lines=26> */
.L_x_2155:
        /* <DEDUP_REMOVED lines=53> */
.L_x_2151:
        /* <DEDUP_REMOVED lines=15> */
[----:B------:R-:W-:Y:S01]  /*6bd0*/  LOP3.LUT P6, RZ, R85, 0xff0000, RZ, 0xc0, !PT ;  /* 0x00ff000055ff7812 */ /* 0x000fe200078cc0ff */
[-C--:B------:R-:W-:Y:S01]  /*6be0*/  FFMA.FTZ R112, R112, R113.reuse, R114 ;  /* 0x0000007170707223 */ /* 0x080fe20000010072 */
[----:B------:R-:W-:Y:S01]  /*6bf0*/  FADD.FTZ R109, R109, -R110 ;  /* 0x8000006e6d6d7221 */ /* 0x000fe20000010000 */
[----:B------:R-:W-:Y:S01]  /*6c00*/  LOP3.LUT P5, RZ, R155, 0xff0000, RZ, 0xc0, !PT ;  /* 0x00ff00009bff7812 */ /* 0x000fe200078ac0ff */
[----:B------:R-:W-:Y:S01]  /*6c10*/  FADD.FTZ R105, R105, -R104 ;  /* 0x8000006869697221 */ /* 0x000fe20000010000 */
[----:B------:R-:W-:Y:S01]  /*6c20*/  FFMA.FTZ R101, R101, R113, R114 ;  /* 0x0000007165657223 */ /* 0x000fe20000010072 */
[----:B0-----:R-:W-:Y:S01]  /*6c30*/  FFMA.FTZ R70, R192, R109, R58 ;  /* 0x0000006dc0467223 */ /* 0x001fe2000001003a */
[----:B------:R-:W-:Y:S01]  /*6c40*/  FADD.FTZ R112, R111, -R112 ;  /* 0x800000706f707221 */ /* 0x000fe20000010000 */
[----:B------:R-:W-:Y:S01]  /*6c50*/  FFMA.FTZ R106, R106, R113, R114 ;  /* 0x000000716a6a7223 */ /* 0x000fe20000010072 */
        /* <DEDUP_REMOVED lines=34> */
[----:B------:R-:W-:Y:S01]  /*6e80*/  F2FP.F16.F32.PACK_AB R79, R80, R79 ;  /* 0x0000004f504f723e */ /* 0x000fe200000000ff */
[----:B------:R-:W-:Y:S01]  /*6e90*/  FMUL.FTZ R80, R75, UR6 ;  /* 0x000000064b507c20 */ /* 0x000fe20008410000 */
[----:B------:R-:W-:Y:S02]  /*6ea0*/  F2FP.F16.F32.PACK_AB R83, R86, R83 ;  /* 0x000000535653723e */ /* 0x000fe400000000ff */
        /* <DEDUP_REMOVED lines=27> */
.L_x_2158:
        /* <DEDUP_REMOVED lines=18> */
[----:B0-----:R-:W-:Y:S01]  /*7180*/  FSEL R76, R112, RZ, P5 ;  /* 0x000000ff704c7208 */ /* 0x001fe20002800000 */
        /* <DEDUP_REMOVED lines=33> */
[----:B------:R-:W-:-:S02]  /*73a0*/  F2FP.F16.F32.PACK_AB R78, R77, R78 ;  /* 0x0000004e4d4e723e */ /* 0x000fc400000000ff */
        /* <DEDUP_REMOVED lines=22> */
.L_x_2157:
        /* <DEDUP_REMOVED lines=9> */
[----:B0-----:R-:W-:Y:S01]  /*75a0*/  FMUL.FTZ R70, R192, R109 ;  /* 0x0000006dc0467220 */ /* 0x001fe20000410000 */
[----:B------:R-:W-:Y:S01]  /*75b0*/  FADD.FTZ R71, R111, -R112 ;  /* 0x800000706f477221 */ /* 0x000fe20000010000 */
[----:B------:R-:W-:Y:S01]  /*75c0*/  FFMA.FTZ R106, R106, R113, R114 ;  /* 0x000000716a6a7223 */ /* 0x000fe20000010072 */
        /* <DEDUP_REMOVED lines=8> */
[----:B------:R-:W-:Y:S01]  /*7650*/  FFMA.FTZ R102, R102, R113, R114 ;  /* 0x0000007166667223 */ /* 0x000fe20000010072 */
        /* <DEDUP_REMOVED lines=55> */
.L_x_2160:
[-CC-:B------:R-:W-:Y:S01]  /*79d0*/  FFMA.FTZ R112, R112, R113.reuse, R114.reuse ;  /* 0x0000007170707223 */ /* 0x180fe20000010072 */
[-CC-:B------:R-:W-:Y:S01]  /*79e0*/  FFMA.FTZ R104, R104, R113.reuse, R114.reuse ;  /* 0x0000007168687223 */ /* 0x180fe20000010072 */
        /* <DEDUP_REMOVED lines=13> */
[C---:B------:R-:W-:Y:S01]  /*7ac0*/  FMUL.FTZ R109, R192.reuse, R109 ;  /* 0x0000006dc06d7220 */ /* 0x040fe20000410000 */
[----:B------:R-:W-:Y:S01]  /*7ad0*/  FMUL.FTZ R101, R192, R101 ;  /* 0x00000065c0657220 */ /* 0x000fe20000410000 */
[----:B0-----:R-:W-:Y:S01]  /*7ae0*/  FSEL R76, R111, RZ, P5 ;  /* 0x000000ff6f4c7208 */ /* 0x001fe20002800000 */
[-C--:B------:R-:W-:Y:S01]  /*7af0*/  FFMA.FTZ R102, R102, R113.reuse, R114 ;  /* 0x0000007166667223 */ /* 0x080fe20000010072 */
[----:B------:R-:W-:Y:S01]  /*7b00*/  LOP3.LUT P5, RZ, R85, 0xff, RZ, 0xc0, !PT ;  /* 0x000000ff55ff7812 */ /* 0x000fe200078ac0ff */
[----:B------:R-:W-:Y:S01]  /*7b10*/  FADD.FTZ R107, R107, -R106 ;  /* 0x8000006a6b6b7221 */ /* 0x000fe20000010000 */
[----:B------:R-:W-:Y:S01]  /*7b20*/  FMUL.FTZ R109, R109, UR6 ;  /* 0x000000066d6d7c20 */ /* 0x000fe20008410000 */
[----:B------:R-:W-:Y:S01]  /*7b30*/  ISETP.GE.U32.AND P1, PT, R154, RZ, PT ;  /* 0x000000ff9a00720c */ /* 0x000fe20003f26070 */
[----:B------:R-:W-:Y:S01]  /*7b40*/  FMUL.FTZ R101, R101, UR6 ;  /* 0x0000000665657c20 */ /* 0x000fe20008410000 */
[----:B------:R-:W-:Y:S01]  /*7b50*/  FSEL R82, R105, RZ, P5 ;  /* 0x000000ff69527208 */ /* 0x000fe20002800000 */
[-C--:B------:R-:W-:Y:S01]  /*7b60*/  FFMA.FTZ R99, R99, R113.reuse, R114 ;  /* 0x0000007163637223 */ /* 0x080fe20000010072 */
        /* <DEDUP_REMOVED lines=49> */
.L_x_2156:
        /* <DEDUP_REMOVED lines=9> */
[----:B------:R-:W-:Y:S01]  /*7f10*/  ISETP.GE.U32.AND P1, PT, R84, RZ, PT ;  /* 0x000000ff5400720c */ /* 0x000fe20003f26070 */
[----:B0-----:R-:W-:Y:S01]  /*7f20*/  FFMA.FTZ R71, R192, R112, R59 ;  /* 0x00000070c0477223 */ /* 0x001fe2000001003b */
[-CC-:B------:R-:W-:Y:S01]  /*7f30*/  FFMA.FTZ R104, R104, R113.reuse, R114.reuse ;  /* 0x0000007168687223 */ /* 0x180fe20000010072 */
[-CC-:B------:R-:W-:Y:S01]  /*7f40*/  FFMA.FTZ R106, R106, R113.reuse, R114.reuse ;  /* 0x000000716a6a7223 */ /* 0x180fe20000010072 */
        /* <DEDUP_REMOVED lines=43> */
.L_x_2162:
        /* <DEDUP_REMOVED lines=54> */
.L_x_2161:
[----:B------:R-:W-:Y:S05]  /*8560*/  @!P2 BRA `(.L_x_2163) ;  /* 0x0000000000d8a947 */ /* 0x000fea0003800000 */
[-CC-:B------:R-:W-:Y:S01]  /*8570*/  FFMA.FTZ R112, R112, R113.reuse, R114.reuse ;  /* 0x0000007170707223 */ /* 0x180fe20000010072 */
[-CC-:B------:R-:W-:Y:S01]  /*8580*/  FFMA.FTZ R110, R110, R113.reuse, R114.reuse ;  /* 0x000000716e6e7223 */ /* 0x180fe20000010072 */
[-CC-:B------:R-:W-:Y:S01]  /*8590*/  FFMA.FTZ R97, R97, R113.reuse, R114.reuse ;  /* 0x0000007161617223 */ /* 0x180fe20000010072 */
[----:B------:R-:W-:Y:S01]  /*85a0*/  FFMA.FTZ R101, R101, R113, R114 ;  /* 0x0000007165657223 */ /* 0x000fe20000010072 */
[----:B0-----:R-:W-:Y:S01]  /*85b0*/  FADD.FTZ R71, R111, -R112 ;  /* 0x800000706f477221 */ /* 0x001fe20000010000 */
[----:B------:R-:W-:Y:S01]  /*85c0*/  FADD.FTZ R109, R109, -R110 ;  /* 0x8000006e6d6d7221 */ /* 0x000fe20000010000 */
[----:B------:R-:W-:Y:S01]  /*85d0*/  FADD.FTZ R97, R96, -R97 ;  /* 0x8000006160617221 */ /* 0x000fe20000010000 */
[----:B------:R-:W-:Y:S01]  /*85e0*/  ISETP.GE.U32.AND P1, PT, R84, RZ, PT ;  /* 0x000000ff5400720c */ /* 0x000fe20003f26070 */
[----:B------:R-:W-:Y:S01]  /*85f0*/  FMUL.FTZ R71, R192, R71 ;  /* 0x00000047c0477220 */ /* 0x000fe20000410000 */
[-CC-:B------:R-:W-:Y:S01]  /*8600*/  FFMA.FTZ R104, R104, R113.reuse, R114.reuse ;  /* 0x0000007168687223 */ /* 0x180fe20000010072 */
[-CC-:B------:R-:W-:Y:S01]  /*8610*/  FFMA.FTZ R106, R106, R113.reuse, R114.reuse ;  /* 0x000000716a6a7223 */ /* 0x180fe20000010072 */
        /* <DEDUP_REMOVED lines=43> */
.L_x_2163:
        /* <DEDUP_REMOVED lines=53> */
.L_x_2159:
        /* <DEDUP_REMOVED lines=105> */
.L_x_2137:
        /* <DEDUP_REMOVED lines=37> */
.L_x_2165:
        /* <DEDUP_REMOVED lines=16> */
.L_x_3849:


//--------------------- .text._ZN10layer_norm22ln_bwd_finalize_kernelINS_22Kernel_traits_finalizeILj6144E6__halfS2_fS2_fjLb0ELj1024ELj4ENS_18Kernel_traits_baseILj6144ES2_S2_fS2_fjLj1024EEEEELb0ELb0EEEvNS_9BwdParamsE --------------------------
	.section	.text._ZN10layer_norm22ln_bwd_finalize_kernelINS_22Kernel_traits_finalizeILj6144E6__halfS2_fS2_fjLb0ELj1024ELj4ENS_18Kernel_traits_baseILj6144ES2_S2_fS2_fjLj1024EEEEELb0ELb0EEEvNS_9BwdParamsE,"ax",@progbits
	.align	128
        .global         _ZN10layer_norm22ln_bwd_finalize_kernelINS_22Kernel_traits_finalizeILj6144E6__halfS2_fS2_fjLb0ELj1024ELj4ENS_18Kernel_traits_baseILj6144ES2_S2_fS2_fjLj1024EEEEELb0ELb0EEEvNS_9BwdParamsE
        .type           _ZN10layer_norm22ln_bwd_finalize_kernelINS_22Kernel_traits_finalizeILj6144E6__halfS2_fS2_fjLb0ELj1024ELj4ENS_18Kernel_traits_baseILj6144ES2_S2_fS2_fjLj1024EEEEELb0ELb0EEEvNS_9BwdParamsE,@function
        .size           _ZN10layer_norm22ln_bwd_finalize_kernelINS_22Kernel_traits_finalizeILj6144E6__halfS2_fS2_fjLb0ELj1024ELj4ENS_18Kernel_traits_baseILj6144ES2_S2_fS2_fjLj1024EEEEELb0ELb0EEEvNS_9BwdParamsE,(.L_x_3850 - _ZN10layer_norm22ln_bwd_finalize_kernelINS_22Kernel_traits_finalizeILj6144E6__halfS2_fS2_fjLb0ELj1024ELj4ENS_18Kernel_traits_baseILj6144ES2_S2_fS2_fjLj1024EEEEELb0ELb0EEEvNS_9BwdParamsE)
        .other          _ZN10layer_norm22ln_bwd_finalize_kernelINS_22Kernel_traits_finalizeILj6144E6__halfS2_fS2_fjLb0ELj1024ELj4ENS_18Kernel_traits_baseILj6144ES2_S2_fS2_fjLj1024EEEEELb0ELb0EEEvNS_9BwdParamsE,@"STO_CUDA_ENTRY STV_DEFAULT"
_ZN10layer_norm22ln_bwd_finalize_kernelINS_22Kernel_traits_finalizeILj6144E6__halfS2_fS2_fjLb0ELj1024ELj4ENS_18Kernel_traits_baseILj6144ES2_S2_fS2_fjLj1024EEEEELb0ELb0EEEvNS_9BwdParamsE:
.text._ZN10layer_norm22ln_bwd_finalize_kernelINS_22Kernel_traits_finalizeILj6144E6__halfS2_fS2_fjLb0ELj1024ELj4ENS_18Kernel_traits_baseILj6144ES2_S2_fS2_fjLj1024EEEEELb0ELb0EEEvNS_9BwdParamsE:
        /* <DEDUP_REMOVED lines=78> */
.L_x_2170:
        /* <DEDUP_REMOVED lines=118> */
.L_x_2169:
[----:B------:R-:W-:Y:S05]  /*0c40*/  BSYNC.RECONVERGENT B1 ;  /* 0x0000000000017941 */ /* 0x000fea0003800200 */
.L_x_2168:
        /* <DEDUP_REMOVED lines=68> */
.L_x_2172:
[----:B------:R-:W-:Y:S05]  /*1090*/  BSYNC.RECONVERGENT B1 ;  /* 0x0000000000017941 */ /* 0x000fea0003800200 */
.L_x_2171:
        /* <DEDUP_REMOVED lines=37> */
.L_x_2174:
[----:B------:R-:W-:Y:S05]  /*12f0*/  BSYNC.RECONVERGENT B1 ;  /* 0x0000000000017941 */ /* 0x000fea0003800200 */
.L_x_2173:
[----:B------:R-:W-:Y:S05]  /*1300*/  @!P1 BRA `(.L_x_2167) ;  /* 0x00000000003c9947 */ /* 0x000fea0003800000 */
[----:B------:R-:W0:Y:S01]  /*1310*/  LDC.64 R8, c[0x0][0x440] ;  /* 0x00011000ff087b82 */ /* 0x000e220000000a00 */
[----:B------:R-:W-:Y:S01]  /*1320*/  IMAD R2, R2, R54, R7 ;  /* 0x0000003602027224 */ /* 0x000fe200078e0207 */
[----:B------:R-:W-:-:S04]  /*1330*/  IADD3 R0, PT, PT, -R0, RZ, RZ ;  /* 0x000000ff00007210 */ /* 0x000fc80007ffe1ff */
[----:B------:R-:W-:Y:S02]  /*1340*/  IADD3 R13, PT, PT, R57, R2, RZ ;  /* 0x00000002390d7210 */ /* 0x000fe40007ffe0ff */
[----:B------:R-:W1:Y:S05]  /*1350*/  LDC.64 R10, c[0x0][0x448] ;  /* 0x00011200ff0a7b82 */ /* 0x000e6a0000000a00 */
.L_x_2175:
        /* <DEDUP_REMOVED lines=10> */
.L_x_2167:
[----:B------:R-:W-:Y:S05]  /*1400*/  BSYNC.RECONVERGENT B0 ;  /* 0x0000000000007941 */ /* 0x000fea0003800200 */
.L_x_2166:
        /* <DEDUP_REMOVED lines=62> */
.L_x_2176:
        /* <DEDUP_REMOVED lines=9> */
.L_x_3850:


//--------------------- .text._ZN10layer_norm40ln_parallel_residual_bwd_finalize_kernelINS_22Kernel_traits_finalizeILj6144E6__halfS2_fS2_fjLb0ELj1024ELj4ENS_18Kernel_traits_baseILj6144ES2_S2_fS2_fjLj1024EEEEELb0EEEvNS_9BwdParamsE --------------------------
	.section	.text._ZN10layer_norm40ln_parallel_residual_bwd_finalize_kernelINS_22Kernel_traits_finalizeILj6144E6__halfS2_fS2_fjLb0ELj1024ELj4ENS_18Kernel_traits_baseILj6144ES2_S2_fS2_fjLj1024EEEEELb0EEEvNS_9BwdParamsE,"ax",@progbits
	.align	128
        .global         _ZN10layer_norm40ln_parallel_residual_bwd_finalize_kernelINS_22Kernel_traits_finalizeILj6144E6__halfS2_fS2_fjLb0ELj1024ELj4ENS_18Kernel_traits_baseILj6144ES2_S2_fS2_fjLj1024EEEEELb0EEEvNS_9BwdParamsE
        .type           _ZN10layer_norm40ln_parallel_residual_bwd_finalize_kernelINS_22Kernel_traits_finalizeILj6144E6__halfS2_fS2_fjLb0ELj1024ELj4ENS_18Kernel_traits_baseILj6144ES2_S2_fS2_fjLj1024EEEEELb0EEEvNS_9BwdParamsE,@function
        .size           _ZN10layer_norm40ln_parallel_residual_bwd_finalize_kernelINS_22Kernel_traits_finalizeILj6144E6__halfS2_fS2_fjLb0ELj1024ELj4ENS_18Kernel_traits_baseILj6144ES2_S2_fS2_fjLj1024EEEEELb0EEEvNS_9BwdParamsE,(.L_x_3851 - _ZN10layer_norm40ln_parallel_residual_bwd_finalize_kernelINS_22Kernel_traits_finalizeILj6144E6__halfS2_fS2_fjLb0ELj1024ELj4ENS_18Kernel_traits_baseILj6144ES2_S2_fS2_fjLj1024EEEEELb0EEEvNS_9BwdParamsE)
        .other          _ZN10layer_norm40ln_parallel_residual_bwd_finalize_kernelINS_22Kernel_traits_finalizeILj6144E6__halfS2_fS2_fjLb0ELj1024ELj4ENS_18Kernel_traits_baseILj6144ES2_S2_fS2_fjLj1024EEEEELb0EEEvNS_9BwdParamsE,@"STO_CUDA_ENTRY STV_DEFAULT"
_ZN10layer_norm40ln_parallel_residual_bwd_finalize_kernelINS_22Kernel_traits_finalizeILj6144E6__halfS2_fS2_fjLb0ELj1024ELj4ENS_18Kernel_traits_baseILj6144ES2_S2_fS2_fjLj1024EEEEELb0EEEvNS_9BwdParamsE:
.text._ZN10layer_norm40ln_parallel_residual_bwd_finalize_kernelINS_22Kernel_traits_finalizeILj6144E6__halfS2_fS2_fjLb0ELj1024ELj4ENS_18Kernel_traits_baseILj6144ES2_S2_fS2_fjLj1024EEEEELb0EEEvNS_9BwdParamsE:
        /* <DEDUP_REMOVED lines=58> */
.L_x_2181:
        /* <DEDUP_REMOVED lines=112> */
.L_x_2180:
[----:B------:R-:W-:Y:S05]  /*0aa0*/  BSYNC.RECONVERGENT B1 ;  /* 0x0000000000017941 */ /* 0x000fea0003800200 */
.L_x_2179:
        /* <DEDUP_REMOVED lines=66> */
.L_x_2183:
[----:B------:R-:W-:Y:S05]  /*0ed0*/  BSYNC.RECONVERGENT B1 ;  /* 0x0000000000017941 */ /* 0x000fea0003800200 */
.L_x_2182:
        /* <DEDUP_REMOVED lines=36> */
.L_x_2185:
[----:B------:R-:W-:Y:S05]  /*1120*/  BSYNC.RECONVERGENT B1 ;  /* 0x0000000000017941 */ /* 0x000fea0003800200 */
.L_x_2184:
        /* <DEDUP_REMOVED lines=18> */
.L_x_2178:
[----:B------:R-:W-:Y:S05]  /*1250*/  BSYNC.RECONVERGENT B0 ;  /* 0x0000000000007941 */ /* 0x000fea0003800200 */
.L_x_2177:
        /* <DEDUP_REMOVED lines=96> */
.L_x_2186:
        /* <DEDUP_REMOVED lines=10> */
.L_x_3851:


//--------------------- .text._ZN10layer_norm31ln_parallel_residual_bwd_kernelINS_13Kernel_traitsI6__halfS2_fS2_fjLj6144ELj1ELj1ELj8ELj16ENS_18Kernel_traits_baseILj6144ES2_S2_fS2_fjLj256EEEEELb1ELb1ELb0EEEvNS_9BwdParamsE --------------------------
	.section	.text._ZN10layer_norm31ln_parallel_residual_bwd_kernelINS_13Kernel_traitsI6__halfS2_fS2_fjLj6144ELj1ELj1ELj8ELj16ENS_18Kernel_traits_baseILj6144ES2_S2_fS2_fjLj256EEEEELb1ELb1ELb0EEEvNS_9BwdParamsE,"ax",@progbits
	.align	128
        .global         _ZN10layer_norm31ln_parallel_residual_bwd_kernelINS_13Kernel_traitsI6__halfS2_fS2_fjLj6144ELj1ELj1ELj8ELj16ENS_18Kernel_traits_baseILj6144ES2_S2_fS2_fjLj256EEEEELb1ELb1ELb0EEEvNS_9BwdParamsE
        .type           _ZN10layer_norm31ln_parallel_residual_bwd_kernelINS_13Kernel_traitsI6__halfS2_fS2_fjLj6144ELj1ELj1ELj8ELj16ENS_18Kernel_traits_baseILj6144ES2_S2_fS2_fjLj256EEEEELb1ELb1ELb0EEEvNS_9BwdParamsE,@function
        .size           _ZN10layer_norm31ln_parallel_residual_bwd_kernelINS_13Kernel_traitsI6__halfS2_fS2_fjLj6144ELj1ELj1ELj8ELj16ENS_18Kernel_traits_baseILj6144ES2_S2_fS2_fjLj256EEEEELb1ELb1ELb0EEEvNS_9BwdParamsE,(.L_x_3852 - _ZN10layer_norm31ln_parallel_residual_bwd_kernelINS_13Kernel_traitsI6__halfS2_fS2_fjLj6144ELj1ELj1ELj8ELj16ENS_18Kernel_traits_baseILj6144ES2_S2_fS2_fjLj256EEEEELb1ELb1ELb0EEEvNS_9BwdParamsE)
        .other          _ZN10layer_norm31ln_parallel_residual_bwd_kernelINS_13Kernel_traitsI6__halfS2_fS2_fjLj6144ELj1ELj1ELj8ELj16ENS_18Kernel_traits_baseILj6144ES2_S2_fS2_fjLj256EEEEELb1ELb1ELb0EEEvNS_9BwdParamsE,@"STO_CUDA_ENTRY STV_DEFAULT"
_ZN10layer_norm31ln_parallel_residual_bwd_kernelINS_13Kernel_traitsI6__halfS2_fS2_fjLj6144ELj1ELj1ELj8ELj16ENS_18Kernel_traits_baseILj6144ES2_S2_fS2_fjLj256EEEEELb1ELb1ELb0EEEvNS_9BwdParamsE:
.text._ZN10layer_norm31ln_parallel_residual_bwd_kernelINS_13Kernel_traitsI6__halfS2_fS2_fjLj6144ELj1ELj1ELj8ELj16ENS_18Kernel_traits_baseILj6144ES2_S2_fS2_fjLj256EEEEELb1ELb1ELb0EEEvNS_9BwdParamsE:
        /* <DEDUP_REMOVED lines=86> */
.L_x_2226:
        /* <DEDUP_REMOVED lines=20> */
[----:B----4-:R-:W-:-:S07]  /*06a0*/  ISETP.NE.U32.AND P1, PT, RZ, UR12, PT ;  /* 0x0000000cff007c0c */ /* 0x010fce000bf25070 */
[----:B------:R-:W2:Y:S01]  /*06b0*/  LDC.64 R122, c[0x0][0x3b0] ;  /* 0x0000ec00ff7a7b82 */ /* 0x000ea20000000a00 */
[----:B0-----:R-:W-:-:S05]  /*06c0*/  IMAD.WIDE.U32 R116, R118, 0x20, R116 ;  /* 0x0000002076747825 */ /* 0x001fca00078e0074 */
[----:B------:R-:W3:Y:S01]  /*06d0*/  LDG.E.128 R96, desc[UR10][R116.64] ;  /* 0x0000000a74607981 */ /* 0x000ee2000c1e1d00 */
[----:B-1----:R-:W-:-:S03]  /*06e0*/  IMAD.WIDE.U32 R100, R118, 0x10, R100 ;  /* 0x0000001076647825 */ /* 0x002fc600078e0064 */
[----:B------:R-:W4:Y:S04]  /*06f0*/  LDG.E.128 R104, desc[UR10][R116.64+0x10] ;  /* 0x0000100a74687981 */ /* 0x000f28000c1e1d00 */
[----:B------:R-:W4:Y:S01]  /*0700*/  LDG.E.128 R100, desc[UR10][R100.64] ;  /* 0x0000000a64647981 */ /* 0x000f22000c1e1d00 */
[----:B------:R-:W-:Y:S02]  /*0710*/  ISETP.NE.AND.EX P1, PT, RZ, UR13, PT, P1 ;  /* 0x0000000dff007c0c */ /* 0x000fe4000bf25310 */
[----:B------:R-:W-:-:S11]  /*0720*/  ISETP.NE.U32.AND P0, PT, RZ, UR16, PT ;  /* 0x00000010ff007c0c */ /* 0x000fd6000bf05070 */
[----:B------:R-:W0:Y:S01]  /*0730*/  @P1 LDC.64 R124, c[0x0][0x3b8] ;  /* 0x0000ee00ff7c1b82 */ /* 0x000e220000000a00 */
[----:B------:R-:W-:Y:S01]  /*0740*/  ISETP.NE.AND.EX P0, PT, RZ, UR17, PT, P0 ;  /* 0x00000011ff007c0c */ /* 0x000fe2000bf05300 */
[----:B--2---:R-:W-:-:S05]  /*0750*/  IMAD.WIDE.U32 R122, R118, 0x8, R122 ;  /* 0x00000008767a7825 */ /* 0x004fca00078e007a */
[----:B------:R1:W5:Y:S07]  /*0760*/  LDG.E.64 R116, desc[UR10][R122.64] ;  /* 0x0000000a7a747981 */ /* 0x00036e000c1e1b00 */
[----:B------:R-:W2:Y:S01]  /*0770*/  @P0 LDC.64 R110, c[0x0][0x438] ;  /* 0x00010e00ff6e0b82 */ /* 0x000ea20000000a00 */
[----:B-1----:R-:W-:Y:S02]  /*0780*/  HADD2.F32 R122, -RZ, R136.H0_H0 ;  /* 0x20000088ff7a7230 */ /* 0x002fe40000004100 */
[----:B0-----:R-:W-:-:S05]  /*0790*/  @P1 IMAD.WIDE.U32 R124, R118, 0x8, R124 ;  /* 0x00000008767c1825 */ /* 0x001fca00078e007c */
[----:B------:R0:W5:Y:S01]  /*07a0*/  @P1 LDG.E.64 R164, desc[UR10][R124.64] ;  /* 0x0000000a7ca41981 */ /* 0x000162000c1e1b00 */
[----:B------:R-:W-:Y:S02]  /*07b0*/  HADD2.F32 R121, -RZ, R136.H1_H1 ;  /* 0x30000088ff797230 */ /* 0x000fe40000004100 */
[--C-:B------:R-:W-:Y:S02]  /*07c0*/  HADD2.F32 R126, -RZ, R137.reuse.H0_H0 ;  /* 0x20000089ff7e7230 */ /* 0x100fe40000004100 */
[----:B0-----:R-:W-:Y:S02]  /*07d0*/  HADD2.F32 R125, -RZ, R137.H1_H1 ;  /* 0x30000089ff7d7230 */ /* 0x001fe40000004100 */
[----:B------:R-:W-:Y:S02]  /*07e0*/  HADD2.F32 R130, -RZ, R138.H0_H0 ;  /* 0x2000008aff827230 */ /* 0x000fe40000004100 */
[----:B--2---:R-:W-:-:S05]  /*07f0*/  @P0 IMAD.WIDE.U32 R110, R118, 0x20, R110 ;  /* 0x00000020766e0825 */ /* 0x004fca00078e006e */
[----:B------:R-:W5:Y:S04]  /*0800*/  @P0 LDG.E.128 R8, desc[UR10][R110.64] ;  /* 0x0000000a6e080981 */ /* 0x000f68000c1e1d00 */
[----:B------:R0:W5:Y:S01]  /*0810*/  @P0 LDG.E.128 R4, desc[UR10][R110.64+0x10] ;  /* 0x0000100a6e040981 */ /* 0x000162000c1e1d00 */
[----:B------:R-:W-:Y:S02]  /*0820*/  HADD2.F32 R134, -RZ, R139.H1_H1 ;  /* 0x3000008bff867230 */ /* 0x000fe40000004100 */
[C---:B---3--:R-:W-:Y:S01]  /*0830*/  FADD.FTZ R109, -R108.reuse, R97 ;  /* 0x000000616c6d7221 */ /* 0x048fe20000010100 */
[C---:B------:R-:W-:Y:S01]  /*0840*/  FADD.FTZ R129, -R108.reuse, R99 ;  /* 0x000000636c817221 */ /* 0x040fe20000010100 */
[C---:B------:R-:W-:Y:S01]  /*0850*/  FADD.FTZ R3, -R108.reuse, R96 ;  /* 0x000000606c037221 */ /* 0x040fe20000010100 */
[----:B------:R-:W-:-:S02]  /*0860*/  FADD.FTZ R127, -R108, R98 ;  /* 0x000000626c7f7221 */ /* 0x000fc40000010100 */
[C---:B-----5:R-:W-:Y:S01]  /*0870*/  FMUL.FTZ R128, R120.reuse, R129 ;  /* 0x0000008178807220 */ /* 0x060fe20000410000 */
[--C-:B----4-:R-:W-:Y:S02]  /*0880*/  HADD2.F32 R97, -RZ, R100.reuse.H0_H0 ;  /* 0x20000064ff617230 */ /* 0x110fe40000004100 */
[--C-:B------:R-:W-:Y:S02]  /*0890*/  HADD2.F32 R96, -RZ, R101.reuse.H1_H1 ;  /* 0x30000065ff607230 */ /* 0x100fe40000004100 */
[----:B------:R-:W-:Y:S01]  /*08a0*/  FMUL.FTZ R3, R120, R3 ;  /* 0x0000000378037220 */ /* 0x000fe20000410000 */
[----:B------:R-:W-:Y:S02]  /*08b0*/  HADD2.F32 R100, -RZ, R100.H1_H1 ;  /* 0x30000064ff647230 */ /* 0x000fe40000004100 */
[----:B------:R-:W-:Y:S01]  /*08c0*/  FMUL.FTZ R122, R122, R97 ;  /* 0x000000617a7a7220 */ /* 0x000fe20000410000 */
[----:B------:R-:W-:Y:S02]  /*08d0*/  HADD2.F32 R99, -RZ, R101.H0_H0 ;  /* 0x20000065ff637230 */ /* 0x000fe40000004100 */
[----:B------:R-:W-:Y:S01]  /*08e0*/  FMUL.FTZ R123, R120, R127 ;  /* 0x0000007f787b7220 */ /* 0x000fe20000410000 */
[-C--:B------:R-:W-:Y:S01]  /*08f0*/  FMUL.FTZ R125, R125, R96.reuse ;  /* 0x000000607d7d7220 */ /* 0x080fe20000410000 */
[----:B------:R-:W-:Y:S01]  /*0900*/  FADD.FTZ R35, R35, R96 ;  /* 0x0000006023237221 */ /* 0x000fe20000010000 */
[----:B------:R-:W-:Y:S01]  /*0910*/  FFMA.FTZ R59, R128, R96, R59 ;  /* 0x00000060803b7223 */ /* 0x000fe2000001003b */
[----:B------:R-:W-:Y:S01]  /*0920*/  FADD.FTZ R32, R32, R97 ;  /* 0x0000006120207221 */ /* 0x000fe20000010000 */
[----:B------:R-:W-:Y:S01]  /*0930*/  FFMA.FTZ R56, R3, R97, R56 ;  /* 0x0000006103387223 */ /* 0x000fe20000010038 */
[----:B------:R-:W-:Y:S01]  /*0940*/  FMUL.FTZ R121, R121, R100 ;  /* 0x0000006479797220 */ /* 0x000fe20000410000 */
[----:B------:R-:W-:Y:S01]  /*0950*/  FADD.FTZ R96, RZ, R122 ;  /* 0x0000007aff607221 */ /* 0x000fe20000010000 */
[----:B------:R-:W-:Y:S01]  /*0960*/  FMUL.FTZ R124, R120, R109 ;  /* 0x0000006d787c7220 */ /* 0x000fe20000410000 */
[----:B------:R-:W-:Y:S01]  /*0970*/  FFMA.FTZ R97, R3, R122, RZ ;  /* 0x0000007a03617223 */ /* 0x000fe200000100ff */
[-C--:B------:R-:W-:Y:S01]  /*0980*/  FMUL.FTZ R126, R126, R99.reuse ;  /* 0x000000637e7e7220 */ /* 0x080fe20000410000 */
[----:B------:R-:W-:Y:S01]  /*0990*/  FADD.FTZ R34, R34, R99 ;  /* 0x0000006322227221 */ /* 0x000fe20000010000 */
[----:B------:R-:W-:Y:S01]  /*09a0*/  FFMA.FTZ R58, R123, R99, R58 ;  /* 0x000000637b3a7223 */ /* 0x000fe2000001003a */
[----:B------:R-:W-:Y:S01]  /*09b0*/  FADD.FTZ R99, R96, R121 ;  /* 0x0000007960637221 */ /* 0x000fe20000010000 */
[----:B------:R-:W-:Y:S01]  /*09c0*/  FFMA.FTZ R96, R124, R121, R97 ;  /* 0x000000797c607223 */ /* 0x000fe20000010061 */
[----:B------:R-:W-:Y:S01]  /*09d0*/  FADD.FTZ R101, -R108, R104 ;  /* 0x000000686c657221 */ /* 0x000fe20000010100 */
[----:B------:R-:W-:-:S02]  /*09e0*/  HADD2.F32 R131, -RZ, R102.H0_H0 ;  /* 0x20000066ff837230 */ /* 0x000fc40000004100 */
[----:B------:R-:W-:Y:S01]  /*09f0*/  FADD.FTZ R98, R99, R126 ;  /* 0x0000007e63627221 */ /* 0x000fe20000010000 */
[----:B------:R-:W-:Y:S01]  /*0a00*/  FFMA.FTZ R97, R123, R126, R96 ;  /* 0x0000007e7b617223 */ /* 0x000fe20000010060 */
[----:B------:R-:W-:Y:S01]  /*0a10*/  FMUL.FTZ R127, R120, R101 ;  /* 0x00000065787f7220 */ /* 0x000fe20000410000 */
[----:B------:R-:W-:Y:S02]  /*0a20*/  HADD2.F32 R102, -RZ, R102.H1_H1 ;  /* 0x30000066ff667230 */ /* 0x000fe40000004100 */
[----:B------:R-:W-:Y:S01]  /*0a30*/  FADD.FTZ R105, -R108, R105 ;  /* 0x000000696c697221 */ /* 0x000fe20000010100 */
[----:B------:R-:W-:Y:S02]  /*0a40*/  HADD2.F32 R129, -RZ, R138.H1_H1 ;  /* 0x3000008aff817230 */ /* 0x000fe40000004100 */
[----:B------:R-:W-:Y:S01]  /*0a50*/  FMUL.FTZ R130, R130, R131 ;  /* 0x0000008382827220 */ /* 0x000fe20000410000 */
[----:B------:R-:W-:Y:S01]  /*0a60*/  FADD.FTZ R99, R98, R125 ;  /* 0x0000007d62637221 */ /* 0x000fe20000010000 */
[----:B------:R-:W-:Y:S01]  /*0a70*/  FFMA.FTZ R96, R128, R125, R97 ;  /* 0x0000007d80607223 */ /* 0x000fe20000010061 */
[----:B------:R-:W-:Y:S01]  /*0a80*/  FADD.FTZ R28, R28, R131 ;  /* 0x000000831c1c7221 */ /* 0x000fe20000010000 */
[----:B------:R-:W-:Y:S01]  /*0a90*/  FFMA.FTZ R52, R127, R131, R52 ;  /* 0x000000837f347223 */ /* 0x000fe20000010034 */
[----:B0-----:R-:W-:-:S02]  /*0aa0*/  HADD2.F32 R110, -RZ, R103.H0_H0 ;  /* 0x20000067ff6e7230 */ /* 0x001fc40000004100 */
[----:B------:R-:W-:Y:S01]  /*0ab0*/  FADD.FTZ R133, -R108, R106 ;  /* 0x0000006a6c857221 */ /* 0x000fe20000010100 */
[----:B------:R-:W-:Y:S02]  /*0ac0*/  HADD2.F32 R131, -RZ, R139.H0_H0 ;  /* 0x2000008bff837230 */ /* 0x000fe40000004100 */
[----:B------:R-:W-:Y:S01]  /*0ad0*/  FMUL.FTZ R129, R129, R102 ;  /* 0x0000006681817220 */ /* 0x000fe20000410000 */
[----:B------:R-:W-:Y:S01]  /*0ae0*/  FMUL.FTZ R132, R120, R105 ;  /* 0x0000006978847220 */ /* 0x000fe20000410000 */
[----:B------:R-:W-:Y:S01]  /*0af0*/  FADD.FTZ R98, R99, R130 ;  /* 0x0000008263627221 */ /* 0x000fe20000010000 */
[----:B------:R-:W-:Y:S01]  /*0b00*/  FFMA.FTZ R97, R127, R130, R96 ;  /* 0x000000827f617223 */ /* 0x000fe20000010060 */
[----:B------:R-:W-:Y:S02]  /*0b10*/  HADD2.F32 R103, -RZ, R103.H1_H1 ;  /* 0x30000067ff677230 */ /* 0x000fe40000004100 */
[----:B------:R-:W-:Y:S01]  /*0b20*/  FADD.FTZ R107, -R108, R107 ;  /* 0x0000006b6c6b7221 */ /* 0x000fe20000010100 */
[-C--:B------:R-:W-:Y:S01]  /*0b30*/  FMUL.FTZ R131, R131, R110.reuse ;  /* 0x0000006e83837220 */ /* 0x080fe20000410000 */
        /* <DEDUP_REMOVED lines=18> */
.L_x_2189:
[----:B----4-:R-:W-:Y:S05]  /*0c60*/  BSYNC.RECONVERGENT B0 ;  /* 0x0000000000007941 */ /* 0x010fea0003800200 */
.L_x_2188:
        /* <DEDUP_REMOVED lines=19> */
[----:B------:R-:W5:Y:S04]  /*0da0*/  @P0 LDG.E.128 R68, desc[UR10][R142.64] ;  /* 0x0000000a8e440981 */ /* 0x000f68000c1e1d00 */
[----:B------:R0:W5:Y:S01]  /*0db0*/  @P0 LDG.E.128 R72, desc[UR10][R142.64+0x10] ;  /* 0x0000100a8e480981 */ /* 0x000162000c1e1d00 */
[----:B-1----:R-:W-:-:S05]  /*0dc0*/  @P1 IMAD.WIDE.U32 R146, R109, 0x8, R146 ;  /* 0x000000086d921825 */ /* 0x002fca00078e0092 */
[----:B------:R1:W5:Y:S01]  /*0dd0*/  @P1 LDG.E.64 R162, desc[UR10][R146.64] ;  /* 0x0000000a92a21981 */ /* 0x000362000c1e1b00 */
[----:B0-----:R-:W-:Y:S02]  /*0de0*/  HADD2.F32 R142, -RZ, R64.H0_H0 ;  /* 0x20000040ff8e7230 */ /* 0x001fe40000004100 */
[--C-:B-1----:R-:W-:Y:S02]  /*0df0*/  HADD2.F32 R146, -RZ, R65.reuse.H0_H0 ;  /* 0x20000041ff927230 */ /* 0x102fe40000004100 */
[----:B------:R-:W-:Y:S02]  /*0e00*/  HADD2.F32 R145, -RZ, R65.H1_H1 ;  /* 0x30000041ff917230 */ /* 0x000fe40000004100 */
[----:B------:R-:W-:Y:S01]  /*0e10*/  HADD2.F32 R150, -RZ, R66.H0_H0 ;  /* 0x20000042ff967230 */ /* 0x000fe20000004100 */
[----:B------:R-:W-:Y:S01]  /*0e20*/  IADD3 R109, PT, PT, R109, 0x100, RZ ;  /* 0x000001006d6d7810 */ /* 0x000fe20007ffe0ff */
[C---:B---3--:R-:W-:Y:S01]  /*0e30*/  FADD.FTZ R141, -R108.reuse, R97 ;  /* 0x000000616c8d7221 */ /* 0x048fe20000010100 */
[----:B------:R-:W-:Y:S01]  /*0e40*/  FADD.FTZ R135, -R108, R96 ;  /* 0x000000606c877221 */ /* 0x000fe20000010100 */
[----:B------:R-:W-:-:S02]  /*0e50*/  HADD2.F32 R96, -RZ, R64.H1_H1 ;  /* 0x30000040ff607230 */ /* 0x000fc40000004100 */
[----:B------:R-:W-:Y:S01]  /*0e60*/  FADD.FTZ R149, -R108, R98 ;  /* 0x000000626c957221 */ /* 0x000fe20000010100 */
[--C-:B----4-:R-:W-:Y:S02]  /*0e70*/  HADD2.F32 R97, -RZ, R100.reuse.H0_H0 ;  /* 0x20000064ff617230 */ /* 0x110fe40000004100 */
[----:B------:R-:W-:Y:S02]  /*0e80*/  HADD2.F32 R100, -RZ, R100.H1_H1 ;  /* 0x30000064ff647230 */ /* 0x000fe40000004100 */
[----:B-----5:R-:W-:Y:S01]  /*0e90*/  FMUL.FTZ R135, R120, R135 ;  /* 0x0000008778877220 */ /* 0x020fe20000410000 */
[----:B------:R-:W-:Y:S01]  /*0ea0*/  FADD.FTZ R151, -R108, R99 ;  /* 0x000000636c977221 */ /* 0x000fe20000010100 */
[----:B------:R-:W-:Y:S01]  /*0eb0*/  FMUL.FTZ R142, R142, R97 ;  /* 0x000000618e8e7220 */ /* 0x000fe20000410000 */
[--C-:B------:R-:W-:Y:S02]  /*0ec0*/  HADD2.F32 R99, -RZ, R101.reuse.H0_H0 ;  /* 0x20000065ff637230 */ /* 0x100fe40000004100 */
[----:B------:R-:W-:Y:S01]  /*0ed0*/  FMUL.FTZ R144, R120, R141 ;  /* 0x0000008d78907220 */ /* 0x000fe20000410000 */
[----:B------:R-:W-:Y:S01]  /*0ee0*/  FMUL.FTZ R141, R96, R100 ;  /* 0x00000064608d7220 */ /* 0x000fe20000410000 */
[----:B------:R-:W-:Y:S01]  /*0ef0*/  FMUL.FTZ R143, R120, R149 ;  /* 0x00000095788f7220 */ /* 0x000fe20000410000 */
[----:B------:R-:W-:Y:S01]  /*0f00*/  FADD.FTZ R24, R24, R97 ;  /* 0x0000006118187221 */ /* 0x000fe20000010000 */
[----:B------:R-:W-:Y:S01]  /*0f10*/  FFMA.FTZ R48, R135, R97, R48 ;  /* 0x0000006187307223 */ /* 0x000fe20000010030 */
[----:B------:R-:W-:Y:S01]  /*0f20*/  FADD.FTZ R96, R111, R142 ;  /* 0x0000008e6f607221 */ /* 0x000fe20000010000 */
[----:B------:R-:W-:Y:S01]  /*0f30*/  FFMA.FTZ R97, R135, R142, R110 ;  /* 0x0000008e87617223 */ /* 0x000fe2000001006e */
[----:B------:R-:W-:-:S02]  /*0f40*/  HADD2.F32 R98, -RZ, R101.H1_H1 ;  /* 0x30000065ff627230 */ /* 0x000fc40000004100 */
[-C--:B------:R-:W-:Y:S01]  /*0f50*/  FMUL.FTZ R146, R146, R99.reuse ;  /* 0x0000006392927220 */ /* 0x080fe20000410000 */
[----:B------:R-:W-:Y:S01]  /*0f60*/  FADD.FTZ R26, R26, R99 ;  /* 0x000000631a1a7221 */ /* 0x000fe20000010000 */
[----:B------:R-:W-:Y:S01]  /*0f70*/  FFMA.FTZ R50, R143, R99, R50 ;  /* 0x000000638f327223 */ /* 0x000fe20000010032 */
[----:B------:R-:W-:Y:S01]  /*0f80*/  FMUL.FTZ R148, R120, R151 ;  /* 0x0000009778947220 */ /* 0x000fe20000410000 */
[----:B------:R-:W-:Y:S01]  /*0f90*/  FADD.FTZ R99, R96, R141 ;  /* 0x0000008d60637221 */ /* 0x000fe20000010000 */
[----:B------:R-:W-:Y:S01]  /*0fa0*/  FFMA.FTZ R96, R144, R141, R97 ;  /* 0x0000008d90607223 */ /* 0x000fe20000010061 */
[--C-:B------:R-:W-:Y:S02]  /*0fb0*/  HADD2.F32 R101, -RZ, R102.reuse.H0_H0 ;  /* 0x20000066ff657230 */ /* 0x100fe40000004100 */
[-C--:B------:R-:W-:Y:S01]  /*0fc0*/  FMUL.FTZ R145, R145, R98.reuse ;  /* 0x0000006291917220 */ /* 0x080fe20000410000 */
[----:B------:R-:W-:Y:S01]  /*0fd0*/  FADD.FTZ R27, R27, R98 ;  /* 0x000000621b1b7221 */ /* 0x000fe20000010000 */
[----:B------:R-:W-:Y:S01]  /*0fe0*/  FFMA.FTZ R51, R148, R98, R51 ;  /* 0x0000006294337223 */ /* 0x000fe20000010033 */
[----:B------:R-:W-:Y:S01]  /*0ff0*/  FADD.FTZ R147, -R108, R104 ;  /* 0x000000686c937221 */ /* 0x000fe20000010100 */
[----:B------:R-:W-:Y:S01]  /*1000*/  FADD.FTZ R98, R99, R146 ;  /* 0x0000009263627221 */ /* 0x000fe20000010000 */
[----:B------:R-:W-:Y:S01]  /*1010*/  FFMA.FTZ R97, R143, R146, R96 ;  /* 0x000000928f617223 */ /* 0x000fe20000010060 */
[----:B------:R-:W-:-:S02]  /*1020*/  HADD2.F32 R102, -RZ, R102.H1_H1 ;  /* 0x30000066ff667230 */ /* 0x000fc40000004100 */
[----:B------:R-:W-:Y:S01]  /*1030*/  FADD.FTZ R105, -R108, R105 ;  /* 0x000000696c697221 */ /* 0x000fe20000010100 */
[----:B------:R-:W-:Y:S02]  /*1040*/  HADD2.F32 R149, -RZ, R66.H1_H1 ;  /* 0x30000042ff957230 */ /* 0x000fe40000004100 */
[----:B------:R-:W-:Y:S01]  /*1050*/  FMUL.FTZ R147, R120, R147 ;  /* 0x0000009378937220 */ /* 0x000fe20000410000 */
[----:B------:R-:W-:Y:S01]  /*1060*/  FMUL.FTZ R150, R150, R101 ;  /* 0x0000006596967220 */ /* 0x000fe20000410000 */
[----:B------:R-:W-:Y:S01]  /*1070*/  FADD.FTZ R99, R98, R145 ;  /* 0x0000009162637221 */ /* 0x000fe20000010000 */
[----:B------:R-:W-:Y:S01]  /*1080*/  FFMA.FTZ R96, R148, R145, R97 ;  /* 0x0000009194607223 */ /* 0x000fe20000010061 */
[----:B------:R-:W-:Y:S02]  /*1090*/  HADD2.F32 R154, -RZ, R103.H0_H0 ;  /* 0x20000067ff9a7230 */ /* 0x000fe40000004100 */
[----:B------:R-:W-:Y:S01]  /*10a0*/  FADD.FTZ R153, -R108, R106 ;  /* 0x0000006a6c997221 */ /* 0x000fe20000010100 */
[----:B------:R-:W-:-:S02]  /*10b0*/  HADD2.F32 R151, -RZ, R67.H0_H0 ;  /* 0x20000043ff977230 */ /* 0x000fc40000004100 */
[----:B------:R-:W-:Y:S01]  /*10c0*/  FMUL.FTZ R149, R149, R102 ;  /* 0x0000006695957220 */ /* 0x000fe20000410000 */
[----:B------:R-:W-:Y:S01]  /*10d0*/  FMUL.FTZ R152, R120, R105 ;  /* 0x0000006978987220 */ /* 0x000fe20000410000 */
[----:B------:R-:W-:Y:S01]  /*10e0*/  FADD.FTZ R98, R99, R150 ;  /* 0x0000009663627221 */ /* 0x000fe20000010000 */
[----:B------:R-:W-:Y:S01]  /*10f0*/  FFMA.FTZ R97, R147, R150, R96 ;  /* 0x0000009693617223 */ /* 0x000fe20000010060 */
[----:B------:R-:W-:Y:S01]  /*1100*/  FADD.FTZ R25, R25, R100 ;  /* 0x0000006419197221 */ /* 0x000fe20000010000 */
[----:B------:R-:W-:Y:S01]  /*1110*/  FFMA.FTZ R49, R144, R100, R49 ;  /* 0x0000006490317223 */ /* 0x000fe20000010031 */
[----:B------:R-:W-:Y:S02]  /*1120*/  HADD2.F32 R103, -RZ, R103.H1_H1 ;  /* 0x30000067ff677230 */ /* 0x000fe40000004100 */
[----:B------:R-:W-:Y:S01]  /*1130*/  FMUL.FTZ R153, R120, R153 ;  /* 0x0000009978997220 */ /* 0x000fe20000410000 */
[----:B------:R-:W-:Y:S02]  /*1140*/  HADD2.F32 R100, -RZ, R67.H1_H1 ;  /* 0x30000043ff647230 */ /* 0x000fe40000004100 */
[----:B------:R-:W-:Y:S01]  /*1150*/  FADD.FTZ R107, -R108, R107 ;  /* 0x0000006b6c6b7221 */ /* 0x000fe20000010100 */
[-C--:B------:R-:W-:Y:S01]  /*1160*/  FMUL.FTZ R151, R151, R154.reuse ;  /* 0x0000009a97977220 */ /* 0x080fe20000410000 */
[----:B------:R-:W-:Y:S01]  /*1170*/  FADD.FTZ R98, R98, R149 ;  /* 0x0000009562627221 */ /* 0x000fe20000010000 */
[----:B------:R-:W-:Y:S01]  /*1180*/  FFMA.FTZ R96, R152, R149, R97 ;  /* 0x0000009598607223 */ /* 0x000fe20000010061 */
        /* <DEDUP_REMOVED lines=14> */
.L_x_2191:
[----:B------:R-:W-:Y:S05]  /*1270*/  BSYNC.RECONVERGENT B0 ;  /* 0x0000000000007941 */ /* 0x000fea0003800200 */
.L_x_2190:
        /* <DEDUP_REMOVED lines=18> */
[----:B------:R-:W-:-:S02]  /*13a0*/  HADD2.F32 R157, -RZ, R60.H1_H1 ;  /* 0x3000003cff9d7230 */ /* 0x000fc40000004100 */
[----:B------:R-:W-:Y:S02]  /*13b0*/  HADD2.F32 R168, -RZ, R61.H0_H0 ;  /* 0x2000003dffa87230 */ /* 0x000fe40000004100 */
[----:B0-----:R-:W-:-:S05]  /*13c0*/  @P1 IMAD.WIDE.U32 R166, R109, 0x8, R166 ;  /* 0x000000086da61825 */ /* 0x001fca00078e00a6 */
[----:B------:R0:W5:Y:S01]  /*13d0*/  @P1 LDG.E.64 R160, desc[UR10][R166.64] ;  /* 0x0000000aa6a01981 */ /* 0x000162000c1e1b00 */
[----:B-1----:R-:W-:-:S05]  /*13e0*/  @P0 IMAD.WIDE.U32 R158, R109, 0x20, R158 ;  /* 0x000000206d9e0825 */ /* 0x002fca00078e009e */
[----:B------:R-:W5:Y:S04]  /*13f0*/  @P0 LDG.E.128 R76, desc[UR10][R158.64] ;  /* 0x0000000a9e4c0981 */ /* 0x000f68000c1e1d00 */
[----:B------:R1:W5:Y:S01]  /*1400*/  @P0 LDG.E.128 R80, desc[UR10][R158.64+0x10] ;  /* 0x0000100a9e500981 */ /* 0x000362000c1e1d00 */
[----:B0-----:R-:W-:Y:S02]  /*1410*/  HADD2.F32 R167, -RZ, R61.H1_H1 ;  /* 0x3000003dffa77230 */ /* 0x001fe40000004100 */
[----:B------:R-:W-:Y:S02]  /*1420*/  HADD2.F32 R172, -RZ, R62.H0_H0 ;  /* 0x2000003effac7230 */ /* 0x000fe40000004100 */
[----:B------:R-:W-:Y:S02]  /*1430*/  HADD2.F32 R176, -RZ, R63.H0_H0 ;  /* 0x2000003fffb07230 */ /* 0x000fe40000004100 */
[C---:B---3--:R-:W-:Y:S01]  /*1440*/  FADD.FTZ R155, -R108.reuse, R96 ;  /* 0x000000606c9b7221 */ /* 0x048fe20000010100 */
[----:B------:R-:W-:Y:S01]  /*1450*/  FADD.FTZ R109, -R108, R97 ;  /* 0x000000616c6d7221 */ /* 0x000fe20000010100 */
[----:B------:R-:W-:-:S02]  /*1460*/  HADD2.F32 R96, -RZ, R60.H0_H0 ;  /* 0x2000003cff607230 */ /* 0x000fc40000004100 */
[----:B------:R-:W-:Y:S01]  /*1470*/  FADD.FTZ R169, -R108, R98 ;  /* 0x000000626ca97221 */ /* 0x000fe20000010100 */
[----:B-----5:R-:W-:Y:S01]  /*1480*/  FMUL.FTZ R155, R120, R155 ;  /* 0x0000009b789b7220 */ /* 0x020fe20000410000 */
[--C-:B----4-:R-:W-:Y:S02]  /*1490*/  HADD2.F32 R97, -RZ, R104.reuse.H0_H0 ;  /* 0x20000068ff617230 */ /* 0x110fe40000004100 */
[----:B------:R-:W-:Y:S02]  /*14a0*/  HADD2.F32 R104, -RZ, R104.H1_H1 ;  /* 0x30000068ff687230 */ /* 0x000fe40000004100 */
[----:B------:R-:W-:Y:S01]  /*14b0*/  FADD.FTZ R171, -R108, R99 ;  /* 0x000000636cab7221 */ /* 0x000fe20000010100 */
[----:B-1----:R-:W-:Y:S01]  /*14c0*/  FMUL.FTZ R158, R96, R97 ;  /* 0x00000061609e7220 */ /* 0x002fe20000410000 */
        /* <DEDUP_REMOVED lines=15> */
[----:B------:R-:W-:Y:S01]  /*15c0*/  FADD.FTZ R175, -R108, R101 ;  /* 0x000000656caf7221 */ /* 0x000fe20000010100 */
        /* <DEDUP_REMOVED lines=8> */
[----:B------:R-:W-:Y:S01]  /*1650*/  FMUL.FTZ R169, R120, R173 ;  /* 0x000000ad78a97220 */ /* 0x000fe20000410000 */
[----:B------:R-:W-:Y:S02]  /*1660*/  HADD2.F32 R171, -RZ, R62.H1_H1 ;  /* 0x3000003effab7230 */ /* 0x000fe40000004100 */
[----:B------:R-:W-:Y:S01]  /*1670*/  FMUL.FTZ R172, R172, R101 ;  /* 0x00000065acac7220 */ /* 0x000fe20000410000 */
[----:B------:R-:W-:Y:S01]  /*1680*/  FADD.FTZ R99, R98, R167 ;  /* 0x000000a762637221 */ /* 0x000fe20000010000 */
[----:B------:R-:W-:Y:S01]  /*1690*/  FFMA.FTZ R96, R170, R167, R97 ;  /* 0x000000a7aa607223 */ /* 0x000fe20000010061 */
[C---:B------:R-:W-:Y:S01]  /*16a0*/  FADD.FTZ R179, -R108.reuse, R103 ;  /* 0x000000676cb37221 */ /* 0x040fe20000010100 */
[--C-:B------:R-:W-:Y:S02]  /*16b0*/  HADD2.F32 R103, -RZ, R107.reuse.H0_H0 ;  /* 0x2000006bff677230 */ /* 0x100fe40000004100 */
[----:B------:R-:W-:Y:S01]  /*16c0*/  FADD.FTZ R177, -R108, R102 ;  /* 0x000000666cb17221 */ /* 0x000fe20000010100 */
[----:B------:R-:W-:Y:S01]  /*16d0*/  FMUL.FTZ R174, R120, R175 ;  /* 0x000000af78ae7220 */ /* 0x000fe20000410000 */
[----:B------:R-:W-:Y:S01]  /*16e0*/  FMUL.FTZ R171, R171, R106 ;  /* 0x0000006aabab7220 */ /* 0x000fe20000410000 */
        /* <DEDUP_REMOVED lines=24> */
.L_x_2193:
[----:B------:R-:W-:Y:S05]  /*1870*/  BSYNC.RECONVERGENT B0 ;  /* 0x0000000000007941 */ /* 0x000fea0003800200 */
.L_x_2192:
        /* <DEDUP_REMOVED lines=32> */
.L_x_2195:
[----:B------:R-:W-:Y:S05]  /*1a80*/  BSYNC.RECONVERGENT B0 ;  /* 0x0000000000007941 */ /* 0x000fea0003800200 */
.L_x_2194:
        /* <DEDUP_REMOVED lines=107> */
[----:B------:R-:W-:Y:S01]  /*2140*/  F2FP.F16.F32.PACK_AB R96, R103, R96 ;  /* 0x000000606760723e */ /* 0x000fe200000000ff */
[----:B------:R-:W-:Y:S06]  /*2150*/  BRA `(.L_x_2201) ;  /* 0x0000001c007c7947 */ /* 0x000fec0003800000 */
.L_x_2200:
        /* <DEDUP_REMOVED lines=54> */
.L_x_2199:
        /* <DEDUP_REMOVED lines=59> */
.L_x_2202:
        /* <DEDUP_REMOVED lines=21> */
[C---:B------:R-:W-:Y:S01]  /*29c0*/  LOP3.LUT P5, RZ, R116.reuse, 0xff, RZ, 0xc0, !PT ;  /* 0x000000ff74ff7812 */ /* 0x040fe200078ac0ff */
[----:B------:R-:W-:Y:S01]  /*29d0*/  FADD.FTZ R98, R125, -R86 ;  /* 0x800000567d627221 */ /* 0x000fe20000010000 */
[----:B------:R-:W-:Y:S01]  /*29e0*/  LOP3.LUT P0, RZ, R116, 0xff0000, RZ, 0xc0, !PT ;  /* 0x00ff000074ff7812 */ /* 0x000fe2000780c0ff */
[----:B------:R-:W-:Y:S01]  /*29f0*/  FADD.FTZ R87, R126, -R87 ;  /* 0x800000577e577221 */ /* 0x000fe20000010000 */
[----:B------:R-:W-:Y:S01]  /*2a00*/  FSEL R96, R85, RZ, P5 ;  /* 0x000000ff55607208 */ /* 0x000fe20002800000 */
[----:B------:R-:W-:Y:S01]  /*2a10*/  FFMA.FTZ R85, R127, R100, R101 ;  /* 0x000000647f557223 */ /* 0x000fe20000010065 */
[----:B------:R-:W-:Y:S01]  /*2a20*/  LOP3.LUT P5, RZ, R116, 0xff000000, RZ, 0xc0, !PT ;  /* 0xff00000074ff7812 */ /* 0x000fe200078ac0ff */
[C---:B------:R-:W-:Y:S01]  /*2a30*/  FFMA.FTZ R86, R120.reuse, R87, R10 ;  /* 0x0000005778567223 */ /* 0x040fe2000001000a */
[----:B------:R-:W-:Y:S01]  /*2a40*/  FFMA.FTZ R87, R120, R98, R11 ;  /* 0x0000006278577223 */ /* 0x000fe2000001000b */
[----:B------:R-:W-:Y:S01]  /*2a50*/  FADD.FTZ R97, R130, -R85 ;  /* 0x8000005582617221 */ /* 0x000fe20000010000 */
[----:B------:R-:W-:Y:S01]  /*2a60*/  FADD.FTZ R85, R121, -R88 ;  /* 0x8000005879557221 */ /* 0x000fe20000010000 */
[----:B------:R-:W-:Y:S01]  /*2a70*/  FMUL.FTZ R89, R86, UR14 ;  /* 0x0000000e56597c20 */ /* 0x000fe20008410000 */
[----:B------:R-:W-:Y:S01]  /*2a80*/  FADD.FTZ R98, R129, -R102 ;  /* 0x8000006681627221 */ /* 0x000fe20000010000 */
[C---:B------:R-:W-:Y:S01]  /*2a90*/  FFMA.FTZ R88, R120.reuse, R97, R4 ;  /* 0x0000006178587223 */ /* 0x040fe20000010004 */
[----:B------:R-:W-:Y:S01]  /*2aa0*/  FMUL.FTZ R97, R87, UR14 ;  /* 0x0000000e57617c20 */ /* 0x000fe20008410000 */
[C---:B------:R-:W-:Y:S01]  /*2ab0*/  FFMA.FTZ R85, R120.reuse, R85, R9 ;  /* 0x0000005578557223 */ /* 0x040fe20000010009 */
[----:B------:R-:W-:Y:S01]  /*2ac0*/  FSEL R102, R89, RZ, P0 ;  /* 0x000000ff59667208 */ /* 0x000fe20000000000 */
[----:B------:R-:W-:Y:S01]  /*2ad0*/  FFMA.FTZ R89, R120, R98, R5 ;  /* 0x0000006278597223 */ /* 0x000fe20000010005 */
[----:B------:R-:W-:Y:S01]  /*2ae0*/  FMUL.FTZ R98, R88, UR14 ;  /* 0x0000000e58627c20 */ /* 0x000fe20008410000 */
[----:B------:R-:W-:-:S02]  /*2af0*/  LOP3.LUT P0, RZ, R117, 0xff, RZ, 0xc0, !PT ;  /* 0x000000ff75ff7812 */ /* 0x000fc4000780c0ff */
[----:B------:R-:W-:Y:S01]  /*2b00*/  FSEL R105, R97, RZ, P5 ;  /* 0x000000ff61697208 */ /* 0x000fe20002800000 */
[----:B------:R-:W-:Y:S01]  /*2b10*/  FMUL.FTZ R99, R89, UR14 ;  /* 0x0000000e59637c20 */ /* 0x000fe20008410000 */
[----:B------:R-:W-:Y:S01]  /*2b20*/  FMUL.FTZ R97, R85, UR14 ;  /* 0x0000000e55617c20 */ /* 0x000fe20008410000 */
[----:B------:R-:W-:Y:S02]  /*2b30*/  FSEL R98, R98, RZ, P0 ;  /* 0x000000ff62627208 */ /* 0x000fe40000000000 */
[----:B------:R-:W-:Y:S02]  /*2b40*/  LOP3.LUT P5, RZ, R117, 0xff00, RZ, 0xc0, !PT ;  /* 0x0000ff0075ff7812 */ /* 0x000fe400078ac0ff */
[----:B------:R-:W-:Y:S02]  /*2b50*/  LOP3.LUT P0, RZ, R116, 0xff00, RZ, 0xc0, !PT ;  /* 0x0000ff0074ff7812 */ /* 0x000fe4000780c0ff */
[----:B------:R-:W-:Y:S02]  /*2b60*/  FSEL R107, R99, RZ, P5 ;  /* 0x000000ff636b7208 */ /* 0x000fe40002800000 */
[----:B------:R-:W-:-:S02]  /*2b70*/  FSEL R103, R97, RZ, P0 ;  /* 0x000000ff61677208 */ /* 0x000fc40000000000 */
[----:B------:R-:W-:Y:S02]  /*2b80*/  F2FP.F16.F32.PACK_AB R99, R109, R104 ;  /* 0x000000686d63723e */ /* 0x000fe400000000ff */
[----:B------:R-:W-:Y:S02]  /*2b90*/  F2FP.F16.F32.PACK_AB R98, R107, R98 ;  /* 0x000000626b62723e */ /* 0x000fe400000000ff */
[----:B------:R-:W-:Y:S02]  /*2ba0*/  F2FP.F16.F32.PACK_AB R97, R105, R102 ;  /* 0x000000666961723e */ /* 0x000fe400000000ff */
[----:B------:R-:W-:Y:S01]  /*2bb0*/  F2FP.F16.F32.PACK_AB R96, R103, R96 ;  /* 0x000000606760723e */ /* 0x000fe200000000ff */
[----:B------:R-:W-:Y:S06]  /*2bc0*/  BRA `(.L_x_2201) ;  /* 0x0000001000e07947 */ /* 0x000fec0003800000 */
.L_x_2198:
        /* <DEDUP_REMOVED lines=31> */
[----:B------:R-:W-:Y:S01]  /*2dc0*/  F2FP.F16.F32.PACK_AB R99, R96, R99 ;  /* 0x000000636063723e */ /* 0x000fe200000000ff */
        /* <DEDUP_REMOVED lines=9> */
[----:B------:R-:W-:Y:S01]  /*2e60*/  F2FP.F16.F32.PACK_AB R95, R92, R95 ;  /* 0x0000005f5c5f723e */ /* 0x000fe200000000ff */
        /* <DEDUP_REMOVED lines=41> */
.L_x_2204:
[----:B------:R-:W-:Y:S01]  /*3100*/  FFMA.FTZ R84, R133, R100, R101 ;  /* 0x0000006485547223 */ /* 0x000fe20000010065 */
[----:B------:R-:W-:Y:S02]  /*3110*/  LOP3.LUT P5, RZ, R117, 0xff0000, RZ, 0xc0, !PT ;  /* 0x00ff000075ff7812 */ /* 0x000fe400078ac0ff */
[----:B------:R-:W-:Y:S01]  /*3120*/  LOP3.LUT P0, RZ, R165, 0xff0000, RZ, 0xc0, !PT ;  /* 0x00ff0000a5ff7812 */ /* 0x000fe2000780c0ff */
[----:B------:R-:W-:-:S04]  /*3130*/  FADD.FTZ R85, R131, -R84 ;  /* 0x8000005483557221 */ /* 0x000fc80000010000 */
[----:B-----5:R-:W-:Y:S01]  /*3140*/  FMUL.FTZ R90, R120, R85 ;  /* 0x00000055785a7220 */ /* 0x020fe20000410000 */
[----:B------:R-:W-:-:S03]  /*3150*/  FFMA.FTZ R85, R140, R100, R101 ;  /* 0x000000648c557223 */ /* 0x000fc60000010065 */
[----:B------:R-:W-:Y:S01]  /*3160*/  FMUL.FTZ R84, R90, UR14 ;  /* 0x0000000e5a547c20 */ /* 0x000fe20008410000 */
[----:B------:R-:W-:-:S04]  /*3170*/  FADD.FTZ R85, R134, -R85 ;  /* 0x8000005586557221 */ /* 0x000fc80000010000 */
[----:B------:R-:W-:Y:S01]  /*3180*/  FSEL R99, R84, RZ, P5 ;  /* 0x000000ff54637208 */ /* 0x000fe20002800000 */
[----:B------:R-:W-:Y:S01]  /*3190*/  FMUL.FTZ R91, R120, R85 ;  /* 0x00000055785b7220 */ /* 0x000fe20000410000 */
[----:B------:R-:W-:Y:S01]  /*31a0*/  FSEL R95, R84, RZ, P0 ;  /* 0x000000ff545f7208 */ /* 0x000fe20000000000 */
[-C--:B------:R-:W-:Y:S01]  /*31b0*/  FFMA.FTZ R85, R127, R100.reuse, R101 ;  /* 0x000000647f557223 */ /* 0x080fe20000010065 */
[----:B------:R-:W-:Y:S01]  /*31c0*/  ISETP.GE.U32.AND P5, PT, R164, RZ, PT ;  /* 0x000000ffa400720c */ /* 0x000fe20003fa6070 */
[----:B------:R-:W-:Y:S01]  /*31d0*/  FMUL.FTZ R84, R91, UR14 ;  /* 0x0000000e5b547c20 */ /* 0x000fe20008410000 */
[----:B------:R-:W-:Y:S01]  /*31e0*/  ISETP.GE.U32.AND P0, PT, R116, RZ, PT ;  /* 0x000000ff7400720c */ /* 0x000fe20003f06070 */
[----:B------:R-:W-:Y:S01]  /*31f0*/  FADD.FTZ R85, R130, -R85 ;  /* 0x8000005582557221 */ /* 0x000fe20000010000 */
[----:B------:R-:W-:Y:S02]  /*3200*/  ISETP.GE.U32.AND.EX P5, PT, R165, 0x1000000, PT, P5 ;  /* 0x01000000a500780c */ /* 0x000fe40003fa6150 */
[----:B------:R-:W-:Y:S01]  /*3210*/  ISETP.GE.U32.AND.EX P0, PT, R117, 0x1000000, PT, P0 ;  /* 0x010000007500780c */ /* 0x000fe20003f06100 */
[----:B------:R-:W-:Y:S01]  /*3220*/  FMUL.FTZ R88, R120, R85 ;  /* 0x0000005578587220 */ /* 0x000fe20000410000 */
[C---:B------:R-:W-:Y:S01]  /*3230*/  FSEL R92, R84.reuse, RZ, P5 ;  /* 0x000000ff545c7208 */ /* 0x040fe20002800000 */
[-CC-:B------:R-:W-:Y:S01]  /*3240*/  FFMA.FTZ R85, R123, R100.reuse, R101.reuse ;  /* 0x000000647b557223 */ /* 0x180fe20000010065 */
[----:B------:R-:W-:Y:S01]  /*3250*/  FSEL R86, R84, RZ, P0 ;  /* 0x000000ff54567208 */ /* 0x000fe20000000000 */
[-C--:B------:R-:W-:Y:S01]  /*3260*/  FFMA.FTZ R84, R132, R100.reuse, R101 ;  /* 0x0000006484547223 */ /* 0x080fe20000010065 */
[----:B------:R-:W-:Y:S01]  /*3270*/  LOP3.LUT P0, RZ, R117, 0xff, RZ, 0xc0, !PT ;  /* 0x000000ff75ff7812 */ /* 0x000fe2000780c0ff */
[----:B------:R-:W-:Y:S01]  /*3280*/  FADD.FTZ R85, R126, -R85 ;  /* 0x800000557e557221 */ /* 0x000fe20000010000 */
[----:B------:R-:W-:Y:S01]  /*3290*/  LOP3.LUT P5, RZ, R165, 0xff, RZ, 0xc0, !PT ;  /* 0x000000ffa5ff7812 */ /* 0x000fe200078ac0ff */
[----:B------:R-:W-:Y:S01]  /*32a0*/  FADD.FTZ R89, R129, -R84 ;  /* 0x8000005481597221 */ /* 0x000fe20000010000 */
[----:B------:R-:W-:Y:S01]  /*32b0*/  FMUL.FTZ R84, R88, UR14 ;  /* 0x0000000e58547c20 */ /* 0x000fe20008410000 */
[----:B------:R-:W-:Y:S01]  /*32c0*/  F2FP.F16.F32.PACK_AB R95, R92, R95 ;  /* 0x0000005f5c5f723e */ /* 0x000fe200000000ff */
[-CC-:B------:R-:W-:Y:S01]  /*32d0*/  FFMA.FTZ R92, R128, R100.reuse, R101.reuse ;  /* 0x00000064805c7223 */ /* 0x180fe20000010065 */
[----:B------:R-:W-:Y:S01]  /*32e0*/  FMUL.FTZ R89, R120, R89 ;  /* 0x0000005978597220 */ /* 0x000fe20000410000 */
[----:B------:R-:W-:Y:S01]  /*32f0*/  F2FP.F16.F32.PACK_AB R99, R86, R99 ;  /* 0x000000635663723e */ /* 0x000fe200000000ff */
        /* <DEDUP_REMOVED lines=37> */
[----:B------:R-:W-:Y:S02]  /*3550*/  F2FP.F16.F32.PACK_AB R98, R107, R98 ;  /* 0x000000626b62723e */ /* 0x000fe400000000ff */
[----:B------:R-:W-:Y:S02]  /*3560*/  F2FP.F16.F32.PACK_AB R93, R93, R104 ;  /* 0x000000685d5d723e */ /* 0x000fe400000000ff */
[----:B------:R-:W-:-:S02]  /*3570*/  F2FP.F16.F32.PACK_AB R97, R106, R97 ;  /* 0x000000616a61723e */ /* 0x000fc400000000ff */
[----:B------:R-:W-:Y:S02]  /*3580*/  F2FP.F16.F32.PACK_AB R92, R105, R102 ;  /* 0x00000066695c723e */ /* 0x000fe400000000ff */
[----:B------:R-:W-:Y:S01]  /*3590*/  F2FP.F16.F32.PACK_AB R96, R103, R96 ;  /* 0x000000606760723e */ /* 0x000fe200000000ff */
[----:B------:R-:W-:Y:S06]  /*35a0*/  BRA `(.L_x_2201) ;  /* 0x0000000800687947 */ /* 0x000fec0003800000 */
.L_x_2203:
        /* <DEDUP_REMOVED lines=31> */
[----:B------:R-:W-:Y:S02]  /*37a0*/  F2FP.F16.F32.PACK_AB R95, R92, R95 ;  /* 0x0000005f5c5f723e */ /* 0x000fe400000000ff */
[----:B------:R-:W-:Y:S01]  /*37b0*/  LOP3.LUT P0, RZ, R117, 0xff, RZ, 0xc0, !PT ;  /* 0x000000ff75ff7812 */ /* 0x000fe2000780c0ff */
[----:B------:R-:W-:Y:S01]  /*37c0*/  FADD.FTZ R92, R129, -R94 ;  /* 0x8000005e815c7221 */ /* 0x000fe20000010000 */
[----:B------:R-:W-:Y:S01]  /*37d0*/  FMUL.FTZ R94, R93, UR14 ;  /* 0x0000000e5d5e7c20 */ /* 0x000fe20008410000 */
[----:B------:R-:W-:Y:S01]  /*37e0*/  FFMA.FTZ R93, R123, R100, R101 ;  /* 0x000000647b5d7223 */ /* 0x000fe20000010065 */
[----:B------:R-:W-:Y:S01]  /*37f0*/  F2FP.F16.F32.PACK_AB R99, R96, R99 ;  /* 0x000000636063723e */ /* 0x000fe200000000ff */
        /* <DEDUP_REMOVED lines=43> */
.L_x_2205:
[----:B------:R-:W-:Y:S01]  /*3ab0*/  FFMA.FTZ R84, R133, R100, R101 ;  /* 0x0000006485547223 */ /* 0x000fe20000010065 */
[----:B------:R-:W-:Y:S02]  /*3ac0*/  LOP3.LUT P5, RZ, R117, 0xff0000, RZ, 0xc0, !PT ;  /* 0x00ff000075ff7812 */ /* 0x000fe400078ac0ff */
[----:B------:R-:W-:Y:S01]  /*3ad0*/  LOP3.LUT P0, RZ, R165, 0xff0000, RZ, 0xc0, !PT ;  /* 0x00ff0000a5ff7812 */ /* 0x000fe2000780c0ff */
[----:B------:R-:W-:-:S04]  /*3ae0*/  FADD.FTZ R85, R131, -R84 ;  /* 0x8000005483557221 */ /* 0x000fc80000010000 */
[----:B-----5:R-:W-:Y:S01]  /*3af0*/  FFMA.FTZ R90, R120, R85, R6 ;  /* 0x00000055785a7223 */ /* 0x020fe20000010006 */
[----:B------:R-:W-:-:S03]  /*3b00*/  FFMA.FTZ R85, R140, R100, R101 ;  /* 0x000000648c557223 */ /* 0x000fc60000010065 */
[----:B------:R-:W-:Y:S01]  /*3b10*/  FMUL.FTZ R84, R90, UR14 ;  /* 0x0000000e5a547c20 */ /* 0x000fe20008410000 */
[----:B------:R-:W-:-:S04]  /*3b20*/  FADD.FTZ R85, R134, -R85 ;  /* 0x8000005586557221 */ /* 0x000fc80000010000 */
[----:B------:R-:W-:Y:S01]  /*3b30*/  FSEL R99, R84, RZ, P5 ;  /* 0x000000ff54637208 */ /* 0x000fe20002800000 */
[----:B------:R-:W-:Y:S01]  /*3b40*/  FFMA.FTZ R91, R120, R85, R7 ;  /* 0x00000055785b7223 */ /* 0x000fe20000010007 */
        /* <DEDUP_REMOVED lines=8> */
[----:B------:R-:W-:Y:S01]  /*3bd0*/  FFMA.FTZ R88, R120, R85, R4 ;  /* 0x0000005578587223 */ /* 0x000fe20000010004 */
        /* <DEDUP_REMOVED lines=10> */
[-C--:B------:R-:W-:Y:S01]  /*3c80*/  FFMA.FTZ R92, R128, R100.reuse, R101 ;  /* 0x00000064805c7223 */ /* 0x080fe20000010065 */
[----:B------:R-:W-:Y:S01]  /*3c90*/  FFMA.FTZ R89, R120, R89, R5 ;  /* 0x0000005978597223 */ /* 0x000fe20000010005 */
[----:B------:R-:W-:Y:S01]  /*3ca0*/  F2FP.F16.F32.PACK_AB R99, R86, R99 ;  /* 0x000000635663723e */ /* 0x000fe200000000ff */
        /* <DEDUP_REMOVED lines=41> */
[----:B------:R-:W-:-:S07]  /*3f40*/  F2FP.F16.F32.PACK_AB R96, R103, R96 ;  /* 0x000000606760723e */ /* 0x000fce00000000ff */
.L_x_2201:
        /* <DEDUP_REMOVED lines=15> */
.L_x_2197:
[----:B------:R-:W-:Y:S05]  /*4040*/  BSYNC.RECONVERGENT B0 ;  /* 0x0000000000007941 */ /* 0x000fea0003800200 */
.L_x_2196:
        /* <DEDUP_REMOVED lines=26> */
[----:B------:R-:W-:Y:S01]  /*41f0*/  FMUL.FTZ R84, R91, UR14 ;  /* 0x0000000e5b547c20 */ /* 0x000fe20008410000 */
[----:B------:R-:W-:Y:S01]  /*4200*/  ISETP.GE.U32.AND P0, PT, R114, RZ, PT ;  /* 0x000000ff7200720c */ /* 0x000fe20003f06070 */
[----:B------:R-:W-:-:S03]  /*4210*/  FADD.FTZ R85, R150, -R85 ;  /* 0x8000005596557221 */ /* 0x000fc60000010000 */
[----:B------:R-:W-:Y:S01]  /*4220*/  ISETP.GE.U32.AND.EX P0, PT, R115, 0x1000000, PT, P0 ;  /* 0x010000007300780c */ /* 0x000fe20003f06100 */
[----:B------:R-:W-:Y:S01]  /*4230*/  FFMA.FTZ R88, R120, R85, R72 ;  /* 0x0000005578587223 */ /* 0x000fe20000010048 */
[----:B------:R-:W-:Y:S02]  /*4240*/  FFMA.FTZ R85, R143, R100, R101 ;  /* 0x000000648f557223 */ /* 0x000fe40000010065 */
[----:B------:R-:W-:Y:S02]  /*4250*/  FSEL R106, R84, RZ, P0 ;  /* 0x000000ff546a7208 */ /* 0x000fe40000000000 */
[----:B------:R-:W-:Y:S01]  /*4260*/  ISETP.GE.U32.AND P0, PT, R162, RZ, PT ;  /* 0x000000ffa200720c */ /* 0x000fe20003f06070 */
[----:B------:R-:W-:Y:S01]  /*4270*/  FADD.FTZ R85, R146, -R85 ;  /* 0x8000005592557221 */ /* 0x000fe20000010000 */
[----:B------:R-:W-:Y:S02]  /*4280*/  F2FP.F16.F32.PACK_AB R99, R106, R99 ;  /* 0x000000636a63723e */ /* 0x000fe400000000ff */
[----:B------:R-:W-:Y:S01]  /*4290*/  ISETP.GE.U32.AND.EX P0, PT, R163, 0x1000000, PT, P0 ;  /* 0x01000000a300780c */ /* 0x000fe20003f06100 */
[----:B------:R-:W-:-:S03]  /*42a0*/  FFMA.FTZ R86, R120, R85, R70 ;  /* 0x0000005578567223 */ /* 0x000fc60000010046 */
        /* <DEDUP_REMOVED lines=41> */
[----:B------:R-:W-:Y:S01]  /*4540*/  F2FP.F16.F32.PACK_AB R93, R107, R102 ;  /* 0x000000666b5d723e */ /* 0x000fe200000000ff */
[----:B------:R-:W-:-:S05]  /*4550*/  FMUL.FTZ R92, R84, UR14 ;  /* 0x0000000e545c7c20 */ /* 0x000fca0008410000 */
[----:B------:R-:W-:Y:S02]  /*4560*/  FSEL R96, R92, RZ, P0 ;  /* 0x000000ff5c607208 */ /* 0x000fe40000000000 */
[----:B------:R-:W-:Y:S02]  /*4570*/  LOP3.LUT P0, RZ, R162, 0xff, RZ, 0xc0, !PT ;  /* 0x000000ffa2ff7812 */ /* 0x000fe4000780c0ff */
[----:B------:R-:W-:Y:S02]  /*4580*/  F2FP.F16.F32.PACK_AB R96, R103, R96 ;  /* 0x000000606760723e */ /* 0x000fe400000000ff */
[----:B------:R-:W-:-:S04]  /*4590*/  FSEL R92, R92, RZ, P0 ;  /* 0x000000ff5c5c7208 */ /* 0x000fc80000000000 */
[----:B------:R-:W-:Y:S01]  /*45a0*/  F2FP.F16.F32.PACK_AB R92, R105, R92 ;  /* 0x0000005c695c723e */ /* 0x000fe200000000ff */
[----:B------:R-:W-:Y:S06]  /*45b0*/  BRA `(.L_x_2211) ;  /* 0x0000001c001c7947 */ /* 0x000fec0003800000 */
.L_x_2210:
[----:B0-----:R-:W-:Y:S01]  /*45c0*/  FFMA.FTZ R92, R153, R100, R101 ;  /* 0x00000064995c7223 */ /* 0x001fe20000010065 */
        /* <DEDUP_REMOVED lines=15> */
[----:B------:R-:W-:-:S04]  /*46c0*/  FFMA.FTZ R93, R120, R93, R75 ;  /* 0x0000005d785d7223 */ /* 0x000fc8000001004b */
        /* <DEDUP_REMOVED lines=10> */
[----:B------:R-:W-:-:S04]  /*4770*/  FFMA.FTZ R93, R120, R93, R72 ;  /* 0x0000005d785d7223 */ /* 0x000fc80000010048 */
[----:B------:R-:W-:-:S05]  /*4780*/  FMUL.FTZ R93, R93, UR14 ;  /* 0x0000000e5d5d7c20 */ /* 0x000fca0008410000 */
        /* <DEDUP_REMOVED lines=11> */
[----:B------:R-:W-:Y:S01]  /*4840*/  FFMA.FTZ R92, R148, R100, R101 ;  /* 0x00000064945c7223 */ /* 0x000fe20000010065 */
[----:B------:R-:W-:Y:S01]  /*4850*/  FMUL.FTZ R93, R93, UR14 ;  /* 0x0000000e5d5d7c20 */ /* 0x000fe20008410000 */
[----:B------:R-:W-:-:S02]  /*4860*/  LOP3.LUT P0, RZ, R114, 0xff0000, RZ, 0xc0, !PT ;  /* 0x00ff000072ff7812 */ /* 0x000fc4000780c0ff */
[----:B------:R-:W-:Y:S01]  /*4870*/  FADD.FTZ R92, R145, -R92 ;  /* 0x8000005c915c7221 */ /* 0x000fe20000010000 */
[----:B------:R-:W-:Y:S02]  /*4880*/  F2FP.F16.F32.PACK_AB R94, R111, R94 ;  /* 0x0000005e6f5e723e */ /* 0x000fe400000000ff */
        /* <DEDUP_REMOVED lines=30> */
.L_x_2209:
        /* <DEDUP_REMOVED lines=18> */
[----:B------:R-:W-:Y:S01]  /*4b90*/  FMUL.FTZ R84, R91, UR14 ;  /* 0x0000000e5b547c20 */ /* 0x000fe20008410000 */
[----:B------:R-:W-:Y:S01]  /*4ba0*/  ISETP.GE.U32.AND P0, PT, R114, RZ, PT ;  /* 0x000000ff7200720c */ /* 0x000fe20003f06070 */
[----:B------:R-:W-:-:S03]  /*4bb0*/  FADD.FTZ R85, R150, -R85 ;  /* 0x8000005596557221 */ /* 0x000fc60000010000 */
[----:B------:R-:W-:Y:S01]  /*4bc0*/  ISETP.GE.U32.AND.EX P0, PT, R115, 0x1000000, PT, P0 ;  /* 0x010000007300780c */ /* 0x000fe20003f06100 */
[----:B------:R-:W-:Y:S01]  /*4bd0*/  FMUL.FTZ R88, R120, R85 ;  /* 0x0000005578587220 */ /* 0x000fe20000410000 */
[----:B------:R-:W-:Y:S02]  /*4be0*/  FFMA.FTZ R85, R143, R100, R101 ;  /* 0x000000648f557223 */ /* 0x000fe40000010065 */
[----:B------:R-:W-:Y:S02]  /*4bf0*/  FSEL R106, R84, RZ, P0 ;  /* 0x000000ff546a7208 */ /* 0x000fe40000000000 */
[----:B------:R-:W-:Y:S01]  /*4c00*/  ISETP.GE.U32.AND P0, PT, R162, RZ, PT ;  /* 0x000000ffa200720c */ /* 0x000fe20003f06070 */
[----:B------:R-:W-:Y:S01]  /*4c10*/  FADD.FTZ R85, R146, -R85 ;  /* 0x8000005592557221 */ /* 0x000fe20000010000 */
[----:B------:R-:W-:Y:S02]  /*4c20*/  F2FP.F16.F32.PACK_AB R99, R106, R99 ;  /* 0x000000636a63723e */ /* 0x000fe400000000ff */
[----:B------:R-:W-:Y:S01]  /*4c30*/  ISETP.GE.U32.AND.EX P0, PT, R163, 0x1000000, PT, P0 ;  /* 0x01000000a300780c */ /* 0x000fe20003f06100 */
[----:B------:R-:W-:-:S03]  /*4c40*/  FMUL.FTZ R86, R120, R85 ;  /* 0x0000005578567220 */ /* 0x000fc60000410000 */
        /* <DEDUP_REMOVED lines=45> */
[----:B------:R-:W-:Y:S02]  /*4f20*/  F2FP.F16.F32.PACK_AB R96, R103, R96 ;  /* 0x000000606760723e */ /* 0x000fe400000000ff */
[----:B------:R-:W-:-:S04]  /*4f30*/  FSEL R92, R92, RZ, P0 ;  /* 0x000000ff5c5c7208 */ /* 0x000fc80000000000 */
[----:B------:R-:W-:Y:S01]  /*4f40*/  F2FP.F16.F32.PACK_AB R92, R105, R92 ;  /* 0x0000005c695c723e */ /* 0x000fe200000000ff */
[----:B------:R-:W-:Y:S06]  /*4f50*/  BRA `(.L_x_2211) ;  /* 0x0000001000b47947 */ /* 0x000fec0003800000 */
.L_x_2212:
        /* <DEDUP_REMOVED lines=75> */
.L_x_2208:
        /* <DEDUP_REMOVED lines=10> */
[-CC-:B------:R-:W-:Y:S01]  /*54b0*/  FFMA.FTZ R98, R152, R100.reuse, R101.reuse ;  /* 0x0000006498627223 */ /* 0x180fe20000010065 */
[----:B------:R-:W-:Y:S02]  /*54c0*/  FADD.FTZ R85, R151, -R84 ;  /* 0x8000005497557221 */ /* 0x000fe40000010000 */
[----:B------:R-:W-:Y:S01]  /*54d0*/  FADD.FTZ R88, R145, -R88 ;  /* 0x8000005891587221 */ /* 0x000fe20000010000 */
[----:B------:R-:W-:Y:S01]  /*54e0*/  FADD.FTZ R98, R149, -R98 ;  /* 0x8000006295627221 */ /* 0x000fe20000010000 */
[----:B-----5:R-:W-:Y:S01]  /*54f0*/  FFMA.FTZ R90, R120, R85, R74 ;  /* 0x00000055785a7223 */ /* 0x020fe2000001004a */
        /* <DEDUP_REMOVED lines=9> */
[----:B------:R-:W-:Y:S01]  /*5590*/  FFMA.FTZ R85, R135, R100, R101 ;  /* 0x0000006487557223 */ /* 0x000fe20000010065 */
[----:B------:R-:W-:Y:S01]  /*55a0*/  FADD.FTZ R98, R141, -R98 ;  /* 0x800000628d627221 */ /* 0x000fe20000010000 */
[----:B------:R-:W-:Y:S01]  /*55b0*/  FMUL.FTZ R84, R91, UR14 ;  /* 0x0000000e5b547c20 */ /* 0x000fe20008410000 */
[----:B------:R-:W-:Y:S01]  /*55c0*/  ISETP.GE.U32.AND.EX P0, PT, R115, 0x1000000, PT, P0 ;  /* 0x010000007300780c */ /* 0x000fe20003f06100 */
[----:B------:R-:W-:-:S03]  /*55d0*/  FADD.FTZ R85, R142, -R85 ;  /* 0x800000558e557221 */ /* 0x000fc60000010000 */
[----:B------:R-:W-:Y:S01]  /*55e0*/  FSEL R106, R84, RZ, P0 ;  /* 0x000000ff546a7208 */ /* 0x000fe20000000000 */
[----:B------:R-:W-:Y:S01]  /*55f0*/  FFMA.FTZ R84, R120, R85, R68 ;  /* 0x0000005578547223 */ /* 0x000fe20000010044 */
[----:B------:R-:W-:Y:S02]  /*5600*/  LOP3.LUT P0, RZ, R114, 0xff, RZ, 0xc0, !PT ;  /* 0x000000ff72ff7812 */ /* 0x000fe4000780c0ff */
[----:B------:R-:W-:Y:S01]  /*5610*/  F2FP.F16.F32.PACK_AB R99, R106, R99 ;  /* 0x000000636a63723e */ /* 0x000fe200000000ff */
        /* <DEDUP_REMOVED lines=22> */
[----:B------:R-:W-:Y:S01]  /*5780*/  F2FP.F16.F32.PACK_AB R98, R107, R104 ;  /* 0x000000686b62723e */ /* 0x000fe200000000ff */
[----:B------:R-:W-:-:S05]  /*5790*/  FMUL.FTZ R97, R85, UR14 ;  /* 0x0000000e55617c20 */ /* 0x000fca0008410000 */
[----:B------:R-:W-:Y:S02]  /*57a0*/  FSEL R103, R97, RZ, P0 ;  /* 0x000000ff61677208 */ /* 0x000fe40000000000 */
[----:B------:R-:W-:Y:S02]  /*57b0*/  F2FP.F16.F32.PACK_AB R97, R105, R102 ;  /* 0x000000666961723e */ /* 0x000fe400000000ff */
[----:B------:R-:W-:Y:S01]  /*57c0*/  F2FP.F16.F32.PACK_AB R96, R103, R96 ;  /* 0x000000606760723e */ /* 0x000fe200000000ff */
[----:B------:R-:W-:Y:S06]  /*57d0*/  BRA `(.L_x_2211) ;  /* 0x0000000800947947 */ /* 0x000fec0003800000 */
.L_x_2214:
        /* <DEDUP_REMOVED lines=9> */
[----:B------:R-:W-:Y:S01]  /*5870*/  FFMA.FTZ R97, R156, R100, R101 ;  /* 0x000000649c617223 */ /* 0x000fe20000010065 */
[----:B------:R-:W-:Y:S01]  /*5880*/  ISETP.GE.U32.AND P0, PT, R114, RZ, PT ;  /* 0x000000ff7200720c */ /* 0x000fe20003f06070 */
[----:B------:R-:W-:Y:S02]  /*5890*/  FMUL.FTZ R96, R96, UR14 ;  /* 0x0000000e60607c20 */ /* 0x000fe40008410000 */
[----:B------:R-:W-:Y:S01]  /*58a0*/  FADD.FTZ R97, R154, -R97 ;  /* 0x800000619a617221 */ /* 0x000fe20000010000 */
[----:B------:R-:W-:-:S03]  /*58b0*/  ISETP.GE.U32.AND.EX P0, PT, R115, 0x1000000, PT, P0 ;  /* 0x010000007300780c */ /* 0x000fc60003f06100 */
[----:B------:R-:W-:-:S04]  /*58c0*/  FFMA.FTZ R97, R120, R97, R75 ;  /* 0x0000006178617223 */ /* 0x000fc8000001004b */
[----:B------:R-:W-:-:S05]  /*58d0*/  FMUL.FTZ R97, R97, UR14 ;  /* 0x0000000e61617c20 */ /* 0x000fca0008410000 */
[----:B------:R-:W-:Y:S01]  /*58e0*/  FSEL R104, R97, RZ, P0 ;  /* 0x000000ff61687208 */ /* 0x000fe20000000000 */
[----:B------:R-:W-:Y:S01]  /*58f0*/  FFMA.FTZ R97, R147, R100, R101 ;  /* 0x0000006493617223 */ /* 0x000fe20000010065 */
[----:B------:R-:W-:Y:S02]  /*5900*/  LOP3.LUT P0, RZ, R115, 0xff, RZ, 0xc0, !PT ;  /* 0x000000ff73ff7812 */ /* 0x000fe4000780c0ff */
[----:B------:R-:W-:Y:S01]  /*5910*/  F2FP.F16.F32.PACK_AB R99, R104, R99 ;  /* 0x000000636863723e */ /* 0x000fe200000000ff */
[----:B------:R-:W-:-:S04]  /*5920*/  FADD.FTZ R97, R150, -R97 ;  /* 0x8000006196617221 */ /* 0x000fc80000010000 */
[----:B------:R-:W-:-:S04]  /*5930*/  FFMA.FTZ R97, R120, R97, R72 ;  /* 0x0000006178617223 */ /* 0x000fc80000010048 */
[----:B------:R-:W-:-:S05]  /*5940*/  FMUL.FTZ R97, R97, UR14 ;  /* 0x0000000e61617c20 */ /* 0x000fca0008410000 */
[----:B------:R-:W-:Y:S01]  /*5950*/  FSEL R98, R97, RZ, P0 ;  /* 0x000000ff61627208 */ /* 0x000fe20000000000 */
[----:B------:R-:W-:Y:S01]  /*5960*/  FFMA.FTZ R97, R143, R100, R101 ;  /* 0x000000648f617223 */ /* 0x000fe20000010065 */
[----:B------:R-:W-:-:S03]  /*5970*/  LOP3.LUT P0, RZ, R115, 0xff00, RZ, 0xc0, !PT ;  /* 0x0000ff0073ff7812 */ /* 0x000fc6000780c0ff */
[----:B------:R-:W-:Y:S01]  /*5980*/  FADD.FTZ R97, R146, -R97 ;  /* 0x8000006192617221 */ /* 0x000fe20000010000 */
[----:B------:R-:W-:Y:S01]  /*5990*/  FSEL R107, R96, RZ, P0 ;  /* 0x000000ff606b7208 */ /* 0x000fe20000000000 */
[----:B------:R-:W-:Y:S01]  /*59a0*/  FFMA.FTZ R96, R148, R100, R101 ;  /* 0x0000006494607223 */ /* 0x000fe20000010065 */
[----:B------:R-:W-:Y:S01]  /*59b0*/  LOP3.LUT P0, RZ, R114, 0xff0000, RZ, 0xc0, !PT ;  /* 0x00ff000072ff7812 */ /* 0x000fe2000780c0ff */
[C---:B------:R-:W-:Y:S01]  /*59c0*/  FFMA.FTZ R97, R120.reuse, R97, R70 ;  /* 0x0000006178617223 */ /* 0x040fe20000010046 */
[----:B------:R-:W-:Y:S01]  /*59d0*/  F2FP.F16.F32.PACK_AB R98, R107, R98 ;  /* 0x000000626b62723e */ /* 0x000fe200000000ff */
[----:B------:R-:W-:Y:S02]  /*59e0*/  FADD.FTZ R96, R145, -R96 ;  /* 0x8000006091607221 */ /* 0x000fe40000010000 */
[----:B------:R-:W-:Y:S02]  /*59f0*/  FMUL.FTZ R97, R97, UR14 ;  /* 0x0000000e61617c20 */ /* 0x000fe40008410000 */
[----:B------:R-:W-:-:S03]  /*5a00*/  FFMA.FTZ R96, R120, R96, R71 ;  /* 0x0000006078607223 */ /* 0x000fc60000010047 */
[----:B------:R-:W-:Y:S01]  /*5a10*/  FSEL R102, R97, RZ, P0 ;  /* 0x000000ff61667208 */ /* 0x000fe20000000000 */
[----:B------:R-:W-:Y:S01]  /*5a20*/  FMUL.FTZ R96, R96, UR14 ;  /* 0x0000000e60607c20 */ /* 0x000fe20008410000 */
[----:B------:R-:W-:Y:S01]  /*5a30*/  LOP3.LUT P0, RZ, R114, 0xff000000, RZ, 0xc0, !PT ;  /* 0xff00000072ff7812 */ /* 0x000fe2000780c0ff */
[----:B------:R-:W-:-:S03]  /*5a40*/  FFMA.FTZ R97, R135, R100, R101 ;  /* 0x0000006487617223 */ /* 0x000fc60000010065 */
[----:B------:R-:W-:Y:S01]  /*5a50*/  FSEL R105, R96, RZ, P0 ;  /* 0x000000ff60697208 */ /* 0x000fe20000000000 */
[----:B------:R-:W-:Y:S01]  /*5a60*/  FFMA.FTZ R96, R144, R100, R101 ;  /* 0x0000006490607223 */ /* 0x000fe20000010065 */
[----:B------:R-:W-:Y:S01]  /*5a70*/  FADD.FTZ R97, R142, -R97 ;  /* 0x800000618e617221 */ /* 0x000fe20000010000 */
[----:B------:R-:W-:Y:S02]  /*5a80*/  LOP3.LUT P0, RZ, R114, 0xff00, RZ, 0xc0, !PT ;  /* 0x0000ff0072ff7812 */ /* 0x000fe4000780c0ff */
[----:B------:R-:W-:Y:S01]  /*5a90*/  FADD.FTZ R96, R141, -R96 ;  /* 0x800000608d607221 */ /* 0x000fe20000010000 */
[----:B------:R-:W-:-:S03]  /*5aa0*/  FFMA.FTZ R97, R120, R97, R68 ;  /* 0x0000006178617223 */ /* 0x000fc60000010044 */
[----:B------:R-:W-:Y:S01]  /*5ab0*/  FFMA.FTZ R96, R120, R96, R69 ;  /* 0x0000006078607223 */ /* 0x000fe20000010045 */
[----:B------:R-:W-:-:S03]  /*5ac0*/  FMUL.FTZ R97, R97, UR14 ;  /* 0x0000000e61617c20 */ /* 0x000fc60008410000 */
[----:B------:R-:W-:-:S05]  /*5ad0*/  FMUL.FTZ R96, R96, UR14 ;  /* 0x0000000e60607c20 */ /* 0x000fca0008410000 */
[----:B------:R-:W-:Y:S02]  /*5ae0*/  FSEL R103, R96, RZ, P0 ;  /* 0x000000ff60677208 */ /* 0x000fe40000000000 */
[----:B------:R-:W-:-:S04]  /*5af0*/  LOP3.LUT P0, RZ, R114, 0xff, RZ, 0xc0, !PT ;  /* 0x000000ff72ff7812 */ /* 0x000fc8000780c0ff */
[----:B------:R-:W-:Y:S02]  /*5b00*/  FSEL R96, R97, RZ, P0 ;  /* 0x000000ff61607208 */ /* 0x000fe40000000000 */
[----:B------:R-:W-:Y:S02]  /*5b10*/  F2FP.F16.F32.PACK_AB R97, R105, R102 ;  /* 0x000000666961723e */ /* 0x000fe400000000ff */
[----:B------:R-:W-:Y:S01]  /*5b20*/  F2FP.F16.F32.PACK_AB R96, R103, R96 ;  /* 0x000000606760723e */ /* 0x000fe200000000ff */
[----:B------:R-:W-:Y:S06]  /*5b30*/  BRA `(.L_x_2211) ;  /* 0x0000000400bc7947 */ /* 0x000fec0003800000 */
.L_x_2213:
        /* <DEDUP_REMOVED lines=11> */
[----:B-----5:R-:W-:Y:S01]  /*5bf0*/  FMUL.FTZ R90, R120, R85 ;  /* 0x00000055785a7220 */ /* 0x020fe20000410000 */
[-C--:B------:R-:W-:Y:S01]  /*5c00*/  FFMA.FTZ R85, R156, R100.reuse, R101 ;  /* 0x000000649c557223 */ /* 0x080fe20000010065 */
[C---:B------:R-:W-:Y:S01]  /*5c10*/  FMUL.FTZ R87, R120.reuse, R87 ;  /* 0x0000005778577220 */ /* 0x040fe20000410000 */
[----:B------:R-:W-:Y:S01]  /*5c20*/  FMUL.FTZ R89, R120, R89 ;  /* 0x0000005978597220 */ /* 0x000fe20000410000 */
[----:B------:R-:W-:Y:S01]  /*5c30*/  FMUL.FTZ R84, R90, UR14 ;  /* 0x0000000e5a547c20 */ /* 0x000fe20008410000 */
[----:B------:R-:W-:Y:S01]  /*5c40*/  FADD.FTZ R85, R154, -R85 ;  /* 0x800000559a557221 */ /* 0x000fe20000010000 */
[----:B------:R-:W-:-:S03]  /*5c50*/  FFMA.FTZ R98, R144, R100, R101 ;  /* 0x0000006490627223 */ /* 0x000fc60000010065 */
[----:B------:R-:W-:Y:S01]  /*5c60*/  FSEL R99, R84, RZ, P0 ;  /* 0x000000ff54637208 */ /* 0x000fe20000000000 */
[----:B------:R-:W-:Y:S01]  /*5c70*/  FMUL.FTZ R91, R120, R85 ;  /* 0x00000055785b7220 */ /* 0x000fe20000410000 */
[----:B------:R-:W-:Y:S01]  /*5c80*/  ISETP.GE.U32.AND P0, PT, R114, RZ, PT ;  /* 0x000000ff7200720c */ /* 0x000fe20003f06070 */
[----:B------:R-:W-:Y:S02]  /*5c90*/  FFMA.FTZ R85, R135, R100, R101 ;  /* 0x0000006487557223 */ /* 0x000fe40000010065 */
[----:B------:R-:W-:Y:S01]  /*5ca0*/  FMUL.FTZ R84, R91, UR14 ;  /* 0x0000000e5b547c20 */ /* 0x000fe20008410000 */
[----:B------:R-:W-:Y:S01]  /*5cb0*/  ISETP.GE.U32.AND.EX P0, PT, R115, 0x1000000, PT, P0 ;  /* 0x010000007300780c */ /* 0x000fe20003f06100 */
[----:B------:R-:W-:-:S03]  /*5cc0*/  FADD.FTZ R85, R142, -R85 ;  /* 0x800000558e557221 */ /* 0x000fc60000010000 */
[----:B------:R-:W-:Y:S01]  /*5cd0*/  FSEL R106, R84, RZ, P0 ;  /* 0x000000ff546a7208 */ /* 0x000fe20000000000 */
[----:B------:R-:W-:Y:S01]  /*5ce0*/  FMUL.FTZ R84, R120, R85 ;  /* 0x0000005578547220 */ /* 0x000fe20000410000 */
[----:B------:R-:W-:Y:S02]  /*5cf0*/  LOP3.LUT P0, RZ, R114, 0xff, RZ, 0xc0, !PT ;  /* 0x000000ff72ff7812 */ /* 0x000fe4000780c0ff */
[----:B------:R-:W-:Y:S01]  /*5d00*/  F2FP.F16.F32.PACK_AB R99, R106, R99 ;  /* 0x000000636a63723e */ /* 0x000fe200000000ff */
        /* <DEDUP_REMOVED lines=22> */
[----:B------:R-:W-:Y:S01]  /*5e70*/  F2FP.F16.F32.PACK_AB R98, R107, R104 ;  /* 0x000000686b62723e */ /* 0x000fe200000000ff */
[----:B------:R-:W-:-:S04]  /*5e80*/  FMUL.FTZ R85, R120, R85 ;  /* 0x0000005578557220 */ /* 0x000fc80000410000 */
[----:B------:R-:W-:-:S05]  /*5e90*/  FMUL.FTZ R97, R85, UR14 ;  /* 0x0000000e55617c20 */ /* 0x000fca0008410000 */
[----:B------:R-:W-:Y:S02]  /*5ea0*/  FSEL R103, R97, RZ, P0 ;  /* 0x000000ff61677208 */ /* 0x000fe40000000000 */
[----:B------:R-:W-:Y:S02]  /*5eb0*/  F2FP.F16.F32.PACK_AB R97, R105, R102 ;  /* 0x000000666961723e */ /* 0x000fe400000000ff */
[----:B------:R-:W-:Y:S01]  /*5ec0*/  F2FP.F16.F32.PACK_AB R96, R103, R96 ;  /* 0x000000606760723e */ /* 0x000fe200000000ff */
[----:B------:R-:W-:Y:S06]  /*5ed0*/  BRA `(.L_x_2211) ;  /* 0x0000000000d47947 */ /* 0x000fec0003800000 */
.L_x_2215:
[----:B------:R-:W-:Y:S01]  /*5ee0*/  FFMA.FTZ R96, R153, R100, R101 ;  /* 0x0000006499607223 */ /* 0x000fe20000010065 */
[----:B------:R-:W-:-:S03]  /*5ef0*/  LOP3.LUT P0, RZ, R115, 0xff0000, RZ, 0xc0, !PT ;  /* 0x00ff000073ff7812 */ /* 0x000fc6000780c0ff */
[----:B------:R-:W-:Y:S01]  /*5f00*/  FADD.FTZ R97, R151, -R96 ;  /* 0x8000006097617221 */ /* 0x000fe20000010000 */
[----:B------:R-:W-:-:S03]  /*5f10*/  FFMA.FTZ R96, R152, R100, R101 ;  /* 0x0000006498607223 */ /* 0x000fc60000010065 */
        /* <DEDUP_REMOVED lines=49> */
.L_x_2211:
        /* <DEDUP_REMOVED lines=11> */
.L_x_2207:
[----:B------:R-:W-:Y:S05]  /*62e0*/  BSYNC.RECONVERGENT B0 ;  /* 0x0000000000007941 */ /* 0x000fea0003800200 */
.L_x_2206:
        /* <DEDUP_REMOVED lines=67> */
[-CC-:B------:R-:W-:Y:S01]  /*6720*/  FFMA.FTZ R84, R166, R100.reuse, R101.reuse ;  /* 0x00000064a6547223 */ /* 0x180fe20000010065 */
[----:B------:R-:W-:Y:S01]  /*6730*/  LOP3.LUT P0, RZ, R112, 0xff00, RZ, 0xc0, !PT ;  /* 0x0000ff0070ff7812 */ /* 0x000fe2000780c0ff */
[----:B------:R-:W-:Y:S01]  /*6740*/  FFMA.FTZ R101, R155, R100, R101 ;  /* 0x000000649b657223 */ /* 0x000fe20000010065 */
[----:B------:R-:W-:Y:S01]  /*6750*/  F2FP.F16.F32.PACK_AB R93, R104, R93 ;  /* 0x0000005d685d723e */ /* 0x000fe200000000ff */
        /* <DEDUP_REMOVED lines=16> */
.L_x_2220:
        /* <DEDUP_REMOVED lines=20> */
[----:B------:R-:W-:Y:S02]  /*69a0*/  F2FP.F16.F32.PACK_AB R99, R106, R99 ;  /* 0x000000636a63723e */ /* 0x000fe400000000ff */
[----:B------:R-:W-:-:S04]  /*69b0*/  ISETP.GE.U32.AND.EX P0, PT, R161, 0x1000000, PT, P0 ;  /* 0x01000000a100780c */ /* 0x000fc80003f06100 */
[----:B------:R-:W-:Y:S01]  /*69c0*/  FSEL R110, R92, RZ, P0 ;  /* 0x000000ff5c6e7208 */ /* 0x000fe20000000000 */
[----:B------:R-:W-:Y:S01]  /*69d0*/  FFMA.FTZ R92, R174, R100, R101 ;  /* 0x00000064ae5c7223 */ /* 0x000fe20000010065 */
[----:B------:R-:W-:Y:S02]  /*69e0*/  LOP3.LUT P0, RZ, R113, 0xff, RZ, 0xc0, !PT ;  /* 0x000000ff71ff7812 */ /* 0x000fe4000780c0ff */
[----:B------:R-:W-:Y:S01]  /*69f0*/  F2FP.F16.F32.PACK_AB R95, R110, R95 ;  /* 0x0000005f6e5f723e */ /* 0x000fe200000000ff */
        /* <DEDUP_REMOVED lines=11> */
[----:B------:R-:W-:Y:S01]  /*6ab0*/  F2FP.F16.F32.PACK_AB R98, R107, R98 ;  /* 0x000000626b62723e */ /* 0x000fe200000000ff */
[----:B------:R-:W-:Y:S01]  /*6ac0*/  FFMA.FTZ R93, R120, R93, R78 ;  /* 0x0000005d785d7223 */ /* 0x000fe2000001004e */
[----:B------:R-:W-:Y:S01]  /*6ad0*/  FSEL R109, R92, RZ, P0 ;  /* 0x000000ff5c6d7208 */ /* 0x000fe20000000000 */
[----:B------:R-:W-:Y:S01]  /*6ae0*/  FFMA.FTZ R92, R170, R100, R101 ;  /* 0x00000064aa5c7223 */ /* 0x000fe20000010065 */
[----:B------:R-:W-:Y:S01]  /*6af0*/  LOP3.LUT P0, RZ, R112, 0xff0000, RZ, 0xc0, !PT ;  /* 0x00ff000070ff7812 */ /* 0x000fe2000780c0ff */
[----:B------:R-:W-:Y:S01]  /*6b00*/  FMUL.FTZ R93, R93, UR14 ;  /* 0x0000000e5d5d7c20 */ /* 0x000fe20008410000 */
[----:B------:R-:W-:Y:S01]  /*6b10*/  F2FP.F16.F32.PACK_AB R94, R109, R94 ;  /* 0x0000005e6d5e723e */ /* 0x000fe200000000ff */
        /* <DEDUP_REMOVED lines=15> */
[----:B------:R-:W-:Y:S01]  /*6c10*/  FADD.FTZ R101, R158, -R101 ;  /* 0x800000659e657221 */ /* 0x000fe20000010000 */
[----:B------:R-:W-:-:S02]  /*6c20*/  F2FP.F16.F32.PACK_AB R93, R104, R93 ;  /* 0x0000005d685d723e */ /* 0x000fc400000000ff */
        /* <DEDUP_REMOVED lines=14> */
.L_x_2219:
        /* <DEDUP_REMOVED lines=79> */
.L_x_2222:
        /* <DEDUP_REMOVED lines=75> */
.L_x_2218:
        /* <DEDUP_REMOVED lines=61> */
.L_x_2224:
        /* <DEDUP_REMOVED lines=33> */
[----:B------:R-:W-:Y:S02]  /*7c90*/  F2FP.F16.F32.PACK_AB R98, R105, R98 ;  /* 0x000000626962723e */ /* 0x000fe400000000ff */
        /* <DEDUP_REMOVED lines=10> */
[----:B------:R-:W-:Y:S02]  /*7d40*/  F2FP.F16.F32.PACK_AB R97, R102, R97 ;  /* 0x000000616661723e */ /* 0x000fe400000000ff */
[C---:B------:R-:W-:Y:S01]  /*7d50*/  FFMA.FTZ R96, R120.reuse, R96, R77 ;  /* 0x0000006078607223 */ /* 0x040fe2000001004d */
[----:B------:R-:W-:-:S03]  /*7d60*/  FFMA.FTZ R101, R120, R101, R76 ;  /* 0x0000006578657223 */ /* 0x000fc6000001004c */
[----:B------:R-:W-:Y:S01]  /*7d70*/  FMUL.FTZ R96, R96, UR14 ;  /* 0x0000000e60607c20 */ /* 0x000fe20008410000 */
[----:B------:R-:W-:-:S04]  /*7d80*/  FMUL.FTZ R101, R101, UR14 ;  /* 0x0000000e65657c20 */ /* 0x000fc80008410000 */
[----:B------:R-:W-:Y:S02]  /*7d90*/  FSEL R103, R96, RZ, P0 ;  /* 0x000000ff60677208 */ /* 0x000fe40000000000 */
[----:B------:R-:W-:-:S04]  /*7da0*/  LOP3.LUT P0, RZ, R112, 0xff, RZ, 0xc0, !PT ;  /* 0x000000ff70ff7812 */ /* 0x000fc8000780c0ff */
[----:B------:R-:W-:-:S04]  /*7db0*/  FSEL R96, R101, RZ, P0 ;  /* 0x000000ff65607208 */ /* 0x000fc80000000000 */
[----:B------:R-:W-:Y:S01]  /*7dc0*/  F2FP.F16.F32.PACK_AB R96, R103, R96 ;  /* 0x000000606760723e */ /* 0x000fe200000000ff */
[----:B------:R-:W-:Y:S06]  /*7dd0*/  BRA `(.L_x_2221) ;  /* 0x0000000400bc7947 */ /* 0x000fec0003800000 */
.L_x_2223:
        /* <DEDUP_REMOVED lines=58> */
.L_x_2225:
        /* <DEDUP_REMOVED lines=53> */
.L_x_2221:
        /* <DEDUP_REMOVED lines=10> */
.L_x_2217:
[----:B------:R-:W-:Y:S05]  /*8570*/  BSYNC.RECONVERGENT B0 ;  /* 0x0000000000007941 */ /* 0x000fea0003800200 */
.L_x_2216:
[----:B------:R-:W-:Y:S01]  /*8580*/  ISETP.NE.AND P0, PT, R108, RZ, PT ;  /* 0x000000ff6c00720c */ /* 0x000fe20003f05270 */
[----:B------:R-:W-:-:S12]  /*8590*/  UPLOP3.LUT UP1, UPT, UPT, UPT, UP1, 0x40, 0x4 ;  /* 0x000000000004789c */ /* 0x000fd80003f2e810 */
[----:B------:R-:W-:Y:S05]  /*85a0*/  @!P0 BRA `(.L_x_2226) ;  /* 0xffffff7c00ec8947 */ /* 0x000fea000383ffff */
.L_x_2187:
        /* <DEDUP_REMOVED lines=31> */
.L_x_2227:
        /* <DEDUP_REMOVED lines=14> */
.L_x_3852:


//--------------------- .text._ZN10layer_norm22ln_bwd_finalize_kernelINS_22Kernel_traits_finalizeILj6144E6__halfS2_fS2_fjLb0ELj1024ELj4ENS_18Kernel_traits_baseILj6144ES2_S2_fS2_fjLj1024EEEEELb0ELb1EEEvNS_9BwdParamsE --------------------------
	.section	.text._ZN10layer_norm22ln_bwd_finalize_kernelINS_22Kernel_traits_finalizeILj6144E6__halfS2_fS2_fjLb0ELj1024ELj4ENS_18Kernel_traits_baseILj6144ES2_S2_fS2_fjLj1024EEEEELb0ELb1EEEvNS_9BwdParamsE,"ax",@progbits
	.align	128
        .global         _ZN10layer_norm22ln_bwd_finalize_kernelINS_22Kernel_traits_finalizeILj6144E6__halfS2_fS2_fjLb0ELj1024ELj4ENS_18Kernel_traits_baseILj6144ES2_S2_fS2_fjLj1024EEEEELb0ELb1EEEvNS_9BwdParamsE
        .type           _ZN10layer_norm22ln_bwd_finalize_kernelINS_22Kernel_traits_finalizeILj6144E6__halfS2_fS2_fjLb0ELj1024ELj4ENS_18Kernel_traits_baseILj6144ES2_S2_fS2_fjLj1024EEEEELb0ELb1EEEvNS_9BwdParamsE,@function
        .size           _ZN10layer_norm22ln_bwd_finalize_kernelINS_22Kernel_traits_finalizeILj6144E6__halfS2_fS2_fjLb0ELj1024ELj4ENS_18Kernel_traits_baseILj6144ES2_S2_fS2_fjLj1024EEEEELb0ELb1EEEvNS_9BwdParamsE,(.L_x_3853 - _ZN10layer_norm22ln_bwd_finalize_kernelINS_22Kernel_traits_finalizeILj6144E6__halfS2_fS2_fjLb0ELj1024ELj4ENS_18Kernel_traits_baseILj6144ES2_S2_fS2_fjLj1024EEEEELb0ELb1EEEvNS_9BwdParamsE)
        .other          _ZN10layer_norm22ln_bwd_finalize_kernelINS_22Kernel_traits_finalizeILj6144E6__halfS2_fS2_fjLb0ELj1024ELj4ENS_18Kernel_traits_baseILj6144ES2_S2_fS2_fjLj1024EEEEELb0ELb1EEEvNS_9BwdParamsE,@"STO_CUDA_ENTRY STV_DEFAULT"
_ZN10layer_norm22ln_bwd_finalize_kernelINS_22Kernel_traits_finalizeILj6144E6__halfS2_fS2_fjLb0ELj1024ELj4ENS_18Kernel_traits_baseILj6144ES2_S2_fS2_fjLj1024EEEEELb0ELb1EEEvNS_9BwdParamsE:
.text._ZN10layer_norm22ln_bwd_finalize_kernelINS_22Kernel_traits_finalizeILj6144E6__halfS2_fS2_fjLb0ELj1024ELj4ENS_18Kernel_traits_baseILj6144ES2_S2_fS2_fjLj1024EEEEELb0ELb1EEEvNS_9BwdParamsE:
        /* <DEDUP_REMOVED lines=77> */
.L_x_2232:
        /* <DEDUP_REMOVED lines=118> */
.L_x_2231:
[----:B------:R-:W-:Y:S05]  /*0c30*/  BSYNC.RECONVERGENT B1 ;  /* 0x0000000000017941 */ /* 0x000fea0003800200 */
.L_x_2230:
        /* <DEDUP_REMOVED lines=69> */
.L_x_2234:
[----:B------:R-:W-:Y:S05]  /*1090*/  BSYNC.RECONVERGENT B1 ;  /* 0x0000000000017941 */ /* 0x000fea0003800200 */
.L_x_2233:
        /* <DEDUP_REMOVED lines=38> */
.L_x_2236:
[----:B------:R-:W-:Y:S05]  /*1300*/  BSYNC.RECONVERGENT B1 ;  /* 0x0000000000017941 */ /* 0x000fea0003800200 */
.L_x_2235:
[----:B------:R-:W-:Y:S05]  /*1310*/  @!P1 BRA `(.L_x_2229) ;  /* 0x0000000000409947 */ /* 0x000fea0003800000 */
[----:B------:R-:W0:Y:S01]  /*1320*/  LDC R12, c[0x0][0x388] ;  /* 0x0000e200ff0c7b82 */ /* 0x000e220000000800 */
[----:B------:R-:W-:-:S07]  /*1330*/  IADD3 R0, PT, PT, -R0, RZ, RZ ;  /* 0x000000ff00007210 */ /* 0x000fce0007ffe1ff */
[----:B------:R-:W1:Y:S08]  /*1340*/  LDC.64 R8, c[0x0][0x440] ;  /* 0x00011000ff087b82 */ /* 0x000e700000000a00 */
[----:B------:R-:W2:Y:S01]  /*1350*/  LDC.64 R10, c[0x0][0x448] ;  /* 0x00011200ff0a7b82 */ /* 0x000ea20000000a00 */
[----:B0-----:R-:W-:-:S05]  /*1360*/  IMAD R2, R2, R12, R5 ;  /* 0x0000000c02027224 */ /* 0x001fca00078e0205 */
[----:B------:R-:W-:-:S07]  /*1370*/  IADD3 R13, PT, PT, R57, R2, RZ ;  /* 0x00000002390d7210 */ /* 0x000fce0007ffe0ff */
.L_x_2237:
        /* <DEDUP_REMOVED lines=10> */
.L_x_2229:
[----:B------:R-:W-:Y:S05]  /*1420*/  BSYNC.RECONVERGENT B0 ;  /* 0x0000000000007941 */ /* 0x000fea0003800200 */
.L_x_2228:
        /* <DEDUP_REMOVED lines=59> */
.L_x_2238:
        /* <DEDUP_REMOVED lines=10> */
.L_x_3853:


//--------------------- .text._ZN10layer_norm40ln_parallel_residual_bwd_finalize_kernelINS_22Kernel_traits_finalizeILj6144E6__halfS2_fS2_fjLb0ELj1024ELj4ENS_18Kernel_traits_baseILj6144ES2_S2_fS2_fjLj1024EEEEELb1EEEvNS_9BwdParamsE --------------------------
	.section	.text._ZN10layer_norm40ln_parallel_residual_bwd_finalize_kernelINS_22Kernel_traits_finalizeILj6144E6__halfS2_fS2_fjLb0ELj1024ELj4ENS_18Kernel_traits_baseILj6144ES2_S2_fS2_fjLj1024EEEEELb1EEEvNS_9BwdParamsE,"ax",@progbits
	.align	128
        .global         _ZN10layer_norm40ln_parallel_residual_bwd_finalize_kernelINS_22Kernel_traits_finalizeILj6144E6__halfS2_fS2_fjLb0ELj1024ELj4ENS_18Kernel_traits_baseILj6144ES2_S2_fS2_fjLj1024EEEEELb1EEEvNS_9BwdParamsE
        .type           _ZN10layer_norm40ln_parallel_residual_bwd_finalize_kernelINS_22Kernel_traits_finalizeILj6144E6__halfS2_fS2_fjLb0ELj1024ELj4ENS_18Kernel_traits_baseILj6144ES2_S2_fS2_fjLj1024EEEEELb1EEEvNS_9BwdParamsE,@function
        .size           _ZN10layer_norm40ln_parallel_residual_bwd_finalize_kernelINS_22Kernel_traits_finalizeILj6144E6__halfS2_fS2_fjLb0ELj1024ELj4ENS_18Kernel_traits_baseILj6144ES2_S2_fS2_fjLj1024EEEEELb1EEEvNS_9BwdParamsE,(.L_x_3854 - _ZN10layer_norm40ln_parallel_residual_bwd_finalize_kernelINS_22Kernel_traits_finalizeILj6144E6__halfS2_fS2_fjLb0ELj1024ELj4ENS_18Kernel_traits_baseILj6144ES2_S2_fS2_fjLj1024EEEEELb1EEEvNS_9BwdParamsE)
        .other          _ZN10layer_norm40ln_parallel_residual_bwd_finalize_kernelINS_22Kernel_traits_finalizeILj6144E6__halfS2_fS2_fjLb0ELj1024ELj4ENS_18Kernel_traits_baseILj6144ES2_S2_fS2_fjLj1024EEEEELb1EEEvNS_9BwdParamsE,@"STO_CUDA_ENTRY STV_DEFAULT"
_ZN10layer_norm40ln_parallel_residual_bwd_finalize_kernelINS_22Kernel_traits_finalizeILj6144E6__halfS2_fS2_fjLb0ELj1024ELj4ENS_18Kernel_traits_baseILj6144ES2_S2_fS2_fjLj1024EEEEELb1EEEvNS_9BwdParamsE:
.text._ZN10layer_norm40ln_parallel_residual_bwd_finalize_kernelINS_22Kernel_traits_finalizeILj6144E6__halfS2_fS2_fjLb0ELj1024ELj4ENS_18Kernel_traits_baseILj6144ES2_S2_fS2_fjLj1024EEEEELb1EEEvNS_9BwdParamsE:
        /* <DEDUP_REMOVED lines=57> */
.L_x_2243:
        /* <DEDUP_REMOVED lines=112> */
.L_x_2242:
[----:B------:R-:W-:Y:S05]  /*0a90*/  BSYNC.RECONVERGENT B1 ;  /* 0x0000000000017941 */ /* 0x000fea0003800200 */
.L_x_2241:
        /* <DEDUP_REMOVED lines=67> */
.L_x_2245:
[----:B------:R-:W-:Y:S05]  /*0ed0*/  BSYNC.RECONVERGENT B1 ;  /* 0x0000000000017941 */ /* 0x000fea0003800200 */
.L_x_2244:
        /* <DEDUP_REMOVED lines=37> */
.L_x_2247:
[----:B------:R-:W-:Y:S05]  /*1130*/  BSYNC.RECONVERGENT B1 ;  /* 0x0000000000017941 */ /* 0x000fea0003800200 */
.L_x_2246:
        /* <DEDUP_REMOVED lines=19> */
.L_x_2240:
[----:B------:R-:W-:Y:S05]  /*1270*/  BSYNC.RECONVERGENT B0 ;  /* 0x0000000000007941 */ /* 0x000fea0003800200 */
.L_x_2239:
        /* <DEDUP_REMOVED lines=93> */
.L_x_2248:
        /* <DEDUP_REMOVED lines=11> */
.L_x_3854:


//--------------------- .text._ZN10layer_norm31ln_parallel_residual_bwd_kernelINS_13Kernel_traitsI6__halfS2_fS2_fjLj6144ELj1ELj1ELj8ELj16ENS_18Kernel_traits_baseILj6144ES2_S2_fS2_fjLj256EEEEELb1ELb1ELb1EEEvNS_9BwdParamsE --------------------------
	.section	.text._ZN10layer_norm31ln_parallel_residual_bwd_kernelINS_13Kernel_traitsI6__halfS2_fS2_fjLj6144ELj1ELj1ELj8ELj16ENS_18Kernel_traits_baseILj6144ES2_S2_fS2_fjLj256EEEEELb1ELb1ELb1EEEvNS_9BwdParamsE,"ax",@progbits
	.align	128
        .global         _ZN10layer_norm31ln_parallel_residual_bwd_kernelINS_13Kernel_traitsI6__halfS2_fS2_fjLj6144ELj1ELj1ELj8ELj16ENS_18Kernel_traits_baseILj6144ES2_S2_fS2_fjLj256EEEEELb1ELb1ELb1EEEvNS_9BwdParamsE
        .type           _ZN10layer_norm31ln_parallel_residual_bwd_kernelINS_13Kernel_traitsI6__halfS2_fS2_fjLj6144ELj1ELj1ELj8ELj16ENS_18Kernel_traits_baseILj6144ES2_S2_fS2_fjLj256EEEEELb1ELb1ELb1EEEvNS_9BwdParamsE,@function
        .size           _ZN10layer_norm31ln_parallel_residual_bwd_kernelINS_13Kernel_traitsI6__halfS2_fS2_fjLj6144ELj1ELj1ELj8ELj16ENS_18Kernel_traits_baseILj6144ES2_S2_fS2_fjLj256EEEEELb1ELb1ELb1EEEvNS_9BwdParamsE,(.L_x_3855 - _ZN10layer_norm31ln_parallel_residual_bwd_kernelINS_13Kernel_traitsI6__halfS2_fS2_fjLj6144ELj1ELj1ELj8ELj16ENS_18Kernel_traits_baseILj6144ES2_S2_fS2_fjLj256EEEEELb1ELb1ELb1EEEvNS_9BwdParamsE)
        .other          _ZN10layer_norm31ln_parallel_residual_bwd_kernelINS_13Kernel_traitsI6__halfS2_fS2_fjLj6144ELj1ELj1ELj8ELj16ENS_18Kernel_traits_baseILj6144ES2_S2_fS2_fjLj256EEEEELb1ELb1ELb1EEEvNS_9BwdParamsE,@"STO_CUDA_ENTRY STV_DEFAULT"
_ZN10layer_norm31ln_parallel_residual_bwd_kernelINS_13Kernel_traitsI6__halfS2_fS2_fjLj6144ELj1ELj1ELj8ELj16ENS_18Kernel_traits_baseILj6144ES2_S2_fS2_fjLj256EEEEELb1ELb1ELb1EEEvNS_9BwdParamsE:
.text._ZN10layer_norm31ln_parallel_residual_bwd_kernelINS_13Kernel_traitsI6__halfS2_fS2_fjLj6144ELj1ELj1ELj8ELj16ENS_18Kernel_traits_baseILj6144ES2_S2_fS2_fjLj256EEEEELb1ELb1ELb1EEEvNS_9BwdParamsE:
        /* <DEDUP_REMOVED lines=58> */
[----:B------:R-:W0:Y:S03]  /*03a0*/  LDCU UR13, c[0x0][0x388] ;  /* 0x00007100ff0d77ac */ /* 0x000e260008000800 */
[----:B------:R-:W3:Y:S01]  /*03b0*/  LDG.E.128 R8, desc[UR10][R2.64+0x1000] ;  /* 0x0010000a02087981 */ /* 0x000ee2000c1e1d00 */
[----:B------:R-:W4:Y:S03]  /*03c0*/  LDCU.U8 UR12, c[0x0][0x410] ;  /* 0x00008200ff0c77ac */ /* 0x000f260008000000 */
[----:B------:R-:W5:Y:S01]  /*03d0*/  LDG.E.128 R4, desc[UR10][R2.64+0x2000] ;  /* 0x0020000a02047981 */ /* 0x000f62000c1e1d00 */
[----:B------:R-:W-:-:S02]  /*03e0*/  CS2R R88, SRZ ;  /* 0x0000000000587805 */ /* 0x000fc4000001ff00 */
[----:B------:R-:W-:Y:S02]  /*03f0*/  CS2R R86, SRZ ;  /* 0x0000000000567805 */ /* 0x000fe4000001ff00 */
[----:B------:R-:W-:Y:S02]  /*0400*/  CS2R R84, SRZ ;  /* 0x0000000000547805 */ /* 0x000fe4000001ff00 */
[----:B------:R-:W-:Y:S01]  /*0410*/  MOV R133, RZ ;  /* 0x000000ff00857202 */ /* 0x000fe20000000f00 */
[----:B------:R-:W0:Y:S01]  /*0420*/  LDCU UR18, c[0x0][0x400] ;  /* 0x00008000ff1277ac */ /* 0x000e220008000800 */
        /* <DEDUP_REMOVED lines=27> */
.L_x_2276:
        /* <DEDUP_REMOVED lines=11> */
[----:B------:R-:W4:Y:S01]  /*0690*/  LDG.E R0, desc[UR10][R58.64] ;  /* 0x0000000a3a007981 */ /* 0x000f22000c1e1900 */
[----:B-1----:R-:W-:-:S04]  /*06a0*/  IMAD.WIDE.U32 R44, R161, 0x10, R68 ;  /* 0x00000010a12c7825 */ /* 0x002fc800078e0044 */
[C---:B------:R-:W-:Y:S02]  /*06b0*/  IMAD.WIDE.U32 R56, R160.reuse, 0x10, R68 ;  /* 0x00000010a0387825 */ /* 0x040fe400078e0044 */
[----:B------:R-:W4:Y:S02]  /*06c0*/  LDG.E.128 R44, desc[UR10][R44.64] ;  /* 0x0000000a2c2c7981 */ /* 0x000f24000c1e1d00 */
[--C-:B--2---:R-:W-:Y:S02]  /*06d0*/  IMAD.WIDE.U32 R72, R161, 0x20, R80.reuse ;  /* 0x00000020a1487825 */ /* 0x104fe400078e0050 */
[----:B------:R-:W2:Y:S02]  /*06e0*/  LDG.E.128 R56, desc[UR10][R56.64] ;  /* 0x0000000a38387981 */ /* 0x000ea4000c1e1d00 */
[--C-:B------:R-:W-:Y:S02]  /*06f0*/  IMAD.WIDE.U32 R78, R160, 0x20, R80.reuse ;  /* 0x00000020a04e7825 */ /* 0x100fe400078e0050 */
[----:B------:R-:W2:Y:S02]  /*0700*/  LDG.E.128 R40, desc[UR10][R72.64] ;  /* 0x0000000a48287981 */ /* 0x000ea4000c1e1d00 */
[----:B------:R-:W-:-:S02]  /*0710*/  IMAD.WIDE.U32 R80, R131, 0x20, R80 ;  /* 0x0000002083507825 */ /* 0x000fc400078e0050 */
[----:B------:R-:W2:Y:S02]  /*0720*/  LDG.E.128 R60, desc[UR10][R78.64+0x10] ;  /* 0x0000100a4e3c7981 */ /* 0x000ea4000c1e1d00 */
[----:B---3--:R-:W-:Y:S02]  /*0730*/  IMAD.WIDE R162, R132, 0x4, R162 ;  /* 0x0000000484a27825 */ /* 0x008fe400078e02a2 */
[----:B------:R-:W3:Y:S02]  /*0740*/  LDG.E.128 R64, desc[UR10][R80.64] ;  /* 0x0000000a50407981 */ /* 0x000ee4000c1e1d00 */
[----:B------:R-:W-:Y:S02]  /*0750*/  IMAD.WIDE.U32 R74, R131, 0x10, R68 ;  /* 0x00000010834a7825 */ /* 0x000fe400078e0044 */
[----:B------:R-:W3:Y:S04]  /*0760*/  LDG.E.128 R68, desc[UR10][R80.64+0x10] ;  /* 0x0000100a50447981 */ /* 0x000ee8000c1e1d00 */
[----:B------:R-:W3:Y:S04]  /*0770*/  LDG.E.128 R48, desc[UR10][R72.64+0x10] ;  /* 0x0000100a48307981 */ /* 0x000ee8000c1e1d00 */
[----:B------:R0:W3:Y:S04]  /*0780*/  LDG.E.128 R52, desc[UR10][R78.64] ;  /* 0x0000000a4e347981 */ /* 0x0000e8000c1e1d00 */
[----:B------:R-:W3:Y:S04]  /*0790*/  LDG.E R162, desc[UR10][R162.64] ;  /* 0x0000000aa2a27981 */ /* 0x000ee8000c1e1900 */
[----:B------:R-:W3:Y:S01]  /*07a0*/  LDG.E.128 R72, desc[UR10][R74.64] ;  /* 0x0000000a4a487981 */ /* 0x000ee2000c1e1d00 */
[----:B------:R-:W-:Y:S01]  /*07b0*/  ISETP.NE.U32.AND P1, PT, RZ, UR14, PT ;  /* 0x0000000eff007c0c */ /* 0x000fe2000bf25070 */
[----:B0-----:R-:W0:Y:S03]  /*07c0*/  LDC.64 R78, c[0x0][0x3b0] ;  /* 0x0000ec00ff4e7b82 */ /* 0x001e260000000a00 */
[----:B------:R-:W-:-:S13]  /*07d0*/  ISETP.NE.AND.EX P1, PT, RZ, UR15, PT, P1 ;  /* 0x0000000fff007c0c */ /* 0x000fda000bf25310 */
[----:B------:R-:W1:Y:S08]  /*07e0*/  @P1 LDC.64 R164, c[0x0][0x438] ;  /* 0x00010e00ffa41b82 */ /* 0x000e700000000a00 */
[----:B------:R-:W0:Y:S01]  /*07f0*/  @P1 LDC.64 R80, c[0x0][0x438] ;  /* 0x00010e00ff501b82 */ /* 0x000e220000000a00 */
[----:B------:R-:W-:-:S07]  /*0800*/  ISETP.NE.U32.AND P0, PT, RZ, UR16, PT ;  /* 0x00000010ff007c0c */ /* 0x000fce000bf05070 */
[----:B------:R-:W0:Y:S01]  /*0810*/  @P1 LDC.64 R166, c[0x0][0x438] ;  /* 0x00010e00ffa61b82 */ /* 0x000e220000000a00 */
[----:B-1----:R-:W-:-:S04]  /*0820*/  @P1 IMAD.WIDE.U32 R172, R160, 0x20, R164 ;  /* 0x00000020a0ac1825 */ /* 0x002fc800078e00a4 */
[----:B0-----:R-:W-:-:S04]  /*0830*/  IMAD.WIDE.U32 R164, R161, 0x8, R78 ;  /* 0x00000008a1a47825 */ /* 0x001fc800078e004e */
[C---:B------:R-:W-:Y:S01]  /*0840*/  @P1 IMAD.WIDE.U32 R174, R131.reuse, 0x20, R80 ;  /* 0x0000002083ae1825 */ /* 0x040fe200078e0050 */
[----:B------:R-:W-:Y:S01]  /*0850*/  ISETP.NE.AND.EX P0, PT, RZ, UR17, PT, P0 ;  /* 0x00000011ff007c0c */ /* 0x000fe2000bf05300 */
[----:B------:R-:W5:Y:S02]  /*0860*/  @P1 LDG.E.128 R12, desc[UR10][R172.64] ;  /* 0x0000000aac0c1981 */ /* 0x000f64000c1e1d00 */
[--C-:B------:R-:W-:Y:S01]  /*0870*/  IMAD.WIDE.U32 R80, R160, 0x8, R78.reuse ;  /* 0x00000008a0507825 */ /* 0x100fe200078e004e */
[----:B------:R-:W-:Y:S01]  /*0880*/  ISETP.NE.AND P3, PT, RZ, UR12, PT ;  /* 0x0000000cff007c0c */ /* 0x000fe2000bf65270 */
[----:B------:R-:W5:Y:S02]  /*0890*/  @P1 LDG.E.128 R16, desc[UR10][R172.64+0x10] ;  /* 0x0000100aac101981 */ /* 0x000f64000c1e1d00 */
[----:B------:R-:W-:Y:S02]  /*08a0*/  IMAD.WIDE.U32 R78, R131, 0x8, R78 ;  /* 0x00000008834e7825 */ /* 0x000fe400078e004e */
[----:B------:R-:W5:Y:S04]  /*08b0*/  LDG.E.64 R80, desc[UR10][R80.64] ;  /* 0x0000000a50507981 */ /* 0x000f68000c1e1b00 */
[----:B------:R-:W5:Y:S01]  /*08c0*/  LDG.E.64 R78, desc[UR10][R78.64] ;  /* 0x0000000a4e4e7981 */ /* 0x000f62000c1e1b00 */
[----:B------:R-:W0:Y:S01]  /*08d0*/  @P0 LDC.64 R170, c[0x0][0x3b8] ;  /* 0x0000ee00ffaa0b82 */ /* 0x000e220000000a00 */
[----:B------:R-:W-:-:S02]  /*08e0*/  @P1 IMAD.WIDE.U32 R166, R161, 0x20, R166 ;  /* 0x00000020a1a61825 */ /* 0x000fc400078e00a6 */
[----:B------:R-:W5:Y:S04]  /*08f0*/  @P1 LDG.E.128 R20, desc[UR10][R174.64] ;  /* 0x0000000aae141981 */ /* 0x000f68000c1e1d00 */
[----:B------:R-:W5:Y:S01]  /*0900*/  @P1 LDG.E.128 R4, desc[UR10][R166.64] ;  /* 0x0000000aa6041981 */ /* 0x000f62000c1e1d00 */
[----:B------:R-:W1:Y:S03]  /*0910*/  @P0 LDC.64 R82, c[0x0][0x3b8] ;  /* 0x0000ee00ff520b82 */ /* 0x000e660000000a00 */
[----:B------:R-:W5:Y:S04]  /*0920*/  @P1 LDG.E.128 R8, desc[UR10][R166.64+0x10] ;  /* 0x0000100aa6081981 */ /* 0x000f68000c1e1d00 */
[----:B------:R-:W5:Y:S01]  /*0930*/  @P1 LDG.E.128 R24, desc[UR10][R174.64+0x10] ;  /* 0x0000100aae181981 */ /* 0x000f62000c1e1d00 */
[----:B------:R-:W1:Y:S01]  /*0940*/  @P0 LDC.64 R168, c[0x0][0x3b8] ;  /* 0x0000ee00ffa80b82 */ /* 0x000e620000000a00 */
[----:B0-----:R-:W-:-:S05]  /*0950*/  @P0 IMAD.WIDE.U32 R170, R131, 0x8, R170 ;  /* 0x0000000883aa0825 */ /* 0x001fca00078e00aa */
[----:B------:R0:W5:Y:S01]  /*0960*/  @P0 LDG.E.64 R76, desc[UR10][R170.64] ;  /* 0x0000000aaa4c0981 */ /* 0x000162000c1e1b00 */
[----:B-1----:R-:W-:-:S05]  /*0970*/  @P0 IMAD.WIDE.U32 R82, R160, 0x8, R82 ;  /* 0x00000008a0520825 */ /* 0x002fca00078e0052 */
[----:B------:R-:W5:Y:S01]  /*0980*/  @P0 LDG.E.64 R2, desc[UR10][R82.64] ;  /* 0x0000000a52020981 */ /* 0x000f62000c1e1b00 */
[----:B------:R-:W-:-:S05]  /*0990*/  @P0 IMAD.WIDE.U32 R168, R161, 0x8, R168 ;  /* 0x00000008a1a80825 */ /* 0x000fca00078e00a8 */
[----:B------:R1:W5:Y:S04]  /*09a0*/  @P0 LDG.E.64 R150, desc[UR10][R168.64] ;  /* 0x0000000aa8960981 */ /* 0x000368000c1e1b00 */
[----:B------:R1:W5:Y:S01]  /*09b0*/  LDG.E.64 R82, desc[UR10][R164.64] ;  /* 0x0000000aa4527981 */ /* 0x000362000c1e1b00 */
[----:B----4-:R-:W-:Y:S01]  /*09c0*/  FSEL R0, R0, RZ, !P3 ;  /* 0x000000ff00007208 */ /* 0x010fe20005800000 */
[--C-:B0-----:R-:W-:Y:S02]  /*09d0*/  HADD2.F32 R170, -RZ, R44.reuse.H0_H0 ;  /* 0x2000002cffaa7230 */ /* 0x101fe40000004100 */
[----:B------:R-:W-:Y:S02]  /*09e0*/  HADD2.F32 R167, -RZ, R44.H1_H1 ;  /* 0x3000002cffa77230 */ /* 0x000fe40000004100 */
[----:B--2---:R-:W-:-:S02]  /*09f0*/  HADD2.F32 R177, -RZ, R59.H0_H0 ;  /* 0x2000003bffb17230 */ /* 0x004fc40000004100 */
[----:B------:R-:W-:Y:S02]  /*0a00*/  HADD2.F32 R178, -RZ, R59.H1_H1 ;  /* 0x3000003bffb27230 */ /* 0x000fe40000004100 */
[C---:B------:R-:W-:Y:S01]  /*0a10*/  FADD.FTZ R183, -R0.reuse, R40 ;  /* 0x0000002800b77221 */ /* 0x040fe20000010100 */
[C---:B------:R-:W-:Y:S01]  /*0a20*/  FADD.FTZ R185, -R0.reuse, R41 ;  /* 0x0000002900b97221 */ /* 0x040fe20000010100 */
[C---:B------:R-:W-:Y:S01]  /*0a30*/  FADD.FTZ R189, -R0.reuse, R43 ;  /* 0x0000002b00bd7221 */ /* 0x040fe20000010100 */
[--C-:B-1----:R-:W-:Y:S02]  /*0a40*/  HADD2.F32 R168, -RZ, R45.reuse.H0_H0 ;  /* 0x2000002dffa87230 */ /* 0x102fe40000004100 */
[C---:B------:R-:W-:Y:S01]  /*0a50*/  FADD.FTZ R59, -R0.reuse, R61 ;  /* 0x0000003d003b7221 */ /* 0x040fe20000010100 */
[----:B------:R-:W-:Y:S02]  /*0a60*/  HADD2.F32 R169, -RZ, R45.H1_H1 ;  /* 0x3000002dffa97230 */ /* 0x000fe40000004100 */
[----:B------:R-:W-:Y:S01]  /*0a70*/  FADD.FTZ R187, -R0, R42 ;  /* 0x0000002a00bb7221 */ /* 0x000fe20000010100 */
[----:B------:R-:W-:-:S02]  /*0a80*/  HADD2.F32 R165, -RZ, R47.H0_H0 ;  /* 0x2000002fffa57230 */ /* 0x000fc40000004100 */
[C---:B---3--:R-:W-:Y:S01]  /*0a90*/  FADD.FTZ R211, -R0.reuse, R65 ;  /* 0x0000004100d37221 */ /* 0x048fe20000010100 */
[----:B------:R-:W-:Y:S02]  /*0aa0*/  HADD2.F32 R164, -RZ, R47.H1_H1 ;  /* 0x3000002fffa47230 */ /* 0x000fe40000004100 */
[C---:B------:R-:W-:Y:S01]  /*0ab0*/  FADD.FTZ R207, -R0.reuse, R62 ;  /* 0x0000003e00cf7221 */ /* 0x040fe20000010100 */
[--C-:B------:R-:W-:Y:S02]  /*0ac0*/  HADD2.F32 R173, -RZ, R57.reuse.H0_H0 ;  /* 0x20000039ffad7230 */ /* 0x100fe40000004100 */
        /* <DEDUP_REMOVED lines=20> */
[----:B------:R-:W-:Y:S01]  /*0c10*/  FMUL.FTZ R182, R158, R167 ;  /* 0x000000a79eb67220 */ /* 0x000fe20000410000 */
[----:B------:R-:W-:Y:S01]  /*0c20*/  FMUL.FTZ R184, R162, R185 ;  /* 0x000000b9a2b87220 */ /* 0x000fe20000410000 */
[----:B------:R-:W-:Y:S01]  /*0c30*/  FADD.FTZ R69, RZ, R71 ;  /* 0x00000047ff457221 */ /* 0x000fe20000010000 */
[----:B------:R-:W-:Y:S01]  /*0c40*/  FFMA.FTZ R53, R0, R71, RZ ;  /* 0x0000004700357223 */ /* 0x000fe200000100ff */
        /* <DEDUP_REMOVED lines=11> */
[----:B------:R-:W-:Y:S01]  /*0d00*/  FADD.FTZ R42, R189, R40 ;  /* 0x00000028bd2a7221 */ /* 0x000fe20000010000 */
[----:B------:R-:W-:Y:S01]  /*0d10*/  FMUL.FTZ R193, R162, R193 ;  /* 0x000000c1a2c17220 */ /* 0x000fe20000410000 */
[----:B------:R-:W-:Y:S01]  /*0d20*/  FFMA.FTZ R40, R194, R189, R53 ;  /* 0x000000bdc2287223 */ /* 0x000fe20000010035 */
        /* <DEDUP_REMOVED lines=18> */
[----:B------:R-:W-:-:S02]  /*0e50*/  HADD2.F32 R181, -RZ, R75.H0_H0 ;  /* 0x2000004bffb57230 */ /* 0x000fc40000004100 */
[----:B------:R-:W-:Y:S01]  /*0e60*/  FADD.FTZ R42, R70, R51 ;  /* 0x00000033462a7221 */ /* 0x000fe20000010000 */
[----:B------:R-:W-:Y:S02]  /*0e70*/  HADD2.F32 R186, -RZ, R75.H1_H1 ;  /* 0x3000004bffba7230 */ /* 0x000fe40000004100 */
[----:B------:R-:W-:Y:S01]  /*0e80*/  FMUL.FTZ R75, R148, R172 ;  /* 0x000000ac944b7220 */ /* 0x000fe20000410000 */
        /* <DEDUP_REMOVED lines=9> */
[C---:B------:R-:W-:Y:S01]  /*0f20*/  FMUL.FTZ R192, R162.reuse, R55 ;  /* 0x00000037a2c07220 */ /* 0x040fe20000410000 */
        /* <DEDUP_REMOVED lines=90> */
.L_x_2251:
[----:B------:R-:W-:Y:S05]  /*14d0*/  BSYNC.RECONVERGENT B0 ;  /* 0x0000000000007941 */ /* 0x000fea0003800200 */
.L_x_2250:
[----:B------:R-:W1:Y:S08]  /*14e0*/  S2UR UR5, SR_CgaCtaId ;  /* 0x00000000000579c3 */ /* 0x000e700000008800 */
[----:B------:R-:W-:Y:S01]  /*14f0*/  BAR.SYNC.DEFER_BLOCKING 0x0 ;  /* 0x0000000000007b1d */ /* 0x000fe20000010000 */
[----:B------:R-:W-:Y:S01]  /*1500*/  FADD.FTZ R104, R163, R104 ;  /* 0x00000068a3687221 */ /* 0x000fe20000010000 */
[----:B------:R-:W-:Y:S01]  /*1510*/  FFMA.FTZ R84, R193, R163, R84 ;  /* 0x000000a3c1547223 */ /* 0x000fe20000010054 */
[----:B------:R-:W-:Y:S01]  /*1520*/  UISETP.NE.U32.AND UP0, UPT, UR16, URZ, UPT ;  /* 0x000000ff1000728c */ /* 0x000fe2000bf05070 */
[----:B------:R-:W-:Y:S01]  /*1530*/  FADD.FTZ R130, R170, R130 ;  /* 0x00000082aa827221 */ /* 0x000fe20000010000 */
[----:B------:R-:W-:Y:S01]  /*1540*/  FFMA.FTZ R133, R0, R170, R133 ;  /* 0x000000aa00857223 */ /* 0x000fe20000010085 */
[----:B------:R-:W-:-:S02]  /*1550*/  UMOV UR4, 0x400 ;  /* 0x0000040000047882 */ /* 0x000fc40000000000 */
[----:B------:R-:W2:Y:S01]  /*1560*/  LDC.64 R44, c[0x0][0x380] ;  /* 0x0000e000ff2c7b82 */ /* 0x000ea20000000a00 */
[----:B------:R-:W-:Y:S01]  /*1570*/  UISETP.NE.AND.EX UP0, UPT, UR17, URZ, UPT, UP0 ;  /* 0x000000ff1100728c */ /* 0x000fe2000bf05300 */
        /* <DEDUP_REMOVED lines=23> */
[----:B--2---:R-:W-:Y:S01]  /*16f0*/  IADD3 R132, PT, PT, R132, R44, RZ ;  /* 0x0000002c84847210 */ /* 0x004fe20007ffe0ff */
[----:B------:R-:W-:Y:S01]  /*1700*/  @!UP1 UIADD3 UR7, UPT, UPT, UR4, 0x6010, URZ ;  /* 0x0000601004079890 */ /* 0x000fe2000fffe0ff */
[----:B------:R-:W-:Y:S01]  /*1710*/  FFMA.FTZ R91, R192, R174, R91 ;  /* 0x000000aec05b7223 */ /* 0x000fe2000001005b */
        /* <DEDUP_REMOVED lines=66> */
[-C--:B------:R-:W-:Y:S01]  /*1b40*/  FFMA.FTZ R40, R199, R53.reuse, R52 ;  /* 0x00000035c7287223 */ /* 0x080fe20000010034 */
[----:B------:R-:W-:Y:S01]  /*1b50*/  FADD.FTZ R43, R200, -R43 ;  /* 0x8000002bc82b7221 */ /* 0x000fe20000010000 */
[----:B------:R-:W-:Y:S01]  /*1b60*/  FADD.FTZ R195, R195, -R196 ;  /* 0x800000c4c3c37221 */ /* 0x000fe20000010000 */
[-C--:B------:R-:W-:Y:S01]  /*1b70*/  FFMA.FTZ R188, R188, R53.reuse, R52 ;  /* 0x00000035bcbc7223 */ /* 0x080fe20000010034 */
[----:B------:R-:W-:Y:S01]  /*1b80*/  FADD.FTZ R197, R197, -R40 ;  /* 0x80000028c5c57221 */ /* 0x000fe20000010000 */
[-CC-:B------:R-:W-:Y:S01]  /*1b90*/  FFMA.FTZ R194, R194, R53.reuse, R52.reuse ;  /* 0x00000035c2c27223 */ /* 0x180fe20000010034 */
[----:B------:R-:W-:Y:S01]  /*1ba0*/  FFMA.FTZ R0, R0, R53, R52 ;  /* 0x0000003500007223 */ /* 0x000fe20000010034 */
[----:B------:R-:W-:Y:S01]  /*1bb0*/  FMUL.FTZ R43, R162, R43 ;  /* 0x0000002ba22b7220 */ /* 0x000fe20000410000 */
        /* <DEDUP_REMOVED lines=9> */
[----:B------:R-:W-:Y:S01]  /*1c50*/  ISETP.GE.U32.AND.EX P2, PT, R83, 0x1000000, PT, P2 ;  /* 0x010000005300780c */ /* 0x000fe20003f46120 */
[----:B------:R-:W-:Y:S01]  /*1c60*/  FMUL.FTZ R197, R197, UR6 ;  /* 0x00000006c5c57c20 */ /* 0x000fe20008410000 */
[----:B------:R-:W-:Y:S01]  /*1c70*/  FMUL.FTZ R191, R191, UR6 ;  /* 0x00000006bfbf7c20 */ /* 0x000fe20008410000 */
[----:B------:R-:W-:Y:S01]  /*1c80*/  FMUL.FTZ R195, R195, UR6 ;  /* 0x00000006c3c37c20 */ /* 0x000fe20008410000 */
[C---:B------:R-:W-:Y:S01]  /*1c90*/  LOP3.LUT P3, RZ, R83.reuse, 0xff0000, RZ, 0xc0, !PT ;  /* 0x00ff000053ff7812 */ /* 0x040fe2000786c0ff */
[C---:B------:R-:W-:Y:S01]  /*1ca0*/  FMUL.FTZ R41, R162.reuse, R41 ;  /* 0x00000029a2297220 */ /* 0x040fe20000410000 */
[C---:B------:R-:W-:Y:S01]  /*1cb0*/  LOP3.LUT P5, RZ, R83.reuse, 0xff, RZ, 0xc0, !PT ;  /* 0x000000ff53ff7812 */ /* 0x040fe200078ac0ff */
[C---:B------:R-:W-:Y:S01]  /*1cc0*/  FMUL.FTZ R183, R162.reuse, R183 ;  /* 0x000000b7a2b77220 */ /* 0x040fe20000410000 */
        /* <DEDUP_REMOVED lines=24> */
.L_x_2254:
        /* <DEDUP_REMOVED lines=8> */
[----:B-----5:R-:W-:Y:S01]  /*1ed0*/  LOP3.LUT P5, RZ, R83, 0xff0000, RZ, 0xc0, !PT ;  /* 0x00ff000053ff7812 */ /* 0x020fe200078ac0ff */
[----:B------:R-:W-:Y:S01]  /*1ee0*/  FADD.FTZ R197, R197, -R28 ;  /* 0x8000001cc5c57221 */ /* 0x000fe20000010000 */
[----:B------:R-:W-:Y:S01]  /*1ef0*/  FMUL.FTZ R35, R162, R35 ;  /* 0x00000023a2237220 */ /* 0x000fe20000410000 */
[----:B------:R-:W-:Y:S01]  /*1f00*/  FADD.FTZ R183, R183, -R188 ;  /* 0x800000bcb7b77221 */ /* 0x000fe20000010000 */
[--C-:B------:R-:W-:Y:S01]  /*1f10*/  FFMA.FTZ R196, R196, R53, R52.reuse ;  /* 0x00000035c4c47223 */ /* 0x100fe20000010034 */
[----:B------:R-:W-:Y:S01]  /*1f20*/  FMUL.FTZ R34, R162, R197 ;  /* 0x000000c5a2227220 */ /* 0x000fe20000410000 */
[----:B------:R-:W-:Y:S01]  /*1f30*/  ISETP.GE.U32.AND P2, PT, R82, RZ, PT ;  /* 0x000000ff5200720c */ /* 0x000fe20003f46070 */
[-CC-:B------:R-:W-:Y:S01]  /*1f40*/  FFMA.FTZ R29, R184, R53.reuse, R52.reuse ;  /* 0x00000035b81d7223 */ /* 0x180fe20000010034 */
[----:B------:R-:W-:Y:S01]  /*1f50*/  FFMA.FTZ R194, R194, R53, R52 ;  /* 0x00000035c2c27223 */ /* 0x000fe20000010034 */
[----:B------:R-:W-:Y:S01]  /*1f60*/  FMUL.FTZ R30, R34, UR6 ;  /* 0x00000006221e7c20 */ /* 0x000fe20008410000 */
[----:B------:R-:W-:Y:S01]  /*1f70*/  FMUL.FTZ R28, R162, R71 ;  /* 0x00000047a21c7220 */ /* 0x000fe20000410000 */
[----:B------:R-:W-:Y:S01]  /*1f80*/  FMUL.FTZ R32, R35, UR6 ;  /* 0x0000000623207c20 */ /* 0x000fe20008410000 */
[----:B------:R-:W-:Y:S01]  /*1f90*/  FADD.FTZ R33, R195, -R196 ;  /* 0x800000c4c3217221 */ /* 0x000fe20000010000 */
[----:B------:R-:W-:Y:S01]  /*1fa0*/  ISETP.GE.U32.AND.EX P2, PT, R83, 0x1000000, PT, P2 ;  /* 0x010000005300780c */ /* 0x000fe20003f46120 */
[----:B------:R-:W-:Y:S01]  /*1fb0*/  FADD.FTZ R29, R182, -R29 ;  /* 0x8000001db61d7221 */ /* 0x000fe20000010000 */
[----:B------:R-:W-:Y:S01]  /*1fc0*/  FSEL R48, R30, RZ, P5 ;  /* 0x000000ff1e307208 */ /* 0x000fe20002800000 */
[----:B------:R-:W-:Y:S01]  /*1fd0*/  FMUL.FTZ R30, R162, R183 ;  /* 0x000000b7a21e7220 */ /* 0x000fe20000410000 */
        /* <DEDUP_REMOVED lines=29> */
.L_x_2253:
        /* <DEDUP_REMOVED lines=13> */
[----:B------:R-:W-:Y:S01]  /*2280*/  FADD.FTZ R71, R71, -R0 ;  /* 0x8000000047477221 */ /* 0x000fe20000010000 */
[----:B-----5:R-:W-:Y:S01]  /*2290*/  FFMA.FTZ R0, R162, R191, R8 ;  /* 0x000000bfa2007223 */ /* 0x020fe20000010008 */
[----:B------:R-:W-:Y:S01]  /*22a0*/  FADD.FTZ R197, R197, -R40 ;  /* 0x80000028c5c57221 */ /* 0x000fe20000010000 */
[----:B------:R-:W-:Y:S01]  /*22b0*/  FADD.FTZ R41, R200, -R41 ;  /* 0x80000029c8297221 */ /* 0x000fe20000010000 */
[----:B------:R-:W-:Y:S01]  /*22c0*/  FADD.FTZ R196, R195, -R196 ;  /* 0x800000c4c3c47221 */ /* 0x000fe20000010000 */
[----:B------:R-:W-:Y:S01]  /*22d0*/  ISETP.GE.U32.AND P2, PT, R82, RZ, PT ;  /* 0x000000ff5200720c */ /* 0x000fe20003f46070 */
[C---:B------:R-:W-:Y:S01]  /*22e0*/  FFMA.FTZ R40, R162.reuse, R197, R10 ;  /* 0x000000c5a2287223 */ /* 0x040fe2000001000a */
[----:B------:R-:W-:Y:S01]  /*22f0*/  FFMA.FTZ R41, R162, R41, R11 ;  /* 0x00000029a2297223 */ /* 0x000fe2000001000b */
        /* <DEDUP_REMOVED lines=38> */
.L_x_2256:
        /* <DEDUP_REMOVED lines=10> */
[----:B------:R-:W-:Y:S01]  /*2600*/  FFMA.FTZ R35, R162, R31, R11 ;  /* 0x0000001fa2237223 */ /* 0x000fe2000001000b */
[----:B------:R-:W-:Y:S01]  /*2610*/  FADD.FTZ R183, R183, -R188 ;  /* 0x800000bcb7b77221 */ /* 0x000fe20000010000 */
[----:B------:R-:W-:Y:S01]  /*2620*/  FFMA.FTZ R196, R196, R53, R52 ;  /* 0x00000035c4c47223 */ /* 0x000fe20000010034 */
[----:B------:R-:W-:Y:S01]  /*2630*/  FFMA.FTZ R34, R162, R197, R10 ;  /* 0x000000c5a2227223 */ /* 0x000fe2000001000a */
[----:B------:R-:W-:Y:S01]  /*2640*/  ISETP.GE.U32.AND P2, PT, R82, RZ, PT ;  /* 0x000000ff5200720c */ /* 0x000fe20003f46070 */
[-CC-:B------:R-:W-:Y:S01]  /*2650*/  FFMA.FTZ R29, R184, R53.reuse, R52.reuse ;  /* 0x00000035b81d7223 */ /* 0x180fe20000010034 */
[----:B------:R-:W-:Y:S01]  /*2660*/  FFMA.FTZ R194, R194, R53, R52 ;  /* 0x00000035c2c27223 */ /* 0x000fe20000010034 */
[----:B------:R-:W-:Y:S01]  /*2670*/  FMUL.FTZ R30, R34, UR6 ;  /* 0x00000006221e7c20 */ /* 0x000fe20008410000 */
[----:B------:R-:W-:Y:S01]  /*2680*/  FFMA.FTZ R28, R162, R71, R4 ;  /* 0x00000047a21c7223 */ /* 0x000fe20000010004 */
[----:B------:R-:W-:Y:S01]  /*2690*/  FMUL.FTZ R31, R35, UR6 ;  /* 0x00000006231f7c20 */ /* 0x000fe20008410000 */
[----:B------:R-:W-:Y:S01]  /*26a0*/  FADD.FTZ R196, R195, -R196 ;  /* 0x800000c4c3c47221 */ /* 0x000fe20000010000 */
[----:B------:R-:W-:Y:S01]  /*26b0*/  ISETP.GE.U32.AND.EX P2, PT, R83, 0x1000000, PT, P2 ;  /* 0x010000005300780c */ /* 0x000fe20003f46120 */
[----:B------:R-:W-:Y:S01]  /*26c0*/  FADD.FTZ R29, R182, -R29 ;  /* 0x8000001db61d7221 */ /* 0x000fe20000010000 */
[----:B------:R-:W-:Y:S01]  /*26d0*/  FSEL R48, R30, RZ, P5 ;  /* 0x000000ff1e307208 */ /* 0x000fe20002800000 */
[----:B------:R-:W-:Y:S01]  /*26e0*/  FFMA.FTZ R30, R162, R183, R6 ;  /* 0x000000b7a21e7223 */ /* 0x000fe20000010006 */
        /* <DEDUP_REMOVED lines=29> */
.L_x_2252:
        /* <DEDUP_REMOVED lines=56> */
[----:B------:R-:W-:Y:S01]  /*2c40*/  F2FP.F16.F32.PACK_AB R38, R37, R38 ;  /* 0x000000262526723e */ /* 0x000fe200000000ff */
        /* <DEDUP_REMOVED lines=26> */
.L_x_2258:
        /* <DEDUP_REMOVED lines=10> */
[----:B------:R-:W-:Y:S01]  /*2e90*/  ISETP.GE.U32.AND P3, PT, R150, RZ, PT ;  /* 0x000000ff9600720c */ /* 0x000fe20003f66070 */
[----:B------:R-:W-:Y:S01]  /*2ea0*/  FFMA.FTZ R188, R188, R53, R52 ;  /* 0x00000035bcbc7223 */ /* 0x000fe20000010034 */
[----:B------:R-:W-:Y:S01]  /*2eb0*/  FADD.FTZ R33, R195, -R196 ;  /* 0x800000c4c3217221 */ /* 0x000fe20000010000 */
[----:B------:R-:W-:Y:S01]  /*2ec0*/  FMUL.FTZ R28, R34, UR6 ;  /* 0x00000006221c7c20 */ /* 0x000fe20008410000 */
[----:B------:R-:W-:Y:S01]  /*2ed0*/  LOP3.LUT P6, RZ, R83, 0xff0000, RZ, 0xc0, !PT ;  /* 0x00ff000053ff7812 */ /* 0x000fe200078cc0ff */
[C---:B------:R-:W-:Y:S01]  /*2ee0*/  FMUL.FTZ R32, R162.reuse, R191 ;  /* 0x000000bfa2207220 */ /* 0x040fe20000410000 */
[----:B------:R-:W-:Y:S01]  /*2ef0*/  LOP3.LUT P5, RZ, R151, 0xff0000, RZ, 0xc0, !PT ;  /* 0x00ff000097ff7812 */ /* 0x000fe200078ac0ff */
[----:B------:R-:W-:Y:S01]  /*2f00*/  FMUL.FTZ R29, R35, UR6 ;  /* 0x00000006231d7c20 */ /* 0x000fe20008410000 */
[----:B------:R-:W-:Y:S01]  /*2f10*/  ISETP.GE.U32.AND.EX P2, PT, R83, 0x1000000, PT, P2 ;  /* 0x010000005300780c */ /* 0x000fe20003f46120 */
[----:B------:R-:W-:Y:S01]  /*2f20*/  FADD.FTZ R183, R183, -R188 ;  /* 0x800000bcb7b77221 */ /* 0x000fe20000010000 */
[----:B------:R-:W-:Y:S01]  /*2f30*/  ISETP.GE.U32.AND.EX P3, PT, R151, 0x1000000, PT, P3 ;  /* 0x010000009700780c */ /* 0x000fe20003f66130 */
[----:B------:R-:W-:Y:S01]  /*2f40*/  FMUL.FTZ R33, R162, R33 ;  /* 0x00000021a2217220 */ /* 0x000fe20000410000 */
[----:B------:R-:W-:Y:S01]  /*2f50*/  FSEL R43, R28, RZ, P6 ;  /* 0x000000ff1c2b7208 */ /* 0x000fe20003000000 */
[----:B------:R-:W-:Y:S01]  /*2f60*/  FMUL.FTZ R30, R162, R183 ;  /* 0x000000b7a21e7220 */ /* 0x000fe20000410000 */
[----:B------:R-:W-:Y:S01]  /*2f70*/  FSEL R39, R28, RZ, P5 ;  /* 0x000000ff1c277208 */ /* 0x000fe20002800000 */
[----:B------:R-:W-:Y:S01]  /*2f80*/  FMUL.FTZ R28, R32, UR6 ;  /* 0x00000006201c7c20 */ /* 0x000fe20008410000 */
        /* <DEDUP_REMOVED lines=18> */
[----:B------:R-:W-:Y:S01]  /*30b0*/  FFMA.FTZ R29, R184, R53, R52 ;  /* 0x00000035b81d7223 */ /* 0x000fe20000010034 */
[----:B------:R-:W-:Y:S02]  /*30c0*/  FSEL R41, R28, RZ, P6 ;  /* 0x000000ff1c297208 */ /* 0x000fe40003000000 */
[----:B------:R-:W-:Y:S01]  /*30d0*/  LOP3.LUT P6, RZ, R150, 0xff0000, RZ, 0xc0, !PT ;  /* 0x00ff000096ff7812 */ /* 0x000fe200078cc0ff */
[----:B------:R-:W-:Y:S01]  /*30e0*/  FADD.FTZ R29, R182, -R29 ;  /* 0x8000001db61d7221 */ /* 0x000fe20000010000 */
[----:B------:R-:W-:Y:S01]  /*30f0*/  F2FP.F16.F32.PACK_AB R39, R40, R39 ;  /* 0x000000272827723e */ /* 0x000fe200000000ff */
[----:B------:R-:W-:Y:S01]  /*3100*/  FMUL.FTZ R40, R31, UR6 ;  /* 0x000000061f287c20 */ /* 0x000fe20008410000 */
[----:B------:R-:W-:Y:S01]  /*3110*/  F2FP.F16.F32.PACK_AB R38, R37, R38 ;  /* 0x000000262526723e */ /* 0x000fe200000000ff */
[----:B------:R-:W-:Y:S01]  /*3120*/  FMUL.FTZ R29, R162, R29 ;  /* 0x0000001da21d7220 */ /* 0x000fe20000410000 */
[----:B------:R-:W-:-:S02]  /*3130*/  LOP3.LUT P5, RZ, R82, 0xff000000, RZ, 0xc0, !PT ;  /* 0xff00000052ff7812 */ /* 0x000fc400078ac0ff */
[----:B------:R-:W-:Y:S01]  /*3140*/  FSEL R37, R28, RZ, P6 ;  /* 0x000000ff1c257208 */ /* 0x000fe20003000000 */
[----:B------:R-:W-:Y:S01]  /*3150*/  FMUL.FTZ R28, R162, R71 ;  /* 0x00000047a21c7220 */ /* 0x000fe20000410000 */
[----:B------:R-:W-:Y:S02]  /*3160*/  LOP3.LUT P6, RZ, R150, 0xff000000, RZ, 0xc0, !PT ;  /* 0xff00000096ff7812 */ /* 0x000fe400078cc0ff */
[----:B------:R-:W-:Y:S01]  /*3170*/  F2FP.F16.F32.PACK_AB R43, R36, R43 ;  /* 0x0000002b242b723e */ /* 0x000fe200000000ff */
        /* <DEDUP_REMOVED lines=18> */
.L_x_2257:
        /* <DEDUP_REMOVED lines=80> */
.L_x_2259:
        /* <DEDUP_REMOVED lines=10> */
[----:B------:R-:W-:Y:S01]  /*3840*/  ISETP.GE.U32.AND P3, PT, R150, RZ, PT ;  /* 0x000000ff9600720c */ /* 0x000fe20003f66070 */
[----:B------:R-:W-:Y:S01]  /*3850*/  FFMA.FTZ R188, R188, R53, R52 ;  /* 0x00000035bcbc7223 */ /* 0x000fe20000010034 */
[----:B------:R-:W-:Y:S01]  /*3860*/  FADD.FTZ R196, R195, -R196 ;  /* 0x800000c4c3c47221 */ /* 0x000fe20000010000 */
[----:B------:R-:W-:Y:S01]  /*3870*/  FMUL.FTZ R28, R34, UR6 ;  /* 0x00000006221c7c20 */ /* 0x000fe20008410000 */
[----:B------:R-:W-:Y:S01]  /*3880*/  LOP3.LUT P6, RZ, R83, 0xff0000, RZ, 0xc0, !PT ;  /* 0x00ff000053ff7812 */ /* 0x000fe200078cc0ff */
[C---:B------:R-:W-:Y:S01]  /*3890*/  FFMA.FTZ R32, R162.reuse, R191, R8 ;  /* 0x000000bfa2207223 */ /* 0x040fe20000010008 */
[----:B------:R-:W-:Y:S01]  /*38a0*/  LOP3.LUT P5, RZ, R151, 0xff0000, RZ, 0xc0, !PT ;  /* 0x00ff000097ff7812 */ /* 0x000fe200078ac0ff */
[----:B------:R-:W-:Y:S01]  /*38b0*/  FMUL.FTZ R29, R35, UR6 ;  /* 0x00000006231d7c20 */ /* 0x000fe20008410000 */
[----:B------:R-:W-:Y:S01]  /*38c0*/  ISETP.GE.U32.AND.EX P2, PT, R83, 0x1000000, PT, P2 ;  /* 0x010000005300780c */ /* 0x000fe20003f46120 */
[----:B------:R-:W-:Y:S01]  /*38d0*/  FADD.FTZ R183, R183, -R188 ;  /* 0x800000bcb7b77221 */ /* 0x000fe20000010000 */
[----:B------:R-:W-:Y:S01]  /*38e0*/  ISETP.GE.U32.AND.EX P3, PT, R151, 0x1000000, PT, P3 ;  /* 0x010000009700780c */ /* 0x000fe20003f66130 */
[----:B------:R-:W-:Y:S01]  /*38f0*/  FFMA.FTZ R33, R162, R196, R9 ;  /* 0x000000c4a2217223 */ /* 0x000fe20000010009 */
[----:B------:R-:W-:Y:S01]  /*3900*/  FSEL R43, R28, RZ, P6 ;  /* 0x000000ff1c2b7208 */ /* 0x000fe20003000000 */
[----:B------:R-:W-:Y:S01]  /*3910*/  FFMA.FTZ R30, R162, R183, R6 ;  /* 0x000000b7a21e7223 */ /* 0x000fe20000010006 */
        /* <DEDUP_REMOVED lines=11> */
[----:B------:R-:W-:Y:S01]  /*39d0*/  FFMA.FTZ R31, R162, R194, R7 ;  /* 0x000000c2a21f7223 */ /* 0x000fe20000010007 */
        /* <DEDUP_REMOVED lines=15> */
[----:B------:R-:W-:Y:S01]  /*3ad0*/  FFMA.FTZ R29, R162, R29, R5 ;  /* 0x0000001da21d7223 */ /* 0x000fe20000010005 */
[----:B------:R-:W-:-:S02]  /*3ae0*/  LOP3.LUT P5, RZ, R82, 0xff000000, RZ, 0xc0, !PT ;  /* 0xff00000052ff7812 */ /* 0x000fc400078ac0ff */
[----:B------:R-:W-:Y:S01]  /*3af0*/  FSEL R37, R28, RZ, P6 ;  /* 0x000000ff1c257208 */ /* 0x000fe20003000000 */
[----:B------:R-:W-:Y:S01]  /*3b00*/  FFMA.FTZ R28, R162, R71, R4 ;  /* 0x00000047a21c7223 */ /* 0x000fe20000010004 */
        /* <DEDUP_REMOVED lines=18> */
[----:B------:R-:W-:-:S07]  /*3c30*/  F2FP.F16.F32.PACK_AB R40, R45, R40 ;  /* 0x000000282d28723e */ /* 0x000fce00000000ff */
.L_x_2255:
        /* <DEDUP_REMOVED lines=18> */
[----:B------:R-:W-:Y:S01]  /*3d60*/  LOP3.LUT P5, RZ, R81, 0xff0000, RZ, 0xc0, !PT ;  /* 0x00ff000051ff7812 */ /* 0x000fe200078ac0ff */
[----:B------:R-:W-:Y:S01]  /*3d70*/  FADD.FTZ R205, R205, -R0 ;  /* 0x80000000cdcd7221 */ /* 0x000fe20000010000 */
[----:B------:R-:W-:Y:S01]  /*3d80*/  FADD.FTZ R29, R206, -R29 ;  /* 0x8000001dce1d7221 */ /* 0x000fe20000010000 */
[----:B------:R-:W-:Y:S01]  /*3d90*/  FADD.FTZ R201, R198, -R201 ;  /* 0x800000c9c6c97221 */ /* 0x000fe20000010000 */
[----:B------:R-:W-:Y:S01]  /*3da0*/  FFMA.FTZ R204, R204, R53, R52 ;  /* 0x00000035cccc7223 */ /* 0x000fe20000010034 */
[C---:B------:R-:W-:Y:S01]  /*3db0*/  FFMA.FTZ R34, R162.reuse, R205, R18 ;  /* 0x000000cda2227223 */ /* 0x040fe20000010012 */
        /* <DEDUP_REMOVED lines=41> */
[----:B------:R-:W-:Y:S01]  /*4050*/  F2FP.F16.F32.PACK_AB R39, R36, R39 ;  /* 0x000000272427723e */ /* 0x000fe200000000ff */
[----:B------:R-:W-:Y:S01]  /*4060*/  FMUL.FTZ R36, R29, UR6 ;  /* 0x000000061d247c20 */ /* 0x000fe20008410000 */
[----:B------:R-:W-:Y:S02]  /*4070*/  FSEL R46, R38, RZ, P6 ;  /* 0x000000ff262e7208 */ /* 0x000fe40003000000 */
[----:B------:R-:W-:Y:S02]  /*4080*/  LOP3.LUT P5, RZ, R2, 0xff0000, RZ, 0xc0, !PT ;  /* 0x00ff000002ff7812 */ /* 0x000fe400078ac0ff */
[----:B------:R-:W-:Y:S02]  /*4090*/  FSEL R41, R0, RZ, P3 ;  /* 0x000000ff00297208 */ /* 0x000fe40001800000 */
[----:B------:R-:W-:-:S02]  /*40a0*/  LOP3.LUT P6, RZ, R2, 0xff000000, RZ, 0xc0, !PT ;  /* 0xff00000002ff7812 */ /* 0x000fc400078cc0ff */
[----:B------:R-:W-:Y:S02]  /*40b0*/  LOP3.LUT P3, RZ, R80, 0xff00, RZ, 0xc0, !PT ;  /* 0x0000ff0050ff7812 */ /* 0x000fe4000786c0ff */
[----:B------:R-:W-:Y:S02]  /*40c0*/  F2FP.F16.F32.PACK_AB R43, R48, R43 ;  /* 0x0000002b302b723e */ /* 0x000fe400000000ff */
[----:B------:R-:W-:Y:S01]  /*40d0*/  FSEL R37, R0, RZ, P5 ;  /* 0x000000ff00257208 */ /* 0x000fe20002800000 */
[----:B------:R-:W-:Y:S01]  /*40e0*/  FMUL.FTZ R0, R28, UR6 ;  /* 0x000000061c007c20 */ /* 0x000fe20008410000 */
[----:B------:R-:W-:Y:S02]  /*40f0*/  FSEL R48, R38, RZ, P6 ;  /* 0x000000ff26307208 */ /* 0x000fe40003000000 */
        /* <DEDUP_REMOVED lines=14> */
.L_x_2262:
        /* <DEDUP_REMOVED lines=50> */
[----:B------:R-:W-:-:S02]  /*4500*/  F2FP.F16.F32.PACK_AB R39, R0, R39 ;  /* 0x000000270027723e */ /* 0x000fc400000000ff */
[----:B------:R-:W-:Y:S01]  /*4510*/  FSEL R49, R204, RZ, P3 ;  /* 0x000000ffcc317208 */ /* 0x000fe20001800000 */
[----:B------:R-:W-:Y:S01]  /*4520*/  FMUL.FTZ R69, R69, UR6 ;  /* 0x0000000645457c20 */ /* 0x000fe20008410000 */
[----:B------:R-:W-:Y:S02]  /*4530*/  FSEL R41, R185, RZ, P6 ;  /* 0x000000ffb9297208 */ /* 0x000fe40003000000 */
[----:B------:R-:W-:Y:S02]  /*4540*/  FSEL R0, R192, RZ, P5 ;  /* 0x000000ffc0007208 */ /* 0x000fe40002800000 */
[----:B------:R-:W-:Y:S02]  /*4550*/  LOP3.LUT P3, RZ, R2, 0xff0000, RZ, 0xc0, !PT ;  /* 0x00ff000002ff7812 */ /* 0x000fe4000786c0ff */
[----:B------:R-:W-:Y:S02]  /*4560*/  LOP3.LUT P6, RZ, R80, 0xff00, RZ, 0xc0, !PT ;  /* 0x0000ff0050ff7812 */ /* 0x000fe400078cc0ff */
[----:B------:R-:W-:-:S02]  /*4570*/  LOP3.LUT P5, RZ, R2, 0xff000000, RZ, 0xc0, !PT ;  /* 0xff00000002ff7812 */ /* 0x000fc400078ac0ff */
[----:B------:R-:W-:Y:S02]  /*4580*/  FSEL R37, R185, RZ, P3 ;  /* 0x000000ffb9257208 */ /* 0x000fe40001800000 */
[----:B------:R-:W-:Y:S02]  /*4590*/  FSEL R192, R192, RZ, P5 ;  /* 0x000000ffc0c07208 */ /* 0x000fe40002800000 */
        /* <DEDUP_REMOVED lines=15> */
.L_x_2261:
        /* <DEDUP_REMOVED lines=76> */
.L_x_2264:
[-CC-:B0-----:R-:W-:Y:S01]  /*4b50*/  FFMA.FTZ R37, R208, R53.reuse, R52.reuse ;  /* 0x00000035d0257223 */ /* 0x181fe20000010034 */
        /* <DEDUP_REMOVED lines=16> */
[----:B------:R-:W-:Y:S01]  /*4c60*/  FSEL R36, R37, RZ, P3 ;  /* 0x000000ff25247208 */ /* 0x000fe20001800000 */
        /* <DEDUP_REMOVED lines=33> */
[----:B------:R-:W-:-:S02]  /*4e80*/  F2FP.F16.F32.PACK_AB R39, R0, R39 ;  /* 0x000000270027723e */ /* 0x000fc400000000ff */
        /* <DEDUP_REMOVED lines=23> */
.L_x_2260:
[----:B------:R-:W-:Y:S05]  /*5000*/  @!P1 BRA `(.L_x_2265) ;  /* 0x0000000400b49947 */ /* 0x000fea0003800000 */
[----:B------:R-:W-:Y:S05]  /*5010*/  @!P2 BRA `(.L_x_2266) ;  /* 0x0000000000d8a947 */ /* 0x000fea0003800000 */
[-CC-:B0-----:R-:W-:Y:S01]  /*5020*/  FFMA.FTZ R29, R208, R53.reuse, R52.reuse ;  /* 0x00000035d01d7223 */ /* 0x181fe20000010034 */
[-CC-:B------:R-:W-:Y:S01]  /*5030*/  FFMA.FTZ R0, R207, R53.reuse, R52.reuse ;  /* 0x00000035cf007223 */ /* 0x180fe20000010034 */
[-CC-:B------:R-:W-:Y:S01]  /*5040*/  FFMA.FTZ R69, R69, R53.reuse, R52.reuse ;  /* 0x0000003545457223 */ /* 0x180fe20000010034 */
[----:B------:R-:W-:Y:S01]  /*5050*/  ISETP.GE.U32.AND P3, PT, R80, RZ, PT ;  /* 0x000000ff5000720c */ /* 0x000fe20003f66070 */
[----:B------:R-:W-:Y:S01]  /*5060*/  FADD.FTZ R29, R206, -R29 ;  /* 0x8000001dce1d7221 */ /* 0x000fe20000010000 */
[----:B------:R-:W-:Y:S01]  /*5070*/  FFMA.FTZ R185, R185, R53, R52 ;  /* 0x00000035b9b97223 */ /* 0x000fe20000010034 */
[----:B------:R-:W-:Y:S01]  /*5080*/  FADD.FTZ R205, R205, -R0 ;  /* 0x80000000cdcd7221 */ /* 0x000fe20000010000 */
[----:B------:R-:W-:Y:S01]  /*5090*/  FADD.FTZ R69, R70, -R69 ;  /* 0x8000004546457221 */ /* 0x000fe20000010000 */
[----:B------:R-:W-:Y:S01]  /*50a0*/  FFMA.FTZ R35, R162, R29, R19 ;  /* 0x0000001da2237223 */ /* 0x000fe20000010013 */
        /* <DEDUP_REMOVED lines=45> */
.L_x_2266:
        /* <DEDUP_REMOVED lines=54> */
.L_x_2265:
        /* <DEDUP_REMOVED lines=55> */
.L_x_2267:
        /* <DEDUP_REMOVED lines=53> */
.L_x_2263:
        /* <DEDUP_REMOVED lines=60> */
[----:B------:R-:W-:Y:S01]  /*6160*/  F2FP.F16.F32.PACK_AB R39, R40, R39 ;  /* 0x000000272827723e */ /* 0x000fe200000000ff */
[----:B------:R-:W-:Y:S01]  /*6170*/  FMUL.FTZ R40, R31, UR6 ;  /* 0x000000061f287c20 */ /* 0x000fe20008410000 */
[----:B------:R-:W-:Y:S02]  /*6180*/  F2FP.F16.F32.PACK_AB R38, R37, R38 ;  /* 0x000000262526723e */ /* 0x000fe400000000ff */
[----:B------:R-:W-:Y:S02]  /*6190*/  LOP3.LUT P5, RZ, R78, 0xff000000, RZ, 0xc0, !PT ;  /* 0xff0000004eff7812 */ /* 0x000fe400078ac0ff */
[----:B------:R-:W-:Y:S01]  /*61a0*/  FSEL R47, R28, RZ, P1 ;  /* 0x000000ff1c2f7208 */ /* 0x000fe20000800000 */
[----:B------:R-:W-:Y:S01]  /*61b0*/  FFMA.FTZ R28, R162, R53, R20 ;  /* 0x00000035a21c7223 */ /* 0x000fe20000010014 */
[----:B------:R-:W-:-:S02]  /*61c0*/  FSEL R37, R0, RZ, P6 ;  /* 0x000000ff00257208 */ /* 0x000fc40003000000 */
[----:B------:R-:W-:Y:S01]  /*61d0*/  LOP3.LUT P6, RZ, R76, 0xff000000, RZ, 0xc0, !PT ;  /* 0xff0000004cff7812 */ /* 0x000fe200078cc0ff */
[----:B------:R-:W-:Y:S01]  /*61e0*/  FMUL.FTZ R0, R28, UR6 ;  /* 0x000000061c007c20 */ /* 0x000fe20008410000 */
[----:B------:R-:W-:Y:S01]  /*61f0*/  F2FP.F16.F32.PACK_AB R43, R36, R43 ;  /* 0x0000002b242b723e */ /* 0x000fe200000000ff */
[----:B------:R-:W-:Y:S01]  /*6200*/  FMUL.FTZ R36, R29, UR6 ;  /* 0x000000061d247c20 */ /* 0x000fe20008410000 */
[----:B------:R-:W-:Y:S02]  /*6210*/  FSEL R46, R40, RZ, P5 ;  /* 0x000000ff282e7208 */ /* 0x000fe40002800000 */
[----:B------:R-:W-:Y:S02]  /*6220*/  LOP3.LUT P1, RZ, R78, 0xff00, RZ, 0xc0, !PT ;  /* 0x0000ff004eff7812 */ /* 0x000fe4000782c0ff */
[----:B------:R-:W-:Y:S02]  /*6230*/  LOP3.LUT P5, RZ, R76, 0xff00, RZ, 0xc0, !PT ;  /* 0x0000ff004cff7812 */ /* 0x000fe400078ac0ff */
[----:B------:R-:W-:-:S02]  /*6240*/  FSEL R48, R40, RZ, P6 ;  /* 0x000000ff28307208 */ /* 0x000fc40003000000 */
        /* <DEDUP_REMOVED lines=12> */
.L_x_2270:
        /* <DEDUP_REMOVED lines=75> */
.L_x_2269:
        /* <DEDUP_REMOVED lines=49> */
[----:B------:R-:W-:Y:S01]  /*6ad0*/  F2FP.F16.F32.PACK_AB R39, R40, R39 ;  /* 0x000000272827723e */ /* 0x000fe200000000ff */
[----:B------:R-:W-:Y:S01]  /*6ae0*/  FMUL.FTZ R40, R31, UR6 ;  /* 0x000000061f287c20 */ /* 0x000fe20008410000 */
[----:B------:R-:W-:Y:S02]  /*6af0*/  F2FP.F16.F32.PACK_AB R38, R37, R38 ;  /* 0x000000262526723e */ /* 0x000fe400000000ff */
[----:B------:R-:W-:Y:S02]  /*6b00*/  LOP3.LUT P5, RZ, R78, 0xff000000, RZ, 0xc0, !PT ;  /* 0xff0000004eff7812 */ /* 0x000fe400078ac0ff */
[----:B------:R-:W-:Y:S01]  /*6b10*/  FSEL R47, R28, RZ, P1 ;  /* 0x000000ff1c2f7208 */ /* 0x000fe20000800000 */
[----:B------:R-:W-:Y:S01]  /*6b20*/  FMUL.FTZ R28, R162, R53 ;  /* 0x00000035a21c7220 */ /* 0x000fe20000410000 */
        /* <DEDUP_REMOVED lines=21> */
.L_x_2272:
        /* <DEDUP_REMOVED lines=55> */
[----:B------:R-:W-:-:S02]  /*6ff0*/  F2FP.F16.F32.PACK_AB R43, R0, R43 ;  /* 0x0000002b002b723e */ /* 0x000fc400000000ff */
[C---:B------:R-:W-:Y:S02]  /*7000*/  LOP3.LUT P6, RZ, R78.reuse, 0xff00, RZ, 0xc0, !PT ;  /* 0x0000ff004eff7812 */ /* 0x040fe400078cc0ff */
[----:B------:R-:W-:Y:S02]  /*7010*/  FSEL R209, R209, RZ, P1 ;  /* 0x000000ffd1d17208 */ /* 0x000fe40000800000 */
[C---:B------:R-:W-:Y:S02]  /*7020*/  FSEL R0, R63.reuse, RZ, P3 ;  /* 0x000000ff3f007208 */ /* 0x040fe40001800000 */
[----:B------:R-:W-:Y:S02]  /*7030*/  FSEL R46, R63, RZ, P5 ;  /* 0x000000ff3f2e7208 */ /* 0x000fe40002800000 */
        /* <DEDUP_REMOVED lines=15> */
.L_x_2268:
        /* <DEDUP_REMOVED lines=56> */
.L_x_2274:
        /* <DEDUP_REMOVED lines=54> */
.L_x_2273:
        /* <DEDUP_REMOVED lines=55> */
.L_x_2275:
        /* <DEDUP_REMOVED lines=53> */
.L_x_2271:
        /* <DEDUP_REMOVED lines=19> */
.L_x_2249:
        /* <DEDUP_REMOVED lines=21> */
.L_x_2277:
        /* <DEDUP_REMOVED lines=11> */
.L_x_3855:


//--------------------- .text._ZN10layer_norm31ln_parallel_residual_bwd_kernelINS_13Kernel_traitsIf6__halffS2_fjLj6144ELj1ELj1ELj8ELj16ENS_18Kernel_traits_baseILj6144EfS2_fS2_fjLj256EEEEELb0ELb0ELb0EEEvNS_9BwdParamsE --------------------------
	.section	.text._ZN10layer_norm31ln_parallel_residual_bwd_kernelINS_13Kernel_traitsIf6__halffS2_fjLj6144ELj1ELj1ELj8ELj16ENS_18Kernel_traits_baseILj6144EfS2_fS2_fjLj256EEEEELb0ELb0ELb0EEEvNS_9BwdParamsE,"ax",@progbits
	.align	128
        .global         _ZN10layer_norm31ln_parallel_residual_bwd_kernelINS_13Kernel_traitsIf6__halffS2_fjLj6144ELj1ELj1ELj8ELj16ENS_18Kernel_traits_baseILj6144EfS2_fS2_fjLj256EEEEELb0ELb0ELb0EEEvNS_9BwdParamsE
        .type           _ZN10layer_norm31ln_parallel_residual_bwd_kernelINS_13Kernel_traitsIf6__halffS2_fjLj6144ELj1ELj1ELj8ELj16ENS_18Kernel_traits_baseILj6144EfS2_fS2_fjLj256EEEEELb0ELb0ELb0EEEvNS_9BwdParamsE,@function
        .size           _ZN10layer_norm31ln_parallel_residual_bwd_kernelINS_13Kernel_traitsIf6__halffS2_fjLj6144ELj1ELj1ELj8ELj16ENS_18Kernel_traits_baseILj6144EfS2_fS2_fjLj256EEEEELb0ELb0ELb0EEEvNS_9BwdParamsE,(.L_x_3856 - _ZN10layer_norm31ln_parallel_residual_bwd_kernelINS_13Kernel_traitsIf6__halffS2_fjLj6144ELj1ELj1ELj8ELj16ENS_18Kernel_traits_baseILj6144EfS2_fS2_fjLj256EEEEELb0ELb0ELb0EEEvNS_9BwdParamsE)
        .other          _ZN10layer_norm31ln_parallel_residual_bwd_kernelINS_13Kernel_traitsIf6__halffS2_fjLj6144ELj1ELj1ELj8ELj16ENS_18Kernel_traits_baseILj6144EfS2_fS2_fjLj256EEEEELb0ELb0ELb0EEEvNS_9BwdParamsE,@"STO_CUDA_ENTRY STV_DEFAULT"
_ZN10layer_norm31ln_parallel_residual_bwd_kernelINS_13Kernel_traitsIf6__halffS2_fjLj6144ELj1ELj1ELj8ELj16ENS_18Kernel_traits_baseILj6144EfS2_fS2_fjLj256EEEEELb0ELb0ELb0EEEvNS_9BwdParamsE:
.text._ZN10layer_norm31ln_parallel_residual_bwd_kernelINS_13Kernel_traitsIf6__halffS2_fjLj6144ELj1ELj1ELj8ELj16ENS_18Kernel_traits_baseILj6144EfS2_fS2_fjLj256EEEEELb0ELb0ELb0EEEvNS_9BwdParamsE:
        /* <DEDUP_REMOVED lines=150> */
.L_x_2317:
        /* <DEDUP_REMOVED lines=36> */
[----:B------:R-:W-:Y:S01]  /*0ba0*/  IADD3 R223, PT, PT, R2, 0x100, RZ ;  /* 0x0000010002df7810 */ /* 0x000fe20007ffe0ff */
[--C-:B---3--:R-:W-:Y:S02]  /*0bb0*/  HADD2.F32 R25, -RZ, R168.reuse.H0_H0 ;  /* 0x200000a8ff197230 */ /* 0x108fe40000004100 */
[----:B------:R-:W-:Y:S02]  /*0bc0*/  HADD2.F32 R168, -RZ, R168.H1_H1 ;  /* 0x300000a8ffa87230 */ /* 0x000fe40000004100 */
[C---:B--2---:R-:W-:Y:S01]  /*0bd0*/  FADD.FTZ R0, -R220.reuse, R164 ;  /* 0x000000a4dc007221 */ /* 0x044fe20000010100 */
[----:B------:R-:W-:Y:S01]  /*0be0*/  FADD.FTZ R10, -R220, R165 ;  /* 0x000000a5dc0a7221 */ /* 0x000fe20000010100 */
[----:B------:R-:W-:Y:S01]  /*0bf0*/  FMUL.FTZ R181, R240, R25 ;  /* 0x00000019f0b57220 */ /* 0x000fe20000410000 */
[----:B------:R-:W-:-:S02]  /*0c00*/  HADD2.F32 R165, -RZ, R169.H0_H0 ;  /* 0x200000a9ffa57230 */ /* 0x000fc40000004100 */
[----:B-----5:R-:W-:Y:S01]  /*0c10*/  FMUL.FTZ R0, R11, R0 ;  /* 0x000000000b007220 */ /* 0x020fe20000410000 */
[----:B------:R-:W-:Y:S01]  /*0c20*/  FADD.FTZ R166, -R220, R166 ;  /* 0x000000a6dca67221 */ /* 0x000fe20000010100 */
[--C-:B----4-:R-:W-:Y:S02]  /*0c30*/  HADD2.F32 R9, -RZ, R172.reuse.H0_H0 ;  /* 0x200000acff097230 */ /* 0x110fe40000004100 */
[----:B------:R-:W-:Y:S01]  /*0c40*/  FADD.FTZ R56, R56, R25 ;  /* 0x0000001938387221 */ /* 0x000fe20000010000 */
[----:B------:R-:W-:Y:S02]  /*0c50*/  HADD2.F32 R172, -RZ, R172.H1_H1 ;  /* 0x300000acffac7230 */ /* 0x000fe40000004100 */
[----:B------:R-:W-:Y:S01]  /*0c60*/  FFMA.FTZ R80, R0, R25, R80 ;  /* 0x0000001900507223 */ /* 0x000fe20000010050 */
[----:B------:R-:W-:Y:S01]  /*0c70*/  FMUL.FTZ R12, R241, R168 ;  /* 0x000000a8f10c7220 */ /* 0x000fe20000410000 */
[----:B------:R-:W-:Y:S01]  /*0c80*/  FFMA.FTZ R6, R248, R9, R181 ;  /* 0x00000009f8067223 */ /* 0x000fe200000100b5 */
[----:B0-----:R-:W-:-:S02]  /*0c90*/  HADD2.F32 R27, -RZ, R173.H0_H0 ;  /* 0x200000adff1b7230 */ /* 0x001fc40000004100 */
[----:B------:R-:W-:Y:S01]  /*0ca0*/  FMUL.FTZ R25, R11, R166 ;  /* 0x000000a60b197220 */ /* 0x000fe20000410000 */
[----:B------:R-:W-:Y:S01]  /*0cb0*/  FMUL.FTZ R181, R242, R165 ;  /* 0x000000a5f2b57220 */ /* 0x000fe20000410000 */
[----:B------:R-:W-:Y:S01]  /*0cc0*/  FADD.FTZ R26, -R220, R167 ;  /* 0x000000a7dc1a7221 */ /* 0x000fe20000010100 */
[----:B------:R-:W-:Y:S02]  /*0cd0*/  HADD2.F32 R166, -RZ, R169.H1_H1 ;  /* 0x300000a9ffa67230 */ /* 0x000fe40000004100 */
[----:B------:R-:W-:Y:S01]  /*0ce0*/  FADD.FTZ R104, R104, R9 ;  /* 0x0000000968687221 */ /* 0x000fe20000010000 */
[----:B------:R-:W-:Y:S01]  /*0cf0*/  FFMA.FTZ R128, R0, R9, R128 ;  /* 0x0000000900807223 */ /* 0x000fe20000010080 */
[----:B------:R-:W-:Y:S01]  /*0d00*/  FFMA.FTZ R9, R249, R172, R12 ;  /* 0x000000acf9097223 */ /* 0x000fe2000001000c */
[----:B------:R-:W-:Y:S01]  /*0d10*/  FADD.FTZ R106, R106, R27 ;  /* 0x0000001b6a6a7221 */ /* 0x000fe20000010000 */
[-C--:B------:R-:W-:Y:S01]  /*0d20*/  FFMA.FTZ R130, R25, R27.reuse, R130 ;  /* 0x0000001b19827223 */ /* 0x080fe20000010082 */
[----:B------:R-:W-:Y:S01]  /*0d30*/  FFMA.FTZ R12, R250, R27, R181 ;  /* 0x0000001bfa0c7223 */ /* 0x000fe200000100b5 */
[----:B------:R-:W-:-:S02]  /*0d40*/  HADD2.F32 R164, -RZ, R173.H1_H1 ;  /* 0x300000adffa47230 */ /* 0x000fc40000004100 */
[----:B------:R-:W-:Y:S01]  /*0d50*/  FMUL.FTZ R27, R11, R26 ;  /* 0x0000001a0b1b7220 */ /* 0x000fe20000410000 */
[----:B------:R-:W-:Y:S01]  /*0d60*/  FMUL.FTZ R26, R243, R166 ;  /* 0x000000a6f31a7220 */ /* 0x000fe20000410000 */
[--C-:B------:R-:W-:Y:S02]  /*0d70*/  HADD2.F32 R167, -RZ, R170.reuse.H0_H0 ;  /* 0x200000aaffa77230 */ /* 0x100fe40000004100 */
[----:B------:R-:W-:Y:S01]  /*0d80*/  FADD.FTZ R107, R107, R164 ;  /* 0x000000a46b6b7221 */ /* 0x000fe20000010000 */
[-C--:B------:R-:W-:Y:S01]  /*0d90*/  FFMA.FTZ R131, R27, R164.reuse, R131 ;  /* 0x000000a41b837223 */ /* 0x080fe20000010083 */
[----:B------:R-:W-:Y:S01]  /*0da0*/  FFMA.FTZ R26, R251, R164, R26 ;  /* 0x000000a4fb1a7223 */ /* 0x000fe2000001001a */
[----:B------:R-:W-:Y:S02]  /*0db0*/  HADD2.F32 R170, -RZ, R170.H1_H1 ;  /* 0x300000aaffaa7230 */ /* 0x000fe40000004100 */
[----:B------:R-:W-:Y:S01]  /*0dc0*/  FADD.FTZ R164, -R220, R177 ;  /* 0x000000b1dca47221 */ /* 0x000fe20000010100 */
[----:B------:R-:W-:Y:S01]  /*0dd0*/  FADD.FTZ R58, R58, R165 ;  /* 0x000000a53a3a7221 */ /* 0x000fe20000010000 */
[----:B------:R-:W-:Y:S01]  /*0de0*/  FFMA.FTZ R82, R25, R165, R82 ;  /* 0x000000a519527223 */ /* 0x000fe20000010052 */
[----:B------:R-:W-:Y:S01]  /*0df0*/  FADD.FTZ R176, -R220, R176 ;  /* 0x000000b0dcb07221 */ /* 0x000fe20000010100 */
[----:B------:R-:W-:-:S02]  /*0e00*/  HADD2.F32 R165, -RZ, R174.H0_H0 ;  /* 0x200000aeffa57230 */ /* 0x000fc40000004100 */
[C---:B------:R-:W-:Y:S01]  /*0e10*/  FMUL.FTZ R177, R11.reuse, R164 ;  /* 0x000000a40bb17220 */ /* 0x040fe20000410000 */
[----:B------:R-:W-:Y:S02]  /*0e20*/  HADD2.F32 R174, -RZ, R174.H1_H1 ;  /* 0x300000aeffae7230 */ /* 0x000fe40000004100 */
[----:B------:R-:W-:Y:S01]  /*0e30*/  FMUL.FTZ R10, R11, R10 ;  /* 0x0000000a0b0a7220 */ /* 0x000fe20000410000 */
[----:B------:R-:W-:Y:S01]  /*0e40*/  FMUL.FTZ R164, R237, R170 ;  /* 0x000000aaeda47220 */ /* 0x000fe20000410000 */
[----:B------:R-:W-:Y:S01]  /*0e50*/  FMUL.FTZ R184, R11, R176 ;  /* 0x000000b00bb87220 */ /* 0x000fe20000410000 */
[----:B------:R-:W-:Y:S01]  /*0e60*/  FADD.FTZ R57, R57, R168 ;  /* 0x000000a839397221 */ /* 0x000fe20000010000 */
[----:B------:R-:W-:Y:S01]  /*0e70*/  FFMA.FTZ R81, R10, R168, R81 ;  /* 0x000000a80a517223 */ /* 0x000fe20000010051 */
[----:B------:R-:W-:Y:S01]  /*0e80*/  FFMA.FTZ R185, R245, R174, R164 ;  /* 0x000000aef5b97223 */ /* 0x000fe200000100a4 */
[-C--:B------:R-:W-:Y:S01]  /*0e90*/  FMUL.FTZ R169, R236, R167.reuse ;  /* 0x000000a7eca97220 */ /* 0x080fe20000410000 */
[----:B------:R-:W-:Y:S01]  /*0ea0*/  FADD.FTZ R52, R52, R167 ;  /* 0x000000a734347221 */ /* 0x000fe20000010000 */
[----:B------:R-:W-:Y:S01]  /*0eb0*/  FFMA.FTZ R76, R184, R167, R76 ;  /* 0x000000a7b84c7223 */ /* 0x000fe2000001004c */
[----:B------:R-:W-:-:S02]  /*0ec0*/  HADD2.F32 R168, -RZ, R171.H1_H1 ;  /* 0x300000abffa87230 */ /* 0x000fc40000004100 */
[C---:B------:R-:W-:Y:S01]  /*0ed0*/  FADD.FTZ R164, -R220.reuse, R179 ;  /* 0x000000b3dca47221 */ /* 0x040fe20000010100 */
[----:B------:R-:W-:Y:S02]  /*0ee0*/  HADD2.F32 R167, -RZ, R171.H0_H0 ;  /* 0x200000abffa77230 */ /* 0x000fe40000004100 */
[----:B------:R-:W-:Y:S01]  /*0ef0*/  FADD.FTZ R178, -R220, R178 ;  /* 0x000000b2dcb27221 */ /* 0x000fe20000010100 */
[----:B------:R-:W-:Y:S01]  /*0f00*/  FADD.FTZ R59, R59, R166 ;  /* 0x000000a63b3b7221 */ /* 0x000fe20000010000 */
[----:B------:R-:W-:Y:S01]  /*0f10*/  FFMA.FTZ R83, R27, R166, R83 ;  /* 0x000000a61b537223 */ /* 0x000fe20000010053 */
[----:B------:R-:W-:Y:S01]  /*0f20*/  FADD.FTZ R100, R100, R165 ;  /* 0x000000a564647221 */ /* 0x000fe20000010000 */
[-C--:B------:R-:W-:Y:S01]  /*0f30*/  FFMA.FTZ R124, R184, R165.reuse, R124 ;  /* 0x000000a5b87c7223 */ /* 0x080fe2000001007c */
[----:B------:R-:W-:Y:S01]  /*0f40*/  FFMA.FTZ R176, R244, R165, R169 ;  /* 0x000000a5f4b07223 */ /* 0x000fe200000100a9 */
[--C-:B------:R-:W-:Y:S02]  /*0f50*/  HADD2.F32 R166, -RZ, R175.reuse.H1_H1 ;  /* 0x300000afffa67230 */ /* 0x100fe40000004100 */
[----:B------:R-:W-:Y:S01]  /*0f60*/  FMUL.FTZ R179, R11, R164 ;  /* 0x000000a40bb37220 */ /* 0x000fe20000410000 */
[----:B------:R-:W-:-:S02]  /*0f70*/  HADD2.F32 R165, -RZ, R175.H0_H0 ;  /* 0x200000afffa57230 */ /* 0x000fc40000004100 */
[----:B------:R-:W-:Y:S01]  /*0f80*/  FMUL.FTZ R164, R239, R168 ;  /* 0x000000a8efa47220 */ /* 0x000fe20000410000 */
[----:B------:R-:W-:Y:S01]  /*0f90*/  FMUL.FTZ R178, R11, R178 ;  /* 0x000000b20bb27220 */ /* 0x000fe20000410000 */
[----:B------:R-:W-:Y:S02]  /*0fa0*/  FMUL.FTZ R169, R238, R167 ;  /* 0x000000a7eea97220 */ /* 0x000fe40000410000 */
[----:B------:R-:W-:Y:S01]  /*0fb0*/  FFMA.FTZ R199, R247, R166, R164 ;  /* 0x000000a6f7c77223 */ /* 0x000fe200000100a4 */
[----:B------:R-:W-:Y:S01]  /*0fc0*/  FADD.FTZ R102, R102, R165 ;  /* 0x000000a566667221 */ /* 0x000fe20000010000 */
        /* <DEDUP_REMOVED lines=30> */
.L_x_2280:
[----:B-1-3--:R-:W-:Y:S05]  /*11b0*/  BSYNC.RECONVERGENT B0 ;  /* 0x0000000000007941 */ /* 0x00afea0003800200 */
.L_x_2279:
        /* <DEDUP_REMOVED lines=10> */
[----:B--2---:R-:W-:-:S05]  /*1260*/  IMAD.WIDE.U32 R14, R223, 0x10, R14 ;  /* 0x00000010df0e7825 */ /* 0x004fca00078e000e */
[----:B------:R-:W2:Y:S01]  /*1270*/  LDG.E.128 R168, desc[UR12][R14.64] ;  /* 0x0000000c0ea87981 */ /* 0x000ea2000c1e1d00 */
[----:B------:R-:W-:-:S04]  /*1280*/  ISETP.NE.U32.AND P0, PT, RZ, UR14, PT ;  /* 0x0000000eff007c0c */ /* 0x000fc8000bf05070 */
[----:B------:R-:W-:-:S13]  /*1290*/  ISETP.NE.AND.EX P0, PT, RZ, UR15, PT, P0 ;  /* 0x0000000fff007c0c */ /* 0x000fda000bf05300 */
[----:B0-----:R-:W0:Y:S02]  /*12a0*/  @P0 LDC.64 R4, c[0x0][0x438] ;  /* 0x00010e00ff040b82 */ /* 0x001e240000000a00 */
[----:B0-----:R-:W-:-:S05]  /*12b0*/  @P0 IMAD.WIDE.U32 R4, R223, 0x20, R4 ;  /* 0x00000020df040825 */ /* 0x001fca00078e0004 */
[----:B------:R-:W5:Y:S04]  /*12c0*/  @P0 LDG.E.128 R136, desc[UR12][R4.64] ;  /* 0x0000000c04880981 */ /* 0x000f68000c1e1d00 */
[----:B------:R0:W5:Y:S01]  /*12d0*/  @P0 LDG.E.128 R140, desc[UR12][R4.64+0x10] ;  /* 0x0000100c048c0981 */ /* 0x000162000c1e1d00 */
[----:B------:R-:W-:Y:S01]  /*12e0*/  IADD3 R223, PT, PT, R223, 0x100, RZ ;  /* 0x00000100dfdf7810 */ /* 0x000fe20007ffe0ff */
[C---:B---3--:R-:W-:Y:S01]  /*12f0*/  FADD.FTZ R8, -R220.reuse, R181 ;  /* 0x000000b5dc087221 */ /* 0x048fe20000010100 */
[----:B------:R-:W-:-:S03]  /*1300*/  FADD.FTZ R180, -R220, R180 ;  /* 0x000000b4dcb47221 */ /* 0x000fc60000010100 */
[C---:B-----5:R-:W-:Y:S01]  /*1310*/  FMUL.FTZ R8, R11.reuse, R8 ;  /* 0x000000080b087220 */ /* 0x060fe20000410000 */
[--C-:B----4-:R-:W-:Y:S02]  /*1320*/  HADD2.F32 R13, -RZ, R164.reuse.H0_H0 ;  /* 0x200000a4ff0d7230 */ /* 0x110fe40000004100 */
[----:B------:R-:W-:Y:S02]  /*1330*/  HADD2.F32 R164, -RZ, R164.H1_H1 ;  /* 0x300000a4ffa47230 */ /* 0x000fe40000004100 */
[----:B0-----:R-:W-:Y:S01]  /*1340*/  FMUL.FTZ R5, R11, R180 ;  /* 0x000000b40b057220 */ /* 0x001fe20000410000 */
[----:B------:R-:W-:Y:S02]  /*1350*/  HADD2.F32 R19, -RZ, R165.H0_H0 ;  /* 0x200000a5ff137230 */ /* 0x000fe40000004100 */
[----:B------:R-:W-:Y:S01]  /*1360*/  FMUL.FTZ R15, R224, R13 ;  /* 0x0000000de00f7220 */ /* 0x000fe20000410000 */
[--C-:B--2---:R-:W-:Y:S02]  /*1370*/  HADD2.F32 R7, -RZ, R168.reuse.H0_H0 ;  /* 0x200000a8ff077230 */ /* 0x104fe40000004100 */
[----:B------:R-:W-:Y:S01]  /*1380*/  FMUL.FTZ R14, R225, R164 ;  /* 0x000000a4e10e7220 */ /* 0x000fe20000410000 */
[----:B------:R-:W-:-:S02]  /*1390*/  HADD2.F32 R168, -RZ, R168.H1_H1 ;  /* 0x300000a8ffa87230 */ /* 0x000fc40000004100 */
[----:B------:R-:W-:Y:S01]  /*13a0*/  FADD.FTZ R49, R49, R164 ;  /* 0x000000a431317221 */ /* 0x000fe20000010000 */
[----:B------:R-:W-:Y:S01]  /*13b0*/  FFMA.FTZ R73, R8, R164, R73 ;  /* 0x000000a408497223 */ /* 0x000fe20000010049 */
[C---:B------:R-:W-:Y:S01]  /*13c0*/  FADD.FTZ R182, -R220.reuse, R182 ;  /* 0x000000b6dcb67221 */ /* 0x040fe20000010100 */
[----:B------:R-:W-:Y:S02]  /*13d0*/  HADD2.F32 R164, -RZ, R165.H1_H1 ;  /* 0x300000a5ffa47230 */ /* 0x000fe40000004100 */
[----:B------:R-:W-:Y:S01]  /*13e0*/  FADD.FTZ R16, -R220, R183 ;  /* 0x000000b7dc107221 */ /* 0x000fe20000010100 */
[-C--:B------:R-:W-:Y:S01]  /*13f0*/  FFMA.FTZ R4, R232, R7.reuse, R15 ;  /* 0x00000007e8047223 */ /* 0x080fe2000001000f */
[----:B------:R-:W-:Y:S01]  /*1400*/  FADD.FTZ R96, R96, R7 ;  /* 0x0000000760607221 */ /* 0x000fe20000010000 */
[C---:B------:R-:W-:Y:S01]  /*1410*/  FFMA.FTZ R120, R5.reuse, R7, R120 ;  /* 0x0000000705787223 */ /* 0x040fe20000010078 */
[----:B------:R-:W-:Y:S01]  /*1420*/  FADD.FTZ R48, R48, R13 ;  /* 0x0000000d30307221 */ /* 0x000fe20000010000 */
[----:B------:R-:W-:Y:S01]  /*1430*/  FFMA.FTZ R72, R5, R13, R72 ;  /* 0x0000000d05487223 */ /* 0x000fe20000010048 */
[----:B------:R-:W-:-:S02]  /*1440*/  HADD2.F32 R15, -RZ, R169.H0_H0 ;  /* 0x200000a9ff0f7230 */ /* 0x000fc40000004100 */
[----:B------:R-:W-:Y:S01]  /*1450*/  FADD.FTZ R97, R97, R168 ;  /* 0x000000a861617221 */ /* 0x000fe20000010000 */
[-C--:B------:R-:W-:Y:S01]  /*1460*/  FFMA.FTZ R121, R8, R168.reuse, R121 ;  /* 0x000000a808797223 */ /* 0x080fe20000010079 */
[----:B------:R-:W-:Y:S01]  /*1470*/  FFMA.FTZ R7, R233, R168, R14 ;  /* 0x000000a8e9077223 */ /* 0x000fe2000001000e */
[C---:B------:R-:W-:Y:S01]  /*1480*/  FMUL.FTZ R13, R11.reuse, R182 ;  /* 0x000000b60b0d7220 */ /* 0x040fe20000410000 */
[----:B------:R-:W-:Y:S01]  /*1490*/  FMUL.FTZ R181, R226, R19 ;  /* 0x00000013e2b57220 */ /* 0x000fe20000410000 */
[----:B------:R-:W-:Y:S02]  /*14a0*/  HADD2.F32 R20, -RZ, R169.H1_H1 ;  /* 0x300000a9ff147230 */ /* 0x000fe40000004100 */
        /* <DEDUP_REMOVED lines=9> */
[----:B------:R-:W-:-:S02]  /*1540*/  HADD2.F32 R165, -RZ, R166.H0_H0 ;  /* 0x200000a6ffa57230 */ /* 0x000fc40000004100 */
[----:B------:R-:W-:Y:S01]  /*1550*/  FADD.FTZ R50, R50, R19 ;  /* 0x0000001332327221 */ /* 0x000fe20000010000 */
[----:B------:R-:W-:Y:S01]  /*1560*/  FFMA.FTZ R74, R13, R19, R74 ;  /* 0x000000130d4a7223 */ /* 0x000fe2000001004a */
[----:B------:R-:W-:Y:S01]  /*1570*/  FADD.FTZ R186, -R220, R173 ;  /* 0x000000addcba7221 */ /* 0x000fe20000010100 */
[----:B------:R-:W-:Y:S02]  /*1580*/  HADD2.F32 R19, -RZ, R170.H0_H0 ;  /* 0x200000aaff137230 */ /* 0x000fe40000004100 */
[C---:B------:R-:W-:Y:S01]  /*1590*/  FMUL.FTZ R20, R11.reuse, R20 ;  /* 0x000000140b147220 */ /* 0x040fe20000410000 */
[----:B------:R-:W-:Y:S01]  /*15a0*/  FMUL.FTZ R169, R216, R165 ;  /* 0x000000a5d8a97220 */ /* 0x000fe20000410000 */
[----:B------:R-:W-:Y:S02]  /*15b0*/  HADD2.F32 R166, -RZ, R166.H1_H1 ;  /* 0x300000a6ffa67230 */ /* 0x000fe40000004100 */
[----:B------:R-:W-:Y:S01]  /*15c0*/  FMUL.FTZ R186, R11, R186 ;  /* 0x000000ba0bba7220 */ /* 0x000fe20000410000 */
[----:B------:R-:W-:Y:S01]  /*15d0*/  FADD.FTZ R92, R92, R19 ;  /* 0x000000135c5c7221 */ /* 0x000fe20000010000 */
[-C--:B------:R-:W-:Y:S01]  /*15e0*/  FFMA.FTZ R116, R20, R19.reuse, R116 ;  /* 0x0000001314747223 */ /* 0x080fe20000010074 */
[----:B------:R-:W-:Y:S01]  /*15f0*/  FADD.FTZ R51, R51, R164 ;  /* 0x000000a433337221 */ /* 0x000fe20000010000 */
[----:B------:R-:W-:Y:S01]  /*1600*/  FFMA.FTZ R75, R16, R164, R75 ;  /* 0x000000a4104b7223 */ /* 0x000fe2000001004b */
[----:B------:R-:W-:Y:S01]  /*1610*/  FFMA.FTZ R19, R228, R19, R169 ;  /* 0x00000013e4137223 */ /* 0x000fe200000100a9 */
[----:B------:R-:W-:-:S02]  /*1620*/  HADD2.F32 R170, -RZ, R170.H1_H1 ;  /* 0x300000aaffaa7230 */ /* 0x000fc40000004100 */
[-C--:B------:R-:W-:Y:S01]  /*1630*/  FMUL.FTZ R164, R217, R166.reuse ;  /* 0x000000a6d9a47220 */ /* 0x080fe20000410000 */
[----:B------:R-:W-:Y:S01]  /*1640*/  FADD.FTZ R45, R45, R166 ;  /* 0x000000a62d2d7221 */ /* 0x000fe20000010000 */
[----:B------:R-:W-:Y:S01]  /*1650*/  FFMA.FTZ R69, R186, R166, R69 ;  /* 0x000000a6ba457223 */ /* 0x000fe20000010045 */
[--C-:B------:R-:W-:Y:S02]  /*1660*/  HADD2.F32 R169, -RZ, R167.reuse.H0_H0 ;  /* 0x200000a7ffa97230 */ /* 0x100fe40000004100 */
[C---:B------:R-:W-:Y:S01]  /*1670*/  FADD.FTZ R174, -R220.reuse, R174 ;  /* 0x000000aedcae7221 */ /* 0x040fe20000010100 */
[----:B------:R-:W-:Y:S02]  /*1680*/  HADD2.F32 R166, -RZ, R167.H1_H1 ;  /* 0x300000a7ffa67230 */ /* 0x000fe40000004100 */
[----:B------:R-:W-:Y:S01]  /*1690*/  FADD.FTZ R200, -R220, R175 ;  /* 0x000000afdcc87221 */ /* 0x000fe20000010100 */
[----:B------:R-:W-:Y:S01]  /*16a0*/  FADD.FTZ R44, R44, R165 ;  /* 0x000000a52c2c7221 */ /* 0x000fe20000010000 */
[----:B------:R-:W-:Y:S01]  /*16b0*/  FFMA.FTZ R68, R20, R165, R68 ;  /* 0x000000a514447223 */ /* 0x000fe20000010044 */
[----:B------:R-:W-:Y:S01]  /*16c0*/  FFMA.FTZ R187, R229, R170, R164 ;  /* 0x000000aae5bb7223 */ /* 0x000fe200000100a4 */
[----:B------:R-:W-:-:S02]  /*16d0*/  HADD2.F32 R165, -RZ, R171.H0_H0 ;  /* 0x200000abffa57230 */ /* 0x000fc40000004100 */
[C---:B------:R-:W-:Y:S01]  /*16e0*/  FMUL.FTZ R193, R11.reuse, R174 ;  /* 0x000000ae0bc17220 */ /* 0x040fe20000410000 */
[----:B------:R-:W-:Y:S01]  /*16f0*/  FMUL.FTZ R173, R218, R169 ;  /* 0x000000a9daad7220 */ /* 0x000fe20000410000 */
[----:B------:R-:W-:Y:S02]  /*1700*/  HADD2.F32 R164, -RZ, R171.H1_H1 ;  /* 0x300000abffa47230 */ /* 0x000fe40000004100 */
        /* <DEDUP_REMOVED lines=30> */
.L_x_2282:
[----:B------:R-:W-:Y:S05]  /*18f0*/  BSYNC.RECONVERGENT B0 ;  /* 0x0000000000007941 */ /* 0x000fea0003800200 */
.L_x_2281:
        /* <DEDUP_REMOVED lines=32> */
[----:B--2---:R-:W-:-:S02]  /*1b00*/  HADD2.F32 R173, -RZ, R164.H0_H0 ;  /* 0x200000a4ffad7230 */ /* 0x004fc40000004100 */
[----:B------:R-:W-:Y:S01]  /*1b10*/  FMUL.FTZ R202, R11, R202 ;  /* 0x000000ca0bca7220 */ /* 0x000fe20000410000 */
[----:B------:R-:W-:Y:S02]  /*1b20*/  HADD2.F32 R164, -RZ, R164.H1_H1 ;  /* 0x300000a4ffa47230 */ /* 0x000fe40000004100 */
[--C-:B------:R-:W-:Y:S02]  /*1b30*/  HADD2.F32 R21, -RZ, R168.reuse.H0_H0 ;  /* 0x200000a8ff157230 */ /* 0x100fe40000004100 */
[----:B0-----:R-:W-:Y:S01]  /*1b40*/  FMUL.FTZ R23, R204, R173 ;  /* 0x000000adcc177220 */ /* 0x001fe20000410000 */
[----:B------:R-:W-:Y:S02]  /*1b50*/  HADD2.F32 R168, -RZ, R168.H1_H1 ;  /* 0x300000a8ffa87230 */ /* 0x000fe40000004100 */
[----:B------:R-:W-:Y:S01]  /*1b60*/  FMUL.FTZ R22, R205, R164 ;  /* 0x000000a4cd167220 */ /* 0x000fe20000410000 */
[----:B------:R-:W-:Y:S01]  /*1b70*/  FADD.FTZ R40, R40, R173 ;  /* 0x000000ad28287221 */ /* 0x000fe20000010000 */
[----:B------:R-:W-:Y:S01]  /*1b80*/  FFMA.FTZ R18, R212, R21, R23 ;  /* 0x00000015d4127223 */ /* 0x000fe20000010017 */
[----:B------:R-:W-:Y:S01]  /*1b90*/  FFMA.FTZ R64, R17, R173, R64 ;  /* 0x000000ad11407223 */ /* 0x000fe20000010040 */
[----:B------:R-:W-:Y:S01]  /*1ba0*/  FADD.FTZ R89, R89, R168 ;  /* 0x000000a859597221 */ /* 0x000fe20000010000 */
[-C--:B------:R-:W-:Y:S01]  /*1bb0*/  FFMA.FTZ R113, R24, R168.reuse, R113 ;  /* 0x000000a818717223 */ /* 0x080fe20000010071 */
[----:B------:R-:W-:Y:S01]  /*1bc0*/  FFMA.FTZ R23, R213, R168, R22 ;  /* 0x000000a8d5177223 */ /* 0x000fe20000010016 */
[----:B------:R-:W-:-:S02]  /*1bd0*/  HADD2.F32 R173, -RZ, R165.H0_H0 ;  /* 0x200000a5ffad7230 */ /* 0x000fc40000004100 */
[----:B------:R-:W-:Y:S01]  /*1be0*/  FADD.FTZ R88, R88, R21 ;  /* 0x0000001558587221 */ /* 0x000fe20000010000 */
[----:B------:R-:W-:Y:S02]  /*1bf0*/  HADD2.F32 R168, -RZ, R165.H1_H1 ;  /* 0x300000a5ffa87230 */ /* 0x000fe40000004100 */
[----:B------:R-:W-:Y:S01]  /*1c00*/  FFMA.FTZ R112, R17, R21, R112 ;  /* 0x0000001511707223 */ /* 0x000fe20000010070 */
[----:B------:R-:W-:Y:S02]  /*1c10*/  HADD2.F32 R165, -RZ, R166.H0_H0 ;  /* 0x200000a6ffa57230 */ /* 0x000fe40000004100 */
[----:B------:R-:W-:Y:S01]  /*1c20*/  FADD.FTZ R41, R41, R164 ;  /* 0x000000a429297221 */ /* 0x000fe20000010000 */
[----:B------:R-:W-:Y:S02]  /*1c30*/  HADD2.F32 R21, -RZ, R169.H0_H0 ;  /* 0x200000a9ff157230 */ /* 0x000fe40000004100 */
[----:B------:R-:W-:Y:S01]  /*1c40*/  FFMA.FTZ R65, R24, R164, R65 ;  /* 0x000000a418417223 */ /* 0x000fe20000010041 */
[----:B------:R-:W-:Y:S01]  /*1c50*/  FMUL.FTZ R22, R11, R174 ;  /* 0x000000ae0b167220 */ /* 0x000fe20000410000 */
[----:B------:R-:W-:-:S02]  /*1c60*/  HADD2.F32 R191, -RZ, R170.H0_H0 ;  /* 0x200000aaffbf7230 */ /* 0x000fc40000004100 */
[----:B------:R-:W-:Y:S01]  /*1c70*/  FMUL.FTZ R175, R206, R173 ;  /* 0x000000adceaf7220 */ /* 0x000fe20000410000 */
[----:B------:R-:W-:Y:S02]  /*1c80*/  HADD2.F32 R164, -RZ, R169.H1_H1 ;  /* 0x300000a9ffa47230 */ /* 0x000fe40000004100 */
[----:B------:R-:W-:Y:S01]  /*1c90*/  FADD.FTZ R222, R222, R18 ;  /* 0x00000012dede7221 */ /* 0x000fe20000010000 */
[----:B------:R-:W-:Y:S02]  /*1ca0*/  HADD2.F32 R166, -RZ, R166.H1_H1 ;  /* 0x300000a6ffa67230 */ /* 0x000fe40000004100 */
[----:B------:R-:W-:Y:S01]  /*1cb0*/  FFMA.FTZ R221, R17, R18, R221 ;  /* 0x0000001211dd7223 */ /* 0x000fe200000100dd */
[----:B------:R-:W-:Y:S01]  /*1cc0*/  FMUL.FTZ R169, R132, R165 ;  /* 0x000000a584a97220 */ /* 0x000fe20000410000 */
[----:B------:R-:W-:Y:S01]  /*1cd0*/  FADD.FTZ R90, R90, R21 ;  /* 0x000000155a5a7221 */ /* 0x000fe20000010000 */
[-C--:B------:R-:W-:Y:S01]  /*1ce0*/  FFMA.FTZ R114, R22, R21.reuse, R114 ;  /* 0x0000001516727223 */ /* 0x080fe20000010072 */
[----:B------:R-:W-:Y:S01]  /*1cf0*/  FFMA.FTZ R21, R214, R21, R175 ;  /* 0x00000015d6157223 */ /* 0x000fe200000100af */
[----:B------:R-:W-:Y:S01]  /*1d00*/  FMUL.FTZ R174, R207, R168 ;  /* 0x000000a8cfae7220 */ /* 0x000fe20000410000 */
[----:B------:R-:W-:Y:S01]  /*1d10*/  FADD.FTZ R84, R84, R191 ;  /* 0x000000bf54547221 */ /* 0x000fe20000010000 */
[----:B------:R-:W-:Y:S01]  /*1d20*/  FFMA.FTZ R108, R190, R191, R108 ;  /* 0x000000bfbe6c7223 */ /* 0x000fe2000001006c */
[----:B------:R-:W-:Y:S01]  /*1d30*/  FADD.FTZ R222, R222, R23 ;  /* 0x00000017dede7221 */ /* 0x000fe20000010000 */
[----:B------:R-:W-:Y:S01]  /*1d40*/  FFMA.FTZ R221, R24, R23, R221 ;  /* 0x0000001718dd7223 */ /* 0x000fe200000100dd */
[----:B------:R-:W-:Y:S01]  /*1d50*/  FFMA.FTZ R191, R208, R191, R169 ;  /* 0x000000bfd0bf7223 */ /* 0x000fe200000100a9 */
[-C--:B------:R-:W-:Y:S01]  /*1d60*/  FMUL.FTZ R196, R133, R166.reuse ;  /* 0x000000a685c47220 */ /* 0x080fe20000410000 */
[----:B------:R-:W-:Y:S01]  /*1d70*/  FADD.FTZ R37, R37, R166 ;  /* 0x000000a625257221 */ /* 0x000fe20000010000 */
[----:B------:R-:W-:Y:S01]  /*1d80*/  FFMA.FTZ R61, R195, R166, R61 ;  /* 0x000000a6c33d7223 */ /* 0x000fe2000001003d */
[----:B------:R-:W-:-:S02]  /*1d90*/  HADD2.F32 R169, -RZ, R167.H0_H0 ;  /* 0x200000a7ffa97230 */ /* 0x000fc40000004100 */
[-C--:B------:R-:W-:Y:S01]  /*1da0*/  FFMA.FTZ R189, R215, R164.reuse, R174 ;  /* 0x000000a4d7bd7223 */ /* 0x080fe200000100ae */
[----:B------:R-:W-:Y:S02]  /*1db0*/  HADD2.F32 R166, -RZ, R167.H1_H1 ;  /* 0x300000a7ffa67230 */ /* 0x000fe40000004100 */
        /* <DEDUP_REMOVED lines=10> */
[----:B------:R-:W-:-:S02]  /*1e60*/  HADD2.F32 R165, -RZ, R171.H0_H0 ;  /* 0x200000abffa57230 */ /* 0x000fc40000004100 */
[----:B------:R-:W-:Y:S01]  /*1e70*/  FMUL.FTZ R173, R134, R169 ;  /* 0x000000a986ad7220 */ /* 0x000fe20000410000 */
[----:B------:R-:W-:Y:S02]  /*1e80*/  HADD2.F32 R164, -RZ, R171.H1_H1 ;  /* 0x300000abffa47230 */ /* 0x000fe40000004100 */
[----:B------:R-:W-:Y:S01]  /*1e90*/  FMUL.FTZ R168, R135, R166 ;  /* 0x000000a687a87220 */ /* 0x000fe20000410000 */
[----:B------:R-:W-:Y:S02]  /*1ea0*/  HADD2.F32 R170, -RZ, R170.H1_H1 ;  /* 0x300000aaffaa7230 */ /* 0x000fe40000004100 */
        /* <DEDUP_REMOVED lines=23> */
.L_x_2284:
[----:B------:R-:W-:Y:S05]  /*2020*/  BSYNC.RECONVERGENT B0 ;  /* 0x0000000000007941 */ /* 0x000fea0003800200 */
.L_x_2283:
        /* <DEDUP_REMOVED lines=32> */
.L_x_2286:
[----:B------:R-:W-:Y:S05]  /*2230*/  BSYNC.RECONVERGENT B0 ;  /* 0x0000000000007941 */ /* 0x000fea0003800200 */
.L_x_2285:
        /* <DEDUP_REMOVED lines=68> */
[----:B------:R-:W-:Y:S01]  /*2680*/  F2FP.F16.F32.PACK_AB R165, R165, R164 ;  /* 0x000000a4a5a5723e */ /* 0x000fe200000000ff */
        /* <DEDUP_REMOVED lines=10> */
[----:B------:R-:W-:Y:S02]  /*2730*/  F2FP.F16.F32.PACK_AB R166, R167, R166 ;  /* 0x000000a6a7a6723e */ /* 0x000fe400000000ff */
[----:B------:R-:W-:Y:S02]  /*2740*/  F2FP.F16.F32.PACK_AB R167, R169, R172 ;  /* 0x000000aca9a7723e */ /* 0x000fe400000000ff */
[----:B------:R-:W-:Y:S01]  /*2750*/  F2FP.F16.F32.PACK_AB R164, R164, R173 ;  /* 0x000000ada4a4723e */ /* 0x000fe200000000ff */
[----:B------:R-:W-:Y:S06]  /*2760*/  BRA `(.L_x_2292) ;  /* 0x0000000c00a07947 */ /* 0x000fec0003800000 */
.L_x_2291:
        /* <DEDUP_REMOVED lines=14> */
[----:B------:R-:W-:Y:S01]  /*2850*/  F2FP.F16.F32.PACK_AB R167, R167, R152 ;  /* 0x00000098a7a7723e */ /* 0x000fe200000000ff */
        /* <DEDUP_REMOVED lines=18> */
.L_x_2290:
        /* <DEDUP_REMOVED lines=32> */
.L_x_2293:
        /* <DEDUP_REMOVED lines=33> */
.L_x_2289:
        /* <DEDUP_REMOVED lines=21> */
[----:B------:R-:W-:Y:S01]  /*2ee0*/  F2FP.F16.F32.PACK_AB R165, R164, R165 ;  /* 0x000000a5a4a5723e */ /* 0x000fe200000000ff */
        /* <DEDUP_REMOVED lines=11> */
[----:B------:R-:W-:Y:S02]  /*2fa0*/  F2FP.F16.F32.PACK_AB R166, R167, R166 ;  /* 0x000000a6a7a6723e */ /* 0x000fe400000000ff */
[----:B------:R-:W-:Y:S02]  /*2fb0*/  F2FP.F16.F32.PACK_AB R167, R169, R168 ;  /* 0x000000a8a9a7723e */ /* 0x000fe400000000ff */
[----:B------:R-:W-:Y:S01]  /*2fc0*/  F2FP.F16.F32.PACK_AB R164, R164, R173 ;  /* 0x000000ada4a4723e */ /* 0x000fe200000000ff */
[----:B------:R-:W-:Y:S06]  /*2fd0*/  BRA `(.L_x_2292) ;  /* 0x0000000400847947 */ /* 0x000fec0003800000 */
.L_x_2295:
        /* <DEDUP_REMOVED lines=33> */
.L_x_2294:
        /* <DEDUP_REMOVED lines=32> */
.L_x_2296:
        /* <DEDUP_REMOVED lines=32> */
.L_x_2292:
        /* <DEDUP_REMOVED lines=15> */
.L_x_2288:
[----:B------:R-:W-:Y:S05]  /*36e0*/  BSYNC.RECONVERGENT B0 ;  /* 0x0000000000007941 */ /* 0x000fea0003800200 */
.L_x_2287:
        /* <DEDUP_REMOVED lines=46> */
.L_x_2301:
        /* <DEDUP_REMOVED lines=29> */
.L_x_2300:
        /* <DEDUP_REMOVED lines=37> */
.L_x_2303:
        /* <DEDUP_REMOVED lines=29> */
.L_x_2299:
        /* <DEDUP_REMOVED lines=41> */
.L_x_2305:
        /* <DEDUP_REMOVED lines=29> */
.L_x_2304:
        /* <DEDUP_REMOVED lines=18> */
[----:B------:R-:W-:Y:S01]  /*4540*/  F2FP.F16.F32.PACK_AB R167, R167, R152 ;  /* 0x00000098a7a7723e */ /* 0x000fe200000000ff */
        /* <DEDUP_REMOVED lines=18> */
.L_x_2306:
        /* <DEDUP_REMOVED lines=14> */
[----:B------:R-:W-:Y:S01]  /*4750*/  F2FP.F16.F32.PACK_AB R164, R165, R164 ;  /* 0x000000a4a5a4723e */ /* 0x000fe200000000ff */
        /* <DEDUP_REMOVED lines=13> */
.L_x_2302:
        /* <DEDUP_REMOVED lines=11> */
.L_x_2298:
[----:B------:R-:W-:Y:S05]  /*48e0*/  BSYNC.RECONVERGENT B0 ;  /* 0x0000000000007941 */ /* 0x000fea0003800200 */
.L_x_2297:
        /* <DEDUP_REMOVED lines=46> */
.L_x_2311:
        /* <DEDUP_REMOVED lines=29> */
.L_x_2310:
        /* <DEDUP_REMOVED lines=37> */
.L_x_2313:
        /* <DEDUP_REMOVED lines=29> */
.L_x_2309:
        /* <DEDUP_REMOVED lines=41> */
.L_x_2315:
        /* <DEDUP_REMOVED lines=29> */
.L_x_2314:
        /* <DEDUP_REMOVED lines=37> */
.L_x_2316:
        /* <DEDUP_REMOVED lines=28> */
.L_x_2312:
        /* <DEDUP_REMOVED lines=10> */
.L_x_2308:
[----:B------:R-:W-:Y:S05]  /*5ad0*/  BSYNC.RECONVERGENT B0 ;  /* 0x0000000000007941 */ /* 0x000fea0003800200 */
.L_x_2307:
[----:B------:R-:W-:Y:S01]  /*5ae0*/  UPLOP3.LUT UP1, UPT, UPT, UPT, UP1, 0x40, 0x4 ;  /* 0x000000000004789c */ /* 0x000fe20003f2e810 */
[----:B------:R-:W-:Y:S10]  /*5af0*/  @!P1 BRA `(.L_x_2317) ;  /* 0xffffffac00989947 */ /* 0x000ff4000383ffff */
.L_x_2278:
        /* <DEDUP_REMOVED lines=23> */
.L_x_2319:
[----:B------:R-:W-:Y:S05]  /*5c70*/  BSYNC.RECONVERGENT B0 ;  /* 0x0000000000007941 */ /* 0x000fea0003800200 */
.L_x_2318:
        /* <DEDUP_REMOVED lines=19> */
.L_x_2321:
[----:B------:R-:W-:Y:S05]  /*5db0*/  BSYNC.RECONVERGENT B0 ;  /* 0x0000000000007941 */ /* 0x000fea0003800200 */
.L_x_2320:
        /* <DEDUP_REMOVED lines=18> */
.L_x_2322:
        /* <DEDUP_REMOVED lines=10> */
.L_x_3856:


//--------------------- .text._ZN10layer_norm31ln_parallel_residual_bwd_kernelINS_13Kernel_traitsIf6__halffS2_fjLj6144ELj1ELj1ELj8ELj16ENS_18Kernel_traits_baseILj6144EfS2_fS2_fjLj256EEEEELb0ELb0ELb1EEEvNS_9BwdParamsE --------------------------
	.section	.text._ZN10layer_norm31ln_parallel_residual_bwd_kernelINS_13Kernel_traitsIf6__halffS2_fjLj6144ELj1ELj1ELj8ELj16ENS_18Kernel_traits_baseILj6144EfS2_fS2_fjLj256EEEEELb0ELb0ELb1EEEvNS_9BwdParamsE,"ax",@progbits
	.align	128
        .global         _ZN10layer_norm31ln_parallel_residual_bwd_kernelINS_13Kernel_traitsIf6__halffS2_fjLj6144ELj1ELj1ELj8ELj16ENS_18Kernel_traits_baseILj6144EfS2_fS2_fjLj256EEEEELb0ELb0ELb1EEEvNS_9BwdParamsE
        .type           _ZN10layer_norm31ln_parallel_residual_bwd_kernelINS_13Kernel_traitsIf6__halffS2_fjLj6144ELj1ELj1ELj8ELj16ENS_18Kernel_traits_baseILj6144EfS2_fS2_fjLj256EEEEELb0ELb0ELb1EEEvNS_9BwdParamsE,@function
        .size           _ZN10layer_norm31ln_parallel_residual_bwd_kernelINS_13Kernel_traitsIf6__halffS2_fjLj6144ELj1ELj1ELj8ELj16ENS_18Kernel_traits_baseILj6144EfS2_fS2_fjLj256EEEEELb0ELb0ELb1EEEvNS_9BwdParamsE,(.L_x_3857 - _ZN10layer_norm31ln_parallel_residual_bwd_kernelINS_13Kernel_traitsIf6__halffS2_fjLj6144ELj1ELj1ELj8ELj16ENS_18Kernel_traits_baseILj6144EfS2_fS2_fjLj256EEEEELb0ELb0ELb1EEEvNS_9BwdParamsE)
        .other          _ZN10layer_norm31ln_parallel_residual_bwd_kernelINS_13Kernel_traitsIf6__halffS2_fjLj6144ELj1ELj1ELj8ELj16ENS_18Kernel_traits_baseILj6144EfS2_fS2_fjLj256EEEEELb0ELb0ELb1EEEvNS_9BwdParamsE,@"STO_CUDA_ENTRY STV_DEFAULT"
_ZN10layer_norm31ln_parallel_residual_bwd_kernelINS_13Kernel_traitsIf6__halffS2_fjLj6144ELj1ELj1ELj8ELj16ENS_18Kernel_traits_baseILj6144EfS2_fS2_fjLj256EEEEELb0ELb0ELb1EEEvNS_9BwdParamsE:
.text._ZN10layer_norm31ln_parallel_residual_bwd_kernelINS_13Kernel_traitsIf6__halffS2_fjLj6144ELj1ELj1ELj8ELj16ENS_18Kernel_traits_baseILj6144EfS2_fS2_fjLj256EEEEELb0ELb0ELb1EEEvNS_9BwdParamsE:
        /* <DEDUP_REMOVED lines=58> */
[----:B------:R3:W-:Y:S01]  /*03a0*/  STL [R1+0x8], RZ ;  /* 0x000008ff01007387 */ /* 0x0007e20000100800 */
[----:B------:R-:W-:Y:S01]  /*03b0*/  HFMA2 R252, -RZ, RZ, 0, 0 ;  /* 0x00000000fffc7431 */ /* 0x000fe200000001ff */
[----:B------:R-:W-:-:S02]  /*03c0*/  UPLOP3.LUT UP1, UPT, UPT, UPT, UPT, 0x40, 0x4 ;  /* 0x000000000004789c */ /* 0x000fc40003f2e870 */
[----:B------:R3:W-:Y:S01]  /*03d0*/  STL [R1+0x4], RZ ;  /* 0x000004ff01007387 */ /* 0x0007e20000100800 */
[----:B------:R-:W-:Y:S01]  /*03e0*/  HFMA2 R242, -RZ, RZ, 0, 0 ;  /* 0x00000000fff27431 */ /* 0x000fe200000001ff */
[----:B------:R-:W4:Y:S02]  /*03f0*/  LDCU UR15, c[0x0][0x388] ;  /* 0x00007100ff0f77ac */ /* 0x000f240008000800 */
[----:B------:R3:W-:Y:S01]  /*0400*/  STL [R1], RZ ;  /* 0x000000ff01007387 */ /* 0x0007e20000100800 */
[----:B------:R-:W-:Y:S01]  /*0410*/  HFMA2 R203, -RZ, RZ, 0, 0 ;  /* 0x00000000ffcb7431 */ /* 0x000fe200000001ff */
[----:B------:R-:W-:Y:S02]  /*0420*/  CS2R R248, SRZ ;  /* 0x0000000000f87805 */ /* 0x000fe4000001ff00 */
[----:B------:R-:W-:Y:S02]  /*0430*/  CS2R R246, SRZ ;  /* 0x0000000000f67805 */ /* 0x000fe4000001ff00 */
[----:B------:R-:W-:-:S02]  /*0440*/  MOV R245, RZ ;  /* 0x000000ff00f57202 */ /* 0x000fc40000000f00 */
        /* <DEDUP_REMOVED lines=10> */
[C---:B------:R-:W-:Y:S02]  /*04f0*/  LOP3.LUT R0, R81.reuse, 0xe0, RZ, 0xc0, !PT ;  /* 0x000000e051007812 */ /* 0x040fe400078ec0ff */
[----:B------:R-:W-:Y:S02]  /*0500*/  CS2R R18, SRZ ;  /* 0x0000000000127805 */ /* 0x000fe4000001ff00 */
[----:B------:R-:W-:Y:S01]  /*0510*/  MOV R222, RZ ;  /* 0x000000ff00de7202 */ /* 0x000fe20000000f00 */
[----:B--2---:R-:W-:Y:S01]  /*0520*/  IMAD.WIDE.U32 R4, R81, 0x20, R4 ;  /* 0x0000002051047825 */ /* 0x004fe200078e0004 */
[----:B0-----:R-:W5:Y:S01]  /*0530*/  LDG.E.128 R76, desc[UR12][R2.64] ;  /* 0x0000000c024c7981 */ /* 0x001f62000c1e1d00 */
        /* <DEDUP_REMOVED lines=29> */
[----:B0-----:R-:W-:Y:S02]  /*0710*/  CS2R R2, SRZ ;  /* 0x0000000000027805 */ /* 0x001fe4000001ff00 */
        /* <DEDUP_REMOVED lines=11> */
[----:B------:R-:W-:Y:S01]  /*07d0*/  MOV R202, UR11 ;  /* 0x0000000b00ca7c02 */ /* 0x000fe20008000f00 */
[----:B------:R-:W0:Y:S01]  /*07e0*/  LDCU.U8 UR14, c[0x0][0x410] ;  /* 0x00008200ff0e77ac */ /* 0x000e220008000000 */
[----:B------:R1:W5:Y:S01]  /*07f0*/  LDG.E.128 R32, desc[UR12][R4.64+0x4010] ;  /* 0x0040100c04207981 */ /* 0x000362000c1e1d00 */
[----:B------:R-:W-:Y:S01]  /*0800*/  LOP3.LUT R0, R0, 0x1f, R81, 0xf8, !PT ;  /* 0x0000001f00007812 */ /* 0x000fe200078ef851 */
[----:B------:R-:W2:Y:S01]  /*0810*/  LDCU UR18, c[0x0][0x400] ;  /* 0x00008000ff1277ac */ /* 0x000ea20008000800 */
[----:B------:R-:W0:Y:S01]  /*0820*/  LDCU.64 UR6, c[0x0][0x470] ;  /* 0x00008e00ff0677ac */ /* 0x000e220008000a00 */
[----:B-1----:R-:W-:Y:S01]  /*0830*/  CS2R R4, SRZ ;  /* 0x0000000000047805 */ /* 0x002fe2000001ff00 */
[----:B------:R-:W1:Y:S01]  /*0840*/  LDCU.64 UR8, c[0x0][0x478] ;  /* 0x00008f00ff0877ac */ /* 0x000e620008000a00 */
[----:B---34-:R-:W0:Y:S05]  /*0850*/  LDCU.64 UR16, c[0x0][0x438] ;  /* 0x00008700ff1077ac */ /* 0x018e2a0008000a00 */
.L_x_2350:
[----:B---3--:R-:W3:Y:S01]  /*0860*/  S2R R118, SR_TID.X ;  /* 0x0000000000767919 */ /* 0x008ee20000002100 */
[----:B------:R-:W4:Y:S01]  /*0870*/  LDC.64 R116, c[0x0][0x3c0] ;  /* 0x0000f000ff747b82 */ /* 0x000f220000000a00 */
[----:B------:R-:W-:Y:S01]  /*0880*/  IMAD R0, R202, UR15, RZ ;  /* 0x0000000fca007c24 */ /* 0x000fe2000f8e02ff */
[----:B------:R-:W2:Y:S04]  /*0890*/  S2R R120, SR_TID.X ;  /* 0x0000000000787919 */ /* 0x000ea80000002100 */
[----:B------:R-:W-:Y:S02]  /*08a0*/  SHF.R.S32.HI R119, RZ, 0x1f, R0 ;  /* 0x0000001fff777819 */ /* 0x000fe40000011400 */
[----:B------:R-:W1:Y:S02]  /*08b0*/  LDC.64 R160, c[0x0][0x3a8] ;  /* 0x0000ea00ffa07b82 */ /* 0x000e640000000a00 */
[----:B------:R-:W-:-:S06]  /*08c0*/  LEA.HI R119, R119, R0, RZ, 0x3 ;  /* 0x0000000077777211 */ /* 0x000fcc00078f18ff */
[----:B0-----:R-:W0:Y:S08]  /*08d0*/  LDC.64 R152, c[0x0][0x430] ;  /* 0x00010c00ff987b82 */ /* 0x001e300000000a00 */
[----:B------:R-:W0:Y:S01]  /*08e0*/  LDC.64 R126, c[0x0][0x3c8] ;  /* 0x0000f200ff7e7b82 */ /* 0x000e220000000a00 */
[----:B----4-:R-:W-:-:S05]  /*08f0*/  IMAD.WIDE R116, R202, 0x4, R116 ;  /* 0x00000004ca747825 */ /* 0x010fca00078e0274 */
[----:B------:R-:W4:Y:S01]  /*0900*/  LDG.E R223, desc[UR12][R116.64] ;  /* 0x0000000c74df7981 */ /* 0x000f22000c1e1900 */
[----:B---3--:R-:W-:Y:S01]  /*0910*/  LOP3.LUT R118, R118, 0xe0, RZ, 0xc0, !PT ;  /* 0x000000e076767812 */ /* 0x008fe200078ec0ff */
[----:B------:R-:W3:Y:S03]  /*0920*/  LDC.64 R156, c[0x0][0x428] ;  /* 0x00010a00ff9c7b82 */ /* 0x000ee60000000a00 */
[----:B--2---:R-:W-:-:S04]  /*0930*/  LOP3.LUT R118, R118, 0x1f, R120, 0xf8, !PT ;  /* 0x0000001f76767812 */ /* 0x004fc800078ef878 */
[----:B------:R-:W-:-:S05]  /*0940*/  LEA.HI.SX32 R208, R119, R118, 0x1d ;  /* 0x0000007677d07211 */ /* 0x000fca00078feaff */
[----:B-1----:R-:W-:-:S04]  /*0950*/  IMAD.WIDE.U32 R128, R208, 0x20, R160 ;  /* 0x00000020d0807825 */ /* 0x002fc800078e00a0 */
[----:B0-----:R-:W-:Y:S01]  /*0960*/  IMAD.WIDE.U32 R120, R208, 0x10, R152 ;  /* 0x00000010d0787825 */ /* 0x001fe200078e0098 */
[----:B------:R-:W2:Y:S03]  /*0970*/  LDG.E.128 R116, desc[UR12][R128.64] ;  /* 0x0000000c80747981 */ /* 0x000ea6000c1e1d00 */
[----:B------:R-:W-:Y:S02]  /*0980*/  IMAD.WIDE R126, R202, 0x4, R126 ;  /* 0x00000004ca7e7825 */ /* 0x000fe400078e027e */
[----:B------:R-:W2:Y:S02]  /*0990*/  LDG.E.128 R120, desc[UR12][R120.64] ;  /* 0x0000000c78787981 */ /* 0x000ea4000c1e1d00 */
[C---:B---3--:R-:W-:Y:S02]  /*09a0*/  IMAD.WIDE.U32 R124, R208.reuse, 0x10, R156 ;  /* 0x00000010d07c7825 */ /* 0x048fe400078e009c */
[----:B------:R-:W3:Y:S04]  /*09b0*/  LDG.E R209, desc[UR12][R126.64] ;  /* 0x0000000c7ed17981 */ /* 0x000ee8000c1e1900 */
        /* <DEDUP_REMOVED lines=16> */
[----:B------:R-:W3:Y:S01]  /*0ac0*/  LDG.E.128 R156, desc[UR12][R156.64] ;  /* 0x0000000c9c9c7981 */ /* 0x000ee2000c1e1d00 */
[----:B------:R-:W-:-:S04]  /*0ad0*/  ISETP.NE.U32.AND P1, PT, RZ, UR16, PT ;  /* 0x00000010ff007c0c */ /* 0x000fc8000bf25070 */
[----:B------:R-:W-:-:S13]  /*0ae0*/  ISETP.NE.AND.EX P1, PT, RZ, UR17, PT, P1 ;  /* 0x00000011ff007c0c */ /* 0x000fda000bf25310 */
[----:B------:R-:W0:Y:S08]  /*0af0*/  @P1 LDC.64 R162, c[0x0][0x438] ;  /* 0x00010e00ffa21b82 */ /* 0x000e300000000a00 */
[----:B------:R-:W1:Y:S08]  /*0b00*/  @P1 LDC.64 R194, c[0x0][0x438] ;  /* 0x00010e00ffc21b82 */ /* 0x000e700000000a00 */
[----:B------:R-:W1:Y:S01]  /*0b10*/  @P1 LDC.64 R192, c[0x0][0x438] ;  /* 0x00010e00ffc01b82 */ /* 0x000e620000000a00 */
[----:B0-----:R-:W-:-:S05]  /*0b20*/  @P1 IMAD.WIDE.U32 R162, R206, 0x20, R162 ;  /* 0x00000020cea21825 */ /* 0x001fca00078e00a2 */
[----:B-----5:R-:W5:Y:S04]  /*0b30*/  @P1 LDG.E.128 R96, desc[UR12][R162.64] ;  /* 0x0000000ca2601981 */ /* 0x020f68000c1e1d00 */
[----:B------:R-:W5:Y:S04]  /*0b40*/  @P1 LDG.E.128 R100, desc[UR12][R162.64+0x10] ;  /* 0x0000100ca2641981 */ /* 0x000f68000c1e1d00 */
[----:B------:R-:W3:Y:S01]  /*0b50*/  LDG.E.128 R160, desc[UR12][R160.64+0x10] ;  /* 0x0000100ca0a07981 */ /* 0x000ee2000c1e1d00 */
[----:B------:R-:W-:Y:S01]  /*0b60*/  ISETP.NE.AND P0, PT, RZ, UR14, PT ;  /* 0x0000000eff007c0c */ /* 0x000fe2000bf05270 */
[----:B-1----:R-:W-:-:S05]  /*0b70*/  @P1 IMAD.WIDE.U32 R194, R208, 0x20, R194 ;  /* 0x00000020d0c21825 */ /* 0x002fca00078e00c2 */
[----:B------:R-:W5:Y:S04]  /*0b80*/  @P1 LDG.E.128 R80, desc[UR12][R194.64] ;  /* 0x0000000cc2501981 */ /* 0x000f68000c1e1d00 */
[----:B------:R0:W5:Y:S01]  /*0b90*/  @P1 LDG.E.128 R84, desc[UR12][R194.64+0x10] ;  /* 0x0000100cc2541981 */ /* 0x000162000c1e1d00 */
[----:B------:R-:W-:-:S05]  /*0ba0*/  @P1 IMAD.WIDE.U32 R192, R207, 0x20, R192 ;  /* 0x00000020cfc01825 */ /* 0x000fca00078e00c0 */
[----:B------:R-:W5:Y:S04]  /*0bb0*/  @P1 LDG.E.128 R88, desc[UR12][R192.64] ;  /* 0x0000000cc0581981 */ /* 0x000f68000c1e1d00 */
[----:B------:R1:W5:Y:S01]  /*0bc0*/  @P1 LDG.E.128 R92, desc[UR12][R192.64+0x10] ;  /* 0x0000100cc05c1981 */ /* 0x000362000c1e1d00 */
[----:B----4-:R-:W-:-:S05]  /*0bd0*/  FSEL R223, R223, RZ, !P0 ;  /* 0x000000ffdfdf7208 */ /* 0x010fca0004000000 */
[C---:B--2---:R-:W-:Y:S01]  /*0be0*/  FADD.FTZ R0, -R223.reuse, R116 ;  /* 0x00000074df007221 */ /* 0x044fe20000010100 */
[----:B0-----:R-:W-:Y:S01]  /*0bf0*/  FADD.FTZ R194, -R223, R117 ;  /* 0x00000075dfc27221 */ /* 0x001fe20000010100 */
[--C-:B------:R-:W-:Y:S02]  /*0c00*/  HADD2.F32 R211, -RZ, R120.reuse.H0_H0 ;  /* 0x20000078ffd37230 */ /* 0x100fe40000004100 */
[----:B------:R-:W-:Y:S02]  /*0c10*/  HADD2.F32 R117, -RZ, R120.H1_H1 ;  /* 0x30000078ff757230 */ /* 0x000fe40000004100 */
[C---:B---3--:R-:W-:Y:S01]  /*0c20*/  FMUL.FTZ R0, R209.reuse, R0 ;  /* 0x00000000d1007220 */ /* 0x048fe20000410000 */
[----:B------:R-:W-:Y:S01]  /*0c30*/  FMUL.FTZ R194, R209, R194 ;  /* 0x000000c2d1c27220 */ /* 0x000fe20000410000 */
[----:B------:R-:W-:Y:S01]  /*0c40*/  FADD.FTZ R228, R211, R228 ;  /* 0x000000e4d3e47221 */ /* 0x000fe20000010000 */
[----:B------:R-:W-:Y:S01]  /*0c50*/  FADD.FTZ R118, -R223, R118 ;  /* 0x00000076df767221 */ /* 0x000fe20000010100 */
[-C--:B------:R-:W-:Y:S01]  /*0c60*/  FFMA.FTZ R17, R0, R211.reuse, R17 ;  /* 0x000000d300117223 */ /* 0x080fe20000010011 */
[----:B------:R-:W-:Y:S01]  /*0c70*/  FMUL.FTZ R211, R52, R211 ;  /* 0x000000d334d37220 */ /* 0x000fe20000410000 */
[-C--:B------:R-:W-:Y:S01]  /*0c80*/  FMUL.FTZ R116, R53, R117.reuse ;  /* 0x0000007535747220 */ /* 0x080fe20000410000 */
[----:B------:R-:W-:Y:S01]  /*0c90*/  FADD.FTZ R229, R117, R229 ;  /* 0x000000e575e57221 */ /* 0x000fe20000010000 */
[----:B------:R-:W-:Y:S01]  /*0ca0*/  FFMA.FTZ R16, R194, R117, R16 ;  /* 0x00000075c2107223 */ /* 0x000fe20000010010 */
[----:B------:R-:W-:-:S02]  /*0cb0*/  HADD2.F32 R195, -RZ, R124.H0_H0 ;  /* 0x2000007cffc37230 */ /* 0x000fc40000004100 */
[----:B------:R-:W-:Y:S02]  /*0cc0*/  HADD2.F32 R124, -RZ, R124.H1_H1 ;  /* 0x3000007cff7c7230 */ /* 0x000fe40000004100 */
[--C-:B------:R-:W-:Y:S02]  /*0cd0*/  HADD2.F32 R117, -RZ, R121.reuse.H0_H0 ;  /* 0x20000079ff757230 */ /* 0x100fe40000004100 */
[----:B------:R-:W-:Y:S01]  /*0ce0*/  FMUL.FTZ R210, R209, R118 ;  /* 0x00000076d1d27220 */ /* 0x000fe20000410000 */
[----:B------:R-:W-:Y:S02]  /*0cf0*/  HADD2.F32 R121, -RZ, R121.H1_H1 ;  /* 0x30000079ff797230 */ /* 0x000fe40000004100 */
[----:B------:R-:W-:Y:S01]  /*0d00*/  FADD.FTZ R201, R195, R201 ;  /* 0x000000c9c3c97221 */ /* 0x000fe20000010000 */
[-C--:B------:R-:W-:Y:S01]  /*0d10*/  FFMA.FTZ R174, R0, R195.reuse, R174 ;  /* 0x000000c300ae7223 */ /* 0x080fe200000100ae */
[----:B-1----:R-:W-:Y:S01]  /*0d20*/  FFMA.FTZ R192, R76, R195, R211 ;  /* 0x000000c34cc07223 */ /* 0x002fe200000100d3 */
[----:B------:R-:W-:-:S02]  /*0d30*/  HADD2.F32 R195, -RZ, R125.H0_H0 ;  /* 0x2000007dffc37230 */ /* 0x000fc40000004100 */
[----:B------:R-:W-:Y:S01]  /*0d40*/  FFMA.FTZ R193, R77, R124, R116 ;  /* 0x0000007c4dc17223 */ /* 0x000fe20000010074 */
[----:B------:R-:W-:Y:S02]  /*0d50*/  HADD2.F32 R125, -RZ, R125.H1_H1 ;  /* 0x3000007dff7d7230 */ /* 0x000fe40000004100 */
[----:B------:R-:W-:Y:S01]  /*0d60*/  FADD.FTZ R230, R117, R230 ;  /* 0x000000e675e67221 */ /* 0x000fe20000010000 */
[----:B------:R-:W-:Y:S01]  /*0d70*/  FFMA.FTZ R15, R210, R117, R15 ;  /* 0x00000075d20f7223 */ /* 0x000fe2000001000f */
[----:B------:R-:W-:Y:S01]  /*0d80*/  FMUL.FTZ R116, R55, R121 ;  /* 0x0000007937747220 */ /* 0x000fe20000410000 */
[----:B------:R-:W-:Y:S01]  /*0d90*/  FMUL.FTZ R117, R54, R117 ;  /* 0x0000007536757220 */ /* 0x000fe20000410000 */
[----:B------:R-:W-:Y:S02]  /*0da0*/  HADD2.F32 R118, -RZ, R122.H0_H0 ;  /* 0x2000007aff767230 */ /* 0x000fe40000004100 */
[----:B------:R-:W-:Y:S01]  /*0db0*/  FADD.FTZ R128, -R223, R128 ;  /* 0x00000080df807221 */ /* 0x000fe20000010100 */
[----:B------:R-:W-:Y:S01]  /*0dc0*/  FADD.FTZ R199, R195, R199 ;  /* 0x000000c7c3c77221 */ /* 0x000fe20000010000 */
[----:B------:R-:W-:Y:S01]  /*0dd0*/  FFMA.FTZ R172, R210, R195, R172 ;  /* 0x000000c3d2ac7223 */ /* 0x000fe200000100ac */
[----:B------:R-:W-:Y:S01]  /*0de0*/  FFMA.FTZ R211, R79, R125, R116 ;  /* 0x0000007d4fd37223 */ /* 0x000fe20000010074 */
[----:B------:R-:W-:Y:S01]  /*0df0*/  FFMA.FTZ R195, R78, R195, R117 ;  /* 0x000000c34ec37223 */ /* 0x000fe20000010075 */
[----:B------:R-:W-:-:S02]  /*0e00*/  HADD2.F32 R116, -RZ, R126.H0_H0 ;  /* 0x2000007eff747230 */ /* 0x000fc40000004100 */
[----:B------:R-:W-:Y:S01]  /*0e10*/  FMUL.FTZ R213, R209, R128 ;  /* 0x00000080d1d57220 */ /* 0x000fe20000410000 */
[----:B------:R-:W-:Y:S02]  /*0e20*/  FMUL.FTZ R117, R48, R118 ;  /* 0x0000007630757220 */ /* 0x000fe40000410000 */
[----:B------:R-:W-:Y:S01]  /*0e30*/  FADD.FTZ R197, R116, R197 ;  /* 0x000000c574c57221 */ /* 0x000fe20000010000 */
[-C--:B------:R-:W-:Y:S01]  /*0e40*/  FFMA.FTZ R170, R213, R116.reuse, R170 ;  /* 0x00000074d5aa7223 */ /* 0x080fe200000100aa */
[----:B------:R-:W-:Y:S01]  /*0e50*/  FFMA.FTZ R128, R72, R116, R117 ;  /* 0x0000007448807223 */ /* 0x000fe20000010075 */
[C---:B------:R-:W-:Y:S01]  /*0e60*/  FADD.FTZ R116, -R223.reuse, R129 ;  /* 0x00000081df747221 */ /* 0x040fe20000010100 */
[----:B------:R-:W-:-:S03]  /*0e70*/  FADD.FTZ R130, -R223, R130 ;  /* 0x00000082df827221 */ /* 0x000fc60000010100 */
[C---:B------:R-:W-:Y:S01]  /*0e80*/  FMUL.FTZ R215, R209.reuse, R116 ;  /* 0x00000074d1d77220 */ /* 0x040fe20000410000 */
[----:B------:R-:W-:Y:S02]  /*0e90*/  HADD2.F32 R116, -RZ, R123.H0_H0 ;  /* 0x2000007bff747230 */ /* 0x000fe40000004100 */
[----:B------:R-:W-:Y:S01]  /*0ea0*/  FMUL.FTZ R217, R209, R130 ;  /* 0x00000082d1d97220 */ /* 0x000fe20000410000 */
[----:B------:R-:W-:Y:S02]  /*0eb0*/  HADD2.F32 R216, -RZ, R127.H0_H0 ;  /* 0x2000007fffd87230 */ /* 0x000fe40000004100 */
[----:B------:R-:W-:Y:S01]  /*0ec0*/  FADD.FTZ R130, -R223, R132 ;  /* 0x00000084df827221 */ /* 0x000fe20000010100 */
[----:B------:R-:W-:Y:S02]  /*0ed0*/  FMUL.FTZ R117, R50, R116 ;  /* 0x0000007432757220 */ /* 0x000fe40000410000 */
[----:B------:R-:W-:Y:S01]  /*0ee0*/  FADD.FTZ R191, R216, R191 ;  /* 0x000000bfd8bf7221 */ /* 0x000fe20000010000 */
[-C--:B------:R-:W-:Y:S01]  /*0ef0*/  FFMA.FTZ R168, R217, R216.reuse, R168 ;  /* 0x000000d8d9a87223 */ /* 0x080fe200000100a8 */
[----:B------:R-:W-:Y:S01]  /*0f00*/  FFMA.FTZ R216, R74, R216, R117 ;  /* 0x000000d84ad87223 */ /* 0x000fe20000010075 */
[----:B------:R-:W-:-:S02]  /*0f10*/  HADD2.F32 R117, -RZ, R136.H0_H0 ;  /* 0x20000088ff757230 */ /* 0x000fc40000004100 */
[----:B------:R-:W-:Y:S01]  /*0f20*/  FMUL.FTZ R130, R209, R130 ;  /* 0x00000082d1827220 */ /* 0x000fe20000410000 */
[----:B------:R-:W-:Y:S02]  /*0f30*/  HADD2.F32 R129, -RZ, R140.H0_H0 ;  /* 0x2000008cff817230 */ /* 0x000fe40000004100 */
[----:B------:R-:W-:Y:S01]  /*0f40*/  FADD.FTZ R234, R116, R234 ;  /* 0x000000ea74ea7221 */ /* 0x000fe20000010000 */
[----:B------:R-:W-:Y:S01]  /*0f50*/  FFMA.FTZ R11, R217, R116, R11 ;  /* 0x00000074d90b7223 */ /* 0x000fe2000001000b */
[----:B------:R-:W-:Y:S01]  /*0f60*/  FADD.FTZ R236, R117, R236 ;  /* 0x000000ec75ec7221 */ /* 0x000fe20000010000 */
[-C--:B------:R-:W-:Y:S01]  /*0f70*/  FFMA.FTZ R9, R130, R117.reuse, R9 ;  /* 0x0000007582097223 */ /* 0x080fe20000010009 */
[----:B------:R-:W-:Y:S02]  /*0f80*/  HADD2.F32 R123, -RZ, R123.H1_H1 ;  /* 0x3000007bff7b7230 */ /* 0x000fe40000004100 */
[----:B------:R-:W-:Y:S01]  /*0f90*/  FADD.FTZ R116, -R223, R131 ;  /* 0x00000083df747221 */ /* 0x000fe20000010100 */
[----:B------:R-:W-:Y:S01]  /*0fa0*/  FMUL.FTZ R117, R44, R117 ;  /* 0x000000752c757220 */ /* 0x000fe20000410000 */
[----:B------:R-:W-:-:S02]  /*0fb0*/  HADD2.F32 R218, -RZ, R127.H1_H1 ;  /* 0x3000007fffda7230 */ /* 0x000fc40000004100 */
[----:B------:R-:W-:Y:S01]  /*0fc0*/  FADD.FTZ R189, R129, R189 ;  /* 0x000000bd81bd7221 */ /* 0x000fe20000010000 */
[-C--:B------:R-:W-:Y:S01]  /*0fd0*/  FFMA.FTZ R166, R130, R129.reuse, R166 ;  /* 0x0000008182a67223 */ /* 0x080fe200000100a6 */
[----:B------:R-:W-:Y:S01]  /*0fe0*/  FMUL.FTZ R219, R209, R116 ;  /* 0x00000074d1db7220 */ /* 0x000fe20000410000 */
[----:B------:R-:W-:Y:S01]  /*0ff0*/  FFMA.FTZ R129, R68, R129, R117 ;  /* 0x0000008144817223 */ /* 0x000fe20000010075 */
[----:B------:R-:W-:Y:S01]  /*1000*/  FMUL.FTZ R116, R51, R123 ;  /* 0x0000007b33747220 */ /* 0x000fe20000410000 */
[----:B------:R-:W-:Y:S01]  /*1010*/  FADD.FTZ R132, -R223, R133 ;  /* 0x00000085df847221 */ /* 0x000fe20000010100 */
[----:B------:R-:W-:Y:S02]  /*1020*/  HADD2.F32 R117, -RZ, R136.H1_H1 ;  /* 0x30000088ff757230 */ /* 0x000fe40000004100 */
[----:B------:R-:W-:Y:S01]  /*1030*/  FADD.FTZ R190, R218, R190 ;  /* 0x000000bedabe7221 */ /* 0x000fe20000010000 */
[----:B------:R-:W-:Y:S01]  /*1040*/  FFMA.FTZ R167, R219, R218, R167 ;  /* 0x000000dadba77223 */ /* 0x000fe200000100a7 */
[----:B------:R-:W-:-:S02]  /*1050*/  HADD2.F32 R131, -RZ, R140.H1_H1 ;  /* 0x3000008cff837230 */ /* 0x000fc40000004100 */
[----:B------:R-:W-:Y:S01]  /*1060*/  FFMA.FTZ R218, R75, R218, R116 ;  /* 0x000000da4bda7223 */ /* 0x000fe20000010074 */
[----:B------:R-:W-:Y:S01]  /*1070*/  FMUL.FTZ R132, R209, R132 ;  /* 0x00000084d1847220 */ /* 0x000fe20000410000 */
[----:B------:R-:W-:Y:S01]  /*1080*/  FMUL.FTZ R116, R45, R117 ;  /* 0x000000752d747220 */ /* 0x000fe20000410000 */
[----:B------:R-:W-:Y:S01]  /*1090*/  FADD.FTZ R134, -R223, R134 ;  /* 0x00000086df867221 */ /* 0x000fe20000010100 */
[----:B------:R-:W-:Y:S01]  /*10a0*/  FADD.FTZ R188, R131, R188 ;  /* 0x000000bc83bc7221 */ /* 0x000fe20000010000 */
[C---:B------:R-:W-:Y:S01]  /*10b0*/  FFMA.FTZ R165, R132.reuse, R131, R165 ;  /* 0x0000008384a57223 */ /* 0x040fe200000100a5 */
[----:B------:R-:W-:Y:S01]  /*10c0*/  FADD.FTZ R237, R117, R237 ;  /* 0x000000ed75ed7221 */ /* 0x000fe20000010000 */
[----:B------:R-:W-:Y:S01]  /*10d0*/  FFMA.FTZ R8, R132, R117, R8 ;  /* 0x0000007584087223 */ /* 0x000fe20000010008 */
[----:B------:R-:W-:Y:S01]  /*10e0*/  FFMA.FTZ R131, R69, R131, R116 ;  /* 0x0000008345837223 */ /* 0x000fe20000010074 */
[----:B------:R-:W-:Y:S02]  /*10f0*/  HADD2.F32 R117, -RZ, R137.H0_H0 ;  /* 0x20000089ff757230 */ /* 0x000fe40000004100 */
[----:B------:R-:W-:Y:S01]  /*1100*/  FMUL.FTZ R134, R209, R134 ;  /* 0x00000086d1867220 */ /* 0x000fe20000410000 */
[----:B------:R-:W-:Y:S01]  /*1110*/  FADD.FTZ R116, -R223, R135 ;  /* 0x00000087df747221 */ /* 0x000fe20000010100 */
[----:B------:R-:W-:-:S02]  /*1120*/  HADD2.F32 R133, -RZ, R141.H0_H0 ;  /* 0x2000008dff857230 */ /* 0x000fc40000004100 */
[----:B------:R-:W-:Y:S01]  /*1130*/  FADD.FTZ R140, -R223, R144 ;  /* 0x00000090df8c7221 */ /* 0x000fe20000010100 */
[----:B------:R-:W-:Y:S01]  /*1140*/  FADD.FTZ R238, R117, R238 ;  /* 0x000000ee75ee7221 */ /* 0x000fe20000010000 */
[-C--:B------:R-:W-:Y:S01]  /*1150*/  FFMA.FTZ R7, R134, R117.reuse, R7 ;  /* 0x0000007586077223 */ /* 0x080fe20000010007 */
[----:B------:R-:W-:Y:S01]  /*1160*/  FMUL.FTZ R135, R209, R116 ;  /* 0x00000074d1877220 */ /* 0x000fe20000410000 */
[----:B------:R-:W-:Y:S01]  /*1170*/  FMUL.FTZ R117, R46, R117 ;  /* 0x000000752e757220 */ /* 0x000fe20000410000 */
[----:B------:R-:W-:Y:S02]  /*1180*/  HADD2.F32 R116, -RZ, R138.H0_H0 ;  /* 0x2000008aff747230 */ /* 0x000fe40000004100 */
[----:B------:R-:W-:Y:S01]  /*1190*/  FADD.FTZ R232, R118, R232 ;  /* 0x000000e876e87221 */ /* 0x000fe20000010000 */
[----:B------:R-:W-:Y:S01]  /*11a0*/  FFMA.FTZ R13, R213, R118, R13 ;  /* 0x00000076d50d7223 */ /* 0x000fe2000001000d */
[----:B------:R-:W-:Y:S02]  /*11b0*/  HADD2.F32 R118, -RZ, R137.H1_H1 ;  /* 0x30000089ff767230 */ /* 0x000fe40000004100 */
[----:B------:R-:W-:Y:S01]  /*11c0*/  FADD.FTZ R187, R133, R187 ;  /* 0x000000bb85bb7221 */ /* 0x000fe20000010000 */
[----:B------:R-:W-:Y:S01]  /*11d0*/  FFMA.FTZ R164, R134, R133, R164 ;  /* 0x0000008586a47223 */ /* 0x000fe200000100a4 */
[----:B------:R-:W-:-:S02]  /*11e0*/  HADD2.F32 R137, -RZ, R142.H0_H0 ;  /* 0x2000008eff897230 */ /* 0x000fc40000004100 */
[----:B------:R-:W-:Y:S01]  /*11f0*/  FFMA.FTZ R133, R70, R133, R117 ;  /* 0x0000008546857223 */ /* 0x000fe20000010075 */
[----:B------:R-:W-:Y:S01]  /*1200*/  FMUL.FTZ R140, R209, R140 ;  /* 0x0000008cd18c7220 */ /* 0x000fe20000410000 */
[-C--:B------:R-:W-:Y:S01]  /*1210*/  FMUL.FTZ R117, R40, R116.reuse ;  /* 0x0000007428757220 */ /* 0x080fe20000410000 */
[----:B------:R-:W-:Y:S01]  /*1220*/  FADD.FTZ R240, R116, R240 ;  /* 0x000000f074f07221 */ /* 0x000fe20000010000 */
[----:B------:R-:W-:Y:S01]  /*1230*/  FADD.FTZ R185, R137, R185 ;  /* 0x000000b989b97221 */ /* 0x000fe20000010000 */
[-C--:B------:R-:W-:Y:S01]  /*1240*/  FFMA.FTZ R30, R140, R137.reuse, R30 ;  /* 0x000000898c1e7223 */ /* 0x080fe2000001001e */
[----:B------:R-:W-:Y:S01]  /*1250*/  FFMA.FTZ R137, R64, R137, R117 ;  /* 0x0000008940897223 */ /* 0x000fe20000010075 */
[----:B------:R-:W-:Y:S01]  /*1260*/  FFMA.FTZ R5, R140, R116, R5 ;  /* 0x000000748c057223 */ /* 0x000fe20000010005 */
[----:B------:R-:W-:Y:S02]  /*1270*/  HADD2.F32 R117, -RZ, R138.H1_H1 ;  /* 0x3000008aff757230 */ /* 0x000fe40000004100 */
[----:B------:R-:W-:Y:S01]  /*1280*/  FADD.FTZ R116, -R223, R145 ;  /* 0x00000091df747221 */ /* 0x000fe20000010100 */
[----:B------:R-:W-:-:S02]  /*1290*/  HADD2.F32 R136, -RZ, R141.H1_H1 ;  /* 0x3000008dff887230 */ /* 0x000fc40000004100 */
[----:B------:R-:W-:Y:S02]  /*12a0*/  HADD2.F32 R138, -RZ, R142.H1_H1 ;  /* 0x3000008eff8a7230 */ /* 0x000fe40000004100 */
[----:B------:R-:W-:Y:S01]  /*12b0*/  FMUL.FTZ R141, R209, R116 ;  /* 0x00000074d18d7220 */ /* 0x000fe20000410000 */
[-C--:B------:R-:W-:Y:S01]  /*12c0*/  FMUL.FTZ R116, R41, R117.reuse ;  /* 0x0000007529747220 */ /* 0x080fe20000410000 */
[----:B------:R-:W-:Y:S01]  /*12d0*/  FADD.FTZ R146, -R223, R146 ;  /* 0x00000092df927221 */ /* 0x000fe20000010100 */
[----:B------:R-:W-:Y:S01]  /*12e0*/  FADD.FTZ R184, R138, R184 ;  /* 0x000000b88ab87221 */ /* 0x000fe20000010000 */
[-C--:B------:R-:W-:Y:S01]  /*12f0*/  FFMA.FTZ R29, R141, R138.reuse, R29 ;  /* 0x0000008a8d1d7223 */ /* 0x080fe2000001001d */
[----:B------:R-:W-:Y:S01]  /*1300*/  FFMA.FTZ R138, R65, R138, R116 ;  /* 0x0000008a418a7223 */ /* 0x000fe20000010074 */
[--C-:B------:R-:W-:Y:S02]  /*1310*/  HADD2.F32 R116, -RZ, R139.reuse.H0_H0 ;  /* 0x2000008bff747230 */ /* 0x100fe40000004100 */
[----:B------:R-:W-:Y:S01]  /*1320*/  FMUL.FTZ R145, R209, R146 ;  /* 0x00000092d1917220 */ /* 0x000fe20000410000 */
[----:B------:R-:W-:Y:S01]  /*1330*/  FADD.FTZ R241, R117, R241 ;  /* 0x000000f175f17221 */ /* 0x000fe20000010000 */
[----:B------:R-:W-:Y:S01]  /*1340*/  FFMA.FTZ R4, R141, R117, R4 ;  /* 0x000000758d047223 */ /* 0x000fe20000010004 */
[----:B------:R-:W-:-:S02]  /*1350*/  HADD2.F32 R139, -RZ, R139.H1_H1 ;  /* 0x3000008bff8b7230 */ /* 0x000fc40000004100 */
[-C--:B------:R-:W-:Y:S01]  /*1360*/  FMUL.FTZ R117, R42, R116.reuse ;  /* 0x000000742a757220 */ /* 0x080fe20000410000 */
[----:B------:R-:W-:Y:S01]  /*1370*/  FADD.FTZ R242, R116, R242 ;  /* 0x000000f274f27221 */ /* 0x000fe20000010000 */
[----:B------:R-:W-:Y:S01]  /*1380*/  FFMA.FTZ R3, R145, R116, R3 ;  /* 0x0000007491037223 */ /* 0x000fe20000010003 */
[----:B------:R-:W-:Y:S01]  /*1390*/  FADD.FTZ R116, -R223, R147 ;  /* 0x00000093df747221 */ /* 0x000fe20000010100 */
[----:B------:R-:W-:Y:S01]  /*13a0*/  FADD.FTZ R239, R118, R239 ;  /* 0x000000ef76ef7221 */ /* 0x000fe20000010000 */
[-C--:B------:R-:W-:Y:S01]  /*13b0*/  FFMA.FTZ R6, R135, R118.reuse, R6 ;  /* 0x0000007687067223 */ /* 0x080fe20000010006 */
[----:B------:R-:W-:Y:S01]  /*13c0*/  FMUL.FTZ R118, R47, R118 ;  /* 0x000000762f767220 */ /* 0x000fe20000410000 */
[--C-:B------:R-:W-:Y:S02]  /*13d0*/  HADD2.F32 R220, -RZ, R143.reuse.H1_H1 ;  /* 0x3000008fffdc7230 */ /* 0x100fe40000004100 */
[----:B------:R-:W-:Y:S01]  /*13e0*/  FMUL.FTZ R221, R209, R116 ;  /* 0x00000074d1dd7220 */ /* 0x000fe20000410000 */
[----:B------:R-:W-:Y:S01]  /*13f0*/  FMUL.FTZ R116, R43, R139 ;  /* 0x0000008b2b747220 */ /* 0x000fe20000410000 */
[----:B------:R-:W-:Y:S01]  /*1400*/  FADD.FTZ R186, R136, R186 ;  /* 0x000000ba88ba7221 */ /* 0x000fe20000010000 */
[-C--:B------:R-:W-:Y:S01]  /*1410*/  FFMA.FTZ R31, R135, R136.reuse, R31 ;  /* 0x00000088871f7223 */ /* 0x080fe2000001001f */
[----:B------:R-:W-:Y:S01]  /*1420*/  FFMA.FTZ R136, R71, R136, R118 ;  /* 0x0000008847887223 */ /* 0x000fe20000010076 */
[----:B------:R-:W-:-:S02]  /*1430*/  HADD2.F32 R144, -RZ, R143.H0_H0 ;  /* 0x2000008fff907230 */ /* 0x000fc40000004100 */
[----:B------:R-:W-:Y:S01]  /*1440*/  FADD.FTZ R182, R220, R182 ;  /* 0x000000b6dcb67221 */ /* 0x000fe20000010000 */
[-C--:B------:R-:W-:Y:S01]  /*1450*/  FFMA.FTZ R27, R221, R220.reuse, R27 ;  /* 0x000000dcdd1b7223 */ /* 0x080fe2000001001b */
[----:B------:R-:W-:Y:S01]  /*1460*/  FADD.FTZ R118, RZ, R192 ;  /* 0x000000c0ff767221 */ /* 0x000fe20000010000 */
[----:B------:R-:W-:Y:S01]  /*1470*/  FFMA.FTZ R220, R67, R220, R116 ;  /* 0x000000dc43dc7223 */ /* 0x000fe20000010074 */
[----:B------:R-:W-:Y:S02]  /*1480*/  HADD2.F32 R116, -RZ, R152.H0_H0 ;  /* 0x20000098ff747230 */ /* 0x000fe40000004100 */
[----:B------:R-:W-:Y:S01]  /*1490*/  FADD.FTZ R148, -R223, R148 ;  /* 0x00000094df947221 */ /* 0x000fe20000010100 */
[----:B------:R-:W-:Y:S01]  /*14a0*/  FADD.FTZ R183, R144, R183 ;  /* 0x000000b790b77221 */ /* 0x000fe20000010000 */
[-C--:B------:R-:W-:Y:S01]  /*14b0*/  FFMA.FTZ R28, R145, R144.reuse, R28 ;  /* 0x00000090911c7223 */ /* 0x080fe2000001001c */
[----:B------:R-:W-:Y:S01]  /*14c0*/  FADD.FTZ R118, R193, R118 ;  /* 0x00000076c1767221 */ /* 0x000fe20000010000 */
[----:B------:R-:W-:Y:S01]  /*14d0*/  FFMA.FTZ R144, R66, R144, R117 ;  /* 0x0000009042907223 */ /* 0x000fe20000010075 */
[----:B------:R-:W-:Y:S01]  /*14e0*/  FADD.FTZ R212, -R223, R119 ;  /* 0x00000077dfd47221 */ /* 0x000fe20000010100 */
[----:B------:R-:W-:Y:S01]  /*14f0*/  FADD.FTZ R245, R139, R245 ;  /* 0x000000f58bf57221 */ /* 0x000fe20000010000 */
[----:B------:R-:W-:Y:S01]  /*1500*/  FFMA.FTZ R2, R221, R139, R2 ;  /* 0x0000008bdd027223 */ /* 0x000fe20000010002 */
[----:B------:R-:W-:-:S02]  /*1510*/  HADD2.F32 R117, -RZ, R156.H0_H0 ;  /* 0x2000009cff757230 */ /* 0x000fc40000004100 */
[----:B------:R-:W-:Y:S01]  /*1520*/  FMUL.FTZ R139, R209, R148 ;  /* 0x00000094d18b7220 */ /* 0x000fe20000410000 */
[----:B------:R-:W-:Y:S02]  /*1530*/  HADD2.F32 R122, -RZ, R122.H1_H1 ;  /* 0x3000007aff7a7230 */ /* 0x000fe40000004100 */
[----:B------:R-:W-:Y:S01]  /*1540*/  FMUL.FTZ R119, R36, R116 ;  /* 0x0000007424777220 */ /* 0x000fe20000410000 */
[----:B------:R-:W-:Y:S01]  /*1550*/  FADD.FTZ R118, R195, R118 ;  /* 0x00000076c3767221 */ /* 0x000fe20000010000 */
[----:B------:R-:W-:Y:S02]  /*1560*/  HADD2.F32 R126, -RZ, R126.H1_H1 ;  /* 0x3000007eff7e7230 */ /* 0x000fe40000004100 */
[----:B------:R-:W-:Y:S01]  /*1570*/  FADD.FTZ R204, R117, R204 ;  /* 0x000000cc75cc7221 */ /* 0x000fe20000010000 */
[-C--:B------:R-:W-:Y:S01]  /*1580*/  FFMA.FTZ R26, R139, R117.reuse, R26 ;  /* 0x000000758b1a7223 */ /* 0x080fe2000001001a */
[----:B------:R-:W-:Y:S01]  /*1590*/  FFMA.FTZ R142, R60, R117, R119 ;  /* 0x000000753c8e7223 */ /* 0x000fe20000010077 */
[----:B------:R-:W-:Y:S01]  /*15a0*/  FMUL.FTZ R214, R49, R122 ;  /* 0x0000007a31d67220 */ /* 0x000fe20000410000 */
[----:B------:R-:W-:Y:S01]  /*15b0*/  FADD.FTZ R117, R211, R118 ;  /* 0x00000076d3757221 */ /* 0x000fe20000010000 */
[----:B------:R-:W-:-:S02]  /*15c0*/  FMUL.FTZ R212, R209, R212 ;  /* 0x000000d4d1d47220 */ /* 0x000fc40000410000 */
[----:B------:R-:W-:Y:S01]  /*15d0*/  FFMA.FTZ R214, R73, R126, R214 ;  /* 0x0000007e49d67223 */ /* 0x000fe200000100d6 */
[----:B------:R-:W-:Y:S01]  /*15e0*/  FADD.FTZ R117, R128, R117 ;  /* 0x0000007580757221 */ /* 0x000fe20000010000 */
[----:B------:R-:W-:Y:S01]  /*15f0*/  FADD.FTZ R146, -R223, R149 ;  /* 0x00000095df927221 */ /* 0x000fe20000010100 */
[----:B------:R-:W-:Y:S02]  /*1600*/  HADD2.F32 R119, -RZ, R152.H1_H1 ;  /* 0x30000098ff777230 */ /* 0x000fe40000004100 */
[----:B------:R-:W-:Y:S01]  /*1610*/  FADD.FTZ R231, R121, R231 ;  /* 0x000000e779e77221 */ /* 0x000fe20000010000 */
[----:B------:R-:W-:Y:S01]  /*1620*/  FFMA.FTZ R14, R212, R121, R14 ;  /* 0x00000079d40e7223 */ /* 0x000fe2000001000e */
[----:B------:R-:W-:Y:S01]  /*1630*/  FADD.FTZ R121, R214, R117 ;  /* 0x00000075d6797221 */ /* 0x000fe20000010000 */
[----:B------:R-:W-:Y:S02]  /*1640*/  HADD2.F32 R143, -RZ, R156.H1_H1 ;  /* 0x3000009cff8f7230 */ /* 0x000fe40000004100 */
[----:B------:R-:W-:Y:S01]  /*1650*/  FADD.FTZ R246, R116, R246 ;  /* 0x000000f674f67221 */ /* 0x000fe20000010000 */
[----:B------:R-:W-:Y:S01]  /*1660*/  FFMA.FTZ R181, R139, R116, R181 ;  /* 0x000000748bb57223 */ /* 0x000fe200000100b5 */
[----:B------:R-:W-:Y:S01]  /*1670*/  FMUL.FTZ R146, R209, R146 ;  /* 0x00000092d1927220 */ /* 0x000fe20000410000 */
[----:B------:R-:W-:Y:S01]  /*1680*/  FFMA.FTZ R117, R0, R192, RZ ;  /* 0x000000c000757223 */ /* 0x000fe200000100ff */
[----:B------:R-:W-:Y:S01]  /*1690*/  FMUL.FTZ R116, R37, R119 ;  /* 0x0000007725747220 */ /* 0x000fe20000410000 */
[----:B------:R-:W-:Y:S01]  /*16a0*/  FADD.FTZ R121, R216, R121 ;  /* 0x00000079d8797221 */ /* 0x000fe20000010000 */
[----:B------:R-:W-:Y:S01]  /*16b0*/  FADD.FTZ R180, R143, R180 ;  /* 0x000000b48fb47221 */ /* 0x000fe20000010000 */
[----:B------:R-:W-:Y:S01]  /*16c0*/  FFMA.FTZ R25, R146, R143, R25 ;  /* 0x0000008f92197223 */ /* 0x000fe20000010019 */
[----:B------:R-:W-:Y:S01]  /*16d0*/  FFMA.FTZ R117, R194, R193, R117 ;  /* 0x000000c1c2757223 */ /* 0x000fe20000010075 */
[----:B------:R-:W-:Y:S01]  /*16e0*/  FFMA.FTZ R143, R61, R143, R116 ;  /* 0x0000008f3d8f7223 */ /* 0x000fe20000010074 */
[----:B------:R-:W-:Y:S01]  /*16f0*/  FADD.FTZ R116, R218, R121 ;  /* 0x00000079da747221 */ /* 0x000fe20000010000 */
[----:B------:R-:W-:Y:S01]  /*1700*/  FADD.FTZ R148, -R223, R150 ;  /* 0x00000096df947221 */ /* 0x000fe20000010100 */
[----:B------:R-:W-:Y:S01]  /*1710*/  FFMA.FTZ R117, R210, R195, R117 ;  /* 0x000000c3d2757223 */ /* 0x000fe20000010075 */
[----:B------:R-:W-:-:S02]  /*1720*/  HADD2.F32 R118, -RZ, R153.H0_H0 ;  /* 0x20000099ff767230 */ /* 0x000fc40000004100 */
[----:B------:R-:W-:Y:S01]  /*1730*/  FADD.FTZ R120, R129, R116 ;  /* 0x0000007481787221 */ /* 0x000fe20000010000 */
[----:B------:R-:W-:Y:S02]  /*1740*/  HADD2.F32 R147, -RZ, R157.H0_H0 ;  /* 0x2000009dff937230 */ /* 0x000fe40000004100 */
[----:B------:R-:W-:Y:S01]  /*1750*/  FMUL.FTZ R148, R209, R148 ;  /* 0x00000094d1947220 */ /* 0x000fe20000410000 */
[----:B------:R-:W-:Y:S01]  /*1760*/  FFMA.FTZ R116, R212, R211, R117 ;  /* 0x000000d3d4747223 */ /* 0x000fe20000010075 */
[----:B------:R-:W-:Y:S01]  /*1770*/  FMUL.FTZ R117, R38, R118 ;  /* 0x0000007626757220 */ /* 0x000fe20000410000 */
[----:B------:R-:W-:Y:S01]  /*1780*/  FADD.FTZ R120, R131, R120 ;  /* 0x0000007883787221 */ /* 0x000fe20000010000 */
[----:B------:R-:W-:Y:S01]  /*1790*/  FADD.FTZ R205, R147, R205 ;  /* 0x000000cd93cd7221 */ /* 0x000fe20000010000 */
[----:B------:R-:W-:Y:S01]  /*17a0*/  FFMA.FTZ R116, R213, R128, R116 ;  /* 0x00000080d5747223 */ /* 0x000fe20000010074 */
[-C--:B------:R-:W-:Y:S01]  /*17b0*/  FFMA.FTZ R179, R148, R147.reuse, R179 ;  /* 0x0000009394b37223 */ /* 0x080fe200000100b3 */
        /* <DEDUP_REMOVED lines=8> */
[C---:B------:R-:W-:Y:S01]  /*1840*/  FFMA.FTZ R169, R215.reuse, R126, R169 ;  /* 0x0000007ed7a97223 */ /* 0x040fe200000100a9 */
[----:B------:R-:W-:Y:S01]  /*1850*/  FADD.FTZ R233, R122, R233 ;  /* 0x000000e97ae97221 */ /* 0x000fe20000010000 */
[----:B------:R-:W-:Y:S01]  /*1860*/  FFMA.FTZ R12, R215, R122, R12 ;  /* 0x0000007ad70c7223 */ /* 0x000fe2000001000c */
[----:B------:R-:W-:Y:S01]  /*1870*/  FADD.FTZ R122, -R223, R151 ;  /* 0x00000097df7a7221 */ /* 0x000fe20000010100 */
[----:B------:R-:W-:Y:S02]  /*1880*/  HADD2.F32 R126, -RZ, R153.H1_H1 ;  /* 0x30000099ff7e7230 */ /* 0x000fe40000004100 */
[----:B------:R-:W-:Y:S01]  /*1890*/  FADD.FTZ R121, R138, R121 ;  /* 0x000000798a797221 */ /* 0x000fe20000010000 */
[----:B------:R-:W-:Y:S01]  /*18a0*/  FFMA.FTZ R117, R130, R129, R117 ;  /* 0x0000008182757223 */ /* 0x000fe20000010075 */
[----:B------:R-:W-:-:S02]  /*18b0*/  HADD2.F32 R150, -RZ, R157.H1_H1 ;  /* 0x3000009dff967230 */ /* 0x000fc40000004100 */
[----:B------:R-:W-:Y:S01]  /*18c0*/  FMUL.FTZ R149, R209, R122 ;  /* 0x0000007ad1957220 */ /* 0x000fe20000410000 */
[----:B------:R-:W-:Y:S01]  /*18d0*/  FADD.FTZ R121, R144, R121 ;  /* 0x0000007990797221 */ /* 0x000fe20000010000 */
[----:B------:R-:W-:Y:S01]  /*18e0*/  FMUL.FTZ R116, R39, R126 ;  /* 0x0000007e27747220 */ /* 0x000fe20000410000 */
[----:B------:R-:W-:Y:S01]  /*18f0*/  FFMA.FTZ R117, R132, R131, R117 ;  /* 0x0000008384757223 */ /* 0x000fe20000010075 */
[----:B------:R-:W-:Y:S01]  /*1900*/  FADD.FTZ R203, R150, R203 ;  /* 0x000000cb96cb7221 */ /* 0x000fe20000010000 */
[-C--:B------:R-:W-:Y:S01]  /*1910*/  FFMA.FTZ R20, R149, R150.reuse, R20 ;  /* 0x0000009695147223 */ /* 0x080fe20000010014 */
[----:B------:R-:W-:Y:S01]  /*1920*/  FADD.FTZ R121, R220, R121 ;  /* 0x00000079dc797221 */ /* 0x000fe20000010000 */
[----:B------:R-:W-:Y:S01]  /*1930*/  FFMA.FTZ R150, R63, R150, R116 ;  /* 0x000000963f967223 */ /* 0x000fe20000010074 */
[----:B------:R-:W-:Y:S02]  /*1940*/  FFMA.FTZ R116, R134, R133, R117 ;  /* 0x0000008586747223 */ /* 0x000fe40000010075 */
[----:B------:R-:W-:Y:S01]  /*1950*/  FADD.FTZ R120, R142, R121 ;  /* 0x000000798e787221 */ /* 0x000fe20000010000 */
[----:B------:R-:W-:-:S02]  /*1960*/  HADD2.F32 R250, -RZ, R154.H0_H0 ;  /* 0x2000009afffa7230 */ /* 0x000fc40000004100 */
[----:B------:R-:W-:Y:S01]  /*1970*/  FFMA.FTZ R117, R135, R136, R116 ;  /* 0x0000008887757223 */ /* 0x000fe20000010074 */
[----:B------:R-:W-:Y:S01]  /*1980*/  FADD.FTZ R120, R120, R143 ;  /* 0x0000008f78787221 */ /* 0x000fe20000010000 */
[----:B------:R-:W-:Y:S01]  /*1990*/  FADD.FTZ R198, R125, R198 ;  /* 0x000000c67dc67221 */ /* 0x000fe20000010000 */
[----:B------:R-:W-:Y:S01]  /*19a0*/  FFMA.FTZ R171, R212, R125, R171 ;  /* 0x0000007dd4ab7223 */ /* 0x000fe200000100ab */
[----:B------:R-:W-:Y:S02]  /*19b0*/  HADD2.F32 R251, -RZ, R154.H1_H1 ;  /* 0x3000009afffb7230 */ /* 0x000fe40000004100 */
[----:B------:R-:W-:Y:S01]  /*19c0*/  FFMA.FTZ R116, R140, R137, R117 ;  /* 0x000000898c747223 */ /* 0x000fe20000010075 */
[--C-:B------:R-:W-:Y:S02]  /*19d0*/  HADD2.F32 R125, -RZ, R158.reuse.H0_H0 ;  /* 0x2000009eff7d7230 */ /* 0x100fe40000004100 */
[----:B------:R-:W-:Y:S01]  /*19e0*/  FADD.FTZ R117, R120, R147 ;  /* 0x0000009378757221 */ /* 0x000fe20000010000 */
[----:B------:R-:W-:Y:S01]  /*19f0*/  FMUL.FTZ R121, R32, R250 ;  /* 0x000000fa20797220 */ /* 0x000fe20000410000 */
[----:B------:R-:W-:-:S02]  /*1a00*/  HADD2.F32 R127, -RZ, R158.H1_H1 ;  /* 0x3000009eff7f7230 */ /* 0x000fc40000004100 */
[----:B------:R-:W-:Y:S01]  /*1a10*/  FFMA.FTZ R116, R141, R138, R116 ;  /* 0x0000008a8d747223 */ /* 0x000fe20000010074 */
[----:B------:R-:W-:Y:S02]  /*1a20*/  HADD2.F32 R243, -RZ, R155.H0_H0 ;  /* 0x2000009bfff37230 */ /* 0x000fe40000004100 */
[----:B------:R-:W-:Y:S01]  /*1a30*/  FMUL.FTZ R120, R33, R251 ;  /* 0x000000fb21787220 */ /* 0x000fe20000410000 */
[----:B------:R-:W-:Y:S01]  /*1a40*/  FFMA.FTZ R154, R56, R125, R121 ;  /* 0x0000007d389a7223 */ /* 0x000fe20000010079 */
[----:B------:R-:W-:Y:S01]  /*1a50*/  FADD.FTZ R117, R117, R150 ;  /* 0x0000009675757221 */ /* 0x000fe20000010000 */
[----:B------:R-:W-:Y:S01]  /*1a60*/  FADD.FTZ R200, R124, R200 ;  /* 0x000000c87cc87221 */ /* 0x000fe20000010000 */
[----:B------:R-:W-:Y:S01]  /*1a70*/  FFMA.FTZ R173, R194, R124, R173 ;  /* 0x0000007cc2ad7223 */ /* 0x000fe200000100ad */
[----:B------:R-:W-:Y:S02]  /*1a80*/  HADD2.F32 R124, -RZ, R159.H0_H0 ;  /* 0x2000009fff7c7230 */ /* 0x000fe40000004100 */
[----:B------:R-:W-:Y:S01]  /*1a90*/  FFMA.FTZ R116, R145, R144, R116 ;  /* 0x0000009091747223 */ /* 0x000fe20000010074 */
[----:B------:R-:W-:-:S02]  /*1aa0*/  HADD2.F32 R244, -RZ, R155.H1_H1 ;  /* 0x3000009bfff47230 */ /* 0x000fc40000004100 */
[----:B------:R-:W-:Y:S01]  /*1ab0*/  FMUL.FTZ R121, R34, R243 ;  /* 0x000000f322797220 */ /* 0x000fe20000410000 */
[----:B------:R-:W-:Y:S01]  /*1ac0*/  FFMA.FTZ R153, R57, R127, R120 ;  /* 0x0000007f39997223 */ /* 0x000fe20000010078 */
[----:B------:R-:W-:Y:S01]  /*1ad0*/  FADD.FTZ R120, R117, R154 ;  /* 0x0000009a75787221 */ /* 0x000fe20000010000 */
[----:B------:R-:W-:Y:S02]  /*1ae0*/  HADD2.F32 R159, -RZ, R159.H1_H1 ;  /* 0x3000009fff9f7230 */ /* 0x000fe40000004100 */
[----:B------:R-:W-:Y:S01]  /*1af0*/  FFMA.FTZ R122, R221, R220, R116 ;  /* 0x000000dcdd7a7223 */ /* 0x000fe20000010074 */
        /* <DEDUP_REMOVED lines=8> */
[----:B------:R-:W-:Y:S01]  /*1b80*/  FFMA.FTZ R120, R148, R147, R117 ;  /* 0x0000009394787223 */ /* 0x000fe20000010075 */
[----:B------:R-:W-:-:S03]  /*1b90*/  FADD.FTZ R160, -R223, R160 ;  /* 0x000000a0dfa07221 */ /* 0x000fc60000010100 */
[----:B------:R-:W0:Y:S01]  /*1ba0*/  SHFL.DOWN PT, R117, R116, 0x10, 0x1f ;  /* 0x0a001f0074757f89 */ /* 0x000e2200000e0000 */
[----:B------:R-:W-:Y:S01]  /*1bb0*/  FADD.FTZ R156, -R223, R161 ;  /* 0x000000a1df9c7221 */ /* 0x000fe20000010100 */
[----:B------:R-:W-:Y:S01]  /*1bc0*/  FMUL.FTZ R155, R209, R160 ;  /* 0x000000a0d19b7220 */ /* 0x000fe20000410000 */
[----:B------:R-:W-:Y:S01]  /*1bd0*/  FFMA.FTZ R120, R149, R150, R120 ;  /* 0x0000009695787223 */ /* 0x000fe20000010078 */
        /* <DEDUP_REMOVED lines=10> */
[----:B------:R-:W0:Y:S01]  /*1c80*/  SHFL.DOWN PT, R116, R121, 0x10, 0x1f ;  /* 0x0a001f0079747f89 */ /* 0x000e2200000e0000 */
[----:B------:R-:W-:Y:S01]  /*1c90*/  FADD.FTZ R235, R123, R235 ;  /* 0x000000eb7beb7221 */ /* 0x000fe20000010000 */
[----:B------:R-:W-:Y:S02]  /*1ca0*/  FFMA.FTZ R10, R219, R123, R10 ;  /* 0x0000007bdb0a7223 */ /* 0x000fe4000001000a */
        /* <DEDUP_REMOVED lines=31> */
.L_x_2325:
[----:B------:R-:W-:Y:S05]  /*1ea0*/  BSYNC.RECONVERGENT B0 ;  /* 0x0000000000007941 */ /* 0x000fea0003800200 */
.L_x_2324:
[----:B------:R-:W2:Y:S04]  /*1eb0*/  LDL.LU R223, [R1] ;  /* 0x0000000001df7983 */ /* 0x000ea80000300800 */
[----:B------:R-:W3:Y:S04]  /*1ec0*/  LDL.LU R163, [R1+0x4] ;  /* 0x0000040001a37983 */ /* 0x000ee80000300800 */
[----:B------:R-:W4:Y:S01]  /*1ed0*/  LDL.LU R162, [R1+0x8] ;  /* 0x0000080001a27983 */ /* 0x000f220000300800 */
[----:B------:R-:W1:Y:S01]  /*1ee0*/  S2UR UR5, SR_CgaCtaId ;  /* 0x00000000000579c3 */ /* 0x000e620000008800 */
[----:B------:R-:W-:Y:S01]  /*1ef0*/  UMOV UR4, 0x400 ;  /* 0x0000040000047882 */ /* 0x000fe20000000000 */
        /* <DEDUP_REMOVED lines=15> */
[----:B------:R-:W-:Y:S01]  /*1ff0*/  FFMA.FTZ R225, R156, R251, R225 ;  /* 0x000000fb9ce17223 */ /* 0x000fe200000100e1 */
[----:B------:R-:W-:Y:S01]  /*2000*/  UISETP.NE.AND.EX UP0, UPT, UR17, URZ, UPT, UP0 ;  /* 0x000000ff1100728c */ /* 0x000fe2000bf05300 */
[----:B------:R-:W-:Y:S01]  /*2010*/  FADD.FTZ R21, R159, R21 ;  /* 0x000000159f157221 */ /* 0x000fe20000010000 */
[C---:B------:R-:W-:Y:S01]  /*2020*/  FFMA.FTZ R175, R158.reuse, R159, R175 ;  /* 0x0000009f9eaf7223 */ /* 0x040fe200000100af */
[----:B------:R-:W-:Y:S01]  /*2030*/  FFMA.FTZ R226, R157, R243, R226 ;  /* 0x000000f39de27223 */ /* 0x000fe200000100e2 */
[----:B------:R-:W-:Y:S01]  /*2040*/  FFMA.FTZ R227, R158, R244, R227 ;  /* 0x000000f49ee37223 */ /* 0x000fe200000100e3 */
[----:B-1----:R-:W-:-:S04]  /*2050*/  ULEA UR4, UR5, UR4, 0x18 ;  /* 0x0000000405047291 */ /* 0x002fc8000f8ec0ff */
[----:B------:R-:W-:Y:S02]  /*2060*/  UIADD3 UR5, UPT, UPT, UR4, 0x6040, URZ ;  /* 0x0000604004057890 */ /* 0x000fe4000fffe0ff */
[----:B------:R-:W-:Y:S01]  /*2070*/  @!UP1 UIADD3 UR5, UPT, UPT, UR4, 0x6000, URZ ;  /* 0x0000600004059890 */ /* 0x000fe2000fffe0ff */
[----:B------:R-:W-:Y:S01]  /*2080*/  BAR.SYNC.DEFER_BLOCKING 0x0 ;  /* 0x0000000000007b1d */ /* 0x000fe20000010000 */
        /* <DEDUP_REMOVED lines=32> */
[----:B--2---:R-:W-:Y:S01]  /*2290*/  FADD.FTZ R223, R251, R223 ;  /* 0x000000dffbdf7221 */ /* 0x004fe20000010000 */
[----:B---3--:R-:W-:-:S04]  /*22a0*/  FADD.FTZ R163, R243, R163 ;  /* 0x000000a3f3a37221 */ /* 0x008fc80000010000 */
[----:B------:R0:W-:Y:S01]  /*22b0*/  STL [R1], R223 ;  /* 0x000000df01007387 */ /* 0x0001e20000100800 */
[----:B----4-:R-:W-:-:S03]  /*22c0*/  FADD.FTZ R162, R244, R162 ;  /* 0x000000a2f4a27221 */ /* 0x010fc60000010000 */
[----:B------:R0:W-:Y:S04]  /*22d0*/  STL [R1+0x4], R163 ;  /* 0x000004a301007387 */ /* 0x0001e80000100800 */
[----:B------:R0:W-:Y:S01]  /*22e0*/  STL [R1+0x8], R162 ;  /* 0x000008a201007387 */ /* 0x0001e20000100800 */
        /* <DEDUP_REMOVED lines=38> */
.L_x_2328:
        /* <DEDUP_REMOVED lines=33> */
.L_x_2327:
        /* <DEDUP_REMOVED lines=32> */
.L_x_2330:
        /* <DEDUP_REMOVED lines=33> */
.L_x_2326:
        /* <DEDUP_REMOVED lines=37> */
.L_x_2332:
        /* <DEDUP_REMOVED lines=33> */
.L_x_2331:
        /* <DEDUP_REMOVED lines=32> */
.L_x_2333:
        /* <DEDUP_REMOVED lines=32> */
.L_x_2329:
[----:B------:R-:W-:Y:S01]  /*33d0*/  ISETP.NE.U32.AND P0, PT, RZ, UR4, PT ;  /* 0x00000004ff007c0c */ /* 0x000fe2000bf05070 */
[----:B------:R-:W1:Y:S01]  /*33e0*/  LDC.64 R160, c[0x0][0x468] ;  /* 0x00011a00ffa07b82 */ /* 0x000e620000000a00 */
[----:B------:R-:W-:Y:S02]  /*33f0*/  ISETP.NE.U32.AND P2, PT, RZ, UR6, PT ;  /* 0x00000006ff007c0c */ /* 0x000fe4000bf45070 */
[----:B------:R-:W-:Y:S02]  /*3400*/  ISETP.NE.AND.EX P0, PT, RZ, UR5, PT, P0 ;  /* 0x00000005ff007c0c */ /* 0x000fe4000bf05300 */
[----:B------:R-:W-:-:S11]  /*3410*/  ISETP.NE.AND.EX P2, PT, RZ, UR7, PT, P2 ;  /* 0x00000007ff007c0c */ /* 0x000fd6000bf45320 */
[----:B------:R-:W2:Y:S08]  /*3420*/  @P0 LDC.64 R122, c[0x0][0x478] ;  /* 0x00011e00ff7a0b82 */ /* 0x000eb00000000a00 */
[----:B------:R-:W3:Y:S01]  /*3430*/  @P2 LDC.64 R120, c[0x0][0x470] ;  /* 0x00011c00ff782b82 */ /* 0x000ee20000000a00 */
[----:B-1----:R-:W-:-:S04]  /*3440*/  IMAD.WIDE.U32 R124, R208, 0x10, R160 ;  /* 0x00000010d07c7825 */ /* 0x002fc800078e00a0 */
[----:B--2---:R-:W-:-:S05]  /*3450*/  @P0 IMAD.WIDE.U32 R122, R208, 0x20, R122 ;  /* 0x00000020d07a0825 */ /* 0x004fca00078e007a */
[----:B------:R1:W-:Y:S01]  /*3460*/  @P0 STG.E.128 desc[UR12][R122.64], R112 ;  /* 0x000000707a000986 */ /* 0x0003e2000c101d0c */
[----:B---3--:R-:W-:-:S03]  /*3470*/  @P2 IMAD.WIDE.U32 R120, R208, 0x10, R120 ;  /* 0x00000010d0782825 */ /* 0x008fc600078e0078 */
        /* <DEDUP_REMOVED lines=22> */
[C---:B-1---5:R-:W-:Y:S01]  /*35e0*/  FFMA.FTZ R112, R209.reuse, R130, R88 ;  /* 0x00000082d1707223 */ /* 0x062fe20000010058 */
        /* <DEDUP_REMOVED lines=16> */
.L_x_2336:
        /* <DEDUP_REMOVED lines=29> */
.L_x_2335:
        /* <DEDUP_REMOVED lines=34> */
.L_x_2338:
        /* <DEDUP_REMOVED lines=29> */
.L_x_2334:
        /* <DEDUP_REMOVED lines=16> */
[----:B-1----:R-:W-:Y:S01]  /*3db0*/  FADD.FTZ R110, R144, -R145 ;  /* 0x80000091906e7221 */ /* 0x002fe20000010000 */
        /* <DEDUP_REMOVED lines=18> */
.L_x_2340:
        /* <DEDUP_REMOVED lines=29> */
.L_x_2339:
        /* <DEDUP_REMOVED lines=17> */
[C---:B-1----:R-:W-:Y:S01]  /*41c0*/  FMUL.FTZ R116, R209.reuse, R130 ;  /* 0x00000082d1747220 */ /* 0x042fe20000410000 */
        /* <DEDUP_REMOVED lines=16> */
.L_x_2341:
        /* <DEDUP_REMOVED lines=28> */
.L_x_2337:
[----:B------:R-:W1:Y:S01]  /*4490*/  @P0 LDC.64 R122, c[0x0][0x478] ;  /* 0x00011e00ff7a0b82 */ /* 0x000e620000000a00 */
[----:B------:R-:W-:-:S07]  /*44a0*/  IMAD.WIDE.U32 R124, R207, 0x10, R160 ;  /* 0x00000010cf7c7825 */ /* 0x000fce00078e00a0 */
[----:B------:R-:W2:Y:S01]  /*44b0*/  @P2 LDC.64 R120, c[0x0][0x470] ;  /* 0x00011c00ff782b82 */ /* 0x000ea20000000a00 */
        /* <DEDUP_REMOVED lines=42> */
.L_x_2344:
        /* <DEDUP_REMOVED lines=29> */
.L_x_2343:
        /* <DEDUP_REMOVED lines=34> */
.L_x_2346:
        /* <DEDUP_REMOVED lines=29> */
.L_x_2342:
        /* <DEDUP_REMOVED lines=10> */
[----:B-1----:R-:W-:Y:S01]  /*4dc0*/  FADD.FTZ R112, R142, -R139 ;  /* 0x8000008b8e707221 */ /* 0x002fe20000010000 */
        /* <DEDUP_REMOVED lines=24> */
.L_x_2348:
        /* <DEDUP_REMOVED lines=29> */
.L_x_2347:
        /* <DEDUP_REMOVED lines=34> */
.L_x_2349:
        /* <DEDUP_REMOVED lines=28> */
.L_x_2345:
[----:B------:R-:W1:Y:S01]  /*5500*/  @P0 LDC.64 R122, c[0x0][0x478] ;  /* 0x00011e00ff7a0b82 */ /* 0x000e620000000a00 */
[----:B------:R-:W-:Y:S01]  /*5510*/  IMAD.WIDE.U32 R124, R206, 0x10, R160 ;  /* 0x00000010ce7c7825 */ /* 0x000fe200078e00a0 */
[----:B------:R-:W-:-:S06]  /*5520*/  UPLOP3.LUT UP1, UPT, UPT, UPT, UP1, 0x40, 0x4 ;  /* 0x000000000004789c */ /* 0x000fcc0003f2e810 */
        /* <DEDUP_REMOVED lines=82> */
.L_x_2323:
[----:B------:R-:W1:Y:S01]  /*5a50*/  S2R R27, SR_TID.X ;  /* 0x00000000001b7919 */ /* 0x000e620000002100 */
[----:B------:R-:W2:Y:S08]  /*5a60*/  LDC R0, c[0x0][0x388] ;  /* 0x0000e200ff007b82 */ /* 0x000eb00000000800 */
[----:B------:R-:W4:Y:S08]  /*5a70*/  LDC.64 R2, c[0x0][0x440] ;  /* 0x00011000ff027b82 */ /* 0x000f300000000a00 */
[----:B------:R-:W3:Y:S08]  /*5a80*/  LDC.64 R20, c[0x0][0x448] ;  /* 0x00011200ff147b82 */ /* 0x000ef00000000a00 */
[----:B------:R-:W0:Y:S01]  /*5a90*/  LDC.64 R22, c[0x0][0x450] ;  /* 0x00011400ff167b82 */ /* 0x000e220000000a00 */
[----:B--2---:R-:W-:-:S05]  /*5aa0*/  IMAD R0, R0, UR11, RZ ;  /* 0x0000000b00007c24 */ /* 0x004fca000f8e02ff */
[----:B-1----:R-:W-:Y:S02]  /*5ab0*/  LEA.HI R27, R0, R27, RZ, 0x1d ;  /* 0x0000001b001b7211 */ /* 0x002fe400078fe8ff */
[----:B------:R-:W1:Y:S03]  /*5ac0*/  LDC.64 R24, c[0x0][0x458] ;  /* 0x00011600ff187b82 */ /* 0x000e660000000a00 */
[----:B----4-:R-:W-:-:S04]  /*5ad0*/  IMAD.WIDE.U32 R2, R27, 0x20, R2 ;  /* 0x000000201b027825 */ /* 0x010fc800078e0002 */
[C---:B---3--:R-:W-:Y:S01]  /*5ae0*/  IMAD.WIDE.U32 R20, R27.reuse, 0x20, R20 ;  /* 0x000000201b147825 */ /* 0x048fe200078e0014 */
        /* <DEDUP_REMOVED lines=27> */
.L_x_2351:
        /* <DEDUP_REMOVED lines=14> */
.L_x_3857:


//--------------------- .text._ZN10layer_norm31ln_parallel_residual_bwd_kernelINS_13Kernel_traitsIf6__halffS2_fjLj6144ELj1ELj1ELj8ELj16ENS_18Kernel_traits_baseILj6144EfS2_fS2_fjLj256EEEEELb0ELb1ELb0EEEvNS_9BwdParamsE --------------------------
	.section	.text._ZN10layer_norm31ln_parallel_residual_bwd_kernelINS_13Kernel_traitsIf6__halffS2_fjLj6144ELj1ELj1ELj8ELj16ENS_18Kernel_traits_baseILj6144EfS2_fS2_fjLj256EEEEELb0ELb1ELb0EEEvNS_9BwdParamsE,"ax",@progbits
	.align	128
        .global         _ZN10layer_norm31ln_parallel_residual_bwd_kernelINS_13Kernel_traitsIf6__halffS2_fjLj6144ELj1ELj1ELj8ELj16ENS_18Kernel_traits_baseILj6144EfS2_fS2_fjLj256EEEEELb0ELb1ELb0EEEvNS_9BwdParamsE
        .type           _ZN10layer_norm31ln_parallel_residual_bwd_kernelINS_13Kernel_traitsIf6__halffS2_fjLj6144ELj1ELj1ELj8ELj16ENS_18Kernel_traits_baseILj6144EfS2_fS2_fjLj256EEEEELb0ELb1ELb0EEEvNS_9BwdParamsE,@function
        .size           _ZN10layer_norm31ln_parallel_residual_bwd_kernelINS_13Kernel_traitsIf6__halffS2_fjLj6144ELj1ELj1ELj8ELj16ENS_18Kernel_traits_baseILj6144EfS2_fS2_fjLj256EEEEELb0ELb1ELb0EEEvNS_9BwdParamsE,(.L_x_3858 - _ZN10layer_norm31ln_parallel_residual_bwd_kernelINS_13Kernel_traitsIf6__halffS2_fjLj6144ELj1ELj1ELj8ELj16ENS_18Kernel_traits_baseILj6144EfS2_fS2_fjLj256EEEEELb0ELb1ELb0EEEvNS_9BwdParamsE)
        .other          _ZN10layer_norm31ln_parallel_residual_bwd_kernelINS_13Kernel_traitsIf6__halffS2_fjLj6144ELj1ELj1ELj8ELj16ENS_18Kernel_traits_baseILj6144EfS2_fS2_fjLj256EEEEELb0ELb1ELb0EEEvNS_9BwdParamsE,@"STO_CUDA_ENTRY STV_DEFAULT"
_ZN10layer_norm31ln_parallel_residual_bwd_kernelINS_13Kernel_traitsIf6__halffS2_fjLj6144ELj1ELj1ELj8ELj16ENS_18Kernel_traits_baseILj6144EfS2_fS2_fjLj256EEEEELb0ELb1ELb0EEEvNS_9BwdParamsE:
.text._ZN10layer_norm31ln_parallel_residual_bwd_kernelINS_13Kernel_traitsIf6__halffS2_fjLj6144ELj1ELj1ELj8ELj16ENS_18Kernel_traits_baseILj6144EfS2_fS2_fjLj256EEEEELb0ELb1ELb0EEEvNS_9BwdParamsE:
        /* <DEDUP_REMOVED lines=88> */
.L_x_2391:
        /* <DEDUP_REMOVED lines=29> */
[C---:B------:R-:W-:Y:S01]  /*0750*/  IADD3 R177, PT, PT, R128.reuse, 0x100, RZ ;  /* 0x0000010080b17810 */ /* 0x040fe20007ffe0ff */
[----:B-1----:R-:W-:-:S05]  /*0760*/  @P0 IMAD.WIDE.U32 R126, R128, 0x20, R126 ;  /* 0x00000020807e0825 */ /* 0x002fca00078e007e */
[----:B------:R-:W5:Y:S04]  /*0770*/  @P0 LDG.E.128 R16, desc[UR12][R126.64] ;  /* 0x0000000c7e100981 */ /* 0x000f68000c1e1d00 */
[----:B------:R1:W5:Y:S01]  /*0780*/  @P0 LDG.E.128 R12, desc[UR12][R126.64+0x10] ;  /* 0x0000100c7e0c0981 */ /* 0x000362000c1e1d00 */
[C---:B----4-:R-:W-:Y:S01]  /*0790*/  FADD.FTZ R166, -R124.reuse, R113 ;  /* 0x000000717ca67221 */ /* 0x050fe20000010100 */
[C---:B------:R-:W-:Y:S01]  /*07a0*/  FADD.FTZ R168, -R124.reuse, R115 ;  /* 0x000000737ca87221 */ /* 0x040fe20000010100 */
[C---:B------:R-:W-:Y:S01]  /*07b0*/  FADD.FTZ R112, -R124.reuse, R112 ;  /* 0x000000707c707221 */ /* 0x040fe20000010100 */
[----:B------:R-:W-:Y:S01]  /*07c0*/  FADD.FTZ R114, -R124, R114 ;  /* 0x000000727c727221 */ /* 0x000fe20000010100 */
[C---:B0----5:R-:W-:Y:S01]  /*07d0*/  FMUL.FTZ R164, R131.reuse, R166 ;  /* 0x000000a683a47220 */ /* 0x061fe20000410000 */
[----:B------:R-:W-:Y:S01]  /*07e0*/  FMUL.FTZ R166, R131, R168 ;  /* 0x000000a883a67220 */ /* 0x000fe20000410000 */
[----:B---3--:R-:W-:-:S02]  /*07f0*/  HADD2.F32 R113, -RZ, R116.H0_H0 ;  /* 0x20000074ff717230 */ /* 0x008fc40000004100 */
[C---:B------:R-:W-:Y:S01]  /*0800*/  FMUL.FTZ R3, R131.reuse, R112 ;  /* 0x0000007083037220 */ /* 0x040fe20000410000 */
[----:B------:R-:W-:Y:S02]  /*0810*/  HADD2.F32 R116, -RZ, R116.H1_H1 ;  /* 0x30000074ff747230 */ /* 0x000fe40000004100 */
[-C--:B------:R-:W-:Y:S01]  /*0820*/  FMUL.FTZ R168, R88, R113.reuse ;  /* 0x0000007158a87220 */ /* 0x080fe20000410000 */
[--C-:B------:R-:W-:Y:S02]  /*0830*/  HADD2.F32 R115, -RZ, R117.reuse.H0_H0 ;  /* 0x20000075ff737230 */ /* 0x100fe40000004100 */
        /* <DEDUP_REMOVED lines=9> */
[----:B------:R-:W-:-:S02]  /*08d0*/  HADD2.F32 R172, -RZ, R117.H1_H1 ;  /* 0x30000075ffac7230 */ /* 0x000fc40000004100 */
[----:B------:R-:W-:Y:S01]  /*08e0*/  FADD.FTZ R115, R112, R165 ;  /* 0x000000a570737221 */ /* 0x000fe20000010000 */
[----:B------:R-:W-:Y:S01]  /*08f0*/  FFMA.FTZ R112, R164, R165, R113 ;  /* 0x000000a5a4707223 */ /* 0x000fe20000010071 */
[--C-:B------:R-:W-:Y:S02]  /*0900*/  HADD2.F32 R117, -RZ, R118.reuse.H0_H0 ;  /* 0x20000076ff757230 */ /* 0x100fe40000004100 */
[----:B------:R-:W-:Y:S01]  /*0910*/  FADD.FTZ R120, -R124, R120 ;  /* 0x000000787c787221 */ /* 0x000fe20000010100 */
[----:B------:R-:W-:Y:S01]  /*0920*/  FMUL.FTZ R167, R91, R172 ;  /* 0x000000ac5ba77220 */ /* 0x000fe20000410000 */
[----:B------:R-:W-:Y:S01]  /*0930*/  FADD.FTZ R114, R115, R170 ;  /* 0x000000aa73727221 */ /* 0x000fe20000010000 */
[----:B------:R-:W-:Y:S01]  /*0940*/  FFMA.FTZ R113, R163, R170, R112 ;  /* 0x000000aaa3717223 */ /* 0x000fe20000010070 */
[----:B------:R-:W-:Y:S02]  /*0950*/  HADD2.F32 R118, -RZ, R118.H1_H1 ;  /* 0x30000076ff767230 */ /* 0x000fe40000004100 */
[----:B------:R-:W-:Y:S01]  /*0960*/  FADD.FTZ R43, R43, R172 ;  /* 0x000000ac2b2b7221 */ /* 0x000fe20000010000 */
[----:B------:R-:W-:Y:S01]  /*0970*/  FFMA.FTZ R67, R166, R172, R67 ;  /* 0x000000aca6437223 */ /* 0x000fe20000010043 */
[----:B------:R-:W-:Y:S01]  /*0980*/  FADD.FTZ R174, -R124, R121 ;  /* 0x000000797cae7221 */ /* 0x000fe20000010100 */
[----:B------:R-:W-:Y:S01]  /*0990*/  FMUL.FTZ R169, R131, R120 ;  /* 0x0000007883a97220 */ /* 0x000fe20000410000 */
[----:B------:R-:W-:Y:S01]  /*09a0*/  FMUL.FTZ R172, R84, R117 ;  /* 0x0000007554ac7220 */ /* 0x000fe20000410000 */
[----:B------:R-:W-:Y:S01]  /*09b0*/  FADD.FTZ R115, R114, R167 ;  /* 0x000000a772737221 */ /* 0x000fe20000010000 */
[----:B------:R-:W-:Y:S01]  /*09c0*/  FFMA.FTZ R112, R166, R167, R113 ;  /* 0x000000a7a6707223 */ /* 0x000fe20000010071 */
[----:B------:R-:W-:-:S02]  /*09d0*/  HADD2.F32 R125, -RZ, R119.H0_H0 ;  /* 0x20000077ff7d7230 */ /* 0x000fc40000004100 */
[C---:B------:R-:W-:Y:S01]  /*09e0*/  FADD.FTZ R122, -R124.reuse, R122 ;  /* 0x0000007a7c7a7221 */ /* 0x040fe20000010100 */
[----:B------:R-:W-:Y:S01]  /*09f0*/  FMUL.FTZ R174, R131, R174 ;  /* 0x000000ae83ae7220 */ /* 0x000fe20000410000 */
[----:B------:R-:W-:Y:S01]  /*0a00*/  FMUL.FTZ R171, R85, R118 ;  /* 0x0000007655ab7220 */ /* 0x000fe20000410000 */
[----:B------:R-:W-:Y:S01]  /*0a10*/  FADD.FTZ R114, R115, R172 ;  /* 0x000000ac73727221 */ /* 0x000fe20000010000 */
[----:B------:R-:W-:Y:S01]  /*0a20*/  FFMA.FTZ R113, R169, R172, R112 ;  /* 0x000000aca9717223 */ /* 0x000fe20000010070 */
[----:B-1----:R-:W-:Y:S02]  /*0a30*/  HADD2.F32 R126, -RZ, R119.H1_H1 ;  /* 0x30000077ff7e7230 */ /* 0x002fe40000004100 */
        /* <DEDUP_REMOVED lines=21> */
.L_x_2354:
[----:B--23--:R-:W-:Y:S05]  /*0b90*/  BSYNC.RECONVERGENT B0 ;  /* 0x0000000000007941 */ /* 0x00cfea0003800200 */
.L_x_2353:
        /* <DEDUP_REMOVED lines=15> */
[----:B------:R-:W-:Y:S01]  /*0c90*/  IADD3 R177, PT, PT, R177, 0x100, RZ ;  /* 0x00000100b1b17810 */ /* 0x000fe20007ffe0ff */
[C---:B--2---:R-:W-:Y:S01]  /*0ca0*/  FADD.FTZ R140, -R124.reuse, R113 ;  /* 0x000000717c8c7221 */ /* 0x044fe20000010100 */
[C---:B------:R-:W-:Y:S01]  /*0cb0*/  FADD.FTZ R142, -R124.reuse, R115 ;  /* 0x000000737c8e7221 */ /* 0x040fe20000010100 */
[C---:B------:R-:W-:Y:S01]  /*0cc0*/  FADD.FTZ R112, -R124.reuse, R112 ;  /* 0x000000707c707221 */ /* 0x040fe20000010100 */
[----:B------:R-:W-:Y:S01]  /*0cd0*/  FADD.FTZ R114, -R124, R114 ;  /* 0x000000727c727221 */ /* 0x000fe20000010100 */
[C---:B0----5:R-:W-:Y:S01]  /*0ce0*/  FMUL.FTZ R138, R131.reuse, R140 ;  /* 0x0000008c838a7220 */ /* 0x061fe20000410000 */
[----:B------:R-:W-:Y:S01]  /*0cf0*/  FMUL.FTZ R140, R131, R142 ;  /* 0x0000008e838c7220 */ /* 0x000fe20000410000 */
[----:B----4-:R-:W-:-:S02]  /*0d00*/  HADD2.F32 R113, -RZ, R116.H0_H0 ;  /* 0x20000074ff717230 */ /* 0x010fc40000004100 */
        /* <DEDUP_REMOVED lines=13> */
[----:B------:R-:W-:-:S02]  /*0de0*/  HADD2.F32 R146, -RZ, R117.H1_H1 ;  /* 0x30000075ff927230 */ /* 0x000fc40000004100 */
[----:B------:R-:W-:Y:S01]  /*0df0*/  FADD.FTZ R115, R112, R141 ;  /* 0x0000008d70737221 */ /* 0x000fe20000010000 */
[----:B------:R-:W-:Y:S01]  /*0e00*/  FFMA.FTZ R112, R138, R141, R113 ;  /* 0x0000008d8a707223 */ /* 0x000fe20000010071 */
[--C-:B------:R-:W-:Y:S02]  /*0e10*/  HADD2.F32 R117, -RZ, R118.reuse.H0_H0 ;  /* 0x20000076ff757230 */ /* 0x100fe40000004100 */
[----:B---3--:R-:W-:Y:S01]  /*0e20*/  FADD.FTZ R120, -R124, R120 ;  /* 0x000000787c787221 */ /* 0x008fe20000010100 */
        /* <DEDUP_REMOVED lines=11> */
[----:B-1----:R-:W-:-:S02]  /*0ee0*/  HADD2.F32 R127, -RZ, R119.H0_H0 ;  /* 0x20000077ff7f7230 */ /* 0x002fc40000004100 */
[C---:B------:R-:W-:Y:S01]  /*0ef0*/  FADD.FTZ R122, -R124.reuse, R122 ;  /* 0x0000007a7c7a7221 */ /* 0x040fe20000010100 */
        /* <DEDUP_REMOVED lines=26> */
.L_x_2356:
[----:B------:R-:W-:Y:S05]  /*10a0*/  BSYNC.RECONVERGENT B0 ;  /* 0x0000000000007941 */ /* 0x000fea0003800200 */
.L_x_2355:
[----:B------:R-:W-:Y:S04]  /*10b0*/  BSSY.RECONVERGENT B0, `(.L_x_2357) ;  /* 0x000004f000007945 */ /* 0x000fe80003800200 */
[----:B------:R-:W-:Y:S05]  /*10c0*/  @!P4 BRA `(.L_x_2358) ;  /* 0x000000040034c947 */ /* 0x000fea0003800000 */
[----:B------:R-:W0:Y:S08]  /*10d0*/  LDC.64 R132, c[0x0][0x3a8] ;  /* 0x0000ea00ff847b82 */ /* 0x000e300000000a00 */
[----:B------:R-:W1:Y:S01]  /*10e0*/  LDC.64 R120, c[0x0][0x428] ;  /* 0x00010a00ff787b82 */ /* 0x000e620000000a00 */
[----:B------:R-:W-:-:S04]  /*10f0*/  ISETP.NE.U32.AND P0, PT, RZ, UR14, PT ;  /* 0x0000000eff007c0c */ /* 0x000fc8000bf05070 */
[----:B------:R-:W-:Y:S01]  /*1100*/  ISETP.NE.AND.EX P0, PT, RZ, UR15, PT, P0 ;  /* 0x0000000fff007c0c */ /* 0x000fe2000bf05300 */
[----:B0-----:R-:W-:-:S12]  /*1110*/  IMAD.WIDE.U32 R132, R177, 0x20, R132 ;  /* 0x00000020b1847825 */ /* 0x001fd800078e0084 */
[----:B------:R-:W0:Y:S01]  /*1120*/  @P0 LDC.64 R126, c[0x0][0x438] ;  /* 0x00010e00ff7e0b82 */ /* 0x000e220000000a00 */
[----:B------:R-:W2:Y:S01]  /*1130*/  LDG.E.128 R112, desc[UR12][R132.64] ;  /* 0x0000000c84707981 */ /* 0x000ea2000c1e1d00 */
[----:B-1----:R-:W-:-:S03]  /*1140*/  IMAD.WIDE.U32 R120, R177, 0x10, R120 ;  /* 0x00000010b1787825 */ /* 0x002fc600078e0078 */
[----:B------:R-:W3:Y:S04]  /*1150*/  LDG.E.128 R116, desc[UR12][R132.64+0x10] ;  /* 0x0000100c84747981 */ /* 0x000ee8000c1e1d00 */
[----:B------:R-:W4:Y:S01]  /*1160*/  LDG.E.128 R120, desc[UR12][R120.64] ;  /* 0x0000000c78787981 */ /* 0x000f22000c1e1d00 */
[----:B0-----:R-:W-:-:S05]  /*1170*/  @P0 IMAD.WIDE.U32 R126, R177, 0x20, R126 ;  /* 0x00000020b17e0825 */ /* 0x001fca00078e007e */
[----:B------:R0:W5:Y:S04]  /*1180*/  @P0 LDG.E.128 R92, desc[UR12][R126.64] ;  /* 0x0000000c7e5c0981 */ /* 0x000168000c1e1d00 */
[----:B------:R0:W5:Y:S01]  /*1190*/  @P0 LDG.E.128 R96, desc[UR12][R126.64+0x10] ;  /* 0x0000100c7e600981 */ /* 0x000162000c1e1d00 */
[C---:B--2---:R-:W-:Y:S01]  /*11a0*/  FADD.FTZ R154, -R124.reuse, R113 ;  /* 0x000000717c9a7221 */ /* 0x044fe20000010100 */
[C---:B------:R-:W-:Y:S01]  /*11b0*/  FADD.FTZ R112, -R124.reuse, R112 ;  /* 0x000000707c707221 */ /* 0x040fe20000010100 */
[C---:B------:R-:W-:Y:S01]  /*11c0*/  FADD.FTZ R114, -R124.reuse, R114 ;  /* 0x000000727c727221 */ /* 0x040fe20000010100 */
[C---:B------:R-:W-:Y:S01]  /*11d0*/  FADD.FTZ R156, -R124.reuse, R115 ;  /* 0x000000737c9c7221 */ /* 0x040fe20000010100 */
[C---:B-----5:R-:W-:Y:S01]  /*11e0*/  FMUL.FTZ R154, R131.reuse, R154 ;  /* 0x0000009a839a7220 */ /* 0x060fe20000410000 */
[C---:B------:R-:W-:Y:S01]  /*11f0*/  FMUL.FTZ R153, R131.reuse, R112 ;  /* 0x0000007083997220 */ /* 0x040fe20000410000 */
[C---:B------:R-:W-:Y:S01]  /*1200*/  FMUL.FTZ R155, R131.reuse, R114 ;  /* 0x00000072839b7220 */ /* 0x040fe20000410000 */
[----:B---3--:R-:W-:Y:S01]  /*1210*/  FADD.FTZ R116, -R124, R116 ;  /* 0x000000747c747221 */ /* 0x008fe20000010100 */
[----:B------:R-:W-:Y:S01]  /*1220*/  FMUL.FTZ R156, R131, R156 ;  /* 0x0000009c839c7220 */ /* 0x000fe20000410000 */
[----:B----4-:R-:W-:-:S02]  /*1230*/  HADD2.F32 R113, -RZ, R120.H0_H0 ;  /* 0x20000078ff717230 */ /* 0x010fc40000004100 */
[----:B------:R-:W-:Y:S01]  /*1240*/  FADD.FTZ R118, -R124, R118 ;  /* 0x000000767c767221 */ /* 0x000fe20000010100 */
[----:B------:R-:W-:Y:S02]  /*1250*/  HADD2.F32 R120, -RZ, R120.H1_H1 ;  /* 0x30000078ff787230 */ /* 0x000fe40000004100 */
[----:B------:R-:W-:Y:S01]  /*1260*/  FMUL.FTZ R157, R131, R116 ;  /* 0x00000074839d7220 */ /* 0x000fe20000410000 */
[--C-:B------:R-:W-:Y:S02]  /*1270*/  HADD2.F32 R115, -RZ, R121.reuse.H0_H0 ;  /* 0x20000079ff737230 */ /* 0x100fe40000004100 */
[-C--:B------:R-:W-:Y:S01]  /*1280*/  FMUL.FTZ R160, R72, R113.reuse ;  /* 0x0000007148a07220 */ /* 0x080fe20000410000 */
[----:B------:R-:W-:Y:S01]  /*1290*/  FADD.FTZ R24, R24, R113 ;  /* 0x0000007118187221 */ /* 0x000fe20000010000 */
[----:B------:R-:W-:Y:S01]  /*12a0*/  FFMA.FTZ R48, R153, R113, R48 ;  /* 0x0000007199307223 */ /* 0x000fe20000010030 */
[----:B------:R-:W-:Y:S01]  /*12b0*/  FMUL.FTZ R161, R73, R120 ;  /* 0x0000007849a17220 */ /* 0x000fe20000410000 */
[----:B------:R-:W-:Y:S01]  /*12c0*/  FADD.FTZ R112, R125, R160 ;  /* 0x000000a07d707221 */ /* 0x000fe20000010000 */
[----:B------:R-:W-:Y:S01]  /*12d0*/  FFMA.FTZ R113, R153, R160, R180 ;  /* 0x000000a099717223 */ /* 0x000fe200000100b4 */
[----:B------:R-:W-:-:S02]  /*12e0*/  HADD2.F32 R136, -RZ, R121.H1_H1 ;  /* 0x30000079ff887230 */ /* 0x000fc40000004100 */
[----:B------:R-:W-:Y:S01]  /*12f0*/  FADD.FTZ R26, R26, R115 ;  /* 0x000000731a1a7221 */ /* 0x000fe20000010000 */
[-C--:B------:R-:W-:Y:S01]  /*1300*/  FFMA.FTZ R50, R155, R115.reuse, R50 ;  /* 0x000000739b327223 */ /* 0x080fe20000010032 */
[----:B------:R-:W-:Y:S01]  /*1310*/  FMUL.FTZ R162, R74, R115 ;  /* 0x000000734aa27220 */ /* 0x000fe20000410000 */
[----:B------:R-:W-:Y:S01]  /*1320*/  FADD.FTZ R115, R112, R161 ;  /* 0x000000a170737221 */ /* 0x000fe20000010000 */
[----:B------:R-:W-:Y:S01]  /*1330*/  FFMA.FTZ R112, R154, R161, R113 ;  /* 0x000000a19a707223 */ /* 0x000fe20000010071 */
[--C-:B------:R-:W-:Y:S02]  /*1340*/  HADD2.F32 R135, -RZ, R122.reuse.H0_H0 ;  /* 0x2000007aff877230 */ /* 0x100fe40000004100 */
[----:B------:R-:W-:Y:S01]  /*1350*/  FADD.FTZ R27, R27, R136 ;  /* 0x000000881b1b7221 */ /* 0x000fe20000010000 */
[-C--:B------:R-:W-:Y:S01]  /*1360*/  FFMA.FTZ R51, R156, R136.reuse, R51 ;  /* 0x000000889c337223 */ /* 0x080fe20000010033 */
[----:B------:R-:W-:Y:S01]  /*1370*/  FMUL.FTZ R136, R75, R136 ;  /* 0x000000884b887220 */ /* 0x000fe20000410000 */
[----:B------:R-:W-:Y:S01]  /*1380*/  FADD.FTZ R115, R115, R162 ;  /* 0x000000a273737221 */ /* 0x000fe20000010000 */
[----:B------:R-:W-:Y:S01]  /*1390*/  FFMA.FTZ R113, R155, R162, R112 ;  /* 0x000000a29b717223 */ /* 0x000fe20000010070 */
[----:B------:R-:W-:-:S02]  /*13a0*/  HADD2.F32 R122, -RZ, R122.H1_H1 ;  /* 0x3000007aff7a7230 */ /* 0x000fc40000004100 */
[----:B------:R-:W-:Y:S01]  /*13b0*/  FADD.FTZ R20, R20, R135 ;  /* 0x0000008714147221 */ /* 0x000fe20000010000 */
[-C--:B------:R-:W-:Y:S01]  /*13c0*/  FFMA.FTZ R44, R157, R135.reuse, R44 ;  /* 0x000000879d2c7223 */ /* 0x080fe2000001002c */
[----:B------:R-:W-:Y:S01]  /*13d0*/  FADD.FTZ R158, -R124, R117 ;  /* 0x000000757c9e7221 */ /* 0x000fe20000010100 */
[----:B------:R-:W-:Y:S01]  /*13e0*/  FMUL.FTZ R135, R68, R135 ;  /* 0x0000008744877220 */ /* 0x000fe20000410000 */
[----:B------:R-:W-:Y:S01]  /*13f0*/  FADD.FTZ R112, R115, R136 ;  /* 0x0000008873707221 */ /* 0x000fe20000010000 */
[----:B------:R-:W-:Y:S01]  /*1400*/  FFMA.FTZ R114, R156, R136, R113 ;  /* 0x000000889c727223 */ /* 0x000fe20000010071 */
[--C-:B------:R-:W-:Y:S02]  /*1410*/  HADD2.F32 R133, -RZ, R123.reuse.H0_H0 ;  /* 0x2000007bff857230 */ /* 0x100fe40000004100 */
[C---:B------:R-:W-:Y:S01]  /*1420*/  FMUL.FTZ R159, R131.reuse, R118 ;  /* 0x00000076839f7220 */ /* 0x040fe20000410000 */
[----:B------:R-:W-:Y:S01]  /*1430*/  FMUL.FTZ R158, R131, R158 ;  /* 0x0000009e839e7220 */ /* 0x000fe20000410000 */
[----:B------:R-:W-:Y:S01]  /*1440*/  FMUL.FTZ R134, R69, R122 ;  /* 0x0000007a45867220 */ /* 0x000fe20000410000 */
[----:B------:R-:W-:Y:S01]  /*1450*/  FADD.FTZ R113, R112, R135 ;  /* 0x0000008770717221 */ /* 0x000fe20000010000 */
[----:B------:R-:W-:Y:S01]  /*1460*/  FFMA.FTZ R115, R157, R135, R114 ;  /* 0x000000879d737223 */ /* 0x000fe20000010072 */
[----:B------:R-:W-:Y:S01]  /*1470*/  FADD.FTZ R132, -R124, R119 ;  /* 0x000000777c847221 */ /* 0x000fe20000010100 */
[----:B------:R-:W-:-:S02]  /*1480*/  HADD2.F32 R124, -RZ, R123.H1_H1 ;  /* 0x3000007bff7c7230 */ /* 0x000fc40000004100 */
        /* <DEDUP_REMOVED lines=16> */
[----:B0-----:R-:W-:-:S07]  /*1590*/  FFMA.FTZ R180, R132, R130, R113 ;  /* 0x0000008284b47223 */ /* 0x001fce0000010071 */
.L_x_2358:
[----:B------:R-:W-:Y:S05]  /*15a0*/  BSYNC.RECONVERGENT B0 ;  /* 0x0000000000007941 */ /* 0x000fea0003800200 */
.L_x_2357:
        /* <DEDUP_REMOVED lines=32> */
.L_x_2360:
[----:B------:R-:W-:Y:S05]  /*17b0*/  BSYNC.RECONVERGENT B0 ;  /* 0x0000000000007941 */ /* 0x000fea0003800200 */
.L_x_2359:
        /* <DEDUP_REMOVED lines=83> */
.L_x_2365:
        /* <DEDUP_REMOVED lines=33> */
.L_x_2364:
        /* <DEDUP_REMOVED lines=32> */
.L_x_2367:
        /* <DEDUP_REMOVED lines=33> */
.L_x_2363:
        /* <DEDUP_REMOVED lines=37> */
.L_x_2369:
        /* <DEDUP_REMOVED lines=33> */
.L_x_2368:
        /* <DEDUP_REMOVED lines=32> */
.L_x_2370:
        /* <DEDUP_REMOVED lines=32> */
.L_x_2366:
        /* <DEDUP_REMOVED lines=15> */
.L_x_2362:
[----:B------:R-:W-:Y:S05]  /*2c60*/  BSYNC.RECONVERGENT B0 ;  /* 0x0000000000007941 */ /* 0x000fea0003800200 */
.L_x_2361:
        /* <DEDUP_REMOVED lines=46> */
.L_x_2375:
        /* <DEDUP_REMOVED lines=29> */
.L_x_2374:
        /* <DEDUP_REMOVED lines=37> */
.L_x_2377:
        /* <DEDUP_REMOVED lines=29> */
.L_x_2373:
        /* <DEDUP_REMOVED lines=41> */
.L_x_2379:
        /* <DEDUP_REMOVED lines=29> */
.L_x_2378:
        /* <DEDUP_REMOVED lines=37> */
.L_x_2380:
        /* <DEDUP_REMOVED lines=28> */
.L_x_2376:
        /* <DEDUP_REMOVED lines=11> */
.L_x_2372:
[----:B------:R-:W-:Y:S05]  /*3e60*/  BSYNC.RECONVERGENT B0 ;  /* 0x0000000000007941 */ /* 0x000fea0003800200 */
.L_x_2371:
        /* <DEDUP_REMOVED lines=46> */
.L_x_2385:
        /* <DEDUP_REMOVED lines=29> */
.L_x_2384:
        /* <DEDUP_REMOVED lines=37> */
.L_x_2387:
        /* <DEDUP_REMOVED lines=29> */
.L_x_2383:
        /* <DEDUP_REMOVED lines=41> */
.L_x_2389:
        /* <DEDUP_REMOVED lines=29> */
.L_x_2388:
        /* <DEDUP_REMOVED lines=37> */
.L_x_2390:
        /* <DEDUP_REMOVED lines=28> */
.L_x_2386:
        /* <DEDUP_REMOVED lines=10> */
.L_x_2382:
[----:B------:R-:W-:Y:S05]  /*5050*/  BSYNC.RECONVERGENT B0 ;  /* 0x0000000000007941 */ /* 0x000fea0003800200 */
.L_x_2381:
[----:B------:R-:W-:Y:S01]  /*5060*/  UPLOP3.LUT UP1, UPT, UPT, UPT, UP1, 0x40, 0x4 ;  /* 0x000000000004789c */ /* 0x000fe20003f2e810 */
[----:B------:R-:W-:Y:S10]  /*5070*/  @!P2 BRA `(.L_x_2391) ;  /* 0xffffffb40040a947 */ /* 0x000ff4000383ffff */
.L_x_2352:
        /* <DEDUP_REMOVED lines=31> */
.L_x_2392:
        /* <DEDUP_REMOVED lines=9> */
.L_x_3858:


//--------------------- .text._ZN10layer_norm31ln_parallel_residual_bwd_kernelINS_13Kernel_traitsIf6__halffS2_fjLj6144ELj1ELj1ELj8ELj16ENS_18Kernel_traits_baseILj6144EfS2_fS2_fjLj256EEEEELb0ELb1ELb1EEEvNS_9BwdParamsE --------------------------
	.section	.text._ZN10layer_norm31ln_parallel_residual_bwd_kernelINS_13Kernel_traitsIf6__halffS2_fjLj6144ELj1ELj1ELj8ELj16ENS_18Kernel_traits_baseILj6144EfS2_fS2_fjLj256EEEEELb0ELb1ELb1EEEvNS_9BwdParamsE,"ax",@progbits
	.align	128
        .global         _ZN10layer_norm31ln_parallel_residual_bwd_kernelINS_13Kernel_traitsIf6__halffS2_fjLj6144ELj1ELj1ELj8ELj16ENS_18Kernel_traits_baseILj6144EfS2_fS2_fjLj256EEEEELb0ELb1ELb1EEEvNS_9BwdParamsE
        .type           _ZN10layer_norm31ln_parallel_residual_bwd_kernelINS_13Kernel_traitsIf6__halffS2_fjLj6144ELj1ELj1ELj8ELj16ENS_18Kernel_traits_baseILj6144EfS2_fS2_fjLj256EEEEELb0ELb1ELb1EEEvNS_9BwdParamsE,@function
        .size           _ZN10layer_norm31ln_parallel_residual_bwd_kernelINS_13Kernel_traitsIf6__halffS2_fjLj6144ELj1ELj1ELj8ELj16ENS_18Kernel_traits_baseILj6144EfS2_fS2_fjLj256EEEEELb0ELb1ELb1EEEvNS_9BwdParamsE,(.L_x_3859 - _ZN10layer_norm31ln_parallel_residual_bwd_kernelINS_13Kernel_traitsIf6__halffS2_fjLj6144ELj1ELj1ELj8ELj16ENS_18Kernel_traits_baseILj6144EfS2_fS2_fjLj256EEEEELb0ELb1ELb1EEEvNS_9BwdParamsE)
        .other          _ZN10layer_norm31ln_parallel_residual_bwd_kernelINS_13Kernel_traitsIf6__halffS2_fjLj6144ELj1ELj1ELj8ELj16ENS_18Kernel_traits_baseILj6144EfS2_fS2_fjLj256EEEEELb0ELb1ELb1EEEvNS_9BwdParamsE,@"STO_CUDA_ENTRY STV_DEFAULT"
_ZN10layer_norm31ln_parallel_residual_bwd_kernelINS_13Kernel_traitsIf6__halffS2_fjLj6144ELj1ELj1ELj8ELj16ENS_18Kernel_traits_baseILj6144EfS2_fS2_fjLj256EEEEELb0ELb1ELb1EEEvNS_9BwdParamsE:
.text._ZN10layer_norm31ln_parallel_residual_bwd_kernelINS_13Kernel_traitsIf6__halffS2_fjLj6144ELj1ELj1ELj8ELj16ENS_18Kernel_traits_baseILj6144EfS2_fS2_fjLj256EEEEELb0ELb1ELb1EEEvNS_9BwdParamsE:
        /* <DEDUP_REMOVED lines=72> */
.L_x_2420:
        /* <DEDUP_REMOVED lines=17> */
[C---:B------:R-:W-:Y:S01]  /*0590*/  IMAD.WIDE.U32 R156, R147.reuse, 0x20, R156 ;  /* 0x00000020939c7825 */ /* 0x040fe200078e009c */
        /* <DEDUP_REMOVED lines=32> */
[----:B---3--:R-:W-:Y:S01]  /*07a0*/  FADD.FTZ R186, -R2, R89 ;  /* 0x0000005902ba7221 */ /* 0x008fe20000010100 */
        /* <DEDUP_REMOVED lines=8> */
[----:B------:R-:W-:-:S02]  /*0830*/  HADD2.F32 R153, -RZ, R70.H0_H0 ;  /* 0x20000046ff997230 */ /* 0x000fc40000004100 */
[----:B------:R-:W-:Y:S01]  /*0840*/  FMUL.FTZ R88, R151, R168 ;  /* 0x000000a897587220 */ /* 0x000fe20000410000 */
[----:B------:R-:W-:Y:S02]  /*0850*/  HADD2.F32 R156, -RZ, R70.H1_H1 ;  /* 0x30000046ff9c7230 */ /* 0x000fe40000004100 */
[----:B------:R-:W-:Y:S01]  /*0860*/  FFMA.FTZ R3, R0, R89, RZ ;  /* 0x0000005900037223 */ /* 0x000fe200000100ff */
[--C-:B0-----:R-:W-:Y:S02]  /*0870*/  HADD2.F32 R161, -RZ, R80.reuse.H0_H0 ;  /* 0x20000050ffa17230 */ /* 0x101fe40000004100 */
[C---:B------:R-:W-:Y:S01]  /*0880*/  FADD.FTZ R170, -R2.reuse, R67 ;  /* 0x0000004302aa7221 */ /* 0x040fe20000010100 */
[----:B-1----:R-:W-:Y:S02]  /*0890*/  HADD2.F32 R162, -RZ, R80.H1_H1 ;  /* 0x30000050ffa27230 */ /* 0x002fe40000004100 */
        /* <DEDUP_REMOVED lines=155> */
.L_x_2395:
[----:B------:R-:W-:Y:S05]  /*1250*/  BSYNC.RECONVERGENT B0 ;  /* 0x0000000000007941 */ /* 0x000fea0003800200 */
.L_x_2394:
        /* <DEDUP_REMOVED lines=126> */
.L_x_2398:
        /* <DEDUP_REMOVED lines=33> */
.L_x_2397:
        /* <DEDUP_REMOVED lines=32> */
.L_x_2400:
        /* <DEDUP_REMOVED lines=33> */
.L_x_2396:
        /* <DEDUP_REMOVED lines=37> */
.L_x_2402:
        /* <DEDUP_REMOVED lines=33> */
.L_x_2401:
        /* <DEDUP_REMOVED lines=32> */
.L_x_2403:
        /* <DEDUP_REMOVED lines=32> */
.L_x_2399:
        /* <DEDUP_REMOVED lines=50> */
.L_x_2406:
        /* <DEDUP_REMOVED lines=29> */
.L_x_2405:
        /* <DEDUP_REMOVED lines=34> */
.L_x_2408:
        /* <DEDUP_REMOVED lines=29> */
.L_x_2404:
        /* <DEDUP_REMOVED lines=35> */
.L_x_2410:
        /* <DEDUP_REMOVED lines=29> */
.L_x_2409:
        /* <DEDUP_REMOVED lines=34> */
.L_x_2411:
        /* <DEDUP_REMOVED lines=28> */
.L_x_2407:
        /* <DEDUP_REMOVED lines=45> */
.L_x_2414:
        /* <DEDUP_REMOVED lines=29> */
.L_x_2413:
        /* <DEDUP_REMOVED lines=34> */
.L_x_2416:
        /* <DEDUP_REMOVED lines=29> */
.L_x_2412:
        /* <DEDUP_REMOVED lines=35> */
.L_x_2418:
        /* <DEDUP_REMOVED lines=29> */
.L_x_2417:
        /* <DEDUP_REMOVED lines=34> */
.L_x_2419:
        /* <DEDUP_REMOVED lines=28> */
.L_x_2415:
        /* <DEDUP_REMOVED lines=19> */
.L_x_2393:
        /* <DEDUP_REMOVED lines=21> */
.L_x_2421:
        /* <DEDUP_REMOVED lines=9> */
.L_x_3859:


//--------------------- .text._ZN10layer_norm31ln_parallel_residual_bwd_kernelINS_13Kernel_traitsIf6__halffS2_fjLj6144ELj1ELj1ELj8ELj16ENS_18Kernel_traits_baseILj6144EfS2_fS2_fjLj256EEEEELb1ELb0ELb0EEEvNS_9BwdParamsE --------------------------
	.section	.text._ZN10layer_norm31ln_parallel_residual_bwd_kernelINS_13Kernel_traitsIf6__halffS2_fjLj6144ELj1ELj1ELj8ELj16ENS_18Kernel_traits_baseILj6144EfS2_fS2_fjLj256EEEEELb1ELb0ELb0EEEvNS_9BwdParamsE,"ax",@progbits
	.align	128
        .global         _ZN10layer_norm31ln_parallel_residual_bwd_kernelINS_13Kernel_traitsIf6__halffS2_fjLj6144ELj1ELj1ELj8ELj16ENS_18Kernel_traits_baseILj6144EfS2_fS2_fjLj256EEEEELb1ELb0ELb0EEEvNS_9BwdParamsE
        .type           _ZN10layer_norm31ln_parallel_residual_bwd_kernelINS_13Kernel_traitsIf6__halffS2_fjLj6144ELj1ELj1ELj8ELj16ENS_18Kernel_traits_baseILj6144EfS2_fS2_fjLj256EEEEELb1ELb0ELb0EEEvNS_9BwdParamsE,@function
        .size           _ZN10layer_norm31ln_parallel_residual_bwd_kernelINS_13Kernel_traitsIf6__halffS2_fjLj6144ELj1ELj1ELj8ELj16ENS_18Kernel_traits_baseILj6144EfS2_fS2_fjLj256EEEEELb1ELb0ELb0EEEvNS_9BwdParamsE,(.L_x_3860 - _ZN10layer_norm31ln_parallel_residual_bwd_kernelINS_13Kernel_traitsIf6__halffS2_fjLj6144ELj1ELj1ELj8ELj16ENS_18Kernel_traits_baseILj6144EfS2_fS2_fjLj256EEEEELb1ELb0ELb0EEEvNS_9BwdParamsE)
        .other          _ZN10layer_norm31ln_parallel_residual_bwd_kernelINS_13Kernel_traitsIf6__halffS2_fjLj6144ELj1ELj1ELj8ELj16ENS_18Kernel_traits_baseILj6144EfS2_fS2_fjLj256EEEEELb1ELb0ELb0EEEvNS_9BwdParamsE,@"STO_CUDA_ENTRY STV_DEFAULT"
_ZN10layer_norm31ln_parallel_residual_bwd_kernelINS_13Kernel_traitsIf6__halffS2_fjLj6144ELj1ELj1ELj8ELj16ENS_18Kernel_traits_baseILj6144EfS2_fS2_fjLj256EEEEELb1ELb0ELb0EEEvNS_9BwdParamsE:
.text._ZN10layer_norm31ln_parallel_residual_bwd_kernelINS_13Kernel_traitsIf6__halffS2_fjLj6144ELj1ELj1ELj8ELj16ENS_18Kernel_traits_baseILj6144EfS2_fS2_fjLj256EEEEELb1ELb0ELb0EEEvNS_9BwdParamsE:
        /* <DEDUP_REMOVED lines=164> */
.L_x_2461:
        /* <DEDUP_REMOVED lines=57> */
[----:B--2---:R-:W-:-:S05]  /*0dd0*/  HADD2.F32 R17, -RZ, R168.H0_H0 ;  /* 0x200000a8ff117230 */ /* 0x004fca0000004100 */
[----:B------:R-:W-:Y:S01]  /*0de0*/  FMUL.FTZ R6, R22, R17 ;  /* 0x0000001116067220 */ /* 0x000fe20000410000 */
[----:B---3--:R-:W-:Y:S02]  /*0df0*/  HADD2.F32 R9, -RZ, R164.H0_H0 ;  /* 0x200000a4ff097230 */ /* 0x008fe40000004100 */
[----:B------:R-:W-:-:S03]  /*0e00*/  HADD2.F32 R168, -RZ, R168.H1_H1 ;  /* 0x300000a8ffa87230 */ /* 0x000fc60000004100 */
[----:B0-----:R-:W-:Y:S01]  /*0e10*/  FFMA.FTZ R4, R21, R9, R6 ;  /* 0x0000000915047223 */ /* 0x001fe20000010006 */
[C---:B----4-:R-:W-:Y:S01]  /*0e20*/  FADD.FTZ R0, -R210.reuse, R180 ;  /* 0x000000b4d2007221 */ /* 0x050fe20000010100 */
[----:B------:R-:W-:Y:S01]  /*0e30*/  FADD.FTZ R6, -R210, R181 ;  /* 0x000000b5d2067221 */ /* 0x000fe20000010100 */
[----:B------:R-:W-:Y:S02]  /*0e40*/  HADD2.F32 R164, -RZ, R164.H1_H1 ;  /* 0x300000a4ffa47230 */ /* 0x000fe40000004100 */
[----:B------:R-:W-:Y:S01]  /*0e50*/  FMUL.FTZ R5, R190, R168 ;  /* 0x000000a8be057220 */ /* 0x000fe20000410000 */
[----:B------:R-:W-:Y:S01]  /*0e60*/  FMUL.FTZ R0, R0, UR22 ;  /* 0x0000001600007c20 */ /* 0x000fe20008410000 */
[----:B------:R-:W-:Y:S01]  /*0e70*/  FMUL.FTZ R6, R6, UR22 ;  /* 0x0000001606067c20 */ /* 0x000fe20008410000 */
[----:B------:R-:W-:Y:S01]  /*0e80*/  FADD.FTZ R116, R116, R17 ;  /* 0x0000001174747221 */ /* 0x000fe20000010000 */
[----:B------:R-:W-:Y:S01]  /*0e90*/  FADD.FTZ R77, R77, R164 ;  /* 0x000000a44d4d7221 */ /* 0x000fe20000010000 */
[----:B------:R-:W-:Y:S01]  /*0ea0*/  FFMA.FTZ R96, R0, R17, R96 ;  /* 0x0000001100607223 */ /* 0x000fe20000010060 */
[-C--:B------:R-:W-:Y:S01]  /*0eb0*/  FFMA.FTZ R57, R6, R164.reuse, R57 ;  /* 0x000000a406397223 */ /* 0x080fe20000010039 */
[----:B------:R-:W-:Y:S01]  /*0ec0*/  FFMA.FTZ R5, R189, R164, R5 ;  /* 0x000000a4bd057223 */ /* 0x000fe20000010005 */
[----:B------:R-:W-:-:S02]  /*0ed0*/  HADD2.F32 R17, -RZ, R169.H0_H0 ;  /* 0x200000a9ff117230 */ /* 0x000fc40000004100 */
[----:B------:R-:W-:Y:S02]  /*0ee0*/  HADD2.F32 R164, -RZ, R169.H1_H1 ;  /* 0x300000a9ffa47230 */ /* 0x000fe40000004100 */
[----:B------:R-:W2:Y:S01]  /*0ef0*/  LDL R169, [R1+0x18] ;  /* 0x0000180001a97983 */ /* 0x000ea20000100800 */
[----:B------:R-:W-:Y:S01]  /*0f00*/  FADD.FTZ R117, R117, R168 ;  /* 0x000000a875757221 */ /* 0x000fe20000010000 */
[----:B------:R-:W-:Y:S02]  /*0f10*/  FFMA.FTZ R97, R6, R168, R97 ;  /* 0x000000a806617223 */ /* 0x000fe40000010061 */
[----:B------:R-:W3:Y:S01]  /*0f20*/  LDL R168, [R1+0x1c] ;  /* 0x00001c0001a87983 */ /* 0x000ee20000100800 */
[----:B------:R-:W-:Y:S01]  /*0f30*/  FADD.FTZ R10, -R210, R182 ;  /* 0x000000b6d20a7221 */ /* 0x000fe20000010100 */
[----:B------:R-:W-:Y:S01]  /*0f40*/  FADD.FTZ R76, R76, R9 ;  /* 0x000000094c4c7221 */ /* 0x000fe20000010000 */
[----:B------:R-:W-:Y:S01]  /*0f50*/  FFMA.FTZ R56, R0, R9, R56 ;  /* 0x0000000900387223 */ /* 0x000fe20000010038 */
[----:B------:R-:W-:-:S02]  /*0f60*/  HADD2.F32 R9, -RZ, R165.H0_H0 ;  /* 0x200000a5ff097230 */ /* 0x000fc40000004100 */
[----:B------:R-:W-:Y:S01]  /*0f70*/  FMUL.FTZ R10, R10, UR22 ;  /* 0x000000160a0a7c20 */ /* 0x000fe20008410000 */
[----:B------:R-:W-:Y:S02]  /*0f80*/  FMUL.FTZ R18, R198, R17 ;  /* 0x00000011c6127220 */ /* 0x000fe40000410000 */
[----:B------:R-:W-:Y:S01]  /*0f90*/  FADD.FTZ R78, R78, R9 ;  /* 0x000000094e4e7221 */ /* 0x000fe20000010000 */
[-C--:B------:R-:W-:Y:S01]  /*0fa0*/  FFMA.FTZ R58, R10, R9.reuse, R58 ;  /* 0x000000090a3a7223 */ /* 0x080fe2000001003a */
[----:B------:R-:W-:Y:S01]  /*0fb0*/  FFMA.FTZ R9, R197, R9, R18 ;  /* 0x00000009c5097223 */ /* 0x000fe20000010012 */
[----:B------:R-:W-:Y:S01]  /*0fc0*/  FADD.FTZ R18, -R210, R183 ;  /* 0x000000b7d2127221 */ /* 0x000fe20000010100 */
[----:B------:R-:W-:Y:S01]  /*0fd0*/  FADD.FTZ R118, R118, R17 ;  /* 0x0000001176767221 */ /* 0x000fe20000010000 */
[----:B------:R-:W-:Y:S01]  /*0fe0*/  FFMA.FTZ R98, R10, R17, R98 ;  /* 0x000000110a627223 */ /* 0x000fe20000010062 */
[----:B------:R-:W-:Y:S02]  /*0ff0*/  HADD2.F32 R22, -RZ, R165.H1_H1 ;  /* 0x300000a5ff167230 */ /* 0x000fe40000004100 */
[----:B------:R-:W-:Y:S01]  /*1000*/  FMUL.FTZ R18, R18, UR22 ;  /* 0x0000001612127c20 */ /* 0x000fe20008410000 */
[----:B------:R-:W-:-:S02]  /*1010*/  FMUL.FTZ R17, R204, R164 ;  /* 0x000000a4cc117220 */ /* 0x000fc40000410000 */
[----:B------:R-:W-:Y:S01]  /*1020*/  FADD.FTZ R79, R79, R22 ;  /* 0x000000164f4f7221 */ /* 0x000fe20000010000 */
[-C--:B------:R-:W-:Y:S01]  /*1030*/  FFMA.FTZ R59, R18, R22.reuse, R59 ;  /* 0x00000016123b7223 */ /* 0x080fe2000001003b */
[----:B------:R-:W-:Y:S01]  /*1040*/  FFMA.FTZ R17, R203, R22, R17 ;  /* 0x00000016cb117223 */ /* 0x000fe20000010011 */
[C---:B------:R-:W-:Y:S01]  /*1050*/  FADD.FTZ R22, -R210.reuse, R172 ;  /* 0x000000acd2167221 */ /* 0x040fe20000010100 */
[--C-:B------:R-:W-:Y:S02]  /*1060*/  HADD2.F32 R165, -RZ, R170.reuse.H0_H0 ;  /* 0x200000aaffa57230 */ /* 0x100fe40000004100 */
[----:B------:R-:W-:Y:S01]  /*1070*/  FADD.FTZ R173, -R210, R173 ;  /* 0x000000add2ad7221 */ /* 0x000fe20000010100 */
[----:B------:R-:W-:Y:S02]  /*1080*/  HADD2.F32 R170, -RZ, R170.H1_H1 ;  /* 0x300000aaffaa7230 */ /* 0x000fe40000004100 */
[----:B------:R-:W-:Y:S01]  /*1090*/  FMUL.FTZ R22, R22, UR22 ;  /* 0x0000001616167c20 */ /* 0x000fe20008410000 */
[----:B------:R-:W-:Y:S01]  /*10a0*/  FADD.FTZ R119, R119, R164 ;  /* 0x000000a477777221 */ /* 0x000fe20000010000 */
[----:B------:R-:W-:Y:S01]  /*10b0*/  FFMA.FTZ R99, R18, R164, R99 ;  /* 0x000000a412637223 */ /* 0x000fe20000010063 */
[----:B------:R-:W-:-:S02]  /*10c0*/  HADD2.F32 R21, -RZ, R166.H0_H0 ;  /* 0x200000a6ff157230 */ /* 0x000fc40000004100 */
[-C--:B-----5:R-:W-:Y:S01]  /*10d0*/  FMUL.FTZ R164, R248, R165.reuse ;  /* 0x000000a5f8a47220 */ /* 0x0a0fe20000410000 */
[----:B------:R-:W-:Y:S01]  /*10e0*/  FADD.FTZ R120, R120, R165 ;  /* 0x000000a578787221 */ /* 0x000fe20000010000 */
[----:B------:R-:W-:Y:S01]  /*10f0*/  FFMA.FTZ R100, R22, R165, R100 ;  /* 0x000000a516647223 */ /* 0x000fe20000010064 */
[----:B------:R-:W-:Y:S02]  /*1100*/  HADD2.F32 R166, -RZ, R166.H1_H1 ;  /* 0x300000a6ffa67230 */ /* 0x000fe40000004100 */
[----:B------:R-:W-:Y:S01]  /*1110*/  FADD.FTZ R174, -R210, R174 ;  /* 0x000000aed2ae7221 */ /* 0x000fe20000010100 */
[----:B------:R-:W-:Y:S02]  /*1120*/  HADD2.F32 R165, -RZ, R171.H0_H0 ;  /* 0x200000abffa57230 */ /* 0x000fe40000004100 */
[----:B------:R-:W-:Y:S01]  /*1130*/  FMUL.FTZ R190, R173, UR22 ;  /* 0x00000016adbe7c20 */ /* 0x000fe20008410000 */
[----:B------:R-:W-:Y:S01]  /*1140*/  FMUL.FTZ R189, R249, R170 ;  /* 0x000000aaf9bd7220 */ /* 0x000fe20000410000 */
[----:B------:R-:W-:Y:S01]  /*1150*/  FADD.FTZ R80, R80, R21 ;  /* 0x0000001550507221 */ /* 0x000fe20000010000 */
[----:B------:R-:W-:Y:S01]  /*1160*/  FFMA.FTZ R60, R22, R21, R60 ;  /* 0x00000015163c7223 */ /* 0x000fe2000001003c */
[----:B------:R-:W-:-:S02]  /*1170*/  HADD2.F32 R197, -RZ, R167.H0_H0 ;  /* 0x200000a7ffc57230 */ /* 0x000fc40000004100 */
[----:B------:R-:W-:Y:S01]  /*1180*/  FFMA.FTZ R21, R252, R21, R164 ;  /* 0x00000015fc157223 */ /* 0x000fe200000100a4 */
[----:B------:R-:W-:Y:S01]  /*1190*/  FMUL.FTZ R198, R174, UR22 ;  /* 0x00000016aec67c20 */ /* 0x000fe20008410000 */
[----:B------:R-:W-:Y:S01]  /*11a0*/  FADD.FTZ R81, R81, R166 ;  /* 0x000000a651517221 */ /* 0x000fe20000010000 */
[-C--:B------:R-:W-:Y:S01]  /*11b0*/  FFMA.FTZ R61, R190, R166.reuse, R61 ;  /* 0x000000a6be3d7223 */ /* 0x080fe2000001003d */
[----:B------:R-:W-:Y:S01]  /*11c0*/  FFMA.FTZ R189, R231, R166, R189 ;  /* 0x000000a6e7bd7223 */ /* 0x000fe200000100bd */
[----:B------:R-:W-:Y:S01]  /*11d0*/  FMUL.FTZ R164, R250, R165 ;  /* 0x000000a5faa47220 */ /* 0x000fe20000410000 */
[----:B------:R-:W-:Y:S02]  /*11e0*/  HADD2.F32 R166, -RZ, R171.H1_H1 ;  /* 0x300000abffa67230 */ /* 0x000fe40000004100 */
[----:B------:R-:W-:Y:S01]  /*11f0*/  FADD.FTZ R175, -R210, R175 ;  /* 0x000000afd2af7221 */ /* 0x000fe20000010100 */
[----:B------:R-:W-:Y:S01]  /*1200*/  FADD.FTZ R82, R82, R197 ;  /* 0x000000c552527221 */ /* 0x000fe20000010000 */
[----:B------:R-:W-:-:S02]  /*1210*/  FFMA.FTZ R62, R198, R197, R62 ;  /* 0x000000c5c63e7223 */ /* 0x000fc4000001003e */
[----:B------:R-:W-:Y:S01]  /*1220*/  FMUL.FTZ R204, R175, UR22 ;  /* 0x00000016afcc7c20 */ /* 0x000fe20008410000 */
        /* <DEDUP_REMOVED lines=15> */
[----:B------:R-:W-:-:S05]  /*1320*/  HADD2.F32 R164, -RZ, R167.H1_H1 ;  /* 0x300000a7ffa47230 */ /* 0x000fca0000004100 */
        /* <DEDUP_REMOVED lines=13> */
.L_x_2424:
[----:B------:R-:W-:Y:S05]  /*1400*/  BSYNC.RECONVERGENT B0 ;  /* 0x0000000000007941 */ /* 0x000fea0003800200 */
.L_x_2423:
        /* <DEDUP_REMOVED lines=29> */
[--C-:B----4-:R-:W-:Y:S02]  /*15e0*/  HADD2.F32 R7, -RZ, R168.reuse.H0_H0 ;  /* 0x200000a8ff077230 */ /* 0x110fe40000004100 */
[----:B------:R-:W-:-:S03]  /*15f0*/  HADD2.F32 R168, -RZ, R168.H1_H1 ;  /* 0x300000a8ffa87230 */ /* 0x000fc60000004100 */
[-C--:B-----5:R-:W-:Y:S01]  /*1600*/  FMUL.FTZ R11, R236, R7.reuse ;  /* 0x00000007ec0b7220 */ /* 0x0a0fe20000410000 */
[----:B------:R-:W-:Y:S01]  /*1610*/  FADD.FTZ R36, R36, R7 ;  /* 0x0000000724247221 */ /* 0x000fe20000010000 */
[--C-:B--2---:R-:W-:Y:S02]  /*1620*/  HADD2.F32 R209, -RZ, R164.reuse.H0_H0 ;  /* 0x200000a4ffd17230 */ /* 0x104fe40000004100 */
[C---:B------:R-:W-:Y:S01]  /*1630*/  FFMA.FTZ R32, R3.reuse, R7, R32 ;  /* 0x0000000703207223 */ /* 0x040fe20000010020 */
[----:B------:R-:W-:Y:S01]  /*1640*/  FADD.FTZ R7, -R210, R181 ;  /* 0x000000b5d2077221 */ /* 0x000fe20000010100 */
[----:B------:R-:W-:Y:S02]  /*1650*/  HADD2.F32 R8, -RZ, R164.H1_H1 ;  /* 0x300000a4ff087230 */ /* 0x000fe40000004100 */
[----:B------:R-:W-:Y:S01]  /*1660*/  FADD.FTZ R44, R44, R209 ;  /* 0x000000d12c2c7221 */ /* 0x000fe20000010000 */
[-C--:B------:R-:W-:Y:S01]  /*1670*/  FFMA.FTZ R40, R3, R209.reuse, R40 ;  /* 0x000000d103287223 */ /* 0x080fe20000010028 */
[----:B------:R-:W-:Y:S01]  /*1680*/  FFMA.FTZ R209, R244, R209, R11 ;  /* 0x000000d1f4d17223 */ /* 0x000fe2000001000b */
[----:B------:R-:W-:-:S02]  /*1690*/  HADD2.F32 R19, -RZ, R169.H0_H0 ;  /* 0x200000a9ff137230 */ /* 0x000fc40000004100 */
[----:B------:R-:W-:Y:S01]  /*16a0*/  FMUL.FTZ R7, R7, UR22 ;  /* 0x0000001607077c20 */ /* 0x000fe20008410000 */
[C---:B------:R-:W-:Y:S01]  /*16b0*/  FADD.FTZ R11, -R210.reuse, R182 ;  /* 0x000000b6d20b7221 */ /* 0x040fe20000010100 */
[----:B------:R-:W-:Y:S02]  /*16c0*/  HADD2.F32 R164, -RZ, R169.H1_H1 ;  /* 0x300000a9ffa47230 */ /* 0x000fe40000004100 */
[----:B------:R-:W-:Y:S01]  /*16d0*/  FADD.FTZ R16, -R210, R183 ;  /* 0x000000b7d2107221 */ /* 0x000fe20000010100 */
[-C--:B------:R-:W-:Y:S01]  /*16e0*/  FMUL.FTZ R12, R237, R168.reuse ;  /* 0x000000a8ed0c7220 */ /* 0x080fe20000410000 */
[--C-:B------:R-:W-:Y:S02]  /*16f0*/  HADD2.F32 R15, -RZ, R165.reuse.H0_H0 ;  /* 0x200000a5ff0f7230 */ /* 0x100fe40000004100 */
[----:B------:R-:W-:Y:S01]  /*1700*/  FADD.FTZ R37, R37, R168 ;  /* 0x000000a825257221 */ /* 0x000fe20000010000 */
[----:B------:R-:W-:Y:S01]  /*1710*/  FFMA.FTZ R33, R7, R168, R33 ;  /* 0x000000a807217223 */ /* 0x000fe20000010021 */
[----:B------:R-:W-:Y:S01]  /*1720*/  FMUL.FTZ R11, R11, UR22 ;  /* 0x000000160b0b7c20 */ /* 0x000fe20008410000 */
[----:B------:R-:W-:Y:S01]  /*1730*/  FMUL.FTZ R181, R238, R19 ;  /* 0x00000013eeb57220 */ /* 0x000fe20000410000 */
[----:B------:R-:W-:-:S02]  /*1740*/  HADD2.F32 R20, -RZ, R165.H1_H1 ;  /* 0x300000a5ff147230 */ /* 0x000fc40000004100 */
        /* <DEDUP_REMOVED lines=8> */
[--C-:B------:R-:W-:Y:S02]  /*17d0*/  HADD2.F32 R165, -RZ, R170.reuse.H0_H0 ;  /* 0x200000aaffa57230 */ /* 0x100fe40000004100 */
[----:B------:R-:W-:Y:S01]  /*17e0*/  FADD.FTZ R47, R47, R20 ;  /* 0x000000142f2f7221 */ /* 0x000fe20000010000 */
[-C--:B------:R-:W-:Y:S01]  /*17f0*/  FFMA.FTZ R43, R16, R20.reuse, R43 ;  /* 0x00000014102b7223 */ /* 0x080fe2000001002b */
[----:B------:R-:W-:Y:S01]  /*1800*/  FFMA.FTZ R15, R247, R20, R168 ;  /* 0x00000014f70f7223 */ /* 0x000fe200000100a8 */
[----:B------:R-:W-:-:S02]  /*1810*/  HADD2.F32 R170, -RZ, R170.H1_H1 ;  /* 0x300000aaffaa7230 */ /* 0x000fc40000004100 */
[----:B------:R-:W-:Y:S01]  /*1820*/  FADD.FTZ R20, -R210, R172 ;  /* 0x000000acd2147221 */ /* 0x000fe20000010100 */
[----:B------:R-:W-:Y:S01]  /*1830*/  FADD.FTZ R38, R38, R19 ;  /* 0x0000001326267221 */ /* 0x000fe20000010000 */
[----:B------:R-:W-:Y:S01]  /*1840*/  FFMA.FTZ R34, R11, R19, R34 ;  /* 0x000000130b227223 */ /* 0x000fe20000010022 */
[--C-:B------:R-:W-:Y:S02]  /*1850*/  HADD2.F32 R19, -RZ, R166.reuse.H0_H0 ;  /* 0x200000a6ff137230 */ /* 0x100fe40000004100 */
[----:B------:R-:W-:Y:S01]  /*1860*/  FADD.FTZ R39, R39, R164 ;  /* 0x000000a427277221 */ /* 0x000fe20000010000 */
[----:B------:R-:W-:Y:S01]  /*1870*/  FFMA.FTZ R35, R16, R164, R35 ;  /* 0x000000a410237223 */ /* 0x000fe20000010023 */
[----:B------:R-:W-:Y:S02]  /*1880*/  HADD2.F32 R166, -RZ, R166.H1_H1 ;  /* 0x300000a6ffa67230 */ /* 0x000fe40000004100 */
[----:B------:R-:W-:Y:S01]  /*1890*/  FMUL.FTZ R20, R20, UR22 ;  /* 0x0000001614147c20 */ /* 0x000fe20008410000 */
[----:B------:R-:W-:Y:S01]  /*18a0*/  FMUL.FTZ R164, R233, R170 ;  /* 0x000000aae9a47220 */ /* 0x000fe20000410000 */
[C---:B------:R-:W-:Y:S01]  /*18b0*/  FADD.FTZ R173, -R210.reuse, R173 ;  /* 0x000000add2ad7221 */ /* 0x040fe20000010100 */
[C---:B------:R-:W-:Y:S01]  /*18c0*/  FADD.FTZ R174, -R210.reuse, R174 ;  /* 0x000000aed2ae7221 */ /* 0x040fe20000010100 */
[----:B------:R-:W-:Y:S01]  /*18d0*/  FADD.FTZ R175, -R210, R175 ;  /* 0x000000afd2af7221 */ /* 0x000fe20000010100 */
[----:B------:R-:W-:Y:S01]  /*18e0*/  FADD.FTZ R211, R211, R209 ;  /* 0x000000d1d3d37221 */ /* 0x000fe20000010000 */
[----:B------:R-:W-:Y:S01]  /*18f0*/  FFMA.FTZ R228, R3, R209, R228 ;  /* 0x000000d103e47223 */ /* 0x000fe200000100e4 */
[-C--:B------:R-:W-:Y:S01]  /*1900*/  FMUL.FTZ R169, R232, R165.reuse ;  /* 0x000000a5e8a97220 */ /* 0x080fe20000410000 */
[----:B------:R-:W-:Y:S01]  /*1910*/  FADD.FTZ R152, R152, R165 ;  /* 0x000000a598987221 */ /* 0x000fe20000010000 */
[----:B------:R-:W-:Y:S01]  /*1920*/  FFMA.FTZ R124, R20, R165, R124 ;  /* 0x000000a5147c7223 */ /* 0x000fe2000001007c */
[----:B------:R-:W-:Y:S01]  /*1930*/  FFMA.FTZ R187, R241, R166, R164 ;  /* 0x000000a6f1bb7223 */ /* 0x000fe200000100a4 */
[----:B------:R-:W-:Y:S01]  /*1940*/  FMUL.FTZ R188, R173, UR22 ;  /* 0x00000016adbc7c20 */ /* 0x000fe20008410000 */
[----:B------:R-:W-:-:S02]  /*1950*/  HADD2.F32 R165, -RZ, R171.H0_H0 ;  /* 0x200000abffa57230 */ /* 0x000fc40000004100 */
[----:B------:R-:W-:Y:S01]  /*1960*/  FMUL.FTZ R196, R174, UR22 ;  /* 0x00000016aec47c20 */ /* 0x000fe20008410000 */
[----:B------:R-:W-:Y:S02]  /*1970*/  HADD2.F32 R164, -RZ, R171.H1_H1 ;  /* 0x300000abffa47230 */ /* 0x000fe40000004100 */
        /* <DEDUP_REMOVED lines=16> */
[----:B------:R-:W-:-:S02]  /*1a80*/  HADD2.F32 R195, -RZ, R167.H0_H0 ;  /* 0x200000a7ffc37230 */ /* 0x000fc40000004100 */
[----:B------:R-:W-:Y:S01]  /*1a90*/  FADD.FTZ R164, R164, R15 ;  /* 0x0000000fa4a47221 */ /* 0x000fe20000010000 */
[----:B------:R-:W-:Y:S01]  /*1aa0*/  FFMA.FTZ R165, R16, R15, R165 ;  /* 0x0000000f10a57223 */ /* 0x000fe200000100a5 */
[----:B------:R-:W-:Y:S02]  /*1ab0*/  HADD2.F32 R206, -RZ, R167.H1_H1 ;  /* 0x300000a7ffce7230 */ /* 0x000fe40000004100 */
        /* <DEDUP_REMOVED lines=16> */
.L_x_2426:
[----:B------:R-:W-:Y:S05]  /*1bc0*/  BSYNC.RECONVERGENT B0 ;  /* 0x0000000000007941 */ /* 0x000fea0003800200 */
.L_x_2425:
        /* <DEDUP_REMOVED lines=27> */
[C---:B------:R-:W-:Y:S01]  /*1d80*/  FADD.FTZ R14, -R210.reuse, R172 ;  /* 0x000000acd20e7221 */ /* 0x040fe20000010100 */
[----:B------:R-:W-:-:S03]  /*1d90*/  FADD.FTZ R174, -R210, R174 ;  /* 0x000000aed2ae7221 */ /* 0x000fc60000010100 */
[----:B------:R-:W-:Y:S01]  /*1da0*/  FMUL.FTZ R14, R14, UR22 ;  /* 0x000000160e0e7c20 */ /* 0x000fe20008410000 */
[----:B--2---:R-:W-:Y:S02]  /*1db0*/  HADD2.F32 R173, -RZ, R164.H0_H0 ;  /* 0x200000a4ffad7230 */ /* 0x004fe40000004100 */
[----:B----4-:R-:W-:-:S03]  /*1dc0*/  HADD2.F32 R13, -RZ, R168.H0_H0 ;  /* 0x200000a8ff0d7230 */ /* 0x010fc60000004100 */
[----:B0----5:R-:W-:Y:S01]  /*1dd0*/  FMUL.FTZ R185, R216, R173 ;  /* 0x000000add8b97220 */ /* 0x021fe20000410000 */
[----:B------:R-:W-:Y:S02]  /*1de0*/  HADD2.F32 R164, -RZ, R164.H1_H1 ;  /* 0x300000a4ffa47230 */ /* 0x000fe40000004100 */
[----:B------:R-:W-:Y:S01]  /*1df0*/  FMUL.FTZ R23, R23, UR22 ;  /* 0x0000001617177c20 */ /* 0x000fe20008410000 */
[----:B------:R-:W-:Y:S02]  /*1e00*/  HADD2.F32 R191, -RZ, R165.H0_H0 ;  /* 0x200000a5ffbf7230 */ /* 0x000fe40000004100 */
[----:B------:R-:W-:Y:S01]  /*1e10*/  FADD.FTZ R88, R88, R13 ;  /* 0x0000000d58587221 */ /* 0x000fe20000010000 */
[-C--:B------:R-:W-:Y:S01]  /*1e20*/  FFMA.FTZ R68, R14, R13.reuse, R68 ;  /* 0x0000000d0e447223 */ /* 0x080fe20000010044 */
[----:B------:R-:W-:Y:S01]  /*1e30*/  FFMA.FTZ R13, R224, R13, R185 ;  /* 0x0000000de00d7223 */ /* 0x000fe200000100b9 */
[----:B------:R-:W-:Y:S02]  /*1e40*/  HADD2.F32 R168, -RZ, R168.H1_H1 ;  /* 0x300000a8ffa87230 */ /* 0x000fe40000004100 */
[----:B------:R-:W-:Y:S01]  /*1e50*/  FMUL.FTZ R185, R174, UR22 ;  /* 0x00000016aeb97c20 */ /* 0x000fe20008410000 */
[----:B------:R-:W-:Y:S01]  /*1e60*/  FADD.FTZ R175, -R210, R175 ;  /* 0x000000afd2af7221 */ /* 0x000fe20000010100 */
[-C--:B------:R-:W-:Y:S01]  /*1e70*/  FMUL.FTZ R184, R217, R164.reuse ;  /* 0x000000a4d9b87220 */ /* 0x080fe20000410000 */
[----:B------:R-:W-:Y:S01]  /*1e80*/  FADD.FTZ R128, R128, R173 ;  /* 0x000000ad80807221 */ /* 0x000fe20000010000 */
[----:B------:R-:W-:Y:S01]  /*1e90*/  FFMA.FTZ R108, R14, R173, R108 ;  /* 0x000000ad0e6c7223 */ /* 0x000fe2000001006c */
[----:B------:R-:W-:Y:S01]  /*1ea0*/  FADD.FTZ R129, R129, R164 ;  /* 0x000000a481817221 */ /* 0x000fe20000010000 */
[----:B------:R-:W-:Y:S01]  /*1eb0*/  FFMA.FTZ R109, R23, R164, R109 ;  /* 0x000000a4176d7223 */ /* 0x000fe2000001006d */
[----:B------:R-:W-:-:S02]  /*1ec0*/  HADD2.F32 R173, -RZ, R169.H0_H0 ;  /* 0x200000a9ffad7230 */ /* 0x000fc40000004100 */
[-C--:B------:R-:W-:Y:S01]  /*1ed0*/  FMUL.FTZ R193, R218, R191.reuse ;  /* 0x000000bfdac17220 */ /* 0x080fe20000410000 */
[----:B------:R-:W-:Y:S02]  /*1ee0*/  HADD2.F32 R192, -RZ, R169.H1_H1 ;  /* 0x300000a9ffc07230 */ /* 0x000fe40000004100 */
[----:B------:R-:W-:Y:S01]  /*1ef0*/  FADD.FTZ R130, R130, R191 ;  /* 0x000000bf82827221 */ /* 0x000fe20000010000 */
[----:B------:R-:W-:Y:S01]  /*1f00*/  FFMA.FTZ R110, R185, R191, R110 ;  /* 0x000000bfb96e7223 */ /* 0x000fe2000001006e */
[----:B------:R-:W-:Y:S02]  /*1f10*/  HADD2.F32 R164, -RZ, R165.H1_H1 ;  /* 0x300000a5ffa47230 */ /* 0x000fe40000004100 */
[----:B------:R-:W-:Y:S01]  /*1f20*/  FFMA.FTZ R184, R225, R168, R184 ;  /* 0x000000a8e1b87223 */ /* 0x000fe200000100b8 */
[--C-:B------:R-:W-:Y:S02]  /*1f30*/  HADD2.F32 R169, -RZ, R166.reuse.H0_H0 ;  /* 0x200000a6ffa97230 */ /* 0x100fe40000004100 */
[----:B------:R-:W-:Y:S01]  /*1f40*/  FMUL.FTZ R191, R175, UR22 ;  /* 0x00000016afbf7c20 */ /* 0x000fe20008410000 */
[----:B------:R-:W-:-:S02]  /*1f50*/  HADD2.F32 R166, -RZ, R166.H1_H1 ;  /* 0x300000a6ffa67230 */ /* 0x000fc40000004100 */
[----:B------:R-:W-:Y:S01]  /*1f60*/  FADD.FTZ R211, R211, R13 ;  /* 0x0000000dd3d37221 */ /* 0x000fe20000010000 */
[----:B------:R-:W-:Y:S01]  /*1f70*/  FFMA.FTZ R228, R14, R13, R228 ;  /* 0x0000000d0ee47223 */ /* 0x000fe200000100e4 */
[----:B------:R-:W-:Y:S01]  /*1f80*/  FADD.FTZ R180, -R210, R180 ;  /* 0x000000b4d2b47221 */ /* 0x000fe20000010100 */
[----:B------:R-:W-:Y:S01]  /*1f90*/  FADD.FTZ R89, R89, R168 ;  /* 0x000000a859597221 */ /* 0x000fe20000010000 */
[----:B------:R-:W-:Y:S01]  /*1fa0*/  FFMA.FTZ R69, R23, R168, R69 ;  /* 0x000000a817457223 */ /* 0x000fe20000010045 */
[--C-:B------:R-:W-:Y:S02]  /*1fb0*/  HADD2.F32 R165, -RZ, R170.reuse.H0_H0 ;  /* 0x200000aaffa57230 */ /* 0x100fe40000004100 */
[----:B------:R-:W-:Y:S01]  /*1fc0*/  FADD.FTZ R90, R90, R173 ;  /* 0x000000ad5a5a7221 */ /* 0x000fe20000010000 */
[-C--:B------:R-:W-:Y:S01]  /*1fd0*/  FFMA.FTZ R70, R185, R173.reuse, R70 ;  /* 0x000000adb9467223 */ /* 0x080fe20000010046 */
[----:B------:R-:W-:Y:S01]  /*1fe0*/  FFMA.FTZ R186, R226, R173, R193 ;  /* 0x000000ade2ba7223 */ /* 0x000fe200000100c1 */
[-C--:B------:R-:W-:Y:S01]  /*1ff0*/  FMUL.FTZ R168, R219, R164.reuse ;  /* 0x000000a4dba87220 */ /* 0x080fe20000410000 */
[----:B------:R-:W-:Y:S01]  /*2000*/  FADD.FTZ R131, R131, R164 ;  /* 0x000000a483837221 */ /* 0x000fe20000010000 */
[----:B------:R-:W-:Y:S01]  /*2010*/  FFMA.FTZ R111, R191, R164, R111 ;  /* 0x000000a4bf6f7223 */ /* 0x000fe2000001006f */
[----:B------:R-:W-:-:S02]  /*2020*/  HADD2.F32 R170, -RZ, R170.H1_H1 ;  /* 0x300000aaffaa7230 */ /* 0x000fc40000004100 */
[----:B------:R-:W-:Y:S01]  /*2030*/  FADD.FTZ R211, R211, R184 ;  /* 0x000000b8d3d37221 */ /* 0x000fe20000010000 */
[----:B------:R-:W-:Y:S01]  /*2040*/  FFMA.FTZ R228, R23, R184, R228 ;  /* 0x000000b817e47223 */ /* 0x000fe200000100e4 */
[----:B------:R-:W-:Y:S01]  /*2050*/  FMUL.FTZ R193, R180, UR22 ;  /* 0x00000016b4c17c20 */ /* 0x000fe20008410000 */
[----:B------:R-:W-:Y:S01]  /*2060*/  FMUL.FTZ R173, R212, R169 ;  /* 0x000000a9d4ad7220 */ /* 0x000fe20000410000 */
[----:B------:R-:W-:Y:S01]  /*2070*/  FMUL.FTZ R164, R213, R166 ;  /* 0x000000a6d5a47220 */ /* 0x000fe20000410000 */
[C---:B------:R-:W-:Y:S01]  /*2080*/  FADD.FTZ R181, -R210.reuse, R181 ;  /* 0x000000b5d2b57221 */ /* 0x040fe20000010100 */
[C---:B------:R-:W-:Y:S01]  /*2090*/  FADD.FTZ R182, -R210.reuse, R182 ;  /* 0x000000b6d2b67221 */ /* 0x040fe20000010100 */
        /* <DEDUP_REMOVED lines=18> */
[----:B------:R-:W-:Y:S01]  /*21c0*/  FFMA.FTZ R112, R193, R169, R112 ;  /* 0x000000a9c1707223 */ /* 0x000fe20000010070 */
[----:B------:R-:W-:Y:S01]  /*21d0*/  FADD.FTZ R133, R133, R166 ;  /* 0x000000a685857221 */ /* 0x000fe20000010000 */
[----:B------:R-:W-:Y:S01]  /*21e0*/  FFMA.FTZ R113, R202, R166, R113 ;  /* 0x000000a6ca717223 */ /* 0x000fe20000010071 */
[----:B------:R-:W-:-:S02]  /*21f0*/  HADD2.F32 R199, -RZ, R171.H0_H0 ;  /* 0x200000abffc77230 */ /* 0x000fc40000004100 */
        /* <DEDUP_REMOVED lines=8> */
[----:B------:R-:W-:Y:S02]  /*2280*/  HADD2.F32 R208, -RZ, R171.H1_H1 ;  /* 0x300000abffd07230 */ /* 0x000fe40000004100 */
        /* <DEDUP_REMOVED lines=14> */
.L_x_2428:
[----:B------:R-:W-:Y:S05]  /*2370*/  BSYNC.RECONVERGENT B0 ;  /* 0x0000000000007941 */ /* 0x000fea0003800200 */
.L_x_2427:
        /* <DEDUP_REMOVED lines=32> */
.L_x_2430:
[----:B------:R-:W-:Y:S05]  /*2580*/  BSYNC.RECONVERGENT B0 ;  /* 0x0000000000007941 */ /* 0x000fea0003800200 */
.L_x_2429:
        /* <DEDUP_REMOVED lines=75> */
[----:B------:R-:W-:Y:S01]  /*2a40*/  F2FP.F16.F32.PACK_AB R167, R167, R164 ;  /* 0x000000a4a7a7723e */ /* 0x000fe200000000ff */
        /* <DEDUP_REMOVED lines=16> */
[----:B------:R-:W-:Y:S01]  /*2b50*/  F2FP.F16.F32.PACK_AB R166, R169, R168 ;  /* 0x000000a8a9a6723e */ /* 0x000fe200000000ff */
[--C-:B------:R-:W-:Y:S01]  /*2b60*/  FFMA.FTZ R169, R0, UR23, R171.reuse ;  /* 0x0000001700a97c23 */ /* 0x100fe200080100ab */
[----:B------:R-:W-:Y:S01]  /*2b70*/  F2FP.F16.F32.PACK_AB R165, R165, R164 ;  /* 0x000000a4a5a5723e */ /* 0x000fe200000000ff */
        /* <DEDUP_REMOVED lines=11> */
[----:B------:R-:W-:Y:S01]  /*2c30*/  F2FP.F16.F32.PACK_AB R164, R173, R164 ;  /* 0x000000a4ada4723e */ /* 0x000fe200000000ff */
[----:B------:R-:W-:Y:S06]  /*2c40*/  BRA `(.L_x_2436) ;  /* 0x0000001c007c7947 */ /* 0x000fec0003800000 */
.L_x_2435:
        /* <DEDUP_REMOVED lines=8> */
[----:B------:R-:W-:Y:S01]  /*2cd0*/  FMUL.FTZ R150, R150, UR22 ;  /* 0x0000001696967c20 */ /* 0x000fe20008410000 */
[----:B------:R-:W-:Y:S01]  /*2ce0*/  FMUL.FTZ R151, R151, UR22 ;  /* 0x0000001697977c20 */ /* 0x000fe20008410000 */
        /* <DEDUP_REMOVED lines=44> */
.L_x_2434:
        /* <DEDUP_REMOVED lines=26> */
[----:B------:R-:W-:Y:S01]  /*3150*/  F2FP.F16.F32.PACK_AB R167, R165, R164 ;  /* 0x000000a4a5a7723e */ /* 0x000fe200000000ff */
        /* <DEDUP_REMOVED lines=30> */
[----:B------:R-:W-:Y:S01]  /*3340*/  F2FP.F16.F32.PACK_AB R164, R169, R164 ;  /* 0x000000a4a9a4723e */ /* 0x000fe200000000ff */
[----:B------:R-:W-:Y:S06]  /*3350*/  BRA `(.L_x_2436) ;  /* 0x0000001400b87947 */ /* 0x000fec0003800000 */
.L_x_2437:
        /* <DEDUP_REMOVED lines=8> */
[----:B------:R-:W-:Y:S01]  /*33e0*/  FFMA.FTZ R150, R107, UR22, R146 ;  /* 0x000000166b967c23 */ /* 0x000fe20008010092 */
[----:B------:R-:W-:Y:S01]  /*33f0*/  FFMA.FTZ R151, R148, UR22, R147 ;  /* 0x0000001694977c23 */ /* 0x000fe20008010093 */
[----:B------:R-:W-:Y:S01]  /*3400*/  FADD.FTZ R105, R21, -R104 ;  /* 0x8000006815697221 */ /* 0x000fe20000010000 */
[----:B------:R-:W-:Y:S01]  /*3410*/  FADD.FTZ R106, R189, -R106 ;  /* 0x8000006abd6a7221 */ /* 0x000fe20000010000 */
[----:B------:R-:W-:Y:S01]  /*3420*/  LOP3.LUT P6, RZ, R27, 0xff0000, RZ, 0xc0, !PT ;  /* 0x00ff00001bff7812 */ /* 0x000fe200078cc0ff */
[----:B------:R-:W-:Y:S01]  /*3430*/  FMUL.FTZ R107, R151, UR21 ;  /* 0x00000015976b7c20 */ /* 0x000fe20008410000 */
[----:B------:R-:W-:Y:S01]  /*3440*/  FFMA.FTZ R148, R105, UR22, R144 ;  /* 0x0000001669947c23 */ /* 0x000fe20008010090 */
[----:B------:R-:W-:Y:S01]  /*3450*/  FFMA.FTZ R149, R106, UR22, R145 ;  /* 0x000000166a957c23 */ /* 0x000fe20008010091 */
[----:B------:R-:W-:Y:S01]  /*3460*/  FMUL.FTZ R106, R150, UR21 ;  /* 0x00000015966a7c20 */ /* 0x000fe20008410000 */
[----:B------:R-:W-:Y:S01]  /*3470*/  ISETP.GE.U32.AND.EX P0, PT, R27, 0x1000000, PT, P0 ;  /* 0x010000001b00780c */ /* 0x000fe20003f06100 */
[----:B------:R-:W-:Y:S01]  /*3480*/  FMUL.FTZ R104, R148, UR21 ;  /* 0x0000001594687c20 */ /* 0x000fe20008410000 */
[----:B------:R-:W-:Y:S01]  /*3490*/  FMUL.FTZ R105, R149, UR21 ;  /* 0x0000001595697c20 */ /* 0x000fe20008410000 */
[----:B------:R-:W-:Y:S01]  /*34a0*/  LOP3.LUT P5, RZ, R27, 0xff, RZ, 0xc0, !PT ;  /* 0x000000ff1bff7812 */ /* 0x000fe200078ac0ff */
[----:B------:R-:W-:Y:S01]  /*34b0*/  FADD.FTZ R168, R17, -R164 ;  /* 0x800000a411a87221 */ /* 0x000fe20000010000 */
[----:B------:R-:W-:-:S02]  /*34c0*/  LOP3.LUT P1, RZ, R27, 0xff00, RZ, 0xc0, !PT ;  /* 0x0000ff001bff7812 */ /* 0x000fc4000782c0ff */
        /* <DEDUP_REMOVED lines=31> */
.L_x_2433:
        /* <DEDUP_REMOVED lines=59> */
[----:B------:R-:W-:Y:S02]  /*3a70*/  F2FP.F16.F32.PACK_AB R138, R137, R138 ;  /* 0x0000008a898a723e */ /* 0x000fe400000000ff */
[----:B------:R-:W-:Y:S02]  /*3a80*/  F2FP.F16.F32.PACK_AB R166, R165, R166 ;  /* 0x000000a6a5a6723e */ /* 0x000fe400000000ff */
[C---:B------:R-:W-:Y:S02]  /*3a90*/  FSEL R165, R136.reuse, RZ, P5 ;  /* 0x000000ff88a57208 */ /* 0x040fe40002800000 */
[----:B------:R-:W-:-:S02]  /*3aa0*/  FSEL R137, R136, RZ, P0 ;  /* 0x000000ff88897208 */ /* 0x000fc40000000000 */
[----:B------:R-:W-:Y:S02]  /*3ab0*/  FSEL R136, R164, RZ, P1 ;  /* 0x000000ffa4887208 */ /* 0x000fe40000800000 */
[----:B------:R-:W-:Y:S02]  /*3ac0*/  LOP3.LUT P6, RZ, R26, 0xff000000, RZ, 0xc0, !PT ;  /* 0xff0000001aff7812 */ /* 0x000fe400078cc0ff */
[----:B------:R-:W-:Y:S01]  /*3ad0*/  F2FP.F16.F32.PACK_AB R137, R136, R137 ;  /* 0x000000898889723e */ /* 0x000fe200000000ff */
        /* <DEDUP_REMOVED lines=8> */
[----:B------:R-:W-:Y:S01]  /*3b60*/  F2FP.F16.F32.PACK_AB R165, R164, R165 ;  /* 0x000000a5a4a5723e */ /* 0x000fe200000000ff */
[----:B------:R-:W-:Y:S01]  /*3b70*/  FMUL.FTZ R136, R136, UR21 ;  /* 0x0000001588887c20 */ /* 0x000fe20008410000 */
[----:B------:R-:W-:-:S04]  /*3b80*/  FSEL R173, R168, RZ, P5 ;  /* 0x000000ffa8ad7208 */ /* 0x000fc80002800000 */
[C---:B------:R-:W-:Y:S02]  /*3b90*/  FSEL R164, R136.reuse, RZ, P6 ;  /* 0x000000ff88a47208 */ /* 0x040fe40003000000 */
[----:B------:R-:W-:Y:S02]  /*3ba0*/  FSEL R169, R136, RZ, P1 ;  /* 0x000000ff88a97208 */ /* 0x000fe40000800000 */
[----:B------:R-:W-:Y:S02]  /*3bb0*/  FSEL R136, R168, RZ, P0 ;  /* 0x000000ffa8887208 */ /* 0x000fe40000000000 */
[----:B------:R-:W-:Y:S02]  /*3bc0*/  F2FP.F16.F32.PACK_AB R164, R164, R173 ;  /* 0x000000ada4a4723e */ /* 0x000fe400000000ff */
[----:B------:R-:W-:Y:S01]  /*3bd0*/  F2FP.F16.F32.PACK_AB R136, R169, R136 ;  /* 0x00000088a988723e */ /* 0x000fe200000000ff */
[----:B------:R-:W-:Y:S06]  /*3be0*/  BRA `(.L_x_2436) ;  /* 0x0000000c00947947 */ /* 0x000fec0003800000 */
.L_x_2439:
[--C-:B------:R-:W-:Y:S01]  /*3bf0*/  FFMA.FTZ R104, R198, UR23, R171.reuse ;  /* 0x00000017c6687c23 */ /* 0x100fe200080100ab */
[----:B------:R-:W-:Y:S01]  /*3c00*/  FFMA.FTZ R106, R204, UR23, R171 ;  /* 0x00000017cc6a7c23 */ /* 0x000fe200080100ab */
[----:B------:R-:W-:Y:S02]  /*3c10*/  ISETP.GE.U32.AND P1, PT, R26, RZ, PT ;  /* 0x000000ff1a00720c */ /* 0x000fe40003f26070 */
[----:B------:R-:W-:Y:S01]  /*3c20*/  FADD.FTZ R104, R197, -R104 ;  /* 0x80000068c5687221 */ /* 0x000fe20000010000 */
[----:B------:R-:W-:Y:S01]  /*3c30*/  FADD.FTZ R106, R203, -R106 ;  /* 0x8000006acb6a7221 */ /* 0x000fe20000010000 */
[----:B------:R-:W-:Y:S02]  /*3c40*/  ISETP.GE.U32.AND P0, PT, R24, RZ, PT ;  /* 0x000000ff1800720c */ /* 0x000fe40003f06070 */
[----:B------:R-:W-:Y:S01]  /*3c50*/  FMUL.FTZ R150, R104, UR22 ;  /* 0x0000001668967c20 */ /* 0x000fe20008410000 */
[----:B------:R-:W-:Y:S01]  /*3c60*/  FMUL.FTZ R151, R106, UR22 ;  /* 0x000000166a977c20 */ /* 0x000fe20008410000 */
[----:B------:R-:W-:-:S02]  /*3c70*/  LOP3.LUT P6, RZ, R27, 0xff0000, RZ, 0xc0, !PT ;  /* 0x00ff00001bff7812 */ /* 0x000fc400078cc0ff */
[----:B------:R-:W-:Y:S01]  /*3c80*/  FMUL.FTZ R104, R150, UR21 ;  /* 0x0000001596687c20 */ /* 0x000fe20008410000 */
[----:B------:R-:W-:Y:S01]  /*3c90*/  LOP3.LUT P5, RZ, R25, 0xff0000, RZ, 0xc0, !PT ;  /* 0x00ff000019ff7812 */ /* 0x000fe200078ac0ff */
[----:B------:R-:W-:Y:S01]  /*3ca0*/  FMUL.FTZ R105, R151, UR21 ;  /* 0x0000001597697c20 */ /* 0x000fe20008410000 */
[----:B------:R-:W-:Y:S02]  /*3cb0*/  ISETP.GE.U32.AND.EX P1, PT, R27, 0x1000000, PT, P1 ;  /* 0x010000001b00780c */ /* 0x000fe40003f26110 */
[----:B------:R-:W-:Y:S02]  /*3cc0*/  ISETP.GE.U32.AND.EX P0, PT, R25, 0x1000000, PT, P0 ;  /* 0x010000001900780c */ /* 0x000fe40003f06100 */
[C---:B------:R-:W-:Y:S02]  /*3cd0*/  FSEL R167, R104.reuse, RZ, P6 ;  /* 0x000000ff68a77208 */ /* 0x040fe40003000000 */
[----:B------:R-:W-:Y:S02]  /*3ce0*/  FSEL R139, R104, RZ, P5 ;  /* 0x000000ff688b7208 */ /* 0x000fe40002800000 */
[----:B------:R-:W-:-:S02]  /*3cf0*/  FSEL R104, R105, RZ, P1 ;  /* 0x000000ff69687208 */ /* 0x000fc40000800000 */
[----:B------:R-:W-:Y:S02]  /*3d00*/  FSEL R106, R105, RZ, P0 ;  /* 0x000000ff696a7208 */ /* 0x000fe40000000000 */
[----:B------:R-:W-:Y:S01]  /*3d10*/  F2FP.F16.F32.PACK_AB R167, R104, R167 ;  /* 0x000000a768a7723e */ /* 0x000fe200000000ff */
[--C-:B------:R-:W-:Y:S01]  /*3d20*/  FFMA.FTZ R104, R22, UR23, R171.reuse ;  /* 0x0000001716687c23 */ /* 0x100fe200080100ab */
[----:B------:R-:W-:Y:S01]  /*3d30*/  F2FP.F16.F32.PACK_AB R139, R106, R139 ;  /* 0x0000008b6a8b723e */ /* 0x000fe200000000ff */
[--C-:B------:R-:W-:Y:S01]  /*3d40*/  FFMA.FTZ R106, R190, UR23, R171.reuse ;  /* 0x00000017be6a7c23 */ /* 0x100fe200080100ab */
[----:B------:R-:W-:Y:S01]  /*3d50*/  LOP3.LUT P0, RZ, R27, 0xff, RZ, 0xc0, !PT ;  /* 0x000000ff1bff7812 */ /* 0x000fe2000780c0ff */
[----:B------:R-:W-:Y:S01]  /*3d60*/  FADD.FTZ R104, R21, -R104 ;  /* 0x8000006815687221 */ /* 0x000fe20000010000 */
[----:B------:R-:W-:Y:S01]  /*3d70*/  LOP3.LUT P1, RZ, R25, 0xff, RZ, 0xc0, !PT ;  /* 0x000000ff19ff7812 */ /* 0x000fe2000782c0ff */
[----:B------:R-:W-:Y:S01]  /*3d80*/  FADD.FTZ R106, R189, -R106 ;  /* 0x8000006abd6a7221 */ /* 0x000fe20000010000 */
[----:B------:R-:W-:Y:S01]  /*3d90*/  LOP3.LUT P6, RZ, R25, 0xff00, RZ, 0xc0, !PT ;  /* 0x0000ff0019ff7812 */ /* 0x000fe200078cc0ff */
[----:B------:R-:W-:Y:S01]  /*3da0*/  FMUL.FTZ R148, R104, UR22 ;  /* 0x0000001668947c20 */ /* 0x000fe20008410000 */
[----:B------:R-:W-:Y:S01]  /*3db0*/  LOP3.LUT P5, RZ, R27, 0xff00, RZ, 0xc0, !PT ;  /* 0x0000ff001bff7812 */ /* 0x000fe200078ac0ff */
[----:B------:R-:W-:Y:S01]  /*3dc0*/  FMUL.FTZ R149, R106, UR22 ;  /* 0x000000166a957c20 */ /* 0x000fe20008410000 */
[----:B------:R-:W-:Y:S01]  /*3dd0*/  FFMA.FTZ R106, R18, UR23, R171 ;  /* 0x00000017126a7c23 */ /* 0x000fe200080100ab */
[----:B------:R-:W-:-:S02]  /*3de0*/  FMUL.FTZ R104, R148, UR21 ;  /* 0x0000001594687c20 */ /* 0x000fc40008410000 */
[----:B------:R-:W-:-:S03]  /*3df0*/  FMUL.FTZ R105, R149, UR21 ;  /* 0x0000001595697c20 */ /* 0x000fc60008410000 */
[C---:B------:R-:W-:Y:S02]  /*3e00*/  FSEL R166, R104.reuse, RZ, P0 ;  /* 0x000000ff68a67208 */ /* 0x040fe40000000000 */
[----:B------:R-:W-:Y:S01]  /*3e10*/  FSEL R138, R104, RZ, P1 ;  /* 0x000000ff688a7208 */ /* 0x000fe20000800000 */
[----:B------:R-:W-:Y:S01]  /*3e20*/  FFMA.FTZ R104, R10, UR23, R171 ;  /* 0x000000170a687c23 */ /* 0x000fe200080100ab */
[C---:B------:R-:W-:Y:S02]  /*3e30*/  FSEL R107, R105.reuse, RZ, P6 ;  /* 0x000000ff696b7208 */ /* 0x040fe40003000000 */
[----:B------:R-:W-:Y:S01]  /*3e40*/  FSEL R105, R105, RZ, P5 ;  /* 0x000000ff69697208 */ /* 0x000fe20002800000 */
[----:B------:R-:W-:Y:S01]  /*3e50*/  FADD.FTZ R104, R9, -R104 ;  /* 0x8000006809687221 */ /* 0x000fe20000010000 */
[----:B------:R-:W-:Y:S01]  /*3e60*/  F2FP.F16.F32.PACK_AB R138, R107, R138 ;  /* 0x0000008a6b8a723e */ /* 0x000fe200000000ff */
[----:B------:R-:W-:Y:S01]  /*3e70*/  FADD.FTZ R107, R17, -R106 ;  /* 0x8000006a116b7221 */ /* 0x000fe20000010000 */
[----:B------:R-:W-:Y:S01]  /*3e80*/  F2FP.F16.F32.PACK_AB R166, R105, R166 ;  /* 0x000000a669a6723e */ /* 0x000fe200000000ff */
[----:B------:R-:W-:Y:S01]  /*3e90*/  FMUL.FTZ R106, R104, UR22 ;  /* 0x00000016686a7c20 */ /* 0x000fe20008410000 */
[----:B------:R-:W-:Y:S01]  /*3ea0*/  LOP3.LUT P0, RZ, R26, 0xff0000, RZ, 0xc0, !PT ;  /* 0x00ff00001aff7812 */ /* 0x000fe2000780c0ff */
[----:B------:R-:W-:Y:S01]  /*3eb0*/  FMUL.FTZ R107, R107, UR22 ;  /* 0x000000166b6b7c20 */ /* 0x000fe20008410000 */
[----:B------:R-:W-:Y:S01]  /*3ec0*/  LOP3.LUT P1, RZ, R24, 0xff0000, RZ, 0xc0, !PT ;  /* 0x00ff000018ff7812 */ /* 0x000fe2000782c0ff */
[----:B------:R-:W-:Y:S01]  /*3ed0*/  FMUL.FTZ R104, R106, UR21 ;  /* 0x000000156a687c20 */ /* 0x000fe20008410000 */
[----:B------:R-:W-:Y:S01]  /*3ee0*/  LOP3.LUT P5, RZ, R26, 0xff000000, RZ, 0xc0, !PT ;  /* 0xff0000001aff7812 */ /* 0x000fe200078ac0ff */
[----:B------:R-:W-:Y:S01]  /*3ef0*/  FMUL.FTZ R105, R107, UR21 ;  /* 0x000000156b697c20 */ /* 0x000fe20008410000 */
[----:B------:R-:W-:-:S02]  /*3f00*/  LOP3.LUT P6, RZ, R24, 0xff000000, RZ, 0xc0, !PT ;  /* 0xff00000018ff7812 */ /* 0x000fc400078cc0ff */
[C---:B------:R-:W-:Y:S02]  /*3f10*/  FSEL R165, R104.reuse, RZ, P0 ;  /* 0x000000ff68a57208 */ /* 0x040fe40000000000 */
[----:B------:R-:W-:Y:S02]  /*3f20*/  FSEL R137, R104, RZ, P1 ;  /* 0x000000ff68897208 */ /* 0x000fe40000800000 */
[C---:B------:R-:W-:Y:S02]  /*3f30*/  FSEL R104, R105.reuse, RZ, P5 ;  /* 0x000000ff69687208 */ /* 0x040fe40002800000 */
[----:B------:R-:W-:Y:S01]  /*3f40*/  FSEL R136, R105, RZ, P6 ;  /* 0x000000ff69887208 */ /* 0x000fe20003000000 */
[--C-:B------:R-:W-:Y:S01]  /*3f50*/  FFMA.FTZ R105, R0, UR23, R171.reuse ;  /* 0x0000001700697c23 */ /* 0x100fe200080100ab */
[----:B------:R-:W-:Y:S01]  /*3f60*/  F2FP.F16.F32.PACK_AB R165, R104, R165 ;  /* 0x000000a568a5723e */ /* 0x000fe200000000ff */
[----:B------:R-:W-:Y:S01]  /*3f70*/  FFMA.FTZ R104, R6, UR23, R171 ;  /* 0x0000001706687c23 */ /* 0x000fe200080100ab */
[----:B------:R-:W-:-:S02]  /*3f80*/  F2FP.F16.F32.PACK_AB R137, R136, R137 ;  /* 0x000000898889723e */ /* 0x000fc400000000ff */
[----:B------:R-:W-:Y:S01]  /*3f90*/  LOP3.LUT P5, RZ, R26, 0xff00, RZ, 0xc0, !PT ;  /* 0x0000ff001aff7812 */ /* 0x000fe200078ac0ff */
[----:B------:R-:W-:Y:S01]  /*3fa0*/  FADD.FTZ R136, R5, -R104 ;  /* 0x8000006805887221 */ /* 0x000fe20000010000 */
[----:B------:R-:W-:Y:S01]  /*3fb0*/  FADD.FTZ R104, R4, -R105 ;  /* 0x8000006904687221 */ /* 0x000fe20000010000 */
[----:B------:R-:W-:Y:S02]  /*3fc0*/  LOP3.LUT P6, RZ, R24, 0xff00, RZ, 0xc0, !PT ;  /* 0x0000ff0018ff7812 */ /* 0x000fe400078cc0ff */
[----:B------:R-:W-:Y:S01]  /*3fd0*/  FMUL.FTZ R105, R136, UR22 ;  /* 0x0000001688697c20 */ /* 0x000fe20008410000 */
[----:B------:R-:W-:Y:S01]  /*3fe0*/  FMUL.FTZ R104, R104, UR22 ;  /* 0x0000001668687c20 */ /* 0x000fe20008410000 */
[----:B------:R-:W-:Y:S02]  /*3ff0*/  LOP3.LUT P1, RZ, R24, 0xff, RZ, 0xc0, !PT ;  /* 0x000000ff18ff7812 */ /* 0x000fe4000782c0ff */
[----:B------:R-:W-:Y:S01]  /*4000*/  FMUL.FTZ R168, R105, UR21 ;  /* 0x0000001569a87c20 */ /* 0x000fe20008410000 */
[----:B------:R-:W-:Y:S01]  /*4010*/  FMUL.FTZ R136, R104, UR21 ;  /* 0x0000001568887c20 */ /* 0x000fe20008410000 */
[----:B------:R-:W-:-:S03]  /*4020*/  LOP3.LUT P0, RZ, R26, 0xff, RZ, 0xc0, !PT ;  /* 0x000000ff1aff7812 */ /* 0x000fc6000780c0ff */
[C---:B------:R-:W-:Y:S02]  /*4030*/  FSEL R164, R168.reuse, RZ, P5 ;  /* 0x000000ffa8a47208 */ /* 0x040fe40002800000 */
[----:B------:R-:W-:Y:S02]  /*4040*/  FSEL R173, R168, RZ, P6 ;  /* 0x000000ffa8ad7208 */ /* 0x000fe40003000000 */
[C---:B------:R-:W-:Y:S02]  /*4050*/  FSEL R168, R136.reuse, RZ, P1 ;  /* 0x000000ff88a87208 */ /* 0x040fe40000800000 */
[----:B------:R-:W-:Y:S02]  /*4060*/  FSEL R169, R136, RZ, P0 ;  /* 0x000000ff88a97208 */ /* 0x000fe40000000000 */
[----:B------:R-:W-:Y:S02]  /*4070*/  F2FP.F16.F32.PACK_AB R136, R173, R168 ;  /* 0x000000a8ad88723e */ /* 0x000fe400000000ff */
[----:B------:R-:W-:Y:S01]  /*4080*/  F2FP.F16.F32.PACK_AB R164, R164, R169 ;  /* 0x000000a9a4a4723e */ /* 0x000fe200000000ff */
[----:B------:R-:W-:Y:S06]  /*4090*/  BRA `(.L_x_2436) ;  /* 0x0000000800687947 */ /* 0x000fec0003800000 */
.L_x_2438:
        /* <DEDUP_REMOVED lines=50> */
[----:B------:R-:W-:Y:S02]  /*43c0*/  F2FP.F16.F32.PACK_AB R138, R137, R138 ;  /* 0x0000008a898a723e */ /* 0x000fe400000000ff */
[----:B------:R-:W-:Y:S01]  /*43d0*/  LOP3.LUT P0, RZ, R26, 0xff0000, RZ, 0xc0, !PT ;  /* 0x00ff00001aff7812 */ /* 0x000fe2000780c0ff */
[----:B------:R-:W-:Y:S01]  /*43e0*/  FADD.FTZ R137, R9, -R136 ;  /* 0x8000008809897221 */ /* 0x000fe20000010000 */
[----:B------:R-:W-:-:S02]  /*43f0*/  LOP3.LUT P1, RZ, R24, 0xff0000, RZ, 0xc0, !PT ;  /* 0x00ff000018ff7812 */ /* 0x000fc4000782c0ff */
[----:B------:R-:W-:Y:S01]  /*4400*/  LOP3.LUT P6, RZ, R24, 0xff000000, RZ, 0xc0, !PT ;  /* 0xff00000018ff7812 */ /* 0x000fe200078cc0ff */
[----:B------:R-:W-:Y:S01]  /*4410*/  FFMA.FTZ R137, R137, UR22, R142 ;  /* 0x0000001689897c23 */ /* 0x000fe2000801008e */
[----:B------:R-:W-:Y:S02]  /*4420*/  F2FP.F16.F32.PACK_AB R166, R165, R166 ;  /* 0x000000a6a5a6723e */ /* 0x000fe400000000ff */
[----:B------:R-:W-:Y:S01]  /*4430*/  FSEL R136, R164, RZ, P6 ;  /* 0x000000ffa4887208 */ /* 0x000fe20003000000 */
[----:B------:R-:W-:Y:S01]  /*4440*/  FMUL.FTZ R137, R137, UR21 ;  /* 0x0000001589897c20 */ /* 0x000fe20008410000 */
[----:B------:R-:W-:Y:S02]  /*4450*/  LOP3.LUT P5, RZ, R26, 0xff000000, RZ, 0xc0, !PT ;  /* 0xff0000001aff7812 */ /* 0x000fe400078ac0ff */
[----:B------:R-:W-:Y:S02]  /*4460*/  LOP3.LUT P6, RZ, R24, 0xff00, RZ, 0xc0, !PT ;  /* 0x0000ff0018ff7812 */ /* 0x000fe400078cc0ff */
[----:B------:R-:W-:-:S02]  /*4470*/  FSEL R165, R137, RZ, P0 ;  /* 0x000000ff89a57208 */ /* 0x000fc40000000000 */
[----:B------:R-:W-:Y:S02]  /*4480*/  FSEL R137, R137, RZ, P1 ;  /* 0x000000ff89897208 */ /* 0x000fe40000800000 */
[----:B------:R-:W-:Y:S02]  /*4490*/  FSEL R164, R164, RZ, P5 ;  /* 0x000000ffa4a47208 */ /* 0x000fe40002800000 */
[----:B------:R-:W-:Y:S01]  /*44a0*/  F2FP.F16.F32.PACK_AB R137, R136, R137 ;  /* 0x000000898889723e */ /* 0x000fe200000000ff */
[----:B------:R-:W-:Y:S01]  /*44b0*/  FFMA.FTZ R136, R6, UR23, R171 ;  /* 0x0000001706887c23 */ /* 0x000fe200080100ab */
[----:B------:R-:W-:Y:S02]  /*44c0*/  LOP3.LUT P5, RZ, R26, 0xff00, RZ, 0xc0, !PT ;  /* 0x0000ff001aff7812 */ /* 0x000fe400078ac0ff */
[----:B------:R-:W-:Y:S01]  /*44d0*/  LOP3.LUT P1, RZ, R24, 0xff, RZ, 0xc0, !PT ;  /* 0x000000ff18ff7812 */ /* 0x000fe2000782c0ff */
[----:B------:R-:W-:Y:S01]  /*44e0*/  FADD.FTZ R136, R5, -R136 ;  /* 0x8000008805887221 */ /* 0x000fe20000010000 */
[----:B------:R-:W-:-:S02]  /*44f0*/  LOP3.LUT P0, RZ, R26, 0xff, RZ, 0xc0, !PT ;  /* 0x000000ff1aff7812 */ /* 0x000fc4000780c0ff */
[----:B------:R-:W-:Y:S01]  /*4500*/  F2FP.F16.F32.PACK_AB R165, R164, R165 ;  /* 0x000000a5a4a5723e */ /* 0x000fe200000000ff */
[----:B------:R-:W-:Y:S01]  /*4510*/  FFMA.FTZ R136, R136, UR22, R141 ;  /* 0x0000001688887c23 */ /* 0x000fe2000801008d */
[----:B------:R-:W-:-:S03]  /*4520*/  FSEL R173, R168, RZ, P0 ;  /* 0x000000ffa8ad7208 */ /* 0x000fc60000000000 */
[----:B------:R-:W-:-:S05]  /*4530*/  FMUL.FTZ R136, R136, UR21 ;  /* 0x0000001588887c20 */ /* 0x000fca0008410000 */
[C---:B------:R-:W-:Y:S02]  /*4540*/  FSEL R164, R136.reuse, RZ, P5 ;  /* 0x000000ff88a47208 */ /* 0x040fe40002800000 */
[----:B------:R-:W-:Y:S02]  /*4550*/  FSEL R169, R136, RZ, P6 ;  /* 0x000000ff88a97208 */ /* 0x000fe40003000000 */
[----:B------:R-:W-:Y:S02]  /*4560*/  FSEL R136, R168, RZ, P1 ;  /* 0x000000ffa8887208 */ /* 0x000fe40000800000 */
[----:B------:R-:W-:Y:S02]  /*4570*/  F2FP.F16.F32.PACK_AB R164, R164, R173 ;  /* 0x000000ada4a4723e */ /* 0x000fe400000000ff */
[----:B------:R-:W-:Y:S01]  /*4580*/  F2FP.F16.F32.PACK_AB R136, R169, R136 ;  /* 0x00000088a988723e */ /* 0x000fe200000000ff */
[----:B------:R-:W-:Y:S06]  /*4590*/  BRA `(.L_x_2436) ;  /* 0x0000000400287947 */ /* 0x000fec0003800000 */
.L_x_2440:
        /* <DEDUP_REMOVED lines=11> */
[C---:B------:R-:W-:Y:S02]  /*4650*/  LOP3.LUT P5, RZ, R25.reuse, 0xff0000, RZ, 0xc0, !PT ;  /* 0x00ff000019ff7812 */ /* 0x040fe400078ac0ff */
[----:B------:R-:W-:Y:S02]  /*4660*/  ISETP.GE.U32.AND.EX P0, PT, R25, 0x1000000, PT, P0 ;  /* 0x010000001900780c */ /* 0x000fe40003f06100 */
[----:B------:R-:W-:Y:S02]  /*4670*/  ISETP.GE.U32.AND.EX P1, PT, R27, 0x1000000, PT, P1 ;  /* 0x010000001b00780c */ /* 0x000fe40003f26110 */
[C---:B------:R-:W-:Y:S02]  /*4680*/  FSEL R167, R104.reuse, RZ, P6 ;  /* 0x000000ff68a77208 */ /* 0x040fe40003000000 */
[----:B------:R-:W-:-:S02]  /*4690*/  FSEL R139, R104, RZ, P5 ;  /* 0x000000ff688b7208 */ /* 0x000fc40002800000 */
        /* <DEDUP_REMOVED lines=14> */
[----:B------:R-:W-:Y:S01]  /*4780*/  FFMA.FTZ R106, R18, UR23, R171 ;  /* 0x00000017126a7c23 */ /* 0x000fe200080100ab */
[----:B------:R-:W-:-:S02]  /*4790*/  FMUL.FTZ R105, R149, UR21 ;  /* 0x0000001595697c20 */ /* 0x000fc40008410000 */
[----:B------:R-:W-:-:S03]  /*47a0*/  FMUL.FTZ R104, R148, UR21 ;  /* 0x0000001594687c20 */ /* 0x000fc60008410000 */
[C---:B------:R-:W-:Y:S02]  /*47b0*/  FSEL R107, R105.reuse, RZ, P6 ;  /* 0x000000ff696b7208 */ /* 0x040fe40003000000 */
[C---:B------:R-:W-:Y:S02]  /*47c0*/  FSEL R166, R104.reuse, RZ, P0 ;  /* 0x000000ff68a67208 */ /* 0x040fe40000000000 */
[----:B------:R-:W-:Y:S01]  /*47d0*/  FSEL R138, R104, RZ, P1 ;  /* 0x000000ff688a7208 */ /* 0x000fe20000800000 */
[----:B------:R-:W-:Y:S01]  /*47e0*/  FFMA.FTZ R104, R10, UR23, R171 ;  /* 0x000000170a687c23 */ /* 0x000fe200080100ab */
[----:B------:R-:W-:Y:S02]  /*47f0*/  FSEL R105, R105, RZ, P5 ;  /* 0x000000ff69697208 */ /* 0x000fe40002800000 */
[----:B------:R-:W-:Y:S02]  /*4800*/  F2FP.F16.F32.PACK_AB R138, R107, R138 ;  /* 0x0000008a6b8a723e */ /* 0x000fe400000000ff */
[----:B------:R-:W-:Y:S01]  /*4810*/  F2FP.F16.F32.PACK_AB R166, R105, R166 ;  /* 0x000000a669a6723e */ /* 0x000fe200000000ff */
        /* <DEDUP_REMOVED lines=9> */
[----:B------:R-:W-:Y:S02]  /*48b0*/  LOP3.LUT P6, RZ, R24, 0xff000000, RZ, 0xc0, !PT ;  /* 0xff00000018ff7812 */ /* 0x000fe400078cc0ff */
[----:B------:R-:W-:-:S02]  /*48c0*/  FSEL R165, R104, RZ, P0 ;  /* 0x000000ff68a57208 */ /* 0x000fc40000000000 */
[----:B------:R-:W-:Y:S02]  /*48d0*/  FSEL R137, R104, RZ, P1 ;  /* 0x000000ff68897208 */ /* 0x000fe40000800000 */
[C---:B------:R-:W-:Y:S02]  /*48e0*/  FSEL R104, R105.reuse, RZ, P5 ;  /* 0x000000ff69687208 */ /* 0x040fe40002800000 */
[----:B------:R-:W-:Y:S01]  /*48f0*/  FSEL R136, R105, RZ, P6 ;  /* 0x000000ff69887208 */ /* 0x000fe20003000000 */
[--C-:B------:R-:W-:Y:S01]  /*4900*/  FFMA.FTZ R105, R0, UR23, R171.reuse ;  /* 0x0000001700697c23 */ /* 0x100fe200080100ab */
[----:B------:R-:W-:Y:S01]  /*4910*/  F2FP.F16.F32.PACK_AB R165, R104, R165 ;  /* 0x000000a568a5723e */ /* 0x000fe200000000ff */
[----:B------:R-:W-:Y:S01]  /*4920*/  FFMA.FTZ R104, R6, UR23, R171 ;  /* 0x0000001706687c23 */ /* 0x000fe200080100ab */
[----:B------:R-:W-:Y:S01]  /*4930*/  F2FP.F16.F32.PACK_AB R137, R136, R137 ;  /* 0x000000898889723e */ /* 0x000fe200000000ff */
[----:B------:R-:W-:Y:S01]  /*4940*/  FADD.FTZ R169, R4, -R105 ;  /* 0x8000006904a97221 */ /* 0x000fe20000010000 */
[----:B------:R-:W-:Y:S01]  /*4950*/  LOP3.LUT P5, RZ, R26, 0xff00, RZ, 0xc0, !PT ;  /* 0x0000ff001aff7812 */ /* 0x000fe200078ac0ff */
[----:B------:R-:W-:Y:S01]  /*4960*/  FADD.FTZ R104, R5, -R104 ;  /* 0x8000006805687221 */ /* 0x000fe20000010000 */
[----:B------:R-:W-:-:S02]  /*4970*/  LOP3.LUT P6, RZ, R24, 0xff00, RZ, 0xc0, !PT ;  /* 0x0000ff0018ff7812 */ /* 0x000fc400078cc0ff */
[----:B------:R-:W-:Y:S01]  /*4980*/  LOP3.LUT P1, RZ, R24, 0xff, RZ, 0xc0, !PT ;  /* 0x000000ff18ff7812 */ /* 0x000fe2000782c0ff */
[----:B------:R-:W-:Y:S01]  /*4990*/  FFMA.FTZ R105, R104, UR22, R141 ;  /* 0x0000001668697c23 */ /* 0x000fe2000801008d */
[----:B------:R-:W-:Y:S01]  /*49a0*/  FFMA.FTZ R104, R169, UR22, R140 ;  /* 0x00000016a9687c23 */ /* 0x000fe2000801008c */
[----:B------:R-:W-:Y:S02]  /*49b0*/  LOP3.LUT P0, RZ, R26, 0xff, RZ, 0xc0, !PT ;  /* 0x000000ff1aff7812 */ /* 0x000fe4000780c0ff */
[----:B------:R-:W-:Y:S01]  /*49c0*/  FMUL.FTZ R168, R105, UR21 ;  /* 0x0000001569a87c20 */ /* 0x000fe20008410000 */
[----:B------:R-:W-:-:S04]  /*49d0*/  FMUL.FTZ R136, R104, UR21 ;  /* 0x0000001568887c20 */ /* 0x000fc80008410000 */
[C---:B------:R-:W-:Y:S02]  /*49e0*/  FSEL R164, R168.reuse, RZ, P5 ;  /* 0x000000ffa8a47208 */ /* 0x040fe40002800000 */
[----:B------:R-:W-:Y:S02]  /*49f0*/  FSEL R173, R168, RZ, P6 ;  /* 0x000000ffa8ad7208 */ /* 0x000fe40003000000 */
[C---:B------:R-:W-:Y:S02]  /*4a00*/  FSEL R168, R136.reuse, RZ, P1 ;  /* 0x000000ff88a87208 */ /* 0x040fe40000800000 */
[----:B------:R-:W-:Y:S02]  /*4a10*/  FSEL R169, R136, RZ, P0 ;  /* 0x000000ff88a97208 */ /* 0x000fe40000000000 */
[----:B------:R-:W-:Y:S02]  /*4a20*/  F2FP.F16.F32.PACK_AB R136, R173, R168 ;  /* 0x000000a8ad88723e */ /* 0x000fe400000000ff */
[----:B------:R-:W-:-:S07]  /*4a30*/  F2FP.F16.F32.PACK_AB R164, R164, R169 ;  /* 0x000000a9a4a4723e */ /* 0x000fce00000000ff */
.L_x_2436:
        /* <DEDUP_REMOVED lines=15> */
.L_x_2432:
[----:B------:R-:W-:Y:S05]  /*4b30*/  BSYNC.RECONVERGENT B0 ;  /* 0x0000000000007941 */ /* 0x000fea0003800200 */
.L_x_2431:
        /* <DEDUP_REMOVED lines=29> */
[----:B------:R-:W-:Y:S02]  /*4d10*/  LOP3.LUT P6, RZ, R31, 0xff, RZ, 0xc0, !PT ;  /* 0x000000ff1fff7812 */ /* 0x000fe400078cc0ff */
[----:B------:R-:W-:Y:S01]  /*4d20*/  F2FP.F16.F32.PACK_AB R167, R104, R167 ;  /* 0x000000a768a7723e */ /* 0x000fe200000000ff */
[--C-:B------:R-:W-:Y:S01]  /*4d30*/  FFMA.FTZ R104, R20, UR23, R171.reuse ;  /* 0x0000001714687c23 */ /* 0x100fe200080100ab */
[C---:B------:R-:W-:Y:S02]  /*4d40*/  LOP3.LUT P1, RZ, R29.reuse, 0xff00, RZ, 0xc0, !PT ;  /* 0x0000ff001dff7812 */ /* 0x040fe4000782c0ff */
[----:B------:R-:W-:Y:S01]  /*4d50*/  LOP3.LUT P5, RZ, R29, 0xff, RZ, 0xc0, !PT ;  /* 0x000000ff1dff7812 */ /* 0x000fe200078ac0ff */
[----:B------:R-:W-:Y:S01]  /*4d60*/  FADD.FTZ R105, R19, -R104 ;  /* 0x8000006813697221 */ /* 0x000fe20000010000 */
[----:B------:R-:W-:Y:S01]  /*4d70*/  FFMA.FTZ R104, R188, UR23, R171 ;  /* 0x00000017bc687c23 */ /* 0x000fe200080100ab */
[----:B------:R-:W-:Y:S02]  /*4d80*/  F2FP.F16.F32.PACK_AB R139, R106, R139 ;  /* 0x0000008b6a8b723e */ /* 0x000fe400000000ff */
[----:B------:R-:W-:Y:S01]  /*4d90*/  FFMA.FTZ R148, R105, UR22, R48 ;  /* 0x0000001669947c23 */ /* 0x000fe20008010030 */
[----:B------:R-:W-:-:S04]  /*4da0*/  FADD.FTZ R104, R187, -R104 ;  /* 0x80000068bb687221 */ /* 0x000fc80000010000 */
        /* <DEDUP_REMOVED lines=22> */
[----:B------:R-:W-:Y:S02]  /*4f10*/  FSEL R165, R104, RZ, P6 ;  /* 0x000000ff68a57208 */ /* 0x000fe40003000000 */
[----:B------:R-:W-:Y:S02]  /*4f20*/  LOP3.LUT P6, RZ, R30, 0xff000000, RZ, 0xc0, !PT ;  /* 0xff0000001eff7812 */ /* 0x000fe400078cc0ff */
[----:B------:R-:W-:Y:S02]  /*4f30*/  FSEL R137, R104, RZ, P5 ;  /* 0x000000ff68897208 */ /* 0x000fe40002800000 */
[----:B------:R-:W-:Y:S01]  /*4f40*/  FSEL R104, R105, RZ, P6 ;  /* 0x000000ff69687208 */ /* 0x000fe20003000000 */
[----:B------:R-:W-:Y:S01]  /*4f50*/  FFMA.FTZ R105, R7, UR23, R171 ;  /* 0x0000001707697c23 */ /* 0x000fe200080100ab */
[----:B------:R-:W-:-:S02]  /*4f60*/  F2FP.F16.F32.PACK_AB R137, R136, R137 ;  /* 0x000000898889723e */ /* 0x000fc400000000ff */
[----:B------:R-:W-:Y:S01]  /*4f70*/  F2FP.F16.F32.PACK_AB R165, R104, R165 ;  /* 0x000000a568a5723e */ /* 0x000fe200000000ff */
[----:B------:R-:W-:Y:S01]  /*4f80*/  FADD.FTZ R136, R8, -R105 ;  /* 0x8000006908887221 */ /* 0x000fe20000010000 */
[----:B------:R-:W-:Y:S01]  /*4f90*/  FFMA.FTZ R104, R3, UR23, R171 ;  /* 0x0000001703687c23 */ /* 0x000fe200080100ab */
[----:B------:R-:W-:Y:S02]  /*4fa0*/  LOP3.LUT P6, RZ, R30, 0xff00, RZ, 0xc0, !PT ;  /* 0x0000ff001eff7812 */ /* 0x000fe400078cc0ff */
[----:B------:R-:W-:Y:S01]  /*4fb0*/  FFMA.FTZ R105, R136, UR22, R53 ;  /* 0x0000001688697c23 */ /* 0x000fe20008010035 */
[----:B------:R-:W-:Y:S01]  /*4fc0*/  FADD.FTZ R169, R209, -R104 ;  /* 0x80000068d1a97221 */ /* 0x000fe20000010000 */
[C---:B------:R-:W-:Y:S02]  /*4fd0*/  LOP3.LUT P1, RZ, R28.reuse, 0xff00, RZ, 0xc0, !PT ;  /* 0x0000ff001cff7812 */ /* 0x040fe4000782c0ff */
        /* <DEDUP_REMOVED lines=8> */
[----:B------:R-:W-:Y:S02]  /*5060*/  FSEL R169, R136, RZ, P6 ;  /* 0x000000ff88a97208 */ /* 0x000fe40003000000 */
[----:B------:R-:W-:-:S02]  /*5070*/  F2FP.F16.F32.PACK_AB R136, R173, R168 ;  /* 0x000000a8ad88723e */ /* 0x000fc400000000ff */
[----:B------:R-:W-:Y:S01]  /*5080*/  F2FP.F16.F32.PACK_AB R164, R164, R169 ;  /* 0x000000a9a4a4723e */ /* 0x000fe200000000ff */
[----:B------:R-:W-:Y:S06]  /*5090*/  BRA `(.L_x_2446) ;  /* 0x0000001c00107947 */ /* 0x000fec0003800000 */
.L_x_2445:
        /* <DEDUP_REMOVED lines=18> */
[----:B------:R-:W-:Y:S01]  /*51c0*/  F2FP.F16.F32.PACK_AB R167, R136, R167 ;  /* 0x000000a788a7723e */ /* 0x000fe200000000ff */
        /* <DEDUP_REMOVED lines=8> */
[----:B------:R-:W-:-:S02]  /*5250*/  F2FP.F16.F32.PACK_AB R139, R138, R139 ;  /* 0x0000008b8a8b723e */ /* 0x000fc400000000ff */
        /* <DEDUP_REMOVED lines=10> */
[----:B------:R-:W-:Y:S01]  /*5300*/  F2FP.F16.F32.PACK_AB R166, R137, R166 ;  /* 0x000000a689a6723e */ /* 0x000fe200000000ff */
[----:B------:R-:W-:Y:S01]  /*5310*/  FFMA.FTZ R137, R11, UR23, R171 ;  /* 0x000000170b897c23 */ /* 0x000fe200080100ab */
[----:B------:R-:W-:Y:S01]  /*5320*/  LOP3.LUT P6, RZ, R30, 0xff0000, RZ, 0xc0, !PT ;  /* 0x00ff00001eff7812 */ /* 0x000fe200078cc0ff */
[----:B------:R-:W-:Y:S01]  /*5330*/  FADD.FTZ R136, R15, -R136 ;  /* 0x800000880f887221 */ /* 0x000fe20000010000 */
[----:B------:R-:W-:Y:S01]  /*5340*/  F2FP.F16.F32.PACK_AB R138, R165, R138 ;  /* 0x0000008aa58a723e */ /* 0x000fe200000000ff */
        /* <DEDUP_REMOVED lines=12> */
[----:B------:R-:W-:Y:S01]  /*5410*/  F2FP.F16.F32.PACK_AB R137, R164, R137 ;  /* 0x00000089a489723e */ /* 0x000fe200000000ff */
[----:B------:R-:W-:Y:S01]  /*5420*/  FADD.FTZ R164, R8, -R169 ;  /* 0x800000a908a47221 */ /* 0x000fe20000010000 */
[----:B------:R-:W-:Y:S01]  /*5430*/  F2FP.F16.F32.PACK_AB R165, R136, R165 ;  /* 0x000000a588a5723e */ /* 0x000fe200000000ff */
        /* <DEDUP_REMOVED lines=14> */
[----:B------:R-:W-:-:S02]  /*5520*/  F2FP.F16.F32.PACK_AB R136, R173, R136 ;  /* 0x00000088ad88723e */ /* 0x000fc400000000ff */
[----:B------:R-:W-:Y:S01]  /*5530*/  F2FP.F16.F32.PACK_AB R164, R164, R169 ;  /* 0x000000a9a4a4723e */ /* 0x000fe200000000ff */
[----:B------:R-:W-:Y:S06]  /*5540*/  BRA `(.L_x_2446) ;  /* 0x0000001400e47947 */ /* 0x000fec0003800000 */
.L_x_2444:
        /* <DEDUP_REMOVED lines=40> */
[----:B------:R-:W-:Y:S01]  /*57d0*/  F2FP.F16.F32.PACK_AB R138, R107, R138 ;  /* 0x0000008a6b8a723e */ /* 0x000fe200000000ff */
[----:B------:R-:W-:Y:S01]  /*57e0*/  FADD.FTZ R104, R15, -R104 ;  /* 0x800000680f687221 */ /* 0x000fe20000010000 */
[----:B------:R-:W-:Y:S01]  /*57f0*/  F2FP.F16.F32.PACK_AB R166, R105, R166 ;  /* 0x000000a669a6723e */ /* 0x000fe200000000ff */
[----:B------:R-:W-:Y:S01]  /*5800*/  FFMA.FTZ R105, R11, UR23, R171 ;  /* 0x000000170b697c23 */ /* 0x000fe200080100ab */
[----:B------:R-:W-:Y:S01]  /*5810*/  LOP3.LUT P6, RZ, R30, 0xff0000, RZ, 0xc0, !PT ;  /* 0x00ff00001eff7812 */ /* 0x000fe200078cc0ff */
[----:B------:R-:W-:Y:S01]  /*5820*/  FMUL.FTZ R107, R104, UR22 ;  /* 0x00000016686b7c20 */ /* 0x000fe20008410000 */
[----:B------:R-:W-:Y:S01]  /*5830*/  LOP3.LUT P5, RZ, R28, 0xff0000, RZ, 0xc0, !PT ;  /* 0x00ff00001cff7812 */ /* 0x000fe200078ac0ff */
[----:B------:R-:W-:Y:S01]  /*5840*/  FADD.FTZ R105, R12, -R105 ;  /* 0x800000690c697221 */ /* 0x000fe20000010000 */
[----:B------:R-:W-:-:S03]  /*5850*/  LOP3.LUT P1, RZ, R28, 0xff000000, RZ, 0xc0, !PT ;  /* 0xff0000001cff7812 */ /* 0x000fc6000782c0ff */
[----:B------:R-:W-:Y:S01]  /*5860*/  FMUL.FTZ R106, R105, UR22 ;  /* 0x00000016696a7c20 */ /* 0x000fe20008410000 */
[----:B------:R-:W-:-:S03]  /*5870*/  FMUL.FTZ R105, R107, UR21 ;  /* 0x000000156b697c20 */ /* 0x000fc60008410000 */
[----:B------:R-:W-:Y:S02]  /*5880*/  FMUL.FTZ R104, R106, UR21 ;  /* 0x000000156a687c20 */ /* 0x000fe40008410000 */
[----:B------:R-:W-:Y:S02]  /*5890*/  FSEL R136, R105, RZ, P1 ;  /* 0x000000ff69887208 */ /* 0x000fe40000800000 */
[----:B------:R-:W-:Y:S02]  /*58a0*/  LOP3.LUT P1, RZ, R28, 0xff00, RZ, 0xc0, !PT ;  /* 0x0000ff001cff7812 */ /* 0x000fe4000782c0ff */
[----:B------:R-:W-:Y:S02]  /*58b0*/  FSEL R165, R104, RZ, P6 ;  /* 0x000000ff68a57208 */ /* 0x000fe40003000000 */
[----:B------:R-:W-:Y:S02]  /*58c0*/  LOP3.LUT P6, RZ, R30, 0xff000000, RZ, 0xc0, !PT ;  /* 0xff0000001eff7812 */ /* 0x000fe400078cc0ff */
[----:B------:R-:W-:-:S02]  /*58d0*/  FSEL R137, R104, RZ, P5 ;  /* 0x000000ff68897208 */ /* 0x000fc40002800000 */
[----:B------:R-:W-:Y:S01]  /*58e0*/  FSEL R104, R105, RZ, P6 ;  /* 0x000000ff69687208 */ /* 0x000fe20003000000 */
[----:B------:R-:W-:Y:S01]  /*58f0*/  FFMA.FTZ R105, R7, UR23, R171 ;  /* 0x0000001707697c23 */ /* 0x000fe200080100ab */
[----:B------:R-:W-:Y:S02]  /*5900*/  LOP3.LUT P6, RZ, R30, 0xff00, RZ, 0xc0, !PT ;  /* 0x0000ff001eff7812 */ /* 0x000fe400078cc0ff */
[----:B------:R-:W-:Y:S01]  /*5910*/  F2FP.F16.F32.PACK_AB R165, R104, R165 ;  /* 0x000000a568a5723e */ /* 0x000fe200000000ff */
[----:B------:R-:W-:Y:S01]  /*5920*/  FADD.FTZ R105, R8, -R105 ;  /* 0x8000006908697221 */ /* 0x000fe20000010000 */
[----:B------:R-:W-:Y:S01]  /*5930*/  FFMA.FTZ R104, R3, UR23, R171 ;  /* 0x0000001703687c23 */ /* 0x000fe200080100ab */
[----:B------:R-:W-:Y:S02]  /*5940*/  F2FP.F16.F32.PACK_AB R137, R136, R137 ;  /* 0x000000898889723e */ /* 0x000fe400000000ff */
[----:B------:R-:W-:Y:S01]  /*5950*/  FMUL.FTZ R105, R105, UR22 ;  /* 0x0000001669697c20 */ /* 0x000fe20008410000 */
[----:B------:R-:W-:Y:S01]  /*5960*/  FADD.FTZ R104, R209, -R104 ;  /* 0x80000068d1687221 */ /* 0x000fe20000010000 */
[----:B------:R-:W-:-:S02]  /*5970*/  LOP3.LUT P5, RZ, R28, 0xff, RZ, 0xc0, !PT ;  /* 0x000000ff1cff7812 */ /* 0x000fc400078ac0ff */
[----:B------:R-:W-:Y:S01]  /*5980*/  FMUL.FTZ R168, R105, UR21 ;  /* 0x0000001569a87c20 */ /* 0x000fe20008410000 */
[----:B------:R-:W-:-:S04]  /*5990*/  FMUL.FTZ R104, R104, UR22 ;  /* 0x0000001668687c20 */ /* 0x000fc80008410000 */
        /* <DEDUP_REMOVED lines=9> */
.L_x_2447:
        /* <DEDUP_REMOVED lines=43> */
[----:B------:R-:W-:Y:S01]  /*5ce0*/  F2FP.F16.F32.PACK_AB R166, R137, R166 ;  /* 0x000000a689a6723e */ /* 0x000fe200000000ff */
[----:B------:R-:W-:Y:S01]  /*5cf0*/  FFMA.FTZ R137, R11, UR23, R171 ;  /* 0x000000170b897c23 */ /* 0x000fe200080100ab */
[----:B------:R-:W-:Y:S01]  /*5d00*/  F2FP.F16.F32.PACK_AB R138, R165, R138 ;  /* 0x0000008aa58a723e */ /* 0x000fe200000000ff */
        /* <DEDUP_REMOVED lines=14> */
[----:B------:R-:W-:Y:S01]  /*5df0*/  F2FP.F16.F32.PACK_AB R165, R136, R165 ;  /* 0x000000a588a5723e */ /* 0x000fe200000000ff */
[----:B------:R-:W-:Y:S01]  /*5e00*/  FFMA.FTZ R136, R3, UR23, R171 ;  /* 0x0000001703887c23 */ /* 0x000fe200080100ab */
[----:B------:R-:W-:-:S02]  /*5e10*/  F2FP.F16.F32.PACK_AB R137, R164, R137 ;  /* 0x00000089a489723e */ /* 0x000fc400000000ff */
        /* <DEDUP_REMOVED lines=9> */
[----:B------:R-:W-:Y:S02]  /*5eb0*/  F2FP.F16.F32.PACK_AB R136, R173, R168 ;  /* 0x000000a8ad88723e */ /* 0x000fe400000000ff */
[----:B------:R-:W-:Y:S01]  /*5ec0*/  F2FP.F16.F32.PACK_AB R164, R164, R169 ;  /* 0x000000a9a4a4723e */ /* 0x000fe200000000ff */
[----:B------:R-:W-:Y:S06]  /*5ed0*/  BRA `(.L_x_2446) ;  /* 0x0000000c00807947 */ /* 0x000fec0003800000 */
.L_x_2443:
        /* <DEDUP_REMOVED lines=9> */
[--C-:B0-----:R-:W-:Y:S01]  /*5f70*/  FFMA.FTZ R164, R16, UR23, R171.reuse ;  /* 0x0000001710a47c23 */ /* 0x101fe200080100ab */
[----:B------:R-:W-:Y:S01]  /*5f80*/  FADD.FTZ R105, R195, -R104 ;  /* 0x80000068c3697221 */ /* 0x000fe20000010000 */
[--C-:B------:R-:W-:Y:S01]  /*5f90*/  FFMA.FTZ R104, R20, UR23, R171.reuse ;  /* 0x0000001714687c23 */ /* 0x100fe200080100ab */
[----:B------:R-:W-:Y:S01]  /*5fa0*/  FADD.FTZ R106, R187, -R106 ;  /* 0x8000006abb6a7221 */ /* 0x000fe20000010000 */
[----:B------:R-:W-:Y:S01]  /*5fb0*/  LOP3.LUT P6, RZ, R31, 0xff, RZ, 0xc0, !PT ;  /* 0x000000ff1fff7812 */ /* 0x000fe200078cc0ff */
[----:B------:R-:W-:Y:S01]  /*5fc0*/  FFMA.FTZ R150, R105, UR22, R50 ;  /* 0x0000001669967c23 */ /* 0x000fe20008010032 */
[----:B------:R-:W-:Y:S01]  /*5fd0*/  FFMA.FTZ R105, R205, UR23, R171 ;  /* 0x00000017cd697c23 */ /* 0x000fe200080100ab */
[----:B------:R-:W-:Y:S01]  /*5fe0*/  FFMA.FTZ R149, R106, UR22, R49 ;  /* 0x000000166a957c23 */ /* 0x000fe20008010031 */
[----:B------:R-:W-:Y:S01]  /*5ff0*/  ISETP.GE.U32.AND P1, PT, R30, RZ, PT ;  /* 0x000000ff1e00720c */ /* 0x000fe20003f26070 */
[----:B------:R-:W-:Y:S01]  /*6000*/  FMUL.FTZ R107, R150, UR21 ;  /* 0x00000015966b7c20 */ /* 0x000fe20008410000 */
[----:B------:R-:W-:Y:S01]  /*6010*/  FADD.FTZ R148, R206, -R105 ;  /* 0x80000069ce947221 */ /* 0x000fe20000010000 */
[----:B------:R-:W-:Y:S01]  /*6020*/  FADD.FTZ R105, R19, -R104 ;  /* 0x8000006813697221 */ /* 0x000fe20000010000 */
[----:B------:R-:W-:Y:S01]  /*6030*/  ISETP.GE.U32.AND.EX P1, PT, R31, 0x1000000, PT, P1 ;  /* 0x010000001f00780c */ /* 0x000fe20003f26110 */
[----:B------:R-:W-:Y:S01]  /*6040*/  FADD.FTZ R168, R15, -R164 ;  /* 0x800000a40fa87221 */ /* 0x000fe20000010000 */
[----:B------:R-:W-:Y:S01]  /*6050*/  FFMA.FTZ R151, R148, UR22, R51 ;  /* 0x0000001694977c23 */ /* 0x000fe20008010033 */
[----:B------:R-:W-:Y:S01]  /*6060*/  FFMA.FTZ R148, R105, UR22, R48 ;  /* 0x0000001669947c23 */ /* 0x000fe20008010030 */
[----:B------:R-:W-:Y:S01]  /*6070*/  FSEL R107, R107, RZ, P5 ;  /* 0x000000ff6b6b7208 */ /* 0x000fe20002800000 */
[----:B------:R-:W-:Y:S01]  /*6080*/  FMUL.FTZ R105, R149, UR21 ;  /* 0x0000001595697c20 */ /* 0x000fe20008410000 */
[----:B------:R-:W-:Y:S01]  /*6090*/  LOP3.LUT P5, RZ, R31, 0xff00, RZ, 0xc0, !PT ;  /* 0x0000ff001fff7812 */ /* 0x000fe200078ac0ff */
[----:B------:R-:W-:Y:S01]  /*60a0*/  FMUL.FTZ R104, R148, UR21 ;  /* 0x0000001594687c20 */ /* 0x000fe20008410000 */
[----:B------:R-:W-:-:S02]  /*60b0*/  FMUL.FTZ R106, R151, UR21 ;  /* 0x00000015976a7c20 */ /* 0x000fc40008410000 */
        /* <DEDUP_REMOVED lines=27> */
[----:B------:R-:W-:Y:S02]  /*6270*/  F2FP.F16.F32.PACK_AB R165, R173, R168 ;  /* 0x000000a8ada5723e */ /* 0x000fe400000000ff */
[----:B------:R-:W-:Y:S01]  /*6280*/  F2FP.F16.F32.PACK_AB R164, R169, R164 ;  /* 0x000000a4a9a4723e */ /* 0x000fe200000000ff */
[----:B------:R-:W-:Y:S06]  /*6290*/  BRA `(.L_x_2446) ;  /* 0x0000000800907947 */ /* 0x000fec0003800000 */
.L_x_2449:
        /* <DEDUP_REMOVED lines=19> */
[----:B------:R-:W-:Y:S01]  /*63d0*/  F2FP.F16.F32.PACK_AB R167, R164, R165 ;  /* 0x000000a5a4a7723e */ /* 0x000fe200000000ff */
        /* <DEDUP_REMOVED lines=32> */
[----:B------:R-:W-:Y:S01]  /*65e0*/  F2FP.F16.F32.PACK_AB R164, R173, R164 ;  /* 0x000000a4ada4723e */ /* 0x000fe200000000ff */
[----:B------:R-:W-:Y:S06]  /*65f0*/  BRA `(.L_x_2446) ;  /* 0x0000000400b87947 */ /* 0x000fec0003800000 */
.L_x_2448:
[----:B------:R-:W-:-:S04]  /*6600*/  UISETP.NE.U32.AND UP0, UPT, UR8, URZ, UPT ;  /* 0x000000ff0800728c */ /* 0x000fc8000bf05070 */
[----:B------:R-:W-:-:S09]  /*6610*/  UISETP.NE.AND.EX UP0, UPT, UR9, URZ, UPT, UP0 ;  /* 0x000000ff0900728c */ /* 0x000fd2000bf05300 */
[----:B------:R-:W-:Y:S05]  /*6620*/  BRA.U !UP0, `(.L_x_2450) ;  /* 0x0000000108d87547 */ /* 0x000fea000b800000 */
[--C-:B------:R-:W-:Y:S01]  /*6630*/  FFMA.FTZ R104, R196, UR23, R171.reuse ;  /* 0x00000017c4687c23 */ /* 0x100fe200080100ab */
[--C-:B------:R-:W-:Y:S01]  /*6640*/  FFMA.FTZ R106, R188, UR23, R171.reuse ;  /* 0x00000017bc6a7c23 */ /* 0x100fe200080100ab */
[----:B------:R-:W-:Y:S01]  /*6650*/  FFMA.FTZ R107, R205, UR23, R171 ;  /* 0x00000017cd6b7c23 */ /* 0x000fe200080100ab */
[----:B------:R-:W-:Y:S01]  /*6660*/  LOP3.LUT P5, RZ, R31, 0xff0000, RZ, 0xc0, !PT ;  /* 0x00ff00001fff7812 */ /* 0x000fe200078ac0ff */
[----:B------:R-:W-:Y:S01]  /*6670*/  FADD.FTZ R104, R195, -R104 ;  /* 0x80000068c3687221 */ /* 0x000fe20000010000 */
[----:B------:R-:W-:Y:S01]  /*6680*/  FADD.FTZ R106, R187, -R106 ;  /* 0x8000006abb6a7221 */ /* 0x000fe20000010000 */
[----:B------:R-:W-:Y:S01]  /*6690*/  FADD.FTZ R107, R206, -R107 ;  /* 0x8000006bce6b7221 */ /* 0x000fe20000010000 */
[----:B------:R-:W-:Y:S01]  /*66a0*/  LOP3.LUT P6, RZ, R31, 0xff, RZ, 0xc0, !PT ;  /* 0x000000ff1fff7812 */ /* 0x000fe200078cc0ff */
[----:B------:R-:W-:Y:S01]  /*66b0*/  FMUL.FTZ R150, R104, UR22 ;  /* 0x0000001668967c20 */ /* 0x000fe20008410000 */
[--C-:B------:R-:W-:Y:S01]  /*66c0*/  FFMA.FTZ R104, R20, UR23, R171.reuse ;  /* 0x0000001714687c23 */ /* 0x100fe200080100ab */
[----:B------:R-:W-:Y:S01]  /*66d0*/  FMUL.FTZ R149, R106, UR22 ;  /* 0x000000166a957c20 */ /* 0x000fe20008410000 */
[----:B------:R-:W-:Y:S01]  /*66e0*/  FMUL.FTZ R151, R107, UR22 ;  /* 0x000000166b977c20 */ /* 0x000fe20008410000 */
[----:B------:R-:W-:Y:S01]  /*66f0*/  FMUL.FTZ R105, R150, UR21 ;  /* 0x0000001596697c20 */ /* 0x000fe20008410000 */
[----:B------:R-:W-:Y:S01]  /*6700*/  FADD.FTZ R104, R19, -R104 ;  /* 0x8000006813687221 */ /* 0x000fe20000010000 */
[----:B------:R-:W-:Y:S01]  /*6710*/  ISETP.GE.U32.AND P1, PT, R30, RZ, PT ;  /* 0x000000ff1e00720c */ /* 0x000fe20003f26070 */
[----:B------:R-:W-:Y:S01]  /*6720*/  FMUL.FTZ R106, R151, UR21 ;  /* 0x00000015976a7c20 */ /* 0x000fe20008410000 */
[----:B------:R-:W-:Y:S01]  /*6730*/  FFMA.FTZ R107, R11, UR23, R171 ;  /* 0x000000170b6b7c23 */ /* 0x000fe200080100ab */
[----:B------:R-:W-:Y:S01]  /*6740*/  FMUL.FTZ R148, R104, UR22 ;  /* 0x0000001668947c20 */ /* 0x000fe20008410000 */
[----:B------:R-:W-:Y:S01]  /*6750*/  FSEL R167, R105, RZ, P5 ;  /* 0x000000ff69a77208 */ /* 0x000fe20002800000 */
[----:B------:R-:W-:Y:S01]  /*6760*/  FMUL.FTZ R105, R149, UR21 ;  /* 0x0000001595697c20 */ /* 0x000fe20008410000 */
[C---:B------:R-:W-:Y:S01]  /*6770*/  LOP3.LUT P5, RZ, R31.reuse, 0xff00, RZ, 0xc0, !PT ;  /* 0x0000ff001fff7812 */ /* 0x040fe200078ac0ff */
[----:B------:R-:W-:Y:S01]  /*6780*/  FMUL.FTZ R104, R148, UR21 ;  /* 0x0000001594687c20 */ /* 0x000fe20008410000 */
[----:B------:R-:W-:Y:S01]  /*6790*/  ISETP.GE.U32.AND.EX P1, PT, R31, 0x1000000, PT, P1 ;  /* 0x010000001f00780c */ /* 0x000fe20003f26110 */
[----:B------:R-:W-:Y:S01]  /*67a0*/  FADD.FTZ R107, R12, -R107 ;  /* 0x8000006b0c6b7221 */ /* 0x000fe20000010000 */
[----:B------:R-:W-:-:S02]  /*67b0*/  FSEL R105, R105, RZ, P5 ;  /* 0x000000ff69697208 */ /* 0x000fc40002800000 */
        /* <DEDUP_REMOVED lines=9> */
[----:B0-----:R-:W-:Y:S01]  /*6850*/  FADD.FTZ R165, R15, -R106 ;  /* 0x8000006a0fa57221 */ /* 0x001fe20000010000 */
[----:B------:R-:W-:Y:S01]  /*6860*/  FADD.FTZ R105, R8, -R105 ;  /* 0x8000006908697221 */ /* 0x000fe20000010000 */
[----:B------:R-:W-:Y:S01]  /*6870*/  FMUL.FTZ R104, R104, UR22 ;  /* 0x0000001668687c20 */ /* 0x000fe20008410000 */
[----:B------:R-:W-:Y:S01]  /*6880*/  FMUL.FTZ R106, R107, UR22 ;  /* 0x000000166b6a7c20 */ /* 0x000fe20008410000 */
[----:B------:R-:W-:Y:S01]  /*6890*/  FMUL.FTZ R107, R165, UR22 ;  /* 0x00000016a56b7c20 */ /* 0x000fe20008410000 */
[----:B------:R-:W-:Y:S01]  /*68a0*/  FMUL.FTZ R105, R105, UR22 ;  /* 0x0000001669697c20 */ /* 0x000fe20008410000 */
[----:B------:R-:W-:Y:S01]  /*68b0*/  FMUL.FTZ R164, R104, UR21 ;  /* 0x0000001568a47c20 */ /* 0x000fe20008410000 */
[----:B------:R-:W-:Y:S01]  /*68c0*/  FMUL.FTZ R168, R106, UR21 ;  /* 0x000000156aa87c20 */ /* 0x000fe20008410000 */
[----:B------:R-:W-:Y:S01]  /*68d0*/  FMUL.FTZ R169, R107, UR21 ;  /* 0x000000156ba97c20 */ /* 0x000fe20008410000 */
        /* <DEDUP_REMOVED lines=11> */
.L_x_2450:
        /* <DEDUP_REMOVED lines=39> */
[----:B------:R-:W-:Y:S01]  /*6c00*/  F2FP.F16.F32.PACK_AB R166, R169, R166 ;  /* 0x000000a6a9a6723e */ /* 0x000fe200000000ff */
[--C-:B------:R-:W-:Y:S01]  /*6c10*/  FFMA.FTZ R169, R7, UR23, R171.reuse ;  /* 0x0000001707a97c23 */ /* 0x100fe200080100ab */
[----:B------:R-:W-:Y:S01]  /*6c20*/  F2FP.F16.F32.PACK_AB R165, R164, R165 ;  /* 0x000000a5a4a5723e */ /* 0x000fe200000000ff */
        /* <DEDUP_REMOVED lines=10> */
[----:B------:R-:W-:-:S07]  /*6cd0*/  F2FP.F16.F32.PACK_AB R164, R169, R164 ;  /* 0x000000a4a9a4723e */ /* 0x000fce00000000ff */
.L_x_2446:
        /* <DEDUP_REMOVED lines=15> */
.L_x_2442:
[----:B------:R-:W-:Y:S05]  /*6dd0*/  BSYNC.RECONVERGENT B0 ;  /* 0x0000000000007941 */ /* 0x000fea0003800200 */
.L_x_2441:
        /* <DEDUP_REMOVED lines=24> */
[----:B------:R-:W-:Y:S02]  /*6f60*/  FSEL R106, R105, RZ, P1 ;  /* 0x000000ff696a7208 */ /* 0x000fe40000800000 */
[----:B------:R-:W-:Y:S02]  /*6f70*/  LOP3.LUT P1, RZ, R179, 0xff0000, RZ, 0xc0, !PT ;  /* 0x00ff0000b3ff7812 */ /* 0x000fe4000782c0ff */
[----:B01----:R-:W-:Y:S01]  /*6f80*/  FSEL R136, R105, RZ, P5 ;  /* 0x000000ff69887208 */ /* 0x003fe20002800000 */
[----:B------:R-:W-:Y:S01]  /*6f90*/  FFMA.FTZ R105, R193, UR23, R171 ;  /* 0x00000017c1697c23 */ /* 0x000fe200080100ab */
[----:B------:R-:W-:-:S02]  /*6fa0*/  FSEL R139, R104, RZ, P6 ;  /* 0x000000ff688b7208 */ /* 0x000fc40003000000 */
[----:B------:R-:W-:Y:S01]  /*6fb0*/  FSEL R167, R104, RZ, P1 ;  /* 0x000000ff68a77208 */ /* 0x000fe20000800000 */
[----:B------:R-:W-:Y:S01]  /*6fc0*/  FFMA.FTZ R104, R202, UR23, R171 ;  /* 0x00000017ca687c23 */ /* 0x000fe200080100ab */
[----:B------:R-:W-:Y:S01]  /*6fd0*/  FADD.FTZ R105, R194, -R105 ;  /* 0x80000069c2697221 */ /* 0x000fe20000010000 */
[----:B------:R-:W-:Y:S02]  /*6fe0*/  LOP3.LUT P6, RZ, R179, 0xff, RZ, 0xc0, !PT ;  /* 0x000000ffb3ff7812 */ /* 0x000fe400078cc0ff */
[----:B------:R-:W-:Y:S01]  /*6ff0*/  FADD.FTZ R104, R201, -R104 ;  /* 0x80000068c9687221 */ /* 0x000fe20000010000 */
[----:B------:R-:W-:Y:S01]  /*7000*/  FFMA.FTZ R148, R105, UR22, R160 ;  /* 0x0000001669947c23 */ /* 0x000fe200080100a0 */
[C---:B------:R-:W-:Y:S02]  /*7010*/  LOP3.LUT P1, RZ, R177.reuse, 0xff00, RZ, 0xc0, !PT ;  /* 0x0000ff00b1ff7812 */ /* 0x040fe4000782c0ff */
[----:B------:R-:W-:Y:S01]  /*7020*/  FFMA.FTZ R149, R104, UR22, R161 ;  /* 0x0000001668957c23 */ /* 0x000fe200080100a1 */
[----:B------:R-:W-:Y:S01]  /*7030*/  FMUL.FTZ R104, R148, UR21 ;  /* 0x0000001594687c20 */ /* 0x000fe20008410000 */
[----:B------:R-:W-:-:S02]  /*7040*/  LOP3.LUT P5, RZ, R177, 0xff, RZ, 0xc0, !PT ;  /* 0x000000ffb1ff7812 */ /* 0x000fc400078ac0ff */
[----:B------:R-:W-:Y:S01]  /*7050*/  FMUL.FTZ R105, R149, UR21 ;  /* 0x0000001595697c20 */ /* 0x000fe20008410000 */
[----:B------:R-:W-:Y:S02]  /*7060*/  F2FP.F16.F32.PACK_AB R167, R106, R167 ;  /* 0x000000a76aa7723e */ /* 0x000fe400000000ff */
[C---:B------:R-:W-:Y:S02]  /*7070*/  FSEL R166, R104.reuse, RZ, P6 ;  /* 0x000000ff68a67208 */ /* 0x040fe40003000000 */
[----:B------:R-:W-:Y:S02]  /*7080*/  LOP3.LUT P6, RZ, R179, 0xff00, RZ, 0xc0, !PT ;  /* 0x0000ff00b3ff7812 */ /* 0x000fe400078cc0ff */
[C---:B------:R-:W-:Y:S02]  /*7090*/  FSEL R107, R105.reuse, RZ, P1 ;  /* 0x000000ff696b7208 */ /* 0x040fe40000800000 */
[----:B------:R-:W-:Y:S02]  /*70a0*/  FSEL R105, R105, RZ, P6 ;  /* 0x000000ff69697208 */ /* 0x000fe40003000000 */
        /* <DEDUP_REMOVED lines=11> */
[----:B------:R-:W-:Y:S01]  /*7160*/  F2FP.F16.F32.PACK_AB R139, R136, R139 ;  /* 0x0000008b888b723e */ /* 0x000fe200000000ff */
[----:B------:R-:W-:-:S02]  /*7170*/  FFMA.FTZ R107, R104, UR22, R159 ;  /* 0x00000016686b7c23 */ /* 0x000fc4000801009f */
[----:B------:R-:W-:Y:S02]  /*7180*/  FMUL.FTZ R104, R106, UR21 ;  /* 0x000000156a687c20 */ /* 0x000fe40008410000 */
[----:B------:R-:W-:-:S03]  /*7190*/  FMUL.FTZ R105, R107, UR21 ;  /* 0x000000156b697c20 */ /* 0x000fc60008410000 */
[----:B------:R-:W-:Y:S02]  /*71a0*/  FSEL R165, R104, RZ, P6 ;  /* 0x000000ff68a57208 */ /* 0x000fe40003000000 */
[----:B------:R-:W-:Y:S02]  /*71b0*/  LOP3.LUT P6, RZ, R178, 0xff000000, RZ, 0xc0, !PT ;  /* 0xff000000b2ff7812 */ /* 0x000fe400078cc0ff */
[----:B------:R-:W-:Y:S02]  /*71c0*/  FSEL R137, R104, RZ, P5 ;  /* 0x000000ff68897208 */ /* 0x000fe40002800000 */
[C---:B------:R-:W-:Y:S02]  /*71d0*/  FSEL R136, R105.reuse, RZ, P1 ;  /* 0x000000ff69887208 */ /* 0x040fe40000800000 */
        /* <DEDUP_REMOVED lines=22> */
.L_x_2455:
        /* <DEDUP_REMOVED lines=22> */
[----:B------:R-:W-:Y:S01]  /*74a0*/  F2FP.F16.F32.PACK_AB R167, R136, R167 ;  /* 0x000000a788a7723e */ /* 0x000fe200000000ff */
[----:B------:R-:W-:Y:S01]  /*74b0*/  FFMA.FTZ R136, R202, UR23, R171 ;  /* 0x00000017ca887c23 */ /* 0x000fe200080100ab */
[----:B------:R-:W-:Y:S01]  /*74c0*/  LOP3.LUT P5, RZ, R177, 0xff, RZ, 0xc0, !PT ;  /* 0x000000ffb1ff7812 */ /* 0x000fe200078ac0ff */
[----:B------:R-:W-:Y:S01]  /*74d0*/  FFMA.FTZ R137, R137, UR22, R160 ;  /* 0x0000001689897c23 */ /* 0x000fe200080100a0 */
[----:B------:R-:W-:Y:S01]  /*74e0*/  F2FP.F16.F32.PACK_AB R139, R138, R139 ;  /* 0x0000008b8a8b723e */ /* 0x000fe200000000ff */
        /* <DEDUP_REMOVED lines=48> */
.L_x_2454:
        /* <DEDUP_REMOVED lines=16> */
[----:B------:R-:W-:Y:S02]  /*78f0*/  FSEL R106, R105, RZ, P1 ;  /* 0x000000ff696a7208 */ /* 0x000fe40000800000 */
[----:B------:R-:W-:Y:S02]  /*7900*/  LOP3.LUT P1, RZ, R179, 0xff0000, RZ, 0xc0, !PT ;  /* 0x00ff0000b3ff7812 */ /* 0x000fe4000782c0ff */
[----:B01----:R-:W-:Y:S01]  /*7910*/  FSEL R136, R105, RZ, P5 ;  /* 0x000000ff69887208 */ /* 0x003fe20002800000 */
[--C-:B------:R-:W-:Y:S01]  /*7920*/  FFMA.FTZ R105, R193, UR23, R171.reuse ;  /* 0x00000017c1697c23 */ /* 0x100fe200080100ab */
[C---:B------:R-:W-:Y:S02]  /*7930*/  FSEL R139, R104.reuse, RZ, P6 ;  /* 0x000000ff688b7208 */ /* 0x040fe40003000000 */
[----:B------:R-:W-:Y:S01]  /*7940*/  FSEL R167, R104, RZ, P1 ;  /* 0x000000ff68a77208 */ /* 0x000fe20000800000 */
[----:B------:R-:W-:Y:S01]  /*7950*/  FFMA.FTZ R104, R202, UR23, R171 ;  /* 0x00000017ca687c23 */ /* 0x000fe200080100ab */
[----:B------:R-:W-:Y:S01]  /*7960*/  FADD.FTZ R105, R194, -R105 ;  /* 0x80000069c2697221 */ /* 0x000fe20000010000 */
[----:B------:R-:W-:-:S02]  /*7970*/  LOP3.LUT P6, RZ, R179, 0xff, RZ, 0xc0, !PT ;  /* 0x000000ffb3ff7812 */ /* 0x000fc400078cc0ff */
[----:B------:R-:W-:Y:S01]  /*7980*/  FADD.FTZ R104, R201, -R104 ;  /* 0x80000068c9687221 */ /* 0x000fe20000010000 */
[----:B------:R-:W-:Y:S01]  /*7990*/  FMUL.FTZ R148, R105, UR22 ;  /* 0x0000001669947c20 */ /* 0x000fe20008410000 */
[C---:B------:R-:W-:Y:S02]  /*79a0*/  LOP3.LUT P1, RZ, R177.reuse, 0xff00, RZ, 0xc0, !PT ;  /* 0x0000ff00b1ff7812 */ /* 0x040fe4000782c0ff */
[----:B------:R-:W-:Y:S01]  /*79b0*/  FMUL.FTZ R149, R104, UR22 ;  /* 0x0000001668957c20 */ /* 0x000fe20008410000 */
[----:B------:R-:W-:Y:S01]  /*79c0*/  FMUL.FTZ R104, R148, UR21 ;  /* 0x0000001594687c20 */ /* 0x000fe20008410000 */
[----:B------:R-:W-:Y:S02]  /*79d0*/  LOP3.LUT P5, RZ, R177, 0xff, RZ, 0xc0, !PT ;  /* 0x000000ffb1ff7812 */ /* 0x000fe400078ac0ff */
[----:B------:R-:W-:Y:S01]  /*79e0*/  FMUL.FTZ R105, R149, UR21 ;  /* 0x0000001595697c20 */ /* 0x000fe20008410000 */
[----:B------:R-:W-:Y:S02]  /*79f0*/  F2FP.F16.F32.PACK_AB R167, R106, R167 ;  /* 0x000000a76aa7723e */ /* 0x000fe400000000ff */
[----:B------:R-:W-:-:S02]  /*7a00*/  FSEL R166, R104, RZ, P6 ;  /* 0x000000ff68a67208 */ /* 0x000fc40003000000 */
        /* <DEDUP_REMOVED lines=14> */
[----:B------:R-:W-:Y:S01]  /*7af0*/  F2FP.F16.F32.PACK_AB R139, R136, R139 ;  /* 0x0000008b888b723e */ /* 0x000fe200000000ff */
[----:B------:R-:W-:-:S02]  /*7b00*/  FMUL.FTZ R107, R107, UR22 ;  /* 0x000000166b6b7c20 */ /* 0x000fc40008410000 */
        /* <DEDUP_REMOVED lines=8> */
[----:B------:R-:W-:-:S02]  /*7b90*/  LOP3.LUT P6, RZ, R178, 0xff00, RZ, 0xc0, !PT ;  /* 0x0000ff00b2ff7812 */ /* 0x000fc400078cc0ff */
[----:B------:R-:W-:Y:S01]  /*7ba0*/  F2FP.F16.F32.PACK_AB R165, R104, R165 ;  /* 0x000000a568a5723e */ /* 0x000fe200000000ff */
[----:B------:R-:W-:Y:S01]  /*7bb0*/  FADD.FTZ R105, R184, -R105 ;  /* 0x80000069b8697221 */ /* 0x000fe20000010000 */
[----:B------:R-:W-:Y:S01]  /*7bc0*/  FFMA.FTZ R104, R14, UR23, R171 ;  /* 0x000000170e687c23 */ /* 0x000fe200080100ab */
[----:B------:R-:W-:Y:S02]  /*7bd0*/  F2FP.F16.F32.PACK_AB R137, R136, R137 ;  /* 0x000000898889723e */ /* 0x000fe400000000ff */
[----:B------:R-:W-:Y:S01]  /*7be0*/  FMUL.FTZ R105, R105, UR22 ;  /* 0x0000001669697c20 */ /* 0x000fe20008410000 */
[----:B------:R-:W-:Y:S01]  /*7bf0*/  FADD.FTZ R104, R13, -R104 ;  /* 0x800000680d687221 */ /* 0x000fe20000010000 */
[----:B------:R-:W-:Y:S02]  /*7c00*/  LOP3.LUT P1, RZ, R176, 0xff00, RZ, 0xc0, !PT ;  /* 0x0000ff00b0ff7812 */ /* 0x000fe4000782c0ff */
        /* <DEDUP_REMOVED lines=12> */
.L_x_2457:
        /* <DEDUP_REMOVED lines=24> */
[----:B------:R-:W-:Y:S01]  /*7e50*/  F2FP.F16.F32.PACK_AB R167, R136, R167 ;  /* 0x000000a788a7723e */ /* 0x000fe200000000ff */
[----:B------:R-:W-:Y:S01]  /*7e60*/  FADD.FTZ R137, R194, -R137 ;  /* 0x80000089c2897221 */ /* 0x000fe20000010000 */
[----:B------:R-:W-:Y:S01]  /*7e70*/  FFMA.FTZ R136, R202, UR23, R171 ;  /* 0x00000017ca887c23 */ /* 0x000fe200080100ab */
[----:B------:R-:W-:Y:S02]  /*7e80*/  LOP3.LUT P5, RZ, R177, 0xff, RZ, 0xc0, !PT ;  /* 0x000000ffb1ff7812 */ /* 0x000fe400078ac0ff */
[----:B------:R-:W-:Y:S01]  /*7e90*/  FMUL.FTZ R137, R137, UR22 ;  /* 0x0000001689897c20 */ /* 0x000fe20008410000 */
[----:B------:R-:W-:Y:S01]  /*7ea0*/  FADD.FTZ R136, R201, -R136 ;  /* 0x80000088c9887221 */ /* 0x000fe20000010000 */
[----:B------:R-:W-:Y:S02]  /*7eb0*/  F2FP.F16.F32.PACK_AB R139, R138, R139 ;  /* 0x0000008b8a8b723e */ /* 0x000fe400000000ff */
        /* <DEDUP_REMOVED lines=27> */
[----:B------:R-:W-:Y:S01]  /*8070*/  F2FP.F16.F32.PACK_AB R165, R136, R165 ;  /* 0x000000a588a5723e */ /* 0x000fe200000000ff */
        /* <DEDUP_REMOVED lines=13> */
[----:B------:R-:W-:Y:S02]  /*8150*/  F2FP.F16.F32.PACK_AB R136, R169, R168 ;  /* 0x000000a8a988723e */ /* 0x000fe400000000ff */
[----:B------:R-:W-:Y:S01]  /*8160*/  F2FP.F16.F32.PACK_AB R164, R171, R164 ;  /* 0x000000a4aba4723e */ /* 0x000fe200000000ff */
[----:B------:R-:W-:Y:S06]  /*8170*/  BRA `(.L_x_2456) ;  /* 0x0000000c00807947 */ /* 0x000fec0003800000 */
.L_x_2453:
        /* <DEDUP_REMOVED lines=9> */
[----:B01----:R-:W-:Y:S01]  /*8210*/  FFMA.FTZ R165, R185, UR23, R171 ;  /* 0x00000017b9a57c23 */ /* 0x003fe200080100ab */
[----:B------:R-:W-:Y:S01]  /*8220*/  FADD.FTZ R104, R208, -R105 ;  /* 0x80000069d0687221 */ /* 0x000fe20000010000 */
[----:B------:R-:W-:Y:S01]  /*8230*/  FFMA.FTZ R105, R193, UR23, R171 ;  /* 0x00000017c1697c23 */ /* 0x000fe200080100ab */
[----:B------:R-:W-:Y:S01]  /*8240*/  FADD.FTZ R107, R199, -R106 ;  /* 0x8000006ac76b7221 */ /* 0x000fe20000010000 */
[C---:B------:R-:W-:Y:S01]  /*8250*/  ISETP.GE.U32.AND.EX P1, PT, R179.reuse, 0x1000000, PT, P1 ;  /* 0x01000000b300780c */ /* 0x040fe20003f26110 */
[----:B------:R-:W-:Y:S01]  /*8260*/  FFMA.FTZ R151, R104, UR22, R163 ;  /* 0x0000001668977c23 */ /* 0x000fe200080100a3 */
[----:B------:R-:W-:Y:S01]  /*8270*/  FFMA.FTZ R104, R202, UR23, R171 ;  /* 0x00000017ca687c23 */ /* 0x000fe200080100ab */
[----:B------:R-:W-:Y:S01]  /*8280*/  FADD.FTZ R105, R194, -R105 ;  /* 0x80000069c2697221 */ /* 0x000fe20000010000 */
[----:B------:R-:W-:Y:S01]  /*8290*/  LOP3.LUT P6, RZ, R179, 0xff, RZ, 0xc0, !PT ;  /* 0x000000ffb3ff7812 */ /* 0x000fe200078cc0ff */
[----:B------:R-:W-:Y:S01]  /*82a0*/  FMUL.FTZ R106, R151, UR21 ;  /* 0x00000015976a7c20 */ /* 0x000fe20008410000 */
[----:B------:R-:W-:Y:S01]  /*82b0*/  FADD.FTZ R104, R201, -R104 ;  /* 0x80000068c9687221 */ /* 0x000fe20000010000 */
[----:B------:R-:W-:Y:S01]  /*82c0*/  FFMA.FTZ R148, R105, UR22, R160 ;  /* 0x0000001669947c23 */ /* 0x000fe200080100a0 */
[----:B------:R-:W-:Y:S01]  /*82d0*/  FFMA.FTZ R150, R107, UR22, R162 ;  /* 0x000000166b967c23 */ /* 0x000fe200080100a2 */
[C---:B------:R-:W-:Y:S01]  /*82e0*/  LOP3.LUT P5, RZ, R179.reuse, 0xff0000, RZ, 0xc0, !PT ;  /* 0x00ff0000b3ff7812 */ /* 0x040fe200078ac0ff */
[----:B------:R-:W-:Y:S01]  /*82f0*/  FFMA.FTZ R149, R104, UR22, R161 ;  /* 0x0000001668957c23 */ /* 0x000fe200080100a1 */
[----:B------:R-:W-:Y:S01]  /*8300*/  FSEL R167, R106, RZ, P1 ;  /* 0x000000ff6aa77208 */ /* 0x000fe20000800000 */
[----:B------:R-:W-:Y:S01]  /*8310*/  FMUL.FTZ R104, R148, UR21 ;  /* 0x0000001594687c20 */ /* 0x000fe20008410000 */
[----:B------:R-:W-:Y:S01]  /*8320*/  LOP3.LUT P1, RZ, R179, 0xff00, RZ, 0xc0, !PT ;  /* 0x0000ff00b3ff7812 */ /* 0x000fe2000782c0ff */
[----:B------:R-:W-:Y:S01]  /*8330*/  FMUL.FTZ R105, R149, UR21 ;  /* 0x0000001595697c20 */ /* 0x000fe20008410000 */
[----:B------:R-:W-:Y:S01]  /*8340*/  FMUL.FTZ R106, R150, UR21 ;  /* 0x00000015966a7c20 */ /* 0x000fe20008410000 */
[----:B------:R-:W-:Y:S01]  /*8350*/  FFMA.FTZ R107, R23, UR23, R171 ;  /* 0x00000017176b7c23 */ /* 0x000fe200080100ab */
[----:B------:R-:W-:Y:S01]  /*8360*/  FSEL R104, R104, RZ, P6 ;  /* 0x000000ff68687208 */ /* 0x000fe20003000000 */
[----:B------:R-:W-:Y:S01]  /*8370*/  FADD.FTZ R165, R186, -R165 ;  /* 0x800000a5baa57221 */ /* 0x000fe20000010000 */
[----:B------:R-:W-:-:S02]  /*8380*/  FSEL R105, R105, RZ, P1 ;  /* 0x000000ff69697208 */ /* 0x000fc40000800000 */
[----:B------:R-:W-:Y:S02]  /*8390*/  FSEL R106, R106, RZ, P5 ;  /* 0x000000ff6a6a7208 */ /* 0x000fe40002800000 */
[----:B------:R-:W-:Y:S01]  /*83a0*/  F2FP.F16.F32.PACK_AB R166, R105, R104 ;  /* 0x0000006869a6723e */ /* 0x000fe200000000ff */
[--C-:B------:R-:W-:Y:S01]  /*83b0*/  FFMA.FTZ R104, R14, UR23, R171.reuse ;  /* 0x000000170e687c23 */ /* 0x100fe200080100ab */
[----:B------:R-:W-:Y:S01]  /*83c0*/  FFMA.FTZ R171, R191, UR23, R171 ;  /* 0x00000017bfab7c23 */ /* 0x000fe200080100ab */
[----:B------:R-:W-:Y:S01]  /*83d0*/  F2FP.F16.F32.PACK_AB R167, R167, R106 ;  /* 0x0000006aa7a7723e */ /* 0x000fe200000000ff */
[----:B------:R-:W-:Y:S01]  /*83e0*/  FADD.FTZ R106, R184, -R107 ;  /* 0x8000006bb86a7221 */ /* 0x000fe20000010000 */
[----:B------:R-:W-:Y:S01]  /*83f0*/  FADD.FTZ R105, R13, -R104 ;  /* 0x800000680d697221 */ /* 0x000fe20000010000 */
[----:B------:R-:W-:Y:S01]  /*8400*/  FADD.FTZ R168, R192, -R171 ;  /* 0x800000abc0a87221 */ /* 0x000fe20000010000 */
[----:B------:R-:W-:Y:S02]  /*8410*/  LOP3.LUT P6, RZ, R178, 0xff, RZ, 0xc0, !PT ;  /* 0x000000ffb2ff7812 */ /* 0x000fe400078cc0ff */
        /* <DEDUP_REMOVED lines=18> */
.L_x_2459:
        /* <DEDUP_REMOVED lines=31> */
[----:B------:R-:W-:Y:S01]  /*8730*/  F2FP.F16.F32.PACK_AB R167, R166, R167 ;  /* 0x000000a7a6a7723e */ /* 0x000fe200000000ff */
[----:B------:R-:W-:Y:S01]  /*8740*/  FMUL.FTZ R169, R169, UR21 ;  /* 0x00000015a9a97c20 */ /* 0x000fe20008410000 */
[----:B------:R-:W-:Y:S01]  /*8750*/  F2FP.F16.F32.PACK_AB R166, R164, R165 ;  /* 0x000000a5a4a6723e */ /* 0x000fe200000000ff */
        /* <DEDUP_REMOVED lines=17> */
[----:B------:R-:W-:Y:S02]  /*8870*/  F2FP.F16.F32.PACK_AB R165, R172, R171 ;  /* 0x000000abaca5723e */ /* 0x000fe400000000ff */
[----:B------:R-:W-:Y:S01]  /*8880*/  F2FP.F16.F32.PACK_AB R164, R169, R164 ;  /* 0x000000a4a9a4723e */ /* 0x000fe200000000ff */
[----:B------:R-:W-:Y:S06]  /*8890*/  BRA `(.L_x_2456) ;  /* 0x0000000400b87947 */ /* 0x000fec0003800000 */
.L_x_2458:
        /* <DEDUP_REMOVED lines=13> */
[----:B------:R-:W-:Y:S01]  /*8970*/  FMUL.FTZ R149, R104, UR22 ;  /* 0x0000001668957c20 */ /* 0x000fe20008410000 */
[----:B------:R-:W-:Y:S01]  /*8980*/  FMUL.FTZ R150, R106, UR22 ;  /* 0x000000166a967c20 */ /* 0x000fe20008410000 */
[----:B------:R-:W-:Y:S01]  /*8990*/  FMUL.FTZ R107, R151, UR21 ;  /* 0x00000015976b7c20 */ /* 0x000fe20008410000 */
[----:B------:R-:W-:Y:S01]  /*89a0*/  FADD.FTZ R105, R194, -R105 ;  /* 0x80000069c2697221 */ /* 0x000fe20000010000 */
[C---:B------:R-:W-:Y:S01]  /*89b0*/  LOP3.LUT P6, RZ, R179.reuse, 0xff, RZ, 0xc0, !PT ;  /* 0x000000ffb3ff7812 */ /* 0x040fe200078cc0ff */
[----:B------:R-:W-:Y:S01]  /*89c0*/  FMUL.FTZ R106, R150, UR21 ;  /* 0x00000015966a7c20 */ /* 0x000fe20008410000 */
[----:B------:R-:W-:Y:S01]  /*89d0*/  LOP3.LUT P5, RZ, R179, 0xff0000, RZ, 0xc0, !PT ;  /* 0x00ff0000b3ff7812 */ /* 0x000fe200078ac0ff */
[----:B------:R-:W-:Y:S01]  /*89e0*/  FMUL.FTZ R148, R105, UR22 ;  /* 0x0000001669947c20 */ /* 0x000fe20008410000 */
[----:B------:R-:W-:Y:S01]  /*89f0*/  FSEL R107, R107, RZ, P1 ;  /* 0x000000ff6b6b7208 */ /* 0x000fe20000800000 */
[----:B------:R-:W-:Y:S01]  /*8a00*/  FMUL.FTZ R105, R149, UR21 ;  /* 0x0000001595697c20 */ /* 0x000fe20008410000 */
[----:B------:R-:W-:Y:S01]  /*8a10*/  LOP3.LUT P1, RZ, R179, 0xff00, RZ, 0xc0, !PT ;  /* 0x0000ff00b3ff7812 */ /* 0x000fe2000782c0ff */
[----:B------:R-:W-:Y:S01]  /*8a20*/  FMUL.FTZ R104, R148, UR21 ;  /* 0x0000001594687c20 */ /* 0x000fe20008410000 */
[----:B------:R-:W-:-:S02]  /*8a30*/  FSEL R106, R106, RZ, P5 ;  /* 0x000000ff6a6a7208 */ /* 0x000fc40002800000 */
[----:B------:R-:W-:Y:S02]  /*8a40*/  FSEL R105, R105, RZ, P1 ;  /* 0x000000ff69697208 */ /* 0x000fe40000800000 */
[----:B------:R-:W-:Y:S02]  /*8a50*/  FSEL R104, R104, RZ, P6 ;  /* 0x000000ff68687208 */ /* 0x000fe40003000000 */
[----:B------:R-:W-:Y:S01]  /*8a60*/  F2FP.F16.F32.PACK_AB R167, R107, R106 ;  /* 0x0000006a6ba7723e */ /* 0x000fe200000000ff */
[--C-:B------:R-:W-:Y:S01]  /*8a70*/  FFMA.FTZ R107, R185, UR23, R171.reuse ;  /* 0x00000017b96b7c23 */ /* 0x100fe200080100ab */
[----:B------:R-:W-:Y:S01]  /*8a80*/  F2FP.F16.F32.PACK_AB R166, R105, R104 ;  /* 0x0000006869a6723e */ /* 0x000fe200000000ff */
        /* <DEDUP_REMOVED lines=12> */
[----:B01----:R-:W-:Y:S01]  /*8b50*/  FMUL.FTZ R164, R104, UR21 ;  /* 0x0000001568a47c20 */ /* 0x003fe20008410000 */
        /* <DEDUP_REMOVED lines=13> */
.L_x_2460:
        /* <DEDUP_REMOVED lines=52> */
[----:B------:R-:W-:-:S07]  /*8f70*/  F2FP.F16.F32.PACK_AB R164, R169, R164 ;  /* 0x000000a4a9a4723e */ /* 0x000fce00000000ff */
.L_x_2456:
        /* <DEDUP_REMOVED lines=14> */
.L_x_2452:
[----:B------:R-:W-:Y:S05]  /*9060*/  BSYNC.RECONVERGENT B0 ;  /* 0x0000000000007941 */ /* 0x000fea0003800200 */
.L_x_2451:
[----:B------:R-:W-:Y:S01]  /*9070*/  UPLOP3.LUT UP1, UPT, UPT, UPT, UP1, 0x40, 0x4 ;  /* 0x000000000004789c */ /* 0x000fe20003f2e810 */
[----:B------:R-:W-:Y:S10]  /*9080*/  BRA.U !UP3, `(.L_x_2461) ;  /* 0xffffff790b6c7547 */ /* 0x000ff4000b83ffff */
.L_x_2422:
        /* <DEDUP_REMOVED lines=23> */
.L_x_2463:
[----:B------:R-:W-:Y:S05]  /*9200*/  BSYNC.RECONVERGENT B0 ;  /* 0x0000000000007941 */ /* 0x000fea0003800200 */
.L_x_2462:
        /* <DEDUP_REMOVED lines=19> */
.L_x_2465:
[----:B------:R-:W-:Y:S05]  /*9340*/  BSYNC.RECONVERGENT B0 ;  /* 0x0000000000007941 */ /* 0x000fea0003800200 */
.L_x_2464:
        /* <DEDUP_REMOVED lines=18> */
.L_x_2466:
        /* <DEDUP_REMOVED lines=9> */
.L_x_3860:


//--------------------- .text._ZN10layer_norm31ln_parallel_residual_bwd_kernelINS_13Kernel_traitsIf6__halffS2_fjLj6144ELj1ELj1ELj8ELj16ENS_18Kernel_traits_baseILj6144EfS2_fS2_fjLj256EEEEELb1ELb0ELb1EEEvNS_9BwdParamsE --------------------------
	.section	.text._ZN10layer_norm31ln_parallel_residual_bwd_kernelINS_13Kernel_traitsIf6__halffS2_fjLj6144ELj1ELj1ELj8ELj16ENS_18Kernel_traits_baseILj6144EfS2_fS2_fjLj256EEEEELb1ELb0ELb1EEEvNS_9BwdParamsE,"ax",@progbits
	.align	128
        .global         _ZN10layer_norm31ln_parallel_residual_bwd_kernelINS_13Kernel_traitsIf6__halffS2_fjLj6144ELj1ELj1ELj8ELj16ENS_18Kernel_traits_baseILj6144EfS2_fS2_fjLj256EEEEELb1ELb0ELb1EEEvNS_9BwdParamsE
        .type           _ZN10layer_norm31ln_parallel_residual_bwd_kernelINS_13Kernel_traitsIf6__halffS2_fjLj6144ELj1ELj1ELj8ELj16ENS_18Kernel_traits_baseILj6144EfS2_fS2_fjLj256EEEEELb1ELb0ELb1EEEvNS_9BwdParamsE,@function
        .size           _ZN10layer_norm31ln_parallel_residual_bwd_kernelINS_13Kernel_traitsIf6__halffS2_fjLj6144ELj1ELj1ELj8ELj16ENS_18Kernel_traits_baseILj6144EfS2_fS2_fjLj256EEEEELb1ELb0ELb1EEEvNS_9BwdParamsE,(.L_x_3861 - _ZN10layer_norm31ln_parallel_residual_bwd_kernelINS_13Kernel_traitsIf6__halffS2_fjLj6144ELj1ELj1ELj8ELj16ENS_18Kernel_traits_baseILj6144EfS2_fS2_fjLj256EEEEELb1ELb0ELb1EEEvNS_9BwdParamsE)
        .other          _ZN10layer_norm31ln_parallel_residual_bwd_kernelINS_13Kernel_traitsIf6__halffS2_fjLj6144ELj1ELj1ELj8ELj16ENS_18Kernel_traits_baseILj6144EfS2_fS2_fjLj256EEEEELb1ELb0ELb1EEEvNS_9BwdParamsE,@"STO_CUDA_ENTRY STV_DEFAULT"
_ZN10layer_norm31ln_parallel_residual_bwd_kernelINS_13Kernel_traitsIf6__halffS2_fjLj6144ELj1ELj1ELj8ELj16ENS_18Kernel_traits_baseILj6144EfS2_fS2_fjLj256EEEEELb1ELb0ELb1EEEvNS_9BwdParamsE:
.text._ZN10layer_norm31ln_parallel_residual_bwd_kernelINS_13Kernel_traitsIf6__halffS2_fjLj6144ELj1ELj1ELj8ELj16ENS_18Kernel_traits_baseILj6144EfS2_fS2_fjLj256EEEEELb1ELb0ELb1EEEvNS_9BwdParamsE:
        /* <DEDUP_REMOVED lines=71> */
[----:B------:R-:W-:Y:S01]  /*0470*/  MOV R229, RZ ;  /* 0x000000ff00e57202 */ /* 0x000fe20000000f00 */
[C---:B--2---:R-:W-:Y:S01]  /*0480*/  IMAD.WIDE.U32 R2, R151.reuse, 0x20, R2 ;  /* 0x0000002097027825 */ /* 0x044fe200078e0002 */
[----:B------:R1:W-:Y:S01]  /*0490*/  STL [R1+0x24], RZ ;  /* 0x000024ff01007387 */ /* 0x0003e20000100800 */
[----:B------:R-:W-:Y:S02]  /*04a0*/  CS2R R200, SRZ ;  /* 0x0000000000c87805 */ /* 0x000fe4000001ff00 */
[----:B------:R-:W-:Y:S02]  /*04b0*/  CS2R R250, SRZ ;  /* 0x0000000000fa7805 */ /* 0x000fe4000001ff00 */
[----:B------:R-:W-:Y:S01]  /*04c0*/  CS2R R248, SRZ ;  /* 0x0000000000f87805 */ /* 0x000fe2000001ff00 */
[----:B------:R1:W-:Y:S01]  /*04d0*/  STL [R1+0x20], RZ ;  /* 0x000020ff01007387 */ /* 0x0003e20000100800 */
[----:B------:R-:W-:Y:S02]  /*04e0*/  CS2R R246, SRZ ;  /* 0x0000000000f67805 */ /* 0x000fe4000001ff00 */
[----:B------:R-:W-:Y:S01]  /*04f0*/  CS2R R240, SRZ ;  /* 0x0000000000f07805 */ /* 0x000fe2000001ff00 */
[----:B---3--:R-:W-:Y:S01]  /*0500*/  IMAD.WIDE.U32 R4, R151, 0x20, R4 ;  /* 0x0000002097047825 */ /* 0x008fe200078e0004 */
[----:B------:R1:W-:Y:S01]  /*0510*/  STL [R1+0x1c], RZ ;  /* 0x00001cff01007387 */ /* 0x0003e20000100800 */
[----:B------:R-:W-:-:S02]  /*0520*/  MOV R238, RZ ;  /* 0x000000ff00ee7202 */ /* 0x000fc40000000f00 */
[----:B------:R-:W-:Y:S02]  /*0530*/  CS2R R236, SRZ ;  /* 0x0000000000ec7805 */ /* 0x000fe4000001ff00 */
[----:B------:R-:W-:Y:S01]  /*0540*/  CS2R R234, SRZ ;  /* 0x0000000000ea7805 */ /* 0x000fe2000001ff00 */
[----:B------:R1:W-:Y:S01]  /*0550*/  STL [R1+0x18], RZ ;  /* 0x000018ff01007387 */ /* 0x0003e20000100800 */
[----:B------:R-:W-:Y:S02]  /*0560*/  CS2R R6, SRZ ;  /* 0x0000000000067805 */ /* 0x000fe4000001ff00 */
[----:B------:R-:W-:Y:S02]  /*0570*/  CS2R R8, SRZ ;  /* 0x0000000000087805 */ /* 0x000fe4000001ff00 */
        /* <DEDUP_REMOVED lines=21> */
[----:B------:R1:W-:Y:S01]  /*06d0*/  STL [R1], RZ ;  /* 0x000000ff01007387 */ /* 0x0003e20000100800 */
[----:B------:R-:W-:Y:S02]  /*06e0*/  CS2R R18, SRZ ;  /* 0x0000000000127805 */ /* 0x000fe4000001ff00 */
[----:B------:R-:W-:Y:S02]  /*06f0*/  CS2R R20, SRZ ;  /* 0x0000000000147805 */ /* 0x000fe4000001ff00 */
[----:B------:R-:W-:Y:S01]  /*0700*/  CS2R R22, SRZ ;  /* 0x0000000000167805 */ /* 0x000fe2000001ff00 */
[----:B0-----:R-:W5:Y:S01]  /*0710*/  LDG.E.128 R76, desc[UR10][R2.64] ;  /* 0x0000000a024c7981 */ /* 0x001f62000c1e1d00 */
[----:B------:R-:W-:Y:S01]  /*0720*/  CS2R R24, SRZ ;  /* 0x0000000000187805 */ /* 0x000fe2000001ff00 */
[----:B------:R-:W0:Y:S02]  /*0730*/  LDCU UR14, c[0x0][0x388] ;  /* 0x00007100ff0e77ac */ /* 0x000e240008000800 */
        /* <DEDUP_REMOVED lines=9> */
[----:B------:R-:W5:Y:S01]  /*07d0*/  LDG.E.128 R60, desc[UR10][R2.64+0x4000] ;  /* 0x0040000a023c7981 */ /* 0x000f62000c1e1d00 */
[----:B------:R-:W-:Y:S01]  /*07e0*/  CS2R R164, SRZ ;  /* 0x0000000000a47805 */ /* 0x000fe2000001ff00 */
[----:B------:R-:W0:Y:S02]  /*07f0*/  LDCU.64 UR12, c[0x0][0x438] ;  /* 0x00008700ff0c77ac */ /* 0x000e240008000a00 */
[----:B------:R4:W5:Y:S01]  /*0800*/  LDG.E.128 R56, desc[UR10][R2.64+0x4010] ;  /* 0x0040100a02387981 */ /* 0x000962000c1e1d00 */
[----:B------:R-:W-:Y:S01]  /*0810*/  CS2R R166, SRZ ;  /* 0x0000000000a67805 */ /* 0x000fe2000001ff00 */
[----:B------:R-:W0:Y:S02]  /*0820*/  LDCU.64 UR16, c[0x0][0x470] ;  /* 0x00008e00ff1077ac */ /* 0x000e240008000a00 */
[----:B------:R-:W5:Y:S04]  /*0830*/  LDG.E.128 R52, desc[UR10][R4.64] ;  /* 0x0000000a04347981 */ /* 0x000f68000c1e1d00 */
[----:B------:R-:W5:Y:S01]  /*0840*/  LDG.E.128 R48, desc[UR10][R4.64+0x10] ;  /* 0x0000100a04307981 */ /* 0x000f62000c1e1d00 */
[----:B----4-:R-:W-:Y:S01]  /*0850*/  HFMA2 R3, -RZ, RZ, 0, 0 ;  /* 0x00000000ff037431 */ /* 0x010fe200000001ff */
[----:B------:R-:W-:-:S02]  /*0860*/  MOV R2, UR4 ;  /* 0x0000000400027c02 */ /* 0x000fc40008000f00 */
[----:B------:R-:W5:Y:S04]  /*0870*/  LDG.E.128 R44, desc[UR10][R4.64+0x2000] ;  /* 0x0020000a042c7981 */ /* 0x000f68000c1e1d00 */
[----:B------:R-:W5:Y:S04]  /*0880*/  LDG.E.128 R40, desc[UR10][R4.64+0x2010] ;  /* 0x0020100a04287981 */ /* 0x000f68000c1e1d00 */
[----:B------:R-:W5:Y:S04]  /*0890*/  LDG.E.128 R36, desc[UR10][R4.64+0x4000] ;  /* 0x0040000a04247981 */ /* 0x000f68000c1e1d00 */
[----:B------:R4:W5:Y:S02]  /*08a0*/  LDG.E.128 R32, desc[UR10][R4.64+0x4010] ;  /* 0x0040100a04207981 */ /* 0x000964000c1e1d00 */
[----:B01234-:R-:W-:-:S07]  /*08b0*/  CS2R R4, SRZ ;  /* 0x0000000000047805 */ /* 0x01ffce000001ff00 */
.L_x_2494:
[----:B0-----:R-:W0:Y:S01]  /*08c0*/  LDC.64 R116, c[0x0][0x3c0] ;  /* 0x0000f000ff747b82 */ /* 0x001e220000000a00 */
[----:B------:R-:W-:Y:S01]  /*08d0*/  IMAD R118, R2, UR14, RZ ;  /* 0x0000000e02767c24 */ /* 0x000fe2000f8e02ff */
[----:B------:R-:W2:Y:S06]  /*08e0*/  LDL.LU R212, [R1] ;  /* 0x0000000001d47983 */ /* 0x000eac0000300800 */
[----:B------:R-:W1:Y:S01]  /*08f0*/  LDC.64 R160, c[0x0][0x3a8] ;  /* 0x0000ea00ffa07b82 */ /* 0x000e620000000a00 */
[----:B------:R-:W-:Y:S01]  /*0900*/  SHF.R.S32.HI R119, RZ, 0x1f, R118 ;  /* 0x0000001fff777819 */ /* 0x000fe20000011476 */
[----:B------:R-:W3:Y:S06]  /*0910*/  LDL.LU R211, [R1+0x4] ;  /* 0x0000040001d37983 */ /* 0x000eec0000300800 */
[----:B------:R-:W4:Y:S08]  /*0920*/  LDC.64 R148, c[0x0][0x430] ;  /* 0x00010c00ff947b82 */ /* 0x000f300000000a00 */
[----:B------:R-:W4:Y:S01]  /*0930*/  LDC.64 R206, c[0x0][0x3c8] ;  /* 0x0000f200ffce7b82 */ /* 0x000f220000000a00 */
[----:B------:R-:W-:-:S07]  /*0940*/  LEA.HI R198, R119, R118, RZ, 0x3 ;  /* 0x0000007677c67211 */ /* 0x000fce00078f18ff */
[----:B------:R-:W4:Y:S01]  /*0950*/  LDC.64 R156, c[0x0][0x428] ;  /* 0x00010a00ff9c7b82 */ /* 0x000f220000000a00 */
[----:B------:R-:W-:Y:S01]  /*0960*/  LEA.HI.SX32 R198, R198, R151, 0x1d ;  /* 0x00000097c6c67211 */ /* 0x000fe200078feaff */
[----:B0-----:R-:W-:Y:S01]  /*0970*/  IMAD.WIDE R116, R2, 0x4, R116 ;  /* 0x0000000402747825 */ /* 0x001fe200078e0274 */
[----:B------:R-:W-:Y:S01]  /*0980*/  ISETP.NE.U32.AND P0, PT, RZ, UR16, PT ;  /* 0x00000010ff007c0c */ /* 0x000fe2000bf05070 */
[----:B------:R-:W3:Y:S01]  /*0990*/  LDL.LU R210, [R1+0x8] ;  /* 0x0000080001d27983 */ /* 0x000ee20000300800 */
[----:B------:R-:W-:-:S03]  /*09a0*/  IADD3 R216, PT, PT, R198, 0x100, RZ ;  /* 0x00000100c6d87810 */ /* 0x000fc60007ffe0ff */
[----:B------:R-:W2:Y:S02]  /*09b0*/  LDG.E R239, desc[UR10][R116.64] ;  /* 0x0000000a74ef7981 */ /* 0x000ea4000c1e1900 */
[----:B-1----:R-:W-:-:S04]  /*09c0*/  IMAD.WIDE.U32 R128, R216, 0x20, R160 ;  /* 0x00000020d8807825 */ /* 0x002fc800078e00a0 */
[----:B----4-:R-:W-:-:S04]  /*09d0*/  IMAD.WIDE.U32 R120, R216, 0x10, R148 ;  /* 0x00000010d8787825 */ /* 0x010fc800078e0094 */
[----:B------:R-:W-:Y:S01]  /*09e0*/  IMAD.WIDE R206, R2, 0x4, R206 ;  /* 0x0000000402ce7825 */ /* 0x000fe200078e02ce */
[----:B------:R-:W4:Y:S04]  /*09f0*/  LDG.E.128 R116, desc[UR10][R128.64] ;  /* 0x0000000a80747981 */ /* 0x000f28000c1e1d00 */
[----:B------:R-:W3:Y:S01]  /*0a00*/  LDG.E.128 R120, desc[UR10][R120.64] ;  /* 0x0000000a78787981 */ /* 0x000ee2000c1e1d00 */
[----:B------:R-:W-:-:S03]  /*0a10*/  IMAD.WIDE.U32 R124, R216, 0x10, R156 ;  /* 0x00000010d87c7825 */ /* 0x000fc600078e009c */
[----:B------:R-:W3:Y:S04]  /*0a20*/  LDG.E R206, desc[UR10][R206.64] ;  /* 0x0000000acece7981 */ /* 0x000ee8000c1e1900 */
[----:B------:R-:W3:Y:S01]  /*0a30*/  LDG.E.128 R124, desc[UR10][R124.64] ;  /* 0x0000000a7c7c7981 */ /* 0x000ee2000c1e1d00 */
[----:B------:R-:W-:Y:S02]  /*0a40*/  ISETP.NE.AND.EX P0, PT, RZ, UR17, PT, P0 ;  /* 0x00000011ff007c0c */ /* 0x000fe4000bf05300 */
[----:B------:R-:W-:Y:S01]  /*0a50*/  ISETP.NE.U32.AND P1, PT, RZ, UR12, PT ;  /* 0x0000000cff007c0c */ /* 0x000fe2000bf25070 */
[----:B------:R-:W3:Y:S01]  /*0a60*/  LDG.E.128 R128, desc[UR10][R128.64+0x10] ;  /* 0x0000100a80807981 */ /* 0x000ee2000c1e1d00 */
[C---:B------:R-:W-:Y:S01]  /*0a70*/  IADD3 R203, PT, PT, R198.reuse, 0x200, RZ ;  /* 0x00000200c6cb7810 */ /* 0x040fe20007ffe0ff */
[----:B------:R-:W-:Y:S01]  /*0a80*/  IMAD.WIDE.U32 R136, R198, 0x10, R148 ;  /* 0x00000010c6887825 */ /* 0x000fe200078e0094 */
[----:B------:R-:W-:-:S02]  /*0a90*/  ISETP.NE.AND.EX P1, PT, RZ, UR13, PT, P1 ;  /* 0x0000000dff007c0c */ /* 0x000fc4000bf25310 */
[----:B------:R-:W-:Y:S01]  /*0aa0*/  ISETP.NE.AND P3, PT, RZ, UR7, PT ;  /* 0x00000007ff007c0c */ /* 0x000fe2000bf65270 */
[C---:B------:R-:W-:Y:S02]  /*0ab0*/  IMAD.WIDE.U32 R144, R198.reuse, 0x20, R160 ;  /* 0x00000020c6907825 */ /* 0x040fe400078e00a0 */
[----:B------:R-:W3:Y:S02]  /*0ac0*/  LDG.E.128 R136, desc[UR10][R136.64] ;  /* 0x0000000a88887981 */ /* 0x000ee4000c1e1d00 */
[----:B------:R-:W0:Y:S01]  /*0ad0*/  @P0 LDC.64 R162, c[0x0][0x3b8] ;  /* 0x0000ee00ffa20b82 */ /* 0x000e220000000a00 */
[----:B------:R-:W-:Y:S01]  /*0ae0*/  IMAD.WIDE.U32 R140, R198, 0x10, R156 ;  /* 0x00000010c68c7825 */ /* 0x000fe200078e009c */
[----:B------:R-:W3:Y:S05]  /*0af0*/  LDG.E.128 R132, desc[UR10][R144.64] ;  /* 0x0000000a90847981 */ /* 0x000eea000c1e1d00 */
[----:B------:R-:W3:Y:S01]  /*0b00*/  LDG.E.128 R140, desc[UR10][R140.64] ;  /* 0x0000000a8c8c7981 */ /* 0x000ee2000c1e1d00 */
[----:B------:R-:W1:Y:S03]  /*0b10*/  @P0 LDC.64 R194, c[0x0][0x3b8] ;  /* 0x0000ee00ffc20b82 */ /* 0x000e660000000a00 */
[----:B------:R-:W3:Y:S05]  /*0b20*/  LDG.E.128 R144, desc[UR10][R144.64+0x10] ;  /* 0x0000100a90907981 */ /* 0x000eea000c1e1d00 */
[----:B------:R-:W1:Y:S08]  /*0b30*/  @P0 LDC.64 R208, c[0x0][0x3b8] ;  /* 0x0000ee00ffd00b82 */ /* 0x000e700000000a00 */
[----:B------:R-:W1:Y:S01]  /*0b40*/  @P1 LDC.64 R204, c[0x0][0x438] ;  /* 0x00010e00ffcc1b82 */ /* 0x000e620000000a00 */
[----:B0-----:R-:W-:-:S05]  /*0b50*/  @P0 IMAD.WIDE.U32 R162, R203, 0x8, R162 ;  /* 0x00000008cba20825 */ /* 0x001fca00078e00a2 */
[----:B-----5:R0:W5:Y:S01]  /*0b60*/  @P0 LDG.E.64 R178, desc[UR10][R162.64] ;  /* 0x0000000aa2b20981 */ /* 0x020162000c1e1b00 */
[----:B-1----:R-:W-:-:S05]  /*0b70*/  @P0 IMAD.WIDE.U32 R194, R216, 0x8, R194 ;  /* 0x00000008d8c20825 */ /* 0x002fca00078e00c2 */
[----:B------:R1:W5:Y:S01]  /*0b80*/  @P0 LDG.E.64 R176, desc[UR10][R194.64] ;  /* 0x0000000ac2b00981 */ /* 0x000362000c1e1b00 */
[----:B0-----:R-:W-:-:S05]  /*0b90*/  @P0 IMAD.WIDE.U32 R162, R198, 0x8, R208 ;  /* 0x00000008c6a20825 */ /* 0x001fca00078e00d0 */
[----:B------:R0:W5:Y:S01]  /*0ba0*/  @P0 LDG.E.64 R180, desc[UR10][R162.64] ;  /* 0x0000000aa2b40981 */ /* 0x000162000c1e1b00 */
[----:B-1----:R-:W1:Y:S01]  /*0bb0*/  @P1 LDC.64 R194, c[0x0][0x438] ;  /* 0x00010e00ffc21b82 */ /* 0x002e620000000a00 */
[----:B0-----:R-:W-:-:S07]  /*0bc0*/  @P1 IMAD.WIDE.U32 R162, R216, 0x20, R204 ;  /* 0x00000020d8a21825 */ /* 0x001fce00078e00cc */
[----:B------:R-:W0:Y:S01]  /*0bd0*/  @P1 LDC.64 R204, c[0x0][0x438] ;  /* 0x00010e00ffcc1b82 */ /* 0x000e220000000a00 */
[----:B--2---:R-:W-:Y:S01]  /*0be0*/  FSEL R239, R239, RZ, !P3 ;  /* 0x000000ffefef7208 */ /* 0x004fe20005800000 */
[----:B-1----:R-:W-:Y:S01]  /*0bf0*/  @P1 IMAD.WIDE.U32 R194, R203, 0x20, R194 ;  /* 0x00000020cbc21825 */ /* 0x002fe200078e00c2 */
[----:B------:R-:W5:Y:S04]  /*0c00*/  @P1 LDG.E.128 R80, desc[UR10][R162.64] ;  /* 0x0000000aa2501981 */ /* 0x000f68000c1e1d00 */
[----:B------:R-:W5:Y:S04]  /*0c10*/  @P1 LDG.E.128 R88, desc[UR10][R194.64] ;  /* 0x0000000ac2581981 */ /* 0x000f68000c1e1d00 */
[----:B------:R0:W5:Y:S01]  /*0c20*/  @P1 LDG.E.128 R92, desc[UR10][R194.64+0x10] ;  /* 0x0000100ac25c1981 */ /* 0x000162000c1e1d00 */
[----:B----4-:R-:W-:Y:S01]  /*0c30*/  FADD.FTZ R117, -R239, R117 ;  /* 0x00000075ef757221 */ /* 0x010fe20000010100 */
[----:B---3--:R-:W-:-:S02]  /*0c40*/  HADD2.F32 R207, -RZ, R120.H0_H0 ;  /* 0x20000078ffcf7230 */ /* 0x008fc40000004100 */
[----:B------:R-:W5:Y:S01]  /*0c50*/  @P1 LDG.E.128 R84, desc[UR10][R162.64+0x10] ;  /* 0x0000100aa2541981 */ /* 0x000f62000c1e1d00 */
[----:B0-----:R-:W-:-:S04]  /*0c60*/  @P1 IMAD.WIDE.U32 R194, R198, 0x20, R204 ;  /* 0x00000020c6c21825 */ /* 0x001fc800078e00cc */
[----:B------:R-:W-:Y:S01]  /*0c70*/  FADD.FTZ R205, -R239, R116 ;  /* 0x00000074efcd7221 */ /* 0x000fe20000010100 */
[----:B------:R-:W5:Y:S01]  /*0c80*/  @P1 LDG.E.128 R96, desc[UR10][R194.64] ;  /* 0x0000000ac2601981 */ /* 0x000f62000c1e1d00 */
[----:B------:R-:W-:-:S03]  /*0c90*/  HADD2.F32 R120, -RZ, R120.H1_H1 ;  /* 0x30000078ff787230 */ /* 0x000fc60000004100 */
[----:B------:R0:W5:Y:S01]  /*0ca0*/  @P1 LDG.E.128 R100, desc[UR10][R194.64+0x10] ;  /* 0x0000100ac2641981 */ /* 0x000162000c1e1d00 */
[----:B------:R-:W-:Y:S01]  /*0cb0*/  FADD.FTZ R252, R207, R252 ;  /* 0x000000fccffc7221 */ /* 0x000fe20000010000 */
[--C-:B------:R-:W-:Y:S02]  /*0cc0*/  HADD2.F32 R116, -RZ, R124.reuse.H0_H0 ;  /* 0x2000007cff747230 */ /* 0x100fe40000004100 */
[----:B------:R-:W-:Y:S01]  /*0cd0*/  FMUL.FTZ R204, R45, R120 ;  /* 0x000000782dcc7220 */ /* 0x000fe20000410000 */
[----:B------:R-:W-:Y:S02]  /*0ce0*/  HADD2.F32 R124, -RZ, R124.H1_H1 ;  /* 0x3000007cff7c7230 */ /* 0x000fe40000004100 */
[C---:B0-----:R-:W-:Y:S01]  /*0cf0*/  FMUL.FTZ R194, R206.reuse, R205 ;  /* 0x000000cdcec27220 */ /* 0x041fe20000410000 */
[----:B------:R-:W-:-:S03]  /*0d00*/  FMUL.FTZ R205, R206, R117 ;  /* 0x00000075cecd7220 */ /* 0x000fc60000410000 */
[-C--:B------:R-:W-:Y:S01]  /*0d10*/  FFMA.FTZ R4, R194, R207.reuse, R4 ;  /* 0x000000cfc2047223 */ /* 0x080fe20000010004 */
[----:B------:R-:W-:Y:S01]  /*0d20*/  FMUL.FTZ R207, R44, R207 ;  /* 0x000000cf2ccf7220 */ /* 0x000fe20000410000 */
[----:B------:R-:W-:Y:S01]  /*0d30*/  FADD.FTZ R117, -R239, R118 ;  /* 0x00000076ef757221 */ /* 0x000fe20000010100 */
[----:B------:R-:W-:Y:S02]  /*0d40*/  FADD.FTZ R186, R124, R186 ;  /* 0x000000ba7cba7221 */ /* 0x000fe40000010000 */
[----:B------:R-:W-:Y:S01]  /*0d50*/  FFMA.FTZ R195, R68, R116, R207 ;  /* 0x0000007444c37223 */ /* 0x000fe200000100cf */
[----:B------:R-:W-:Y:S02]  /*0d60*/  HADD2.F32 R207, -RZ, R121.H0_H0 ;  /* 0x20000079ffcf7230 */ /* 0x000fe40000004100 */
[-C--:B------:R-:W-:Y:S01]  /*0d70*/  FFMA.FTZ R26, R205, R124.reuse, R26 ;  /* 0x0000007ccd1a7223 */ /* 0x080fe2000001001a */
[----:B------:R-:W-:Y:S01]  /*0d80*/  FFMA.FTZ R204, R69, R124, R204 ;  /* 0x0000007c45cc7223 */ /* 0x000fe200000100cc */
[----:B------:R-:W-:Y:S01]  /*0d90*/  FMUL.FTZ R208, R206, R117 ;  /* 0x00000075ced07220 */ /* 0x000fe20000410000 */
[----:B------:R-:W2:Y:S01]  /*0da0*/  LDL.LU R124, [R1+0xc] ;  /* 0x00000c00017c7983 */ /* 0x000ea20000300800 */
[----:B------:R-:W-:Y:S01]  /*0db0*/  FADD.FTZ R187, R116, R187 ;  /* 0x000000bb74bb7221 */ /* 0x000fe20000010000 */
[----:B------:R-:W-:Y:S01]  /*0dc0*/  FFMA.FTZ R27, R194, R116, R27 ;  /* 0x00000074c21b7223 */ /* 0x000fe2000001001b */
[----:B------:R-:W-:Y:S01]  /*0dd0*/  FADD.FTZ R212, R120, R212 ;  /* 0x000000d478d47221 */ /* 0x000fe20000010000 */
[----:B------:R-:W-:Y:S01]  /*0de0*/  FADD.FTZ R211, R207, R211 ;  /* 0x000000d3cfd37221 */ /* 0x000fe20000010000 */
[----:B------:R-:W-:-:S02]  /*0df0*/  HADD2.F32 R116, -RZ, R125.H0_H0 ;  /* 0x2000007dff747230 */ /* 0x000fc40000004100 */
[-C--:B------:R-:W-:Y:S01]  /*0e00*/  FFMA.FTZ R233, R208, R207.reuse, R233 ;  /* 0x000000cfd0e97223 */ /* 0x080fe200000100e9 */
[----:B------:R-:W-:Y:S01]  /*0e10*/  FMUL.FTZ R207, R46, R207 ;  /* 0x000000cf2ecf7220 */ /* 0x000fe20000410000 */
[----:B------:R-:W-:Y:S01]  /*0e20*/  FADD.FTZ R119, -R239, R119 ;  /* 0x00000077ef777221 */ /* 0x000fe20000010100 */
[----:B------:R-:W-:Y:S01]  /*0e30*/  FFMA.FTZ R3, R205, R120, R3 ;  /* 0x00000078cd037223 */ /* 0x000fe20000010003 */
[----:B------:R-:W-:Y:S01]  /*0e40*/  STL [R1], R212 ;  /* 0x000000d401007387 */ /* 0x000fe20000100800 */
[----:B------:R-:W-:Y:S01]  /*0e50*/  FADD.FTZ R185, R116, R185 ;  /* 0x000000b974b97221 */ /* 0x000fe20000010000 */
[-C--:B------:R-:W-:Y:S01]  /*0e60*/  FFMA.FTZ R25, R208, R116.reuse, R25 ;  /* 0x00000074d0197223 */ /* 0x080fe20000010019 */
[----:B------:R-:W-:Y:S01]  /*0e70*/  FFMA.FTZ R207, R70, R116, R207 ;  /* 0x0000007446cf7223 */ /* 0x000fe200000100cf */
[----:B------:R-:W3:Y:S01]  /*0e80*/  LDL.LU R120, [R1+0x10] ;  /* 0x0000100001787983 */ /* 0x000ee20000300800 */
[----:B------:R-:W-:Y:S02]  /*0e90*/  HADD2.F32 R116, -RZ, R121.H1_H1 ;  /* 0x30000079ff747230 */ /* 0x000fe40000004100 */
[----:B------:R-:W-:Y:S01]  /*0ea0*/  FMUL.FTZ R121, R206, R119 ;  /* 0x00000077ce797220 */ /* 0x000fe20000410000 */
[----:B------:R-:W-:Y:S04]  /*0eb0*/  STL [R1+0x4], R211 ;  /* 0x000004d301007387 */ /* 0x000fe80000100800 */
[----:B------:R-:W4:Y:S04]  /*0ec0*/  LDL.LU R119, [R1+0x14] ;  /* 0x0000140001777983 */ /* 0x000f280000300800 */
[----:B------:R-:W4:Y:S01]  /*0ed0*/  LDL.LU R118, [R1+0x18] ;  /* 0x0000180001767983 */ /* 0x000f220000300800 */
[----:B------:R-:W-:-:S02]  /*0ee0*/  HADD2.F32 R125, -RZ, R125.H1_H1 ;  /* 0x3000007dff7d7230 */ /* 0x000fc40000004100 */
[----:B------:R-:W-:Y:S01]  /*0ef0*/  FADD.FTZ R210, R116, R210 ;  /* 0x000000d274d27221 */ /* 0x000fe20000010000 */
[-C--:B------:R-:W-:Y:S01]  /*0f00*/  FFMA.FTZ R234, R121, R116.reuse, R234 ;  /* 0x0000007479ea7223 */ /* 0x080fe200000100ea */
[----:B------:R-:W-:Y:S01]  /*0f10*/  FMUL.FTZ R116, R47, R116 ;  /* 0x000000742f747220 */ /* 0x000fe20000410000 */
[----:B------:R-:W-:-:S03]  /*0f20*/  FADD.FTZ R117, -R239, R128 ;  /* 0x00000080ef757221 */ /* 0x000fc60000010100 */
[----:B------:R-:W-:Y:S01]  /*0f30*/  FFMA.FTZ R209, R71, R125, R116 ;  /* 0x0000007d47d17223 */ /* 0x000fe20000010074 */
[----:B------:R-:W-:Y:S01]  /*0f40*/  HADD2.F32 R116, -RZ, R122.H0_H0 ;  /* 0x2000007aff747230 */ /* 0x000fe20000004100 */
[----:B------:R0:W-:Y:S01]  /*0f50*/  STL [R1+0x8], R210 ;  /* 0x000008d201007387 */ /* 0x0001e20000100800 */
[----:B------:R-:W-:-:S03]  /*0f60*/  FMUL.FTZ R128, R206, R117 ;  /* 0x00000075ce807220 */ /* 0x000fc60000410000 */
[----:B------:R-:W-:Y:S01]  /*0f70*/  FMUL.FTZ R117, R40, R116 ;  /* 0x0000007428757220 */ /* 0x000fe20000410000 */
[----:B0-----:R-:W-:-:S05]  /*0f80*/  HADD2.F32 R210, -RZ, R126.H0_H0 ;  /* 0x2000007effd27230 */ /* 0x001fca0000004100 */
[----:B------:R-:W-:Y:S01]  /*0f90*/  FADD.FTZ R183, R210, R183 ;  /* 0x000000b7d2b77221 */ /* 0x000fe20000010000 */
[-C--:B------:R-:W-:Y:S01]  /*0fa0*/  FFMA.FTZ R23, R128, R210.reuse, R23 ;  /* 0x000000d280177223 */ /* 0x080fe20000010017 */
[----:B------:R-:W-:Y:S01]  /*0fb0*/  FFMA.FTZ R210, R64, R210, R117 ;  /* 0x000000d240d27223 */ /* 0x000fe20000010075 */
[----:B------:R-:W-:Y:S02]  /*0fc0*/  HADD2.F32 R117, -RZ, R122.H1_H1 ;  /* 0x3000007aff757230 */ /* 0x000fe40000004100 */
[----:B------:R-:W-:Y:S01]  /*0fd0*/  FFMA.FTZ R235, R128, R116, R235 ;  /* 0x0000007480eb7223 */ /* 0x000fe200000100eb */
[----:B------:R-:W-:Y:S01]  /*0fe0*/  FADD.FTZ R129, -R239, R129 ;  /* 0x00000081ef817221 */ /* 0x000fe20000010100 */
[----:B------:R-:W-:-:S03]  /*0ff0*/  HADD2.F32 R126, -RZ, R126.H1_H1 ;  /* 0x3000007eff7e7230 */ /* 0x000fc60000004100 */
[C---:B------:R-:W-:Y:S01]  /*1000*/  FMUL.FTZ R211, R206.reuse, R129 ;  /* 0x00000081ced37220 */ /* 0x040fe20000410000 */
[----:B------:R-:W-:Y:S01]  /*1010*/  FADD.FTZ R213, -R239, R130 ;  /* 0x00000082efd57221 */ /* 0x000fe20000010100 */
[----:B------:R-:W-:Y:S02]  /*1020*/  HADD2.F32 R212, -RZ, R127.H0_H0 ;  /* 0x2000007fffd47230 */ /* 0x000fe40000004100 */
[----:B------:R-:W-:Y:S01]  /*1030*/  FFMA.FTZ R236, R211, R117, R236 ;  /* 0x00000075d3ec7223 */ /* 0x000fe200000100ec */
[----:B------:R-:W-:Y:S02]  /*1040*/  FMUL.FTZ R213, R206, R213 ;  /* 0x000000d5ced57220 */ /* 0x000fe40000410000 */
[----:B------:R-:W-:Y:S02]  /*1050*/  FADD.FTZ R175, R212, R175 ;  /* 0x000000afd4af7221 */ /* 0x000fe40000010000 */
[----:B------:R-:W-:Y:S01]  /*1060*/  FFMA.FTZ R21, R213, R212, R21 ;  /* 0x000000d4d5157223 */ /* 0x000fe20000010015 */
[----:B------:R-:W-:-:S02]  /*1070*/  HADD2.F32 R217, -RZ, R140.H0_H0 ;  /* 0x2000008cffd97230 */ /* 0x000fc40000004100 */
[----:B------:R-:W-:-:S03]  /*1080*/  FADD.FTZ R133, -R239, R133 ;  /* 0x00000085ef857221 */ /* 0x000fc60000010100 */
[----:B------:R-:W-:Y:S01]  /*1090*/  FADD.FTZ R197, R217, R197 ;  /* 0x000000c5d9c57221 */ /* 0x000fe20000010000 */
[----:B------:R-:W-:Y:S01]  /*10a0*/  FMUL.FTZ R218, R206, R133 ;  /* 0x00000085ceda7220 */ /* 0x000fe20000410000 */
[----:B------:R-:W-:-:S04]  /*10b0*/  IMAD.WIDE.U32 R148, R203, 0x10, R148 ;  /* 0x00000010cb947825 */ /* 0x000fc800078e0094 */
[----:B------:R-:W-:-:S04]  /*10c0*/  IMAD.WIDE.U32 R160, R203, 0x20, R160 ;  /* 0x00000020cba07825 */ /* 0x000fc800078e00a0 */
[----:B------:R-:W-:Y:S01]  /*10d0*/  FADD.FTZ R135, -R239, R135 ;  /* 0x00000087ef877221 */ /* 0x000fe20000010100 */
[----:B------:R-:W4:Y:S01]  /*10e0*/  LDG.E.128 R148, desc[UR10][R148.64] ;  /* 0x0000000a94947981 */ /* 0x000f22000c1e1d00 */
[----:B------:R-:W-:-:S03]  /*10f0*/  IMAD.WIDE.U32 R156, R203, 0x10, R156 ;  /* 0x00000010cb9c7825 */ /* 0x000fc600078e009c */
[----:B------:R-:W4:Y:S01]  /*1100*/  LDG.E.128 R152, desc[UR10][R160.64] ;  /* 0x0000000aa0987981 */ /* 0x000f22000c1e1d00 */
[----:B------:R-:W-:Y:S01]  /*1110*/  FADD.FTZ R184, R125, R184 ;  /* 0x000000b87db87221 */ /* 0x000fe20000010000 */
[----:B------:R-:W-:Y:S01]  /*1120*/  FFMA.FTZ R24, R121, R125, R24 ;  /* 0x0000007d79187223 */ /* 0x000fe20000010018 */
[----:B------:R-:W-:Y:S01]  /*1130*/  FMUL.FTZ R222, R206, R135 ;  /* 0x00000087cede7220 */ /* 0x000fe20000410000 */
[----:B------:R-:W4:Y:S01]  /*1140*/  LDG.E.128 R156, desc[UR10][R156.64] ;  /* 0x0000000a9c9c7981 */ /* 0x000f22000c1e1d00 */
[----:B------:R-:W-:Y:S01]  /*1150*/  FADD.FTZ R145, -R239, R145 ;  /* 0x00000091ef917221 */ /* 0x000fe20000010100 */
[----:B------:R-:W-:-:S03]  /*1160*/  HADD2.F32 R225, -RZ, R142.H1_H1 ;  /* 0x3000008effe17230 */ /* 0x000fc60000004100 */
[----:B------:R-:W-:Y:S01]  /*1170*/  FMUL.FTZ R226, R206, R145 ;  /* 0x00000091cee27220 */ /* 0x000fe20000410000 */
[--C-:B------:R-:W-:Y:S02]  /*1180*/  HADD2.F32 R219, -RZ, R141.reuse.H0_H0 ;  /* 0x2000008dffdb7230 */ /* 0x100fe40000004100 */
[----:B------:R-:W-:Y:S01]  /*1190*/  FADD.FTZ R190, R225, R190 ;  /* 0x000000bee1be7221 */ /* 0x000fe20000010000 */
[----:B------:R-:W-:Y:S02]  /*11a0*/  HADD2.F32 R141, -RZ, R141.H1_H1 ;  /* 0x3000008dff8d7230 */ /* 0x000fe40000004100 */
[----:B------:R-:W-:Y:S01]  /*11b0*/  FFMA.FTZ R30, R226, R225, R30 ;  /* 0x000000e1e21e7223 */ /* 0x000fe2000001001e */
[--C-:B------:R-:W-:Y:S01]  /*11c0*/  HADD2.F32 R228, -RZ, R143.reuse.H0_H0 ;  /* 0x2000008fffe47230 */ /* 0x100fe20000004100 */
[----:B------:R-:W4:Y:S01]  /*11d0*/  LDG.E.128 R160, desc[UR10][R160.64+0x10] ;  /* 0x0000100aa0a07981 */ /* 0x000f22000c1e1d00 */
[----:B------:R-:W-:Y:S02]  /*11e0*/  HADD2.F32 R143, -RZ, R143.H1_H1 ;  /* 0x3000008fff8f7230 */ /* 0x000fe40000004100 */
[----:B--2---:R-:W-:Y:S01]  /*11f0*/  FADD.FTZ R124, R116, R124 ;  /* 0x0000007c747c7221 */ /* 0x004fe20000010000 */
[----:B------:R-:W-:-:S04]  /*1200*/  FMUL.FTZ R116, R41, R117 ;  /* 0x0000007529747220 */ /* 0x000fc80000410000 */
[----:B------:R-:W-:Y:S01]  /*1210*/  FFMA.FTZ R129, R65, R126, R116 ;  /* 0x0000007e41817223 */ /* 0x000fe20000010074 */
[----:B------:R-:W-:Y:S01]  /*1220*/  HADD2.F32 R116, -RZ, R123.H0_H0 ;  /* 0x2000007bff747230 */ /* 0x000fe20000004100 */
[----:B------:R-:W-:Y:S01]  /*1230*/  STL [R1+0xc], R124 ;  /* 0x00000c7c01007387 */ /* 0x000fe20000100800 */
[----:B---3--:R-:W-:-:S03]  /*1240*/  FADD.FTZ R120, R117, R120 ;  /* 0x0000007875787221 */ /* 0x008fc60000010000 */
[----:B------:R-:W-:Y:S01]  /*1250*/  FMUL.FTZ R117, R42, R116 ;  /* 0x000000742a757220 */ /* 0x000fe20000410000 */
[----:B----4-:R-:W-:Y:S01]  /*1260*/  FADD.FTZ R119, R116, R119 ;  /* 0x0000007774777221 */ /* 0x010fe20000010000 */
[----:B------:R0:W-:Y:S02]  /*1270*/  STL [R1+0x10], R120 ;  /* 0x0000107801007387 */ /* 0x0001e40000100800 */
[----:B------:R-:W-:Y:S01]  /*1280*/  FFMA.FTZ R212, R66, R212, R117 ;  /* 0x000000d442d47223 */ /* 0x000fe20000010075 */
[----:B------:R-:W-:Y:S01]  /*1290*/  FADD.FTZ R117, -R239, R132 ;  /* 0x00000084ef757221 */ /* 0x000fe20000010100 */
[----:B------:R1:W-:Y:S01]  /*12a0*/  STL [R1+0x14], R119 ;  /* 0x0000147701007387 */ /* 0x0003e20000100800 */
[----:B------:R-:W-:Y:S02]  /*12b0*/  HADD2.F32 R123, -RZ, R123.H1_H1 ;  /* 0x3000007bff7b7230 */ /* 0x000fe40000004100 */
[----:B------:R-:W-:Y:S01]  /*12c0*/  FFMA.FTZ R237, R213, R116, R237 ;  /* 0x00000074d5ed7223 */ /* 0x000fe200000100ed */
[----:B0-----:R-:W-:Y:S01]  /*12d0*/  FMUL.FTZ R120, R206, R117 ;  /* 0x00000075ce787220 */ /* 0x001fe20000410000 */
[----:B------:R-:W2:Y:S01]  /*12e0*/  LDL.LU R125, [R1+0x1c] ;  /* 0x00001c00017d7983 */ /* 0x000ea20000300800 */
[----:B-1----:R-:W-:-:S02]  /*12f0*/  HADD2.F32 R119, -RZ, R136.H0_H0 ;  /* 0x20000088ff777230 */ /* 0x002fc40000004100 */
[----:B------:R-:W-:Y:S01]  /*1300*/  FFMA.FTZ R167, R120, R217, R167 ;  /* 0x000000d978a77223 */ /* 0x000fe200000100a7 */
[----:B------:R-:W-:Y:S02]  /*1310*/  HADD2.F32 R136, -RZ, R136.H1_H1 ;  /* 0x30000088ff887230 */ /* 0x000fe40000004100 */
[----:B------:R-:W-:Y:S01]  /*1320*/  FADD.FTZ R118, R123, R118 ;  /* 0x000000767b767221 */ /* 0x000fe20000010000 */
[----:B------:R-:W-:Y:S02]  /*1330*/  HADD2.F32 R116, -RZ, R137.H1_H1 ;  /* 0x30000089ff747230 */ /* 0x000fe40000004100 */
[----:B------:R-:W-:Y:S01]  /*1340*/  FMUL.FTZ R117, R52, R119 ;  /* 0x0000007734757220 */ /* 0x000fe20000410000 */
[----:B------:R-:W3:Y:S03]  /*1350*/  LDL.LU R124, [R1+0x20] ;  /* 0x00002000017c7983 */ /* 0x000ee60000300800 */
[----:B------:R-:W-:Y:S01]  /*1360*/  FFMA.FTZ R217, R76, R217, R117 ;  /* 0x000000d94cd97223 */ /* 0x000fe20000010075 */
[----:B------:R-:W-:-:S02]  /*1370*/  HADD2.F32 R117, -RZ, R140.H1_H1 ;  /* 0x3000008cff757230 */ /* 0x000fc40000004100 */
[----:B------:R-:W-:Y:S01]  /*1380*/  FMUL.FTZ R140, R53, R136 ;  /* 0x00000088358c7220 */ /* 0x000fe20000410000 */
[----:B------:R-:W-:Y:S01]  /*1390*/  FADD.FTZ R199, R119, R199 ;  /* 0x000000c777c77221 */ /* 0x000fe20000010000 */
[----:B------:R-:W-:Y:S01]  /*13a0*/  FFMA.FTZ R12, R120, R119, R12 ;  /* 0x00000077780c7223 */ /* 0x000fe2000001000c */
[----:B------:R-:W4:Y:S01]  /*13b0*/  LDL.LU R122, [R1+0x24] ;  /* 0x00002400017a7983 */ /* 0x000f220000300800 */
[----:B------:R-:W-:Y:S01]  /*13c0*/  FADD.FTZ R196, R117, R196 ;  /* 0x000000c475c47221 */ /* 0x000fe20000010000 */
[-C--:B------:R-:W-:Y:S01]  /*13d0*/  FFMA.FTZ R166, R218, R117.reuse, R166 ;  /* 0x00000075daa67223 */ /* 0x080fe200000100a6 */
[----:B------:R-:W-:Y:S01]  /*13e0*/  FFMA.FTZ R140, R77, R117, R140 ;  /* 0x000000754d8c7223 */ /* 0x000fe2000001008c */
[----:B------:R-:W-:Y:S01]  /*13f0*/  FADD.FTZ R117, -R239, R134 ;  /* 0x00000086ef757221 */ /* 0x000fe20000010100 */
[----:B------:R-:W-:-:S03]  /*1400*/  HADD2.F32 R119, -RZ, R137.H0_H0 ;  /* 0x20000089ff777230 */ /* 0x000fc60000004100 */
[----:B------:R-:W-:Y:S02]  /*1410*/  FMUL.FTZ R220, R206, R117 ;  /* 0x00000075cedc7220 */ /* 0x000fe40000410000 */
[-C--:B------:R-:W-:Y:S01]  /*1420*/  FMUL.FTZ R117, R54, R119.reuse ;  /* 0x0000007736757220 */ /* 0x080fe20000410000 */
[----:B------:R-:W-:Y:S01]  /*1430*/  FADD.FTZ R229, R119, R229 ;  /* 0x000000e577e57221 */ /* 0x000fe20000010000 */
[----:B------:R-:W-:Y:S01]  /*1440*/  FFMA.FTZ R10, R220, R119, R10 ;  /* 0x00000077dc0a7223 */ /* 0x000fe2000001000a */
[--C-:B------:R-:W-:Y:S02]  /*1450*/  HADD2.F32 R119, -RZ, R138.reuse.H0_H0 ;  /* 0x2000008aff777230 */ /* 0x100fe40000004100 */
[----:B------:R-:W-:Y:S01]  /*1460*/  HADD2.F32 R138, -RZ, R138.H1_H1 ;  /* 0x3000008aff8a7230 */ /* 0x000fe20000004100 */
[----:B------:R0:W-:Y:S01]  /*1470*/  STL [R1+0x18], R118 ;  /* 0x0000187601007387 */ /* 0x0001e20000100800 */
[----:B------:R-:W-:Y:S01]  /*1480*/  FADD.FTZ R232, R116, R232 ;  /* 0x000000e874e87221 */ /* 0x000fe20000010000 */
[-C--:B------:R-:W-:Y:S01]  /*1490*/  FFMA.FTZ R9, R222, R116.reuse, R9 ;  /* 0x00000074de097223 */ /* 0x080fe20000010009 */
[----:B0-----:R-:W-:Y:S01]  /*14a0*/  FMUL.FTZ R118, R55, R116 ;  /* 0x0000007437767220 */ /* 0x001fe20000410000 */
[----:B------:R-:W-:-:S04]  /*14b0*/  FMUL.FTZ R116, R49, R138 ;  /* 0x0000008a31747220 */ /* 0x000fc80000410000 */
[----:B------:R-:W-:Y:S01]  /*14c0*/  FFMA.FTZ R225, R73, R225, R116 ;  /* 0x000000e149e17223 */ /* 0x000fe20000010074 */
[----:B------:R-:W-:Y:S02]  /*14d0*/  HADD2.F32 R116, -RZ, R139.H1_H1 ;  /* 0x3000008bff747230 */ /* 0x000fe40000004100 */
[----:B------:R-:W-:-:S03]  /*14e0*/  FFMA.FTZ R221, R79, R141, R118 ;  /* 0x0000008d4fdd7223 */ /* 0x000fc60000010076 */
[----:B------:R-:W-:-:S04]  /*14f0*/  FMUL.FTZ R118, R51, R116 ;  /* 0x0000007433767220 */ /* 0x000fc80000410000 */
[----:B------:R-:W-:Y:S02]  /*1500*/  FFMA.FTZ R231, R75, R143, R118 ;  /* 0x0000008f4be77223 */ /* 0x000fe40000010076 */
[----:B------:R-:W4:Y:S01]  /*1510*/  LDL.LU R118, [R1+0x28] ;  /* 0x0000280001767983 */ /* 0x000f220000300800 */
[----:B------:R-:W-:Y:S01]  /*1520*/  FADD.FTZ R193, R219, R193 ;  /* 0x000000c1dbc17221 */ /* 0x000fe20000010000 */
[-C--:B------:R-:W-:Y:S01]  /*1530*/  FFMA.FTZ R165, R220, R219.reuse, R165 ;  /* 0x000000dbdca57223 */ /* 0x080fe200000100a5 */
[----:B------:R-:W-:Y:S01]  /*1540*/  FFMA.FTZ R219, R78, R219, R117 ;  /* 0x000000db4edb7223 */ /* 0x000fe20000010075 */
[----:B------:R-:W-:Y:S01]  /*1550*/  FADD.FTZ R117, -R239, R144 ;  /* 0x00000090ef757221 */ /* 0x000fe20000010100 */
[----:B------:R-:W-:-:S03]  /*1560*/  HADD2.F32 R223, -RZ, R142.H0_H0 ;  /* 0x2000008effdf7230 */ /* 0x000fc60000004100 */
[----:B------:R-:W-:Y:S01]  /*1570*/  FMUL.FTZ R224, R206, R117 ;  /* 0x00000075cee07220 */ /* 0x000fe20000410000 */
[----:B------:R-:W-:Y:S01]  /*1580*/  FMUL.FTZ R117, R48, R119 ;  /* 0x0000007730757220 */ /* 0x000fe20000410000 */
[----:B------:R-:W-:Y:S02]  /*1590*/  FADD.FTZ R191, R223, R191 ;  /* 0x000000bfdfbf7221 */ /* 0x000fe40000010000 */
[-C--:B------:R-:W-:Y:S01]  /*15a0*/  FFMA.FTZ R31, R224, R223.reuse, R31 ;  /* 0x000000dfe01f7223 */ /* 0x080fe2000001001f */
[----:B------:R-:W-:Y:S01]  /*15b0*/  FFMA.FTZ R223, R72, R223, R117 ;  /* 0x000000df48df7223 */ /* 0x000fe20000010075 */
[----:B------:R-:W-:Y:S01]  /*15c0*/  FADD.FTZ R227, -R239, R146 ;  /* 0x00000092efe37221 */ /* 0x000fe20000010100 */
[----:B------:R-:W-:Y:S02]  /*15d0*/  HADD2.F32 R117, -RZ, R139.H0_H0 ;  /* 0x2000008bff757230 */ /* 0x000fe40000004100 */
[----:B------:R-:W-:Y:S01]  /*15e0*/  FADD.FTZ R242, R119, R242 ;  /* 0x000000f277f27221 */ /* 0x000fe20000010000 */
[----:B------:R-:W-:Y:S01]  /*15f0*/  FFMA.FTZ R8, R224, R119, R8 ;  /* 0x00000077e0087223 */ /* 0x000fe20000010008 */
[----:B------:R-:W-:Y:S01]  /*1600*/  FMUL.FTZ R227, R206, R227 ;  /* 0x000000e3cee37220 */ /* 0x000fe20000410000 */
[----:B------:R-:W-:Y:S01]  /*1610*/  FADD.FTZ R147, -R239, R147 ;  /* 0x00000093ef937221 */ /* 0x000fe20000010100 */
[----:B------:R-:W-:Y:S01]  /*1620*/  FMUL.FTZ R119, R50, R117 ;  /* 0x0000007532777220 */ /* 0x000fe20000410000 */
[----:B------:R-:W-:Y:S01]  /*1630*/  FADD.FTZ R189, R228, R189 ;  /* 0x000000bde4bd7221 */ /* 0x000fe20000010000 */
[-C--:B------:R-:W-:Y:S01]  /*1640*/  FFMA.FTZ R29, R227, R228.reuse, R29 ;  /* 0x000000e4e31d7223 */ /* 0x080fe2000001001d */
[----:B------:R-:W-:Y:S01]  /*1650*/  FMUL.FTZ R230, R206, R147 ;  /* 0x00000093cee67220 */ /* 0x000fe20000410000 */
[----:B------:R-:W-:Y:S01]  /*1660*/  FFMA.FTZ R228, R74, R228, R119 ;  /* 0x000000e44ae47223 */ /* 0x000fe20000010077 */
[----:B------:R-:W-:Y:S01]  /*1670*/  FADD.FTZ R244, R117, R244 ;  /* 0x000000f475f47221 */ /* 0x000fe20000010000 */
[----:B------:R-:W-:Y:S01]  /*1680*/  FFMA.FTZ R6, R227, R117, R6 ;  /* 0x00000075e3067223 */ /* 0x000fe20000010006 */
[----:B------:R-:W-:-:S02]  /*1690*/  HADD2.F32 R119, -RZ, R148.H0_H0 ;  /* 0x20000094ff777230 */ /* 0x000fc40000004100 */
[C---:B------:R-:W-:Y:S01]  /*16a0*/  FADD.FTZ R117, -R239.reuse, R152 ;  /* 0x00000098ef757221 */ /* 0x040fe20000010100 */
[----:B------:R-:W-:Y:S01]  /*16b0*/  FADD.FTZ R245, R116, R245 ;  /* 0x000000f574f57221 */ /* 0x000fe20000010000 */
[----:B------:R-:W-:Y:S01]  /*16c0*/  FFMA.FTZ R5, R230, R116, R5 ;  /* 0x00000074e6057223 */ /* 0x000fe20000010005 */
[----:B------:R-:W-:Y:S02]  /*16d0*/  HADD2.F32 R116, -RZ, R156.H0_H0 ;  /* 0x2000009cff747230 */ /* 0x000fe40000004100 */
[----:B------:R-:W-:Y:S01]  /*16e0*/  FMUL.FTZ R132, R206, R117 ;  /* 0x00000075ce847220 */ /* 0x000fe20000410000 */
[----:B------:R-:W-:Y:S01]  /*16f0*/  FMUL.FTZ R133, R36, R119 ;  /* 0x0000007724857220 */ /* 0x000fe20000410000 */
[----:B------:R-:W-:Y:S01]  /*1700*/  FADD.FTZ R153, -R239, R153 ;  /* 0x00000099ef997221 */ /* 0x000fe20000010100 */
[----:B------:R-:W-:Y:S02]  /*1710*/  HADD2.F32 R148, -RZ, R148.H1_H1 ;  /* 0x30000094ff947230 */ /* 0x000fe40000004100 */
[----:B------:R-:W-:Y:S01]  /*1720*/  FADD.FTZ R173, R116, R173 ;  /* 0x000000ad74ad7221 */ /* 0x000fe20000010000 */
[----:B------:R-:W-:-:S02]  /*1730*/  HADD2.F32 R135, -RZ, R156.H1_H1 ;  /* 0x3000009cff877230 */ /* 0x000fc40000004100 */
[-C--:B------:R-:W-:Y:S01]  /*1740*/  FFMA.FTZ R19, R132, R116.reuse, R19 ;  /* 0x0000007484137223 */ /* 0x080fe20000010013 */
[----:B------:R-:W-:Y:S01]  /*1750*/  FFMA.FTZ R133, R60, R116, R133 ;  /* 0x000000743c857223 */ /* 0x000fe20000010085 */
[----:B------:R-:W-:Y:S01]  /*1760*/  FMUL.FTZ R134, R206, R153 ;  /* 0x00000099ce867220 */ /* 0x000fe20000410000 */
[----:B------:R-:W-:Y:S01]  /*1770*/  FFMA.FTZ R240, R132, R119, R240 ;  /* 0x0000007784f07223 */ /* 0x000fe200000100f0 */
[----:B------:R-:W-:Y:S01]  /*1780*/  FMUL.FTZ R116, R37, R148 ;  /* 0x0000009425747220 */ /* 0x000fe20000410000 */
[----:B------:R-:W-:Y:S01]  /*1790*/  FADD.FTZ R117, -R239, R154 ;  /* 0x0000009aef757221 */ /* 0x000fe20000010100 */
[----:B------:R-:W-:Y:S01]  /*17a0*/  FADD.FTZ R172, R135, R172 ;  /* 0x000000ac87ac7221 */ /* 0x000fe20000010000 */
[-C--:B------:R-:W-:Y:S01]  /*17b0*/  FFMA.FTZ R18, R134, R135.reuse, R18 ;  /* 0x0000008786127223 */ /* 0x080fe20000010012 */
[----:B------:R-:W-:Y:S01]  /*17c0*/  FFMA.FTZ R135, R61, R135, R116 ;  /* 0x000000873d877223 */ /* 0x000fe20000010074 */
[----:B------:R-:W-:Y:S01]  /*17d0*/  FADD.FTZ R200, R136, R200 ;  /* 0x000000c888c87221 */ /* 0x000fe20000010000 */
[----:B------:R-:W-:Y:S01]  /*17e0*/  FFMA.FTZ R11, R218, R136, R11 ;  /* 0x00000088da0b7223 */ /* 0x000fe2000001000b */
[----:B------:R-:W-:-:S02]  /*17f0*/  HADD2.F32 R116, -RZ, R157.H0_H0 ;  /* 0x2000009dff747230 */ /* 0x000fc40000004100 */
[----:B------:R-:W-:-:S03]  /*1800*/  FMUL.FTZ R136, R206, R117 ;  /* 0x00000075ce887220 */ /* 0x000fc60000410000 */
[----:B------:R-:W-:Y:S01]  /*1810*/  FADD.FTZ R171, R116, R171 ;  /* 0x000000ab74ab7221 */ /* 0x000fe20000010000 */
[----:B------:R-:W-:Y:S01]  /*1820*/  FFMA.FTZ R17, R136, R116, R17 ;  /* 0x0000007488117223 */ /* 0x000fe20000010011 */
[----:B------:R-:W-:Y:S02]  /*1830*/  HADD2.F32 R139, -RZ, R157.H1_H1 ;  /* 0x3000009dff8b7230 */ /* 0x000fe40000004100 */
[----:B------:R-:W-:Y:S01]  /*1840*/  FADD.FTZ R192, R141, R192 ;  /* 0x000000c08dc07221 */ /* 0x000fe20000010000 */
[----:B------:R-:W-:Y:S01]  /*1850*/  FFMA.FTZ R164, R222, R141, R164 ;  /* 0x0000008ddea47223 */ /* 0x000fe200000100a4 */
[----:B------:R-:W-:Y:S01]  /*1860*/  FADD.FTZ R141, -R239, R160 ;  /* 0x000000a0ef8d7221 */ /* 0x000fe20000010100 */
[----:B--2---:R-:W-:Y:S01]  /*1870*/  FADD.FTZ R125, R119, R125 ;  /* 0x0000007d777d7221 */ /* 0x004fe20000010000 */
[----:B------:R-:W-:-:S05]  /*1880*/  HADD2.F32 R119, -RZ, R149.H0_H0 ;  /* 0x20000095ff777230 */ /* 0x000fca0000004100 */
[----:B------:R-:W-:-:S04]  /*1890*/  FMUL.FTZ R137, R38, R119 ;  /* 0x0000007726897220 */ /* 0x000fc80000410000 */
[----:B------:R-:W-:Y:S01]  /*18a0*/  FFMA.FTZ R137, R62, R116, R137 ;  /* 0x000000743e897223 */ /* 0x000fe20000010089 */
[----:B------:R-:W-:Y:S02]  /*18b0*/  HADD2.F32 R116, -RZ, R149.H1_H1 ;  /* 0x30000095ff747230 */ /* 0x000fe40000004100 */
[----:B---3--:R-:W-:Y:S01]  /*18c0*/  FADD.FTZ R124, R148, R124 ;  /* 0x0000007c947c7221 */ /* 0x008fe20000010000 */
[----:B------:R-:W-:Y:S01]  /*18d0*/  STL [R1+0x1c], R125 ;  /* 0x00001c7d01007387 */ /* 0x000fe20000100800 */
[----:B----4-:R-:W-:-:S03]  /*18e0*/  FADD.FTZ R122, R119, R122 ;  /* 0x0000007a777a7221 */ /* 0x010fc60000010000 */
[----:B------:R0:W-:Y:S04]  /*18f0*/  STL [R1+0x20], R124 ;  /* 0x0000207c01007387 */ /* 0x0001e80000100800 */
[----:B------:R1:W-:Y:S04]  /*1900*/  STL [R1+0x24], R122 ;  /* 0x0000247a01007387 */ /* 0x0003e80000100800 */
[----:B------:R-:W2:Y:S01]  /*1910*/  LDL.LU R157, [R1+0x30] ;  /* 0x00003000019d7983 */ /* 0x000ea20000300800 */
[----:B------:R-:W-:-:S05]  /*1920*/  FADD.FTZ R118, R116, R118 ;  /* 0x0000007674767221 */ /* 0x000fca0000010000 */
[----:B------:R3:W-:Y:S04]  /*1930*/  STL [R1+0x28], R118 ;  /* 0x0000287601007387 */ /* 0x0007e80000100800 */
[----:B------:R-:W4:Y:S01]  /*1940*/  LDL.LU R160, [R1+0x2c] ;  /* 0x00002c0001a07983 */ /* 0x000f220000300800 */
[----:B------:R-:W-:Y:S01]  /*1950*/  FADD.FTZ R131, -R239, R131 ;  /* 0x00000083ef837221 */ /* 0x000fe20000010100 */
[----:B------:R-:W-:Y:S02]  /*1960*/  HADD2.F32 R127, -RZ, R127.H1_H1 ;  /* 0x3000007fff7f7230 */ /* 0x000fe40000004100 */
[----:B------:R-:W-:Y:S01]  /*1970*/  FMUL.FTZ R214, R43, R123 ;  /* 0x0000007b2bd67220 */ /* 0x000fe20000410000 */
[----:B------:R-:W-:Y:S01]  /*1980*/  FMUL.FTZ R215, R206, R131 ;  /* 0x00000083ced77220 */ /* 0x000fe20000410000 */
[----:B------:R-:W-:Y:S01]  /*1990*/  FADD.FTZ R182, R126, R182 ;  /* 0x000000b67eb67221 */ /* 0x000fe20000010000 */
[----:B------:R-:W-:Y:S01]  /*19a0*/  FFMA.FTZ R22, R211, R126, R22 ;  /* 0x0000007ed3167223 */ /* 0x000fe20000010016 */
[----:B------:R-:W-:Y:S01]  /*19b0*/  FADD.FTZ R174, R127, R174 ;  /* 0x000000ae7fae7221 */ /* 0x000fe20000010000 */
[-C--:B------:R-:W-:Y:S01]  /*19c0*/  FFMA.FTZ R20, R215, R127.reuse, R20 ;  /* 0x0000007fd7147223 */ /* 0x080fe20000010014 */
[----:B------:R-:W-:-:S02]  /*19d0*/  FFMA.FTZ R214, R67, R127, R214 ;  /* 0x0000007f43d67223 */ /* 0x000fc400000100d6 */
[----:B------:R-:W0:Y:S01]  /*19e0*/  LDC.64 R126, c[0x0][0x3b0] ;  /* 0x0000ec00ff7e7b82 */ /* 0x000e220000000a00 */
[----:B------:R-:W-:Y:S01]  /*19f0*/  FFMA.FTZ R238, R215, R123, R238 ;  /* 0x0000007bd7ee7223 */ /* 0x000fe200000100ee */
[----:B0-----:R-:W-:-:S04]  /*1a00*/  IMAD.WIDE.U32 R124, R216, 0x8, R126 ;  /* 0x00000008d87c7825 */ /* 0x001fc800078e007e */
[--C-:B-1----:R-:W-:Y:S02]  /*1a10*/  IMAD.WIDE.U32 R122, R203, 0x8, R126.reuse ;  /* 0x00000008cb7a7825 */ /* 0x102fe400078e007e */
[----:B------:R-:W5:Y:S02]  /*1a20*/  LDG.E.64 R124, desc[UR10][R124.64] ;  /* 0x0000000a7c7c7981 */ /* 0x000f64000c1e1b00 */
[----:B------:R-:W-:Y:S02]  /*1a30*/  IMAD.WIDE.U32 R126, R198, 0x8, R126 ;  /* 0x00000008c67e7825 */ /* 0x000fe400078e007e */
[----:B------:R-:W5:Y:S04]  /*1a40*/  LDG.E.64 R122, desc[UR10][R122.64] ;  /* 0x0000000a7a7a7981 */ /* 0x000f68000c1e1b00 */
[----:B------:R-:W5:Y:S01]  /*1a50*/  LDG.E.64 R126, desc[UR10][R126.64] ;  /* 0x0000000a7e7e7981 */ /* 0x000f62000c1e1b00 */
[----:B------:R-:W-:Y:S01]  /*1a60*/  FADD.FTZ R155, -R239, R155 ;  /* 0x0000009bef9b7221 */ /* 0x000fe20000010100 */
[----:B------:R-:W-:Y:S01]  /*1a70*/  FADD.FTZ R243, R138, R243 ;  /* 0x000000f38af37221 */ /* 0x000fe20000010000 */
[----:B------:R-:W-:Y:S01]  /*1a80*/  FFMA.FTZ R7, R226, R138, R7 ;  /* 0x0000008ae2077223 */ /* 0x000fe20000010007 */
[----:B------:R-:W-:-:S02]  /*1a90*/  HADD2.F32 R117, -RZ, R150.H0_H0 ;  /* 0x20000096ff757230 */ /* 0x000fc40000004100 */
[C---:B------:R-:W-:Y:S01]  /*1aa0*/  FMUL.FTZ R138, R206.reuse, R155 ;  /* 0x0000009bce8a7220 */ /* 0x040fe20000410000 */
[----:B------:R-:W-:Y:S01]  /*1ab0*/  FMUL.FTZ R141, R206, R141 ;  /* 0x0000008dce8d7220 */ /* 0x000fe20000410000 */
[----:B------:R-:W-:Y:S02]  /*1ac0*/  FFMA.FTZ R246, R136, R119, R246 ;  /* 0x0000007788f67223 */ /* 0x000fe400000100f6 */
[-C--:B------:R-:W-:Y:S01]  /*1ad0*/  FFMA.FTZ R247, R138, R116.reuse, R247 ;  /* 0x000000748af77223 */ /* 0x080fe200000100f7 */
[----:B------:R-:W-:Y:S01]  /*1ae0*/  FMUL.FTZ R116, R39, R116 ;  /* 0x0000007427747220 */ /* 0x000fe20000410000 */
[-C--:B------:R-:W-:Y:S01]  /*1af0*/  FMUL.FTZ R119, R32, R117.reuse ;  /* 0x0000007520777220 */ /* 0x080fe20000410000 */
[----:B------:R-:W-:Y:S01]  /*1b00*/  FFMA.FTZ R248, R141, R117, R248 ;  /* 0x000000758df87223 */ /* 0x000fe200000100f8 */
[----:B------:R-:W-:Y:S01]  /*1b10*/  FADD.FTZ R170, R139, R170 ;  /* 0x000000aa8baa7221 */ /* 0x000fe20000010000 */
[-C--:B------:R-:W-:Y:S01]  /*1b20*/  FFMA.FTZ R16, R138, R139.reuse, R16 ;  /* 0x0000008b8a107223 */ /* 0x080fe20000010010 */
[----:B------:R-:W-:Y:S01]  /*1b30*/  FFMA.FTZ R139, R63, R139, R116 ;  /* 0x0000008b3f8b7223 */ /* 0x000fe20000010074 */
[----:B------:R-:W-:-:S02]  /*1b40*/  HADD2.F32 R142, -RZ, R158.H0_H0 ;  /* 0x2000009eff8e7230 */ /* 0x000fc40000004100 */
[----:B------:R-:W-:Y:S01]  /*1b50*/  FADD.FTZ R188, R143, R188 ;  /* 0x000000bc8fbc7221 */ /* 0x000fe20000010000 */
[----:B------:R-:W-:Y:S01]  /*1b60*/  FFMA.FTZ R28, R230, R143, R28 ;  /* 0x0000008fe61c7223 */ /* 0x000fe2000001001c */
[----:B------:R-:W-:Y:S01]  /*1b70*/  FADD.FTZ R143, -R239, R161 ;  /* 0x000000a1ef8f7221 */ /* 0x000fe20000010100 */
[----:B------:R-:W-:Y:S02]  /*1b80*/  HADD2.F32 R150, -RZ, R150.H1_H1 ;  /* 0x30000096ff967230 */ /* 0x000fe40000004100 */
[----:B------:R-:W-:Y:S01]  /*1b90*/  FADD.FTZ R169, R142, R169 ;  /* 0x000000a98ea97221 */ /* 0x000fe20000010000 */
[-C--:B------:R-:W-:Y:S01]  /*1ba0*/  FFMA.FTZ R15, R141, R142.reuse, R15 ;  /* 0x0000008e8d0f7223 */ /* 0x080fe2000001000f */
[----:B------:R-:W-:Y:S01]  /*1bb0*/  FFMA.FTZ R142, R56, R142, R119 ;  /* 0x0000008e388e7223 */ /* 0x000fe20000010077 */
[----:B------:R-:W-:Y:S02]  /*1bc0*/  HADD2.F32 R144, -RZ, R158.H1_H1 ;  /* 0x3000009eff907230 */ /* 0x000fe40000004100 */
[----:B------:R-:W-:Y:S01]  /*1bd0*/  FMUL.FTZ R143, R206, R143 ;  /* 0x0000008fce8f7220 */ /* 0x000fe20000410000 */
[----:B---3--:R-:W-:-:S02]  /*1be0*/  FMUL.FTZ R118, R33, R150 ;  /* 0x0000009621767220 */ /* 0x008fc40000410000 */
[----:B------:R-:W-:Y:S01]  /*1bf0*/  FADD.FTZ R168, R144, R168 ;  /* 0x000000a890a87221 */ /* 0x000fe20000010000 */
[-C--:B------:R-:W-:Y:S01]  /*1c00*/  FFMA.FTZ R14, R143, R144.reuse, R14 ;  /* 0x000000908f0e7223 */ /* 0x080fe2000001000e */
[----:B------:R-:W-:Y:S01]  /*1c10*/  FFMA.FTZ R144, R57, R144, R118 ;  /* 0x0000009039907223 */ /* 0x000fe20000010076 */
[----:B------:R-:W-:Y:S01]  /*1c20*/  FADD.FTZ R146, -R239, R162 ;  /* 0x000000a2ef927221 */ /* 0x000fe20000010100 */
[----:B------:R-:W-:-:S03]  /*1c30*/  HADD2.F32 R145, -RZ, R159.H0_H0 ;  /* 0x2000009fff917230 */ /* 0x000fc60000004100 */
[----:B------:R-:W-:Y:S02]  /*1c40*/  FMUL.FTZ R146, R206, R146 ;  /* 0x00000092ce927220 */ /* 0x000fe40000410000 */
[----:B------:R-:W-:Y:S02]  /*1c50*/  FADD.FTZ R201, R145, R201 ;  /* 0x000000c991c97221 */ /* 0x000fe40000010000 */
[----:B------:R-:W-:Y:S01]  /*1c60*/  FFMA.FTZ R202, R146, R145, R202 ;  /* 0x0000009192ca7223 */ /* 0x000fe200000100ca */
[----:B------:R-:W-:Y:S02]  /*1c70*/  HADD2.F32 R159, -RZ, R159.H1_H1 ;  /* 0x3000009fff9f7230 */ /* 0x000fe40000004100 */
[----:B------:R-:W-:Y:S01]  /*1c80*/  FFMA.FTZ R241, R134, R148, R241 ;  /* 0x0000009486f17223 */ /* 0x000fe200000100f1 */
[----:B------:R-:W-:-:S04]  /*1c90*/  FADD.FTZ R148, -R239, R163 ;  /* 0x000000a3ef947221 */ /* 0x000fc80000010100 */
[----:B------:R-:W-:Y:S01]  /*1ca0*/  FMUL.FTZ R148, R206, R148 ;  /* 0x00000094ce947220 */ /* 0x000fe20000410000 */
[----:B------:R-:W-:Y:S01]  /*1cb0*/  FFMA.FTZ R249, R143, R150, R249 ;  /* 0x000000968ff97223 */ /* 0x000fe200000100f9 */
[----:B----4-:R-:W-:Y:S01]  /*1cc0*/  FADD.FTZ R160, R117, R160 ;  /* 0x000000a075a07221 */ /* 0x010fe20000010000 */
[----:B------:R-:W-:-:S04]  /*1cd0*/  FADD.FTZ R117, RZ, R217 ;  /* 0x000000d9ff757221 */ /* 0x000fc80000010000 */
[----:B------:R-:W-:-:S04]  /*1ce0*/  FADD.FTZ R116, R140, R117 ;  /* 0x000000758c747221 */ /* 0x000fc80000010000 */
[----:B------:R-:W-:-:S04]  /*1cf0*/  FADD.FTZ R116, R219, R116 ;  /* 0x00000074db747221 */ /* 0x000fc80000010000 */
[----:B------:R-:W-:-:S04]  /*1d00*/  FADD.FTZ R116, R221, R116 ;  /* 0x00000074dd747221 */ /* 0x000fc80000010000 */
[----:B------:R-:W-:-:S04]  /*1d10*/  FADD.FTZ R116, R223, R116 ;  /* 0x00000074df747221 */ /* 0x000fc80000010000 */
[----:B------:R-:W-:-:S04]  /*1d20*/  FADD.FTZ R117, R225, R116 ;  /* 0x00000074e1757221 */ /* 0x000fc80000010000 */
[----:B------:R-:W-:Y:S01]  /*1d30*/  FADD.FTZ R116, R228, R117 ;  /* 0x00000075e4747221 */ /* 0x000fe20000010000 */
[----:B------:R-:W-:-:S04]  /*1d40*/  FFMA.FTZ R117, R120, R217, RZ ;  /* 0x000000d978757223 */ /* 0x000fc800000100ff */
        /* <DEDUP_REMOVED lines=22> */
[----:B------:R-:W-:Y:S02]  /*1eb0*/  HADD2.F32 R119, -RZ, R151.H0_H0 ;  /* 0x20000097ff777230 */ /* 0x000fe40000004100 */
[----:B------:R-:W-:Y:S01]  /*1ec0*/  FFMA.FTZ R116, R128, R210, R117 ;  /* 0x000000d280747223 */ /* 0x000fe20000010075 */
[----:B------:R-:W-:-:S03]  /*1ed0*/  FADD.FTZ R130, R118, R137 ;  /* 0x0000008976827221 */ /* 0x000fc60000010000 */
[----:B------:R-:W-:Y:S01]  /*1ee0*/  FFMA.FTZ R116, R211, R129, R116 ;  /* 0x00000081d3747223 */ /* 0x000fe20000010074 */
[----:B------:R-:W-:Y:S01]  /*1ef0*/  FMUL.FTZ R131, R34, R119 ;  /* 0x0000007722837220 */ /* 0x000fe20000410000 */
[----:B------:R-:W-:Y:S02]  /*1f00*/  FADD.FTZ R117, R130, R139 ;  /* 0x0000008b82757221 */ /* 0x000fe40000010000 */
[----:B------:R-:W-:Y:S01]  /*1f10*/  FFMA.FTZ R116, R213, R212, R116 ;  /* 0x000000d4d5747223 */ /* 0x000fe20000010074 */
[----:B------:R-:W-:Y:S01]  /*1f20*/  FFMA.FTZ R145, R58, R145, R131 ;  /* 0x000000913a917223 */ /* 0x000fe20000010083 */
[----:B------:R-:W-:Y:S01]  /*1f30*/  FADD.FTZ R117, R117, R142 ;  /* 0x0000008e75757221 */ /* 0x000fe20000010000 */
[----:B------:R-:W-:Y:S02]  /*1f40*/  HADD2.F32 R118, -RZ, R151.H1_H1 ;  /* 0x30000097ff767230 */ /* 0x000fe40000004100 */
[----:B------:R-:W-:Y:S01]  /*1f50*/  FFMA.FTZ R131, R215, R214, R116 ;  /* 0x000000d6d7837223 */ /* 0x000fe20000010074 */
[----:B------:R-:W-:-:S03]  /*1f60*/  FADD.FTZ R116, R117, R144 ;  /* 0x0000009075747221 */ /* 0x000fc60000010000 */
[----:B------:R-:W-:Y:S01]  /*1f70*/  FFMA.FTZ R117, R132, R133, R131 ;  /* 0x0000008584757223 */ /* 0x000fe20000010083 */
[----:B------:R-:W-:Y:S01]  /*1f80*/  FMUL.FTZ R130, R35, R118 ;  /* 0x0000007623827220 */ /* 0x000fe20000410000 */
[----:B------:R-:W-:Y:S02]  /*1f90*/  FADD.FTZ R116, R116, R145 ;  /* 0x0000009174747221 */ /* 0x000fe40000010000 */
[----:B------:R-:W-:Y:S01]  /*1fa0*/  FFMA.FTZ R117, R134, R135, R117 ;  /* 0x0000008786757223 */ /* 0x000fe20000010075 */
[----:B------:R-:W-:-:S03]  /*1fb0*/  FFMA.FTZ R147, R59, R159, R130 ;  /* 0x0000009f3b937223 */ /* 0x000fc60000010082 */
[----:B------:R-:W-:Y:S01]  /*1fc0*/  FFMA.FTZ R131, R136, R137, R117 ;  /* 0x0000008988837223 */ /* 0x000fe20000010075 */
[----:B------:R-:W-:-:S03]  /*1fd0*/  FADD.FTZ R116, R116, R147 ;  /* 0x0000009374747221 */ /* 0x000fc60000010000 */
[----:B------:R-:W-:Y:S02]  /*1fe0*/  FFMA.FTZ R130, R138, R139, R131 ;  /* 0x0000008b8a827223 */ /* 0x000fe40000010083 */
[----:B------:R-:W0:Y:S02]  /*1ff0*/  SHFL.DOWN PT, R117, R116, 0x10, 0x1f ;  /* 0x0a001f0074757f89 */ /* 0x000e2400000e0000 */
[----:B------:R-:W-:-:S04]  /*2000*/  FFMA.FTZ R130, R141, R142, R130 ;  /* 0x0000008e8d827223 */ /* 0x000fc80000010082 */
[----:B------:R-:W-:-:S04]  /*2010*/  FFMA.FTZ R131, R143, R144, R130 ;  /* 0x000000908f837223 */ /* 0x000fc80000010082 */
[----:B------:R-:W-:-:S04]  /*2020*/  FFMA.FTZ R131, R146, R145, R131 ;  /* 0x0000009192837223 */ /* 0x000fc80000010083 */
[----:B------:R-:W-:-:S05]  /*2030*/  FFMA.FTZ R131, R148, R147, R131 ;  /* 0x0000009394837223 */ /* 0x000fca0000010083 */
[----:B------:R-:W1:Y:S01]  /*2040*/  SHFL.DOWN PT, R130, R131, 0x10, 0x1f ;  /* 0x0a001f0083827f89 */ /* 0x000e6200000e0000 */
[----:B--2---:R-:W-:Y:S01]  /*2050*/  FADD.FTZ R157, R150, R157 ;  /* 0x0000009d969d7221 */ /* 0x004fe20000010000 */
        /* <DEDUP_REMOVED lines=14> */
[----:B------:R-:W2:Y:S04]  /*2140*/  SHFL.DOWN PT, R154, R131, 0x1, 0x1f ;  /* 0x08201f00839a7f89 */ /* 0x000ea800000e0000 */
[----:B------:R-:W-:Y:S01]  /*2150*/  STL [R1+0x2c], R160 ;  /* 0x00002ca001007387 */ /* 0x000fe20000100800 */
[----:B-1----:R-:W-:-:S03]  /*2160*/  FADD.FTZ R130, R153, R116 ;  /* 0x0000007499827221 */ /* 0x002fc60000010000 */
[----:B------:R-:W-:Y:S04]  /*2170*/  STL [R1+0x30], R157 ;  /* 0x0000309d01007387 */ /* 0x000fe80000100800 */
        /* <DEDUP_REMOVED lines=16> */
.L_x_2469:
[----:B------:R-:W-:Y:S05]  /*2280*/  BSYNC.RECONVERGENT B0 ;  /* 0x0000000000007941 */ /* 0x000fea0003800200 */
.L_x_2468:
[----:B------:R-:W2:Y:S01]  /*2290*/  LDL.LU R156, [R1+0x34] ;  /* 0x00003400019c7983 */ /* 0x000ea20000300800 */
[----:B------:R-:W1:Y:S03]  /*22a0*/  S2UR UR5, SR_CgaCtaId ;  /* 0x00000000000579c3 */ /* 0x000e660000008800 */
[----:B------:R-:W3:Y:S01]  /*22b0*/  LDL.LU R155, [R1+0x38] ;  /* 0x00003800019b7983 */ /* 0x000ee20000300800 */
[----:B------:R-:W-:Y:S01]  /*22c0*/  UMOV UR4, 0x400 ;  /* 0x0000040000047882 */ /* 0x000fe20000000000 */
[----:B------:R-:W-:Y:S01]  /*22d0*/  FFMA.FTZ R250, R146, R119, R250 ;  /* 0x0000007792fa7223 */ /* 0x000fe200000100fa */
[----:B------:R-:W-:Y:S01]  /*22e0*/  FFMA.FTZ R251, R148, R118, R251 ;  /* 0x0000007694fb7223 */ /* 0x000fe200000100fb */
[----:B------:R-:W-:Y:S01]  /*22f0*/  UISETP.NE.U32.AND UP0, UPT, UR16, URZ, UPT ;  /* 0x000000ff1000728c */ /* 0x000fe2000bf05070 */
[----:B0-----:R-:W0:Y:S03]  /*2300*/  LDC.64 R130, c[0x0][0x380] ;  /* 0x0000e000ff827b82 */ /* 0x001e260000000a00 */
[----:B------:R-:W-:-:S02]  /*2310*/  UISETP.NE.AND.EX UP0, UPT, UR17, URZ, UPT, UP0 ;  /* 0x000000ff1100728c */ /* 0x000fc4000bf05300 */
[----:B-1----:R-:W-:-:S04]  /*2320*/  ULEA UR4, UR5, UR4, 0x18 ;  /* 0x0000000405047291 */ /* 0x002fc8000f8ec0ff */
[----:B------:R-:W-:Y:S02]  /*2330*/  UIADD3 UR5, UPT, UPT, UR4, 0x6040, URZ ;  /* 0x0000604004057890 */ /* 0x000fe4000fffe0ff */
[----:B------:R-:W-:Y:S01]  /*2340*/  @!UP1 UIADD3 UR5, UPT, UPT, UR4, 0x6000, URZ ;  /* 0x0000600004059890 */ /* 0x000fe2000fffe0ff */
[----:B0-----:R-:W-:Y:S01]  /*2350*/  IADD3 R2, PT, PT, R2, R130, RZ ;  /* 0x0000008202027210 */ /* 0x001fe20007ffe0ff */
[----:B------:R-:W-:Y:S03]  /*2360*/  BAR.SYNC.DEFER_BLOCKING 0x0 ;  /* 0x0000000000007b1d */ /* 0x000fe60000010000 */
[----:B------:R-:W-:Y:S01]  /*2370*/  ISETP.GE.AND P4, PT, R2, R131, PT ;  /* 0x000000830200720c */ /* 0x000fe20003f86270 */
[----:B--2---:R-:W-:Y:S01]  /*2380*/  FADD.FTZ R156, R119, R156 ;  /* 0x0000009c779c7221 */ /* 0x004fe20000010000 */
[----:B---3--:R-:W-:-:S04]  /*2390*/  FADD.FTZ R155, R118, R155 ;  /* 0x0000009b769b7221 */ /* 0x008fc80000010000 */
[----:B------:R-:W-:Y:S04]  /*23a0*/  STL [R1+0x34], R156 ;  /* 0x0000349c01007387 */ /* 0x000fe80000100800 */
[----:B------:R-:W0:Y:S01]  /*23b0*/  LDS.128 R116, [UR5] ;  /* 0x00000005ff747984 */ /* 0x000e220008000c00 */
[----:B------:R-:W-:Y:S02]  /*23c0*/  UIADD3 UR5, UPT, UPT, UR4, 0x6050, URZ ;  /* 0x0000605004057890 */ /* 0x000fe4000fffe0ff */
[----:B------:R-:W-:Y:S01]  /*23d0*/  @!UP1 UIADD3 UR5, UPT, UPT, UR4, 0x6010, URZ ;  /* 0x0000601004059890 */ /* 0x000fe2000fffe0ff */
[----:B------:R-:W-:Y:S01]  /*23e0*/  STL [R1+0x38], R155 ;  /* 0x0000389b01007387 */ /* 0x000fe20000100800 */
        /* <DEDUP_REMOVED lines=87> */
[----:B------:R-:W-:Y:S01]  /*2960*/  F2FP.F16.F32.PACK_AB R116, R127, R116 ;  /* 0x000000747f74723e */ /* 0x000fe200000000ff */
[----:B------:R-:W-:Y:S06]  /*2970*/  BRA `(.L_x_2473) ;  /* 0x0000001c007c7947 */ /* 0x000fec0003800000 */
.L_x_2472:
        /* <DEDUP_REMOVED lines=8> */
[C---:B------:R-:W-:Y:S01]  /*2a00*/  FMUL.FTZ R107, R206.reuse, R107 ;  /* 0x0000006bce6b7220 */ /* 0x040fe20000410000 */
[C---:B------:R-:W-:Y:S01]  /*2a10*/  FMUL.FTZ R106, R206.reuse, R227 ;  /* 0x000000e3ce6a7220 */ /* 0x040fe20000410000 */
[----:B------:R-:W-:Y:S01]  /*2a20*/  ISETP.GE.U32.AND.EX P2, PT, R127, 0x1000000, PT, P2 ;  /* 0x010000007f00780c */ /* 0x000fe20003f46120 */
[----:B------:R-:W-:Y:S01]  /*2a30*/  FADD.FTZ R223, R223, -R224 ;  /* 0x800000e0dfdf7221 */ /* 0x000fe20000010000 */
[----:B------:R-:W-:Y:S01]  /*2a40*/  FMUL.FTZ R109, R107, UR6 ;  /* 0x000000066b6d7c20 */ /* 0x000fe20008410000 */
[----:B------:R-:W-:Y:S01]  /*2a50*/  FMUL.FTZ R105, R206, R105 ;  /* 0x00000069ce697220 */ /* 0x000fe20000410000 */
[----:B------:R-:W-:Y:S01]  /*2a60*/  FMUL.FTZ R108, R106, UR6 ;  /* 0x000000066a6c7c20 */ /* 0x000fe20008410000 */
[----:B------:R-:W-:Y:S01]  /*2a70*/  LOP3.LUT P6, RZ, R127, 0xff0000, RZ, 0xc0, !PT ;  /* 0x00ff00007fff7812 */ /* 0x000fe200078cc0ff */
[----:B------:R-:W-:Y:S01]  /*2a80*/  FMUL.FTZ R104, R206, R223 ;  /* 0x000000dfce687220 */ /* 0x000fe20000410000 */
[----:B------:R-:W-:Y:S01]  /*2a90*/  FSEL R110, R109, RZ, P2 ;  /* 0x000000ff6d6e7208 */ /* 0x000fe20001000000 */
[----:B------:R-:W-:Y:S01]  /*2aa0*/  FMUL.FTZ R109, R105, UR6 ;  /* 0x00000006696d7c20 */ /* 0x000fe20008410000 */
[C---:B------:R-:W-:Y:S01]  /*2ab0*/  LOP3.LUT P2, RZ, R127.reuse, 0xff00, RZ, 0xc0, !PT ;  /* 0x0000ff007fff7812 */ /* 0x040fe2000784c0ff */
[-CC-:B------:R-:W-:Y:S01]  /*2ac0*/  FFMA.FTZ R220, R220, R149.reuse, R150.reuse ;  /* 0x00000095dcdc7223 */ /* 0x180fe20000010096 */
[----:B------:R-:W-:Y:S01]  /*2ad0*/  FSEL R119, R108, RZ, P6 ;  /* 0x000000ff6c777208 */ /* 0x000fe20003000000 */
[----:B------:R-:W-:Y:S01]  /*2ae0*/  FMUL.FTZ R108, R104, UR6 ;  /* 0x00000006686c7c20 */ /* 0x000fe20008410000 */
[----:B------:R-:W-:Y:S01]  /*2af0*/  LOP3.LUT P3, RZ, R127, 0xff, RZ, 0xc0, !PT ;  /* 0x000000ff7fff7812 */ /* 0x000fe2000786c0ff */
[-CC-:B------:R-:W-:Y:S01]  /*2b00*/  FFMA.FTZ R120, R120, R149.reuse, R150.reuse ;  /* 0x0000009578787223 */ /* 0x180fe20000010096 */
[----:B------:R-:W-:Y:S01]  /*2b10*/  FSEL R117, R109, RZ, P2 ;  /* 0x000000ff6d757208 */ /* 0x000fe20001000000 */
[-CC-:B------:R-:W-:Y:S01]  /*2b20*/  FFMA.FTZ R109, R218, R149.reuse, R150.reuse ;  /* 0x00000095da6d7223 */ /* 0x180fe20000010096 */
[----:B------:R-:W-:Y:S01]  /*2b30*/  FFMA.FTZ R222, R222, R149, R150 ;  /* 0x00000095dede7223 */ /* 0x000fe20000010096 */
[----:B------:R-:W-:Y:S01]  /*2b40*/  FSEL R108, R108, RZ, P3 ;  /* 0x000000ff6c6c7208 */ /* 0x000fe20001800000 */
[----:B------:R-:W-:Y:S01]  /*2b50*/  FADD.FTZ R219, R219, -R220 ;  /* 0x800000dcdbdb7221 */ /* 0x000fe20000010000 */
        /* <DEDUP_REMOVED lines=24> */
.L_x_2471:
        /* <DEDUP_REMOVED lines=16> */
[C---:B------:R-:W-:Y:S01]  /*2de0*/  FFMA.FTZ R118, R206.reuse, R227, R102 ;  /* 0x000000e3ce767223 */ /* 0x040fe20000010066 */
[----:B------:R-:W-:Y:S01]  /*2df0*/  FMUL.FTZ R119, R117, UR6 ;  /* 0x0000000675777c20 */ /* 0x000fe20008410000 */
[----:B------:R-:W-:Y:S01]  /*2e00*/  FFMA.FTZ R117, R206, R226, R101 ;  /* 0x000000e2ce757223 */ /* 0x000fe20000010065 */
[----:B------:R-:W-:Y:S01]  /*2e10*/  FMUL.FTZ R116, R116, UR6 ;  /* 0x0000000674747c20 */ /* 0x000fe20008410000 */
[----:B------:R-:W-:Y:S01]  /*2e20*/  FMUL.FTZ R118, R118, UR6 ;  /* 0x0000000676767c20 */ /* 0x000fe20008410000 */
[----:B------:R-:W-:Y:S01]  /*2e30*/  LOP3.LUT P3, RZ, R127, 0xff0000, RZ, 0xc0, !PT ;  /* 0x00ff00007fff7812 */ /* 0x000fe2000786c0ff */
[----:B------:R-:W-:Y:S01]  /*2e40*/  FMUL.FTZ R117, R117, UR6 ;  /* 0x0000000675757c20 */ /* 0x000fe20008410000 */
[C---:B------:R-:W-:Y:S01]  /*2e50*/  LOP3.LUT P6, RZ, R127.reuse, 0xff, RZ, 0xc0, !PT ;  /* 0x000000ff7fff7812 */ /* 0x040fe200078cc0ff */
[-CC-:B------:R-:W-:Y:S01]  /*2e60*/  FFMA.FTZ R220, R220, R149.reuse, R150.reuse ;  /* 0x00000095dcdc7223 */ /* 0x180fe20000010096 */
[C---:B------:R-:W-:Y:S01]  /*2e70*/  LOP3.LUT P5, RZ, R127.reuse, 0xff00, RZ, 0xc0, !PT ;  /* 0x0000ff007fff7812 */ /* 0x040fe200078ac0ff */
[-CC-:B------:R-:W-:Y:S01]  /*2e80*/  FFMA.FTZ R222, R222, R149.reuse, R150.reuse ;  /* 0x00000095dede7223 */ /* 0x180fe20000010096 */
[----:B------:R-:W-:Y:S01]  /*2e90*/  ISETP.GE.U32.AND.EX P2, PT, R127, 0x1000000, PT, P2 ;  /* 0x010000007f00780c */ /* 0x000fe20003f46120 */
        /* <DEDUP_REMOVED lines=16> */
[----:B------:R-:W-:Y:S02]  /*2fa0*/  F2FP.F16.F32.PACK_AB R119, R119, R118 ;  /* 0x000000767777723e */ /* 0x000fe400000000ff */
[----:B------:R-:W-:Y:S01]  /*2fb0*/  F2FP.F16.F32.PACK_AB R118, R117, R116 ;  /* 0x000000747576723e */ /* 0x000fe200000000ff */
        /* <DEDUP_REMOVED lines=10> */
[----:B------:R-:W-:Y:S02]  /*3060*/  F2FP.F16.F32.PACK_AB R117, R131, R120 ;  /* 0x000000788375723e */ /* 0x000fe400000000ff */
[----:B------:R-:W-:Y:S01]  /*3070*/  F2FP.F16.F32.PACK_AB R116, R127, R116 ;  /* 0x000000747f74723e */ /* 0x000fe200000000ff */
[----:B------:R-:W-:Y:S06]  /*3080*/  BRA `(.L_x_2473) ;  /* 0x0000001400b87947 */ /* 0x000fec0003800000 */
.L_x_2474:
[-CC-:B------:R-:W-:Y:S01]  /*3090*/  FFMA.FTZ R230, R230, R149.reuse, R150.reuse ;  /* 0x00000095e6e67223 */ /* 0x180fe20000010096 */
[-CC-:B------:R-:W-:Y:S01]  /*30a0*/  FFMA.FTZ R227, R227, R149.reuse, R150.reuse ;  /* 0x00000095e3e37223 */ /* 0x180fe20000010096 */
[----:B-----5:R-:W-:Y:S01]  /*30b0*/  ISETP.GE.U32.AND P2, PT, R126, RZ, PT ;  /* 0x000000ff7e00720c */ /* 0x020fe20003f46070 */
[-C--:B------:R-:W-:Y:S01]  /*30c0*/  FFMA.FTZ R226, R226, R149.reuse, R150 ;  /* 0x00000095e2e27223 */ /* 0x080fe20000010096 */
[----:B------:R-:W-:Y:S01]  /*30d0*/  FADD.FTZ R230, R231, -R230 ;  /* 0x800000e6e7e67221 */ /* 0x000fe20000010000 */
[----:B------:R-:W-:Y:S01]  /*30e0*/  FADD.FTZ R227, R228, -R227 ;  /* 0x800000e3e4e37221 */ /* 0x000fe20000010000 */
[----:B------:R-:W-:Y:S01]  /*30f0*/  ISETP.GE.U32.AND.EX P2, PT, R127, 0x1000000, PT, P2 ;  /* 0x010000007f00780c */ /* 0x000fe20003f46120 */
[----:B------:R-:W-:Y:S01]  /*3100*/  FFMA.FTZ R224, R224, R149, R150 ;  /* 0x00000095e0e07223 */ /* 0x000fe20000010096 */
[C---:B------:R-:W-:Y:S01]  /*3110*/  FFMA.FTZ R107, R206.reuse, R230, R103 ;  /* 0x000000e6ce6b7223 */ /* 0x040fe20000010067 */
[----:B------:R-:W-:Y:S01]  /*3120*/  FADD.FTZ R226, R225, -R226 ;  /* 0x800000e2e1e27221 */ /* 0x000fe20000010000 */
[----:B------:R-:W-:Y:S01]  /*3130*/  FFMA.FTZ R106, R206, R227, R102 ;  /* 0x000000e3ce6a7223 */ /* 0x000fe20000010066 */
[----:B------:R-:W-:Y:S01]  /*3140*/  FADD.FTZ R223, R223, -R224 ;  /* 0x800000e0dfdf7221 */ /* 0x000fe20000010000 */
[----:B------:R-:W-:Y:S01]  /*3150*/  FMUL.FTZ R105, R107, UR6 ;  /* 0x000000066b697c20 */ /* 0x000fe20008410000 */
[C---:B------:R-:W-:Y:S01]  /*3160*/  LOP3.LUT P6, RZ, R127.reuse, 0xff0000, RZ, 0xc0, !PT ;  /* 0x00ff00007fff7812 */ /* 0x040fe200078cc0ff */
[----:B------:R-:W-:Y:S01]  /*3170*/  FMUL.FTZ R108, R106, UR6 ;  /* 0x000000066a6c7c20 */ /* 0x000fe20008410000 */
[----:B------:R-:W-:Y:S01]  /*3180*/  FFMA.FTZ R104, R206, R223, R100 ;  /* 0x000000dfce687223 */ /* 0x000fe20000010064 */
[----:B------:R-:W-:Y:S01]  /*3190*/  LOP3.LUT P3, RZ, R127, 0xff, RZ, 0xc0, !PT ;  /* 0x000000ff7fff7812 */ /* 0x000fe2000786c0ff */
[-CC-:B------:R-:W-:Y:S01]  /*31a0*/  FFMA.FTZ R220, R220, R149.reuse, R150.reuse ;  /* 0x00000095dcdc7223 */ /* 0x180fe20000010096 */
[----:B------:R-:W-:Y:S01]  /*31b0*/  FSEL R110, R105, RZ, P2 ;  /* 0x000000ff696e7208 */ /* 0x000fe20001000000 */
[----:B------:R-:W-:Y:S01]  /*31c0*/  FFMA.FTZ R105, R206, R226, R101 ;  /* 0x000000e2ce697223 */ /* 0x000fe20000010065 */
[----:B------:R-:W-:Y:S01]  /*31d0*/  LOP3.LUT P2, RZ, R127, 0xff00, RZ, 0xc0, !PT ;  /* 0x0000ff007fff7812 */ /* 0x000fe2000784c0ff */
[-CC-:B------:R-:W-:Y:S01]  /*31e0*/  FFMA.FTZ R120, R120, R149.reuse, R150.reuse ;  /* 0x0000009578787223 */ /* 0x180fe20000010096 */
[----:B------:R-:W-:Y:S01]  /*31f0*/  FSEL R119, R108, RZ, P6 ;  /* 0x000000ff6c777208 */ /* 0x000fe20003000000 */
[----:B------:R-:W-:Y:S01]  /*3200*/  FMUL.FTZ R109, R105, UR6 ;  /* 0x00000006696d7c20 */ /* 0x000fe20008410000 */
[----:B------:R-:W-:Y:S01]  /*3210*/  FMUL.FTZ R108, R104, UR6 ;  /* 0x00000006686c7c20 */ /* 0x000fe20008410000 */
[-C--:B------:R-:W-:Y:S01]  /*3220*/  FFMA.FTZ R222, R222, R149.reuse, R150 ;  /* 0x00000095dede7223 */ /* 0x080fe20000010096 */
[----:B------:R-:W-:Y:S01]  /*3230*/  FADD.FTZ R219, R219, -R220 ;  /* 0x800000dcdbdb7221 */ /* 0x000fe20000010000 */
[----:B------:R-:W-:Y:S01]  /*3240*/  FADD.FTZ R217, R217, -R120 ;  /* 0x80000078d9d97221 */ /* 0x000fe20000010000 */
[----:B------:R-:W-:Y:S01]  /*3250*/  FSEL R111, R109, RZ, P2 ;  /* 0x000000ff6d6f7208 */ /* 0x000fe20001000000 */
[----:B------:R-:W-:Y:S01]  /*3260*/  FFMA.FTZ R109, R218, R149, R150 ;  /* 0x00000095da6d7223 */ /* 0x000fe20000010096 */
[----:B------:R-:W-:Y:S01]  /*3270*/  FSEL R108, R108, RZ, P3 ;  /* 0x000000ff6c6c7208 */ /* 0x000fe20001800000 */
[----:B------:R-:W-:Y:S01]  /*3280*/  FADD.FTZ R222, R221, -R222 ;  /* 0x800000deddde7221 */ /* 0x000fe20000010000 */
[----:B------:R-:W-:Y:S01]  /*3290*/  F2FP.F16.F32.PACK_AB R119, R110, R119 ;  /* 0x000000776e77723e */ /* 0x000fe200000000ff */
[----:B------:R-:W-:Y:S01]  /*32a0*/  FADD.FTZ R140, R140, -R109 ;  /* 0x8000006d8c8c7221 */ /* 0x000fe20000010000 */
[----:B------:R-:W-:Y:S01]  /*32b0*/  F2FP.F16.F32.PACK_AB R118, R111, R108 ;  /* 0x0000006c6f76723e */ /* 0x000fe200000000ff */
        /* <DEDUP_REMOVED lines=19> */
.L_x_2470:
        /* <DEDUP_REMOVED lines=16> */
[C---:B------:R-:W-:Y:S01]  /*34f0*/  FMUL.FTZ R231, R206.reuse, R231 ;  /* 0x000000e7cee77220 */ /* 0x040fe20000410000 */
[----:B------:R-:W-:Y:S01]  /*3500*/  FMUL.FTZ R227, R206, R227 ;  /* 0x000000e3cee37220 */ /* 0x000fe20000410000 */
[----:B------:R-:W-:Y:S01]  /*3510*/  FADD.FTZ R225, R225, -R226 ;  /* 0x800000e2e1e17221 */ /* 0x000fe20000010000 */
[----:B------:R-:W-:Y:S01]  /*3520*/  ISETP.GE.U32.AND.EX P5, PT, R127, 0x1000000, PT, P2 ;  /* 0x010000007f00780c */ /* 0x000fe20003fa6120 */
[----:B------:R-:W-:Y:S01]  /*3530*/  FMUL.FTZ R231, R231, UR6 ;  /* 0x00000006e7e77c20 */ /* 0x000fe20008410000 */
[----:B------:R-:W-:Y:S01]  /*3540*/  FMUL.FTZ R227, R227, UR6 ;  /* 0x00000006e3e37c20 */ /* 0x000fe20008410000 */
[----:B------:R-:W-:Y:S01]  /*3550*/  LOP3.LUT P6, RZ, R181, 0xff0000, RZ, 0xc0, !PT ;  /* 0x00ff0000b5ff7812 */ /* 0x000fe200078cc0ff */
[-CC-:B------:R-:W-:Y:S01]  /*3560*/  FFMA.FTZ R220, R220, R149.reuse, R150.reuse ;  /* 0x00000095dcdc7223 */ /* 0x180fe20000010096 */
[----:B------:R-:W-:Y:S01]  /*3570*/  FFMA.FTZ R222, R222, R149, R150 ;  /* 0x00000095dede7223 */ /* 0x000fe20000010096 */
[----:B------:R-:W-:Y:S01]  /*3580*/  ISETP.GE.U32.AND P2, PT, R180, RZ, PT ;  /* 0x000000ffb400720c */ /* 0x000fe20003f46070 */
[C---:B------:R-:W-:Y:S01]  /*3590*/  FMUL.FTZ R223, R206.reuse, R223 ;  /* 0x000000dfcedf7220 */ /* 0x040fe20000410000 */
[----:B------:R-:W-:Y:S01]  /*35a0*/  LOP3.LUT P3, RZ, R127, 0xff0000, RZ, 0xc0, !PT ;  /* 0x00ff00007fff7812 */ /* 0x000fe2000786c0ff */
[----:B------:R-:W-:Y:S01]  /*35b0*/  FMUL.FTZ R225, R206, R225 ;  /* 0x000000e1cee17220 */ /* 0x000fe20000410000 */
[----:B------:R-:W-:Y:S01]  /*35c0*/  FSEL R119, R231, RZ, P5 ;  /* 0x000000ffe7777208 */ /* 0x000fe20002800000 */
[----:B------:R-:W-:Y:S01]  /*35d0*/  FADD.FTZ R219, R219, -R220 ;  /* 0x800000dcdbdb7221 */ /* 0x000fe20000010000 */
[----:B------:R-:W-:Y:S01]  /*35e0*/  FSEL R130, R227, RZ, P6 ;  /* 0x000000ffe3827208 */ /* 0x000fe20003000000 */
[----:B------:R-:W-:Y:S01]  /*35f0*/  FADD.FTZ R221, R221, -R222 ;  /* 0x800000dedddd7221 */ /* 0x000fe20000010000 */
[----:B------:R-:W-:Y:S01]  /*3600*/  LOP3.LUT P5, RZ, R127, 0xff, RZ, 0xc0, !PT ;  /* 0x000000ff7fff7812 */ /* 0x000fe200078ac0ff */
[-CC-:B------:R-:W-:Y:S01]  /*3610*/  FFMA.FTZ R120, R120, R149.reuse, R150.reuse ;  /* 0x0000009578787223 */ /* 0x180fe20000010096 */
[----:B------:R-:W-:Y:S01]  /*3620*/  ISETP.GE.U32.AND.EX P2, PT, R181, 0x1000000, PT, P2 ;  /* 0x01000000b500780c */ /* 0x000fe20003f46120 */
[----:B------:R-:W-:Y:S01]  /*3630*/  FMUL.FTZ R223, R223, UR6 ;  /* 0x00000006dfdf7c20 */ /* 0x000fe20008410000 */
[----:B------:R-:W-:Y:S01]  /*3640*/  LOP3.LUT P6, RZ, R127, 0xff00, RZ, 0xc0, !PT ;  /* 0x0000ff007fff7812 */ /* 0x000fe200078cc0ff */
[----:B------:R-:W-:Y:S01]  /*3650*/  FFMA.FTZ R127, R218, R149, R150 ;  /* 0x00000095da7f7223 */ /* 0x000fe20000010096 */
        /* <DEDUP_REMOVED lines=8> */
[----:B------:R-:W-:Y:S01]  /*36e0*/  FADD.FTZ R217, R217, -R120 ;  /* 0x80000078d9d97221 */ /* 0x000fe20000010000 */
[----:B------:R-:W-:Y:S01]  /*36f0*/  FSEL R117, R223, RZ, P3 ;  /* 0x000000ffdf757208 */ /* 0x000fe20001800000 */
[----:B------:R-:W-:Y:S01]  /*3700*/  FMUL.FTZ R116, R116, UR6 ;  /* 0x0000000674747c20 */ /* 0x000fe20008410000 */
[----:B------:R-:W-:Y:S01]  /*3710*/  FSEL R131, R225, RZ, P6 ;  /* 0x000000ffe1837208 */ /* 0x000fe20003000000 */
[----:B------:R-:W-:Y:S01]  /*3720*/  FMUL.FTZ R112, R112, UR6 ;  /* 0x0000000670707c20 */ /* 0x000fe20008410000 */
        /* <DEDUP_REMOVED lines=8> */
[----:B------:R-:W-:-:S02]  /*37b0*/  LOP3.LUT P5, RZ, R126, 0xff0000, RZ, 0xc0, !PT ;  /* 0x00ff00007eff7812 */ /* 0x000fc400078ac0ff */
[----:B------:R-:W-:Y:S02]  /*37c0*/  LOP3.LUT P2, RZ, R126, 0xff000000, RZ, 0xc0, !PT ;  /* 0xff0000007eff7812 */ /* 0x000fe4000784c0ff */
[----:B------:R-:W-:Y:S02]  /*37d0*/  F2FP.F16.F32.PACK_AB R119, R119, R114 ;  /* 0x000000727777723e */ /* 0x000fe400000000ff */
[----:B------:R-:W-:Y:S02]  /*37e0*/  FSEL R113, R116, RZ, P3 ;  /* 0x000000ff74717208 */ /* 0x000fe40001800000 */
[----:B------:R-:W-:Y:S02]  /*37f0*/  FSEL R152, R112, RZ, P6 ;  /* 0x000000ff70987208 */ /* 0x000fe40003000000 */
[----:B------:R-:W-:Y:S02]  /*3800*/  F2FP.F16.F32.PACK_AB R114, R154, R117 ;  /* 0x000000759a72723e */ /* 0x000fe400000000ff */
[----:B------:R-:W-:-:S02]  /*3810*/  LOP3.LUT P3, RZ, R126, 0xff00, RZ, 0xc0, !PT ;  /* 0x0000ff007eff7812 */ /* 0x000fc4000786c0ff */
[----:B------:R-:W-:Y:S02]  /*3820*/  FSEL R117, R116, RZ, P5 ;  /* 0x000000ff74757208 */ /* 0x000fe40002800000 */
[----:B------:R-:W-:Y:S02]  /*3830*/  FSEL R112, R112, RZ, P2 ;  /* 0x000000ff70707208 */ /* 0x000fe40001000000 */
        /* <DEDUP_REMOVED lines=14> */
.L_x_2476:
        /* <DEDUP_REMOVED lines=10> */
[----:B------:R-:W-:Y:S01]  /*39c0*/  ISETP.GE.U32.AND P3, PT, R180, RZ, PT ;  /* 0x000000ffb400720c */ /* 0x000fe20003f66070 */
[----:B------:R-:W-:Y:S01]  /*39d0*/  FADD.FTZ R105, R225, -R226 ;  /* 0x800000e2e1697221 */ /* 0x000fe20000010000 */
[-CC-:B------:R-:W-:Y:S01]  /*39e0*/  FFMA.FTZ R220, R220, R149.reuse, R150.reuse ;  /* 0x00000095dcdc7223 */ /* 0x180fe20000010096 */
[----:B------:R-:W-:Y:S01]  /*39f0*/  FFMA.FTZ R222, R222, R149, R150 ;  /* 0x00000095dede7223 */ /* 0x000fe20000010096 */
[----:B------:R-:W-:Y:S01]  /*3a00*/  FMUL.FTZ R108, R106, UR6 ;  /* 0x000000066a6c7c20 */ /* 0x000fe20008410000 */
[----:B------:R-:W-:Y:S01]  /*3a10*/  FMUL.FTZ R109, R107, UR6 ;  /* 0x000000066b6d7c20 */ /* 0x000fe20008410000 */
[----:B------:R-:W-:Y:S01]  /*3a20*/  LOP3.LUT P6, RZ, R127, 0xff0000, RZ, 0xc0, !PT ;  /* 0x00ff00007fff7812 */ /* 0x000fe200078cc0ff */
[C---:B------:R-:W-:Y:S01]  /*3a30*/  FMUL.FTZ R104, R206.reuse, R223 ;  /* 0x000000dfce687220 */ /* 0x040fe20000410000 */
[----:B------:R-:W-:Y:S01]  /*3a40*/  LOP3.LUT P5, RZ, R181, 0xff0000, RZ, 0xc0, !PT ;  /* 0x00ff0000b5ff7812 */ /* 0x000fe200078ac0ff */
[----:B------:R-:W-:Y:S01]  /*3a50*/  FMUL.FTZ R105, R206, R105 ;  /* 0x00000069ce697220 */ /* 0x000fe20000410000 */
[----:B------:R-:W-:Y:S01]  /*3a60*/  ISETP.GE.U32.AND.EX P2, PT, R127, 0x1000000, PT, P2 ;  /* 0x010000007f00780c */ /* 0x000fe20003f46120 */
[----:B------:R-:W-:Y:S01]  /*3a70*/  FADD.FTZ R219, R219, -R220 ;  /* 0x800000dcdbdb7221 */ /* 0x000fe20000010000 */
[----:B------:R-:W-:Y:S01]  /*3a80*/  ISETP.GE.U32.AND.EX P3, PT, R181, 0x1000000, PT, P3 ;  /* 0x01000000b500780c */ /* 0x000fe20003f66130 */
[----:B------:R-:W-:Y:S01]  /*3a90*/  FADD.FTZ R111, R221, -R222 ;  /* 0x800000dedd6f7221 */ /* 0x000fe20000010000 */
[----:B------:R-:W-:Y:S01]  /*3aa0*/  FSEL R119, R108, RZ, P6 ;  /* 0x000000ff6c777208 */ /* 0x000fe20003000000 */
[----:B------:R-:W-:Y:S01]  /*3ab0*/  FMUL.FTZ R110, R206, R219 ;  /* 0x000000dbce6e7220 */ /* 0x000fe20000410000 */
[----:B------:R-:W-:Y:S01]  /*3ac0*/  FSEL R115, R108, RZ, P5 ;  /* 0x000000ff6c737208 */ /* 0x000fe20002800000 */
[----:B------:R-:W-:Y:S01]  /*3ad0*/  FMUL.FTZ R108, R104, UR6 ;  /* 0x00000006686c7c20 */ /* 0x000fe20008410000 */
[C---:B------:R-:W-:Y:S01]  /*3ae0*/  FSEL R116, R109.reuse, RZ, P2 ;  /* 0x000000ff6d747208 */ /* 0x040fe20001000000 */
[----:B------:R-:W-:Y:S01]  /*3af0*/  FMUL.FTZ R111, R206, R111 ;  /* 0x0000006fce6f7220 */ /* 0x000fe20000410000 */
[----:B------:R-:W-:Y:S01]  /*3b00*/  FSEL R130, R109, RZ, P3 ;  /* 0x000000ff6d827208 */ /* 0x000fe20001800000 */
[----:B------:R-:W-:Y:S01]  /*3b10*/  FMUL.FTZ R109, R105, UR6 ;  /* 0x00000006696d7c20 */ /* 0x000fe20008410000 */
[----:B------:R-:W-:Y:S01]  /*3b20*/  LOP3.LUT P5, RZ, R181, 0xff, RZ, 0xc0, !PT ;  /* 0x000000ffb5ff7812 */ /* 0x000fe200078ac0ff */
[----:B------:R-:W-:Y:S01]  /*3b30*/  FMUL.FTZ R117, R110, UR6 ;  /* 0x000000066e757c20 */ /* 0x000fe20008410000 */
[----:B------:R-:W-:Y:S01]  /*3b40*/  LOP3.LUT P2, RZ, R127, 0xff00, RZ, 0xc0, !PT ;  /* 0x0000ff007fff7812 */ /* 0x000fe2000784c0ff */
[----:B------:R-:W-:Y:S01]  /*3b50*/  FMUL.FTZ R112, R111, UR6 ;  /* 0x000000066f707c20 */ /* 0x000fe20008410000 */
[----:B------:R-:W-:Y:S01]  /*3b60*/  LOP3.LUT P3, RZ, R181, 0xff00, RZ, 0xc0, !PT ;  /* 0x0000ff00b5ff7812 */ /* 0x000fe2000786c0ff */
[----:B------:R-:W-:Y:S01]  /*3b70*/  FFMA.FTZ R120, R120, R149, R150 ;  /* 0x0000009578787223 */ /* 0x000fe20000010096 */
[----:B------:R-:W-:-:S02]  /*3b80*/  LOP3.LUT P6, RZ, R127, 0xff, RZ, 0xc0, !PT ;  /* 0x000000ff7fff7812 */ /* 0x000fc400078cc0ff */
[----:B------:R-:W-:Y:S01]  /*3b90*/  FSEL R114, R108, RZ, P5 ;  /* 0x000000ff6c727208 */ /* 0x000fe20002800000 */
[----:B------:R-:W-:Y:S01]  /*3ba0*/  FADD.FTZ R217, R217, -R120 ;  /* 0x80000078d9d97221 */ /* 0x000fe20000010000 */
[C---:B------:R-:W-:Y:S02]  /*3bb0*/  FSEL R127, R109.reuse, RZ, P2 ;  /* 0x000000ff6d7f7208 */ /* 0x040fe40001000000 */
[----:B------:R-:W-:Y:S01]  /*3bc0*/  FSEL R131, R109, RZ, P3 ;  /* 0x000000ff6d837208 */ /* 0x000fe20001800000 */
[----:B------:R-:W-:Y:S01]  /*3bd0*/  FFMA.FTZ R109, R218, R149, R150 ;  /* 0x00000095da6d7223 */ /* 0x000fe20000010096 */
[C---:B------:R-:W-:Y:S02]  /*3be0*/  LOP3.LUT P5, RZ, R180.reuse, 0xff0000, RZ, 0xc0, !PT ;  /* 0x00ff0000b4ff7812 */ /* 0x040fe400078ac0ff */
[----:B------:R-:W-:Y:S01]  /*3bf0*/  LOP3.LUT P2, RZ, R180, 0xff000000, RZ, 0xc0, !PT ;  /* 0xff000000b4ff7812 */ /* 0x000fe2000784c0ff */
[----:B------:R-:W-:Y:S01]  /*3c00*/  FADD.FTZ R109, R140, -R109 ;  /* 0x8000006d8c6d7221 */ /* 0x000fe20000010000 */
[----:B------:R-:W-:-:S02]  /*3c10*/  FSEL R118, R108, RZ, P6 ;  /* 0x000000ff6c767208 */ /* 0x000fc40003000000 */
[----:B------:R-:W-:Y:S01]  /*3c20*/  FSEL R113, R117, RZ, P5 ;  /* 0x000000ff75717208 */ /* 0x000fe20002800000 */
[----:B------:R-:W-:Y:S01]  /*3c30*/  FMUL.FTZ R109, R206, R109 ;  /* 0x0000006dce6d7220 */ /* 0x000fe20000410000 */
[----:B------:R-:W-:Y:S02]  /*3c40*/  FSEL R108, R112, RZ, P2 ;  /* 0x000000ff706c7208 */ /* 0x000fe40001000000 */
[C---:B------:R-:W-:Y:S02]  /*3c50*/  LOP3.LUT P6, RZ, R126.reuse, 0xff0000, RZ, 0xc0, !PT ;  /* 0x00ff00007eff7812 */ /* 0x040fe400078cc0ff */
[----:B------:R-:W-:Y:S02]  /*3c60*/  LOP3.LUT P3, RZ, R126, 0xff000000, RZ, 0xc0, !PT ;  /* 0xff0000007eff7812 */ /* 0x000fe4000786c0ff */
[----:B------:R-:W-:Y:S01]  /*3c70*/  F2FP.F16.F32.PACK_AB R113, R108, R113 ;  /* 0x000000716c71723e */ /* 0x000fe200000000ff */
[----:B------:R-:W-:Y:S01]  /*3c80*/  FMUL.FTZ R108, R206, R217 ;  /* 0x000000d9ce6c7220 */ /* 0x000fe20000410000 */
[----:B------:R-:W-:Y:S01]  /*3c90*/  F2FP.F16.F32.PACK_AB R119, R116, R119 ;  /* 0x000000777477723e */ /* 0x000fe200000000ff */
        /* <DEDUP_REMOVED lines=19> */
.L_x_2475:
        /* <DEDUP_REMOVED lines=23> */
[C---:B------:R-:W-:Y:S01]  /*3f40*/  FFMA.FTZ R223, R206.reuse, R223, R100 ;  /* 0x000000dfcedf7223 */ /* 0x040fe20000010064 */
[----:B------:R-:W-:Y:S01]  /*3f50*/  LOP3.LUT P3, RZ, R127, 0xff0000, RZ, 0xc0, !PT ;  /* 0x00ff00007fff7812 */ /* 0x000fe2000786c0ff */
[----:B------:R-:W-:Y:S01]  /*3f60*/  FFMA.FTZ R226, R206, R226, R101 ;  /* 0x000000e2cee27223 */ /* 0x000fe20000010065 */
        /* <DEDUP_REMOVED lines=12> */
[C---:B------:R-:W-:Y:S01]  /*4030*/  LOP3.LUT P3, RZ, R181.reuse, 0xff, RZ, 0xc0, !PT ;  /* 0x000000ffb5ff7812 */ /* 0x040fe2000786c0ff */
[----:B------:R-:W-:Y:S01]  /*4040*/  FFMA.FTZ R116, R206, R219, R98 ;  /* 0x000000dbce747223 */ /* 0x000fe20000010062 */
[----:B------:R-:W-:Y:S01]  /*4050*/  FSEL R115, R230, RZ, P2 ;  /* 0x000000ffe6737208 */ /* 0x000fe20001000000 */
[----:B------:R-:W-:Y:S01]  /*4060*/  FFMA.FTZ R112, R206, R221, R99 ;  /* 0x000000ddce707223 */ /* 0x000fe20000010063 */
[----:B------:R-:W-:Y:S01]  /*4070*/  LOP3.LUT P2, RZ, R181, 0xff00, RZ, 0xc0, !PT ;  /* 0x0000ff00b5ff7812 */ /* 0x000fe2000784c0ff */
[----:B------:R-:W-:Y:S01]  /*4080*/  FADD.FTZ R127, R140, -R127 ;  /* 0x8000007f8c7f7221 */ /* 0x000fe20000010000 */
[----:B------:R-:W-:Y:S01]  /*4090*/  FADD.FTZ R217, R217, -R120 ;  /* 0x80000078d9d97221 */ /* 0x000fe20000010000 */
[C---:B------:R-:W-:Y:S01]  /*40a0*/  FSEL R117, R223.reuse, RZ, P3 ;  /* 0x000000ffdf757208 */ /* 0x040fe20001800000 */
[----:B------:R-:W-:Y:S01]  /*40b0*/  FMUL.FTZ R116, R116, UR6 ;  /* 0x0000000674747c20 */ /* 0x000fe20008410000 */
[----:B------:R-:W-:Y:S01]  /*40c0*/  FSEL R131, R226, RZ, P6 ;  /* 0x000000ffe2837208 */ /* 0x000fe20003000000 */
[----:B------:R-:W-:Y:S01]  /*40d0*/  FMUL.FTZ R112, R112, UR6 ;  /* 0x0000000670707c20 */ /* 0x000fe20008410000 */
        /* <DEDUP_REMOVED lines=31> */
.L_x_2477:
        /* <DEDUP_REMOVED lines=8> */
[C---:B------:R-:W-:Y:S01]  /*4350*/  FFMA.FTZ R106, R206.reuse, R227, R102 ;  /* 0x000000e3ce6a7223 */ /* 0x040fe20000010066 */
[----:B------:R-:W-:Y:S01]  /*4360*/  LOP3.LUT P5, RZ, R181, 0xff0000, RZ, 0xc0, !PT ;  /* 0x00ff0000b5ff7812 */ /* 0x000fe200078ac0ff */
[----:B------:R-:W-:Y:S01]  /*4370*/  FFMA.FTZ R107, R206, R230, R103 ;  /* 0x000000e6ce6b7223 */ /* 0x000fe20000010067 */
[----:B------:R-:W-:Y:S01]  /*4380*/  ISETP.GE.U32.AND P2, PT, R126, RZ, PT ;  /* 0x000000ff7e00720c */ /* 0x000fe20003f46070 */
[----:B------:R-:W-:Y:S01]  /*4390*/  FMUL.FTZ R105, R106, UR6 ;  /* 0x000000066a697c20 */ /* 0x000fe20008410000 */
[----:B------:R-:W-:Y:S01]  /*43a0*/  ISETP.GE.U32.AND P3, PT, R180, RZ, PT ;  /* 0x000000ffb400720c */ /* 0x000fe20003f66070 */
[----:B------:R-:W-:Y:S01]  /*43b0*/  FADD.FTZ R223, R223, -R224 ;  /* 0x800000e0dfdf7221 */ /* 0x000fe20000010000 */
[-CC-:B------:R-:W-:Y:S01]  /*43c0*/  FFMA.FTZ R220, R220, R149.reuse, R150.reuse ;  /* 0x00000095dcdc7223 */ /* 0x180fe20000010096 */
[----:B------:R-:W-:Y:S01]  /*43d0*/  FFMA.FTZ R108, R222, R149, R150 ;  /* 0x00000095de6c7223 */ /* 0x000fe20000010096 */
[----:B------:R-:W-:Y:S01]  /*43e0*/  FSEL R119, R105, RZ, P6 ;  /* 0x000000ff69777208 */ /* 0x000fe20003000000 */
[----:B------:R-:W-:Y:S01]  /*43f0*/  FMUL.FTZ R110, R107, UR6 ;  /* 0x000000066b6e7c20 */ /* 0x000fe20008410000 */
[----:B------:R-:W-:Y:S01]  /*4400*/  FSEL R115, R105, RZ, P5 ;  /* 0x000000ff69737208 */ /* 0x000fe20002800000 */
[C---:B------:R-:W-:Y:S01]  /*4410*/  FFMA.FTZ R105, R206.reuse, R226, R101 ;  /* 0x000000e2ce697223 */ /* 0x040fe20000010065 */
[----:B------:R-:W-:Y:S01]  /*4420*/  ISETP.GE.U32.AND.EX P2, PT, R127, 0x1000000, PT, P2 ;  /* 0x010000007f00780c */ /* 0x000fe20003f46120 */
[----:B------:R-:W-:Y:S01]  /*4430*/  FFMA.FTZ R104, R206, R223, R100 ;  /* 0x000000dfce687223 */ /* 0x000fe20000010064 */
[----:B------:R-:W-:Y:S01]  /*4440*/  ISETP.GE.U32.AND.EX P3, PT, R181, 0x1000000, PT, P3 ;  /* 0x01000000b500780c */ /* 0x000fe20003f66130 */
[----:B------:R-:W-:Y:S01]  /*4450*/  FADD.FTZ R219, R219, -R220 ;  /* 0x800000dcdbdb7221 */ /* 0x000fe20000010000 */
        /* <DEDUP_REMOVED lines=9> */
[----:B------:R-:W-:Y:S01]  /*44f0*/  LOP3.LUT P6, RZ, R127, 0xff, RZ, 0xc0, !PT ;  /* 0x000000ff7fff7812 */ /* 0x000fe200078cc0ff */
[----:B------:R-:W-:Y:S01]  /*4500*/  FMUL.FTZ R117, R110, UR6 ;  /* 0x000000066e757c20 */ /* 0x000fe20008410000 */
[----:B------:R-:W-:Y:S01]  /*4510*/  LOP3.LUT P5, RZ, R181, 0xff, RZ, 0xc0, !PT ;  /* 0x000000ffb5ff7812 */ /* 0x000fe200078ac0ff */
[----:B------:R-:W-:Y:S01]  /*4520*/  FFMA.FTZ R120, R120, R149, R150 ;  /* 0x0000009578787223 */ /* 0x000fe20000010096 */
[----:B------:R-:W-:-:S02]  /*4530*/  FSEL R127, R112, RZ, P2 ;  /* 0x000000ff707f7208 */ /* 0x000fc40001000000 */
[----:B------:R-:W-:Y:S01]  /*4540*/  FSEL R131, R112, RZ, P3 ;  /* 0x000000ff70837208 */ /* 0x000fe20001800000 */
[----:B------:R-:W-:Y:S01]  /*4550*/  FMUL.FTZ R112, R111, UR6 ;  /* 0x000000066f707c20 */ /* 0x000fe20008410000 */
[----:B------:R-:W-:Y:S01]  /*4560*/  FSEL R118, R109, RZ, P6 ;  /* 0x000000ff6d767208 */ /* 0x000fe20003000000 */
[----:B------:R-:W-:Y:S01]  /*4570*/  FADD.FTZ R217, R217, -R120 ;  /* 0x80000078d9d97221 */ /* 0x000fe20000010000 */
[----:B------:R-:W-:Y:S01]  /*4580*/  FSEL R114, R109, RZ, P5 ;  /* 0x000000ff6d727208 */ /* 0x000fe20002800000 */
[----:B------:R-:W-:Y:S01]  /*4590*/  FFMA.FTZ R109, R218, R149, R150 ;  /* 0x00000095da6d7223 */ /* 0x000fe20000010096 */
[C---:B------:R-:W-:Y:S02]  /*45a0*/  LOP3.LUT P5, RZ, R180.reuse, 0xff0000, RZ, 0xc0, !PT ;  /* 0x00ff0000b4ff7812 */ /* 0x040fe400078ac0ff */
[----:B------:R-:W-:Y:S01]  /*45b0*/  LOP3.LUT P2, RZ, R180, 0xff000000, RZ, 0xc0, !PT ;  /* 0xff000000b4ff7812 */ /* 0x000fe2000784c0ff */
[----:B------:R-:W-:Y:S01]  /*45c0*/  FADD.FTZ R109, R140, -R109 ;  /* 0x8000006d8c6d7221 */ /* 0x000fe20000010000 */
[----:B------:R-:W-:-:S02]  /*45d0*/  FSEL R113, R117, RZ, P5 ;  /* 0x000000ff75717208 */ /* 0x000fc40002800000 */
[----:B------:R-:W-:Y:S01]  /*45e0*/  FSEL R108, R112, RZ, P2 ;  /* 0x000000ff706c7208 */ /* 0x000fe20001000000 */
[----:B------:R-:W-:Y:S01]  /*45f0*/  FFMA.FTZ R109, R206, R109, R97 ;  /* 0x0000006dce6d7223 */ /* 0x000fe20000010061 */
[C---:B------:R-:W-:Y:S02]  /*4600*/  LOP3.LUT P6, RZ, R126.reuse, 0xff0000, RZ, 0xc0, !PT ;  /* 0x00ff00007eff7812 */ /* 0x040fe400078cc0ff */
[----:B------:R-:W-:Y:S02]  /*4610*/  LOP3.LUT P3, RZ, R126, 0xff000000, RZ, 0xc0, !PT ;  /* 0xff0000007eff7812 */ /* 0x000fe4000786c0ff */
[----:B------:R-:W-:Y:S01]  /*4620*/  F2FP.F16.F32.PACK_AB R113, R108, R113 ;  /* 0x000000716c71723e */ /* 0x000fe200000000ff */
[----:B------:R-:W-:Y:S01]  /*4630*/  FFMA.FTZ R108, R206, R217, R96 ;  /* 0x000000d9ce6c7223 */ /* 0x000fe20000010060 */
        /* <DEDUP_REMOVED lines=19> */
.L_x_2473:
        /* <DEDUP_REMOVED lines=22> */
[----:B------:R-:W-:Y:S01]  /*48d0*/  LOP3.LUT P5, RZ, R125, 0xff0000, RZ, 0xc0, !PT ;  /* 0x00ff00007dff7812 */ /* 0x000fe200078ac0ff */
[----:B------:R-:W-:Y:S01]  /*48e0*/  FFMA.FTZ R106, R206, R213, R86 ;  /* 0x000000d5ce6a7223 */ /* 0x000fe20000010056 */
[----:B------:R-:W-:Y:S01]  /*48f0*/  FADD.FTZ R215, R214, -R215 ;  /* 0x800000d7d6d77221 */ /* 0x000fe20000010000 */
[----:B------:R-:W-:Y:S01]  /*4900*/  FADD.FTZ R129, R129, -R104 ;  /* 0x8000006881817221 */ /* 0x000fe20000010000 */
[----:B------:R-:W-:Y:S01]  /*4910*/  LOP3.LUT P6, RZ, R177, 0xff0000, RZ, 0xc0, !PT ;  /* 0x00ff0000b1ff7812 */ /* 0x000fe200078cc0ff */
[----:B------:R-:W-:Y:S01]  /*4920*/  FMUL.FTZ R104, R106, UR6 ;  /* 0x000000066a687c20 */ /* 0x000fe20008410000 */
[----:B------:R-:W-:Y:S01]  /*4930*/  FADD.FTZ R105, R210, -R105 ;  /* 0x80000069d2697221 */ /* 0x000fe20000010000 */
[----:B------:R-:W-:Y:S01]  /*4940*/  FFMA.FTZ R107, R206, R215, R87 ;  /* 0x000000d7ce6b7223 */ /* 0x000fe20000010057 */
[----:B------:R-:W-:Y:S01]  /*4950*/  ISETP.GE.U32.AND P3, PT, R124, RZ, PT ;  /* 0x000000ff7c00720c */ /* 0x000fe20003f66070 */
[----:B------:R-:W-:Y:S01]  /*4960*/  FFMA.FTZ R208, R208, R149, R150 ;  /* 0x00000095d0d07223 */ /* 0x000fe20000010096 */
[----:B0-----:R-:W-:Y:S01]  /*4970*/  FSEL R119, R104, RZ, P5 ;  /* 0x000000ff68777208 */ /* 0x001fe20002800000 */
[----:B------:R-:W-:Y:S01]  /*4980*/  FMUL.FTZ R109, R107, UR6 ;  /* 0x000000066b6d7c20 */ /* 0x000fe20008410000 */
[----:B------:R-:W-:Y:S01]  /*4990*/  ISETP.GE.U32.AND P5, PT, R176, RZ, PT ;  /* 0x000000ffb000720c */ /* 0x000fe20003fa6070 */
[----:B------:R-:W-:Y:S01]  /*49a0*/  FADD.FTZ R207, R207, -R208 ;  /* 0x800000d0cfcf7221 */ /* 0x000fe20000010000 */
[----:B------:R-:W-:Y:S01]  /*49b0*/  FSEL R115, R104, RZ, P6 ;  /* 0x000000ff68737208 */ /* 0x000fe20003000000 */
[C---:B------:R-:W-:Y:S01]  /*49c0*/  FFMA.FTZ R104, R206.reuse, R105, R84 ;  /* 0x00000069ce687223 */ /* 0x040fe20000010054 */
[----:B------:R-:W-:Y:S01]  /*49d0*/  ISETP.GE.U32.AND.EX P3, PT, R125, 0x1000000, PT, P3 ;  /* 0x010000007d00780c */ /* 0x000fe20003f66130 */
[----:B------:R-:W-:Y:S01]  /*49e0*/  FFMA.FTZ R105, R206, R129, R85 ;  /* 0x00000081ce697223 */ /* 0x000fe20000010055 */
[----:B------:R-:W-:Y:S01]  /*49f0*/  ISETP.GE.U32.AND.EX P5, PT, R177, 0x1000000, PT, P5 ;  /* 0x01000000b100780c */ /* 0x000fe20003fa6150 */
[----:B------:R-:W-:Y:S01]  /*4a00*/  FMUL.FTZ R108, R104, UR6 ;  /* 0x00000006686c7c20 */ /* 0x000fe20008410000 */
[----:B------:R-:W-:Y:S01]  /*4a10*/  LOP3.LUT P6, RZ, R125, 0xff, RZ, 0xc0, !PT ;  /* 0x000000ff7dff7812 */ /* 0x000fe200078cc0ff */
[----:B------:R-:W-:Y:S01]  /*4a20*/  FFMA.FTZ R205, R205, R149, R150 ;  /* 0x00000095cdcd7223 */ /* 0x000fe20000010096 */
[C---:B------:R-:W-:Y:S01]  /*4a30*/  FSEL R116, R109.reuse, RZ, P3 ;  /* 0x000000ff6d747208 */ /* 0x040fe20001800000 */
[C---:B------:R-:W-:Y:S01]  /*4a40*/  FFMA.FTZ R110, R206.reuse, R207, R82 ;  /* 0x000000cfce6e7223 */ /* 0x040fe20000010052 */
[----:B------:R-:W-:Y:S01]  /*4a50*/  FSEL R120, R109, RZ, P5 ;  /* 0x000000ff6d787208 */ /* 0x000fe20002800000 */
[----:B------:R-:W-:Y:S01]  /*4a60*/  FMUL.FTZ R109, R105, UR6 ;  /* 0x00000006696d7c20 */ /* 0x000fe20008410000 */
[----:B------:R-:W-:Y:S01]  /*4a70*/  LOP3.LUT P3, RZ, R177, 0xff, RZ, 0xc0, !PT ;  /* 0x000000ffb1ff7812 */ /* 0x000fe2000786c0ff */
[----:B------:R-:W-:Y:S01]  /*4a80*/  FFMA.FTZ R111, R206, R111, R83 ;  /* 0x0000006fce6f7223 */ /* 0x000fe20000010053 */
[----:B------:R-:W-:Y:S01]  /*4a90*/  LOP3.LUT P5, RZ, R125, 0xff00, RZ, 0xc0, !PT ;  /* 0x0000ff007dff7812 */ /* 0x000fe200078ac0ff */
[----:B------:R-:W-:Y:S01]  /*4aa0*/  FADD.FTZ R205, R204, -R205 ;  /* 0x800000cdcccd7221 */ /* 0x000fe20000010000 */
[----:B------:R-:W-:Y:S01]  /*4ab0*/  FSEL R118, R108, RZ, P6 ;  /* 0x000000ff6c767208 */ /* 0x000fe20003000000 */
[----:B------:R-:W-:Y:S01]  /*4ac0*/  FFMA.FTZ R194, R194, R149, R150 ;  /* 0x00000095c2c27223 */ /* 0x000fe20000010096 */
[----:B------:R-:W-:Y:S01]  /*4ad0*/  LOP3.LUT P6, RZ, R177, 0xff00, RZ, 0xc0, !PT ;  /* 0x0000ff00b1ff7812 */ /* 0x000fe200078cc0ff */
[----:B------:R-:W-:Y:S01]  /*4ae0*/  FMUL.FTZ R112, R111, UR6 ;  /* 0x000000066f707c20 */ /* 0x000fe20008410000 */
[----:B------:R-:W-:Y:S01]  /*4af0*/  FSEL R114, R108, RZ, P3 ;  /* 0x000000ff6c727208 */ /* 0x000fe20001800000 */
[----:B------:R-:W-:Y:S01]  /*4b00*/  FMUL.FTZ R108, R110, UR6 ;  /* 0x000000066e6c7c20 */ /* 0x000fe20008410000 */
[----:B------:R-:W-:Y:S01]  /*4b10*/  FSEL R125, R109, RZ, P5 ;  /* 0x000000ff6d7d7208 */ /* 0x000fe20002800000 */
[----:B------:R-:W-:Y:S01]  /*4b20*/  FADD.FTZ R195, R195, -R194 ;  /* 0x800000c2c3c37221 */ /* 0x000fe20000010000 */
[----:B------:R-:W-:-:S02]  /*4b30*/  LOP3.LUT P3, RZ, R124, 0xff0000, RZ, 0xc0, !PT ;  /* 0x00ff00007cff7812 */ /* 0x000fc4000786c0ff */
[----:B------:R-:W-:Y:S02]  /*4b40*/  LOP3.LUT P5, RZ, R176, 0xff0000, RZ, 0xc0, !PT ;  /* 0x00ff0000b0ff7812 */ /* 0x000fe400078ac0ff */
[----:B------:R-:W-:Y:S01]  /*4b50*/  FSEL R129, R109, RZ, P6 ;  /* 0x000000ff6d817208 */ /* 0x000fe20003000000 */
[----:B------:R-:W-:Y:S01]  /*4b60*/  FFMA.FTZ R109, R206, R205, R81 ;  /* 0x000000cdce6d7223 */ /* 0x000fe20000010051 */
[----:B------:R-:W-:Y:S02]  /*4b70*/  LOP3.LUT P6, RZ, R124, 0xff000000, RZ, 0xc0, !PT ;  /* 0xff0000007cff7812 */ /* 0x000fe400078cc0ff */
[C---:B------:R-:W-:Y:S01]  /*4b80*/  FSEL R117, R108.reuse, RZ, P3 ;  /* 0x000000ff6c757208 */ /* 0x040fe20001800000 */
[----:B------:R-:W-:Y:S01]  /*4b90*/  FMUL.FTZ R113, R109, UR6 ;  /* 0x000000066d717c20 */ /* 0x000fe20008410000 */
[----:B------:R-:W-:Y:S01]  /*4ba0*/  FSEL R126, R108, RZ, P5 ;  /* 0x000000ff6c7e7208 */ /* 0x000fe20002800000 */
[----:B------:R-:W-:Y:S01]  /*4bb0*/  FFMA.FTZ R108, R206, R195, R80 ;  /* 0x000000c3ce6c7223 */ /* 0x000fe20000010050 */
        /* <DEDUP_REMOVED lines=9> */
[----:B------:R-:W-:Y:S02]  /*4c50*/  F2FP.F16.F32.PACK_AB R115, R120, R115 ;  /* 0x000000737873723e */ /* 0x000fe400000000ff */
        /* <DEDUP_REMOVED lines=11> */
.L_x_2480:
[-CC-:B------:R-:W-:Y:S01]  /*4d10*/  FFMA.FTZ R215, R215, R149.reuse, R150.reuse ;  /* 0x00000095d7d77223 */ /* 0x180fe20000010096 */
[-CC-:B------:R-:W-:Y:S01]  /*4d20*/  FFMA.FTZ R213, R213, R149.reuse, R150.reuse ;  /* 0x00000095d5d57223 */ /* 0x180fe20000010096 */
[-CC-:B0-----:R-:W-:Y:S01]  /*4d30*/  FFMA.FTZ R113, R128, R149.reuse, R150.reuse ;  /* 0x0000009580717223 */ /* 0x181fe20000010096 */
[----:B------:R-:W-:Y:S01]  /*4d40*/  ISETP.GE.U32.AND P3, PT, R124, RZ, PT ;  /* 0x000000ff7c00720c */ /* 0x000fe20003f66070 */
[----:B------:R-:W-:Y:S01]  /*4d50*/  FADD.FTZ R215, R214, -R215 ;  /* 0x800000d7d6d77221 */ /* 0x000fe20000010000 */
[----:B------:R-:W-:Y:S01]  /*4d60*/  FADD.FTZ R213, R212, -R213 ;  /* 0x800000d5d4d57221 */ /* 0x000fe20000010000 */
[----:B------:R-:W-:Y:S01]  /*4d70*/  FADD.FTZ R113, R210, -R113 ;  /* 0x80000071d2717221 */ /* 0x000fe20000010000 */
[----:B------:R-:W-:Y:S01]  /*4d80*/  FFMA.FTZ R114, R211, R149, R150 ;  /* 0x00000095d3727223 */ /* 0x000fe20000010096 */
[C---:B------:R-:W-:Y:S01]  /*4d90*/  FFMA.FTZ R215, R206.reuse, R215, R87 ;  /* 0x000000d7ced77223 */ /* 0x040fe20000010057 */
[C---:B------:R-:W-:Y:S01]  /*4da0*/  FFMA.FTZ R213, R206.reuse, R213, R86 ;  /* 0x000000d5ced57223 */ /* 0x040fe20000010056 */
[----:B------:R-:W-:Y:S01]  /*4db0*/  ISETP.GE.U32.AND.EX P3, PT, R125, 0x1000000, PT, P3 ;  /* 0x010000007d00780c */ /* 0x000fe20003f66130 */
[----:B------:R-:W-:Y:S01]  /*4dc0*/  FFMA.FTZ R113, R206, R113, R84 ;  /* 0x00000071ce717223 */ /* 0x000fe20000010054 */
[----:B------:R-:W-:Y:S01]  /*4dd0*/  FMUL.FTZ R215, R215, UR6 ;  /* 0x00000006d7d77c20 */ /* 0x000fe20008410000 */
[----:B------:R-:W-:Y:S01]  /*4de0*/  FMUL.FTZ R213, R213, UR6 ;  /* 0x00000006d5d57c20 */ /* 0x000fe20008410000 */
[----:B------:R-:W-:Y:S01]  /*4df0*/  LOP3.LUT P5, RZ, R125, 0xff0000, RZ, 0xc0, !PT ;  /* 0x00ff00007dff7812 */ /* 0x000fe200078ac0ff */
        /* <DEDUP_REMOVED lines=11> */
[----:B------:R-:W-:Y:S01]  /*4eb0*/  LOP3.LUT P5, RZ, R125, 0xff, RZ, 0xc0, !PT ;  /* 0x000000ff7dff7812 */ /* 0x000fe200078ac0ff */
        /* <DEDUP_REMOVED lines=8> */
[----:B------:R-:W-:Y:S01]  /*4f40*/  FADD.FTZ R204, R204, -R205 ;  /* 0x800000cdcccc7221 */ /* 0x000fe20000010000 */
[----:B------:R-:W-:Y:S01]  /*4f50*/  LOP3.LUT P5, RZ, R177, 0xff00, RZ, 0xc0, !PT ;  /* 0x0000ff00b1ff7812 */ /* 0x000fe200078ac0ff */
[----:B------:R-:W-:Y:S01]  /*4f60*/  FFMA.FTZ R194, R194, R149, R150 ;  /* 0x00000095c2c27223 */ /* 0x000fe20000010096 */
[----:B------:R-:W-:Y:S01]  /*4f70*/  FSEL R120, R215, RZ, P3 ;  /* 0x000000ffd7787208 */ /* 0x000fe20001800000 */
[----:B------:R-:W-:Y:S01]  /*4f80*/  FMUL.FTZ R207, R207, UR6 ;  /* 0x00000006cfcf7c20 */ /* 0x000fe20008410000 */
[----:B------:R-:W-:Y:S01]  /*4f90*/  LOP3.LUT P3, RZ, R125, 0xff00, RZ, 0xc0, !PT ;  /* 0x0000ff007dff7812 */ /* 0x000fe2000786c0ff */
[----:B------:R-:W-:Y:S01]  /*4fa0*/  FMUL.FTZ R112, R112, UR6 ;  /* 0x0000000670707c20 */ /* 0x000fe20008410000 */
[----:B------:R-:W-:Y:S01]  /*4fb0*/  FSEL R114, R113, RZ, P6 ;  /* 0x000000ff71727208 */ /* 0x000fe20003000000 */
[----:B------:R-:W-:Y:S01]  /*4fc0*/  FFMA.FTZ R204, R206, R204, R81 ;  /* 0x000000cccecc7223 */ /* 0x000fe20000010051 */
[----:B------:R-:W-:Y:S01]  /*4fd0*/  FSEL R127, R115, RZ, P5 ;  /* 0x000000ff737f7208 */ /* 0x000fe20002800000 */
[----:B------:R-:W-:Y:S01]  /*4fe0*/  FADD.FTZ R195, R195, -R194 ;  /* 0x800000c2c3c37221 */ /* 0x000fe20000010000 */
[----:B------:R-:W-:Y:S01]  /*4ff0*/  LOP3.LUT P6, RZ, R124, 0xff0000, RZ, 0xc0, !PT ;  /* 0x00ff00007cff7812 */ /* 0x000fe200078cc0ff */
[----:B------:R-:W-:Y:S01]  /*5000*/  FMUL.FTZ R204, R204, UR6 ;  /* 0x00000006cccc7c20 */ /* 0x000fe20008410000 */
[----:B------:R-:W-:Y:S01]  /*5010*/  LOP3.LUT P5, RZ, R124, 0xff000000, RZ, 0xc0, !PT ;  /* 0xff0000007cff7812 */ /* 0x000fe200078ac0ff */
[----:B------:R-:W-:Y:S01]  /*5020*/  FFMA.FTZ R195, R206, R195, R80 ;  /* 0x000000c3cec37223 */ /* 0x000fe20000010050 */
[----:B------:R-:W-:-:S02]  /*5030*/  FSEL R125, R115, RZ, P3 ;  /* 0x000000ff737d7208 */ /* 0x000fc40001800000 */
[----:B------:R-:W-:Y:S01]  /*5040*/  LOP3.LUT P3, RZ, R176, 0xff0000, RZ, 0xc0, !PT ;  /* 0x00ff0000b0ff7812 */ /* 0x000fe2000786c0ff */
[----:B------:R-:W-:Y:S01]  /*5050*/  FMUL.FTZ R195, R195, UR6 ;  /* 0x00000006c3c37c20 */ /* 0x000fe20008410000 */
[----:B------:R-:W-:Y:S02]  /*5060*/  F2FP.F16.F32.PACK_AB R115, R120, R213 ;  /* 0x000000d57873723e */ /* 0x000fe400000000ff */
[----:B------:R-:W-:Y:S02]  /*5070*/  FSEL R117, R207, RZ, P6 ;  /* 0x000000ffcf757208 */ /* 0x000fe40003000000 */
[----:B------:R-:W-:Y:S02]  /*5080*/  FSEL R120, R112, RZ, P5 ;  /* 0x000000ff70787208 */ /* 0x000fe40002800000 */
[----:B------:R-:W-:Y:S02]  /*5090*/  LOP3.LUT P6, RZ, R124, 0xff00, RZ, 0xc0, !PT ;  /* 0x0000ff007cff7812 */ /* 0x000fe400078cc0ff */
[----:B------:R-:W-:-:S02]  /*50a0*/  LOP3.LUT P5, RZ, R176, 0xff000000, RZ, 0xc0, !PT ;  /* 0xff000000b0ff7812 */ /* 0x000fc400078ac0ff */
[----:B------:R-:W-:Y:S02]  /*50b0*/  FSEL R113, R207, RZ, P3 ;  /* 0x000000ffcf717208 */ /* 0x000fe40001800000 */
[----:B------:R-:W-:Y:S02]  /*50c0*/  LOP3.LUT P3, RZ, R124, 0xff, RZ, 0xc0, !PT ;  /* 0x000000ff7cff7812 */ /* 0x000fe4000786c0ff */
[----:B------:R-:W-:Y:S02]  /*50d0*/  FSEL R124, R112, RZ, P5 ;  /* 0x000000ff707c7208 */ /* 0x000fe40002800000 */
[----:B------:R-:W-:Y:S02]  /*50e0*/  FSEL R121, R204, RZ, P6 ;  /* 0x000000ffcc797208 */ /* 0x000fe40003000000 */
        /* <DEDUP_REMOVED lines=13> */
.L_x_2479:
        /* <DEDUP_REMOVED lines=9> */
[----:B------:R-:W-:Y:S01]  /*5250*/  FMUL.FTZ R106, R206, R213 ;  /* 0x000000d5ce6a7220 */ /* 0x000fe20000410000 */
[----:B------:R-:W-:Y:S01]  /*5260*/  FADD.FTZ R215, R214, -R215 ;  /* 0x800000d7d6d77221 */ /* 0x000fe20000010000 */
[----:B------:R-:W-:Y:S01]  /*5270*/  FADD.FTZ R129, R129, -R104 ;  /* 0x8000006881817221 */ /* 0x000fe20000010000 */
[----:B------:R-:W-:Y:S01]  /*5280*/  LOP3.LUT P6, RZ, R177, 0xff0000, RZ, 0xc0, !PT ;  /* 0x00ff0000b1ff7812 */ /* 0x000fe200078cc0ff */
[----:B------:R-:W-:Y:S01]  /*5290*/  FMUL.FTZ R104, R106, UR6 ;  /* 0x000000066a687c20 */ /* 0x000fe20008410000 */
[----:B------:R-:W-:Y:S01]  /*52a0*/  FADD.FTZ R105, R210, -R105 ;  /* 0x80000069d2697221 */ /* 0x000fe20000010000 */
[----:B------:R-:W-:Y:S01]  /*52b0*/  FMUL.FTZ R107, R206, R215 ;  /* 0x000000d7ce6b7220 */ /* 0x000fe20000410000 */
[----:B------:R-:W-:Y:S01]  /*52c0*/  ISETP.GE.U32.AND P3, PT, R124, RZ, PT ;  /* 0x000000ff7c00720c */ /* 0x000fe20003f66070 */
[----:B------:R-:W-:Y:S01]  /*52d0*/  FFMA.FTZ R208, R208, R149, R150 ;  /* 0x00000095d0d07223 */ /* 0x000fe20000010096 */
[----:B0-----:R-:W-:Y:S01]  /*52e0*/  FSEL R119, R104, RZ, P5 ;  /* 0x000000ff68777208 */ /* 0x001fe20002800000 */
[----:B------:R-:W-:Y:S01]  /*52f0*/  FMUL.FTZ R109, R107, UR6 ;  /* 0x000000066b6d7c20 */ /* 0x000fe20008410000 */
[----:B------:R-:W-:Y:S01]  /*5300*/  ISETP.GE.U32.AND P5, PT, R176, RZ, PT ;  /* 0x000000ffb000720c */ /* 0x000fe20003fa6070 */
[----:B------:R-:W-:Y:S01]  /*5310*/  FADD.FTZ R207, R207, -R208 ;  /* 0x800000d0cfcf7221 */ /* 0x000fe20000010000 */
[----:B------:R-:W-:Y:S01]  /*5320*/  FSEL R115, R104, RZ, P6 ;  /* 0x000000ff68737208 */ /* 0x000fe20003000000 */
[C---:B------:R-:W-:Y:S01]  /*5330*/  FMUL.FTZ R104, R206.reuse, R105 ;  /* 0x00000069ce687220 */ /* 0x040fe20000410000 */
[----:B------:R-:W-:Y:S01]  /*5340*/  ISETP.GE.U32.AND.EX P3, PT, R125, 0x1000000, PT, P3 ;  /* 0x010000007d00780c */ /* 0x000fe20003f66130 */
[----:B------:R-:W-:Y:S01]  /*5350*/  FMUL.FTZ R105, R206, R129 ;  /* 0x00000081ce697220 */ /* 0x000fe20000410000 */
[----:B------:R-:W-:Y:S01]  /*5360*/  ISETP.GE.U32.AND.EX P5, PT, R177, 0x1000000, PT, P5 ;  /* 0x01000000b100780c */ /* 0x000fe20003fa6150 */
[----:B------:R-:W-:Y:S01]  /*5370*/  FMUL.FTZ R108, R104, UR6 ;  /* 0x00000006686c7c20 */ /* 0x000fe20008410000 */
[----:B------:R-:W-:Y:S01]  /*5380*/  LOP3.LUT P6, RZ, R125, 0xff, RZ, 0xc0, !PT ;  /* 0x000000ff7dff7812 */ /* 0x000fe200078cc0ff */
[--C-:B------:R-:W-:Y:S01]  /*5390*/  FFMA.FTZ R205, R205, R149, R150.reuse ;  /* 0x00000095cdcd7223 */ /* 0x100fe20000010096 */
[C---:B------:R-:W-:Y:S01]  /*53a0*/  FSEL R116, R109.reuse, RZ, P3 ;  /* 0x000000ff6d747208 */ /* 0x040fe20001800000 */
[C---:B------:R-:W-:Y:S01]  /*53b0*/  FMUL.FTZ R110, R206.reuse, R207 ;  /* 0x000000cfce6e7220 */ /* 0x040fe20000410000 */
        /* <DEDUP_REMOVED lines=44> */
.L_x_2482:
[-CC-:B------:R-:W-:Y:S01]  /*5680*/  FFMA.FTZ R215, R215, R149.reuse, R150.reuse ;  /* 0x00000095d7d77223 */ /* 0x180fe20000010096 */
[-CC-:B------:R-:W-:Y:S01]  /*5690*/  FFMA.FTZ R213, R213, R149.reuse, R150.reuse ;  /* 0x00000095d5d57223 */ /* 0x180fe20000010096 */
[-CC-:B0-----:R-:W-:Y:S01]  /*56a0*/  FFMA.FTZ R112, R121, R149.reuse, R150.reuse ;  /* 0x0000009579707223 */ /* 0x181fe20000010096 */
[----:B------:R-:W-:Y:S01]  /*56b0*/  ISETP.GE.U32.AND P3, PT, R124, RZ, PT ;  /* 0x000000ff7c00720c */ /* 0x000fe20003f66070 */
[----:B------:R-:W-:Y:S01]  /*56c0*/  FADD.FTZ R215, R214, -R215 ;  /* 0x800000d7d6d77221 */ /* 0x000fe20000010000 */
[----:B------:R-:W-:Y:S01]  /*56d0*/  FADD.FTZ R213, R212, -R213 ;  /* 0x800000d5d4d57221 */ /* 0x000fe20000010000 */
[----:B------:R-:W-:Y:S01]  /*56e0*/  FFMA.FTZ R115, R128, R149, R150 ;  /* 0x0000009580737223 */ /* 0x000fe20000010096 */
[----:B------:R-:W-:Y:S01]  /*56f0*/  FADD.FTZ R209, R209, -R112 ;  /* 0x80000070d1d17221 */ /* 0x000fe20000010000 */
[C---:B------:R-:W-:Y:S01]  /*5700*/  FMUL.FTZ R215, R206.reuse, R215 ;  /* 0x000000d7ced77220 */ /* 0x040fe20000410000 */
[----:B------:R-:W-:Y:S01]  /*5710*/  FFMA.FTZ R112, R211, R149, R150 ;  /* 0x00000095d3707223 */ /* 0x000fe20000010096 */
[----:B------:R-:W-:Y:S01]  /*5720*/  FMUL.FTZ R213, R206, R213 ;  /* 0x000000d5ced57220 */ /* 0x000fe20000410000 */
[----:B------:R-:W-:Y:S01]  /*5730*/  ISETP.GE.U32.AND.EX P3, PT, R125, 0x1000000, PT, P3 ;  /* 0x010000007d00780c */ /* 0x000fe20003f66130 */
[----:B------:R-:W-:Y:S01]  /*5740*/  FMUL.FTZ R215, R215, UR6 ;  /* 0x00000006d7d77c20 */ /* 0x000fe20008410000 */
[----:B------:R-:W-:Y:S01]  /*5750*/  FADD.FTZ R115, R210, -R115 ;  /* 0x80000073d2737221 */ /* 0x000fe20000010000 */
[----:B------:R-:W-:Y:S01]  /*5760*/  FADD.FTZ R129, R129, -R112 ;  /* 0x8000007081817221 */ /* 0x000fe20000010000 */
[----:B------:R-:W-:Y:S01]  /*5770*/  FMUL.FTZ R213, R213, UR6 ;  /* 0x00000006d5d57c20 */ /* 0x000fe20008410000 */
[----:B------:R-:W-:Y:S01]  /*5780*/  LOP3.LUT P5, RZ, R125, 0xff0000, RZ, 0xc0, !PT ;  /* 0x00ff00007dff7812 */ /* 0x000fe200078ac0ff */
[----:B------:R-:W-:Y:S01]  /*5790*/  FMUL.FTZ R115, R206, R115 ;  /* 0x00000073ce737220 */ /* 0x000fe20000410000 */
[----:B------:R-:W-:Y:S01]  /*57a0*/  FSEL R112, R215, RZ, P3 ;  /* 0x000000ffd7707208 */ /* 0x000fe20001800000 */
[----:B------:R-:W-:Y:S01]  /*57b0*/  FFMA.FTZ R208, R208, R149, R150 ;  /* 0x00000095d0d07223 */ /* 0x000fe20000010096 */
[----:B------:R-:W-:Y:S01]  /*57c0*/  ISETP.GE.U32.AND P3, PT, R176, RZ, PT ;  /* 0x000000ffb000720c */ /* 0x000fe20003f66070 */
[C---:B------:R-:W-:Y:S01]  /*57d0*/  FMUL.FTZ R129, R206.reuse, R129 ;  /* 0x00000081ce817220 */ /* 0x040fe20000410000 */
[----:B------:R-:W-:Y:S01]  /*57e0*/  FSEL R119, R213, RZ, P5 ;  /* 0x000000ffd5777208 */ /* 0x000fe20002800000 */
[----:B------:R-:W-:Y:S01]  /*57f0*/  FMUL.FTZ R115, R115, UR6 ;  /* 0x0000000673737c20 */ /* 0x000fe20008410000 */
[----:B------:R-:W-:Y:S01]  /*5800*/  ISETP.GE.U32.AND.EX P3, PT, R177, 0x1000000, PT, P3 ;  /* 0x01000000b100780c */ /* 0x000fe20003f66130 */
[----:B------:R-:W-:Y:S01]  /*5810*/  FADD.FTZ R207, R207, -R208 ;  /* 0x800000d0cfcf7221 */ /* 0x000fe20000010000 */
[----:B------:R-:W-:Y:S01]  /*5820*/  LOP3.LUT P6, RZ, R177, 0xff0000, RZ, 0xc0, !PT ;  /* 0x00ff0000b1ff7812 */ /* 0x000fe200078cc0ff */
[--C-:B------:R-:W-:Y:S01]  /*5830*/  FFMA.FTZ R113, R205, R149, R150.reuse ;  /* 0x00000095cd717223 */ /* 0x100fe20000010096 */
[----:B------:R-:W-:Y:S01]  /*5840*/  LOP3.LUT P5, RZ, R125, 0xff, RZ, 0xc0, !PT ;  /* 0x000000ff7dff7812 */ /* 0x000fe200078ac0ff */
[----:B------:R-:W-:Y:S01]  /*5850*/  FMUL.FTZ R129, R129, UR6 ;  /* 0x0000000681817c20 */ /* 0x000fe20008410000 */
[----:B------:R-:W-:Y:S01]  /*5860*/  FSEL R116, R215, RZ, P3 ;  /* 0x000000ffd7747208 */ /* 0x000fe20001800000 */
[C---:B------:R-:W-:Y:S01]  /*5870*/  FMUL.FTZ R207, R206.reuse, R207 ;  /* 0x000000cfcecf7220 */ /* 0x040fe20000410000 */
[----:B------:R-:W-:Y:S01]  /*5880*/  FSEL R213, R213, RZ, P6 ;  /* 0x000000ffd5d57208 */ /* 0x000fe20003000000 */
[----:B------:R-:W-:Y:S01]  /*5890*/  FMUL.FTZ R209, R206, R209 ;  /* 0x000000d1ced17220 */ /* 0x000fe20000410000 */
[----:B------:R-:W-:Y:S01]  /*58a0*/  LOP3.LUT P3, RZ, R125, 0xff00, RZ, 0xc0, !PT ;  /* 0x0000ff007dff7812 */ /* 0x000fe2000786c0ff */
[----:B------:R-:W-:Y:S01]  /*58b0*/  FADD.FTZ R113, R204, -R113 ;  /* 0x80000071cc717221 */ /* 0x000fe20000010000 */
[----:B------:R-:W-:Y:S01]  /*58c0*/  FSEL R118, R115, RZ, P5 ;  /* 0x000000ff73767208 */ /* 0x000fe20002800000 */
[----:B------:R-:W-:Y:S01]  /*58d0*/  FFMA.FTZ R194, R194, R149, R150 ;  /* 0x00000095c2c27223 */ /* 0x000fe20000010096 */
[----:B------:R-:W-:Y:S01]  /*58e0*/  LOP3.LUT P6, RZ, R177, 0xff, RZ, 0xc0, !PT ;  /* 0x000000ffb1ff7812 */ /* 0x000fe200078cc0ff */
[----:B------:R-:W-:Y:S01]  /*58f0*/  FMUL.FTZ R207, R207, UR6 ;  /* 0x00000006cfcf7c20 */ /* 0x000fe20008410000 */
[----:B------:R-:W-:Y:S01]  /*5900*/  LOP3.LUT P5, RZ, R177, 0xff00, RZ, 0xc0, !PT ;  /* 0x0000ff00b1ff7812 */ /* 0x000fe200078ac0ff */
[----:B------:R-:W-:Y:S01]  /*5910*/  FMUL.FTZ R209, R209, UR6 ;  /* 0x00000006d1d17c20 */ /* 0x000fe20008410000 */
[----:B------:R-:W-:Y:S01]  /*5920*/  FSEL R125, R129, RZ, P3 ;  /* 0x000000ff817d7208 */ /* 0x000fe20001800000 */
        /* <DEDUP_REMOVED lines=8> */
[----:B------:R-:W-:Y:S01]  /*59b0*/  LOP3.LUT P3, RZ, R176, 0xff0000, RZ, 0xc0, !PT ;  /* 0x00ff0000b0ff7812 */ /* 0x000fe2000786c0ff */
[----:B------:R-:W-:Y:S01]  /*59c0*/  FMUL.FTZ R195, R195, UR6 ;  /* 0x00000006c3c37c20 */ /* 0x000fe20008410000 */
[----:B------:R-:W-:Y:S02]  /*59d0*/  FSEL R117, R207, RZ, P6 ;  /* 0x000000ffcf757208 */ /* 0x000fe40003000000 */
[----:B------:R-:W-:Y:S02]  /*59e0*/  FSEL R120, R209, RZ, P5 ;  /* 0x000000ffd1787208 */ /* 0x000fe40002800000 */
        /* <DEDUP_REMOVED lines=20> */
.L_x_2478:
        /* <DEDUP_REMOVED lines=10> */
[----:B------:R-:W-:Y:S01]  /*5bd0*/  FFMA.FTZ R107, R206, R215, R87 ;  /* 0x000000d7ce6b7223 */ /* 0x000fe20000010057 */
[----:B------:R-:W-:Y:S01]  /*5be0*/  ISETP.GE.U32.AND P3, PT, R124, RZ, PT ;  /* 0x000000ff7c00720c */ /* 0x000fe20003f66070 */
[----:B------:R-:W-:Y:S01]  /*5bf0*/  FFMA.FTZ R108, R206, R195, R80 ;  /* 0x000000c3ce6c7223 */ /* 0x000fe20000010050 */
[-CC-:B------:R-:W-:Y:S01]  /*5c00*/  FFMA.FTZ R208, R208, R149.reuse, R150.reuse ;  /* 0x00000095d0d07223 */ /* 0x180fe20000010096 */
[----:B------:R-:W-:Y:S01]  /*5c10*/  FADD.FTZ R213, R212, -R213 ;  /* 0x800000d5d4d57221 */ /* 0x000fe20000010000 */
[----:B------:R-:W-:Y:S01]  /*5c20*/  FFMA.FTZ R105, R128, R149, R150 ;  /* 0x0000009580697223 */ /* 0x000fe20000010096 */
[----:B------:R-:W-:Y:S01]  /*5c30*/  FADD.FTZ R120, R129, -R104 ;  /* 0x8000006881787221 */ /* 0x000fe20000010000 */
[----:B------:R-:W-:Y:S01]  /*5c40*/  FMUL.FTZ R110, R107, UR6 ;  /* 0x000000066b6e7c20 */ /* 0x000fe20008410000 */
[----:B------:R-:W-:Y:S01]  /*5c50*/  ISETP.GE.U32.AND.EX P3, PT, R125, 0x1000000, PT, P3 ;  /* 0x010000007d00780c */ /* 0x000fe20003f66130 */
[----:B------:R-:W-:Y:S01]  /*5c60*/  FMUL.FTZ R104, R108, UR6 ;  /* 0x000000066c687c20 */ /* 0x000fe20008410000 */
[----:B------:R-:W-:Y:S01]  /*5c70*/  FADD.FTZ R207, R207, -R208 ;  /* 0x800000d0cfcf7221 */ /* 0x000fe20000010000 */
[----:B------:R-:W-:Y:S01]  /*5c80*/  FFMA.FTZ R106, R206, R213, R86 ;  /* 0x000000d5ce6a7223 */ /* 0x000fe20000010056 */
[----:B------:R-:W-:Y:S01]  /*5c90*/  LOP3.LUT P6, RZ, R124, 0xff, RZ, 0xc0, !PT ;  /* 0x000000ff7cff7812 */ /* 0x000fe200078cc0ff */
[----:B------:R-:W-:Y:S01]  /*5ca0*/  FADD.FTZ R105, R210, -R105 ;  /* 0x80000069d2697221 */ /* 0x000fe20000010000 */
[----:B------:R-:W-:Y:S01]  /*5cb0*/  FFMA.FTZ R205, R205, R149, R150 ;  /* 0x00000095cdcd7223 */ /* 0x000fe20000010096 */
[----:B------:R-:W-:Y:S01]  /*5cc0*/  FSEL R129, R110, RZ, P3 ;  /* 0x000000ff6e817208 */ /* 0x000fe20001800000 */
[----:B------:R-:W-:Y:S01]  /*5cd0*/  FMUL.FTZ R109, R106, UR6 ;  /* 0x000000066a6d7c20 */ /* 0x000fe20008410000 */
[----:B------:R-:W-:Y:S01]  /*5ce0*/  FFMA.FTZ R110, R206, R207, R82 ;  /* 0x000000cfce6e7223 */ /* 0x000fe20000010052 */
[----:B------:R-:W-:Y:S01]  /*5cf0*/  FSEL R116, R104, RZ, P6 ;  /* 0x000000ff68747208 */ /* 0x000fe20003000000 */
[----:B------:R-:W-:Y:S01]  /*5d00*/  FFMA.FTZ R104, R206, R105, R84 ;  /* 0x00000069ce687223 */ /* 0x000fe20000010054 */
[----:B------:R-:W-:Y:S01]  /*5d10*/  LOP3.LUT P5, RZ, R125, 0xff0000, RZ, 0xc0, !PT ;  /* 0x00ff00007dff7812 */ /* 0x000fe200078ac0ff */
        /* <DEDUP_REMOVED lines=25> */
.L_x_2484:
[-CC-:B------:R-:W-:Y:S01]  /*5eb0*/  FFMA.FTZ R215, R215, R149.reuse, R150.reuse ;  /* 0x00000095d7d77223 */ /* 0x180fe20000010096 */
[-CC-:B------:R-:W-:Y:S01]  /*5ec0*/  FFMA.FTZ R213, R213, R149.reuse, R150.reuse ;  /* 0x00000095d5d57223 */ /* 0x180fe20000010096 */
[-CC-:B0-----:R-:W-:Y:S01]  /*5ed0*/  FFMA.FTZ R117, R128, R149.reuse, R150.reuse ;  /* 0x0000009580757223 */ /* 0x181fe20000010096 */
[-CC-:B------:R-:W-:Y:S01]  /*5ee0*/  FFMA.FTZ R208, R208, R149.reuse, R150.reuse ;  /* 0x00000095d0d07223 */ /* 0x180fe20000010096 */
[----:B------:R-:W-:Y:S01]  /*5ef0*/  FADD.FTZ R215, R214, -R215 ;  /* 0x800000d7d6d77221 */ /* 0x000fe20000010000 */
[----:B------:R-:W-:Y:S01]  /*5f00*/  FADD.FTZ R213, R212, -R213 ;  /* 0x800000d5d4d57221 */ /* 0x000fe20000010000 */
[----:B------:R-:W-:Y:S01]  /*5f10*/  FFMA.FTZ R118, R211, R149, R150 ;  /* 0x00000095d3767223 */ /* 0x000fe20000010096 */
[----:B------:R-:W-:Y:S01]  /*5f20*/  FADD.FTZ R117, R210, -R117 ;  /* 0x80000075d2757221 */ /* 0x000fe20000010000 */
[C---:B------:R-:W-:Y:S01]  /*5f30*/  FFMA.FTZ R215, R206.reuse, R215, R87 ;  /* 0x000000d7ced77223 */ /* 0x040fe20000010057 */
[----:B------:R-:W-:Y:S01]  /*5f40*/  FFMA.FTZ R213, R206, R213, R86 ;  /* 0x000000d5ced57223 */ /* 0x000fe20000010056 */
[-C--:B------:R-:W-:Y:S01]  /*5f50*/  FFMA.FTZ R116, R121, R149.reuse, R150 ;  /* 0x0000009579747223 */ /* 0x080fe20000010096 */
[----:B------:R-:W-:Y:S01]  /*5f60*/  FADD.FTZ R207, R207, -R208 ;  /* 0x800000d0cfcf7221 */ /* 0x000fe20000010000 */
[----:B------:R-:W-:Y:S01]  /*5f70*/  FADD.FTZ R118, R129, -R118 ;  /* 0x8000007681767221 */ /* 0x000fe20000010000 */
[----:B------:R-:W-:Y:S01]  /*5f80*/  ISETP.GE.U32.AND P3, PT, R124, RZ, PT ;  /* 0x000000ff7c00720c */ /* 0x000fe20003f66070 */
[-CC-:B------:R-:W-:Y:S01]  /*5f90*/  FFMA.FTZ R205, R205, R149.reuse, R150.reuse ;  /* 0x00000095cdcd7223 */ /* 0x180fe20000010096 */
[----:B------:R-:W-:Y:S01]  /*5fa0*/  FFMA.FTZ R194, R194, R149, R150 ;  /* 0x00000095c2c27223 */ /* 0x000fe20000010096 */
[C---:B------:R-:W-:Y:S01]  /*5fb0*/  FFMA.FTZ R117, R206.reuse, R117, R84 ;  /* 0x00000075ce757223 */ /* 0x040fe20000010054 */
[----:B------:R-:W-:Y:S01]  /*5fc0*/  FMUL.FTZ R215, R215, UR6 ;  /* 0x00000006d7d77c20 */ /* 0x000fe20008410000 */
[----:B------:R-:W-:Y:S01]  /*5fd0*/  FMUL.FTZ R213, R213, UR6 ;  /* 0x00000006d5d57c20 */ /* 0x000fe20008410000 */
[----:B------:R-:W-:Y:S01]  /*5fe0*/  FADD.FTZ R116, R209, -R116 ;  /* 0x80000074d1747221 */ /* 0x000fe20000010000 */
[C---:B------:R-:W-:Y:S01]  /*5ff0*/  LOP3.LUT P5, RZ, R125.reuse, 0xff0000, RZ, 0xc0, !PT ;  /* 0x00ff00007dff7812 */ /* 0x040fe200078ac0ff */
[C---:B------:R-:W-:Y:S01]  /*6000*/  FFMA.FTZ R119, R206.reuse, R118, R85 ;  /* 0x00000076ce777223 */ /* 0x040fe20000010055 */
[----:B------:R-:W-:Y:S01]  /*6010*/  ISETP.GE.U32.AND.EX P3, PT, R125, 0x1000000, PT, P3 ;  /* 0x010000007d00780c */ /* 0x000fe20003f66130 */
[----:B------:R-:W-:Y:S01]  /*6020*/  FFMA.FTZ R207, R206, R207, R82 ;  /* 0x000000cfcecf7223 */ /* 0x000fe20000010052 */
[----:B------:R-:W-:Y:S01]  /*6030*/  FADD.FTZ R204, R204, -R205 ;  /* 0x800000cdcccc7221 */ /* 0x000fe20000010000 */
[----:B------:R-:W-:Y:S01]  /*6040*/  FADD.FTZ R195, R195, -R194 ;  /* 0x800000c2c3c37221 */ /* 0x000fe20000010000 */
[----:B------:R-:W-:Y:S01]  /*6050*/  FMUL.FTZ R117, R117, UR6 ;  /* 0x0000000675757c20 */ /* 0x000fe20008410000 */
[----:B------:R-:W-:Y:S01]  /*6060*/  LOP3.LUT P6, RZ, R125, 0xff, RZ, 0xc0, !PT ;  /* 0x000000ff7dff7812 */ /* 0x000fe200078cc0ff */
[----:B------:R-:W-:Y:S01]  /*6070*/  FMUL.FTZ R119, R119, UR6 ;  /* 0x0000000677777c20 */ /* 0x000fe20008410000 */
[----:B------:R-:W-:Y:S01]  /*6080*/  FSEL R126, R215, RZ, P3 ;  /* 0x000000ffd77e7208 */ /* 0x000fe20001800000 */
        /* <DEDUP_REMOVED lines=24> */
.L_x_2483:
        /* <DEDUP_REMOVED lines=8> */
[--C-:B------:R-:W-:Y:S01]  /*6290*/  FFMA.FTZ R104, R211, R149, R150.reuse ;  /* 0x00000095d3687223 */ /* 0x100fe20000010096 */
[----:B------:R-:W-:Y:S01]  /*62a0*/  FMUL.FTZ R107, R206, R215 ;  /* 0x000000d7ce6b7220 */ /* 0x000fe20000410000 */
[----:B------:R-:W-:Y:S01]  /*62b0*/  ISETP.GE.U32.AND P3, PT, R124, RZ, PT ;  /* 0x000000ff7c00720c */ /* 0x000fe20003f66070 */
[----:B------:R-:W-:Y:S01]  /*62c0*/  FMUL.FTZ R108, R206, R195 ;  /* 0x000000c3ce6c7220 */ /* 0x000fe20000410000 */
        /* <DEDUP_REMOVED lines=8> */
[----:B------:R-:W-:Y:S01]  /*6350*/  FMUL.FTZ R106, R206, R213 ;  /* 0x000000d5ce6a7220 */ /* 0x000fe20000410000 */
[----:B------:R-:W-:Y:S01]  /*6360*/  LOP3.LUT P6, RZ, R124, 0xff, RZ, 0xc0, !PT ;  /* 0x000000ff7cff7812 */ /* 0x000fe200078cc0ff */
[----:B------:R-:W-:Y:S01]  /*6370*/  FADD.FTZ R105, R210, -R105 ;  /* 0x80000069d2697221 */ /* 0x000fe20000010000 */
[----:B------:R-:W-:Y:S01]  /*6380*/  FFMA.FTZ R205, R205, R149, R150 ;  /* 0x00000095cdcd7223 */ /* 0x000fe20000010096 */
[----:B0-----:R-:W-:Y:S01]  /*6390*/  FSEL R131, R110, RZ, P3 ;  /* 0x000000ff6e837208 */ /* 0x001fe20001800000 */
[----:B------:R-:W-:Y:S01]  /*63a0*/  FMUL.FTZ R109, R106, UR6 ;  /* 0x000000066a6d7c20 */ /* 0x000fe20008410000 */
[----:B------:R-:W-:Y:S01]  /*63b0*/  FMUL.FTZ R110, R206, R207 ;  /* 0x000000cfce6e7220 */ /* 0x000fe20000410000 */
[----:B------:R-:W-:Y:S01]  /*63c0*/  FSEL R116, R104, RZ, P6 ;  /* 0x000000ff68747208 */ /* 0x000fe20003000000 */
[----:B------:R-:W-:Y:S01]  /*63d0*/  FMUL.FTZ R104, R206, R105 ;  /* 0x00000069ce687220 */ /* 0x000fe20000410000 */
[----:B------:R-:W-:Y:S01]  /*63e0*/  LOP3.LUT P5, RZ, R125, 0xff0000, RZ, 0xc0, !PT ;  /* 0x00ff00007dff7812 */ /* 0x000fe200078ac0ff */
        /* <DEDUP_REMOVED lines=25> */
.L_x_2485:
[-CC-:B0-----:R-:W-:Y:S01]  /*6580*/  FFMA.FTZ R116, R121, R149.reuse, R150.reuse ;  /* 0x0000009579747223 */ /* 0x181fe20000010096 */
[-CC-:B------:R-:W-:Y:S01]  /*6590*/  FFMA.FTZ R215, R215, R149.reuse, R150.reuse ;  /* 0x00000095d7d77223 */ /* 0x180fe20000010096 */
[-CC-:B------:R-:W-:Y:S01]  /*65a0*/  FFMA.FTZ R213, R213, R149.reuse, R150.reuse ;  /* 0x00000095d5d57223 */ /* 0x180fe20000010096 */
[-C--:B------:R-:W-:Y:S01]  /*65b0*/  FFMA.FTZ R117, R128, R149.reuse, R150 ;  /* 0x0000009580757223 */ /* 0x080fe20000010096 */
[----:B------:R-:W-:Y:S01]  /*65c0*/  FADD.FTZ R209, R209, -R116 ;  /* 0x80000074d1d17221 */ /* 0x000fe20000010000 */
[----:B------:R-:W-:Y:S01]  /*65d0*/  FADD.FTZ R215, R214, -R215 ;  /* 0x800000d7d6d77221 */ /* 0x000fe20000010000 */
[----:B------:R-:W-:Y:S01]  /*65e0*/  FADD.FTZ R213, R212, -R213 ;  /* 0x800000d5d4d57221 */ /* 0x000fe20000010000 */
[-CC-:B------:R-:W-:Y:S01]  /*65f0*/  FFMA.FTZ R208, R208, R149.reuse, R150.reuse ;  /* 0x00000095d0d07223 */ /* 0x180fe20000010096 */
        /* <DEDUP_REMOVED lines=8> */
[----:B------:R-:W-:Y:S01]  /*6680*/  FFMA.FTZ R194, R194, R149, R150 ;  /* 0x00000095c2c27223 */ /* 0x000fe20000010096 */
[C---:B------:R-:W-:Y:S01]  /*6690*/  FMUL.FTZ R117, R206.reuse, R117 ;  /* 0x00000075ce757220 */ /* 0x040fe20000410000 */
[----:B------:R-:W-:Y:S01]  /*66a0*/  FMUL.FTZ R215, R215, UR6 ;  /* 0x00000006d7d77c20 */ /* 0x000fe20008410000 */
[----:B------:R-:W-:Y:S01]  /*66b0*/  FMUL.FTZ R213, R213, UR6 ;  /* 0x00000006d5d57c20 */ /* 0x000fe20008410000 */
[C---:B------:R-:W-:Y:S01]  /*66c0*/  LOP3.LUT P5, RZ, R125.reuse, 0xff0000, RZ, 0xc0, !PT ;  /* 0x00ff00007dff7812 */ /* 0x040fe200078ac0ff */
[C---:B------:R-:W-:Y:S01]  /*66d0*/  FMUL.FTZ R129, R206.reuse, R129 ;  /* 0x00000081ce817220 */ /* 0x040fe20000410000 */
[----:B------:R-:W-:Y:S01]  /*66e0*/  ISETP.GE.U32.AND.EX P3, PT, R125, 0x1000000, PT, P3 ;  /* 0x010000007d00780c */ /* 0x000fe20003f66130 */
[----:B------:R-:W-:Y:S01]  /*66f0*/  FMUL.FTZ R207, R206, R207 ;  /* 0x000000cfcecf7220 */ /* 0x000fe20000410000 */
[----:B------:R-:W-:Y:S01]  /*6700*/  FADD.FTZ R205, R204, -R205 ;  /* 0x800000cdcccd7221 */ /* 0x000fe20000010000 */
[----:B------:R-:W-:Y:S01]  /*6710*/  FADD.FTZ R195, R195, -R194 ;  /* 0x800000c2c3c37221 */ /* 0x000fe20000010000 */
[----:B------:R-:W-:Y:S01]  /*6720*/  FMUL.FTZ R117, R117, UR6 ;  /* 0x0000000675757c20 */ /* 0x000fe20008410000 */
[----:B------:R-:W-:Y:S01]  /*6730*/  LOP3.LUT P6, RZ, R125, 0xff, RZ, 0xc0, !PT ;  /* 0x000000ff7dff7812 */ /* 0x000fe200078cc0ff */
[----:B------:R-:W-:Y:S01]  /*6740*/  FMUL.FTZ R129, R129, UR6 ;  /* 0x0000000681817c20 */ /* 0x000fe20008410000 */
[----:B------:R-:W-:Y:S01]  /*6750*/  FSEL R126, R215, RZ, P3 ;  /* 0x000000ffd77e7208 */ /* 0x000fe20001800000 */
        /* <DEDUP_REMOVED lines=23> */
.L_x_2481:
        /* <DEDUP_REMOVED lines=66> */
[----:B------:R-:W-:Y:S01]  /*6cf0*/  F2FP.F16.F32.PACK_AB R115, R116, R115 ;  /* 0x000000737473723e */ /* 0x000fe200000000ff */
[----:B------:R-:W-:Y:S01]  /*6d00*/  FMUL.FTZ R116, R111, UR6 ;  /* 0x000000066f747c20 */ /* 0x000fe20008410000 */
[----:B------:R-:W-:Y:S01]  /*6d10*/  FSEL R122, R112, RZ, P6 ;  /* 0x000000ff707a7208 */ /* 0x000fe20003000000 */
[----:B------:R-:W-:Y:S01]  /*6d20*/  FMUL.FTZ R112, R108, UR6 ;  /* 0x000000066c707c20 */ /* 0x000fe20008410000 */
[----:B------:R-:W-:Y:S02]  /*6d30*/  LOP3.LUT P6, RZ, R178, 0xff000000, RZ, 0xc0, !PT ;  /* 0xff000000b2ff7812 */ /* 0x000fe400078cc0ff */
[----:B------:R-:W-:Y:S01]  /*6d40*/  F2FP.F16.F32.PACK_AB R114, R113, R114 ;  /* 0x000000727172723e */ /* 0x000fe200000000ff */
[----:B------:R-:W-:Y:S01]  /*6d50*/  FMUL.FTZ R113, R109, UR6 ;  /* 0x000000066d717c20 */ /* 0x000fe20008410000 */
[----:B------:R-:W-:-:S02]  /*6d60*/  FSEL R124, R116, RZ, P5 ;  /* 0x000000ff747c7208 */ /* 0x000fc40002800000 */
[----:B------:R-:W-:Y:S02]  /*6d70*/  FSEL R125, R116, RZ, P6 ;  /* 0x000000ff747d7208 */ /* 0x000fe40003000000 */
[C---:B------:R-:W-:Y:S02]  /*6d80*/  LOP3.LUT P5, RZ, R178.reuse, 0xff00, RZ, 0xc0, !PT ;  /* 0x0000ff00b2ff7812 */ /* 0x040fe400078ac0ff */
[----:B------:R-:W-:Y:S02]  /*6d90*/  LOP3.LUT P6, RZ, R178, 0xff, RZ, 0xc0, !PT ;  /* 0x000000ffb2ff7812 */ /* 0x000fe400078cc0ff */
        /* <DEDUP_REMOVED lines=11> */
.L_x_2488:
[-CC-:B------:R-:W-:Y:S01]  /*6e50*/  FFMA.FTZ R148, R148, R149.reuse, R150.reuse ;  /* 0x0000009594947223 */ /* 0x180fe20000010096 */
[-CC-:B------:R-:W-:Y:S01]  /*6e60*/  FFMA.FTZ R141, R141, R149.reuse, R150.reuse ;  /* 0x000000958d8d7223 */ /* 0x180fe20000010096 */
[-C--:B------:R-:W-:Y:S01]  /*6e70*/  FFMA.FTZ R146, R146, R149.reuse, R150 ;  /* 0x0000009592927223 */ /* 0x080fe20000010096 */
[----:B------:R-:W-:Y:S01]  /*6e80*/  ISETP.GE.U32.AND P1, PT, R122, RZ, PT ;  /* 0x000000ff7a00720c */ /* 0x000fe20003f26070 */
[----:B------:R-:W-:Y:S01]  /*6e90*/  FADD.FTZ R148, R147, -R148 ;  /* 0x8000009493947221 */ /* 0x000fe20000010000 */
[----:B------:R-:W-:Y:S01]  /*6ea0*/  FADD.FTZ R141, R142, -R141 ;  /* 0x8000008d8e8d7221 */ /* 0x000fe20000010000 */
[----:B------:R-:W-:Y:S01]  /*6eb0*/  FFMA.FTZ R136, R136, R149, R150 ;  /* 0x0000009588887223 */ /* 0x000fe20000010096 */
[----:B------:R-:W-:Y:S01]  /*6ec0*/  FADD.FTZ R145, R145, -R146 ;  /* 0x8000009291917221 */ /* 0x000fe20000010000 */
[C---:B------:R-:W-:Y:S01]  /*6ed0*/  FFMA.FTZ R148, R206.reuse, R148, R95 ;  /* 0x00000094ce947223 */ /* 0x040fe2000001005f */
[----:B------:R-:W-:Y:S01]  /*6ee0*/  ISETP.GE.U32.AND.EX P5, PT, R123, 0x1000000, PT, P1 ;  /* 0x010000007b00780c */ /* 0x000fe20003fa6110 */
[----:B------:R-:W-:Y:S01]  /*6ef0*/  FFMA.FTZ R141, R206, R141, R92 ;  /* 0x0000008dce8d7223 */ /* 0x000fe2000001005c */
[----:B------:R-:W-:Y:S01]  /*6f00*/  FADD.FTZ R137, R137, -R136 ;  /* 0x8000008889897221 */ /* 0x000fe20000010000 */
[----:B------:R-:W-:Y:S01]  /*6f10*/  FMUL.FTZ R148, R148, UR6 ;  /* 0x0000000694947c20 */ /* 0x000fe20008410000 */
[C---:B------:R-:W-:Y:S01]  /*6f20*/  FFMA.FTZ R145, R206.reuse, R145, R94 ;  /* 0x00000091ce917223 */ /* 0x040fe2000001005e */
[----:B------:R-:W-:Y:S01]  /*6f30*/  FMUL.FTZ R141, R141, UR6 ;  /* 0x000000068d8d7c20 */ /* 0x000fe20008410000 */
[----:B------:R-:W-:Y:S01]  /*6f40*/  FFMA.FTZ R137, R206, R137, R90 ;  /* 0x00000089ce897223 */ /* 0x000fe2000001005a */
[-CC-:B------:R-:W-:Y:S01]  /*6f50*/  FFMA.FTZ R138, R138, R149.reuse, R150.reuse ;  /* 0x000000958a8a7223 */ /* 0x180fe20000010096 */
[----:B0-----:R-:W-:Y:S01]  /*6f60*/  FSEL R112, R148, RZ, P5 ;  /* 0x000000ff94707208 */ /* 0x001fe20002800000 */
[-C--:B------:R-:W-:Y:S01]  /*6f70*/  FFMA.FTZ R143, R143, R149.reuse, R150 ;  /* 0x000000958f8f7223 */ /* 0x080fe20000010096 */
[----:B------:R-:W-:Y:S01]  /*6f80*/  LOP3.LUT P5, RZ, R123, 0xff, RZ, 0xc0, !PT ;  /* 0x000000ff7bff7812 */ /* 0x000fe200078ac0ff */
[----:B------:R-:W-:Y:S01]  /*6f90*/  FMUL.FTZ R145, R145, UR6 ;  /* 0x0000000691917c20 */ /* 0x000fe20008410000 */
[----:B------:R-:W-:Y:S01]  /*6fa0*/  LOP3.LUT P3, RZ, R123, 0xff0000, RZ, 0xc0, !PT ;  /* 0x00ff00007bff7812 */ /* 0x000fe2000786c0ff */
[----:B------:R-:W-:Y:S01]  /*6fb0*/  FMUL.FTZ R137, R137, UR6 ;  /* 0x0000000689897c20 */ /* 0x000fe20008410000 */
[----:B------:R-:W-:Y:S01]  /*6fc0*/  FSEL R118, R141, RZ, P5 ;  /* 0x000000ff8d767208 */ /* 0x000fe20002800000 */
[----:B------:R-:W-:Y:S01]  /*6fd0*/  FADD.FTZ R143, R144, -R143 ;  /* 0x8000008f908f7221 */ /* 0x000fe20000010000 */
[----:B------:R-:W-:Y:S01]  /*6fe0*/  LOP3.LUT P5, RZ, R122, 0xff0000, RZ, 0xc0, !PT ;  /* 0x00ff00007aff7812 */ /* 0x000fe200078ac0ff */
[----:B------:R-:W-:Y:S01]  /*6ff0*/  FADD.FTZ R138, R139, -R138 ;  /* 0x8000008a8b8a7221 */ /* 0x000fe20000010000 */
[----:B------:R-:W-:Y:S01]  /*7000*/  ISETP.GE.U32.AND P1, PT, R178, RZ, PT ;  /* 0x000000ffb200720c */ /* 0x000fe20003f26070 */
[-CC-:B------:R-:W-:Y:S01]  /*7010*/  FFMA.FTZ R134, R134, R149.reuse, R150.reuse ;  /* 0x0000009586867223 */ /* 0x180fe20000010096 */
[----:B------:R-:W-:Y:S01]  /*7020*/  FFMA.FTZ R132, R132, R149, R150 ;  /* 0x0000009584847223 */ /* 0x000fe20000010096 */
[----:B------:R-:W-:Y:S01]  /*7030*/  FSEL R119, R145, RZ, P3 ;  /* 0x000000ff91777208 */ /* 0x000fe20001800000 */
[C---:B------:R-:W-:Y:S01]  /*7040*/  FFMA.FTZ R143, R206.reuse, R143, R93 ;  /* 0x0000008fce8f7223 */ /* 0x040fe2000001005d */
[C---:B------:R-:W-:Y:S01]  /*7050*/  LOP3.LUT P6, RZ, R179.reuse, 0xff0000, RZ, 0xc0, !PT ;  /* 0x00ff0000b3ff7812 */ /* 0x040fe200078cc0ff */
[----:B------:R-:W-:Y:S01]  /*7060*/  FFMA.FTZ R138, R206, R138, R91 ;  /* 0x0000008ace8a7223 */ /* 0x000fe2000001005b */
[----:B------:R-:W-:Y:S01]  /*7070*/  LOP3.LUT P3, RZ, R179, 0xff, RZ, 0xc0, !PT ;  /* 0x000000ffb3ff7812 */ /* 0x000fe2000786c0ff */
[----:B------:R-:W-:Y:S01]  /*7080*/  FADD.FTZ R134, R135, -R134 ;  /* 0x8000008687867221 */ /* 0x000fe20000010000 */
[----:B------:R-:W-:Y:S01]  /*7090*/  FSEL R117, R137, RZ, P5 ;  /* 0x000000ff89757208 */ /* 0x000fe20002800000 */
[----:B------:R-:W-:Y:S01]  /*70a0*/  FADD.FTZ R133, R133, -R132 ;  /* 0x8000008485857221 */ /* 0x000fe20000010000 */
[----:B------:R-:W-:Y:S01]  /*70b0*/  ISETP.GE.U32.AND.EX P1, PT, R179, 0x1000000, PT, P1 ;  /* 0x01000000b300780c */ /* 0x000fe20003f26110 */
[----:B------:R-:W-:Y:S01]  /*70c0*/  FMUL.FTZ R143, R143, UR6 ;  /* 0x000000068f8f7c20 */ /* 0x000fe20008410000 */
[----:B------:R-:W-:Y:S01]  /*70d0*/  LOP3.LUT P5, RZ, R178, 0xff0000, RZ, 0xc0, !PT ;  /* 0x00ff0000b2ff7812 */ /* 0x000fe200078ac0ff */
[----:B------:R-:W-:Y:S01]  /*70e0*/  FMUL.FTZ R138, R138, UR6 ;  /* 0x000000068a8a7c20 */ /* 0x000fe20008410000 */
[----:B------:R-:W-:Y:S01]  /*70f0*/  FSEL R115, R145, RZ, P6 ;  /* 0x000000ff91737208 */ /* 0x000fe20003000000 */
[C---:B------:R-:W-:Y:S01]  /*7100*/  FFMA.FTZ R134, R206.reuse, R134, R89 ;  /* 0x00000086ce867223 */ /* 0x040fe20000010059 */
[----:B------:R-:W-:Y:S01]  /*7110*/  FSEL R114, R141, RZ, P3 ;  /* 0x000000ff8d727208 */ /* 0x000fe20001800000 */
[----:B------:R-:W-:Y:S01]  /*7120*/  FFMA.FTZ R133, R206, R133, R88 ;  /* 0x00000085ce857223 */ /* 0x000fe20000010058 */
[----:B------:R-:W-:Y:S01]  /*7130*/  LOP3.LUT P6, RZ, R123, 0xff00, RZ, 0xc0, !PT ;  /* 0x0000ff007bff7812 */ /* 0x000fe200078cc0ff */
[----:B------:R-:W-:Y:S01]  /*7140*/  FMUL.FTZ R134, R134, UR6 ;  /* 0x0000000686867c20 */ /* 0x000fe20008410000 */
[----:B------:R-:W-:Y:S01]  /*7150*/  FSEL R148, R148, RZ, P1 ;  /* 0x000000ff94947208 */ /* 0x000fe20000800000 */
[----:B------:R-:W-:Y:S01]  /*7160*/  FMUL.FTZ R133, R133, UR6 ;  /* 0x0000000685857c20 */ /* 0x000fe20008410000 */
[----:B------:R-:W-:-:S02]  /*7170*/  LOP3.LUT P3, RZ, R122, 0xff000000, RZ, 0xc0, !PT ;  /* 0xff0000007aff7812 */ /* 0x000fc4000786c0ff */
[----:B------:R-:W-:Y:S02]  /*7180*/  FSEL R113, R137, RZ, P5 ;  /* 0x000000ff89717208 */ /* 0x000fe40002800000 */
[----:B------:R-:W-:Y:S02]  /*7190*/  LOP3.LUT P1, RZ, R179, 0xff00, RZ, 0xc0, !PT ;  /* 0x0000ff00b3ff7812 */ /* 0x000fe4000782c0ff */
[----:B------:R-:W-:Y:S02]  /*71a0*/  LOP3.LUT P5, RZ, R178, 0xff000000, RZ, 0xc0, !PT ;  /* 0xff000000b2ff7812 */ /* 0x000fe400078ac0ff */
[C---:B------:R-:W-:Y:S02]  /*71b0*/  FSEL R121, R143.reuse, RZ, P6 ;  /* 0x000000ff8f797208 */ /* 0x040fe40003000000 */
        /* <DEDUP_REMOVED lines=20> */
.L_x_2487:
[----:B------:R-:W-:Y:S05]  /*7300*/  @!P2 BRA `(.L_x_2490) ;  /* 0x00000004002ca947 */ /* 0x000fea0003800000 */
[-CC-:B------:R-:W-:Y:S01]  /*7310*/  FFMA.FTZ R146, R146, R149.reuse, R150.reuse ;  /* 0x0000009592927223 */ /* 0x180fe20000010096 */
[-CC-:B------:R-:W-:Y:S01]  /*7320*/  FFMA.FTZ R141, R141, R149.reuse, R150.reuse ;  /* 0x000000958d8d7223 */ /* 0x180fe20000010096 */
[----:B------:R-:W-:Y:S01]  /*7330*/  FFMA.FTZ R148, R148, R149, R150 ;  /* 0x0000009594947223 */ /* 0x000fe20000010096 */
[----:B------:R-:W-:Y:S01]  /*7340*/  LOP3.LUT P6, RZ, R123, 0xff0000, RZ, 0xc0, !PT ;  /* 0x00ff00007bff7812 */ /* 0x000fe200078cc0ff */
[----:B------:R-:W-:Y:S01]  /*7350*/  FADD.FTZ R145, R145, -R146 ;  /* 0x8000009291917221 */ /* 0x000fe20000010000 */
[----:B------:R-:W-:Y:S01]  /*7360*/  LOP3.LUT P5, RZ, R179, 0xff0000, RZ, 0xc0, !PT ;  /* 0x00ff0000b3ff7812 */ /* 0x000fe200078ac0ff */
[----:B------:R-:W-:Y:S01]  /*7370*/  FADD.FTZ R141, R142, -R141 ;  /* 0x8000008d8e8d7221 */ /* 0x000fe20000010000 */
[----:B0-----:R-:W-:Y:S01]  /*7380*/  FADD.FTZ R107, R147, -R148 ;  /* 0x80000094936b7221 */ /* 0x001fe20000010000 */
[----:B------:R-:W-:Y:S01]  /*7390*/  FMUL.FTZ R106, R206, R145 ;  /* 0x00000091ce6a7220 */ /* 0x000fe20000410000 */
[-CC-:B------:R-:W-:Y:S01]  /*73a0*/  FFMA.FTZ R136, R136, R149.reuse, R150.reuse ;  /* 0x0000009588887223 */ /* 0x180fe20000010096 */
[----:B------:R-:W-:Y:S01]  /*73b0*/  FFMA.FTZ R143, R143, R149, R150 ;  /* 0x000000958f8f7223 */ /* 0x000fe20000010096 */
        /* <DEDUP_REMOVED lines=16> */
[-C--:B------:R-:W-:Y:S01]  /*74c0*/  FFMA.FTZ R138, R138, R149.reuse, R150 ;  /* 0x000000958a8a7223 */ /* 0x080fe20000010096 */
        /* <DEDUP_REMOVED lines=47> */
.L_x_2490:
        /* <DEDUP_REMOVED lines=9> */
[C---:B------:R-:W-:Y:S01]  /*7850*/  FMUL.FTZ R141, R206.reuse, R141 ;  /* 0x0000008dce8d7220 */ /* 0x040fe20000410000 */
        /* <DEDUP_REMOVED lines=8> */
[-CC-:B------:R-:W-:Y:S01]  /*78e0*/  FFMA.FTZ R138, R138, R149.reuse, R150.reuse ;  /* 0x000000958a8a7223 */ /* 0x180fe20000010096 */
        /* <DEDUP_REMOVED lines=56> */
.L_x_2486:
        /* <DEDUP_REMOVED lines=56> */
.L_x_2492:
        /* <DEDUP_REMOVED lines=54> */
.L_x_2491:
        /* <DEDUP_REMOVED lines=55> */
.L_x_2493:
        /* <DEDUP_REMOVED lines=53> */
.L_x_2489:
        /* <DEDUP_REMOVED lines=99> */
[----:B-1----:R-:W-:-:S07]  /*9040*/  MOV R91, R155 ;  /* 0x0000009b005b7202 */ /* 0x002fce0000000f00 */
.L_x_2467:
        /* <DEDUP_REMOVED lines=37> */
.L_x_2495:
        /* <DEDUP_REMOVED lines=14> */
.L_x_3861:


//--------------------- .text._ZN10layer_norm22ln_bwd_finalize_kernelINS_22Kernel_traits_finalizeILj6144Ef6__halffS2_fjLb0ELj1024ELj4ENS_18Kernel_traits_baseILj6144EfS2_fS2_fjLj1024EEEEELb0ELb0EEEvNS_9BwdParamsE --------------------------
	.section	.text._ZN10layer_norm22ln_bwd_finalize_kernelINS_22Kernel_traits_finalizeILj6144Ef6__halffS2_fjLb0ELj1024ELj4ENS_18Kernel_traits_baseILj6144EfS2_fS2_fjLj1024EEEEELb0ELb0EEEvNS_9BwdParamsE,"ax",@progbits
	.align	128
        .global         _ZN10layer_norm22ln_bwd_finalize_kernelINS_22Kernel_traits_finalizeILj6144Ef6__halffS2_fjLb0ELj1024ELj4ENS_18Kernel_traits_baseILj6144EfS2_fS2_fjLj1024EEEEELb0ELb0EEEvNS_9BwdParamsE
        .type           _ZN10layer_norm22ln_bwd_finalize_kernelINS_22Kernel_traits_finalizeILj6144Ef6__halffS2_fjLb0ELj1024ELj4ENS_18Kernel_traits_baseILj6144EfS2_fS2_fjLj1024EEEEELb0ELb0EEEvNS_9BwdParamsE,@function
        .size           _ZN10layer_norm22ln_bwd_finalize_kernelINS_22Kernel_traits_finalizeILj6144Ef6__halffS2_fjLb0ELj1024ELj4ENS_18Kernel_traits_baseILj6144EfS2_fS2_fjLj1024EEEEELb0ELb0EEEvNS_9BwdParamsE,(.L_x_3862 - _ZN10layer_norm22ln_bwd_finalize_kernelINS_22Kernel_traits_finalizeILj6144Ef6__halffS2_fjLb0ELj1024ELj4ENS_18Kernel_traits_baseILj6144EfS2_fS2_fjLj1024EEEEELb0ELb0EEEvNS_9BwdParamsE)
        .other          _ZN10layer_norm22ln_bwd_finalize_kernelINS_22Kernel_traits_finalizeILj6144Ef6__halffS2_fjLb0ELj1024ELj4ENS_18Kernel_traits_baseILj6144EfS2_fS2_fjLj1024EEEEELb0ELb0EEEvNS_9BwdParamsE,@"STO_CUDA_ENTRY STV_DEFAULT"
_ZN10layer_norm22ln_bwd_finalize_kernelINS_22Kernel_traits_finalizeILj6144Ef6__halffS2_fjLb0ELj1024ELj4ENS_18Kernel_traits_baseILj6144EfS2_fS2_fjLj1024EEEEELb0ELb0EEEvNS_9BwdParamsE:
.text._ZN10layer_norm22ln_bwd_finalize_kernelINS_22Kernel_traits_finalizeILj6144Ef6__halffS2_fjLb0ELj1024ELj4ENS_18Kernel_traits_baseILj6144EfS2_fS2_fjLj1024EEEEELb0ELb0EEEvNS_9BwdParamsE:
        /* <DEDUP_REMOVED lines=78> */
.L_x_2500:
        /* <DEDUP_REMOVED lines=118> */
.L_x_2499:
[----:B------:R-:W-:Y:S05]  /*0c40*/  BSYNC.RECONVERGENT B1 ;  /* 0x0000000000017941 */ /* 0x000fea0003800200 */
.L_x_2498:
        /* <DEDUP_REMOVED lines=68> */
.L_x_2502:
[----:B------:R-:W-:Y:S05]  /*1090*/  BSYNC.RECONVERGENT B1 ;  /* 0x0000000000017941 */ /* 0x000fea0003800200 */
.L_x_2501:
        /* <DEDUP_REMOVED lines=37> */
.L_x_2504:
[----:B------:R-:W-:Y:S05]  /*12f0*/  BSYNC.RECONVERGENT B1 ;  /* 0x0000000000017941 */ /* 0x000fea0003800200 */
.L_x_2503:
[----:B------:R-:W-:Y:S05]  /*1300*/  @!P1 BRA `(.L_x_2497) ;  /* 0x00000000003c9947 */ /* 0x000fea0003800000 */
[----:B------:R-:W0:Y:S01]  /*1310*/  LDC.64 R8, c[0x0][0x440] ;  /* 0x00011000ff087b82 */ /* 0x000e220000000a00 */
[----:B------:R-:W-:Y:S01]  /*1320*/  IMAD R0, R3, R54, R0 ;  /* 0x0000003603007224 */ /* 0x000fe200078e0200 */
[----:B------:R-:W-:-:S04]  /*1330*/  IADD3 R12, PT, PT, -R55, RZ, RZ ;  /* 0x000000ff370c7210 */ /* 0x000fc80007ffe1ff */
[----:B------:R-:W-:Y:S02]  /*1340*/  IADD3 R3, PT, PT, R57, R0, RZ ;  /* 0x0000000039037210 */ /* 0x000fe40007ffe0ff */
[----:B------:R-:W1:Y:S05]  /*1350*/  LDC.64 R10, c[0x0][0x448] ;  /* 0x00011200ff0a7b82 */ /* 0x000e6a0000000a00 */
.L_x_2505:
        /* <DEDUP_REMOVED lines=10> */
.L_x_2497:
[----:B------:R-:W-:Y:S05]  /*1400*/  BSYNC.RECONVERGENT B0 ;  /* 0x0000000000007941 */ /* 0x000fea0003800200 */
.L_x_2496:
        /* <DEDUP_REMOVED lines=60> */
.L_x_2506:
        /* <DEDUP_REMOVED lines=11> */
.L_x_3862:


//--------------------- .text._ZN10layer_norm40ln_parallel_residual_bwd_finalize_kernelINS_22Kernel_traits_finalizeILj6144Ef6__halffS2_fjLb0ELj1024ELj4ENS_18Kernel_traits_baseILj6144EfS2_fS2_fjLj1024EEEEELb0EEEvNS_9BwdParamsE --------------------------
	.section	.text._ZN10layer_norm40ln_parallel_residual_bwd_finalize_kernelINS_22Kernel_traits_finalizeILj6144Ef6__halffS2_fjLb0ELj1024ELj4ENS_18Kernel_traits_baseILj6144EfS2_fS2_fjLj1024EEEEELb0EEEvNS_9BwdParamsE,"ax",@progbits
	.align	128
        .global         _ZN10layer_norm40ln_parallel_residual_bwd_finalize_kernelINS_22Kernel_traits_finalizeILj6144Ef6__halffS2_fjLb0ELj1024ELj4ENS_18Kernel_traits_baseILj6144EfS2_fS2_fjLj1024EEEEELb0EEEvNS_9BwdParamsE
        .type           _ZN10layer_norm40ln_parallel_residual_bwd_finalize_kernelINS_22Kernel_traits_finalizeILj6144Ef6__halffS2_fjLb0ELj1024ELj4ENS_18Kernel_traits_baseILj6144EfS2_fS2_fjLj1024EEEEELb0EEEvNS_9BwdParamsE,@function
        .size           _ZN10layer_norm40ln_parallel_residual_bwd_finalize_kernelINS_22Kernel_traits_finalizeILj6144Ef6__halffS2_fjLb0ELj1024ELj4ENS_18Kernel_traits_baseILj6144EfS2_fS2_fjLj1024EEEEELb0EEEvNS_9BwdParamsE,(.L_x_3863 - _ZN10layer_norm40ln_parallel_residual_bwd_finalize_kernelINS_22Kernel_traits_finalizeILj6144Ef6__halffS2_fjLb0ELj1024ELj4ENS_18Kernel_traits_baseILj6144EfS2_fS2_fjLj1024EEEEELb0EEEvNS_9BwdParamsE)
        .other          _ZN10layer_norm40ln_parallel_residual_bwd_finalize_kernelINS_22Kernel_traits_finalizeILj6144Ef6__halffS2_fjLb0ELj1024ELj4ENS_18Kernel_traits_baseILj6144EfS2_fS2_fjLj1024EEEEELb0EEEvNS_9BwdParamsE,@"STO_CUDA_ENTRY STV_DEFAULT"
_ZN10layer_norm40ln_parallel_residual_bwd_finalize_kernelINS_22Kernel_traits_finalizeILj6144Ef6__halffS2_fjLb0ELj1024ELj4ENS_18Kernel_traits_baseILj6144EfS2_fS2_fjLj1024EEEEELb0EEEvNS_9BwdParamsE:
.text._ZN10layer_norm40ln_parallel_residual_bwd_finalize_kernelINS_22Kernel_traits_finalizeILj6144Ef6__halffS2_fjLb0ELj1024ELj4ENS_18Kernel_traits_baseILj6144EfS2_fS2_fjLj1024EEEEELb0EEEvNS_9BwdParamsE:
        /* <DEDUP_REMOVED lines=58> */
.L_x_2511:
        /* <DEDUP_REMOVED lines=112> */
.L_x_2510:
[----:B------:R-:W-:Y:S05]  /*0aa0*/  BSYNC.RECONVERGENT B1 ;  /* 0x0000000000017941 */ /* 0x000fea0003800200 */
.L_x_2509:
        /* <DEDUP_REMOVED lines=66> */
.L_x_2513:
[----:B------:R-:W-:Y:S05]  /*0ed0*/  BSYNC.RECONVERGENT B1 ;  /* 0x0000000000017941 */ /* 0x000fea0003800200 */
.L_x_2512:
        /* <DEDUP_REMOVED lines=36> */
.L_x_2515:
[----:B------:R-:W-:Y:S05]  /*1120*/  BSYNC.RECONVERGENT B1 ;  /* 0x0000000000017941 */ /* 0x000fea0003800200 */
.L_x_2514:
        /* <DEDUP_REMOVED lines=18> */
.L_x_2508:
[----:B------:R-:W-:Y:S05]  /*1250*/  BSYNC.RECONVERGENT B0 ;  /* 0x0000000000007941 */ /* 0x000fea0003800200 */
.L_x_2507:
        /* <DEDUP_REMOVED lines=92> */
.L_x_2516:
        /* <DEDUP_REMOVED lines=14> */
.L_x_3863:


//--------------------- .text._ZN10layer_norm31ln_parallel_residual_bwd_kernelINS_13Kernel_traitsIf6__halffS2_fjLj6144ELj1ELj1ELj8ELj16ENS_18Kernel_traits_baseILj6144EfS2_fS2_fjLj256EEEEELb1ELb1ELb0EEEvNS_9BwdParamsE --------------------------
	.section	.text._ZN10layer_norm31ln_parallel_residual_bwd_kernelINS_13Kernel_traitsIf6__halffS2_fjLj6144ELj1ELj1ELj8ELj16ENS_18Kernel_traits_baseILj6144EfS2_fS2_fjLj256EEEEELb1ELb1ELb0EEEvNS_9BwdParamsE,"ax",@progbits
	.align	128
        .global         _ZN10layer_norm31ln_parallel_residual_bwd_kernelINS_13Kernel_traitsIf6__halffS2_fjLj6144ELj1ELj1ELj8ELj16ENS_18Kernel_traits_baseILj6144EfS2_fS2_fjLj256EEEEELb1ELb1ELb0EEEvNS_9BwdParamsE
        .type           _ZN10layer_norm31ln_parallel_residual_bwd_kernelINS_13Kernel_traitsIf6__halffS2_fjLj6144ELj1ELj1ELj8ELj16ENS_18Kernel_traits_baseILj6144EfS2_fS2_fjLj256EEEEELb1ELb1ELb0EEEvNS_9BwdParamsE,@function
        .size           _ZN10layer_norm31ln_parallel_residual_bwd_kernelINS_13Kernel_traitsIf6__halffS2_fjLj6144ELj1ELj1ELj8ELj16ENS_18Kernel_traits_baseILj6144EfS2_fS2_fjLj256EEEEELb1ELb1ELb0EEEvNS_9BwdParamsE,(.L_x_3864 - _ZN10layer_norm31ln_parallel_residual_bwd_kernelINS_13Kernel_traitsIf6__halffS2_fjLj6144ELj1ELj1ELj8ELj16ENS_18Kernel_traits_baseILj6144EfS2_fS2_fjLj256EEEEELb1ELb1ELb0EEEvNS_9BwdParamsE)
        .other          _ZN10layer_norm31ln_parallel_residual_bwd_kernelINS_13Kernel_traitsIf6__halffS2_fjLj6144ELj1ELj1ELj8ELj16ENS_18Kernel_traits_baseILj6144EfS2_fS2_fjLj256EEEEELb1ELb1ELb0EEEvNS_9BwdParamsE,@"STO_CUDA_ENTRY STV_DEFAULT"
_ZN10layer_norm31ln_parallel_residual_bwd_kernelINS_13Kernel_traitsIf6__halffS2_fjLj6144ELj1ELj1ELj8ELj16ENS_18Kernel_traits_baseILj6144EfS2_fS2_fjLj256EEEEELb1ELb1ELb0EEEvNS_9BwdParamsE:
.text._ZN10layer_norm31ln_parallel_residual_bwd_kernelINS_13Kernel_traitsIf6__halffS2_fjLj6144ELj1ELj1ELj8ELj16ENS_18Kernel_traits_baseILj6144EfS2_fS2_fjLj256EEEEELb1ELb1ELb0EEEvNS_9BwdParamsE:
        /* <DEDUP_REMOVED lines=89> */
.L_x_2556:
        /* <DEDUP_REMOVED lines=42> */
[----:B------:R-:W-:Y:S02]  /*0830*/  FADD.FTZ R153, -R124, R114 ;  /* 0x000000727c997221 */ /* 0x000fe40000010100 */
[----:B0----5:R-:W-:Y:S01]  /*0840*/  FMUL.FTZ R156, R136, R159 ;  /* 0x0000009f889c7220 */ /* 0x021fe20000410000 */
[----:B----4-:R-:W-:-:S02]  /*0850*/  HADD2.F32 R113, -RZ, R116.H0_H0 ;  /* 0x20000074ff717230 */ /* 0x010fc40000004100 */
[--C-:B------:R-:W-:Y:S02]  /*0860*/  HADD2.F32 R112, -RZ, R117.reuse.H1_H1 ;  /* 0x30000075ff707230 */ /* 0x100fe40000004100 */
[----:B------:R-:W-:Y:S01]  /*0870*/  FMUL.FTZ R3, R136, R3 ;  /* 0x0000000388037220 */ /* 0x000fe20000410000 */
[----:B------:R-:W-:Y:S02]  /*0880*/  HADD2.F32 R116, -RZ, R116.H1_H1 ;  /* 0x30000074ff747230 */ /* 0x000fe40000004100 */
[----:B------:R-:W-:Y:S01]  /*0890*/  FMUL.FTZ R158, R96, R113 ;  /* 0x00000071609e7220 */ /* 0x000fe20000410000 */
        /* <DEDUP_REMOVED lines=17> */
[----:B------:R-:W-:Y:S01]  /*09b0*/  FADD.FTZ R117, -R124, R120 ;  /* 0x000000787c757221 */ /* 0x000fe20000010100 */
[----:B------:R-:W-:Y:S01]  /*09c0*/  FADD.FTZ R114, R115, R160 ;  /* 0x000000a073727221 */ /* 0x000fe20000010000 */
[----:B------:R-:W-:Y:S01]  /*09d0*/  FFMA.FTZ R113, R153, R160, R112 ;  /* 0x000000a099717223 */ /* 0x000fe20000010070 */
[----:B------:R-:W-:Y:S02]  /*09e0*/  HADD2.F32 R118, -RZ, R118.H1_H1 ;  /* 0x30000076ff767230 */ /* 0x000fe40000004100 */
[----:B------:R-:W-:Y:S01]  /*09f0*/  FMUL.FTZ R159, R136, R117 ;  /* 0x00000075889f7220 */ /* 0x000fe20000410000 */
[----:B------:R-:W-:Y:S01]  /*0a00*/  FADD.FTZ R121, -R124, R121 ;  /* 0x000000797c797221 */ /* 0x000fe20000010100 */
[----:B------:R-:W-:Y:S01]  /*0a10*/  FMUL.FTZ R162, R92, R161 ;  /* 0x000000a15ca27220 */ /* 0x000fe20000410000 */
[----:B------:R-:W-:Y:S01]  /*0a20*/  FADD.FTZ R115, R114, R157 ;  /* 0x0000009d72737221 */ /* 0x000fe20000010000 */
[----:B------:R-:W-:Y:S01]  /*0a30*/  FFMA.FTZ R112, R156, R157, R113 ;  /* 0x0000009d9c707223 */ /* 0x000fe20000010071 */
[----:B-1----:R-:W-:-:S02]  /*0a40*/  HADD2.F32 R127, -RZ, R119.H0_H0 ;  /* 0x20000077ff7f7230 */ /* 0x002fc40000004100 */
[----:B------:R-:W-:Y:S01]  /*0a50*/  FADD.FTZ R44, R44, R161 ;  /* 0x000000a12c2c7221 */ /* 0x000fe20000010000 */
[----:B------:R-:W-:Y:S01]  /*0a60*/  FFMA.FTZ R68, R159, R161, R68 ;  /* 0x000000a19f447223 */ /* 0x000fe20000010044 */
[----:B------:R-:W-:Y:S01]  /*0a70*/  FADD.FTZ R163, -R124, R122 ;  /* 0x0000007a7ca37221 */ /* 0x000fe20000010100 */
        /* <DEDUP_REMOVED lines=25> */
.L_x_2519:
[----:B----4-:R-:W-:Y:S05]  /*0c10*/  BSYNC.RECONVERGENT B0 ;  /* 0x0000000000007941 */ /* 0x010fea0003800200 */
.L_x_2518:
        /* <DEDUP_REMOVED lines=17> */
[----:B------:R2:W5:Y:S01]  /*0d30*/  LDG.E.64 R130, desc[UR10][R178.64] ;  /* 0x0000000ab2827981 */ /* 0x000562000c1e1b00 */
[----:B0-----:R-:W-:-:S05]  /*0d40*/  @P1 IMAD.WIDE.U32 R180, R125, 0x8, R180 ;  /* 0x000000087db41825 */ /* 0x001fca00078e00b4 */
[----:B------:R0:W5:Y:S01]  /*0d50*/  @P1 LDG.E.64 R168, desc[UR10][R180.64] ;  /* 0x0000000ab4a81981 */ /* 0x000162000c1e1b00 */
[----:B-1----:R-:W-:-:S05]  /*0d60*/  @P0 IMAD.WIDE.U32 R176, R125, 0x20, R176 ;  /* 0x000000207db00825 */ /* 0x002fca00078e00b0 */
[----:B------:R-:W5:Y:S04]  /*0d70*/  @P0 LDG.E.128 R16, desc[UR10][R176.64] ;  /* 0x0000000ab0100981 */ /* 0x000f68000c1e1d00 */
[----:B------:R1:W5:Y:S01]  /*0d80*/  @P0 LDG.E.128 R12, desc[UR10][R176.64+0x10] ;  /* 0x0000100ab00c0981 */ /* 0x000362000c1e1d00 */
[----:B------:R-:W-:Y:S01]  /*0d90*/  IADD3 R125, PT, PT, R125, 0x100, RZ ;  /* 0x000001007d7d7810 */ /* 0x000fe20007ffe0ff */
[C---:B---3--:R-:W-:Y:S01]  /*0da0*/  FADD.FTZ R175, -R124.reuse, R113 ;  /* 0x000000717caf7221 */ /* 0x048fe20000010100 */
[C---:B------:R-:W-:Y:S01]  /*0db0*/  FADD.FTZ R185, -R124.reuse, R115 ;  /* 0x000000737cb97221 */ /* 0x040fe20000010100 */
[C---:B------:R-:W-:Y:S01]  /*0dc0*/  FADD.FTZ R173, -R124.reuse, R112 ;  /* 0x000000707cad7221 */ /* 0x040fe20000010100 */
[----:B------:R-:W-:Y:S02]  /*0dd0*/  FADD.FTZ R183, -R124, R114 ;  /* 0x000000727cb77221 */ /* 0x000fe40000010100 */
[----:B--2--5:R-:W-:Y:S01]  /*0de0*/  FMUL.FTZ R178, R136, R185 ;  /* 0x000000b988b27220 */ /* 0x024fe20000410000 */
[----:B----4-:R-:W-:-:S02]  /*0df0*/  HADD2.F32 R113, -RZ, R116.H0_H0 ;  /* 0x20000074ff717230 */ /* 0x010fc40000004100 */
[--C-:B------:R-:W-:Y:S02]  /*0e00*/  HADD2.F32 R112, -RZ, R117.reuse.H1_H1 ;  /* 0x30000075ff707230 */ /* 0x100fe40000004100 */
[----:B------:R-:W-:Y:S01]  /*0e10*/  FMUL.FTZ R173, R136, R173 ;  /* 0x000000ad88ad7220 */ /* 0x000fe20000410000 */
[----:B------:R-:W-:Y:S02]  /*0e20*/  HADD2.F32 R116, -RZ, R116.H1_H1 ;  /* 0x30000074ff747230 */ /* 0x000fe40000004100 */
[----:B0-----:R-:W-:Y:S01]  /*0e30*/  FMUL.FTZ R180, R88, R113 ;  /* 0x0000007158b47220 */ /* 0x001fe20000410000 */
[----:B------:R-:W-:Y:S02]  /*0e40*/  HADD2.F32 R115, -RZ, R117.H0_H0 ;  /* 0x20000075ff737230 */ /* 0x000fe40000004100 */
[C---:B-1----:R-:W-:Y:S01]  /*0e50*/  FMUL.FTZ R176, R136.reuse, R175 ;  /* 0x000000af88b07220 */ /* 0x042fe20000410000 */
        /* <DEDUP_REMOVED lines=14> */
[----:B------:R-:W-:-:S02]  /*0f40*/  HADD2.F32 R117, -RZ, R118.H0_H0 ;  /* 0x20000076ff757230 */ /* 0x000fc40000004100 */
        /* <DEDUP_REMOVED lines=9> */
[----:B------:R-:W-:-:S02]  /*0fe0*/  HADD2.F32 R187, -RZ, R119.H0_H0 ;  /* 0x20000077ffbb7230 */ /* 0x000fc40000004100 */
[----:B------:R-:W-:Y:S02]  /*0ff0*/  HADD2.F32 R192, -RZ, R119.H1_H1 ;  /* 0x30000077ffc07230 */ /* 0x000fe40000004100 */
[----:B------:R-:W-:Y:S01]  /*1000*/  FADD.FTZ R119, -R124, R122 ;  /* 0x0000007a7c777221 */ /* 0x000fe20000010100 */
        /* <DEDUP_REMOVED lines=25> */
.L_x_2521:
[----:B------:R-:W-:Y:S05]  /*11a0*/  BSYNC.RECONVERGENT B0 ;  /* 0x0000000000007941 */ /* 0x000fea0003800200 */
.L_x_2520:
        /* <DEDUP_REMOVED lines=26> */
[----:B----4-:R-:W-:Y:S01]  /*1350*/  FADD.FTZ R149, -R124, R117 ;  /* 0x000000757c957221 */ /* 0x010fe20000010100 */
[--C-:B------:R-:W-:Y:S02]  /*1360*/  HADD2.F32 R113, -RZ, R120.reuse.H0_H0 ;  /* 0x20000078ff717230 */ /* 0x100fe40000004100 */
[----:B0----5:R-:W-:Y:S01]  /*1370*/  FMUL.FTZ R141, R136, R125 ;  /* 0x0000007d888d7220 */ /* 0x021fe20000410000 */
[----:B------:R-:W-:-:S02]  /*1380*/  HADD2.F32 R120, -RZ, R120.H1_H1 ;  /* 0x30000078ff787230 */ /* 0x000fc40000004100 */
[----:B------:R-:W-:Y:S01]  /*1390*/  FADD.FTZ R145, -R124, R115 ;  /* 0x000000737c917221 */ /* 0x000fe20000010100 */
[----:B------:R-:W-:Y:S01]  /*13a0*/  FMUL.FTZ R148, R80, R113 ;  /* 0x0000007150947220 */ /* 0x000fe20000410000 */
[--C-:B------:R-:W-:Y:S02]  /*13b0*/  HADD2.F32 R115, -RZ, R121.reuse.H0_H0 ;  /* 0x20000079ff737230 */ /* 0x100fe40000004100 */
[C---:B------:R-:W-:Y:S01]  /*13c0*/  FMUL.FTZ R143, R136.reuse, R143 ;  /* 0x0000008f888f7220 */ /* 0x040fe20000410000 */
[----:B------:R-:W-:Y:S01]  /*13d0*/  FMUL.FTZ R146, R136, R149 ;  /* 0x0000009588927220 */ /* 0x000fe20000410000 */
[----:B------:R-:W-:Y:S01]  /*13e0*/  FADD.FTZ R32, R32, R113 ;  /* 0x0000007120207221 */ /* 0x000fe20000010000 */
[----:B------:R-:W-:Y:S01]  /*13f0*/  FFMA.FTZ R56, R141, R113, R56 ;  /* 0x000000718d387223 */ /* 0x000fe20000010038 */
[----:B------:R-:W-:Y:S01]  /*1400*/  FMUL.FTZ R149, R81, R120 ;  /* 0x0000007851957220 */ /* 0x000fe20000410000 */
[----:B------:R-:W-:Y:S01]  /*1410*/  FADD.FTZ R112, R127, R148 ;  /* 0x000000947f707221 */ /* 0x000fe20000010000 */
[----:B------:R-:W-:Y:S01]  /*1420*/  FMUL.FTZ R142, R136, R137 ;  /* 0x00000089888e7220 */ /* 0x000fe20000410000 */
[----:B------:R-:W-:Y:S01]  /*1430*/  FFMA.FTZ R113, R141, R148, R126 ;  /* 0x000000948d717223 */ /* 0x000fe2000001007e */
[C---:B------:R-:W-:Y:S01]  /*1440*/  FADD.FTZ R147, -R124.reuse, R116 ;  /* 0x000000747c937221 */ /* 0x040fe20000010100 */
[----:B------:R-:W-:Y:S01]  /*1450*/  FADD.FTZ R151, -R124, R118 ;  /* 0x000000767c977221 */ /* 0x000fe20000010100 */
[----:B------:R-:W-:-:S02]  /*1460*/  HADD2.F32 R114, -RZ, R121.H1_H1 ;  /* 0x30000079ff727230 */ /* 0x000fc40000004100 */
[----:B------:R-:W-:Y:S01]  /*1470*/  FADD.FTZ R34, R34, R115 ;  /* 0x0000007322227221 */ /* 0x000fe20000010000 */
[-C--:B------:R-:W-:Y:S01]  /*1480*/  FFMA.FTZ R58, R143, R115.reuse, R58 ;  /* 0x000000738f3a7223 */ /* 0x080fe2000001003a */
[----:B------:R-:W-:Y:S01]  /*1490*/  FMUL.FTZ R150, R82, R115 ;  /* 0x0000007352967220 */ /* 0x000fe20000410000 */
[----:B------:R-:W-:Y:S01]  /*14a0*/  FMUL.FTZ R144, R136, R145 ;  /* 0x0000009188907220 */ /* 0x000fe20000410000 */
[----:B------:R-:W-:Y:S01]  /*14b0*/  FADD.FTZ R115, R112, R149 ;  /* 0x0000009570737221 */ /* 0x000fe20000010000 */
[----:B------:R-:W-:Y:S01]  /*14c0*/  FFMA.FTZ R112, R142, R149, R113 ;  /* 0x000000958e707223 */ /* 0x000fe20000010071 */
[C---:B------:R-:W-:Y:S01]  /*14d0*/  FMUL.FTZ R145, R136.reuse, R147 ;  /* 0x0000009388917220 */ /* 0x040fe20000410000 */
[----:B------:R-:W-:Y:S01]  /*14e0*/  FMUL.FTZ R147, R136, R151 ;  /* 0x0000009788937220 */ /* 0x000fe20000410000 */
[--C-:B------:R-:W-:Y:S02]  /*14f0*/  HADD2.F32 R117, -RZ, R122.reuse.H0_H0 ;  /* 0x2000007aff757230 */ /* 0x100fe40000004100 */
[----:B------:R-:W-:Y:S01]  /*1500*/  FADD.FTZ R35, R35, R114 ;  /* 0x0000007223237221 */ /* 0x000fe20000010000 */
[-C--:B------:R-:W-:Y:S01]  /*1510*/  FFMA.FTZ R59, R144, R114.reuse, R59 ;  /* 0x00000072903b7223 */ /* 0x080fe2000001003b */
[----:B------:R-:W-:Y:S01]  /*1520*/  FMUL.FTZ R151, R83, R114 ;  /* 0x0000007253977220 */ /* 0x000fe20000410000 */
[----:B------:R-:W-:Y:S01]  /*1530*/  FADD.FTZ R114, R115, R150 ;  /* 0x0000009673727221 */ /* 0x000fe20000010000 */
[----:B------:R-:W-:Y:S01]  /*1540*/  FFMA.FTZ R113, R143, R150, R112 ;  /* 0x000000968f717223 */ /* 0x000fe20000010070 */
[----:B------:R-:W-:-:S02]  /*1550*/  HADD2.F32 R122, -RZ, R122.H1_H1 ;  /* 0x3000007aff7a7230 */ /* 0x000fc40000004100 */
[----:B------:R-:W-:Y:S01]  /*1560*/  FMUL.FTZ R152, R76, R117 ;  /* 0x000000754c987220 */ /* 0x000fe20000410000 */
[----:B------:R-:W-:Y:S01]  /*1570*/  FADD.FTZ R115, R114, R151 ;  /* 0x0000009772737221 */ /* 0x000fe20000010000 */
[----:B------:R-:W-:Y:S01]  /*1580*/  FFMA.FTZ R112, R144, R151, R113 ;  /* 0x0000009790707223 */ /* 0x000fe20000010071 */
[--C-:B-1----:R-:W-:Y:S02]  /*1590*/  HADD2.F32 R139, -RZ, R123.reuse.H0_H0 ;  /* 0x2000007bff8b7230 */ /* 0x102fe40000004100 */
[----:B------:R-:W-:Y:S01]  /*15a0*/  FMUL.FTZ R138, R77, R122 ;  /* 0x0000007a4d8a7220 */ /* 0x000fe20000410000 */
[----:B------:R-:W-:Y:S01]  /*15b0*/  FADD.FTZ R115, R115, R152 ;  /* 0x0000009873737221 */ /* 0x000fe20000010000 */
[----:B------:R-:W-:Y:S01]  /*15c0*/  FFMA.FTZ R113, R145, R152, R112 ;  /* 0x0000009891717223 */ /* 0x000fe20000010070 */
[----:B------:R-:W-:Y:S02]  /*15d0*/  HADD2.F32 R116, -RZ, R123.H1_H1 ;  /* 0x3000007bff747230 */ /* 0x000fe40000004100 */
[----:B------:R-:W-:Y:S01]  /*15e0*/  FADD.FTZ R30, R30, R139 ;  /* 0x0000008b1e1e7221 */ /* 0x000fe20000010000 */
[-C--:B------:R-:W-:Y:S01]  /*15f0*/  FFMA.FTZ R54, R147, R139.reuse, R54 ;  /* 0x0000008b93367223 */ /* 0x080fe20000010036 */
[----:B------:R-:W-:Y:S01]  /*1600*/  FADD.FTZ R119, -R124, R119 ;  /* 0x000000777c777221 */ /* 0x000fe20000010100 */
        /* <DEDUP_REMOVED lines=17> */
.L_x_2523:
[----:B------:R-:W-:Y:S05]  /*1720*/  BSYNC.RECONVERGENT B0 ;  /* 0x0000000000007941 */ /* 0x000fea0003800200 */
.L_x_2522:
        /* <DEDUP_REMOVED lines=32> */
.L_x_2525:
[----:B------:R-:W-:Y:S05]  /*1930*/  BSYNC.RECONVERGENT B0 ;  /* 0x0000000000007941 */ /* 0x000fea0003800200 */
.L_x_2524:
        /* <DEDUP_REMOVED lines=109> */
.L_x_2530:
        /* <DEDUP_REMOVED lines=54> */
.L_x_2529:
        /* <DEDUP_REMOVED lines=59> */
.L_x_2532:
        /* <DEDUP_REMOVED lines=54> */
.L_x_2528:
        /* <DEDUP_REMOVED lines=83> */
.L_x_2534:
        /* <DEDUP_REMOVED lines=75> */
.L_x_2533:
        /* <DEDUP_REMOVED lines=80> */
.L_x_2535:
        /* <DEDUP_REMOVED lines=74> */
.L_x_2531:
        /* <DEDUP_REMOVED lines=15> */
.L_x_2527:
[----:B------:R-:W-:Y:S05]  /*3ef0*/  BSYNC.RECONVERGENT B0 ;  /* 0x0000000000007941 */ /* 0x000fea0003800200 */
.L_x_2526:
        /* <DEDUP_REMOVED lines=36> */
[----:B------:R-:W-:Y:S02]  /*4140*/  F2FP.F16.F32.PACK_AB R115, R122, R115 ;  /* 0x000000737a73723e */ /* 0x000fe400000000ff */
        /* <DEDUP_REMOVED lines=50> */
.L_x_2540:
        /* <DEDUP_REMOVED lines=75> */
.L_x_2539:
        /* <DEDUP_REMOVED lines=79> */
.L_x_2542:
        /* <DEDUP_REMOVED lines=75> */
.L_x_2538:
        /* <DEDUP_REMOVED lines=61> */
.L_x_2544:
        /* <DEDUP_REMOVED lines=51> */
[----:B------:R-:W-:Y:S02]  /*59c0*/  F2FP.F16.F32.PACK_AB R113, R121, R118 ;  /* 0x000000767971723e */ /* 0x000fe400000000ff */
[----:B------:R-:W-:Y:S01]  /*59d0*/  F2FP.F16.F32.PACK_AB R112, R119, R112 ;  /* 0x000000707770723e */ /* 0x000fe200000000ff */
[----:B------:R-:W-:Y:S06]  /*59e0*/  BRA `(.L_x_2541) ;  /* 0x0000000400bc7947 */ /* 0x000fec0003800000 */
.L_x_2543:
        /* <DEDUP_REMOVED lines=58> */
.L_x_2545:
        /* <DEDUP_REMOVED lines=53> */
.L_x_2541:
        /* <DEDUP_REMOVED lines=11> */
.L_x_2537:
[----:B------:R-:W-:Y:S05]  /*6190*/  BSYNC.RECONVERGENT B0 ;  /* 0x0000000000007941 */ /* 0x000fea0003800200 */
.L_x_2536:
        /* <DEDUP_REMOVED lines=33> */
[----:B------:R-:W-:Y:S02]  /*63b0*/  F2FP.F16.F32.PACK_AB R115, R122, R115 ;  /* 0x000000737a73723e */ /* 0x000fe400000000ff */
[----:B------:R-:W-:Y:S01]  /*63c0*/  FSEL R111, R100, RZ, P0 ;  /* 0x000000ff646f7208 */ /* 0x000fe20000000000 */
[----:B------:R-:W-:Y:S01]  /*63d0*/  FMUL.FTZ R100, R104, UR14 ;  /* 0x0000000e68647c20 */ /* 0x000fe20008410000 */
[----:B------:R-:W-:Y:S01]  /*63e0*/  LOP3.LUT P0, RZ, R133, 0xff, RZ, 0xc0, !PT ;  /* 0x000000ff85ff7812 */ /* 0x000fe2000780c0ff */
[----:B------:R-:W-:Y:S01]  /*63f0*/  FADD.FTZ R101, R138, -R101 ;  /* 0x800000658a657221 */ /* 0x000fe20000010000 */
[----:B------:R-:W-:-:S02]  /*6400*/  F2FP.F16.F32.PACK_AB R111, R126, R111 ;  /* 0x0000006f7e6f723e */ /* 0x000fc400000000ff */
[----:B------:R-:W-:Y:S01]  /*6410*/  FSEL R114, R100, RZ, P0 ;  /* 0x000000ff64727208 */ /* 0x000fe20000000000 */
[----:B------:R-:W-:Y:S01]  /*6420*/  FFMA.FTZ R105, R136, R101, R5 ;  /* 0x0000006588697223 */ /* 0x000fe20000010005 */
[----:B------:R-:W-:Y:S01]  /*6430*/  LOP3.LUT P0, RZ, R171, 0xff, RZ, 0xc0, !PT ;  /* 0x000000ffabff7812 */ /* 0x000fe2000780c0ff */
[----:B------:R-:W-:-:S03]  /*6440*/  FFMA.FTZ R101, R143, R116, R117 ;  /* 0x000000748f657223 */ /* 0x000fc60000010075 */
[----:B------:R-:W-:Y:S01]  /*6450*/  FSEL R110, R100, RZ, P0 ;  /* 0x000000ff646e7208 */ /* 0x000fe20000000000 */
[----:B------:R-:W-:Y:S01]  /*6460*/  FMUL.FTZ R100, R105, UR14 ;  /* 0x0000000e69647c20 */ /* 0x000fe20008410000 */
[----:B------:R-:W-:Y:S01]  /*6470*/  LOP3.LUT P0, RZ, R133, 0xff00, RZ, 0xc0, !PT ;  /* 0x0000ff0085ff7812 */ /* 0x000fe2000780c0ff */
[----:B------:R-:W-:-:S03]  /*6480*/  FADD.FTZ R101, R150, -R101 ;  /* 0x8000006596657221 */ /* 0x000fc60000010000 */
        /* <DEDUP_REMOVED lines=40> */
.L_x_2550:
        /* <DEDUP_REMOVED lines=31> */
[----:B------:R-:W-:Y:S01]  /*6900*/  FFMA.FTZ R109, R146, R116, R117 ;  /* 0x00000074926d7223 */ /* 0x000fe20000010075 */
[----:B------:R-:W-:Y:S01]  /*6910*/  LOP3.LUT P0, RZ, R133, 0xff00, RZ, 0xc0, !PT ;  /* 0x0000ff0085ff7812 */ /* 0x000fe2000780c0ff */
[----:B------:R-:W-:Y:S02]  /*6920*/  FMUL.FTZ R108, R108, UR14 ;  /* 0x0000000e6c6c7c20 */ /* 0x000fe40008410000 */
        /* <DEDUP_REMOVED lines=41> */
.L_x_2549:
        /* <DEDUP_REMOVED lines=34> */
[----:B------:R-:W-:-:S03]  /*6de0*/  FFMA.FTZ R101, R143, R116, R117 ;  /* 0x000000748f657223 */ /* 0x000fc60000010075 */
[----:B------:R-:W-:Y:S01]  /*6df0*/  FSEL R110, R100, RZ, P0 ;  /* 0x000000ff646e7208 */ /* 0x000fe20000000000 */
[----:B------:R-:W-:Y:S01]  /*6e00*/  FMUL.FTZ R100, R105, UR14 ;  /* 0x0000000e69647c20 */ /* 0x000fe20008410000 */
[----:B------:R-:W-:Y:S01]  /*6e10*/  LOP3.LUT P0, RZ, R133, 0xff00, RZ, 0xc0, !PT ;  /* 0x0000ff0085ff7812 */ /* 0x000fe2000780c0ff */
[----:B------:R-:W-:-:S03]  /*6e20*/  FADD.FTZ R101, R150, -R101 ;  /* 0x8000006596657221 */ /* 0x000fc60000010000 */
[----:B------:R-:W-:Y:S01]  /*6e30*/  FSEL R123, R100, RZ, P0 ;  /* 0x000000ff647b7208 */ /* 0x000fe20000000000 */
[----:B------:R-:W-:Y:S01]  /*6e40*/  FMUL.FTZ R102, R136, R101 ;  /* 0x0000006588667220 */ /* 0x000fe20000410000 */
        /* <DEDUP_REMOVED lines=38> */
.L_x_2552:
        /* <DEDUP_REMOVED lines=75> */
.L_x_2548:
        /* <DEDUP_REMOVED lines=9> */
[----:B------:R-:W-:Y:S02]  /*75f0*/  FFMA.FTZ R104, R144, R116, R117 ;  /* 0x0000007490687223 */ /* 0x000fe40000010075 */
[----:B------:R-:W-:Y:S01]  /*7600*/  FADD.FTZ R100, R137, -R100 ;  /* 0x8000006489647221 */ /* 0x000fe20000010000 */
[----:B------:R-:W-:Y:S01]  /*7610*/  ISETP.GE.U32.AND.EX P0, PT, R133, 0x1000000, PT, P0 ;  /* 0x010000008500780c */ /* 0x000fe20003f06100 */
[----:B------:R-:W-:Y:S02]  /*7620*/  FADD.FTZ R104, R151, -R104 ;  /* 0x8000006897687221 */ /* 0x000fe40000010000 */
[C---:B-----5:R-:W-:Y:S02]  /*7630*/  FFMA.FTZ R107, R136.reuse, R100, R7 ;  /* 0x00000064886b7223 */ /* 0x060fe40000010007 */
[----:B------:R-:W-:-:S02]  /*7640*/  FFMA.FTZ R103, R136, R104, R11 ;  /* 0x0000006888677223 */ /* 0x000fc4000001000b */
        /* <DEDUP_REMOVED lines=30> */
[-CC-:B------:R-:W-:Y:S01]  /*7830*/  FFMA.FTZ R101, R146, R116.reuse, R117.reuse ;  /* 0x0000007492657223 */ /* 0x180fe20000010075 */
[----:B------:R-:W-:Y:S01]  /*7840*/  FFMA.FTZ R116, R142, R116, R117 ;  /* 0x000000748e747223 */ /* 0x000fe20000010075 */
[----:B------:R-:W-:Y:S02]  /*7850*/  LOP3.LUT P0, RZ, R133, 0xff00, RZ, 0xc0, !PT ;  /* 0x0000ff0085ff7812 */ /* 0x000fe4000780c0ff */
[----:B------:R-:W-:Y:S01]  /*7860*/  FADD.FTZ R101, R138, -R101 ;  /* 0x800000658a657221 */ /* 0x000fe20000010000 */
[----:B------:R-:W-:-:S03]  /*7870*/  FADD.FTZ R116, R149, -R116 ;  /* 0x8000007495747221 */ /* 0x000fc60000010000 */
[----:B------:R-:W-:-:S04]  /*7880*/  FFMA.FTZ R105, R136, R101, R5 ;  /* 0x0000006588697223 */ /* 0x000fc80000010005 */
[----:B------:R-:W-:-:S05]  /*7890*/  FMUL.FTZ R101, R105, UR14 ;  /* 0x0000000e69657c20 */ /* 0x000fca0008410000 */
        /* <DEDUP_REMOVED lines=9> */
.L_x_2554:
        /* <DEDUP_REMOVED lines=25> */
[----:B------:R-:W-:Y:S02]  /*7ac0*/  FADD.FTZ R113, R138, -R113 ;  /* 0x800000718a717221 */ /* 0x000fe40000010000 */
[----:B------:R-:W-:Y:S02]  /*7ad0*/  FMUL.FTZ R112, R112, UR14 ;  /* 0x0000000e70707c20 */ /* 0x000fe40008410000 */
        /* <DEDUP_REMOVED lines=27> */
.L_x_2553:
        /* <DEDUP_REMOVED lines=10> */
[C---:B-----5:R-:W-:Y:S02]  /*7d30*/  FMUL.FTZ R107, R136.reuse, R107 ;  /* 0x0000006b886b7220 */ /* 0x060fe40000410000 */
[----:B------:R-:W-:-:S02]  /*7d40*/  FMUL.FTZ R103, R136, R103 ;  /* 0x0000006788677220 */ /* 0x000fc40000410000 */
        /* <DEDUP_REMOVED lines=46> */
.L_x_2555:
        /* <DEDUP_REMOVED lines=53> */
.L_x_2551:
        /* <DEDUP_REMOVED lines=10> */
.L_x_2547:
[----:B------:R-:W-:Y:S05]  /*8420*/  BSYNC.RECONVERGENT B0 ;  /* 0x0000000000007941 */ /* 0x000fea0003800200 */
.L_x_2546:
[----:B------:R-:W-:Y:S01]  /*8430*/  ISETP.NE.AND P0, PT, R124, RZ, PT ;  /* 0x000000ff7c00720c */ /* 0x000fe20003f05270 */
[----:B------:R-:W-:-:S12]  /*8440*/  UPLOP3.LUT UP1, UPT, UPT, UPT, UP1, 0x40, 0x4 ;  /* 0x000000000004789c */ /* 0x000fd80003f2e810 */
[----:B------:R-:W-:Y:S05]  /*8450*/  @!P0 BRA `(.L_x_2556) ;  /* 0xffffff80004c8947 */ /* 0x000fea000383ffff */
.L_x_2517:
        /* <DEDUP_REMOVED lines=31> */
.L_x_2557:
        /* <DEDUP_REMOVED lines=11> */
.L_x_3864:


//--------------------- .text._ZN10layer_norm22ln_bwd_finalize_kernelINS_22Kernel_traits_finalizeILj6144Ef6__halffS2_fjLb0ELj1024ELj4ENS_18Kernel_traits_baseILj6144EfS2_fS2_fjLj1024EEEEELb0ELb1EEEvNS_9BwdParamsE --------------------------
	.section	.text._ZN10layer_norm22ln_bwd_finalize_kernelINS_22Kernel_traits_finalizeILj6144Ef6__halffS2_fjLb0ELj1024ELj4ENS_18Kernel_traits_baseILj6144EfS2_fS2_fjLj1024EEEEELb0ELb1EEEvNS_9BwdParamsE,"ax",@progbits
	.align	128
        .global         _ZN10layer_norm22ln_bwd_finalize_kernelINS_22Kernel_traits_finalizeILj6144Ef6__halffS2_fjLb0ELj1024ELj4ENS_18Kernel_traits_baseILj6144EfS2_fS2_fjLj1024EEEEELb0ELb1EEEvNS_9BwdParamsE
        .type           _ZN10layer_norm22ln_bwd_finalize_kernelINS_22Kernel_traits_finalizeILj6144Ef6__halffS2_fjLb0ELj1024ELj4ENS_18Kernel_traits_baseILj6144EfS2_fS2_fjLj1024EEEEELb0ELb1EEEvNS_9BwdParamsE,@function
        .size           _ZN10layer_norm22ln_bwd_finalize_kernelINS_22Kernel_traits_finalizeILj6144Ef6__halffS2_fjLb0ELj1024ELj4ENS_18Kernel_traits_baseILj6144EfS2_fS2_fjLj1024EEEEELb0ELb1EEEvNS_9BwdParamsE,(.L_x_3865 - _ZN10layer_norm22ln_bwd_finalize_kernelINS_22Kernel_traits_finalizeILj6144Ef6__halffS2_fjLb0ELj1024ELj4ENS_18Kernel_traits_baseILj6144EfS2_fS2_fjLj1024EEEEELb0ELb1EEEvNS_9BwdParamsE)
        .other          _ZN10layer_norm22ln_bwd_finalize_kernelINS_22Kernel_traits_finalizeILj6144Ef6__halffS2_fjLb0ELj1024ELj4ENS_18Kernel_traits_baseILj6144EfS2_fS2_fjLj1024EEEEELb0ELb1EEEvNS_9BwdParamsE,@"STO_CUDA_ENTRY STV_DEFAULT"
_ZN10layer_norm22ln_bwd_finalize_kernelINS_22Kernel_traits_finalizeILj6144Ef6__halffS2_fjLb0ELj1024ELj4ENS_18Kernel_traits_baseILj6144EfS2_fS2_fjLj1024EEEEELb0ELb1EEEvNS_9BwdParamsE:
.text._ZN10layer_norm22ln_bwd_finalize_kernelINS_22Kernel_traits_finalizeILj6144Ef6__halffS2_fjLb0ELj1024ELj4ENS_18Kernel_traits_baseILj6144EfS2_fS2_fjLj1024EEEEELb0ELb1EEEvNS_9BwdParamsE:
        /* <DEDUP_REMOVED lines=77> */
.L_x_2562:
        /* <DEDUP_REMOVED lines=118> */
.L_x_2561:
[----:B------:R-:W-:Y:S05]  /*0c30*/  BSYNC.RECONVERGENT B1 ;  /* 0x0000000000017941 */ /* 0x000fea0003800200 */
.L_x_2560:
        /* <DEDUP_REMOVED lines=69> */
.L_x_2564:
[----:B------:R-:W-:Y:S05]  /*1090*/  BSYNC.RECONVERGENT B1 ;  /* 0x0000000000017941 */ /* 0x000fea0003800200 */
.L_x_2563:
        /* <DEDUP_REMOVED lines=38> */
.L_x_2566:
[----:B------:R-:W-:Y:S05]  /*1300*/  BSYNC.RECONVERGENT B1 ;  /* 0x0000000000017941 */ /* 0x000fea0003800200 */
.L_x_2565:
[----:B------:R-:W-:Y:S05]  /*1310*/  @!P1 BRA `(.L_x_2559) ;  /* 0x0000000000409947 */ /* 0x000fea0003800000 */
[----:B------:R-:W0:Y:S01]  /*1320*/  LDC R14, c[0x0][0x388] ;  /* 0x0000e200ff0e7b82 */ /* 0x000e220000000800 */
[----:B------:R-:W-:-:S07]  /*1330*/  IADD3 R12, PT, PT, -R54, RZ, RZ ;  /* 0x000000ff360c7210 */ /* 0x000fce0007ffe1ff */
[----:B------:R-:W1:Y:S08]  /*1340*/  LDC.64 R8, c[0x0][0x440] ;  /* 0x00011000ff087b82 */ /* 0x000e700000000a00 */
[----:B------:R-:W2:Y:S01]  /*1350*/  LDC.64 R10, c[0x0][0x448] ;  /* 0x00011200ff0a7b82 */ /* 0x000ea20000000a00 */
[----:B0-----:R-:W-:-:S05]  /*1360*/  IMAD R0, R3, R14, R0 ;  /* 0x0000000e03007224 */ /* 0x001fca00078e0200 */
[----:B------:R-:W-:-:S07]  /*1370*/  IADD3 R3, PT, PT, R57, R0, RZ ;  /* 0x0000000039037210 */ /* 0x000fce0007ffe0ff */
.L_x_2567:
        /* <DEDUP_REMOVED lines=10> */
.L_x_2559:
[----:B------:R-:W-:Y:S05]  /*1420*/  BSYNC.RECONVERGENT B0 ;  /* 0x0000000000007941 */ /* 0x000fea0003800200 */
.L_x_2558:
        /* <DEDUP_REMOVED lines=57> */
.L_x_2568:
        /* <DEDUP_REMOVED lines=12> */
.L_x_3865:


//--------------------- .text._ZN10layer_norm40ln_parallel_residual_bwd_finalize_kernelINS_22Kernel_traits_finalizeILj6144Ef6__halffS2_fjLb0ELj1024ELj4ENS_18Kernel_traits_baseILj6144EfS2_fS2_fjLj1024EEEEELb1EEEvNS_9BwdParamsE --------------------------
	.section	.text._ZN10layer_norm40ln_parallel_residual_bwd_finalize_kernelINS_22Kernel_traits_finalizeILj6144Ef6__halffS2_fjLb0ELj1024ELj4ENS_18Kernel_traits_baseILj6144EfS2_fS2_fjLj1024EEEEELb1EEEvNS_9BwdParamsE,"ax",@progbits
	.align	128
        .global         _ZN10layer_norm40ln_parallel_residual_bwd_finalize_kernelINS_22Kernel_traits_finalizeILj6144Ef6__halffS2_fjLb0ELj1024ELj4ENS_18Kernel_traits_baseILj6144EfS2_fS2_fjLj1024EEEEELb1EEEvNS_9BwdParamsE
        .type           _ZN10layer_norm40ln_parallel_residual_bwd_finalize_kernelINS_22Kernel_traits_finalizeILj6144Ef6__halffS2_fjLb0ELj1024ELj4ENS_18Kernel_traits_baseILj6144EfS2_fS2_fjLj1024EEEEELb1EEEvNS_9BwdParamsE,@function
        .size           _ZN10layer_norm40ln_parallel_residual_bwd_finalize_kernelINS_22Kernel_traits_finalizeILj6144Ef6__halffS2_fjLb0ELj1024ELj4ENS_18Kernel_traits_baseILj6144EfS2_fS2_fjLj1024EEEEELb1EEEvNS_9BwdParamsE,(.L_x_3866 - _ZN10layer_norm40ln_parallel_residual_bwd_finalize_kernelINS_22Kernel_traits_finalizeILj6144Ef6__halffS2_fjLb0ELj1024ELj4ENS_18Kernel_traits_baseILj6144EfS2_fS2_fjLj1024EEEEELb1EEEvNS_9BwdParamsE)
        .other          _ZN10layer_norm40ln_parallel_residual_bwd_finalize_kernelINS_22Kernel_traits_finalizeILj6144Ef6__halffS2_fjLb0ELj1024ELj4ENS_18Kernel_traits_baseILj6144EfS2_fS2_fjLj1024EEEEELb1EEEvNS_9BwdParamsE,@"STO_CUDA_ENTRY STV_DEFAULT"
_ZN10layer_norm40ln_parallel_residual_bwd_finalize_kernelINS_22Kernel_traits_finalizeILj6144Ef6__halffS2_fjLb0ELj1024ELj4ENS_18Kernel_traits_baseILj6144EfS2_fS2_fjLj1024EEEEELb1EEEvNS_9BwdParamsE:
.text._ZN10layer_norm40ln_parallel_residual_bwd_finalize_kernelINS_22Kernel_traits_finalizeILj6144Ef6__halffS2_fjLb0ELj1024ELj4ENS_18Kernel_traits_baseILj6144EfS2_fS2_fjLj1024EEEEELb1EEEvNS_9BwdParamsE:
        /* <DEDUP_REMOVED lines=57> */
.L_x_2573:
        /* <DEDUP_REMOVED lines=112> */
.L_x_2572:
[----:B------:R-:W-:Y:S05]  /*0a90*/  BSYNC.RECONVERGENT B1 ;  /* 0x0000000000017941 */ /* 0x000fea0003800200 */
.L_x_2571:
        /* <DEDUP_REMOVED lines=67> */
.L_x_2575:
[----:B------:R-:W-:Y:S05]  /*0ed0*/  BSYNC.RECONVERGENT B1 ;  /* 0x0000000000017941 */ /* 0x000fea0003800200 */
.L_x_2574:
        /* <DEDUP_REMOVED lines=37> */
.L_x_2577:
[----:B------:R-:W-:Y:S05]  /*1130*/  BSYNC.RECONVERGENT B1 ;  /* 0x0000000000017941 */ /* 0x000fea0003800200 */
.L_x_2576:
        /* <DEDUP_REMOVED lines=19> */
.L_x_2570:
[----:B------:R-:W-:Y:S05]  /*1270*/  BSYNC.RECONVERGENT B0 ;  /* 0x0000000000007941 */ /* 0x000fea0003800200 */
.L_x_2569:
        /* <DEDUP_REMOVED lines=89> */
.L_x_2578:
        /* <DEDUP_REMOVED lines=15> */
.L_x_3866:


//--------------------- .text._ZN10layer_norm31ln_parallel_residual_bwd_kernelINS_13Kernel_traitsIf6__halffS2_fjLj6144ELj1ELj1ELj8ELj16ENS_18Kernel_traits_baseILj6144EfS2_fS2_fjLj256EEEEELb1ELb1ELb1EEEvNS_9BwdParamsE --------------------------
	.section	.text._ZN10layer_norm31ln_parallel_residual_bwd_kernelINS_13Kernel_traitsIf6__halffS2_fjLj6144ELj1ELj1ELj8ELj16ENS_18Kernel_traits_baseILj6144EfS2_fS2_fjLj256EEEEELb1ELb1ELb1EEEvNS_9BwdParamsE,"ax",@progbits
	.align	128
        .global         _ZN10layer_norm31ln_parallel_residual_bwd_kernelINS_13Kernel_traitsIf6__halffS2_fjLj6144ELj1ELj1ELj8ELj16ENS_18Kernel_traits_baseILj6144EfS2_fS2_fjLj256EEEEELb1ELb1ELb1EEEvNS_9BwdParamsE
        .type           _ZN10layer_norm31ln_parallel_residual_bwd_kernelINS_13Kernel_traitsIf6__halffS2_fjLj6144ELj1ELj1ELj8ELj16ENS_18Kernel_traits_baseILj6144EfS2_fS2_fjLj256EEEEELb1ELb1ELb1EEEvNS_9BwdParamsE,@function
        .size           _ZN10layer_norm31ln_parallel_residual_bwd_kernelINS_13Kernel_traitsIf6__halffS2_fjLj6144ELj1ELj1ELj8ELj16ENS_18Kernel_traits_baseILj6144EfS2_fS2_fjLj256EEEEELb1ELb1ELb1EEEvNS_9BwdParamsE,(.L_x_3867 - _ZN10layer_norm31ln_parallel_residual_bwd_kernelINS_13Kernel_traitsIf6__halffS2_fjLj6144ELj1ELj1ELj8ELj16ENS_18Kernel_traits_baseILj6144EfS2_fS2_fjLj256EEEEELb1ELb1ELb1EEEvNS_9BwdParamsE)
        .other          _ZN10layer_norm31ln_parallel_residual_bwd_kernelINS_13Kernel_traitsIf6__halffS2_fjLj6144ELj1ELj1ELj8ELj16ENS_18Kernel_traits_baseILj6144EfS2_fS2_fjLj256EEEEELb1ELb1ELb1EEEvNS_9BwdParamsE,@"STO_CUDA_ENTRY STV_DEFAULT"
_ZN10layer_norm31ln_parallel_residual_bwd_kernelINS_13Kernel_traitsIf6__halffS2_fjLj6144ELj1ELj1ELj8ELj16ENS_18Kernel_traits_baseILj6144EfS2_fS2_fjLj256EEEEELb1ELb1ELb1EEEvNS_9BwdParamsE:
.text._ZN10layer_norm31ln_parallel_residual_bwd_kernelINS_13Kernel_traitsIf6__halffS2_fjLj6144ELj1ELj1ELj8ELj16ENS_18Kernel_traits_baseILj6144EfS2_fS2_fjLj256EEEEELb1ELb1ELb1EEEvNS_9BwdParamsE:
        /* <DEDUP_REMOVED lines=73> */
.L_x_2606:
[----:B------:R-:W1:Y:S01]  /*0490*/  LDC.64 R82, c[0x0][0x3c0] ;  /* 0x0000f000ff527b82 */ /* 0x000e620000000a00 */
[----:B------:R-:W-:-:S05]  /*04a0*/  IMAD R0, R156, UR13, RZ ;  /* 0x0000000d9c007c24 */ /* 0x000fca000f8e02ff */
[----:B--2---:R-:W-:Y:S02]  /*04b0*/  SHF.R.S32.HI R65, RZ, 0x1f, R0 ;  /* 0x0000001fff417819 */ /* 0x004fe40000011400 */
[----:B------:R-:W2:Y:S02]  /*04c0*/  LDC.64 R98, c[0x0][0x428] ;  /* 0x00010a00ff627b82 */ /* 0x000ea40000000a00 */
[----:B------:R-:W-:-:S04]  /*04d0*/  LEA.HI R65, R65, R0, RZ, 0x3 ;  /* 0x0000000041417211 */ /* 0x000fc800078f18ff */
[----:B------:R-:W-:Y:S02]  /*04e0*/  LEA.HI.SX32 R160, R65, R80, 0x1d ;  /* 0x0000005041a07211 */ /* 0x000fe400078feaff */
[----:B------:R-:W3:Y:S08]  /*04f0*/  LDC.64 R106, c[0x0][0x3a8] ;  /* 0x0000ea00ff6a7b82 */ /* 0x000ef00000000a00 */
[----:B------:R-:W4:Y:S01]  /*0500*/  LDC.64 R102, c[0x0][0x3c8] ;  /* 0x0000f200ff667b82 */ /* 0x000f220000000a00 */
[----:B-1----:R-:W-:Y:S01]  /*0510*/  IMAD.WIDE R82, R156, 0x4, R82 ;  /* 0x000000049c527825 */ /* 0x002fe200078e0252 */
[----:B------:R-:W-:-:S02]  /*0520*/  IADD3 R159, PT, PT, R160, 0x100, RZ ;  /* 0x00000100a09f7810 */ /* 0x000fc40007ffe0ff */
[C---:B------:R-:W-:Y:S02]  /*0530*/  IADD3 R155, PT, PT, R160.reuse, 0x200, RZ ;  /* 0x00000200a09b7810 */ /* 0x040fe40007ffe0ff */
[----:B------:R-:W4:Y:S01]  /*0540*/  LDG.E R0, desc[UR10][R82.64] ;  /* 0x0000000a52007981 */ /* 0x000f22000c1e1900 */
[C-C-:B--2---:R-:W-:Y:S01]  /*0550*/  IMAD.WIDE.U32 R68, R160.reuse, 0x10, R98.reuse ;  /* 0x00000010a0447825 */ /* 0x144fe200078e0062 */
[----:B0-----:R-:W-:Y:S01]  /*0560*/  ISETP.NE.U32.AND P0, PT, RZ, UR16, PT ;  /* 0x00000010ff007c0c */ /* 0x001fe2000bf05070 */
[----:B------:R-:W0:Y:S02]  /*0570*/  LDC.64 R174, c[0x0][0x3b0] ;  /* 0x0000ec00ffae7b82 */ /* 0x000e240000000a00 */
[----:B------:R-:W-:Y:S02]  /*0580*/  IMAD.WIDE.U32 R80, R159, 0x10, R98 ;  /* 0x000000109f507825 */ /* 0x000fe400078e0062 */
[----:B------:R-:W2:Y:S02]  /*0590*/  LDG.E.128 R68, desc[UR10][R68.64] ;  /* 0x0000000a44447981 */ /* 0x000ea4000c1e1d00 */
[----:B---3--:R-:W-:-:S02]  /*05a0*/  IMAD.WIDE.U32 R96, R160, 0x20, R106 ;  /* 0x00000020a0607825 */ /* 0x008fc400078e006a */
[----:B------:R-:W3:Y:S02]  /*05b0*/  LDG.E.128 R80, desc[UR10][R80.64] ;  /* 0x0000000a50507981 */ /* 0x000ee4000c1e1d00 */
[--C-:B------:R-:W-:Y:S02]  /*05c0*/  IMAD.WIDE.U32 R104, R159, 0x20, R106.reuse ;  /* 0x000000209f687825 */ /* 0x100fe400078e006a */
[----:B------:R-:W3:Y:S02]  /*05d0*/  LDG.E.128 R64, desc[UR10][R96.64] ;  /* 0x0000000a60407981 */ /* 0x000ee4000c1e1d00 */
[C---:B------:R-:W-:Y:S02]  /*05e0*/  IMAD.WIDE.U32 R106, R155.reuse, 0x20, R106 ;  /* 0x000000209b6a7825 */ /* 0x040fe400078e006a */
[----:B------:R-:W3:Y:S02]  /*05f0*/  LDG.E.128 R72, desc[UR10][R96.64+0x10] ;  /* 0x0000100a60487981 */ /* 0x000ee4000c1e1d00 */
[----:B------:R-:W-:-:S02]  /*0600*/  IMAD.WIDE.U32 R98, R155, 0x10, R98 ;  /* 0x000000109b627825 */ /* 0x000fc400078e0062 */
[----:B------:R-:W3:Y:S02]  /*0610*/  LDG.E.128 R92, desc[UR10][R106.64+0x10] ;  /* 0x0000100a6a5c7981 */ /* 0x000ee4000c1e1d00 */
[----:B----4-:R-:W-:Y:S02]  /*0620*/  IMAD.WIDE R102, R156, 0x4, R102 ;  /* 0x000000049c667825 */ /* 0x010fe400078e0266 */
[----:B------:R-:W4:Y:S04]  /*0630*/  LDG.E.128 R84, desc[UR10][R104.64+0x10] ;  /* 0x0000100a68547981 */ /* 0x000f28000c1e1d00 */
[----:B------:R-:W4:Y:S04]  /*0640*/  LDG.E.128 R88, desc[UR10][R106.64] ;  /* 0x0000000a6a587981 */ /* 0x000f28000c1e1d00 */
[----:B------:R-:W4:Y:S04]  /*0650*/  LDG.E.128 R96, desc[UR10][R98.64] ;  /* 0x0000000a62607981 */ /* 0x000f28000c1e1d00 */
[----:B------:R1:W4:Y:S04]  /*0660*/  LDG.E.128 R76, desc[UR10][R104.64] ;  /* 0x0000000a684c7981 */ /* 0x000328000c1e1d00 */
[----:B------:R0:W4:Y:S01]  /*0670*/  LDG.E R158, desc[UR10][R102.64] ;  /* 0x0000000a669e7981 */ /* 0x000122000c1e1900 */
[----:B------:R-:W-:-:S02]  /*0680*/  ISETP.NE.AND.EX P0, PT, RZ, UR17, PT, P0 ;  /* 0x00000011ff007c0c */ /* 0x000fc4000bf05300 */
[----:B------:R-:W-:-:S04]  /*0690*/  ISETP.NE.U32.AND P1, PT, RZ, UR14, PT ;  /* 0x0000000eff007c0c */ /* 0x000fc8000bf25070 */
[----:B------:R-:W-:-:S07]  /*06a0*/  ISETP.NE.AND.EX P1, PT, RZ, UR15, PT, P1 ;  /* 0x0000000fff007c0c */ /* 0x000fce000bf25310 */
[----:B-1----:R-:W1:Y:S08]  /*06b0*/  @P0 LDC.64 R104, c[0x0][0x3b8] ;  /* 0x0000ee00ff680b82 */ /* 0x002e700000000a00 */
[----:B------:R-:W0:Y:S08]  /*06c0*/  @P1 LDC.64 R106, c[0x0][0x438] ;  /* 0x00010e00ff6a1b82 */ /* 0x000e300000000a00 */
[----:B------:R-:W0:Y:S01]  /*06d0*/  @P0 LDC.64 R166, c[0x0][0x3b8] ;  /* 0x0000ee00ffa60b82 */ /* 0x000e220000000a00 */
[----:B-1----:R-:W-:-:S07]  /*06e0*/  @P0 IMAD.WIDE.U32 R104, R160, 0x8, R104 ;  /* 0x00000008a0680825 */ /* 0x002fce00078e0068 */
[----:B------:R-:W1:Y:S01]  /*06f0*/  @P0 LDC.64 R168, c[0x0][0x3b8] ;  /* 0x0000ee00ffa80b82 */ /* 0x000e620000000a00 */
[----:B-----5:R0:W5:Y:S02]  /*0700*/  @P0 LDG.E.64 R162, desc[UR10][R104.64] ;  /* 0x0000000a68a20981 */ /* 0x020164000c1e1b00 */
[----:B0-----:R-:W-:-:S05]  /*0710*/  @P1 IMAD.WIDE.U32 R102, R160, 0x20, R106 ;  /* 0x00000020a0661825 */ /* 0x001fca00078e006a */
[----:B------:R-:W0:Y:S01]  /*0720*/  @P1 LDC.64 R164, c[0x0][0x438] ;  /* 0x00010e00ffa41b82 */ /* 0x000e220000000a00 */
[--C-:B------:R-:W-:Y:S01]  /*0730*/  IMAD.WIDE.U32 R106, R160, 0x8, R174.reuse ;  /* 0x00000008a06a7825 */ /* 0x100fe200078e00ae */
[----:B------:R-:W-:Y:S01]  /*0740*/  ISETP.NE.AND P3, PT, RZ, UR12, PT ;  /* 0x0000000cff007c0c */ /* 0x000fe2000bf65270 */
[----:B------:R-:W5:Y:S02]  /*0750*/  @P1 LDG.E.128 R28, desc[UR10][R102.64] ;  /* 0x0000000a661c1981 */ /* 0x000f64000c1e1d00 */
[----:B------:R-:W-:-:S03]  /*0760*/  IMAD.WIDE.U32 R104, R159, 0x8, R174 ;  /* 0x000000089f687825 */ /* 0x000fc600078e00ae */
[----:B------:R-:W0:Y:S01]  /*0770*/  @P1 LDC.64 R172, c[0x0][0x438] ;  /* 0x00010e00ffac1b82 */ /* 0x000e220000000a00 */
[----:B------:R-:W5:Y:S04]  /*0780*/  LDG.E.64 R106, desc[UR10][R106.64] ;  /* 0x0000000a6a6a7981 */ /* 0x000f68000c1e1b00 */
[----:B------:R-:W5:Y:S01]  /*0790*/  LDG.E.64 R104, desc[UR10][R104.64] ;  /* 0x0000000a68687981 */ /* 0x000f62000c1e1b00 */
[----:B------:R-:W-:-:S03]  /*07a0*/  @P0 IMAD.WIDE.U32 R166, R159, 0x8, R166 ;  /* 0x000000089fa60825 */ /* 0x000fc600078e00a6 */
[----:B------:R-:W5:Y:S01]  /*07b0*/  @P1 LDG.E.128 R32, desc[UR10][R102.64+0x10] ;  /* 0x0000100a66201981 */ /* 0x000f62000c1e1d00 */
[----:B-1----:R-:W-:-:S03]  /*07c0*/  @P0 IMAD.WIDE.U32 R168, R155, 0x8, R168 ;  /* 0x000000089ba80825 */ /* 0x002fc600078e00a8 */
[----:B------:R1:W5:Y:S01]  /*07d0*/  @P0 LDG.E.64 R2, desc[UR10][R166.64] ;  /* 0x0000000aa6020981 */ /* 0x000362000c1e1b00 */
[----:B------:R-:W-:-:S03]  /*07e0*/  IMAD.WIDE.U32 R174, R155, 0x8, R174 ;  /* 0x000000089bae7825 */ /* 0x000fc600078e00ae */
[----:B------:R3:W5:Y:S01]  /*07f0*/  @P0 LDG.E.64 R100, desc[UR10][R168.64] ;  /* 0x0000000aa8640981 */ /* 0x000762000c1e1b00 */
[----:B0-----:R-:W-:-:S03]  /*0800*/  @P1 IMAD.WIDE.U32 R164, R159, 0x20, R164 ;  /* 0x000000209fa41825 */ /* 0x001fc600078e00a4 */
[----:B------:R-:W5:Y:S01]  /*0810*/  LDG.E.64 R102, desc[UR10][R174.64] ;  /* 0x0000000aae667981 */ /* 0x000f62000c1e1b00 */
[----:B------:R-:W-:-:S03]  /*0820*/  @P1 IMAD.WIDE.U32 R172, R155, 0x20, R172 ;  /* 0x000000209bac1825 */ /* 0x000fc600078e00ac */
[----:B------:R-:W5:Y:S04]  /*0830*/  @P1 LDG.E.128 R36, desc[UR10][R164.64] ;  /* 0x0000000aa4241981 */ /* 0x000f68000c1e1d00 */
[----:B------:R0:W5:Y:S04]  /*0840*/  @P1 LDG.E.128 R40, desc[UR10][R164.64+0x10] ;  /* 0x0000100aa4281981 */ /* 0x000168000c1e1d00 */
[----:B------:R-:W5:Y:S04]  /*0850*/  @P1 LDG.E.128 R44, desc[UR10][R172.64] ;  /* 0x0000000aac2c1981 */ /* 0x000f68000c1e1d00 */
[----:B------:R0:W5:Y:S01]  /*0860*/  @P1 LDG.E.128 R48, desc[UR10][R172.64+0x10] ;  /* 0x0000100aac301981 */ /* 0x000162000c1e1d00 */
[----:B------:R-:W-:Y:S01]  /*0870*/  FSEL R0, R0, RZ, !P3 ;  /* 0x000000ff00007208 */ /* 0x000fe20005800000 */
[----:B--2---:R-:W-:-:S02]  /*0880*/  HADD2.F32 R171, -RZ, R68.H0_H0 ;  /* 0x20000044ffab7230 */ /* 0x004fc40000004100 */
[--C-:B-1----:R-:W-:Y:S02]  /*0890*/  HADD2.F32 R167, -RZ, R69.reuse.H0_H0 ;  /* 0x20000045ffa77230 */ /* 0x102fe40000004100 */
[----:B------:R-:W-:Y:S02]  /*08a0*/  HADD2.F32 R170, -RZ, R69.H1_H1 ;  /* 0x30000045ffaa7230 */ /* 0x000fe40000004100 */
[--C-:B---3--:R-:W-:Y:S02]  /*08b0*/  HADD2.F32 R177, -RZ, R83.reuse.H0_H0 ;  /* 0x20000053ffb17230 */ /* 0x108fe40000004100 */
[C---:B------:R-:W-:Y:S01]  /*08c0*/  FADD.FTZ R183, -R0.reuse, R64 ;  /* 0x0000004000b77221 */ /* 0x040fe20000010100 */
[C---:B------:R-:W-:Y:S01]  /*08d0*/  FADD.FTZ R189, -R0.reuse, R67 ;  /* 0x0000004300bd7221 */ /* 0x040fe20000010100 */
[----:B------:R-:W-:Y:S02]  /*08e0*/  HADD2.F32 R178, -RZ, R83.H1_H1 ;  /* 0x30000053ffb27230 */ /* 0x000fe40000004100 */
[----:B------:R-:W-:Y:S01]  /*08f0*/  FADD.FTZ R185, -R0, R65 ;  /* 0x0000004100b97221 */ /* 0x000fe20000010100 */
[----:B------:R-:W-:-:S02]  /*0900*/  HADD2.F32 R168, -RZ, R68.H1_H1 ;  /* 0x30000044ffa87230 */ /* 0x000fc40000004100 */
[C---:B------:R-:W-:Y:S01]  /*0910*/  FADD.FTZ R187, -R0.reuse, R66 ;  /* 0x0000004200bb7221 */ /* 0x040fe20000010100 */
[--C-:B0-----:R-:W-:Y:S02]  /*0920*/  HADD2.F32 R165, -RZ, R71.reuse.H0_H0 ;  /* 0x20000047ffa57230 */ /* 0x101fe40000004100 */
[C---:B------:R-:W-:Y:S01]  /*0930*/  FADD.FTZ R69, -R0.reuse, R93 ;  /* 0x0000005d00457221 */ /* 0x040fe20000010100 */
[C---:B------:R-:W-:Y:S01]  /*0940*/  FADD.FTZ R67, -R0.reuse, R94 ;  /* 0x0000005e00437221 */ /* 0x040fe20000010100 */
[----:B------:R-:W-:Y:S02]  /*0950*/  HADD2.F32 R164, -RZ, R71.H1_H1 ;  /* 0x30000047ffa47230 */ /* 0x000fe40000004100 */
[C---:B------:R-:W-:Y:S01]  /*0960*/  FADD.FTZ R193, -R0.reuse, R72 ;  /* 0x0000004800c17221 */ /* 0x040fe20000010100 */
[--C-:B------:R-:W-:Y:S02]  /*0970*/  HADD2.F32 R173, -RZ, R81.reuse.H0_H0 ;  /* 0x20000051ffad7230 */ /* 0x100fe40000004100 */
[----:B----4-:R-:W-:Y:S01]  /*0980*/  FADD.FTZ R83, -R0, R85 ;  /* 0x0000005500537221 */ /* 0x010fe20000010100 */
[----:B------:R-:W-:-:S02]  /*0990*/  HADD2.F32 R174, -RZ, R81.H1_H1 ;  /* 0x30000051ffae7230 */ /* 0x000fc40000004100 */
[C---:B------:R-:W-:Y:S01]  /*09a0*/  FADD.FTZ R73, -R0.reuse, R73 ;  /* 0x0000004900497221 */ /* 0x040fe20000010100 */
[C---:B------:R-:W-:Y:S01]  /*09b0*/  FADD.FTZ R211, -R0.reuse, R89 ;  /* 0x0000005900d37221 */ /* 0x040fe20000010100 */
[C---:B------:R-:W-:Y:S01]  /*09c0*/  FADD.FTZ R199, -R0.reuse, R74 ;  /* 0x0000004a00c77221 */ /* 0x040fe20000010100 */
[C---:B------:R-:W-:Y:S01]  /*09d0*/  FADD.FTZ R75, -R0.reuse, R75 ;  /* 0x0000004b004b7221 */ /* 0x040fe20000010100 */
        /* <DEDUP_REMOVED lines=154> */
.L_x_2581:
[----:B------:R-:W-:Y:S05]  /*1380*/  BSYNC.RECONVERGENT B0 ;  /* 0x0000000000007941 */ /* 0x000fea0003800200 */
.L_x_2580:
        /* <DEDUP_REMOVED lines=151> */
.L_x_2584:
        /* <DEDUP_REMOVED lines=54> */
.L_x_2583:
        /* <DEDUP_REMOVED lines=59> */
.L_x_2586:
        /* <DEDUP_REMOVED lines=54> */
.L_x_2582:
        /* <DEDUP_REMOVED lines=83> */
.L_x_2588:
        /* <DEDUP_REMOVED lines=75> */
.L_x_2587:
        /* <DEDUP_REMOVED lines=80> */
.L_x_2589:
        /* <DEDUP_REMOVED lines=74> */
.L_x_2585:
        /* <DEDUP_REMOVED lines=90> */
.L_x_2592:
        /* <DEDUP_REMOVED lines=75> */
.L_x_2591:
        /* <DEDUP_REMOVED lines=76> */
.L_x_2594:
        /* <DEDUP_REMOVED lines=75> */
.L_x_2590:
        /* <DEDUP_REMOVED lines=56> */
.L_x_2596:
        /* <DEDUP_REMOVED lines=54> */
.L_x_2595:
        /* <DEDUP_REMOVED lines=55> */
.L_x_2597:
        /* <DEDUP_REMOVED lines=53> */
.L_x_2593:
        /* <DEDUP_REMOVED lines=87> */
.L_x_2600:
        /* <DEDUP_REMOVED lines=75> */
.L_x_2599:
        /* <DEDUP_REMOVED lines=76> */
.L_x_2602:
        /* <DEDUP_REMOVED lines=75> */
.L_x_2598:
        /* <DEDUP_REMOVED lines=56> */
.L_x_2604:
        /* <DEDUP_REMOVED lines=54> */
.L_x_2603:
        /* <DEDUP_REMOVED lines=55> */
.L_x_2605:
        /* <DEDUP_REMOVED lines=53> */
.L_x_2601:
        /* <DEDUP_REMOVED lines=19> */
.L_x_2579:
        /* <DEDUP_REMOVED lines=21> */
.L_x_2607:
        /* <DEDUP_REMOVED lines=16> */
.L_x_3867:


//--------------------- .text._ZN10layer_norm31ln_parallel_residual_bwd_kernelINS_13Kernel_traitsI6__halfffffjLj6144ELj1ELj1ELj8ELj16ENS_18Kernel_traits_baseILj6144ES2_ffffjLj256EEEEELb0ELb0ELb0EEEvNS_9BwdParamsE --------------------------
	.section	.text._ZN10layer_norm31ln_parallel_residual_bwd_kernelINS_13Kernel_traitsI6__halfffffjLj6144ELj1ELj1ELj8ELj16ENS_18Kernel_traits_baseILj6144ES2_ffffjLj256EEEEELb0ELb0ELb0EEEvNS_9BwdParamsE,"ax",@progbits
	.align	128
        .global         _ZN10layer_norm31ln_parallel_residual_bwd_kernelINS_13Kernel_traitsI6__halfffffjLj6144ELj1ELj1ELj8ELj16ENS_18Kernel_traits_baseILj6144ES2_ffffjLj256EEEEELb0ELb0ELb0EEEvNS_9BwdParamsE
        .type           _ZN10layer_norm31ln_parallel_residual_bwd_kernelINS_13Kernel_traitsI6__halfffffjLj6144ELj1ELj1ELj8ELj16ENS_18Kernel_traits_baseILj6144ES2_ffffjLj256EEEEELb0ELb0ELb0EEEvNS_9BwdParamsE,@function
        .size           _ZN10layer_norm31ln_parallel_residual_bwd_kernelINS_13Kernel_traitsI6__halfffffjLj6144ELj1ELj1ELj8ELj16ENS_18Kernel_traits_baseILj6144ES2_ffffjLj256EEEEELb0ELb0ELb0EEEvNS_9BwdParamsE,(.L_x_3868 - _ZN10layer_norm31ln_parallel_residual_bwd_kernelINS_13Kernel_traitsI6__halfffffjLj6144ELj1ELj1ELj8ELj16ENS_18Kernel_traits_baseILj6144ES2_ffffjLj256EEEEELb0ELb0ELb0EEEvNS_9BwdParamsE)
        .other          _ZN10layer_norm31ln_parallel_residual_bwd_kernelINS_13Kernel_traitsI6__halfffffjLj6144ELj1ELj1ELj8ELj16ENS_18Kernel_traits_baseILj6144ES2_ffffjLj256EEEEELb0ELb0ELb0EEEvNS_9BwdParamsE,@"STO_CUDA_ENTRY STV_DEFAULT"
_ZN10layer_norm31ln_parallel_residual_bwd_kernelINS_13Kernel_traitsI6__halfffffjLj6144ELj1ELj1ELj8ELj16ENS_18Kernel_traits_baseILj6144ES2_ffffjLj256EEEEELb0ELb0ELb0EEEvNS_9BwdParamsE:
.text._ZN10layer_norm31ln_parallel_residual_bwd_kernelINS_13Kernel_traitsI6__halfffffjLj6144ELj1ELj1ELj8ELj16ENS_18Kernel_traits_baseILj6144ES2_ffffjLj256EEEEELb0ELb0ELb0EEEvNS_9BwdParamsE:
        /* <DEDUP_REMOVED lines=19> */
[----:B------:R-:W-:-:S02]  /*0130*/  ISETP.GE.U32.AND P2, PT, R14, 0x300, PT ;  /* 0x000003000e00780c */ /* 0x000fc40003f46070 */
[C---:B------:R-:W-:Y:S02]  /*0140*/  ISETP.GE.U32.AND P3, PT, R14.reuse, 0x400, PT ;  /* 0x000004000e00780c */ /* 0x040fe40003f66070 */
[C---:B------:R-:W-:Y:S01]  /*0150*/  ISETP.GE.U32.AND P4, PT, R14.reuse, 0x500, PT ;  /* 0x000005000e00780c */ /* 0x040fe20003f86070 */
[----:B------:R-:W0:Y:S01]  /*0160*/  LDC.64 R42, c[0x0][0x3d0] ;  /* 0x0000f400ff2a7b82 */ /* 0x000e220000000a00 */
[----:B------:R-:W-:Y:S02]  /*0170*/  ISETP.GE.U32.AND P5, PT, R14, 0x600, PT ;  /* 0x000006000e00780c */ /* 0x000fe40003fa6070 */
[----:B--2---:R-:W-:-:S04]  /*0180*/  @P6 IMAD.WIDE.U32 R8, R15, 0x8, R8 ;  /* 0x000000080f086825 */ /* 0x004fc800078e0008 */
[C---:B----4-:R-:W-:Y:S01]  /*0190*/  @P6 IMAD.WIDE.U32 R12, R15.reuse, 0x8, R12 ;  /* 0x000000080f0c6825 */ /* 0x050fe200078e000c */
[----:B------:R-:W2:Y:S01]  /*01a0*/  LDC.64 R44, c[0x0][0x3d8] ;  /* 0x0000f600ff2c7b82 */ /* 0x000ea20000000a00 */
[----:B------:R-:W-:Y:S01]  /*01b0*/  @P6 LOP3.LUT R15, R15, 0x100, RZ, 0xfc, !PT ;  /* 0x000001000f0f6812 */ /* 0x000fe200078efcff */
[----:B---3--:R3:W5:Y:S04]  /*01c0*/  @P6 LDG.E.64 R10, desc[UR16][R8.64] ;  /* 0x00000010080a6981 */ /* 0x008768000c1e1b00 */
[C---:B------:R-:W-:Y:S01]  /*01d0*/  @P1 IMAD.WIDE.U32 R34, R15.reuse, 0x8, R32 ;  /* 0x000000080f221825 */ /* 0x040fe200078e0020 */
[----:B------:R-:W5:Y:S01]  /*01e0*/  @P6 LDG.E.64 R16, desc[UR16][R12.64] ;  /* 0x000000100c106981 */ /* 0x000f62000c1e1b00 */
[----:B------:R-:W4:Y:S02]  /*01f0*/  LDC.64 R46, c[0x0][0x3d0] ;  /* 0x0000f400ff2e7b82 */ /* 0x000f240000000a00 */
[C---:B-1----:R-:W-:Y:S01]  /*0200*/  @P1 IMAD.WIDE.U32 R36, R15.reuse, 0x8, R36 ;  /* 0x000000080f241825 */ /* 0x042fe200078e0024 */
[----:B------:R-:W-:Y:S01]  /*0210*/  @P1 IADD3 R15, PT, PT, R15, 0x100, RZ ;  /* 0x000001000f0f1810 */ /* 0x000fe20007ffe0ff */
[----:B------:R-:W5:Y:S04]  /*0220*/  @P1 LDG.E.64 R18, desc[UR16][R34.64] ;  /* 0x0000001022121981 */ /* 0x000f68000c1e1b00 */
[----:B------:R-:W1:Y:S01]  /*0230*/  LDC.64 R48, c[0x0][0x3d8] ;  /* 0x0000f600ff307b82 */ /* 0x000e620000000a00 */
[C---:B0-----:R-:W-:Y:S01]  /*0240*/  @P2 IMAD.WIDE.U32 R38, R15.reuse, 0x8, R38 ;  /* 0x000000080f262825 */ /* 0x041fe200078e0026 */
[----:B------:R-:W5:Y:S03]  /*0250*/  @P1 LDG.E.64 R20, desc[UR16][R36.64] ;  /* 0x0000001024141981 */ /* 0x000f66000c1e1b00 */
[C---:B------:R-:W-:Y:S01]  /*0260*/  @P2 IMAD.WIDE.U32 R40, R15.reuse, 0x8, R40 ;  /* 0x000000080f282825 */ /* 0x040fe200078e0028 */
[----:B------:R-:W-:Y:S01]  /*0270*/  @P2 IADD3 R15, PT, PT, R15, 0x100, RZ ;  /* 0x000001000f0f2810 */ /* 0x000fe20007ffe0ff */
[----:B------:R-:W5:Y:S01]  /*0280*/  @P2 LDG.E.64 R22, desc[UR16][R38.64] ;  /* 0x0000001026162981 */ /* 0x000f62000c1e1b00 */
[----:B------:R-:W0:Y:S03]  /*0290*/  LDC.64 R32, c[0x0][0x3d0] ;  /* 0x0000f400ff207b82 */ /* 0x000e260000000a00 */
[C---:B------:R-:W-:Y:S01]  /*02a0*/  @P3 IMAD.WIDE.U32 R42, R15.reuse, 0x8, R42 ;  /* 0x000000080f2a3825 */ /* 0x040fe200078e002a */
[----:B------:R-:W5:Y:S03]  /*02b0*/  @P2 LDG.E.64 R24, desc[UR16][R40.64] ;  /* 0x0000001028182981 */ /* 0x000f66000c1e1b00 */
[C---:B--2---:R-:W-:Y:S01]  /*02c0*/  @P3 IMAD.WIDE.U32 R44, R15.reuse, 0x8, R44 ;  /* 0x000000080f2c3825 */ /* 0x044fe200078e002c */
[----:B------:R-:W3:Y:S01]  /*02d0*/  LDC.64 R50, c[0x0][0x3d8] ;  /* 0x0000f600ff327b82 */ /* 0x000ee20000000a00 */
[----:B------:R-:W-:Y:S01]  /*02e0*/  @P3 IADD3 R15, PT, PT, R15, 0x100, RZ ;  /* 0x000001000f0f3810 */ /* 0x000fe20007ffe0ff */
[----:B------:R-:W5:Y:S04]  /*02f0*/  @P3 LDG.E.64 R26, desc[UR16][R42.64] ;  /* 0x000000102a1a3981 */ /* 0x000f68000c1e1b00 */
[C---:B----4-:R-:W-:Y:S01]  /*0300*/  @P4 IMAD.WIDE.U32 R46, R15.reuse, 0x8, R46 ;  /* 0x000000080f2e4825 */ /* 0x050fe200078e002e */
[----:B------:R-:W5:Y:S03]  /*0310*/  @P3 LDG.E.64 R28, desc[UR16][R44.64] ;  /* 0x000000102c1c3981 */ /* 0x000f66000c1e1b00 */
[C---:B-1----:R-:W-:Y:S01]  /*0320*/  @P4 IMAD.WIDE.U32 R48, R15.reuse, 0x8, R48 ;  /* 0x000000080f304825 */ /* 0x042fe200078e0030 */
[----:B------:R-:W-:Y:S01]  /*0330*/  @P4 IADD3 R15, PT, PT, R15, 0x100, RZ ;  /* 0x000001000f0f4810 */ /* 0x000fe20007ffe0ff */
[----:B------:R-:W5:Y:S04]  /*0340*/  @P4 LDG.E.64 R30, desc[UR16][R46.64] ;  /* 0x000000102e1e4981 */ /* 0x000f68000c1e1b00 */
[C---:B0-----:R-:W-:Y:S01]  /*0350*/  @P5 IMAD.WIDE.U32 R32, R15.reuse, 0x8, R32 ;  /* 0x000000080f205825 */ /* 0x041fe200078e0020 */
[----:B------:R-:W0:Y:S01]  /*0360*/  S2UR UR11, SR_CTAID.X ;  /* 0x00000000000b79c3 */ /* 0x000e220000002500 */
[----:B------:R1:W5:Y:S04]  /*0370*/  @P4 LDG.E.64 R6, desc[UR16][R48.64] ;  /* 0x0000001030064981 */ /* 0x000368000c1e1b00 */
[----:B------:R2:W5:Y:S01]  /*0380*/  @P5 LDG.E.64 R2, desc[UR16][R32.64] ;  /* 0x0000001020025981 */ /* 0x000562000c1e1b00 */
[----:B---3--:R-:W-:-:S05]  /*0390*/  @P5 IMAD.WIDE.U32 R8, R15, 0x8, R50 ;  /* 0x000000080f085825 */ /* 0x008fca00078e0032 */
[----:B------:R2:W5:Y:S01]  /*03a0*/  @P5 LDG.E.64 R4, desc[UR16][R8.64] ;  /* 0x0000001008045981 */ /* 0x000562000c1e1b00 */
[----:B------:R-:W-:Y:S01]  /*03b0*/  CS2R R140, SRZ ;  /* 0x00000000008c7805 */ /* 0x000fe2000001ff00 */
[----:B0-----:R-:W-:Y:S01]  /*03c0*/  UISETP.GE.AND UP0, UPT, UR11, UR4, UPT ;  /* 0x000000040b00728c */ /* 0x001fe2000bf06270 */
        /* <DEDUP_REMOVED lines=45> */
[----:B-1----:R-:W-:Y:S02]  /*06a0*/  CS2R R48, SRZ ;  /* 0x0000000000307805 */ /* 0x002fe4000001ff00 */
[----:B------:R-:W-:Y:S01]  /*06b0*/  CS2R R50, SRZ ;  /* 0x0000000000327805 */ /* 0x000fe2000001ff00 */
[----:B--2---:R-:W-:Y:S06]  /*06c0*/  BRA.U UP0, `(.L_x_2608) ;  /* 0x0000006900107547 */ /* 0x004fec000b800000 */
[----:B------:R-:W0:Y:S01]  /*06d0*/  LDCU.U8 UR8, c[0x0][0x410] ;  /* 0x00008200ff0877ac */ /* 0x000e220008000000 */
[----:B-----5:R-:W-:Y:S02]  /*06e0*/  MOV R204, R20 ;  /* 0x0000001400cc7202 */ /* 0x020fe40000000f00 */
[----:B------:R-:W-:Y:S02]  /*06f0*/  CS2R R140, SRZ ;  /* 0x00000000008c7805 */ /* 0x000fe4000001ff00 */
[----:B------:R-:W-:Y:S02]  /*0700*/  SHF.R.U64 R12, R20, 0x10, R21 ;  /* 0x00000010140c7819 */ /* 0x000fe40000001215 */
[----:B------:R-:W-:Y:S02]  /*0710*/  CS2R R142, SRZ ;  /* 0x00000000008e7805 */ /* 0x000fe4000001ff00 */
[----:B------:R-:W-:Y:S02]  /*0720*/  MOV R195, R10 ;  /* 0x0000000a00c37202 */ /* 0x000fe40000000f00 */
[----:B------:R-:W-:-:S02]  /*0730*/  CS2R R136, SRZ ;  /* 0x0000000000887805 */ /* 0x000fc4000001ff00 */
[--C-:B------:R-:W-:Y:S02]  /*0740*/  SHF.R.U64 R0, R10, 0x10, R11.reuse ;  /* 0x000000100a007819 */ /* 0x100fe4000000120b */
[----:B------:R-:W-:Y:S02]  /*0750*/  CS2R R138, SRZ ;  /* 0x00000000008a7805 */ /* 0x000fe4000001ff00 */
[----:B------:R-:W-:Y:S02]  /*0760*/  MOV R196, R11 ;  /* 0x0000000b00c47202 */ /* 0x000fe40000000f00 */
[----:B------:R-:W-:Y:S02]  /*0770*/  CS2R R132, SRZ ;  /* 0x0000000000847805 */ /* 0x000fe4000001ff00 */
[----:B------:R-:W-:Y:S02]  /*0780*/  SHF.R.U32.HI R9, RZ, 0x10, R11 ;  /* 0x00000010ff097819 */ /* 0x000fe4000001160b */
[----:B------:R-:W-:-:S02]  /*0790*/  CS2R R134, SRZ ;  /* 0x0000000000867805 */ /* 0x000fc4000001ff00 */
[----:B------:R-:W-:Y:S02]  /*07a0*/  MOV R210, R26 ;  /* 0x0000001a00d27202 */ /* 0x000fe40000000f00 */
[----:B------:R-:W-:Y:S02]  /*07b0*/  CS2R R128, SRZ ;  /* 0x0000000000807805 */ /* 0x000fe4000001ff00 */
[----:B------:R-:W-:Y:S02]  /*07c0*/  SHF.R.U64 R20, R26, 0x10, R27 ;  /* 0x000000101a147819 */ /* 0x000fe4000000121b */
[----:B------:R-:W-:Y:S02]  /*07d0*/  CS2R R130, SRZ ;  /* 0x0000000000827805 */ /* 0x000fe4000001ff00 */
[----:B------:R-:W-:Y:S02]  /*07e0*/  MOV R218, R2 ;  /* 0x0000000200da7202 */ /* 0x000fe40000000f00 */
[----:B------:R-:W-:-:S02]  /*07f0*/  CS2R R124, SRZ ;  /* 0x00000000007c7805 */ /* 0x000fc4000001ff00 */
[----:B------:R-:W-:Y:S02]  /*0800*/  MOV R197, R16 ;  /* 0x0000001000c57202 */ /* 0x000fe40000000f00 */
[----:B------:R-:W-:Y:S02]  /*0810*/  CS2R R126, SRZ ;  /* 0x00000000007e7805 */ /* 0x000fe4000001ff00 */
[----:B------:R-:W-:Y:S02]  /*0820*/  SHF.R.U64 R8, R16, 0x10, R17 ;  /* 0x0000001010087819 */ /* 0x000fe40000001211 */
[----:B------:R-:W-:Y:S02]  /*0830*/  CS2R R120, SRZ ;  /* 0x0000000000787805 */ /* 0x000fe4000001ff00 */
[----:B------:R-:W-:Y:S02]  /*0840*/  MOV R199, R17 ;  /* 0x0000001100c77202 */ /* 0x000fe40000000f00 */
[----:B------:R-:W-:-:S02]  /*0850*/  CS2R R122, SRZ ;  /* 0x00000000007a7805 */ /* 0x000fc4000001ff00 */
[----:B------:R-:W-:Y:S02]  /*0860*/  SHF.R.U32.HI R10, RZ, 0x10, R17 ;  /* 0x00000010ff0a7819 */ /* 0x000fe40000011611 */
[----:B------:R-:W-:Y:S02]  /*0870*/  CS2R R116, SRZ ;  /* 0x0000000000747805 */ /* 0x000fe4000001ff00 */
[----:B------:R-:W-:Y:S02]  /*0880*/  MOV R200, R18 ;  /* 0x0000001200c87202 */ /* 0x000fe40000000f00 */
[----:B------:R-:W-:Y:S02]  /*0890*/  CS2R R118, SRZ ;  /* 0x0000000000767805 */ /* 0x000fe4000001ff00 */
[----:B------:R-:W-:Y:S02]  /*08a0*/  SHF.R.U64 R11, R18, 0x10, R19 ;  /* 0x00000010120b7819 */ /* 0x000fe40000001213 */
[----:B------:R-:W-:-:S02]  /*08b0*/  CS2R R112, SRZ ;  /* 0x0000000000707805 */ /* 0x000fc4000001ff00 */
[----:B------:R-:W-:Y:S02]  /*08c0*/  MOV R201, R19 ;  /* 0x0000001300c97202 */ /* 0x000fe40000000f00 */
[----:B------:R-:W-:Y:S02]  /*08d0*/  CS2R R114, SRZ ;  /* 0x0000000000727805 */ /* 0x000fe4000001ff00 */
[----:B------:R-:W-:Y:S02]  /*08e0*/  SHF.R.U32.HI R13, RZ, 0x10, R19 ;  /* 0x00000010ff0d7819 */ /* 0x000fe40000011613 */
        /* <DEDUP_REMOVED lines=57> */
[----:B------:R-:W-:Y:S02]  /*0c80*/  SHF.R.U32.HI R7, RZ, 0x10, R7 ;  /* 0x00000010ff077819 */ /* 0x000fe40000011607 */
[----:B------:R-:W-:Y:S02]  /*0c90*/  CS2R R54, SRZ ;  /* 0x0000000000367805 */ /* 0x000fe4000001ff00 */
[----:B------:R-:W-:Y:S02]  /*0ca0*/  MOV R221, R5 ;  /* 0x0000000500dd7202 */ /* 0x000fe40000000f00 */
[----:B------:R-:W-:Y:S02]  /*0cb0*/  CS2R R48, SRZ ;  /* 0x0000000000307805 */ /* 0x000fe4000001ff00 */
[----:B------:R-:W-:Y:S02]  /*0cc0*/  SHF.R.U32.HI R4, RZ, 0x10, R5 ;  /* 0x00000010ff047819 */ /* 0x000fe40000011605 */
[----:B------:R-:W-:-:S02]  /*0cd0*/  CS2R R50, SRZ ;  /* 0x0000000000327805 */ /* 0x000fc4000001ff00 */
[----:B------:R-:W-:Y:S01]  /*0ce0*/  PRMT R195, R195, 0x5410, R0 ;  /* 0x00005410c3c37816 */ /* 0x000fe20000000000 */
[----:B------:R-:W-:Y:S01]  /*0cf0*/  UPLOP3.LUT UP1, UPT, UPT, UPT, UPT, 0x40, 0x4 ;  /* 0x000000000004789c */ /* 0x000fe20003f2e870 */
[----:B------:R-:W-:Y:S01]  /*0d00*/  PRMT R196, R196, 0x5410, R9 ;  /* 0x00005410c4c47816 */ /* 0x000fe20000000009 */
[----:B------:R-:W1:Y:S01]  /*0d10*/  LDCU UR10, c[0x0][0x388] ;  /* 0x00007100ff0a77ac */ /* 0x000e620008000800 */
[----:B------:R-:W-:Y:S02]  /*0d20*/  PRMT R197, R197, 0x5410, R8 ;  /* 0x00005410c5c57816 */ /* 0x000fe40000000008 */
[----:B------:R-:W-:Y:S01]  /*0d30*/  PRMT R199, R199, 0x5410, R10 ;  /* 0x00005410c7c77816 */ /* 0x000fe2000000000a */
[----:B------:R-:W2:Y:S01]  /*0d40*/  LDCU.U8 UR25, c[0x0][0x410] ;  /* 0x00008200ff1977ac */ /* 0x000ea20008000000 */
[----:B------:R-:W-:Y:S02]  /*0d50*/  PRMT R200, R200, 0x5410, R11 ;  /* 0x00005410c8c87816 */ /* 0x000fe4000000000b */
[----:B------:R-:W-:Y:S01]  /*0d60*/  PRMT R201, R201, 0x5410, R13 ;  /* 0x00005410c9c97816 */ /* 0x000fe2000000000d */
[----:B------:R-:W3:Y:S01]  /*0d70*/  LDCU UR24, c[0x0][0x400] ;  /* 0x00008000ff1877ac */ /* 0x000ee20008000800 */
[----:B------:R-:W-:-:S02]  /*0d80*/  PRMT R204, R204, 0x5410, R12 ;  /* 0x00005410cccc7816 */ /* 0x000fc4000000000c */
[----:B------:R-:W-:Y:S01]  /*0d90*/  PRMT R205, R205, 0x5410, R15 ;  /* 0x00005410cdcd7816 */ /* 0x000fe2000000000f */
[----:B------:R-:W4:Y:S01]  /*0da0*/  LDCU.64 UR4, c[0x0][0x470] ;  /* 0x00008e00ff0477ac */ /* 0x000f220008000a00 */
[----:B------:R-:W-:Y:S02]  /*0db0*/  PRMT R206, R206, 0x5410, R16 ;  /* 0x00005410cece7816 */ /* 0x000fe40000000010 */
[----:B------:R-:W-:Y:S01]  /*0dc0*/  PRMT R207, R207, 0x5410, R18 ;  /* 0x00005410cfcf7816 */ /* 0x000fe20000000012 */
[----:B------:R-:W1:Y:S01]  /*0dd0*/  LDCU.64 UR18, c[0x0][0x438] ;  /* 0x00008700ff1277ac */ /* 0x000e620008000a00 */
[----:B------:R-:W-:Y:S02]  /*0de0*/  PRMT R208, R208, 0x5410, R17 ;  /* 0x00005410d0d07816 */ /* 0x000fe40000000011 */
[----:B------:R-:W-:Y:S01]  /*0df0*/  PRMT R209, R209, 0x5410, R19 ;  /* 0x00005410d1d17816 */ /* 0x000fe20000000013 */
[----:B------:R-:W1:Y:S01]  /*0e00*/  LDCU.64 UR6, c[0x0][0x478] ;  /* 0x00008f00ff0677ac */ /* 0x000e620008000a00 */
[----:B------:R-:W-:-:S02]  /*0e10*/  PRMT R210, R210, 0x5410, R20 ;  /* 0x00005410d2d27816 */ /* 0x000fc40000000014 */
[----:B------:R-:W-:Y:S01]  /*0e20*/  PRMT R211, R211, 0x5410, R22 ;  /* 0x00005410d3d37816 */ /* 0x000fe20000000016 */
[----:B------:R-:W1:Y:S01]  /*0e30*/  LDCU.128 UR12, c[0x0][0x3c0] ;  /* 0x00007800ff0c77ac */ /* 0x000e620008000c00 */
[----:B------:R-:W-:Y:S02]  /*0e40*/  PRMT R212, R212, 0x5410, R21 ;  /* 0x00005410d4d47816 */ /* 0x000fe40000000015 */
[----:B------:R-:W-:Y:S01]  /*0e50*/  PRMT R213, R213, 0x5410, R23 ;  /* 0x00005410d5d57816 */ /* 0x000fe20000000017 */
[----:B------:R-:W1:Y:S01]  /*0e60*/  LDCU.64 UR20, c[0x0][0x380] ;  /* 0x00007000ff1477ac */ /* 0x000e620008000a00 */
[----:B------:R-:W-:Y:S02]  /*0e70*/  PRMT R214, R214, 0x5410, R24 ;  /* 0x00005410d6d67816 */ /* 0x000fe40000000018 */
[----:B------:R-:W-:Y:S01]  /*0e80*/  PRMT R215, R215, 0x5410, R25 ;  /* 0x00005410d7d77816 */ /* 0x000fe20000000019 */
[----:B0-----:R-:W-:Y:S01]  /*0e90*/  UISETP.NE.AND UP2, UPT, UR8, URZ, UPT ;  /* 0x000000ff0800728c */ /* 0x001fe2000bf45270 */
[----:B------:R-:W-:-:S02]  /*0ea0*/  PRMT R216, R216, 0x5410, R6 ;  /* 0x00005410d8d87816 */ /* 0x000fc40000000006 */
[----:B------:R-:W-:Y:S02]  /*0eb0*/  PRMT R217, R217, 0x5410, R7 ;  /* 0x00005410d9d97816 */ /* 0x000fe40000000007 */
[----:B------:R-:W-:Y:S02]  /*0ec0*/  PRMT R218, R218, 0x5410, R2 ;  /* 0x00005410dada7816 */ /* 0x000fe40000000002 */
[----:B------:R-:W-:Y:S02]  /*0ed0*/  PRMT R219, R219, 0x5410, R26 ;  /* 0x00005410dbdb7816 */ /* 0x000fe4000000001a */
[----:B------:R-:W-:Y:S02]  /*0ee0*/  PRMT R220, R220, 0x5410, R3 ;  /* 0x00005410dcdc7816 */ /* 0x000fe40000000003 */
[----:B--234-:R-:W-:-:S07]  /*0ef0*/  PRMT R221, R221, 0x5410, R4 ;  /* 0x00005410dddd7816 */ /* 0x01cfce0000000004 */
.L_x_2683:
[----:B-1----:R-:W-:Y:S02]  /*0f00*/  UIMAD.WIDE UR8, UR11, 0x4, UR12 ;  /* 0x000000040b0878a5 */ /* 0x002fe4000f8e020c */
[----:B------:R-:W-:-:S04]  /*0f10*/  UIMAD.WIDE UR22, UR11, 0x4, UR14 ;  /* 0x000000040b1678a5 */ /* 0x000fc8000f8e020e */
[----:B0--34-:R-:W-:Y:S02]  /*0f20*/  MOV R156, UR8 ;  /* 0x00000008009c7c02 */ /* 0x019fe40008000f00 */
[----:B------:R-:W-:Y:S02]  /*0f30*/  MOV R157, UR9 ;  /* 0x00000009009d7c02 */ /* 0x000fe40008000f00 */
[----:B------:R-:W-:Y:S02]  /*0f40*/  MOV R158, UR22 ;  /* 0x00000016009e7c02 */ /* 0x000fe40008000f00 */
[----:B------:R-:W-:Y:S01]  /*0f50*/  MOV R159, UR23 ;  /* 0x00000017009f7c02 */ /* 0x000fe20008000f00 */
[----:B------:R-:W2:Y:S04]  /*0f60*/  LDG.E R156, desc[UR16][R156.64] ;  /* 0x000000109c9c7981 */ /* 0x000ea8000c1e1900 */
[----:B------:R-:W3:Y:S01]  /*0f70*/  LDG.E R158, desc[UR16][R158.64] ;  /* 0x000000109e9e7981 */ /* 0x000ee2000c1e1900 */
[----:B------:R-:W-:Y:S01]  /*0f80*/  UIMAD UR8, UR11, UR10, URZ ;  /* 0x0000000a0b0872a4 */ /* 0x000fe2000f8e02ff */
[----:B------:R-:W-:Y:S01]  /*0f90*/  PLOP3.LUT P0, PT, PT, PT, UP2, 0x40, 0x4 ;  /* 0x000000000004781c */ /* 0x000fe20003f0e828 */
[----:B------:R-:W-:Y:S01]  /*0fa0*/  BSSY.RECONVERGENT B0, `(.L_x_2609) ;  /* 0x000004f000007945 */ /* 0x000fe20003800200 */
[C---:B------:R-:W-:Y:S01]  /*0fb0*/  ISETP.GE.U32.AND P1, PT, R14.reuse, 0x200, PT ;  /* 0x000002000e00780c */ /* 0x040fe20003f26070 */
[----:B------:R-:W-:Y:S01]  /*0fc0*/  USHF.R.S32.HI UR9, URZ, 0x1f, UR8 ;  /* 0x0000001fff097899 */ /* 0x000fe20008011408 */
[----:B------:R-:W-:-:S02]  /*0fd0*/  ISETP.GE.U32.AND P2, PT, R14, 0x300, PT ;  /* 0x000003000e00780c */ /* 0x000fc40003f46070 */
[----:B------:R-:W-:Y:S02]  /*0fe0*/  CS2R R168, SRZ ;  /* 0x0000000000a87805 */ /* 0x000fe4000001ff00 */
[C---:B------:R-:W-:Y:S01]  /*0ff0*/  ISETP.GE.U32.AND P3, PT, R14.reuse, 0x400, PT ;  /* 0x000004000e00780c */ /* 0x040fe20003f66070 */
[----:B------:R-:W-:Y:S01]  /*1000*/  ULEA.HI UR9, UR9, UR8, URZ, 0x2 ;  /* 0x0000000809097291 */ /* 0x000fe2000f8f10ff */
[C---:B------:R-:W-:Y:S02]  /*1010*/  ISETP.GE.U32.AND P4, PT, R14.reuse, 0x500, PT ;  /* 0x000005000e00780c */ /* 0x040fe40003f86070 */
[----:B------:R-:W-:-:S03]  /*1020*/  ISETP.GE.U32.AND P5, PT, R14, 0x600, PT ;  /* 0x000006000e00780c */ /* 0x000fc60003fa6070 */
[----:B------:R-:W-:-:S04]  /*1030*/  MOV R13, UR9 ;  /* 0x00000009000d7c02 */ /* 0x000fc80008000f00 */
[----:B------:R-:W-:-:S04]  /*1040*/  LEA.HI.SX32 R13, R13, R198, 0x1e ;  /* 0x000000c60d0d7211 */ /* 0x000fc800078ff2ff */
[----:B------:R-:W-:Y:S02]  /*1050*/  MOV R170, R13 ;  /* 0x0000000d00aa7202 */ /* 0x000fe40000000f00 */
[----:B--2---:R-:W-:-:S04]  /*1060*/  FSEL R156, R156, RZ, P0 ;  /* 0x000000ff9c9c7208 */ /* 0x004fc80000000000 */
[----:B------:R-:W-:Y:S02]  /*1070*/  R2UR UR8, R156 ;  /* 0x000000009c0872ca */ /* 0x000fe400000e0000 */
[----:B---3--:R-:W-:Y:S01]  /*1080*/  R2UR UR23, R158 ;  /* 0x000000009e1772ca */ /* 0x008fe200000e0000 */
[----:B-----5:R-:W-:-:S14]  /*1090*/  @!P6 BRA `(.L_x_2610) ;  /* 0x0000000000fce947 */ /* 0x020fdc0003800000 */
        /* <DEDUP_REMOVED lines=12> */
[----:B------:R-:W-:Y:S02]  /*1160*/  HADD2.F32 R25, -RZ, R197.H0_H0 ;  /* 0x200000c5ff197230 */ /* 0x000fe40000004100 */
[----:B------:R-:W-:Y:S02]  /*1170*/  HADD2.F32 R11, -RZ, R195.H0_H0 ;  /* 0x200000c3ff0b7230 */ /* 0x000fe40000004100 */
[----:B------:R-:W-:Y:S02]  /*1180*/  HADD2.F32 R170, -RZ, R197.H1_H1 ;  /* 0x300000c5ffaa7230 */ /* 0x000fe40000004100 */
[----:B------:R-:W-:Y:S02]  /*1190*/  HADD2.F32 R182, -RZ, R199.H1_H1 ;  /* 0x300000c7ffb67230 */ /* 0x000fe40000004100 */
[----:B------:R-:W-:Y:S02]  /*11a0*/  HADD2.F32 R26, -RZ, R195.H1_H1 ;  /* 0x300000c3ff1a7230 */ /* 0x000fe40000004100 */
[----:B0-----:R-:W-:-:S05]  /*11b0*/  @P0 IMAD.WIDE.U32 R168, R13, 0x10, R168 ;  /* 0x000000100da80825 */ /* 0x001fca00078e00a8 */
[----:B------:R0:W5:Y:S02]  /*11c0*/  @P0 LDG.E.128 R44, desc[UR16][R168.64] ;  /* 0x00000010a82c0981 */ /* 0x000164000c1e1d00 */
[----:B0-----:R-:W-:Y:S02]  /*11d0*/  HADD2.F32 R168, -RZ, R196.H1_H1 ;  /* 0x300000c4ffa87230 */ /* 0x001fe40000004100 */
[----:B---3--:R-:W-:Y:S01]  /*11e0*/  FMUL.FTZ R25, R156, R25 ;  /* 0x000000199c197220 */ /* 0x008fe20000410000 */
[----:B------:R-:W-:-:S03]  /*11f0*/  FMUL.FTZ R170, R157, R170 ;  /* 0x000000aa9daa7220 */ /* 0x000fc60000410000 */
[----:B----4-:R-:W-:Y:S01]  /*1200*/  FFMA.FTZ R12, R160, R11, R25 ;  /* 0x0000000ba00c7223 */ /* 0x010fe20000010019 */
[----:B------:R-:W-:Y:S02]  /*1210*/  HADD2.F32 R11, -RZ, R199.H0_H0 ;  /* 0x200000c7ff0b7230 */ /* 0x000fe40000004100 */
[----:B------:R-:W-:Y:S02]  /*1220*/  HADD2.F32 R25, -RZ, R196.H0_H0 ;  /* 0x200000c4ff197230 */ /* 0x000fe40000004100 */
[----:B------:R-:W-:Y:S01]  /*1230*/  FMUL.FTZ R182, R159, R182 ;  /* 0x000000b69fb67220 */ /* 0x000fe20000410000 */
[----:B------:R-:W-:Y:S01]  /*1240*/  FMUL.FTZ R169, R158, R11 ;  /* 0x0000000b9ea97220 */ /* 0x000fe20000410000 */
[----:B--2---:R-:W-:Y:S01]  /*1250*/  FADD.FTZ R164, R164, -UR8 ;  /* 0x80000008a4a47e21 */ /* 0x004fe20008010000 */
[----:B------:R-:W-:Y:S01]  /*1260*/  FADD.FTZ R165, R165, -UR8 ;  /* 0x80000008a5a57e21 */ /* 0x000fe20008010000 */
[----:B------:R-:W-:Y:S01]  /*1270*/  FFMA.FTZ R11, R161, R26, R170 ;  /* 0x0000001aa10b7223 */ /* 0x000fe200000100aa */
[----:B------:R-:W-:Y:S01]  /*1280*/  FFMA.FTZ R26, R162, R25, R169 ;  /* 0x00000019a21a7223 */ /* 0x000fe200000100a9 */
[----:B------:R-:W-:Y:S01]  /*1290*/  FFMA.FTZ R25, R163, R168, R182 ;  /* 0x000000a8a3197223 */ /* 0x000fe200000100b6 */
[----:B------:R-:W-:Y:S01]  /*12a0*/  FMUL.FTZ R181, R164, UR23 ;  /* 0x00000017a4b57c20 */ /* 0x000fe20008410000 */
[----:B------:R-:W-:Y:S01]  /*12b0*/  FMUL.FTZ R182, R165, UR23 ;  /* 0x00000017a5b67c20 */ /* 0x000fe20008410000 */
[----:B------:R-:W-:Y:S01]  /*12c0*/  FADD.FTZ R68, R68, R156 ;  /* 0x0000009c44447221 */ /* 0x000fe20000010000 */
[----:B------:R-:W-:Y:S01]  /*12d0*/  FADD.FTZ R166, R166, -UR8 ;  /* 0x80000008a6a67e21 */ /* 0x000fe20008010000 */
[----:B------:R-:W-:Y:S01]  /*12e0*/  FFMA.FTZ R92, R156, R181, R92 ;  /* 0x000000b59c5c7223 */ /* 0x000fe2000001005c */
[----:B------:R-:W-:Y:S01]  /*12f0*/  FADD.FTZ R69, R69, R157 ;  /* 0x0000009d45457221 */ /* 0x000fe20000010000 */
[----:B------:R-:W-:Y:S01]  /*1300*/  FFMA.FTZ R93, R157, R182, R93 ;  /* 0x000000b69d5d7223 */ /* 0x000fe2000001005d */
[----:B------:R-:W-:Y:S01]  /*1310*/  FADD.FTZ R156, RZ, R12 ;  /* 0x0000000cff9c7221 */ /* 0x000fe20000010000 */
[----:B------:R-:W-:Y:S01]  /*1320*/  FFMA.FTZ R157, R181, R12, RZ ;  /* 0x0000000cb59d7223 */ /* 0x000fe200000100ff */
[----:B------:R-:W-:Y:S01]  /*1330*/  FADD.FTZ R117, R117, R161 ;  /* 0x000000a175757221 */ /* 0x000fe20000010000 */
[----:B------:R-:W-:Y:S01]  /*1340*/  FFMA.FTZ R141, R161, R182, R141 ;  /* 0x000000b6a18d7223 */ /* 0x000fe2000001008d */
[----:B------:R-:W-:Y:S01]  /*1350*/  FMUL.FTZ R193, R166, UR23 ;  /* 0x00000017a6c17c20 */ /* 0x000fe20008410000 */
[----:B------:R-:W-:Y:S01]  /*1360*/  FADD.FTZ R161, R156, R11 ;  /* 0x0000000b9ca17221 */ /* 0x000fe20000010000 */
[----:B------:R-:W-:Y:S01]  /*1370*/  FADD.FTZ R167, R167, -UR8 ;  /* 0x80000008a7a77e21 */ /* 0x000fe20008010000 */
        /* <DEDUP_REMOVED lines=14> */
[----:B------:R-:W-:Y:S01]  /*1460*/  IADD3 R170, PT, PT, R13, 0x100, RZ ;  /* 0x000001000daa7810 */ /* 0x000fe20007ffe0ff */
[----:B------:R-:W-:Y:S01]  /*1470*/  FADD.FTZ R169, R158, R25 ;  /* 0x000000199ea97221 */ /* 0x000fe20000010000 */
[----:B------:R-:W-:-:S07]  /*1480*/  FFMA.FTZ R168, R194, R25, R157 ;  /* 0x00000019c2a87223 */ /* 0x000fce000001009d */
.L_x_2610:
[----:B------:R-:W-:Y:S05]  /*1490*/  BSYNC.RECONVERGENT B0 ;  /* 0x0000000000007941 */ /* 0x000fea0003800200 */
.L_x_2609:
[----:B------:R-:W-:Y:S04]  /*14a0*/  BSSY.RECONVERGENT B0, `(.L_x_2611) ;  /* 0x0000041000007945 */ /* 0x000fe80003800200 */
[----:B------:R-:W-:Y:S05]  /*14b0*/  @!P1 BRA `(.L_x_2612) ;  /* 0x0000000000fc9947 */ /* 0x000fea0003800000 */
[----:B------:R-:W0:Y:S08]  /*14c0*/  LDC.64 R156, c[0x0][0x430] ;  /* 0x00010c00ff9c7b82 */ /* 0x000e300000000a00 */
[----:B------:R-:W1:Y:S08]  /*14d0*/  LDC.64 R160, c[0x0][0x428] ;  /* 0x00010a00ffa07b82 */ /* 0x000e700000000a00 */
[----:B------:R-:W2:Y:S01]  /*14e0*/  LDC.64 R164, c[0x0][0x3a8] ;  /* 0x0000ea00ffa47b82 */ /* 0x000ea20000000a00 */
[----:B------:R-:W-:-:S04]  /*14f0*/  ISETP.NE.U32.AND P0, PT, RZ, UR18, PT ;  /* 0x00000012ff007c0c */ /* 0x000fc8000bf05070 */
[----:B------:R-:W-:Y:S01]  /*1500*/  ISETP.NE.AND.EX P0, PT, RZ, UR19, PT, P0 ;  /* 0x00000013ff007c0c */ /* 0x000fe2000bf05300 */
[----:B0-----:R-:W-:-:S06]  /*1510*/  IMAD.WIDE.U32 R156, R170, 0x10, R156 ;  /* 0x00000010aa9c7825 */ /* 0x001fcc00078e009c */
[----:B------:R-:W3:Y:S01]  /*1520*/  LDG.E.128 R156, desc[UR16][R156.64] ;  /* 0x000000109c9c7981 */ /* 0x000ee2000c1e1d00 */
[----:B-1----:R-:W-:-:S05]  /*1530*/  IMAD.WIDE.U32 R160, R170, 0x10, R160 ;  /* 0x00000010aaa07825 */ /* 0x002fca00078e00a0 */
[----:B------:R-:W0:Y:S01]  /*1540*/  @P0 LDC.64 R202, c[0x0][0x438] ;  /* 0x00010e00ffca0b82 */ /* 0x000e220000000a00 */
[----:B------:R-:W4:Y:S01]  /*1550*/  LDG.E.128 R160, desc[UR16][R160.64] ;  /* 0x00000010a0a07981 */ /* 0x000f22000c1e1d00 */
[----:B--2---:R-:W-:-:S06]  /*1560*/  IMAD.WIDE.U32 R164, R170, 0x10, R164 ;  /* 0x00000010aaa47825 */ /* 0x004fcc00078e00a4 */
[----:B------:R-:W2:Y:S01]  /*1570*/  LDG.E.128 R164, desc[UR16][R164.64] ;  /* 0x00000010a4a47981 */ /* 0x000ea2000c1e1d00 */
[----:B0-----:R-:W-:-:S05]  /*1580*/  @P0 IMAD.WIDE.U32 R202, R170, 0x10, R202 ;  /* 0x00000010aaca0825 */ /* 0x001fca00078e00ca */
[----:B------:R0:W5:Y:S01]  /*1590*/  @P0 LDG.E.128 R40, desc[UR16][R202.64] ;  /* 0x00000010ca280981 */ /* 0x000162000c1e1d00 */
[----:B------:R-:W-:Y:S02]  /*15a0*/  HADD2.F32 R23, -RZ, R204.H0_H0 ;  /* 0x200000ccff177230 */ /* 0x000fe40000004100 */
[----:B------:R-:W-:Y:S02]  /*15b0*/  HADD2.F32 R9, -RZ, R200.H0_H0 ;  /* 0x200000c8ff097230 */ /* 0x000fe40000004100 */
[----:B------:R-:W-:Y:S02]  /*15c0*/  HADD2.F32 R180, -RZ, R204.H1_H1 ;  /* 0x300000ccffb47230 */ /* 0x000fe40000004100 */
[----:B------:R-:W-:Y:S02]  /*15d0*/  HADD2.F32 R24, -RZ, R200.H1_H1 ;  /* 0x300000c8ff187230 */ /* 0x000fe40000004100 */
[----:B------:R-:W-:Y:S02]  /*15e0*/  HADD2.F32 R198, -RZ, R205.H1_H1 ;  /* 0x300000cdffc67230 */ /* 0x000fe40000004100 */
[----:B------:R-:W-:Y:S01]  /*15f0*/  HADD2.F32 R192, -RZ, R201.H1_H1 ;  /* 0x300000c9ffc07230 */ /* 0x000fe20000004100 */
[----:B------:R-:W-:Y:S01]  /*1600*/  IADD3 R170, PT, PT, R170, 0x100, RZ ;  /* 0x00000100aaaa7810 */ /* 0x000fe20007ffe0ff */
[----:B---3--:R-:W-:Y:S01]  /*1610*/  FMUL.FTZ R23, R156, R23 ;  /* 0x000000179c177220 */ /* 0x008fe20000410000 */
[----:B------:R-:W-:-:S03]  /*1620*/  FMUL.FTZ R180, R157, R180 ;  /* 0x000000b49db47220 */ /* 0x000fc60000410000 */
[----:B----4-:R-:W-:Y:S01]  /*1630*/  FFMA.FTZ R10, R160, R9, R23 ;  /* 0x00000009a00a7223 */ /* 0x010fe20000010017 */
[----:B------:R-:W-:Y:S02]  /*1640*/  HADD2.F32 R9, -RZ, R205.H0_H0 ;  /* 0x200000cdff097230 */ /* 0x000fe40000004100 */
[----:B--2---:R-:W-:Y:S01]  /*1650*/  FADD.FTZ R164, R164, -UR8 ;  /* 0x80000008a4a47e21 */ /* 0x004fe20008010000 */
[----:B------:R-:W-:Y:S02]  /*1660*/  FADD.FTZ R165, R165, -UR8 ;  /* 0x80000008a5a57e21 */ /* 0x000fe40008010000 */
[----:B------:R-:W-:Y:S01]  /*1670*/  FMUL.FTZ R171, R158, R9 ;  /* 0x000000099eab7220 */ /* 0x000fe20000410000 */
[----:B------:R-:W-:Y:S01]  /*1680*/  FFMA.FTZ R9, R161, R24, R180 ;  /* 0x00000018a1097223 */ /* 0x000fe200000100b4 */
[----:B------:R-:W-:Y:S01]  /*1690*/  FMUL.FTZ R179, R164, UR23 ;  /* 0x00000017a4b37c20 */ /* 0x000fe20008410000 */
[----:B------:R-:W-:Y:S01]  /*16a0*/  FMUL.FTZ R180, R165, UR23 ;  /* 0x00000017a5b47c20 */ /* 0x000fe20008410000 */
[----:B------:R-:W-:Y:S01]  /*16b0*/  FADD.FTZ R64, R64, R156 ;  /* 0x0000009c40407221 */ /* 0x000fe20000010000 */
[----:B------:R-:W-:-:S02]  /*16c0*/  HADD2.F32 R23, -RZ, R201.H0_H0 ;  /* 0x200000c9ff177230 */ /* 0x000fc40000004100 */
[----:B------:R-:W-:Y:S01]  /*16d0*/  FFMA.FTZ R88, R156, R179, R88 ;  /* 0x000000b39c587223 */ /* 0x000fe20000010058 */
[----:B------:R-:W-:Y:S01]  /*16e0*/  FADD.FTZ R166, R166, -UR8 ;  /* 0x80000008a6a67e21 */ /* 0x000fe20008010000 */
[----:B------:R-:W-:Y:S01]  /*16f0*/  FADD.FTZ R65, R65, R157 ;  /* 0x0000009d41417221 */ /* 0x000fe20000010000 */
[----:B------:R-:W-:Y:S01]  /*1700*/  FFMA.FTZ R89, R157, R180, R89 ;  /* 0x000000b49d597223 */ /* 0x000fe20000010059 */
[----:B------:R-:W-:Y:S01]  /*1710*/  FADD.FTZ R156, R169, R10 ;  /* 0x0000000aa99c7221 */ /* 0x000fe20000010000 */
[----:B------:R-:W-:Y:S01]  /*1720*/  FFMA.FTZ R157, R179, R10, R168 ;  /* 0x0000000ab39d7223 */ /* 0x000fe200000100a8 */
[----:B------:R-:W-:Y:S01]  /*1730*/  FADD.FTZ R113, R113, R161 ;  /* 0x000000a171717221 */ /* 0x000fe20000010000 */
[----:B------:R-:W-:Y:S01]  /*1740*/  FFMA.FTZ R137, R161, R180, R137 ;  /* 0x000000b4a1897223 */ /* 0x000fe20000010089 */
[----:B------:R-:W-:Y:S01]  /*1750*/  FMUL.FTZ R198, R159, R198 ;  /* 0x000000c69fc67220 */ /* 0x000fe20000410000 */
[----:B------:R-:W-:Y:S01]  /*1760*/  FMUL.FTZ R191, R166, UR23 ;  /* 0x00000017a6bf7c20 */ /* 0x000fe20008410000 */
[----:B------:R-:W-:Y:S01]  /*1770*/  FADD.FTZ R161, R156, R9 ;  /* 0x000000099ca17221 */ /* 0x000fe20000010000 */
[----:B------:R-:W-:Y:S01]  /*1780*/  FFMA.FTZ R24, R162, R23, R171 ;  /* 0x00000017a2187223 */ /* 0x000fe200000100ab */
[----:B------:R-:W-:Y:S01]  /*1790*/  FADD.FTZ R167, R167, -UR8 ;  /* 0x80000008a7a77e21 */ /* 0x000fe20008010000 */
[----:B------:R-:W-:Y:S01]  /*17a0*/  FFMA.FTZ R156, R180, R9, R157 ;  /* 0x00000009b49c7223 */ /* 0x000fe2000001009d */
        /* <DEDUP_REMOVED lines=14> */
[----:B------:R-:W-:Y:S01]  /*1890*/  FADD.FTZ R169, R158, R23 ;  /* 0x000000179ea97221 */ /* 0x000fe20000010000 */
[----:B0-----:R-:W-:-:S07]  /*18a0*/  FFMA.FTZ R168, R192, R23, R157 ;  /* 0x00000017c0a87223 */ /* 0x001fce000001009d */
.L_x_2612:
[----:B------:R-:W-:Y:S05]  /*18b0*/  BSYNC.RECONVERGENT B0 ;  /* 0x0000000000007941 */ /* 0x000fea0003800200 */
.L_x_2611:
        /* <DEDUP_REMOVED lines=65> */
.L_x_2614:
[----:B------:R-:W-:Y:S05]  /*1cd0*/  BSYNC.RECONVERGENT B0 ;  /* 0x0000000000007941 */ /* 0x000fea0003800200 */
.L_x_2613:
        /* <DEDUP_REMOVED lines=65> */
.L_x_2616:
[----:B------:R-:W-:Y:S05]  /*20f0*/  BSYNC.RECONVERGENT B0 ;  /* 0x0000000000007941 */ /* 0x000fea0003800200 */
.L_x_2615:
        /* <DEDUP_REMOVED lines=27> */
[----:B------:R-:W-:-:S03]  /*22b0*/  HADD2.F32 R17, -RZ, R215.H0_H0 ;  /* 0x200000d7ff117230 */ /* 0x000fc60000004100 */
[----:B------:R-:W-:Y:S01]  /*22c0*/  FMUL.FTZ R27, R158, R3 ;  /* 0x000000039e1b7220 */ /* 0x000fe20000410000 */
[----:B--2---:R-:W-:Y:S01]  /*22d0*/  FADD.FTZ R164, R164, -UR8 ;  /* 0x80000008a4a47e21 */ /* 0x004fe20008010000 */
[----:B------:R-:W-:Y:S01]  /*22e0*/  FADD.FTZ R165, R165, -UR8 ;  /* 0x80000008a5a57e21 */ /* 0x000fe20008010000 */
        /* <DEDUP_REMOVED lines=34> */
.L_x_2618:
[----:B------:R-:W-:Y:S05]  /*2510*/  BSYNC.RECONVERGENT B0 ;  /* 0x0000000000007941 */ /* 0x000fea0003800200 */
.L_x_2617:
        /* <DEDUP_REMOVED lines=21> */
[----:B------:R-:W-:-:S02]  /*2670*/  HADD2.F32 R170, -RZ, R219.H1_H1 ;  /* 0x300000dbffaa7230 */ /* 0x000fc40000004100 */
[----:B---3--:R-:W-:Y:S01]  /*2680*/  FMUL.FTZ R171, R156, R171 ;  /* 0x000000ab9cab7220 */ /* 0x008fe20000410000 */
[----:B------:R-:W-:-:S03]  /*2690*/  FMUL.FTZ R16, R157, R16 ;  /* 0x000000109d107220 */ /* 0x000fc60000410000 */
[----:B----4-:R-:W-:Y:S01]  /*26a0*/  FFMA.FTZ R2, R160, R15, R171 ;  /* 0x0000000fa0027223 */ /* 0x010fe200000100ab */
[----:B------:R-:W-:Y:S02]  /*26b0*/  HADD2.F32 R171, -RZ, R221.H0_H0 ;  /* 0x200000ddffab7230 */ /* 0x000fe40000004100 */
[----:B------:R-:W-:Y:S02]  /*26c0*/  HADD2.F32 R15, -RZ, R219.H0_H0 ;  /* 0x200000dbff0f7230 */ /* 0x000fe40000004100 */
[----:B------:R-:W-:Y:S01]  /*26d0*/  FMUL.FTZ R178, R159, R178 ;  /* 0x000000b29fb27220 */ /* 0x000fe20000410000 */
[----:B------:R-:W-:Y:S01]  /*26e0*/  FMUL.FTZ R171, R158, R171 ;  /* 0x000000ab9eab7220 */ /* 0x000fe20000410000 */
[----:B------:R-:W-:Y:S01]  /*26f0*/  FFMA.FTZ R0, R161, R0, R16 ;  /* 0x00000000a1007223 */ /* 0x000fe20000010010 */
[----:B--2---:R-:W-:Y:S01]  /*2700*/  FADD.FTZ R165, R165, -UR8 ;  /* 0x80000008a5a57e21 */ /* 0x004fe20008010000 */
[----:B------:R-:W-:Y:S01]  /*2710*/  FADD.FTZ R164, R164, -UR8 ;  /* 0x80000008a4a47e21 */ /* 0x000fe20008010000 */
[----:B------:R-:W-:Y:S01]  /*2720*/  FFMA.FTZ R16, R162, R15, R171 ;  /* 0x0000000fa2107223 */ /* 0x000fe200000100ab */
[----:B------:R-:W-:Y:S01]  /*2730*/  FFMA.FTZ R15, R163, R170, R178 ;  /* 0x000000aaa30f7223 */ /* 0x000fe200000100b2 */
[----:B------:R-:W-:Y:S01]  /*2740*/  FMUL.FTZ R178, R165, UR23 ;  /* 0x00000017a5b27c20 */ /* 0x000fe20008410000 */
[----:B------:R-:W-:Y:S01]  /*2750*/  FMUL.FTZ R177, R164, UR23 ;  /* 0x00000017a4b17c20 */ /* 0x000fe20008410000 */
[----:B------:R-:W-:Y:S01]  /*2760*/  FADD.FTZ R166, R166, -UR8 ;  /* 0x80000008a6a67e21 */ /* 0x000fe20008010000 */
[----:B------:R-:W-:Y:S01]  /*2770*/  FADD.FTZ R49, R49, R157 ;  /* 0x0000009d31317221 */ /* 0x000fe20000010000 */
[----:B------:R-:W-:Y:S01]  /*2780*/  FFMA.FTZ R73, R157, R178, R73 ;  /* 0x000000b29d497223 */ /* 0x000fe20000010049 */
[----:B------:R-:W-:Y:S01]  /*2790*/  FADD.FTZ R169, R169, R2 ;  /* 0x00000002a9a97221 */ /* 0x000fe20000010000 */
[----:B------:R-:W-:Y:S01]  /*27a0*/  FFMA.FTZ R157, R177, R2, R168 ;  /* 0x00000002b19d7223 */ /* 0x000fe200000100a8 */
[----:B------:R-:W-:Y:S01]  /*27b0*/  FADD.FTZ R48, R48, R156 ;  /* 0x0000009c30307221 */ /* 0x000fe20000010000 */
[----:B------:R-:W-:Y:S01]  /*27c0*/  FFMA.FTZ R72, R156, R177, R72 ;  /* 0x000000b19c487223 */ /* 0x000fe20000010048 */
[----:B------:R-:W-:Y:S01]  /*27d0*/  FMUL.FTZ R189, R166, UR23 ;  /* 0x00000017a6bd7c20 */ /* 0x000fe20008410000 */
[----:B------:R-:W-:Y:S01]  /*27e0*/  FADD.FTZ R167, R167, -UR8 ;  /* 0x80000008a7a77e21 */ /* 0x000fe20008010000 */
        /* <DEDUP_REMOVED lines=19> */
.L_x_2620:
[----:B------:R-:W-:Y:S05]  /*2920*/  BSYNC.RECONVERGENT B0 ;  /* 0x0000000000007941 */ /* 0x000fea0003800200 */
.L_x_2619:
        /* <DEDUP_REMOVED lines=32> */
.L_x_2622:
[----:B------:R-:W-:Y:S05]  /*2b30*/  BSYNC.RECONVERGENT B0 ;  /* 0x0000000000007941 */ /* 0x000fea0003800200 */
.L_x_2621:
        /* <DEDUP_REMOVED lines=64> */
[----:B------:R-:W-:Y:S06]  /*2f40*/  BRA `(.L_x_2628) ;  /* 0x0000000800187947 */ /* 0x000fec0003800000 */
.L_x_2627:
        /* <DEDUP_REMOVED lines=11> */
[----:B------:R-:W-:-:S02]  /*3000*/  FMUL.FTZ R159, R150, UR23 ;  /* 0x00000017969f7c20 */ /* 0x000fc40008410000 */
[----:B------:R-:W-:Y:S02]  /*3010*/  MOV R148, R156 ;  /* 0x0000009c00947202 */ /* 0x000fe40000000f00 */
[----:B------:R-:W-:Y:S02]  /*3020*/  MOV R149, R157 ;  /* 0x0000009d00957202 */ /* 0x000fe40000000f00 */
[----:B------:R-:W-:Y:S02]  /*3030*/  MOV R150, R158 ;  /* 0x0000009e00967202 */ /* 0x000fe40000000f00 */
[----:B------:R-:W-:Y:S01]  /*3040*/  MOV R151, R159 ;  /* 0x0000009f00977202 */ /* 0x000fe20000000f00 */
[----:B------:R-:W-:Y:S06]  /*3050*/  BRA `(.L_x_2628) ;  /* 0x0000000400d47947 */ /* 0x000fec0003800000 */
.L_x_2626:
        /* <DEDUP_REMOVED lines=20> */
.L_x_2629:
        /* <DEDUP_REMOVED lines=14> */
[-C--:B------:R-:W-:Y:S02]  /*3280*/  MOV R150, R158.reuse ;  /* 0x0000009e00967202 */ /* 0x080fe40000000f00 */
[-C--:B------:R-:W-:Y:S02]  /*3290*/  MOV R151, R159.reuse ;  /* 0x0000009f00977202 */ /* 0x080fe40000000f00 */
[----:B------:R-:W-:Y:S02]  /*32a0*/  MOV R155, R159 ;  /* 0x0000009f009b7202 */ /* 0x000fe40000000f00 */
[----:B------:R-:W-:-:S02]  /*32b0*/  MOV R154, R158 ;  /* 0x0000009e009a7202 */ /* 0x000fc40000000f00 */
[----:B------:R-:W-:Y:S02]  /*32c0*/  MOV R153, R157 ;  /* 0x0000009d00997202 */ /* 0x000fe40000000f00 */
[----:B------:R-:W-:Y:S01]  /*32d0*/  MOV R152, R156 ;  /* 0x0000009c00987202 */ /* 0x000fe20000000f00 */
[----:B------:R-:W-:Y:S06]  /*32e0*/  BRA `(.L_x_2628) ;  /* 0x0000000400307947 */ /* 0x000fec0003800000 */
.L_x_2625:
        /* <DEDUP_REMOVED lines=18> */
[----:B------:R-:W-:Y:S06]  /*3410*/  BRA `(.L_x_2628) ;  /* 0x0000000000e47947 */ /* 0x000fec0003800000 */
.L_x_2631:
        /* <DEDUP_REMOVED lines=11> */
[----:B------:R-:W-:-:S02]  /*34d0*/  FFMA.FTZ R159, R150, UR23, R47 ;  /* 0x00000017969f7c23 */ /* 0x000fc4000801002f */
[----:B------:R-:W-:Y:S02]  /*34e0*/  MOV R148, R156 ;  /* 0x0000009c00947202 */ /* 0x000fe40000000f00 */
[----:B------:R-:W-:Y:S02]  /*34f0*/  MOV R149, R157 ;  /* 0x0000009d00957202 */ /* 0x000fe40000000f00 */
[----:B------:R-:W-:Y:S02]  /*3500*/  MOV R150, R158 ;  /* 0x0000009e00967202 */ /* 0x000fe40000000f00 */
[----:B------:R-:W-:Y:S01]  /*3510*/  MOV R151, R159 ;  /* 0x0000009f00977202 */ /* 0x000fe20000000f00 */
[----:B------:R-:W-:Y:S06]  /*3520*/  BRA `(.L_x_2628) ;  /* 0x0000000000a07947 */ /* 0x000fec0003800000 */
.L_x_2630:
        /* <DEDUP_REMOVED lines=20> */
.L_x_2632:
        /* <DEDUP_REMOVED lines=14> */
[-C--:B------:R-:W-:Y:S02]  /*3750*/  MOV R150, R158.reuse ;  /* 0x0000009e00967202 */ /* 0x080fe40000000f00 */
[-C--:B------:R-:W-:Y:S02]  /*3760*/  MOV R151, R159.reuse ;  /* 0x0000009f00977202 */ /* 0x080fe40000000f00 */
[----:B------:R-:W-:Y:S02]  /*3770*/  MOV R155, R159 ;  /* 0x0000009f009b7202 */ /* 0x000fe40000000f00 */
[----:B------:R-:W-:-:S02]  /*3780*/  MOV R154, R158 ;  /* 0x0000009e009a7202 */ /* 0x000fc40000000f00 */
[----:B------:R-:W-:Y:S02]  /*3790*/  MOV R153, R157 ;  /* 0x0000009d00997202 */ /* 0x000fe40000000f00 */
[----:B------:R-:W-:-:S07]  /*37a0*/  MOV R152, R156 ;  /* 0x0000009c00987202 */ /* 0x000fce0000000f00 */
.L_x_2628:
        /* <DEDUP_REMOVED lines=14> */
.L_x_2624:
[----:B------:R-:W-:Y:S05]  /*3890*/  BSYNC.RECONVERGENT B0 ;  /* 0x0000000000007941 */ /* 0x000fea0003800200 */
.L_x_2623:
        /* <DEDUP_REMOVED lines=33> */
.L_x_2637:
        /* <DEDUP_REMOVED lines=17> */
.L_x_2636:
        /* <DEDUP_REMOVED lines=20> */
.L_x_2639:
        /* <DEDUP_REMOVED lines=13> */
.L_x_2635:
[----:B0-----:R-:W0:Y:S02]  /*3dd0*/  LDC.64 R156, c[0x0][0x478] ;  /* 0x00011e00ff9c7b82 */ /* 0x001e240000000a00 */
[----:B0-----:R-:W-:-:S04]  /*3de0*/  ISETP.NE.U32.AND P0, PT, R156, RZ, PT ;  /* 0x000000ff9c00720c */ /* 0x001fc80003f05070 */
[----:B------:R-:W-:-:S13]  /*3df0*/  ISETP.NE.AND.EX P0, PT, R157, RZ, PT, P0 ;  /* 0x000000ff9d00720c */ /* 0x000fda0003f05300 */
[----:B------:R-:W-:Y:S05]  /*3e00*/  @!P0 BRA `(.L_x_2640) ;  /* 0x0000000000a48947 */ /* 0x000fea0003800000 */
[----:B------:R-:W-:-:S04]  /*3e10*/  UISETP.NE.U32.AND UP0, UPT, UR4, URZ, UPT ;  /* 0x000000ff0400728c */ /* 0x000fc8000bf05070 */
[----:B------:R-:W-:-:S09]  /*3e20*/  UISETP.NE.AND.EX UP0, UPT, UR5, URZ, UPT, UP0 ;  /* 0x000000ff0500728c */ /* 0x000fd2000bf05300 */
[----:B------:R-:W-:Y:S05]  /*3e30*/  BRA.U !UP0, `(.L_x_2641) ;  /* 0x0000000108547547 */ /* 0x000fea000b800000 */
        /* <DEDUP_REMOVED lines=21> */
.L_x_2641:
        /* <DEDUP_REMOVED lines=17> */
.L_x_2640:
        /* <DEDUP_REMOVED lines=20> */
.L_x_2642:
        /* <DEDUP_REMOVED lines=11> */
[----:B------:R-:W-:-:S07]  /*4290*/  FMUL.FTZ R159, R160, UR23 ;  /* 0x00000017a09f7c20 */ /* 0x000fce0008410000 */
.L_x_2638:
[----:B------:R-:W0:Y:S01]  /*42a0*/  @P0 LDC.64 R164, c[0x0][0x478] ;  /* 0x00011e00ffa40b82 */ /* 0x000e220000000a00 */
[----:B------:R-:W1:Y:S01]  /*42b0*/  @UP0 LDCU.64 UR26, c[0x0][0x470] ;  /* 0x00008e00ff1a07ac */ /* 0x000e620008000a00 */
[----:B------:R-:W-:-:S06]  /*42c0*/  HFMA2 R162, -RZ, RZ, 0, 9.5367431640625e-07 ;  /* 0x00000010ffa27431 */ /* 0x000fcc00000001ff */
[----:B------:R-:W2:Y:S01]  /*42d0*/  LDC.64 R160, c[0x0][0x468] ;  /* 0x00011a00ffa07b82 */ /* 0x000ea20000000a00 */
[----:B0-----:R-:W-:-:S05]  /*42e0*/  @P0 IMAD.WIDE.U32 R164, R13, 0x10, R164 ;  /* 0x000000100da40825 */ /* 0x001fca00078e00a4 */
[----:B------:R3:W-:Y:S01]  /*42f0*/  @P0 STG.E.128 desc[UR16][R164.64], R152 ;  /* 0x00000098a4000986 */ /* 0x0007e2000c101d10 */
[----:B------:R-:W-:Y:S01]  /*4300*/  PLOP3.LUT P0, PT, PT, PT, UP0, 0x80, 0x8 ;  /* 0x000000000008781c */ /* 0x000fe20003f0f008 */
[----:B--2---:R-:W-:-:S05]  /*4310*/  IMAD.WIDE.U32 R160, R13, 0x10, R160 ;  /* 0x000000100da07825 */ /* 0x004fca00078e00a0 */
[----:B------:R3:W-:Y:S07]  /*4320*/  STG.E.128 desc[UR16][R160.64], R156 ;  /* 0x0000009ca0007986 */ /* 0x0007ee000c101d10 */
[C---:B-1----:R-:W-:Y:S01]  /*4330*/  @P0 IMAD.WIDE.U32 R162, R13.reuse, R162, UR26 ;  /* 0x0000001a0da20e25 */ /* 0x042fe2000f8e00a2 */
[----:B------:R-:W-:Y:S02]  /*4340*/  PLOP3.LUT P0, PT, PT, PT, UP0, 0x80, 0x8 ;  /* 0x000000000008781c */ /* 0x000fe40003f0f008 */
[----:B------:R-:W-:-:S11]  /*4350*/  IADD3 R13, PT, PT, R13, 0x100, RZ ;  /* 0x000001000d0d7810 */ /* 0x000fd60007ffe0ff */
[----:B------:R3:W-:Y:S02]  /*4360*/  @P0 STG.E.128 desc[UR16][R162.64], R148 ;  /* 0x00000094a2000986 */ /* 0x0007e4000c101d10 */
.L_x_2634:
[----:B------:R-:W-:Y:S05]  /*4370*/  BSYNC.RECONVERGENT B0 ;  /* 0x0000000000007941 */ /* 0x000fea0003800200 */
.L_x_2633:
        /* <DEDUP_REMOVED lines=12> */
[--C-:B0--3--:R-:W-:Y:S01]  /*4440*/  FFMA.FTZ R149, R175, UR8, R166.reuse ;  /* 0x00000008af957c23 */ /* 0x109fe200080100a6 */
        /* <DEDUP_REMOVED lines=20> */
.L_x_2647:
        /* <DEDUP_REMOVED lines=17> */
.L_x_2646:
        /* <DEDUP_REMOVED lines=20> */
.L_x_2649:
        /* <DEDUP_REMOVED lines=13> */
.L_x_2645:
[----:B0--3--:R-:W0:Y:S02]  /*48b0*/  LDC.64 R156, c[0x0][0x478] ;  /* 0x00011e00ff9c7b82 */ /* 0x009e240000000a00 */
        /* <DEDUP_REMOVED lines=27> */
.L_x_2651:
        /* <DEDUP_REMOVED lines=17> */
.L_x_2650:
        /* <DEDUP_REMOVED lines=20> */
.L_x_2652:
        /* <DEDUP_REMOVED lines=12> */
.L_x_2648:
        /* <DEDUP_REMOVED lines=13> */
.L_x_2644:
[----:B------:R-:W-:Y:S05]  /*4e50*/  BSYNC.RECONVERGENT B0 ;  /* 0x0000000000007941 */ /* 0x000fea0003800200 */
.L_x_2643:
        /* <DEDUP_REMOVED lines=12> */
[--C-:B0--34-:R-:W-:Y:S01]  /*4f20*/  FFMA.FTZ R149, R173, UR8, R166.reuse ;  /* 0x00000008ad957c23 */ /* 0x119fe200080100a6 */
        /* <DEDUP_REMOVED lines=20> */
.L_x_2657:
        /* <DEDUP_REMOVED lines=17> */
.L_x_2656:
        /* <DEDUP_REMOVED lines=20> */
.L_x_2659:
        /* <DEDUP_REMOVED lines=13> */
.L_x_2655:
[----:B0--34-:R-:W0:Y:S02]  /*5390*/  LDC.64 R156, c[0x0][0x478] ;  /* 0x00011e00ff9c7b82 */ /* 0x019e240000000a00 */
        /* <DEDUP_REMOVED lines=27> */
.L_x_2661:
        /* <DEDUP_REMOVED lines=17> */
.L_x_2660:
        /* <DEDUP_REMOVED lines=20> */
.L_x_2662:
        /* <DEDUP_REMOVED lines=12> */
.L_x_2658:
        /* <DEDUP_REMOVED lines=13> */
.L_x_2654:
[----:B------:R-:W-:Y:S05]  /*5930*/  BSYNC.RECONVERGENT B0 ;  /* 0x0000000000007941 */ /* 0x000fea0003800200 */
.L_x_2653:
        /* <DEDUP_REMOVED lines=33> */
.L_x_2667:
        /* <DEDUP_REMOVED lines=17> */
.L_x_2666:
        /* <DEDUP_REMOVED lines=20> */
.L_x_2669:
        /* <DEDUP_REMOVED lines=13> */
.L_x_2665:
        /* <DEDUP_REMOVED lines=28> */
.L_x_2671:
        /* <DEDUP_REMOVED lines=17> */
.L_x_2670:
        /* <DEDUP_REMOVED lines=20> */
.L_x_2672:
        /* <DEDUP_REMOVED lines=12> */
.L_x_2668:
        /* <DEDUP_REMOVED lines=13> */
.L_x_2664:
[----:B------:R-:W-:Y:S05]  /*6410*/  BSYNC.RECONVERGENT B0 ;  /* 0x0000000000007941 */ /* 0x000fea0003800200 */
.L_x_2663:
        /* <DEDUP_REMOVED lines=33> */
.L_x_2677:
        /* <DEDUP_REMOVED lines=17> */
.L_x_2676:
        /* <DEDUP_REMOVED lines=20> */
.L_x_2679:
        /* <DEDUP_REMOVED lines=13> */
.L_x_2675:
        /* <DEDUP_REMOVED lines=28> */
.L_x_2681:
        /* <DEDUP_REMOVED lines=17> */
.L_x_2680:
        /* <DEDUP_REMOVED lines=20> */
.L_x_2682:
        /* <DEDUP_REMOVED lines=12> */
.L_x_2678:
        /* <DEDUP_REMOVED lines=9> */
[----:B-1----:R-:W-:Y:S01]  /*6eb0*/  @P0 IMAD.WIDE.U32 R164, R13, R164, UR26 ;  /* 0x0000001a0da40e25 */ /* 0x002fe2000f8e00a4 */
[----:B------:R-:W-:-:S13]  /*6ec0*/  PLOP3.LUT P0, PT, PT, PT, UP0, 0x80, 0x8 ;  /* 0x000000000008781c */ /* 0x000fda0003f0f008 */
[----:B------:R0:W-:Y:S02]  /*6ed0*/  @P0 STG.E.128 desc[UR16][R164.64], R148 ;  /* 0x00000094a4000986 */ /* 0x0001e4000c101d10 */
.L_x_2674:
[----:B------:R-:W-:Y:S05]  /*6ee0*/  BSYNC.RECONVERGENT B0 ;  /* 0x0000000000007941 */ /* 0x000fea0003800200 */
.L_x_2673:
[----:B------:R-:W-:Y:S01]  /*6ef0*/  UPLOP3.LUT UP1, UPT, UPT, UPT, UP1, 0x40, 0x4 ;  /* 0x000000000004789c */ /* 0x000fe20003f2e810 */
[----:B------:R-:W-:Y:S10]  /*6f00*/  BRA.U !UP3, `(.L_x_2683) ;  /* 0xffffff9d0bfc7547 */ /* 0x000ff4000b83ffff */
.L_x_2608:
[----:B------:R-:W1:Y:S01]  /*6f10*/  S2UR UR4, SR_CTAID.X ;  /* 0x00000000000479c3 */ /* 0x000e620000002500 */
[----:B------:R-:W-:Y:S01]  /*6f20*/  BSSY.RECONVERGENT B0, `(.L_x_2684) ;  /* 0x0000012000007945 */ /* 0x000fe20003800200 */
[----:B-1----:R-:W-:-:S06]  /*6f30*/  UIMAD UR4, UR4, UR10, URZ ;  /* 0x0000000a040472a4 */ /* 0x002fcc000f8e02ff */
[----:B-----5:R-:W-:-:S04]  /*6f40*/  MOV R11, UR4 ;  /* 0x00000004000b7c02 */ /* 0x020fc80008000f00 */
[----:B------:R-:W-:Y:S01]  /*6f50*/  LEA.HI R11, R11, R198, RZ, 0x1e ;  /* 0x000000c60b0b7211 */ /* 0x000fe200078ff0ff */
[----:B------:R-:W-:Y:S06]  /*6f60*/  @!P6 BRA `(.L_x_2685) ;  /* 0x000000000034e947 */ /* 0x000fec0003800000 */
[----:B------:R-:W1:Y:S08]  /*6f70*/  LDC.64 R2, c[0x0][0x440] ;  /* 0x00011000ff027b82 */ /* 0x000e700000000a00 */
[----:B------:R-:W2:Y:S08]  /*6f80*/  LDC.64 R4, c[0x0][0x448] ;  /* 0x00011200ff047b82 */ /* 0x000eb00000000a00 */
[----:B------:R-:W5:Y:S08]  /*6f90*/  LDC.64 R6, c[0x0][0x450] ;  /* 0x00011400ff067b82 */ /* 0x000f700000000a00 */
[----:B------:R-:W0:Y:S01]  /*6fa0*/  LDC.64 R8, c[0x0][0x458] ;  /* 0x00011600ff087b82 */ /* 0x000e220000000a00 */
[----:B-1----:R-:W-:-:S05]  /*6fb0*/  IMAD.WIDE.U32 R2, R11, 0x10, R2 ;  /* 0x000000100b027825 */ /* 0x002fca00078e0002 */
[----:B------:R1:W-:Y:S01]  /*6fc0*/  STG.E.128 desc[UR16][R2.64], R116 ;  /* 0x0000007402007986 */ /* 0x0003e2000c101d10 */
[----:B--2---:R-:W-:-:S05]  /*6fd0*/  IMAD.WIDE.U32 R4, R11, 0x10, R4 ;  /* 0x000000100b047825 */ /* 0x004fca00078e0004 */
[----:B------:R1:W-:Y:S01]  /*6fe0*/  STG.E.128 desc[UR16][R4.64], R140 ;  /* 0x0000008c04007986 */ /* 0x0003e2000c101d10 */
[----:B-----5:R-:W-:-:S05]  /*6ff0*/  IMAD.WIDE.U32 R6, R11, 0x10, R6 ;  /* 0x000000100b067825 */ /* 0x020fca00078e0006 */
[----:B------:R1:W-:Y:S01]  /*7000*/  STG.E.128 desc[UR16][R6.64], R68 ;  /* 0x0000004406007986 */ /* 0x0003e2000c101d10 */
[C---:B0-----:R-:W-:Y:S01]  /*7010*/  IMAD.WIDE.U32 R8, R11.reuse, 0x10, R8 ;  /* 0x000000100b087825 */ /* 0x041fe200078e0008 */
[----:B------:R-:W-:-:S04]  /*7020*/  IADD3 R11, PT, PT, R11, 0x100, RZ ;  /* 0x000001000b0b7810 */ /* 0x000fc80007ffe0ff */
[----:B------:R1:W-:Y:S03]  /*7030*/  STG.E.128 desc[UR16][R8.64], R92 ;  /* 0x0000005c08007986 */ /* 0x0003e6000c101d10 */
.L_x_2685:
[----:B------:R-:W-:Y:S05]  /*7040*/  BSYNC.RECONVERGENT B0 ;  /* 0x0000000000007941 */ /* 0x000fea0003800200 */
.L_x_2684:
[----:B------:R-:W-:Y:S04]  /*7050*/  BSSY.RECONVERGENT B0, `(.L_x_2686) ;  /* 0x000000f000007945 */ /* 0x000fe80003800200 */
[----:B------:R-:W-:Y:S05]  /*7060*/  @!P1 BRA `(.L_x_2687) ;  /* 0x0000000000349947 */ /* 0x000fea0003800000 */
[----:B-1----:R-:W1:Y:S08]  /*7070*/  LDC.64 R2, c[0x0][0x440] ;  /* 0x00011000ff027b82 */ /* 0x002e700000000a00 */
        /* <DEDUP_REMOVED lines=12> */
.L_x_2687:
[----:B------:R-:W-:Y:S05]  /*7140*/  BSYNC.RECONVERGENT B0 ;  /* 0x0000000000007941 */ /* 0x000fea0003800200 */
.L_x_2686:
        /* <DEDUP_REMOVED lines=15> */
.L_x_2689:
[----:B------:R-:W-:Y:S05]  /*7240*/  BSYNC.RECONVERGENT B0 ;  /* 0x0000000000007941 */ /* 0x000fea0003800200 */
.L_x_2688:
        /* <DEDUP_REMOVED lines=15> */
.L_x_2691:
[----:B------:R-:W-:Y:S05]  /*7340*/  BSYNC.RECONVERGENT B0 ;  /* 0x0000000000007941 */ /* 0x000fea0003800200 */
.L_x_2690:
        /* <DEDUP_REMOVED lines=15> */
.L_x_2693:
[----:B------:R-:W-:Y:S05]  /*7440*/  BSYNC.RECONVERGENT B0 ;  /* 0x0000000000007941 */ /* 0x000fea0003800200 */
.L_x_2692:
[----:B------:R-:W-:Y:S05]  /*7450*/  @!P5 EXIT ;  /* 0x000000000000d94d */ /* 0x000fea0003800000 */
[----:B-1----:R-:W1:Y:S08]  /*7460*/  LDC.64 R2, c[0x0][0x440] ;  /* 0x00011000ff027b82 */ /* 0x002e700000000a00 */
[----:B------:R-:W2:Y:S08]  /*7470*/  LDC.64 R4, c[0x0][0x448] ;  /* 0x00011200ff047b82 */ /* 0x000eb00000000a00 */
[----:B------:R-:W5:Y:S08]  /*7480*/  LDC.64 R6, c[0x0][0x450] ;  /* 0x00011400ff067b82 */ /* 0x000f700000000a00 */
[----:B------:R-:W0:Y:S01]  /*7490*/  LDC.64 R8, c[0x0][0x458] ;  /* 0x00011600ff087b82 */ /* 0x000e220000000a00 */
[----:B-1----:R-:W-:-:S05]  /*74a0*/  IMAD.WIDE.U32 R2, R11, 0x10, R2 ;  /* 0x000000100b027825 */ /* 0x002fca00078e0002 */
[----:B------:R-:W-:Y:S01]  /*74b0*/  STG.E.128 desc[UR16][R2.64], R96 ;  /* 0x0000006002007986 */ /* 0x000fe2000c101d10 */
[----:B--2---:R-:W-:-:S05]  /*74c0*/  IMAD.WIDE.U32 R4, R11, 0x10, R4 ;  /* 0x000000100b047825 */ /* 0x004fca00078e0004 */
[----:B------:R-:W-:Y:S01]  /*74d0*/  STG.E.128 desc[UR16][R4.64], R120 ;  /* 0x0000007804007986 */ /* 0x000fe2000c101d10 */
[----:B-----5:R-:W-:-:S05]  /*74e0*/  IMAD.WIDE.U32 R6, R11, 0x10, R6 ;  /* 0x000000100b067825 */ /* 0x020fca00078e0006 */
[----:B------:R-:W-:Y:S01]  /*74f0*/  STG.E.128 desc[UR16][R6.64], R48 ;  /* 0x0000003006007986 */ /* 0x000fe2000c101d10 */
[----:B0-----:R-:W-:-:S05]  /*7500*/  IMAD.WIDE.U32 R8, R11, 0x10, R8 ;  /* 0x000000100b087825 */ /* 0x001fca00078e0008 */
[----:B------:R-:W-:Y:S01]  /*7510*/  STG.E.128 desc[UR16][R8.64], R72 ;  /* 0x0000004808007986 */ /* 0x000fe2000c101d10 */
[----:B------:R-:W-:Y:S05]  /*7520*/  EXIT ;  /* 0x000000000000794d */ /* 0x000fea0003800000 */
.L_x_2694:
        /* <DEDUP_REMOVED lines=13> */
.L_x_3868:


//--------------------- .text._ZN10layer_norm31ln_parallel_residual_bwd_kernelINS_13Kernel_traitsI6__halfffffjLj6144ELj1ELj1ELj8ELj16ENS_18Kernel_traits_baseILj6144ES2_ffffjLj256EEEEELb0ELb0ELb1EEEvNS_9BwdParamsE --------------------------
	.section	.text._ZN10layer_norm31ln_parallel_residual_bwd_kernelINS_13Kernel_traitsI6__halfffffjLj6144ELj1ELj1ELj8ELj16ENS_18Kernel_traits_baseILj6144ES2_ffffjLj256EEEEELb0ELb0ELb1EEEvNS_9BwdParamsE,"ax",@progbits
	.align	128
        .global         _ZN10layer_norm31ln_parallel_residual_bwd_kernelINS_13Kernel_traitsI6__halfffffjLj6144ELj1ELj1ELj8ELj16ENS_18Kernel_traits_baseILj6144ES2_ffffjLj256EEEEELb0ELb0ELb1EEEvNS_9BwdParamsE
        .type           _ZN10layer_norm31ln_parallel_residual_bwd_kernelINS_13Kernel_traitsI6__halfffffjLj6144ELj1ELj1ELj8ELj16ENS_18Kernel_traits_baseILj6144ES2_ffffjLj256EEEEELb0ELb0ELb1EEEvNS_9BwdParamsE,@function
        .size           _ZN10layer_norm31ln_parallel_residual_bwd_kernelINS_13Kernel_traitsI6__halfffffjLj6144ELj1ELj1ELj8ELj16ENS_18Kernel_traits_baseILj6144ES2_ffffjLj256EEEEELb0ELb0ELb1EEEvNS_9BwdParamsE,(.L_x_3869 - _ZN10layer_norm31ln_parallel_residual_bwd_kernelINS_13Kernel_traitsI6__halfffffjLj6144ELj1ELj1ELj8ELj16ENS_18Kernel_traits_baseILj6144ES2_ffffjLj256EEEEELb0ELb0ELb1EEEvNS_9BwdParamsE)
        .other          _ZN10layer_norm31ln_parallel_residual_bwd_kernelINS_13Kernel_traitsI6__halfffffjLj6144ELj1ELj1ELj8ELj16ENS_18Kernel_traits_baseILj6144ES2_ffffjLj256EEEEELb0ELb0ELb1EEEvNS_9BwdParamsE,@"STO_CUDA_ENTRY STV_DEFAULT"
_ZN10layer_norm31ln_parallel_residual_bwd_kernelINS_13Kernel_traitsI6__halfffffjLj6144ELj1ELj1ELj8ELj16ENS_18Kernel_traits_baseILj6144ES2_ffffjLj256EEEEELb0ELb0ELb1EEEvNS_9BwdParamsE:
.text._ZN10layer_norm31ln_parallel_residual_bwd_kernelINS_13Kernel_traitsI6__halfffffjLj6144ELj1ELj1ELj8ELj16ENS_18Kernel_traits_baseILj6144ES2_ffffjLj256EEEEELb0ELb0ELb1EEEvNS_9BwdParamsE:
        /* <DEDUP_REMOVED lines=56> */
[----:B------:R-:W1:Y:S01]  /*0380*/  LDC.64 R4, c[0x0][0x3d8] ;  /* 0x0000f600ff047b82 */ /* 0x000e620000000a00 */
[----:B------:R-:W2:Y:S01]  /*0390*/  LDCU.64 UR6, c[0x0][0x438] ;  /* 0x00008700ff0677ac */ /* 0x000ea20008000a00 */
[----:B------:R-:W3:Y:S06]  /*03a0*/  LDCU.U8 UR5, c[0x0][0x410] ;  /* 0x00008200ff0577ac */ /* 0x000eec0008000000 */
[----:B------:R-:W4:Y:S01]  /*03b0*/  LDC.64 R2, c[0x0][0x3d0] ;  /* 0x0000f400ff027b82 */ /* 0x000f220000000a00 */
[----:B------:R-:W-:Y:S02]  /*03c0*/  CS2R R204, SRZ ;  /* 0x0000000000cc7805 */ /* 0x000fe4000001ff00 */
[----:B------:R-:W-:-:S02]  /*03d0*/  CS2R R202, SRZ ;  /* 0x0000000000ca7805 */ /* 0x000fc4000001ff00 */
[----:B------:R-:W-:Y:S02]  /*03e0*/  CS2R R200, SRZ ;  /* 0x0000000000c87805 */ /* 0x000fe4000001ff00 */
[----:B------:R-:W-:Y:S02]  /*03f0*/  CS2R R198, SRZ ;  /* 0x0000000000c67805 */ /* 0x000fe4000001ff00 */
[----:B------:R-:W-:Y:S02]  /*0400*/  CS2R R196, SRZ ;  /* 0x0000000000c47805 */ /* 0x000fe4000001ff00 */
[----:B------:R-:W-:Y:S02]  /*0410*/  CS2R R194, SRZ ;  /* 0x0000000000c27805 */ /* 0x000fe4000001ff00 */
[----:B------:R-:W-:Y:S02]  /*0420*/  MOV R193, RZ ;  /* 0x000000ff00c17202 */ /* 0x000fe40000000f00 */
        /* <DEDUP_REMOVED lines=13> */
[----:B0-----:R-:W5:Y:S01]  /*0500*/  LDG.E.64 R246, desc[UR12][R4.64] ;  /* 0x0000000c04f67981 */ /* 0x001f62000c1e1b00 */
[----:B------:R-:W-:-:S02]  /*0510*/  CS2R R40, SRZ ;  /* 0x0000000000287805 */ /* 0x000fc4000001ff00 */
[----:B------:R-:W-:Y:S01]  /*0520*/  CS2R R144, SRZ ;  /* 0x0000000000907805 */ /* 0x000fe2000001ff00 */
[----:B----4-:R-:W-:Y:S01]  /*0530*/  IMAD.WIDE.U32 R2, R122, 0x8, R2 ;  /* 0x000000087a027825 */ /* 0x010fe200078e0002 */
[----:B------:R-:W4:Y:S01]  /*0540*/  LDG.E.64 R206, desc[UR12][R4.64+0x2800] ;  /* 0x0028000c04ce7981 */ /* 0x000f22000c1e1b00 */
[----:B------:R-:W-:Y:S02]  /*0550*/  CS2R R146, SRZ ;  /* 0x0000000000927805 */ /* 0x000fe4000001ff00 */
[----:B------:R-:W-:Y:S02]  /*0560*/  CS2R R148, SRZ ;  /* 0x0000000000947805 */ /* 0x000fe4000001ff00 */
[----:B------:R-:W-:Y:S01]  /*0570*/  CS2R R150, SRZ ;  /* 0x0000000000967805 */ /* 0x000fe2000001ff00 */
[----:B------:R-:W4:Y:S01]  /*0580*/  LDG.E.64 R16, desc[UR12][R2.64] ;  /* 0x0000000c02107981 */ /* 0x000f22000c1e1b00 */
[----:B------:R-:W-:Y:S02]  /*0590*/  CS2R R128, SRZ ;  /* 0x0000000000807805 */ /* 0x000fe4000001ff00 */
[----:B------:R-:W-:-:S02]  /*05a0*/  CS2R R130, SRZ ;  /* 0x0000000000827805 */ /* 0x000fc4000001ff00 */
[----:B------:R-:W-:Y:S01]  /*05b0*/  CS2R R132, SRZ ;  /* 0x0000000000847805 */ /* 0x000fe2000001ff00 */
        /* <DEDUP_REMOVED lines=9> */
[----:B------:R-:W-:Y:S02]  /*0650*/  MOV R164, RZ ;  /* 0x000000ff00a47202 */ /* 0x000fe40000000f00 */
[----:B------:R-:W-:Y:S02]  /*0660*/  CS2R R124, SRZ ;  /* 0x00000000007c7805 */ /* 0x000fe4000001ff00 */
[----:B------:R-:W-:Y:S01]  /*0670*/  CS2R R126, SRZ ;  /* 0x00000000007e7805 */ /* 0x000fe2000001ff00 */
[----:B------:R0:W4:Y:S01]  /*0680*/  LDG.E.64 R238, desc[UR12][R4.64+0x800] ;  /* 0x0008000c04ee7981 */ /* 0x000122000c1e1b00 */
[----:B------:R-:W-:Y:S02]  /*0690*/  CS2R R152, SRZ ;  /* 0x0000000000987805 */ /* 0x000fe4000001ff00 */
[----:B------:R-:W-:-:S02]  /*06a0*/  CS2R R154, SRZ ;  /* 0x00000000009a7805 */ /* 0x000fc4000001ff00 */
[----:B------:R-:W-:Y:S01]  /*06b0*/  CS2R R156, SRZ ;  /* 0x00000000009c7805 */ /* 0x000fe2000001ff00 */
[----:B------:R-:W4:Y:S01]  /*06c0*/  LDG.E.64 R6, desc[UR12][R2.64+0x2800] ;  /* 0x0028000c02067981 */ /* 0x000f22000c1e1b00 */
[----:B------:R-:W-:Y:S02]  /*06d0*/  CS2R R158, SRZ ;  /* 0x00000000009e7805 */ /* 0x000fe4000001ff00 */
[----:B------:R-:W-:Y:S01]  /*06e0*/  CS2R R160, SRZ ;  /* 0x0000000000a07805 */ /* 0x000fe2000001ff00 */
[----:B------:R-:W-:Y:S01]  /*06f0*/  UPLOP3.LUT UP1, UPT, UPT, UPT, UPT, 0x40, 0x4 ;  /* 0x000000000004789c */ /* 0x000fe20003f2e870 */
[----:B------:R-:W4:Y:S01]  /*0700*/  LDG.E.64 R8, desc[UR12][R2.64+0x2000] ;  /* 0x0020000c02087981 */ /* 0x000f22000c1e1b00 */
[----:B------:R-:W1:Y:S03]  /*0710*/  LDCU UR11, c[0x0][0x388] ;  /* 0x00007100ff0b77ac */ /* 0x000e660008000800 */
[----:B------:R-:W4:Y:S01]  /*0720*/  LDG.E.64 R10, desc[UR12][R2.64+0x1800] ;  /* 0x0018000c020a7981 */ /* 0x000f22000c1e1b00 */
[----:B------:R-:W1:Y:S03]  /*0730*/  LDCU UR14, c[0x0][0x400] ;  /* 0x00008000ff0e77ac */ /* 0x000e660008000800 */
[----:B------:R-:W4:Y:S01]  /*0740*/  LDG.E.64 R12, desc[UR12][R2.64+0x1000] ;  /* 0x0010000c020c7981 */ /* 0x000f22000c1e1b00 */
[----:B------:R-:W1:Y:S03]  /*0750*/  LDCU.64 UR8, c[0x0][0x478] ;  /* 0x00008f00ff0877ac */ /* 0x000e660008000a00 */
[----:B------:R0:W4:Y:S01]  /*0760*/  LDG.E.64 R14, desc[UR12][R2.64+0x800] ;  /* 0x0008000c020e7981 */ /* 0x000122000c1e1b00 */
[----:B--2---:R-:W-:-:S02]  /*0770*/  UISETP.NE.U32.AND UP0, UPT, UR6, URZ, UPT ;  /* 0x000000ff0600728c */ /* 0x004fc4000bf05070 */
[----:B---3--:R-:W-:Y:S02]  /*0780*/  UISETP.NE.AND UP2, UPT, UR5, URZ, UPT ;  /* 0x000000ff0500728c */ /* 0x008fe4000bf45270 */
[----:B------:R-:W-:Y:S01]  /*0790*/  UISETP.NE.AND.EX UP0, UPT, UR7, URZ, UPT, UP0 ;  /* 0x000000ff0700728c */ /* 0x000fe2000bf05300 */
[----:B0-----:R-:W-:Y:S01]  /*07a0*/  CS2R R4, SRZ ;  /* 0x0000000000047805 */ /* 0x001fe2000001ff00 */
[----:B------:R-:W0:Y:S01]  /*07b0*/  LDCU.64 UR6, c[0x0][0x470] ;  /* 0x00008e00ff0677ac */ /* 0x000e220008000a00 */
[----:B------:R-:W-:Y:S01]  /*07c0*/  HFMA2 R2, -RZ, RZ, 0, 0 ;  /* 0x00000000ff027431 */ /* 0x000fe200000001ff */
[----:B------:R-:W-:Y:S02]  /*07d0*/  MOV R3, UR4 ;  /* 0x0000000400037c02 */ /* 0x000fe40008000f00 */
[----:B------:R-:W-:Y:S02]  /*07e0*/  PLOP3.LUT P3, PT, PT, PT, UP2, 0x80, 0x8 ;  /* 0x000000000008781c */ /* 0x000fe40003f6f028 */
[----:B------:R-:W-:Y:S01]  /*07f0*/  PLOP3.LUT P2, PT, PT, PT, UP0, 0x80, 0x8 ;  /* 0x000000000008781c */ /* 0x000fe20003f4f008 */
[----:B-----5:R-:W-:-:S05]  /*0800*/  HADD2.F32 R0, -RZ, R246.H0_H0 ;  /* 0x200000f6ff007230 */ /* 0x020fca0000004100 */
[----:B------:R4:W-:Y:S02]  /*0810*/  STL [R1], R0 ;  /* 0x0000000001007387 */ /* 0x0009e40000100800 */
[----:B----4-:R-:W-:-:S05]  /*0820*/  HADD2.F32 R0, -RZ, R16.H0_H0 ;  /* 0x20000010ff007230 */ /* 0x010fca0000004100 */
[----:B------:R2:W-:Y:S01]  /*0830*/  STL [R1+0x4], R0 ;  /* 0x0000040001007387 */ /* 0x0005e20000100800 */
[----:B------:R-:W-:Y:S01]  /*0840*/  SHF.R.U64 R211, R206, 0x10, R207 ;  /* 0x00000010ced37819 */ /* 0x000fe200000012cf */
[----:B------:R-:W-:Y:S01]  /*0850*/  HADD2.F32 R209, -RZ, R207.H0_H0 ;  /* 0x200000cfffd17230 */ /* 0x000fe20000004100 */
        /* <DEDUP_REMOVED lines=10> */
[----:B------:R-:W-:-:S02]  /*0900*/  SHF.R.U32.HI R207, RZ, 0x10, R207 ;  /* 0x00000010ffcf7819 */ /* 0x000fc400000116cf */
[----:B------:R-:W-:Y:S02]  /*0910*/  SHF.R.U32.HI R215, RZ, 0x10, R215 ;  /* 0x00000010ffd77819 */ /* 0x000fe400000116d7 */
[----:B------:R-:W-:Y:S02]  /*0920*/  SHF.R.U32.HI R223, RZ, 0x10, R223 ;  /* 0x00000010ffdf7819 */ /* 0x000fe400000116df */
[----:B------:R-:W-:Y:S02]  /*0930*/  SHF.R.U32.HI R231, RZ, 0x10, R231 ;  /* 0x00000010ffe77819 */ /* 0x000fe400000116e7 */
[----:B------:R-:W-:Y:S02]  /*0940*/  SHF.R.U32.HI R239, RZ, 0x10, R239 ;  /* 0x00000010ffef7819 */ /* 0x000fe400000116ef */
[----:B------:R-:W-:Y:S02]  /*0950*/  SHF.R.U32.HI R247, RZ, 0x10, R247 ;  /* 0x00000010fff77819 */ /* 0x000fe400000116f7 */
[----:B------:R-:W-:-:S02]  /*0960*/  SHF.R.U64 R212, R6, 0x10, R7 ;  /* 0x0000001006d47819 */ /* 0x000fc40000001207 */
[----:B------:R-:W-:Y:S02]  /*0970*/  SHF.R.U32.HI R208, RZ, 0x10, R7 ;  /* 0x00000010ffd07819 */ /* 0x000fe40000011607 */
[--C-:B------:R-:W-:Y:S02]  /*0980*/  SHF.R.U64 R220, R8, 0x10, R9.reuse ;  /* 0x0000001008dc7819 */ /* 0x100fe40000001209 */
[----:B------:R-:W-:Y:S02]  /*0990*/  SHF.R.U32.HI R216, RZ, 0x10, R9 ;  /* 0x00000010ffd87819 */ /* 0x000fe40000011609 */
[--C-:B------:R-:W-:Y:S02]  /*09a0*/  SHF.R.U64 R228, R10, 0x10, R11.reuse ;  /* 0x000000100ae47819 */ /* 0x100fe4000000120b */
[----:B------:R-:W-:Y:S02]  /*09b0*/  SHF.R.U32.HI R224, RZ, 0x10, R11 ;  /* 0x00000010ffe07819 */ /* 0x000fe4000001160b */
[----:B------:R-:W-:-:S02]  /*09c0*/  SHF.R.U64 R236, R12, 0x10, R13 ;  /* 0x000000100cec7819 */ /* 0x000fc4000000120d */
[----:B------:R-:W-:Y:S02]  /*09d0*/  SHF.R.U32.HI R232, RZ, 0x10, R13 ;  /* 0x00000010ffe87819 */ /* 0x000fe4000001160d */
[--C-:B------:R-:W-:Y:S02]  /*09e0*/  SHF.R.U64 R244, R14, 0x10, R15.reuse ;  /* 0x000000100ef47819 */ /* 0x100fe4000000120f */
[----:B------:R-:W-:Y:S02]  /*09f0*/  SHF.R.U32.HI R240, RZ, 0x10, R15 ;  /* 0x00000010fff07819 */ /* 0x000fe4000001160f */
[--C-:B------:R-:W-:Y:S02]  /*0a00*/  SHF.R.U64 R252, R16, 0x10, R17.reuse ;  /* 0x0000001010fc7819 */ /* 0x100fe40000001211 */
[----:B------:R-:W-:Y:S01]  /*0a10*/  SHF.R.U32.HI R248, RZ, 0x10, R17 ;  /* 0x00000010fff87819 */ /* 0x000fe20000011611 */
[----:B------:R-:W-:Y:S02]  /*0a20*/  HADD2.F32 R213, -RZ, R206.H0_H0 ;  /* 0x200000ceffd57230 */ /* 0x000fe40000004100 */
[----:B------:R-:W-:-:S02]  /*0a30*/  HFMA2 R206, -RZ, RZ, 0, 0 ;  /* 0x00000000ffce7431 */ /* 0x000fc400000001ff */
[----:B------:R-:W-:Y:S02]  /*0a40*/  HADD2.F32 R221, -RZ, R214.H0_H0 ;  /* 0x200000d6ffdd7230 */ /* 0x000fe40000004100 */
[----:B------:R-:W-:Y:S02]  /*0a50*/  HADD2.F32 R229, -RZ, R222.H0_H0 ;  /* 0x200000deffe57230 */ /* 0x000fe40000004100 */
[----:B------:R-:W-:Y:S02]  /*0a60*/  HADD2.F32 R237, -RZ, R230.H0_H0 ;  /* 0x200000e6ffed7230 */ /* 0x000fe40000004100 */
[----:B------:R-:W-:Y:S02]  /*0a70*/  HADD2.F32 R245, -RZ, R238.H0_H0 ;  /* 0x200000eefff57230 */ /* 0x000fe40000004100 */
[----:B------:R-:W-:Y:S02]  /*0a80*/  HADD2.F32 R214, -RZ, R6.H0_H0 ;  /* 0x20000006ffd67230 */ /* 0x000fe40000004100 */
[----:B------:R-:W-:Y:S01]  /*0a90*/  HADD2.F32 R210, -RZ, R7.H0_H0 ;  /* 0x20000007ffd27230 */ /* 0x000fe20000004100 */
[----:B------:R-:W-:Y:S01]  /*0aa0*/  CS2R R6, SRZ ;  /* 0x0000000000067805 */ /* 0x000fe2000001ff00 */
[----:B------:R-:W-:-:S02]  /*0ab0*/  HADD2.F32 R222, -RZ, R8.H0_H0 ;  /* 0x20000008ffde7230 */ /* 0x000fc40000004100 */
[----:B------:R-:W-:Y:S01]  /*0ac0*/  HADD2.F32 R218, -RZ, R9.H0_H0 ;  /* 0x20000009ffda7230 */ /* 0x000fe20000004100 */
[----:B------:R-:W-:Y:S01]  /*0ad0*/  CS2R R8, SRZ ;  /* 0x0000000000087805 */ /* 0x000fe2000001ff00 */
[----:B------:R-:W-:Y:S02]  /*0ae0*/  HADD2.F32 R230, -RZ, R10.H0_H0 ;  /* 0x2000000affe67230 */ /* 0x000fe40000004100 */
[----:B------:R-:W-:Y:S01]  /*0af0*/  HADD2.F32 R226, -RZ, R11.H0_H0 ;  /* 0x2000000bffe27230 */ /* 0x000fe20000004100 */
[----:B------:R-:W-:Y:S01]  /*0b00*/  CS2R R10, SRZ ;  /* 0x00000000000a7805 */ /* 0x000fe2000001ff00 */
[----:B------:R-:W-:Y:S02]  /*0b10*/  HADD2.F32 R238, -RZ, R12.H0_H0 ;  /* 0x2000000cffee7230 */ /* 0x000fe40000004100 */
[----:B------:R-:W-:Y:S01]  /*0b20*/  HADD2.F32 R234, -RZ, R13.H0_H0 ;  /* 0x2000000dffea7230 */ /* 0x000fe20000004100 */
[----:B------:R-:W-:Y:S01]  /*0b30*/  CS2R R12, SRZ ;  /* 0x00000000000c7805 */ /* 0x000fe2000001ff00 */
[----:B------:R-:W-:-:S02]  /*0b40*/  HADD2.F32 R246, -RZ, R14.H0_H0 ;  /* 0x2000000efff67230 */ /* 0x000fc40000004100 */
[----:B------:R-:W-:Y:S01]  /*0b50*/  HADD2.F32 R242, -RZ, R15.H0_H0 ;  /* 0x2000000ffff27230 */ /* 0x000fe20000004100 */
[----:B------:R-:W-:Y:S01]  /*0b60*/  CS2R R14, SRZ ;  /* 0x00000000000e7805 */ /* 0x000fe2000001ff00 */
[----:B------:R-:W-:Y:S01]  /*0b70*/  HADD2.F32 R250, -RZ, R17.H0_H0 ;  /* 0x20000011fffa7230 */ /* 0x000fe20000004100 */
[----:B------:R-:W-:Y:S01]  /*0b80*/  CS2R R16, SRZ ;  /* 0x0000000000107805 */ /* 0x000fe2000001ff00 */
[----:B------:R-:W-:Y:S02]  /*0b90*/  HADD2.F32 R211, -RZ, R211.H0_H0 ;  /* 0x200000d3ffd37230 */ /* 0x000fe40000004100 */
[----:B------:R-:W-:Y:S02]  /*0ba0*/  HADD2.F32 R207, -RZ, R207.H0_H0 ;  /* 0x200000cfffcf7230 */ /* 0x000fe40000004100 */
[----:B------:R-:W-:Y:S02]  /*0bb0*/  HADD2.F32 R219, -RZ, R219.H0_H0 ;  /* 0x200000dbffdb7230 */ /* 0x000fe40000004100 */
[----:B------:R-:W-:-:S02]  /*0bc0*/  HADD2.F32 R215, -RZ, R215.H0_H0 ;  /* 0x200000d7ffd77230 */ /* 0x000fc40000004100 */
[----:B------:R-:W-:Y:S02]  /*0bd0*/  HADD2.F32 R227, -RZ, R227.H0_H0 ;  /* 0x200000e3ffe37230 */ /* 0x000fe40000004100 */
[----:B------:R-:W-:Y:S02]  /*0be0*/  HADD2.F32 R223, -RZ, R223.H0_H0 ;  /* 0x200000dfffdf7230 */ /* 0x000fe40000004100 */
        /* <DEDUP_REMOVED lines=17> */
[----:B012---:R-:W-:-:S07]  /*0d00*/  HADD2.F32 R248, -RZ, R248.H0_H0 ;  /* 0x200000f8fff87230 */ /* 0x007fce0000004100 */
.L_x_2746:
[----:B0-----:R-:W0:Y:S01]  /*0d10*/  LDC.64 R44, c[0x0][0x3c0] ;  /* 0x0000f000ff2c7b82 */ /* 0x001e220000000a00 */
[----:B------:R-:W-:Y:S01]  /*0d20*/  IMAD R0, R3, UR11, RZ ;  /* 0x0000000b03007c24 */ /* 0x000fe2000f8e02ff */
[----:B------:R-:W2:Y:S04]  /*0d30*/  LDL R109, [R1] ;  /* 0x00000000016d7983 */ /* 0x000ea80000100800 */
[----:B------:R-:W3:Y:S01]  /*0d40*/  LDL R108, [R1+0x4] ;  /* 0x00000400016c7983 */ /* 0x000ee20000100800 */
[----:B------:R-:W-:Y:S01]  /*0d50*/  SHF.R.S32.HI R49, RZ, 0x1f, R0 ;  /* 0x0000001fff317819 */ /* 0x000fe20000011400 */
[----:B------:R-:W1:Y:S03]  /*0d60*/  LDC.64 R120, c[0x0][0x3a8] ;  /* 0x0000ea00ff787b82 */ /* 0x000e660000000a00 */
[----:B------:R-:W-:-:S04]  /*0d70*/  LEA.HI R49, R49, R0, RZ, 0x2 ;  /* 0x0000000031317211 */ /* 0x000fc800078f10ff */
[----:B------:R-:W-:Y:S01]  /*0d80*/  LEA.HI.SX32 R169, R49, R122, 0x1e ;  /* 0x0000007a31a97211 */ /* 0x000fe200078ff2ff */
[----:B------:R-:W4:Y:S08]  /*0d90*/  LDC.64 R104, c[0x0][0x430] ;  /* 0x00010c00ff687b82 */ /* 0x000f300000000a00 */
[----:B------:R-:W4:Y:S01]  /*0da0*/  LDC.64 R106, c[0x0][0x428] ;  /* 0x00010a00ff6a7b82 */ /* 0x000f220000000a00 */
[----:B0-----:R-:W-:-:S05]  /*0db0*/  IMAD.WIDE R44, R3, 0x4, R44 ;  /* 0x00000004032c7825 */ /* 0x001fca00078e022c */
[----:B------:R0:W2:Y:S02]  /*0dc0*/  LDG.E R185, desc[UR12][R44.64] ;  /* 0x0000000c2cb97981 */ /* 0x0000a4000c1e1900 */
[----:B------:R-:W0:Y:S01]  /*0dd0*/  LDC.64 R46, c[0x0][0x3c8] ;  /* 0x0000f200ff2e7b82 */ /* 0x000e220000000a00 */
[----:B-1----:R-:W-:-:S06]  /*0de0*/  IMAD.WIDE.U32 R100, R169, 0x10, R120 ;  /* 0x00000010a9647825 */ /* 0x002fcc00078e0078 */
[----:B------:R-:W3:Y:S01]  /*0df0*/  LDG.E.128 R100, desc[UR12][R100.64] ;  /* 0x0000000c64647981 */ /* 0x000ee2000c1e1d00 */
[----:B----4-:R-:W-:-:S06]  /*0e00*/  IMAD.WIDE.U32 R112, R169, 0x10, R104 ;  /* 0x00000010a9707825 */ /* 0x010fcc00078e0068 */
[----:B------:R-:W4:Y:S01]  /*0e10*/  LDG.E.128 R112, desc[UR12][R112.64] ;  /* 0x0000000c70707981 */ /* 0x000f22000c1e1d00 */
[----:B------:R-:W-:-:S06]  /*0e20*/  IMAD.WIDE.U32 R116, R169, 0x10, R106 ;  /* 0x00000010a9747825 */ /* 0x000fcc00078e006a */
[----:B------:R-:W4:Y:S01]  /*0e30*/  LDG.E.128 R116, desc[UR12][R116.64] ;  /* 0x0000000c74747981 */ /* 0x000f22000c1e1d00 */
[----:B0-----:R-:W-:-:S05]  /*0e40*/  IMAD.WIDE R44, R3, 0x4, R46 ;  /* 0x00000004032c7825 */ /* 0x001fca00078e022e */
[----:B------:R0:W4:Y:S01]  /*0e50*/  LDG.E R165, desc[UR12][R44.64] ;  /* 0x0000000c2ca57981 */ /* 0x000122000c1e1900 */
[----:B------:R-:W-:-:S05]  /*0e60*/  IADD3 R168, PT, PT, R169, 0x100, RZ ;  /* 0x00000100a9a87810 */ /* 0x000fca0007ffe0ff */
[----:B------:R-:W-:-:S04]  /*0e70*/  IMAD.WIDE.U32 R52, R168, 0x10, R120 ;  /* 0x00000010a8347825 */ /* 0x000fc800078e0078 */
[C---:B0-----:R-:W-:Y:S02]  /*0e80*/  IMAD.WIDE.U32 R44, R168.reuse, 0x10, R104 ;  /* 0x00000010a82c7825 */ /* 0x041fe400078e0068 */
[----:B------:R-:W4:Y:S04]  /*0e90*/  LDG.E.128 R52, desc[UR12][R52.64] ;  /* 0x0000000c34347981 */ /* 0x000f28000c1e1d00 */
[----:B------:R-:W4:Y:S01]  /*0ea0*/  LDG.E.128 R44, desc[UR12][R44.64] ;  /* 0x0000000c2c2c7981 */ /* 0x000f22000c1e1d00 */
[----:B------:R-:W-:Y:S01]  /*0eb0*/  IADD3 R166, PT, PT, R169, 0x200, RZ ;  /* 0x00000200a9a67810 */ /* 0x000fe20007ffe0ff */
[----:B------:R-:W-:-:S04]  /*0ec0*/  IMAD.WIDE.U32 R48, R168, 0x10, R106 ;  /* 0x00000010a8307825 */ /* 0x000fc800078e006a */
[C---:B------:R-:W-:Y:S02]  /*0ed0*/  IMAD.WIDE.U32 R88, R166.reuse, 0x10, R120 ;  /* 0x00000010a6587825 */ /* 0x040fe400078e0078 */
[----:B------:R-:W4:Y:S02]  /*0ee0*/  LDG.E.128 R48, desc[UR12][R48.64] ;  /* 0x0000000c30307981 */ /* 0x000f24000c1e1d00 */
[C---:B------:R-:W-:Y:S02]  /*0ef0*/  IMAD.WIDE.U32 R92, R166.reuse, 0x10, R104 ;  /* 0x00000010a65c7825 */ /* 0x040fe400078e0068 */
[----:B------:R-:W4:Y:S02]  /*0f00*/  LDG.E.128 R88, desc[UR12][R88.64] ;  /* 0x0000000c58587981 */ /* 0x000f24000c1e1d00 */
[----:B------:R-:W-:Y:S02]  /*0f10*/  IMAD.WIDE.U32 R96, R166, 0x10, R106 ;  /* 0x00000010a6607825 */ /* 0x000fe400078e006a */
[----:B------:R-:W4:Y:S04]  /*0f20*/  LDG.E.128 R92, desc[UR12][R92.64] ;  /* 0x0000000c5c5c7981 */ /* 0x000f28000c1e1d00 */
[----:B------:R-:W4:Y:S01]  /*0f30*/  LDG.E.128 R96, desc[UR12][R96.64] ;  /* 0x0000000c60607981 */ /* 0x000f22000c1e1d00 */
[----:B------:R-:W-:-:S05]  /*0f40*/  IADD3 R167, PT, PT, R169, 0x300, RZ ;  /* 0x00000300a9a77810 */ /* 0x000fca0007ffe0ff */
[----:B------:R-:W-:Y:S01]  /*0f50*/  IMAD.WIDE.U32 R104, R167, 0x10, R104 ;  /* 0x00000010a7687825 */ /* 0x000fe200078e0068 */
[C---:B------:R-:W-:Y:S02]  /*0f60*/  IADD3 R171, PT, PT, R169.reuse, 0x400, RZ ;  /* 0x00000400a9ab7810 */ /* 0x040fe40007ffe0ff */
[----:B------:R-:W-:Y:S02]  /*0f70*/  IADD3 R170, PT, PT, R169, 0x500, RZ ;  /* 0x00000500a9aa7810 */ /* 0x000fe40007ffe0ff */
[----:B--2---:R-:W-:-:S05]  /*0f80*/  FSEL R185, R185, RZ, !P3 ;  /* 0x000000ffb9b97208 */ /* 0x004fca0005800000 */
[C---:B---3--:R-:W-:Y:S01]  /*0f90*/  FADD.FTZ R0, -R185.reuse, R100 ;  /* 0x00000064b9007221 */ /* 0x048fe20000010100 */
[C---:B------:R-:W-:Y:S01]  /*0fa0*/  FADD.FTZ R172, -R185.reuse, R101 ;  /* 0x00000065b9ac7221 */ /* 0x040fe20000010100 */
[C---:B------:R-:W-:Y:S01]  /*0fb0*/  FADD.FTZ R178, -R185.reuse, R103 ;  /* 0x00000067b9b27221 */ /* 0x040fe20000010100 */
[----:B------:R-:W-:Y:S01]  /*0fc0*/  FADD.FTZ R102, -R185, R102 ;  /* 0x00000066b9667221 */ /* 0x000fe20000010100 */
[----:B------:R-:W-:-:S04]  /*0fd0*/  IMAD.WIDE.U32 R100, R167, 0x10, R120 ;  /* 0x00000010a7647825 */ /* 0x000fc800078e0078 */
[----:B----4-:R-:W-:Y:S01]  /*0fe0*/  FMUL.FTZ R103, R249, R114 ;  /* 0x00000072f9677220 */ /* 0x010fe20000410000 */
[----:B------:R-:W-:-:S03]  /*0ff0*/  FMUL.FTZ R173, R109, R112 ;  /* 0x000000706dad7220 */ /* 0x000fc60000410000 */
[----:B------:R-:W-:Y:S01]  /*1000*/  FFMA.FTZ R176, R250, R118, R103 ;  /* 0x00000076fab07223 */ /* 0x000fe20000010067 */
[----:B------:R-:W-:Y:S01]  /*1010*/  FFMA.FTZ R173, R108, R116, R173 ;  /* 0x000000746cad7223 */ /* 0x000fe200000100ad */
[----:B------:R-:W-:Y:S02]  /*1020*/  IMAD.WIDE.U32 R108, R167, 0x10, R106 ;  /* 0x00000010a76c7825 */ /* 0x000fe400078e006a */
[----:B------:R-:W2:Y:S02]  /*1030*/  LDG.E.128 R104, desc[UR12][R104.64] ;  /* 0x0000000c68687981 */ /* 0x000ea4000c1e1d00 */
[C---:B------:R-:W-:Y:S02]  /*1040*/  FMUL.FTZ R174, R165.reuse, R102 ;  /* 0x00000066a5ae7220 */ /* 0x040fe40000410000 */
[----:B------:R-:W3:Y:S04]  /*1050*/  LDG.E.128 R108, desc[UR12][R108.64] ;  /* 0x0000000c6c6c7981 */ /* 0x000ee8000c1e1d00 */
[----:B------:R-:W4:Y:S01]  /*1060*/  LDG.E.128 R100, desc[UR12][R100.64] ;  /* 0x0000000c64647981 */ /* 0x000f22000c1e1d00 */
[----:B------:R-:W-:Y:S01]  /*1070*/  FMUL.FTZ R172, R165, R172 ;  /* 0x000000aca5ac7220 */ /* 0x000fe20000410000 */
[C---:B------:R-:W-:Y:S01]  /*1080*/  FADD.FTZ R52, -R185.reuse, R52 ;  /* 0x00000034b9347221 */ /* 0x040fe20000010100 */
[----:B------:R-:W-:-:S03]  /*1090*/  FADD.FTZ R54, -R185, R54 ;  /* 0x00000036b9367221 */ /* 0x000fc60000010100 */
[----:B------:R-:W-:Y:S01]  /*10a0*/  FMUL.FTZ R177, R165, R52 ;  /* 0x00000034a5b17220 */ /* 0x000fe20000410000 */
[----:B------:R-:W-:Y:S01]  /*10b0*/  FMUL.FTZ R175, R251, R113 ;  /* 0x00000071fbaf7220 */ /* 0x000fe20000410000 */
[C---:B------:R-:W-:Y:S01]  /*10c0*/  FADD.FTZ R193, R113.reuse, R193 ;  /* 0x000000c171c17221 */ /* 0x040fe20000010000 */
[----:B------:R-:W-:Y:S01]  /*10d0*/  FFMA.FTZ R35, R113, R172, R35 ;  /* 0x000000ac71237223 */ /* 0x000fe20000010023 */
[----:B------:R-:W-:Y:S01]  /*10e0*/  FADD.FTZ R52, -R185, R53 ;  /* 0x00000035b9347221 */ /* 0x000fe20000010100 */
[----:B------:R-:W-:Y:S01]  /*10f0*/  FMUL.FTZ R113, R245, R44 ;  /* 0x0000002cf5717220 */ /* 0x000fe20000410000 */
[C---:B------:R-:W-:Y:S01]  /*1100*/  FADD.FTZ R9, R44.reuse, R9 ;  /* 0x000000092c097221 */ /* 0x040fe20000010000 */
[----:B------:R-:W-:Y:S01]  /*1110*/  FFMA.FTZ R32, R44, R177, R32 ;  /* 0x000000b12c207223 */ /* 0x000fe20000010020 */
[----:B------:R-:W-:Y:S01]  /*1120*/  FMUL.FTZ R182, R165, R54 ;  /* 0x00000036a5b67220 */ /* 0x000fe20000410000 */
[----:B------:R-:W-:Y:S02]  /*1130*/  FADD.FTZ R44, -R185, R55 ;  /* 0x00000037b92c7221 */ /* 0x000fe40000010100 */
[----:B------:R-:W0:Y:S01]  /*1140*/  LDC.64 R54, c[0x0][0x430] ;  /* 0x00010c00ff367b82 */ /* 0x000e220000000a00 */
[----:B------:R-:W-:-:S07]  /*1150*/  FMUL.FTZ R179, R165, R52 ;  /* 0x00000034a5b37220 */ /* 0x000fce0000410000 */
[----:B------:R-:W1:Y:S01]  /*1160*/  LDC.64 R52, c[0x0][0x428] ;  /* 0x00010a00ff347b82 */ /* 0x000e620000000a00 */
[----:B------:R-:W-:Y:S01]  /*1170*/  FMUL.FTZ R183, R243, R45 ;  /* 0x0000002df3b77220 */ /* 0x000fe20000410000 */
[C---:B------:R-:W-:Y:S01]  /*1180*/  FADD.FTZ R10, R45.reuse, R10 ;  /* 0x0000000a2d0a7221 */ /* 0x040fe20000010000 */
[----:B------:R-:W-:Y:S01]  /*1190*/  FFMA.FTZ R31, R45, R179, R31 ;  /* 0x000000b32d1f7223 */ /* 0x000fe2000001001f */
[----:B------:R-:W-:Y:S01]  /*11a0*/  FMUL.FTZ R0, R165, R0 ;  /* 0x00000000a5007220 */ /* 0x000fe20000410000 */
[----:B------:R-:W-:Y:S01]  /*11b0*/  FMUL.FTZ R45, R239, R47 ;  /* 0x0000002fef2d7220 */ /* 0x000fe20000410000 */
[----:B------:R-:W-:Y:S01]  /*11c0*/  FADD.FTZ R88, -R185, R88 ;  /* 0x00000058b9587221 */ /* 0x000fe20000010100 */
[C---:B------:R-:W-:Y:S01]  /*11d0*/  FADD.FTZ R194, R112.reuse, R194 ;  /* 0x000000c270c27221 */ /* 0x040fe20000010000 */
[----:B------:R-:W-:Y:S01]  /*11e0*/  FFMA.FTZ R36, R112, R0, R36 ;  /* 0x0000000070247223 */ /* 0x000fe20000010024 */
[----:B------:R-:W-:Y:S01]  /*11f0*/  FFMA.FTZ R180, R246, R48, R113 ;  /* 0x00000030f6b47223 */ /* 0x000fe20000010071 */
[----:B------:R-:W-:Y:S01]  /*1200*/  FFMA.FTZ R188, R240, R51, R45 ;  /* 0x00000033f0bc7223 */ /* 0x000fe2000001002d */
[----:B------:R-:W-:Y:S01]  /*1210*/  FMUL.FTZ R186, R165, R88 ;  /* 0x00000058a5ba7220 */ /* 0x000fe20000410000 */
[----:B------:R-:W-:-:S04]  /*1220*/  IMAD.WIDE.U32 R112, R171, 0x10, R120 ;  /* 0x00000010ab707825 */ /* 0x000fc800078e0078 */
[----:B------:R-:W-:Y:S01]  /*1230*/  FMUL.FTZ R45, R237, R92 ;  /* 0x0000005ced2d7220 */ /* 0x000fe20000410000 */
[C---:B------:R-:W-:Y:S01]  /*1240*/  FMUL.FTZ R178, R165.reuse, R178 ;  /* 0x000000b2a5b27220 */ /* 0x040fe20000410000 */
[C---:B------:R-:W-:Y:S01]  /*1250*/  FADD.FTZ R130, R96.reuse, R130 ;  /* 0x0000008260827221 */ /* 0x040fe20000010000 */
[----:B------:R-:W-:Y:S01]  /*1260*/  FFMA.FTZ R153, R96, R186, R153 ;  /* 0x000000ba60997223 */ /* 0x000fe20000010099 */
[----:B------:R-:W-:Y:S01]  /*1270*/  FMUL.FTZ R187, R165, R44 ;  /* 0x0000002ca5bb7220 */ /* 0x000fe20000410000 */
[----:B------:R-:W-:Y:S01]  /*1280*/  FFMA.FTZ R96, R238, R96, R45 ;  /* 0x00000060ee607223 */ /* 0x000fe2000001002d */
[C---:B------:R-:W-:Y:S01]  /*1290*/  FADD.FTZ R7, R114.reuse, R7 ;  /* 0x0000000772077221 */ /* 0x040fe20000010000 */
[----:B------:R-:W-:Y:S01]  /*12a0*/  FFMA.FTZ R34, R114, R174, R34 ;  /* 0x000000ae72227223 */ /* 0x000fe20000010022 */
[----:B------:R-:W-:Y:S01]  /*12b0*/  FMUL.FTZ R181, R247, R115 ;  /* 0x00000073f7b57220 */ /* 0x000fe20000410000 */
[C---:B------:R-:W-:Y:S01]  /*12c0*/  FADD.FTZ R8, R115.reuse, R8 ;  /* 0x0000000873087221 */ /* 0x040fe20000010000 */
[----:B------:R-:W-:Y:S01]  /*12d0*/  FFMA.FTZ R33, R115, R178, R33 ;  /* 0x000000b273217223 */ /* 0x000fe20000010021 */
[----:B0-----:R-:W-:-:S04]  /*12e0*/  IMAD.WIDE.U32 R44, R171, 0x10, R54 ;  /* 0x00000010ab2c7825 */ /* 0x001fc800078e0036 */
[C---:B------:R-:W-:Y:S01]  /*12f0*/  FADD.FTZ R138, R116.reuse, R138 ;  /* 0x0000008a748a7221 */ /* 0x040fe20000010000 */
[----:B------:R-:W-:Y:S01]  /*1300*/  FFMA.FTZ R161, R116, R0, R161 ;  /* 0x0000000074a17223 */ /* 0x000fe200000100a1 */
[C---:B------:R-:W-:Y:S01]  /*1310*/  FADD.FTZ R137, R117.reuse, R137 ;  /* 0x0000008975897221 */ /* 0x040fe20000010000 */
[----:B------:R-:W-:Y:S01]  /*1320*/  FFMA.FTZ R160, R117, R172, R160 ;  /* 0x000000ac75a07223 */ /* 0x000fe200000100a0 */
[----:B------:R-:W-:Y:S01]  /*1330*/  FFMA.FTZ R175, R252, R117, R175 ;  /* 0x00000075fcaf7223 */ /* 0x000fe200000100af */
[----:B------:R-:W2:Y:S01]  /*1340*/  LDG.E.128 R112, desc[UR12][R112.64] ;  /* 0x0000000c70707981 */ /* 0x000ea2000c1e1d00 */
[----:B------:R-:W-:-:S04]  /*1350*/  IMAD.WIDE.U32 R116, R170, 0x10, R120 ;  /* 0x00000010aa747825 */ /* 0x000fc800078e0078 */
[C---:B------:R-:W-:Y:S01]  /*1360*/  FADD.FTZ R133, R49.reuse, R133 ;  /* 0x0000008531857221 */ /* 0x040fe20000010000 */
[----:B------:R-:W-:Y:S01]  /*1370*/  FFMA.FTZ R156, R49, R179, R156 ;  /* 0x000000b3319c7223 */ /* 0x000fe2000001009c */
[----:B------:R-:W-:Y:S01]  /*1380*/  FFMA.FTZ R183, R244, R49, R183 ;  /* 0x00000031f4b77223 */ /* 0x000fe200000100b7 */
[----:B-1----:R-:W-:-:S04]  /*1390*/  IMAD.WIDE.U32 R120, R171, 0x10, R52 ;  /* 0x00000010ab787825 */ /* 0x002fc800078e0034 */
[----:B------:R-:W-:Y:S01]  /*13a0*/  FMUL.FTZ R49, R241, R46 ;  /* 0x0000002ef1317220 */ /* 0x000fe20000410000 */
[C---:B------:R-:W-:Y:S01]  /*13b0*/  FADD.FTZ R11, R46.reuse, R11 ;  /* 0x0000000b2e0b7221 */ /* 0x040fe20000010000 */
[----:B------:R-:W-:Y:S01]  /*13c0*/  FFMA.FTZ R30, R46, R182, R30 ;  /* 0x000000b62e1e7223 */ /* 0x000fe2000001001e */
[C---:B------:R-:W-:Y:S01]  /*13d0*/  FADD.FTZ R12, R47.reuse, R12 ;  /* 0x0000000c2f0c7221 */ /* 0x040fe20000010000 */
[----:B------:R-:W-:Y:S01]  /*13e0*/  FFMA.FTZ R29, R47, R187, R29 ;  /* 0x000000bb2f1d7223 */ /* 0x000fe2000001001d */
[----:B------:R-:W2:Y:S04]  /*13f0*/  LDG.E.128 R120, desc[UR12][R120.64] ;  /* 0x0000000c78787981 */ /* 0x000ea8000c1e1d00 */
[----:B------:R-:W2:Y:S01]  /*1400*/  LDG.E.128 R44, desc[UR12][R44.64] ;  /* 0x0000000c2c2c7981 */ /* 0x000ea2000c1e1d00 */
[C---:B------:R-:W-:Y:S01]  /*1410*/  FADD.FTZ R134, R48.reuse, R134 ;  /* 0x0000008630867221 */ /* 0x040fe20000010000 */
[----:B------:R-:W-:Y:S01]  /*1420*/  FFMA.FTZ R157, R48, R177, R157 ;  /* 0x000000b1309d7223 */ /* 0x000fe2000001009d */
[C---:B------:R-:W-:Y:S01]  /*1430*/  FADD.FTZ R136, R118.reuse, R136 ;  /* 0x0000008876887221 */ /* 0x040fe20000010000 */
[----:B------:R-:W-:Y:S01]  /*1440*/  FFMA.FTZ R159, R118, R174, R159 ;  /* 0x000000ae769f7223 */ /* 0x000fe2000001009f */
[C---:B------:R-:W-:Y:S01]  /*1450*/  FADD.FTZ R135, R119.reuse, R135 ;  /* 0x0000008777877221 */ /* 0x040fe20000010000 */
[----:B------:R-:W-:Y:S01]  /*1460*/  FFMA.FTZ R158, R119, R178, R158 ;  /* 0x000000b2779e7223 */ /* 0x000fe2000001009e */
[----:B------:R-:W-:Y:S01]  /*1470*/  FFMA.FTZ R181, R248, R119, R181 ;  /* 0x00000077f8b57223 */ /* 0x000fe200000100b5 */
[----:B------:R-:W-:Y:S01]  /*1480*/  FADD.FTZ R48, -R185, R89 ;  /* 0x00000059b9307221 */ /* 0x000fe20000010100 */
[----:B------:R-:W2:Y:S01]  /*1490*/  LDG.E.128 R116, desc[UR12][R116.64] ;  /* 0x0000000c74747981 */ /* 0x000ea2000c1e1d00 */
[----:B------:R-:W-:Y:S01]  /*14a0*/  FFMA.FTZ R184, R242, R50, R49 ;  /* 0x00000032f2b87223 */ /* 0x000fe20000010031 */
[----:B------:R-:W-:Y:S01]  /*14b0*/  FMUL.FTZ R49, R235, R93 ;  /* 0x0000005deb317220 */ /* 0x000fe20000410000 */
[----:B------:R-:W-:Y:S01]  /*14c0*/  FMUL.FTZ R189, R165, R48 ;  /* 0x00000030a5bd7220 */ /* 0x000fe20000410000 */
[----:B------:R-:W-:Y:S01]  /*14d0*/  FADD.FTZ R90, -R185, R90 ;  /* 0x0000005ab95a7221 */ /* 0x000fe20000010100 */
[C---:B------:R-:W-:Y:S01]  /*14e0*/  FADD.FTZ R129, R97.reuse, R129 ;  /* 0x0000008161817221 */ /* 0x040fe20000010000 */
[----:B------:R-:W-:Y:S01]  /*14f0*/  FADD.FTZ R128, R98, R128 ;  /* 0x0000008062807221 */ /* 0x000fe20000010000 */
[----:B------:R-:W-:Y:S01]  /*1500*/  FFMA.FTZ R152, R97, R189, R152 ;  /* 0x000000bd61987223 */ /* 0x000fe20000010098 */
[----:B------:R-:W-:Y:S01]  /*1510*/  FFMA.FTZ R97, R236, R97, R49 ;  /* 0x00000061ec617223 */ /* 0x000fe20000010031 */
[----:B------:R-:W-:Y:S01]  /*1520*/  FMUL.FTZ R190, R165, R90 ;  /* 0x0000005aa5be7220 */ /* 0x000fe20000410000 */
[----:B------:R-:W-:Y:S01]  /*1530*/  FMUL.FTZ R49, R233, R94 ;  /* 0x0000005ee9317220 */ /* 0x000fe20000410000 */
[----:B------:R-:W-:-:S04]  /*1540*/  IMAD.WIDE.U32 R52, R170, 0x10, R52 ;  /* 0x00000010aa347825 */ /* 0x000fc800078e0034 */
[----:B------:R-:W-:Y:S01]  /*1550*/  FADD.FTZ R132, R50, R132 ;  /* 0x0000008432847221 */ /* 0x000fe20000010000 */
[----:B------:R-:W-:Y:S01]  /*1560*/  FFMA.FTZ R151, R98, R190, R151 ;  /* 0x000000be62977223 */ /* 0x000fe20000010097 */
[----:B------:R-:W-:Y:S01]  /*1570*/  FFMA.FTZ R98, R234, R98, R49 ;  /* 0x00000062ea627223 */ /* 0x000fe20000010031 */
[----:B------:R-:W-:-:S04]  /*1580*/  IMAD.WIDE.U32 R48, R170, 0x10, R54 ;  /* 0x00000010aa307825 */ /* 0x000fc800078e0036 */
[----:B------:R-:W-:Y:S01]  /*1590*/  FFMA.FTZ R155, R50, R182, R155 ;  /* 0x000000b6329b7223 */ /* 0x000fe2000001009b */
[C---:B------:R-:W-:Y:S01]  /*15a0*/  FADD.FTZ R131, R51.reuse, R131 ;  /* 0x0000008333837221 */ /* 0x040fe20000010000 */
[----:B------:R-:W-:Y:S01]  /*15b0*/  FFMA.FTZ R154, R51, R187, R154 ;  /* 0x000000bb339a7223 */ /* 0x000fe2000001009a */
[----:B------:R-:W2:Y:S01]  /*15c0*/  LDG.E.128 R52, desc[UR12][R52.64] ;  /* 0x0000000c34347981 */ /* 0x000ea2000c1e1d00 */
[----:B------:R-:W0:Y:S03]  /*15d0*/  @P2 LDC.64 R88, c[0x0][0x438] ;  /* 0x00010e00ff582b82 */ /* 0x000e260000000a00 */
[----:B------:R-:W2:Y:S01]  /*15e0*/  LDG.E.128 R48, desc[UR12][R48.64] ;  /* 0x0000000c30307981 */ /* 0x000ea2000c1e1d00 */
[----:B0-----:R-:W-:-:S05]  /*15f0*/  @P2 IMAD.WIDE.U32 R88, R169, 0x10, R88 ;  /* 0x00000010a9582825 */ /* 0x001fca00078e0058 */
[----:B-----5:R0:W5:Y:S02]  /*1600*/  @P2 LDG.E.128 R56, desc[UR12][R88.64] ;  /* 0x0000000c58382981 */ /* 0x020164000c1e1d00 */
[----:B0-----:R-:W0:Y:S02]  /*1610*/  @P2 LDC.64 R88, c[0x0][0x438] ;  /* 0x00010e00ff582b82 */ /* 0x001e240000000a00 */
[----:B0-----:R-:W-:-:S05]  /*1620*/  @P2 IMAD.WIDE.U32 R88, R168, 0x10, R88 ;  /* 0x00000010a8582825 */ /* 0x001fca00078e0058 */
[----:B------:R0:W5:Y:S02]  /*1630*/  @P2 LDG.E.128 R60, desc[UR12][R88.64] ;  /* 0x0000000c583c2981 */ /* 0x000164000c1e1d00 */
        /* <DEDUP_REMOVED lines=9> */
[----:B0-----:R-:W0:Y:S01]  /*16d0*/  @P2 LDC.64 R88, c[0x0][0x438] ;  /* 0x00010e00ff582b82 */ /* 0x001e220000000a00 */
[----:B------:R-:W-:Y:S01]  /*16e0*/  FADD.FTZ R90, -R185, R91 ;  /* 0x0000005bb95a7221 */ /* 0x000fe20000010100 */
[----:B------:R-:W-:Y:S01]  /*16f0*/  FMUL.FTZ R91, R231, R95 ;  /* 0x0000005fe75b7220 */ /* 0x000fe20000410000 */
[----:B----4-:R-:W-:Y:S02]  /*1700*/  FADD.FTZ R100, -R185, R100 ;  /* 0x00000064b9647221 */ /* 0x010fe40000010100 */
[----:B------:R-:W-:Y:S01]  /*1710*/  FMUL.FTZ R191, R165, R90 ;  /* 0x0000005aa5bf7220 */ /* 0x000fe20000410000 */
[C---:B------:R-:W-:Y:S01]  /*1720*/  FADD.FTZ R150, R99.reuse, R150 ;  /* 0x0000009663967221 */ /* 0x040fe20000010000 */
[----:B------:R-:W-:Y:S02]  /*1730*/  FFMA.FTZ R192, R232, R99, R91 ;  /* 0x00000063e8c07223 */ /* 0x000fe4000001005b */
[----:B------:R-:W-:Y:S01]  /*1740*/  FFMA.FTZ R127, R99, R191, R127 ;  /* 0x000000bf637f7223 */ /* 0x000fe2000001007f */
[----:B------:R-:W-:Y:S01]  /*1750*/  FMUL.FTZ R99, R165, R100 ;  /* 0x00000064a5637220 */ /* 0x000fe20000410000 */
[----:B------:R-:W-:Y:S01]  /*1760*/  FADD.FTZ R100, -R185, R101 ;  /* 0x00000065b9647221 */ /* 0x000fe20000010100 */
[----:B---3--:R-:W-:-:S02]  /*1770*/  FADD.FTZ R149, R108, R149 ;  /* 0x000000956c957221 */ /* 0x008fc40000010000 */
[----:B------:R-:W-:Y:S01]  /*1780*/  FFMA.FTZ R126, R108, R99, R126 ;  /* 0x000000636c7e7223 */ /* 0x000fe2000001007e */
[----:B0-----:R-:W-:-:S05]  /*1790*/  @P2 IMAD.WIDE.U32 R88, R170, 0x10, R88 ;  /* 0x00000010aa582825 */ /* 0x001fca00078e0058 */
[----:B------:R2:W5:Y:S01]  /*17a0*/  @P2 LDG.E.128 R76, desc[UR12][R88.64] ;  /* 0x0000000c584c2981 */ /* 0x000562000c1e1d00 */
[----:B------:R-:W-:Y:S01]  /*17b0*/  FMUL.FTZ R100, R165, R100 ;  /* 0x00000064a5647220 */ /* 0x000fe20000410000 */
[----:B------:R-:W-:Y:S01]  /*17c0*/  FADD.FTZ R102, -R185, R102 ;  /* 0x00000066b9667221 */ /* 0x000fe20000010100 */
[----:B--2---:R-:W-:-:S04]  /*17d0*/  FMUL.FTZ R89, R229, R104 ;  /* 0x00000068e5597220 */ /* 0x004fc80000410000 */
[----:B------:R-:W-:Y:S01]  /*17e0*/  FFMA.FTZ R108, R230, R108, R89 ;  /* 0x0000006ce66c7223 */ /* 0x000fe20000010059 */
[----:B------:R-:W-:Y:S01]  /*17f0*/  FMUL.FTZ R89, R227, R105 ;  /* 0x00000069e3597220 */ /* 0x000fe20000410000 */
[C---:B------:R-:W-:Y:S01]  /*1800*/  FADD.FTZ R148, R109.reuse, R148 ;  /* 0x000000946d947221 */ /* 0x040fe20000010000 */
[----:B------:R-:W-:Y:S01]  /*1810*/  FFMA.FTZ R125, R109, R100, R125 ;  /* 0x000000646d7d7223 */ /* 0x000fe2000001007d */
[----:B------:R-:W-:Y:S01]  /*1820*/  FADD.FTZ R88, RZ, R173 ;  /* 0x000000adff587221 */ /* 0x000fe20000010000 */
[----:B------:R-:W-:Y:S01]  /*1830*/  FFMA.FTZ R109, R228, R109, R89 ;  /* 0x0000006de46d7223 */ /* 0x000fe20000010059 */
[----:B------:R-:W-:Y:S01]  /*1840*/  FMUL.FTZ R101, R165, R102 ;  /* 0x00000066a5657220 */ /* 0x000fe20000410000 */
[----:B------:R-:W-:Y:S01]  /*1850*/  FMUL.FTZ R89, R225, R106 ;  /* 0x0000006ae1597220 */ /* 0x000fe20000410000 */
[----:B------:R-:W-:Y:S01]  /*1860*/  FADD.FTZ R102, -R185, R103 ;  /* 0x00000067b9667221 */ /* 0x000fe20000010100 */
[----:B------:R-:W-:Y:S01]  /*1870*/  FADD.FTZ R91, R175, R88 ;  /* 0x00000058af5b7221 */ /* 0x000fe20000010000 */
[C---:B------:R-:W-:Y:S01]  /*1880*/  FADD.FTZ R147, R110.reuse, R147 ;  /* 0x000000936e937221 */ /* 0x040fe20000010000 */
[----:B------:R-:W-:Y:S01]  /*1890*/  FFMA.FTZ R124, R110, R101, R124 ;  /* 0x000000656e7c7223 */ /* 0x000fe2000001007c */
[----:B------:R-:W-:Y:S01]  /*18a0*/  FFMA.FTZ R110, R226, R110, R89 ;  /* 0x0000006ee26e7223 */ /* 0x000fe20000010059 */
[----:B------:R-:W-:Y:S01]  /*18b0*/  FMUL.FTZ R102, R165, R102 ;  /* 0x00000066a5667220 */ /* 0x000fe20000410000 */
[----:B------:R-:W-:Y:S01]  /*18c0*/  FMUL.FTZ R89, R223, R107 ;  /* 0x0000006bdf597220 */ /* 0x000fe20000410000 */
[----:B------:R-:W-:Y:S01]  /*18d0*/  FADD.FTZ R88, R176, R91 ;  /* 0x0000005bb0587221 */ /* 0x000fe20000010000 */
[C---:B------:R-:W-:Y:S01]  /*18e0*/  FADD.FTZ R146, R111.reuse, R146 ;  /* 0x000000926f927221 */ /* 0x040fe20000010000 */
[----:B------:R-:W-:Y:S01]  /*18f0*/  FFMA.FTZ R43, R111, R102, R43 ;  /* 0x000000666f2b7223 */ /* 0x000fe2000001002b */
[----:B------:R-:W-:Y:S01]  /*1900*/  FFMA.FTZ R111, R224, R111, R89 ;  /* 0x0000006fe06f7223 */ /* 0x000fe20000010059 */
[----:B------:R-:W-:Y:S01]  /*1910*/  FADD.FTZ R89, R181, R88 ;  /* 0x00000058b5597221 */ /* 0x000fe20000010000 */
[C---:B------:R-:W-:Y:S01]  /*1920*/  FADD.FTZ R26, R94.reuse, R26 ;  /* 0x0000001a5e1a7221 */ /* 0x040fe20000010000 */
[----:B------:R-:W-:-:S02]  /*1930*/  FFMA.FTZ R15, R94, R190, R15 ;  /* 0x000000be5e0f7223 */ /* 0x000fc4000001000f */
[----:B------:R-:W-:Y:S01]  /*1940*/  FADD.FTZ R94, R180, R89 ;  /* 0x00000059b45e7221 */ /* 0x000fe20000010000 */
[----:B------:R-:W-:-:S03]  /*1950*/  FADD.FTZ R14, R93, R14 ;  /* 0x0000000e5d0e7221 */ /* 0x000fc60000010000 */
[----:B------:R-:W-:Y:S01]  /*1960*/  FADD.FTZ R91, R183, R94 ;  /* 0x0000005eb75b7221 */ /* 0x000fe20000010000 */
[----:B------:R-:W-:-:S03]  /*1970*/  FFMA.FTZ R27, R93, R189, R27 ;  /* 0x000000bd5d1b7223 */ /* 0x000fc6000001001b */
[----:B------:R-:W-:Y:S01]  /*1980*/  FADD.FTZ R93, R184, R91 ;  /* 0x0000005bb85d7221 */ /* 0x000fe20000010000 */
[----:B------:R-:W-:-:S03]  /*1990*/  FFMA.FTZ R91, R0, R173, RZ ;  /* 0x000000ad005b7223 */ /* 0x000fc600000100ff */
[----:B------:R-:W-:Y:S01]  /*19a0*/  FADD.FTZ R93, R188, R93 ;  /* 0x0000005dbc5d7221 */ /* 0x000fe20000010000 */
[----:B------:R-:W-:Y:S01]  /*19b0*/  FFMA.FTZ R91, R172, R175, R91 ;  /* 0x000000afac5b7223 */ /* 0x000fe2000001005b */
[C---:B------:R-:W-:Y:S01]  /*19c0*/  FADD.FTZ R4, R104.reuse, R4 ;  /* 0x0000000468047221 */ /* 0x040fe20000010000 */
[----:B------:R-:W-:Y:S01]  /*19d0*/  FFMA.FTZ R206, R104, R99, R206 ;  /* 0x0000006368ce7223 */ /* 0x000fe200000100ce */
[----:B------:R-:W-:Y:S01]  /*19e0*/  FADD.FTZ R104, R96, R93 ;  /* 0x0000005d60687221 */ /* 0x000fe20000010000 */
[----:B------:R-:W-:-:S04]  /*19f0*/  FFMA.FTZ R91, R174, R176, R91 ;  /* 0x000000b0ae5b7223 */ /* 0x000fc8000001005b */
[----:B------:R-:W-:Y:S01]  /*1a00*/  FFMA.FTZ R94, R178, R181, R91 ;  /* 0x000000b5b25e7223 */ /* 0x000fe2000001005b */
[----:B------:R-:W-:Y:S01]  /*1a10*/  FADD.FTZ R91, R97, R104 ;  /* 0x00000068615b7221 */ /* 0x000fe20000010000 */
[----:B------:R-:W-:Y:S02]  /*1a20*/  FADD.FTZ R13, R92, R13 ;  /* 0x0000000d5c0d7221 */ /* 0x000fe40000010000 */
[----:B------:R-:W-:Y:S01]  /*1a30*/  FFMA.FTZ R94, R177, R180, R94 ;  /* 0x000000b4b15e7223 */ /* 0x000fe2000001005e */
[----:B------:R-:W-:Y:S01]  /*1a40*/  FADD.FTZ R93, R98, R91 ;  /* 0x0000005b625d7221 */ /* 0x000fe20000010000 */
[----:B------:R-:W-:Y:S01]  /*1a50*/  FFMA.FTZ R28, R92, R186, R28 ;  /* 0x000000ba5c1c7223 */ /* 0x000fe2000001001c */
[----:B------:R-:W-:Y:S01]  /*1a60*/  FADD.FTZ R92, -R185, R112 ;  /* 0x00000070b95c7221 */ /* 0x000fe20000010100 */
[----:B------:R-:W-:Y:S01]  /*1a70*/  FFMA.FTZ R91, R179, R183, R94 ;  /* 0x000000b7b35b7223 */ /* 0x000fe2000001005e */
[----:B------:R-:W-:Y:S01]  /*1a80*/  FADD.FTZ R93, R192, R93 ;  /* 0x0000005dc05d7221 */ /* 0x000fe20000010000 */
[----:B------:R-:W-:Y:S01]  /*1a90*/  FADD.FTZ R88, -R185, R115 ;  /* 0x00000073b9587221 */ /* 0x000fe20000010100 */
[----:B------:R-:W-:Y:S01]  /*1aa0*/  FMUL.FTZ R115, R165, R92 ;  /* 0x0000005ca5737220 */ /* 0x000fe20000410000 */
[----:B------:R-:W-:Y:S01]  /*1ab0*/  FFMA.FTZ R92, R182, R184, R91 ;  /* 0x000000b8b65c7223 */ /* 0x000fe2000001005b */
[----:B------:R-:W-:Y:S01]  /*1ac0*/  FADD.FTZ R94, R108, R93 ;  /* 0x0000005d6c5e7221 */ /* 0x000fe20000010000 */
[----:B------:R-:W-:Y:S01]  /*1ad0*/  FMUL.FTZ R93, R221, R44 ;  /* 0x0000002cdd5d7220 */ /* 0x000fe20000410000 */
[C---:B------:R-:W-:Y:S01]  /*1ae0*/  FADD.FTZ R145, R120.reuse, R145 ;  /* 0x0000009178917221 */ /* 0x040fe20000010000 */
[----:B------:R-:W-:Y:S01]  /*1af0*/  FFMA.FTZ R163, R120, R115, R163 ;  /* 0x0000007378a37223 */ /* 0x000fe200000100a3 */
[----:B------:R-:W-:Y:S01]  /*1b00*/  FADD.FTZ R90, -R185, R113 ;  /* 0x00000071b95a7221 */ /* 0x000fe20000010100 */
[----:B------:R-:W-:Y:S01]  /*1b10*/  FFMA.FTZ R91, R187, R188, R92 ;  /* 0x000000bcbb5b7223 */ /* 0x000fe2000001005c */
[----:B------:R-:W-:Y:S01]  /*1b20*/  FFMA.FTZ R120, R222, R120, R93 ;  /* 0x00000078de787223 */ /* 0x000fe2000001005d */
[----:B------:R-:W-:Y:S01]  /*1b30*/  FADD.FTZ R93, R109, R94 ;  /* 0x0000005e6d5d7221 */ /* 0x000fe20000010000 */
[C---:B------:R-:W-:Y:S01]  /*1b40*/  FADD.FTZ R6, R107.reuse, R6 ;  /* 0x000000066b067221 */ /* 0x040fe20000010000 */
[----:B------:R-:W-:Y:S01]  /*1b50*/  FFMA.FTZ R203, R107, R102, R203 ;  /* 0x000000666bcb7223 */ /* 0x000fe200000100cb */
[----:B------:R-:W-:Y:S01]  /*1b60*/  FADD.FTZ R107, -R185, R116 ;  /* 0x00000074b96b7221 */ /* 0x000fe20000010100 */
[----:B------:R-:W-:Y:S01]  /*1b70*/  FFMA.FTZ R92, R186, R96, R91 ;  /* 0x00000060ba5c7223 */ /* 0x000fe2000001005b */
[----:B------:R-:W-:Y:S01]  /*1b80*/  FMUL.FTZ R116, R165, R90 ;  /* 0x0000005aa5747220 */ /* 0x000fe20000410000 */
[----:B------:R-:W-:Y:S01]  /*1b90*/  FADD.FTZ R90, R110, R93 ;  /* 0x0000005d6e5a7221 */ /* 0x000fe20000010000 */
[C---:B------:R-:W-:Y:S01]  /*1ba0*/  FADD.FTZ R25, R95.reuse, R25 ;  /* 0x000000195f197221 */ /* 0x040fe20000010000 */
[----:B------:R-:W-:Y:S01]  /*1bb0*/  FFMA.FTZ R16, R95, R191, R16 ;  /* 0x000000bf5f107223 */ /* 0x000fe20000010010 */
[----:B------:R-:W-:Y:S01]  /*1bc0*/  FFMA.FTZ R91, R189, R97, R92 ;  /* 0x00000061bd5b7223 */ /* 0x000fe2000001005c */
[----:B------:R-:W-:Y:S01]  /*1bd0*/  FMUL.FTZ R93, R219, R45 ;  /* 0x0000002ddb5d7220 */ /* 0x000fe20000410000 */
[----:B------:R-:W-:Y:S01]  /*1be0*/  FADD.FTZ R95, R111, R90 ;  /* 0x0000005a6f5f7221 */ /* 0x000fe20000010000 */
[----:B------:R-:W-:Y:S01]  /*1bf0*/  FADD.FTZ R112, -R185, R117 ;  /* 0x00000075b9707221 */ /* 0x000fe20000010100 */
[C---:B------:R-:W-:Y:S01]  /*1c00*/  FADD.FTZ R144, R121.reuse, R144 ;  /* 0x0000009079907221 */ /* 0x040fe20000010000 */
[----:B------:R-:W-:Y:S01]  /*1c10*/  FFMA.FTZ R164, R121, R116, R164 ;  /* 0x0000007479a47223 */ /* 0x000fe200000100a4 */
[----:B------:R-:W-:Y:S01]  /*1c20*/  FFMA.FTZ R90, R190, R98, R91 ;  /* 0x00000062be5a7223 */ /* 0x000fe2000001005b */
[----:B------:R-:W-:Y:S01]  /*1c30*/  FFMA.FTZ R121, R220, R121, R93 ;  /* 0x00000079dc797223 */ /* 0x000fe2000001005d */
[----:B------:R-:W-:Y:S01]  /*1c40*/  FADD.FTZ R92, R120, R95 ;  /* 0x0000005f785c7221 */ /* 0x000fe20000010000 */
[----:B------:R-:W-:Y:S01]  /*1c50*/  FMUL.FTZ R117, R217, R46 ;  /* 0x0000002ed9757220 */ /* 0x000fe20000410000 */
[----:B------:R-:W-:Y:S01]  /*1c60*/  FMUL.FTZ R91, R215, R47 ;  /* 0x0000002fd75b7220 */ /* 0x000fe20000410000 */
[----:B------:R-:W-:Y:S01]  /*1c70*/  FFMA.FTZ R90, R191, R192, R90 ;  /* 0x000000c0bf5a7223 */ /* 0x000fe2000001005a */
[----:B------:R-:W-:Y:S01]  /*1c80*/  FADD.FTZ R92, R121, R92 ;  /* 0x0000005c795c7221 */ /* 0x000fe20000010000 */
[----:B------:R-:W-:Y:S01]  /*1c90*/  FFMA.FTZ R117, R218, R122, R117 ;  /* 0x0000007ada757223 */ /* 0x000fe20000010075 */
[----:B------:R-:W-:Y:S01]  /*1ca0*/  FADD.FTZ R113, -R185, R118 ;  /* 0x00000076b9717221 */ /* 0x000fe20000010100 */
[----:B------:R-:W-:Y:S01]  /*1cb0*/  FFMA.FTZ R118, R216, R123, R91 ;  /* 0x0000007bd8767223 */ /* 0x000fe2000001005b */
[----:B------:R-:W-:Y:S01]  /*1cc0*/  FFMA.FTZ R91, R99, R108, R90 ;  /* 0x0000006c635b7223 */ /* 0x000fe2000001005a */
[----:B------:R-:W-:Y:S01]  /*1cd0*/  FADD.FTZ R93, R117, R92 ;  /* 0x0000005c755d7221 */ /* 0x000fe20000010000 */
[----:B------:R-:W-:-:S02]  /*1ce0*/  FMUL.FTZ R103, R213, R48 ;  /* 0x00000030d5677220 */ /* 0x000fc40000410000 */
[----:B------:R-:W-:Y:S01]  /*1cf0*/  FFMA.FTZ R90, R100, R109, R91 ;  /* 0x0000006d645a7223 */ /* 0x000fe2000001005b */
[----:B------:R-:W-:Y:S01]  /*1d00*/  FADD.FTZ R92, R118, R93 ;  /* 0x0000005d765c7221 */ /* 0x000fe20000010000 */
[----:B------:R-:W-:Y:S01]  /*1d10*/  FMUL.FTZ R93, R211, R49 ;  /* 0x00000031d35d7220 */ /* 0x000fe20000410000 */
[----:B------:R-:W-:Y:S01]  /*1d20*/  FFMA.FTZ R103, R214, R52, R103 ;  /* 0x00000034d6677223 */ /* 0x000fe20000010067 */
[----:B------:R-:W-:Y:S02]  /*1d30*/  FFMA.FTZ R91, R101, R110, R90 ;  /* 0x0000006e655b7223 */ /* 0x000fe4000001005a */
[----:B------:R-:W-:Y:S01]  /*1d40*/  FFMA.FTZ R104, R212, R53, R93 ;  /* 0x00000035d4687223 */ /* 0x000fe2000001005d */
[----:B------:R-:W-:Y:S01]  /*1d50*/  FADD.FTZ R93, R103, R92 ;  /* 0x0000005c675d7221 */ /* 0x000fe20000010000 */
[----:B------:R-:W-:Y:S01]  /*1d60*/  FFMA.FTZ R92, R102, R111, R91 ;  /* 0x0000006f665c7223 */ /* 0x000fe2000001005b */
[----:B------:R-:W-:Y:S01]  /*1d70*/  FMUL.FTZ R91, R207, R51 ;  /* 0x00000033cf5b7220 */ /* 0x000fe20000410000 */
[C---:B------:R-:W-:Y:S01]  /*1d80*/  FADD.FTZ R162, R106.reuse, R162 ;  /* 0x000000a26aa27221 */ /* 0x040fe20000010000 */
[----:B------:R-:W-:Y:S01]  /*1d90*/  FFMA.FTZ R204, R106, R101, R204 ;  /* 0x000000656acc7223 */ /* 0x000fe200000100cc */
[----:B------:R-:W-:Y:S01]  /*1da0*/  FADD.FTZ R114, -R185, R114 ;  /* 0x00000072b9727221 */ /* 0x000fe20000010100 */
[----:B------:R-:W-:Y:S01]  /*1db0*/  FFMA.FTZ R106, R208, R55, R91 ;  /* 0x00000037d06a7223 */ /* 0x000fe2000001005b */
[----:B------:R-:W-:Y:S01]  /*1dc0*/  FFMA.FTZ R91, R115, R120, R92 ;  /* 0x00000078735b7223 */ /* 0x000fe2000001005c */
[C---:B------:R-:W-:Y:S01]  /*1dd0*/  FADD.FTZ R5, R105.reuse, R5 ;  /* 0x0000000569057221 */ /* 0x040fe20000010000 */
[----:B------:R-:W-:Y:S01]  /*1de0*/  FFMA.FTZ R205, R105, R100, R205 ;  /* 0x0000006469cd7223 */ /* 0x000fe200000100cd */
[----:B------:R-:W-:Y:S01]  /*1df0*/  FADD.FTZ R89, -R185, R119 ;  /* 0x00000077b9597221 */ /* 0x000fe20000010100 */
[----:B------:R-:W-:Y:S01]  /*1e00*/  FMUL.FTZ R105, R209, R50 ;  /* 0x00000032d1697220 */ /* 0x000fe20000410000 */
[----:B------:R-:W-:Y:S01]  /*1e10*/  FMUL.FTZ R119, R165, R114 ;  /* 0x00000072a5777220 */ /* 0x000fe20000410000 */
[----:B------:R-:W-:Y:S01]  /*1e20*/  FFMA.FTZ R92, R116, R121, R91 ;  /* 0x00000079745c7223 */ /* 0x000fe2000001005b */
[----:B------:R-:W-:Y:S01]  /*1e30*/  FADD.FTZ R90, R93, R104 ;  /* 0x000000685d5a7221 */ /* 0x000fe20000010000 */
[----:B------:R-:W-:Y:S01]  /*1e40*/  FFMA.FTZ R105, R210, R54, R105 ;  /* 0x00000036d2697223 */ /* 0x000fe20000010069 */
[----:B------:R-:W-:Y:S01]  /*1e50*/  FMUL.FTZ R185, R165, R88 ;  /* 0x00000058a5b97220 */ /* 0x000fe20000410000 */
[----:B------:R-:W-:Y:S01]  /*1e60*/  FFMA.FTZ R92, R119, R117, R92 ;  /* 0x00000075775c7223 */ /* 0x000fe2000001005c */
[----:B------:R-:W-:Y:S01]  /*1e70*/  FMUL.FTZ R107, R165, R107 ;  /* 0x0000006ba56b7220 */ /* 0x000fe20000410000 */
[----:B------:R-:W-:-:S02]  /*1e80*/  FADD.FTZ R93, R90, R105 ;  /* 0x000000695a5d7221 */ /* 0x000fc40000010000 */
[----:B------:R-:W-:Y:S01]  /*1e90*/  FFMA.FTZ R92, R185, R118, R92 ;  /* 0x00000076b95c7223 */ /* 0x000fe2000001005c */
[----:B------:R-:W-:Y:S01]  /*1ea0*/  FMUL.FTZ R112, R165, R112 ;  /* 0x00000070a5707220 */ /* 0x000fe20000410000 */
[----:B------:R-:W-:Y:S02]  /*1eb0*/  FADD.FTZ R90, R93, R106 ;  /* 0x0000006a5d5a7221 */ /* 0x000fe40000010000 */
[----:B------:R-:W-:Y:S01]  /*1ec0*/  FFMA.FTZ R93, R107, R103, R92 ;  /* 0x000000676b5d7223 */ /* 0x000fe2000001005c */
[----:B------:R-:W-:-:S03]  /*1ed0*/  FMUL.FTZ R113, R165, R113 ;  /* 0x00000071a5717220 */ /* 0x000fc60000410000 */
[----:B------:R-:W-:Y:S01]  /*1ee0*/  FFMA.FTZ R88, R112, R104, R93 ;  /* 0x0000006870587223 */ /* 0x000fe2000001005d */
[----:B------:R-:W-:-:S03]  /*1ef0*/  FMUL.FTZ R114, R165, R89 ;  /* 0x00000059a5727220 */ /* 0x000fc60000410000 */
[----:B------:R-:W-:-:S04]  /*1f00*/  FFMA.FTZ R89, R113, R105, R88 ;  /* 0x0000006971597223 */ /* 0x000fc80000010058 */
[----:B------:R-:W-:Y:S01]  /*1f10*/  FFMA.FTZ R89, R114, R106, R89 ;  /* 0x0000006a72597223 */ /* 0x000fe20000010059 */
        /* <DEDUP_REMOVED lines=10> */
[C---:B------:R-:W-:Y:S01]  /*1fc0*/  FADD.FTZ R2, R122.reuse, R2 ;  /* 0x000000027a027221 */ /* 0x040fe20000010000 */
[----:B------:R-:W-:Y:S02]  /*1fd0*/  FFMA.FTZ R42, R122, R119, R42 ;  /* 0x000000777a2a7223 */ /* 0x000fe4000001002a */
        /* <DEDUP_REMOVED lines=22> */
.L_x_2697:
[----:B------:R-:W-:Y:S05]  /*2140*/  BSYNC.RECONVERGENT B0 ;  /* 0x0000000000007941 */ /* 0x000fea0003800200 */
.L_x_2696:
[----:B------:R-:W1:Y:S08]  /*2150*/  S2UR UR5, SR_CgaCtaId ;  /* 0x00000000000579c3 */ /* 0x000e700000008800 */
[----:B------:R-:W-:Y:S01]  /*2160*/  BAR.SYNC.DEFER_BLOCKING 0x0 ;  /* 0x0000000000007b1d */ /* 0x000fe20000010000 */
[C---:B------:R-:W-:Y:S01]  /*2170*/  FADD.FTZ R17, R44.reuse, R17 ;  /* 0x000000112c117221 */ /* 0x040fe20000010000 */
[----:B------:R-:W-:Y:S01]  /*2180*/  FFMA.FTZ R202, R44, R115, R202 ;  /* 0x000000732cca7223 */ /* 0x000fe200000100ca */
[C---:B------:R-:W-:Y:S01]  /*2190*/  FADD.FTZ R18, R45.reuse, R18 ;  /* 0x000000122d127221 */ /* 0x040fe20000010000 */
[----:B------:R-:W-:Y:S01]  /*21a0*/  FFMA.FTZ R201, R45, R116, R201 ;  /* 0x000000742dc97223 */ /* 0x000fe200000100c9 */
[C---:B------:R-:W-:Y:S01]  /*21b0*/  FADD.FTZ R19, R46.reuse, R19 ;  /* 0x000000132e137221 */ /* 0x040fe20000010000 */
[----:B------:R-:W-:Y:S01]  /*21c0*/  UMOV UR4, 0x400 ;  /* 0x0000040000047882 */ /* 0x000fe20000000000 */
[----:B------:R-:W-:Y:S01]  /*21d0*/  FFMA.FTZ R200, R46, R119, R200 ;  /* 0x000000772ec87223 */ /* 0x000fe200000100c8 */
[C---:B------:R-:W-:Y:S01]  /*21e0*/  FADD.FTZ R20, R47.reuse, R20 ;  /* 0x000000142f147221 */ /* 0x040fe20000010000 */
        /* <DEDUP_REMOVED lines=12> */
[----:B------:R-:W2:Y:S01]  /*22b0*/  LDC.U8 R48, c[0x0][0x410] ;  /* 0x00010400ff307b82 */ /* 0x000ea20000000000 */
[----:B------:R-:W-:Y:S01]  /*22c0*/  FFMA.FTZ R143, R123, R185, R143 ;  /* 0x000000b97b8f7223 */ /* 0x000fe2000001008f */
[----:B-1----:R-:W-:Y:S01]  /*22d0*/  ULEA UR4, UR5, UR4, 0x18 ;  /* 0x0000000405047291 */ /* 0x002fe2000f8ec0ff */
[C---:B------:R-:W-:Y:S01]  /*22e0*/  FADD.FTZ R22, R49.reuse, R22 ;  /* 0x0000001631167221 */ /* 0x040fe20000010000 */
[----:B------:R-:W-:Y:S01]  /*22f0*/  FFMA.FTZ R197, R49, R112, R197 ;  /* 0x0000007031c57223 */ /* 0x000fe200000100c5 */
[C---:B------:R-:W-:Y:S01]  /*2300*/  FADD.FTZ R23, R50.reuse, R23 ;  /* 0x0000001732177221 */ /* 0x040fe20000010000 */
[----:B------:R-:W-:Y:S01]  /*2310*/  UIADD3 UR5, UPT, UPT, UR4, 0x6040, URZ ;  /* 0x0000604004057890 */ /* 0x000fe2000fffe0ff */
[----:B------:R-:W-:Y:S01]  /*2320*/  FFMA.FTZ R196, R50, R113, R196 ;  /* 0x0000007132c47223 */ /* 0x000fe200000100c4 */
[----:B------:R-:W-:Y:S01]  /*2330*/  @!UP1 UIADD3 UR5, UPT, UPT, UR4, 0x6000, URZ ;  /* 0x0000600004059890 */ /* 0x000fe2000fffe0ff */
[C---:B------:R-:W-:Y:S01]  /*2340*/  FADD.FTZ R24, R51.reuse, R24 ;  /* 0x0000001833187221 */ /* 0x040fe20000010000 */
[----:B------:R-:W-:Y:S01]  /*2350*/  UIADD3 UR10, UPT, UPT, UR4, 0x6070, URZ ;  /* 0x00006070040a7890 */ /* 0x000fe2000fffe0ff */
[----:B------:R-:W-:Y:S01]  /*2360*/  FFMA.FTZ R195, R51, R114, R195 ;  /* 0x0000007233c37223 */ /* 0x000fe200000100c3 */
[----:B------:R-:W-:-:S05]  /*2370*/  @!UP1 UIADD3 UR10, UPT, UPT, UR4, 0x6030, URZ ;  /* 0x00006030040a9890 */ /* 0x000fca000fffe0ff */
[----:B0-----:R-:W0:Y:S01]  /*2380*/  LDS.128 R88, [UR5] ;  /* 0x00000005ff587984 */ /* 0x001e220008000c00 */
[----:B------:R-:W-:Y:S02]  /*2390*/  UIADD3 UR5, UPT, UPT, UR4, 0x6050, URZ ;  /* 0x0000605004057890 */ /* 0x000fe4000fffe0ff */
[----:B------:R-:W-:Y:S01]  /*23a0*/  @!UP1 UIADD3 UR5, UPT, UPT, UR4, 0x6010, URZ ;  /* 0x0000601004059890 */ /* 0x000fe2000fffe0ff */
[----:B--2---:R-:W-:-:S08]  /*23b0*/  ISETP.NE.AND P3, PT, R48, RZ, PT ;  /* 0x000000ff3000720c */ /* 0x004fd00003f65270 */
[----:B------:R-:W1:Y:S01]  /*23c0*/  LDS.128 R44, [UR5] ;  /* 0x00000005ff2c7984 */ /* 0x000e620008000c00 */
[----:B------:R-:W-:Y:S02]  /*23d0*/  UIADD3 UR5, UPT, UPT, UR4, 0x6060, URZ ;  /* 0x0000606004057890 */ /* 0x000fe4000fffe0ff */
[----:B------:R-:W-:-:S09]  /*23e0*/  @!UP1 UIADD3 UR5, UPT, UPT, UR4, 0x6020, URZ ;  /* 0x0000602004059890 */ /* 0x000fd2000fffe0ff */
[----:B------:R-:W2:Y:S01]  /*23f0*/  LDS.128 R92, [UR5] ;  /* 0x00000005ff5c7984 */ /* 0x000ea20008000c00 */
[----:B0-----:R-:W-:Y:S01]  /*2400*/  FADD.FTZ R53, RZ, R88 ;  /* 0x00000058ff357221 */ /* 0x001fe20000010000 */
[----:B------:R-:W-:-:S03]  /*2410*/  FADD.FTZ R52, RZ, R89 ;  /* 0x00000059ff347221 */ /* 0x000fc60000010000 */
[----:B------:R-:W-:Y:S01]  /*2420*/  FADD.FTZ R53, R90, R53 ;  /* 0x000000355a357221 */ /* 0x000fe20000010000 */
[----:B------:R-:W-:-:S03]  /*2430*/  FADD.FTZ R52, R91, R52 ;  /* 0x000000345b347221 */ /* 0x000fc60000010000 */
[----:B-1----:R-:W-:Y:S01]  /*2440*/  FADD.FTZ R89, R53, R44 ;  /* 0x0000002c35597221 */ /* 0x002fe20000010000 */
[----:B------:R-:W-:Y:S02]  /*2450*/  FADD.FTZ R44, R52, R45 ;  /* 0x0000002d342c7221 */ /* 0x000fe40000010000 */
[----:B------:R-:W0:Y:S01]  /*2460*/  LDS.128 R52, [UR10] ;  /* 0x0000000aff347984 */ /* 0x000e220008000c00 */
[----:B------:R-:W-:Y:S01]  /*2470*/  FADD.FTZ R89, R46, R89 ;  /* 0x000000592e597221 */ /* 0x000fe20000010000 */
[----:B------:R-:W-:Y:S02]  /*2480*/  FADD.FTZ R46, R47, R44 ;  /* 0x0000002c2f2e7221 */ /* 0x000fe40000010000 */
[----:B------:R-:W1:Y:S01]  /*2490*/  LDC.64 R44, c[0x0][0x380] ;  /* 0x0000e000ff2c7b82 */ /* 0x000e620000000a00 */
[----:B--2---:R-:W-:Y:S01]  /*24a0*/  FADD.FTZ R47, R89, R92 ;  /* 0x0000005c592f7221 */ /* 0x004fe20000010000 */
[----:B------:R-:W-:-:S06]  /*24b0*/  FADD.FTZ R46, R46, R93 ;  /* 0x0000005d2e2e7221 */ /* 0x000fcc0000010000 */
[----:B------:R-:W2:Y:S01]  /*24c0*/  LDC.64 R88, c[0x0][0x438] ;  /* 0x00010e00ff587b82 */ /* 0x000ea20000000a00 */
[----:B------:R-:W-:Y:S01]  /*24d0*/  FADD.FTZ R47, R94, R47 ;  /* 0x0000002f5e2f7221 */ /* 0x000fe20000010000 */
[----:B------:R-:W-:Y:S01]  /*24e0*/  FADD.FTZ R46, R95, R46 ;  /* 0x0000002e5f2e7221 */ /* 0x000fe20000010000 */
[----:B-1----:R-:W-:-:S04]  /*24f0*/  IADD3 R3, PT, PT, R3, R44, RZ ;  /* 0x0000002c03037210 */ /* 0x002fc80007ffe0ff */
[----:B------:R-:W-:Y:S02]  /*2500*/  ISETP.GE.AND P4, PT, R3, R45, PT ;  /* 0x0000002d0300720c */ /* 0x000fe40003f86270 */
[----:B--2---:R-:W-:-:S04]  /*2510*/  ISETP.NE.U32.AND P0, PT, R88, RZ, PT ;  /* 0x000000ff5800720c */ /* 0x004fc80003f05070 */
[----:B------:R-:W-:Y:S01]  /*2520*/  ISETP.NE.AND.EX P0, PT, R89, RZ, PT, P0 ;  /* 0x000000ff5900720c */ /* 0x000fe20003f05300 */
[----:B0-----:R-:W-:Y:S01]  /*2530*/  FADD.FTZ R47, R47, R52 ;  /* 0x000000342f2f7221 */ /* 0x001fe20000010000 */
[----:B------:R-:W-:-:S03]  /*2540*/  FADD.FTZ R46, R46, R53 ;  /* 0x000000352e2e7221 */ /* 0x000fc60000010000 */
[----:B------:R-:W-:Y:S01]  /*2550*/  FADD.FTZ R47, R54, R47 ;  /* 0x0000002f362f7221 */ /* 0x000fe20000010000 */
[----:B------:R-:W-:-:S03]  /*2560*/  FADD.FTZ R46, R55, R46 ;  /* 0x0000002e372e7221 */ /* 0x000fc60000010000 */
[----:B------:R-:W-:Y:S01]  /*2570*/  FMUL.FTZ R47, R47, UR14 ;  /* 0x0000000e2f2f7c20 */ /* 0x000fe20008410000 */
[----:B------:R-:W-:-:S04]  /*2580*/  FMUL.FTZ R54, R46, UR14 ;  /* 0x0000000e2e367c20 */ /* 0x000fc80008410000 */
[----:B------:R-:W-:Y:S01]  /*2590*/  FSEL R55, R47, RZ, !P3 ;  /* 0x000000ff2f377208 */ /* 0x000fe20005800000 */
[----:B------:R-:W-:Y:S06]  /*25a0*/  @P0 BRA `(.L_x_2698) ;  /* 0x00000004003c0947 */ /* 0x000fec0003800000 */
        /* <DEDUP_REMOVED lines=17> */
[C---:B------:R-:W-:Y:S01]  /*26c0*/  FMUL.FTZ R45, R165.reuse, R172 ;  /* 0x000000aca52d7220 */ /* 0x040fe20000410000 */
[C---:B------:R-:W-:Y:S01]  /*26d0*/  FMUL.FTZ R46, R165.reuse, R46 ;  /* 0x0000002ea52e7220 */ /* 0x040fe20000410000 */
[----:B------:R-:W-:Y:S01]  /*26e0*/  FMUL.FTZ R47, R165, R178 ;  /* 0x000000b2a52f7220 */ /* 0x000fe20000410000 */
[----:B------:R-:W-:Y:S06]  /*26f0*/  BRA `(.L_x_2701) ;  /* 0x0000000800207947 */ /* 0x000fec0003800000 */
.L_x_2700:
        /* <DEDUP_REMOVED lines=11> */
[----:B------:R-:W-:-:S02]  /*27b0*/  FMUL.FTZ R47, R165, R178 ;  /* 0x000000b2a52f7220 */ /* 0x000fc40000410000 */
[----:B------:R-:W-:Y:S02]  /*27c0*/  MOV R80, R44 ;  /* 0x0000002c00507202 */ /* 0x000fe40000000f00 */
[----:B------:R-:W-:Y:S02]  /*27d0*/  MOV R81, R45 ;  /* 0x0000002d00517202 */ /* 0x000fe40000000f00 */
[----:B------:R-:W-:Y:S02]  /*27e0*/  MOV R82, R46 ;  /* 0x0000002e00527202 */ /* 0x000fe40000000f00 */
[----:B------:R-:W-:Y:S01]  /*27f0*/  MOV R83, R47 ;  /* 0x0000002f00537202 */ /* 0x000fe20000000f00 */
[----:B------:R-:W-:Y:S06]  /*2800*/  BRA `(.L_x_2701) ;  /* 0x0000000400dc7947 */ /* 0x000fec0003800000 */
.L_x_2699:
        /* <DEDUP_REMOVED lines=20> */
.L_x_2702:
        /* <DEDUP_REMOVED lines=21> */
.L_x_2698:
        /* <DEDUP_REMOVED lines=18> */
[C---:B------:R-:W-:Y:S01]  /*2bc0*/  FFMA.FTZ R45, R165.reuse, R172, R57 ;  /* 0x000000aca52d7223 */ /* 0x040fe20000010039 */
[----:B------:R-:W-:Y:S01]  /*2bd0*/  FFMA.FTZ R47, R165, R178, R59 ;  /* 0x000000b2a52f7223 */ /* 0x000fe2000001003b */
[----:B------:R-:W-:Y:S06]  /*2be0*/  BRA `(.L_x_2701) ;  /* 0x0000000000e47947 */ /* 0x000fec0003800000 */
.L_x_2704:
        /* <DEDUP_REMOVED lines=11> */
[----:B------:R-:W-:-:S02]  /*2ca0*/  FFMA.FTZ R47, R165, R178, R59 ;  /* 0x000000b2a52f7223 */ /* 0x000fc4000001003b */
[----:B------:R-:W-:Y:S02]  /*2cb0*/  MOV R82, R46 ;  /* 0x0000002e00527202 */ /* 0x000fe40000000f00 */
[----:B------:R-:W-:Y:S02]  /*2cc0*/  MOV R80, R44 ;  /* 0x0000002c00507202 */ /* 0x000fe40000000f00 */
[----:B------:R-:W-:Y:S02]  /*2cd0*/  MOV R81, R45 ;  /* 0x0000002d00517202 */ /* 0x000fe40000000f00 */
[----:B------:R-:W-:Y:S01]  /*2ce0*/  MOV R83, R47 ;  /* 0x0000002f00537202 */ /* 0x000fe20000000f00 */
[----:B------:R-:W-:Y:S06]  /*2cf0*/  BRA `(.L_x_2701) ;  /* 0x0000000000a07947 */ /* 0x000fec0003800000 */
.L_x_2703:
        /* <DEDUP_REMOVED lines=20> */
.L_x_2705:
        /* <DEDUP_REMOVED lines=15> */
[-C--:B------:R-:W-:Y:S02]  /*2f30*/  MOV R83, R47.reuse ;  /* 0x0000002f00537202 */ /* 0x080fe40000000f00 */
[----:B------:R-:W-:Y:S02]  /*2f40*/  MOV R87, R47 ;  /* 0x0000002f00577202 */ /* 0x000fe40000000f00 */
[----:B------:R-:W-:-:S02]  /*2f50*/  MOV R86, R46 ;  /* 0x0000002e00567202 */ /* 0x000fc40000000f00 */
[----:B------:R-:W-:Y:S02]  /*2f60*/  MOV R85, R45 ;  /* 0x0000002d00557202 */ /* 0x000fe40000000f00 */
[----:B------:R-:W-:-:S07]  /*2f70*/  MOV R84, R44 ;  /* 0x0000002c00547202 */ /* 0x000fce0000000f00 */
.L_x_2701:
        /* <DEDUP_REMOVED lines=9> */
[----:B-1----:R-:W-:-:S05]  /*3010*/  @P0 IMAD.WIDE.U32 R50, R169, 0x10, R50 ;  /* 0x00000010a9320825 */ /* 0x002fca00078e0032 */
[----:B------:R0:W-:Y:S01]  /*3020*/  @P0 STG.E.128 desc[UR12][R50.64], R84 ;  /* 0x0000005432000986 */ /* 0x0001e2000c101d0c */
[----:B--2---:R-:W-:-:S04]  /*3030*/  @P1 IMAD.WIDE.U32 R48, R169, 0x10, R48 ;  /* 0x00000010a9301825 */ /* 0x004fc800078e0030 */
[----:B0-----:R-:W-:-:S05]  /*3040*/  IMAD.WIDE.U32 R50, R169, 0x10, R90 ;  /* 0x00000010a9327825 */ /* 0x001fca00078e005a */
        /* <DEDUP_REMOVED lines=24> */
[----:B------:R-:W-:Y:S01]  /*31d0*/  MOV R84, R44 ;  /* 0x0000002c00547202 */ /* 0x000fe20000000f00 */
[----:B------:R-:W-:Y:S06]  /*31e0*/  BRA `(.L_x_2709) ;  /* 0x0000000400d87947 */ /* 0x000fec0003800000 */
.L_x_2708:
        /* <DEDUP_REMOVED lines=17> */
.L_x_2707:
        /* <DEDUP_REMOVED lines=18> */
.L_x_2710:
        /* <DEDUP_REMOVED lines=13> */
.L_x_2706:
[----:B------:R-:W-:Y:S05]  /*34f0*/  @!P0 BRA `(.L_x_2711) ;  /* 0x00000000009c8947 */ /* 0x000fea0003800000 */
[----:B------:R-:W-:Y:S05]  /*3500*/  @!P1 BRA `(.L_x_2712) ;  /* 0x0000000000549947 */ /* 0x000fea0003800000 */
[-CC-:B------:R-:W-:Y:S01]  /*3510*/  FFMA.FTZ R177, R177, R54.reuse, R55.reuse ;  /* 0x00000036b1b17223 */ /* 0x180fe20000010037 */
[-CC-:B------:R-:W-:Y:S01]  /*3520*/  FFMA.FTZ R0, R179, R54.reuse, R55.reuse ;  /* 0x00000036b3007223 */ /* 0x180fe20000010037 */
[-CC-:B0-----:R-:W-:Y:S01]  /*3530*/  FFMA.FTZ R45, R182, R54.reuse, R55.reuse ;  /* 0x00000036b62d7223 */ /* 0x181fe20000010037 */
        /* <DEDUP_REMOVED lines=18> */
.L_x_2712:
        /* <DEDUP_REMOVED lines=17> */
.L_x_2711:
        /* <DEDUP_REMOVED lines=18> */
.L_x_2713:
        /* <DEDUP_REMOVED lines=11> */
[----:B------:R-:W-:-:S07]  /*3940*/  FMUL.FTZ R47, R165, R188 ;  /* 0x000000bca52f7220 */ /* 0x000fce0000410000 */
.L_x_2709:
        /* <DEDUP_REMOVED lines=32> */
.L_x_2716:
        /* <DEDUP_REMOVED lines=17> */
.L_x_2715:
        /* <DEDUP_REMOVED lines=18> */
.L_x_2718:
        /* <DEDUP_REMOVED lines=13> */
.L_x_2714:
        /* <DEDUP_REMOVED lines=23> */
.L_x_2720:
        /* <DEDUP_REMOVED lines=17> */
.L_x_2719:
        /* <DEDUP_REMOVED lines=18> */
.L_x_2721:
        /* <DEDUP_REMOVED lines=12> */
.L_x_2717:
        /* <DEDUP_REMOVED lines=19> */
[C---:B0----5:R-:W-:Y:S01]  /*43e0*/  FFMA.FTZ R44, R165.reuse, R99, R68 ;  /* 0x00000063a52c7223 */ /* 0x061fe20000010044 */
        /* <DEDUP_REMOVED lines=12> */
.L_x_2724:
        /* <DEDUP_REMOVED lines=17> */
.L_x_2723:
        /* <DEDUP_REMOVED lines=18> */
.L_x_2726:
        /* <DEDUP_REMOVED lines=11> */
[----:B------:R-:W-:Y:S01]  /*4790*/  FFMA.FTZ R47, R165, R102, R71 ;  /* 0x00000066a52f7223 */ /* 0x000fe20000010047 */
[----:B------:R-:W-:Y:S06]  /*47a0*/  BRA `(.L_x_2725) ;  /* 0x0000000400187947 */ /* 0x000fec0003800000 */
.L_x_2722:
[----:B------:R-:W-:Y:S05]  /*47b0*/  @!P0 BRA `(.L_x_2727) ;  /* 0x00000000009c8947 */ /* 0x000fea0003800000 */
        /* <DEDUP_REMOVED lines=22> */
.L_x_2728:
        /* <DEDUP_REMOVED lines=17> */
.L_x_2727:
        /* <DEDUP_REMOVED lines=18> */
.L_x_2729:
        /* <DEDUP_REMOVED lines=11> */
[----:B------:R-:W-:-:S07]  /*4c00*/  FMUL.FTZ R47, R165, R102 ;  /* 0x00000066a52f7220 */ /* 0x000fce0000410000 */
.L_x_2725:
        /* <DEDUP_REMOVED lines=32> */
.L_x_2732:
        /* <DEDUP_REMOVED lines=17> */
.L_x_2731:
        /* <DEDUP_REMOVED lines=18> */
.L_x_2734:
        /* <DEDUP_REMOVED lines=13> */
.L_x_2730:
        /* <DEDUP_REMOVED lines=23> */
.L_x_2736:
        /* <DEDUP_REMOVED lines=17> */
.L_x_2735:
        /* <DEDUP_REMOVED lines=18> */
.L_x_2737:
        /* <DEDUP_REMOVED lines=12> */
.L_x_2733:
        /* <DEDUP_REMOVED lines=32> */
.L_x_2740:
        /* <DEDUP_REMOVED lines=17> */
.L_x_2739:
        /* <DEDUP_REMOVED lines=18> */
.L_x_2742:
        /* <DEDUP_REMOVED lines=13> */
.L_x_2738:
        /* <DEDUP_REMOVED lines=23> */
.L_x_2744:
        /* <DEDUP_REMOVED lines=17> */
.L_x_2743:
        /* <DEDUP_REMOVED lines=18> */
.L_x_2745:
        /* <DEDUP_REMOVED lines=12> */
.L_x_2741:
        /* <DEDUP_REMOVED lines=11> */
[----:B0-----:R-:W-:Y:S02]  /*5f80*/  MOV R48, R32 ;  /* 0x0000002000307202 */ /* 0x001fe40000000f00 */
        /* <DEDUP_REMOVED lines=91> */
.L_x_2695:
        /* <DEDUP_REMOVED lines=12> */
[----:B----4-:R-:W-:-:S05]  /*6600*/  IMAD.WIDE.U32 R22, R27, 0x10, R22 ;  /* 0x000000101b167825 */ /* 0x010fca00078e0016 */
[----:B------:R-:W-:Y:S01]  /*6610*/  STG.E.128 desc[UR12][R22.64], R60 ;  /* 0x0000003c16007986 */ /* 0x000fe2000c101d0c */
[----:B-1----:R-:W-:-:S05]  /*6620*/  IMAD.WIDE.U32 R24, R27, 0x10, R24 ;  /* 0x000000101b187825 */ /* 0x002fca00078e0018 */
        /* <DEDUP_REMOVED lines=22> */
.L_x_2747:
        /* <DEDUP_REMOVED lines=15> */
.L_x_3869:


//--------------------- .text._ZN10layer_norm31ln_parallel_residual_bwd_kernelINS_13Kernel_traitsI6__halfffffjLj6144ELj1ELj1ELj8ELj16ENS_18Kernel_traits_baseILj6144ES2_ffffjLj256EEEEELb0ELb1ELb0EEEvNS_9BwdParamsE --------------------------
	.section	.text._ZN10layer_norm31ln_parallel_residual_bwd_kernelINS_13Kernel_traitsI6__halfffffjLj6144ELj1ELj1ELj8ELj16ENS_18Kernel_traits_baseILj6144ES2_ffffjLj256EEEEELb0ELb1ELb0EEEvNS_9BwdParamsE,"ax",@progbits
	.align	128
        .global         _ZN10layer_norm31ln_parallel_residual_bwd_kernelINS_13Kernel_traitsI6__halfffffjLj6144ELj1ELj1ELj8ELj16ENS_18Kernel_traits_baseILj6144ES2_ffffjLj256EEEEELb0ELb1ELb0EEEvNS_9BwdParamsE
        .type           _ZN10layer_norm31ln_parallel_residual_bwd_kernelINS_13Kernel_traitsI6__halfffffjLj6144ELj1ELj1ELj8ELj16ENS_18Kernel_traits_baseILj6144ES2_ffffjLj256EEEEELb0ELb1ELb0EEEvNS_9BwdParamsE,@function
        .size           _ZN10layer_norm31ln_parallel_residual_bwd_kernelINS_13Kernel_traitsI6__halfffffjLj6144ELj1ELj1ELj8ELj16ENS_18Kernel_traits_baseILj6144ES2_ffffjLj256EEEEELb0ELb1ELb0EEEvNS_9BwdParamsE,(.L_x_3870 - _ZN10layer_norm31ln_parallel_residual_bwd_kernelINS_13Kernel_traitsI6__halfffffjLj6144ELj1ELj1ELj8ELj16ENS_18Kernel_traits_baseILj6144ES2_ffffjLj256EEEEELb0ELb1ELb0EEEvNS_9BwdParamsE)
        .other          _ZN10layer_norm31ln_parallel_residual_bwd_kernelINS_13Kernel_traitsI6__halfffffjLj6144ELj1ELj1ELj8ELj16ENS_18Kernel_traits_baseILj6144ES2_ffffjLj256EEEEELb0ELb1ELb0EEEvNS_9BwdParamsE,@"STO_CUDA_ENTRY STV_DEFAULT"
_ZN10layer_norm31ln_parallel_residual_bwd_kernelINS_13Kernel_traitsI6__halfffffjLj6144ELj1ELj1ELj8ELj16ENS_18Kernel_traits_baseILj6144ES2_ffffjLj256EEEEELb0ELb1ELb0EEEvNS_9BwdParamsE:
.text._ZN10layer_norm31ln_parallel_residual_bwd_kernelINS_13Kernel_traitsI6__halfffffjLj6144ELj1ELj1ELj8ELj16ENS_18Kernel_traits_baseILj6144ES2_ffffjLj256EEEEELb0ELb1ELb0EEEvNS_9BwdParamsE:
        /* <DEDUP_REMOVED lines=13> */
[C---:B------:R-:W-:Y:S02]  /*00d0*/  ISETP.GE.U32.AND P1, PT, R2.reuse, 0x300, PT ;  /* 0x000003000200780c */ /* 0x040fe40003f26070 */
[C---:B------:R-:W-:Y:S02]  /*00e0*/  ISETP.GE.U32.AND P2, PT, R2.reuse, 0x400, PT ;  /* 0x000004000200780c */ /* 0x040fe40003f46070 */
[C---:B------:R-:W-:Y:S02]  /*00f0*/  ISETP.GE.U32.AND P3, PT, R2.reuse, 0x500, PT ;  /* 0x000005000200780c */ /* 0x040fe40003f66070 */
[----:B------:R-:W-:Y:S01]  /*0100*/  ISETP.GE.U32.AND P4, PT, R2, 0x600, PT ;  /* 0x000006000200780c */ /* 0x000fe20003f86070 */
[----:B------:R-:W0:Y:S01]  /*0110*/  S2UR UR4, SR_CTAID.X ;  /* 0x00000000000479c3 */ /* 0x000e220000002500 */
[----:B------:R-:W-:-:S02]  /*0120*/  P2R R159, PR, RZ, 0x20 ;  /* 0x00000020ff9f7803 */ /* 0x000fc40000000000 */
[----:B------:R-:W-:-:S05]  /*0130*/  P2R R157, PR, RZ, 0x10 ;  /* 0x00000010ff9d7803 */ /* 0x000fca0000000000 */
[----:B------:R-:W1:Y:S08]  /*0140*/  @P5 LDC.64 R4, c[0x0][0x3d0] ;  /* 0x0000f400ff045b82 */ /* 0x000e700000000a00 */
[----:B------:R-:W4:Y:S08]  /*0150*/  @P0 LDC.64 R6, c[0x0][0x3d0] ;  /* 0x0000f400ff060b82 */ /* 0x000f300000000a00 */
[----:B------:R-:W3:Y:S08]  /*0160*/  @P1 LDC.64 R10, c[0x0][0x3d0] ;  /* 0x0000f400ff0a1b82 */ /* 0x000ef00000000a00 */
[----:B------:R-:W0:Y:S01]  /*0170*/  @P2 LDC.64 R12, c[0x0][0x3d0] ;  /* 0x0000f400ff0c2b82 */ /* 0x000e220000000a00 */
[C---:B-1----:R-:W-:Y:S01]  /*0180*/  @P5 IMAD.WIDE.U32 R4, R3.reuse, 0x8, R4 ;  /* 0x0000000803045825 */ /* 0x042fe200078e0004 */
[----:B------:R-:W-:-:S06]  /*0190*/  @P5 LOP3.LUT R3, R3, 0x100, RZ, 0xfc, !PT ;  /* 0x0000010003035812 */ /* 0x000fcc00078efcff */
[----:B------:R-:W1:Y:S01]  /*01a0*/  @P3 LDC.64 R14, c[0x0][0x3d0] ;  /* 0x0000f400ff0e3b82 */ /* 0x000e620000000a00 */
[C---:B----4-:R-:W-:Y:S01]  /*01b0*/  @P0 IMAD.WIDE.U32 R8, R3.reuse, 0x8, R6 ;  /* 0x0000000803080825 */ /* 0x050fe200078e0006 */
[----:B------:R-:W-:Y:S01]  /*01c0*/  @P0 IADD3 R3, PT, PT, R3, 0x100, RZ ;  /* 0x0000010003030810 */ /* 0x000fe20007ffe0ff */
[----:B--2---:R-:W5:Y:S05]  /*01d0*/  @P5 LDG.E.64 R52, desc[UR12][R4.64] ;  /* 0x0000000c04345981 */ /* 0x004f6a000c1e1b00 */
[----:B------:R-:W2:Y:S01]  /*01e0*/  @P4 LDC.64 R16, c[0x0][0x3d0] ;  /* 0x0000f400ff104b82 */ /* 0x000ea20000000a00 */
[C---:B---3--:R-:W-:Y:S01]  /*01f0*/  @P1 IMAD.WIDE.U32 R10, R3.reuse, 0x8, R10 ;  /* 0x00000008030a1825 */ /* 0x048fe200078e000a */
[----:B------:R-:W-:Y:S01]  /*0200*/  @P1 IADD3 R3, PT, PT, R3, 0x100, RZ ;  /* 0x0000010003031810 */ /* 0x000fe20007ffe0ff */
[----:B------:R-:W5:Y:S01]  /*0210*/  @P0 LDG.E.64 R54, desc[UR12][R8.64] ;  /* 0x0000000c08360981 */ /* 0x000f62000c1e1b00 */
[----:B0-----:R-:W-:-:S02]  /*0220*/  MOV R97, UR4 ;  /* 0x0000000400617c02 */ /* 0x001fc40008000f00 */
[----:B------:R-:W-:Y:S02]  /*0230*/  CS2R R48, SRZ ;  /* 0x0000000000307805 */ /* 0x000fe4000001ff00 */
[----:B------:R-:W-:Y:S01]  /*0240*/  CS2R R50, SRZ ;  /* 0x0000000000327805 */ /* 0x000fe2000001ff00 */
[----:B------:R-:W5:Y:S01]  /*0250*/  @P1 LDG.E.64 R56, desc[UR12][R10.64] ;  /* 0x0000000c0a381981 */ /* 0x000f62000c1e1b00 */
[C---:B------:R-:W-:Y:S01]  /*0260*/  @P2 IMAD.WIDE.U32 R12, R3.reuse, 0x8, R12 ;  /* 0x00000008030c2825 */ /* 0x040fe200078e000c */
[----:B------:R-:W-:Y:S02]  /*0270*/  @P2 IADD3 R3, PT, PT, R3, 0x100, RZ ;  /* 0x0000010003032810 */ /* 0x000fe40007ffe0ff */
[----:B------:R-:W-:Y:S02]  /*0280*/  CS2R R44, SRZ ;  /* 0x00000000002c7805 */ /* 0x000fe4000001ff00 */
[----:B------:R-:W-:Y:S02]  /*0290*/  CS2R R46, SRZ ;  /* 0x00000000002e7805 */ /* 0x000fe4000001ff00 */
[----:B------:R-:W-:Y:S01]  /*02a0*/  CS2R R40, SRZ ;  /* 0x0000000000287805 */ /* 0x000fe2000001ff00 */
[----:B------:R0:W5:Y:S01]  /*02b0*/  @P2 LDG.E.64 R58, desc[UR12][R12.64] ;  /* 0x0000000c0c3a2981 */ /* 0x000162000c1e1b00 */
[C---:B-1----:R-:W-:Y:S01]  /*02c0*/  @P3 IMAD.WIDE.U32 R14, R3.reuse, 0x8, R14 ;  /* 0x00000008030e3825 */ /* 0x042fe200078e000e */
[----:B------:R-:W-:-:S02]  /*02d0*/  @P3 IADD3 R3, PT, PT, R3, 0x100, RZ ;  /* 0x0000010003033810 */ /* 0x000fc40007ffe0ff */
[----:B------:R-:W-:Y:S02]  /*02e0*/  CS2R R42, SRZ ;  /* 0x00000000002a7805 */ /* 0x000fe4000001ff00 */
[----:B------:R-:W-:Y:S02]  /*02f0*/  CS2R R36, SRZ ;  /* 0x0000000000247805 */ /* 0x000fe4000001ff00 */
[----:B------:R-:W-:Y:S01]  /*0300*/  CS2R R38, SRZ ;  /* 0x0000000000267805 */ /* 0x000fe2000001ff00 */
[----:B------:R1:W5:Y:S01]  /*0310*/  @P3 LDG.E.64 R60, desc[UR12][R14.64] ;  /* 0x0000000c0e3c3981 */ /* 0x000362000c1e1b00 */
[----:B--2---:R-:W-:-:S05]  /*0320*/  @P4 IMAD.WIDE.U32 R6, R3, 0x8, R16 ;  /* 0x0000000803064825 */ /* 0x004fca00078e0010 */
[----:B------:R2:W5:Y:S01]  /*0330*/  @P4 LDG.E.64 R62, desc[UR12][R6.64] ;  /* 0x0000000c063e4981 */ /* 0x000562000c1e1b00 */
        /* <DEDUP_REMOVED lines=11> */
[----:B0-----:R-:W-:-:S02]  /*03f0*/  CS2R R12, SRZ ;  /* 0x00000000000c7805 */ /* 0x001fc4000001ff00 */
[----:B-1----:R-:W-:Y:S02]  /*0400*/  CS2R R14, SRZ ;  /* 0x00000000000e7805 */ /* 0x002fe4000001ff00 */
[----:B------:R-:W-:Y:S02]  /*0410*/  CS2R R8, SRZ ;  /* 0x0000000000087805 */ /* 0x000fe4000001ff00 */
[----:B------:R-:W-:Y:S02]  /*0420*/  CS2R R10, SRZ ;  /* 0x00000000000a7805 */ /* 0x000fe4000001ff00 */
[----:B------:R-:W-:Y:S02]  /*0430*/  CS2R R4, SRZ ;  /* 0x0000000000047805 */ /* 0x000fe4000001ff00 */
[----:B--2---:R-:W-:Y:S01]  /*0440*/  CS2R R6, SRZ ;  /* 0x0000000000067805 */ /* 0x004fe2000001ff00 */
[----:B------:R-:W-:Y:S06]  /*0450*/  @P4 BRA `(.L_x_2748) ;  /* 0x0000005c00844947 */ /* 0x000fec0003800000 */
[----:B------:R-:W0:Y:S01]  /*0460*/  LDCU.U8 UR4, c[0x0][0x410] ;  /* 0x00008200ff0477ac */ /* 0x000e220008000000 */
[----:B-----5:R-:W-:Y:S02]  /*0470*/  MOV R101, R54 ;  /* 0x0000003600657202 */ /* 0x020fe40000000f00 */
        /* <DEDUP_REMOVED lines=15> */
[----:B------:R-:W-:Y:S01]  /*0570*/  MOV R105, R58 ;  /* 0x0000003a00697202 */ /* 0x000fe20000000f00 */
[----:B0-----:R-:W-:Y:S01]  /*0580*/  UISETP.NE.AND UP0, UPT, UR4, URZ, UPT ;  /* 0x000000ff0400728c */ /* 0x001fe2000bf05270 */
[----:B------:R-:W-:-:S02]  /*0590*/  SHF.R.U64 R8, R58, 0x10, R59 ;  /* 0x000000103a087819 */ /* 0x000fc4000000123b */
[----:B------:R-:W-:Y:S02]  /*05a0*/  CS2R R32, SRZ ;  /* 0x0000000000207805 */ /* 0x000fe4000001ff00 */
[----:B------:R-:W-:Y:S02]  /*05b0*/  MOV R106, R59 ;  /* 0x0000003b006a7202 */ /* 0x000fe40000000f00 */
[----:B------:R-:W-:Y:S02]  /*05c0*/  CS2R R34, SRZ ;  /* 0x0000000000227805 */ /* 0x000fe4000001ff00 */
[----:B------:R-:W-:Y:S02]  /*05d0*/  SHF.R.U32.HI R9, RZ, 0x10, R59 ;  /* 0x00000010ff097819 */ /* 0x000fe4000001163b */
[----:B------:R-:W-:Y:S02]  /*05e0*/  CS2R R28, SRZ ;  /* 0x00000000001c7805 */ /* 0x000fe4000001ff00 */
[----:B------:R-:W-:-:S02]  /*05f0*/  MOV R107, R60 ;  /* 0x0000003c006b7202 */ /* 0x000fc40000000f00 */
[----:B------:R-:W-:Y:S02]  /*0600*/  CS2R R30, SRZ ;  /* 0x00000000001e7805 */ /* 0x000fe4000001ff00 */
[--C-:B------:R-:W-:Y:S02]  /*0610*/  SHF.R.U64 R10, R60, 0x10, R61.reuse ;  /* 0x000000103c0a7819 */ /* 0x100fe4000000123d */
[----:B------:R-:W-:Y:S02]  /*0620*/  CS2R R24, SRZ ;  /* 0x0000000000187805 */ /* 0x000fe4000001ff00 */
[----:B------:R-:W-:Y:S02]  /*0630*/  MOV R108, R61 ;  /* 0x0000003d006c7202 */ /* 0x000fe40000000f00 */
[----:B------:R-:W-:Y:S02]  /*0640*/  CS2R R26, SRZ ;  /* 0x00000000001a7805 */ /* 0x000fe4000001ff00 */
[----:B------:R-:W-:-:S02]  /*0650*/  SHF.R.U32.HI R11, RZ, 0x10, R61 ;  /* 0x00000010ff0b7819 */ /* 0x000fc4000001163d */
[----:B------:R-:W-:Y:S02]  /*0660*/  CS2R R20, SRZ ;  /* 0x0000000000147805 */ /* 0x000fe4000001ff00 */
[----:B------:R-:W-:Y:S02]  /*0670*/  MOV R109, R62 ;  /* 0x0000003e006d7202 */ /* 0x000fe40000000f00 */
[----:B------:R-:W-:Y:S02]  /*0680*/  CS2R R22, SRZ ;  /* 0x0000000000167805 */ /* 0x000fe4000001ff00 */
[----:B------:R-:W-:Y:S02]  /*0690*/  SHF.R.U64 R12, R62, 0x10, R63 ;  /* 0x000000103e0c7819 */ /* 0x000fe4000000123f */
[----:B------:R-:W-:Y:S02]  /*06a0*/  CS2R R16, SRZ ;  /* 0x0000000000107805 */ /* 0x000fe4000001ff00 */
[----:B------:R-:W-:-:S02]  /*06b0*/  MOV R110, R63 ;  /* 0x0000003f006e7202 */ /* 0x000fc40000000f00 */
[----:B------:R-:W-:Y:S02]  /*06c0*/  CS2R R18, SRZ ;  /* 0x0000000000127805 */ /* 0x000fe4000001ff00 */
[----:B------:R-:W-:Y:S02]  /*06d0*/  SHF.R.U32.HI R13, RZ, 0x10, R63 ;  /* 0x00000010ff0d7819 */ /* 0x000fe4000001163f */
[----:B------:R-:W-:Y:S02]  /*06e0*/  CS2R R14, SRZ ;  /* 0x00000000000e7805 */ /* 0x000fe4000001ff00 */
[----:B------:R-:W-:Y:S01]  /*06f0*/  MOV R98, R52 ;  /* 0x0000003400627202 */ /* 0x000fe20000000f00 */
[----:B------:R-:W-:Y:S01]  /*0700*/  UPLOP3.LUT UP1, UPT, UPT, UPT, UPT, 0x40, 0x4 ;  /* 0x000000000004789c */ /* 0x000fe20003f2e870 */
[----:B------:R-:W-:Y:S01]  /*0710*/  SHF.R.U64 R0, R52, 0x10, R53 ;  /* 0x0000001034007819 */ /* 0x000fe20000001235 */
[----:B------:R-:W0:Y:S01]  /*0720*/  LDCU UR11, c[0x0][0x400] ;  /* 0x00008000ff0b77ac */ /* 0x000e220008000800 */
[----:B------:R-:W-:-:S02]  /*0730*/  MOV R100, R53 ;  /* 0x0000003500647202 */ /* 0x000fc40000000f00 */
[----:B------:R-:W-:Y:S01]  /*0740*/  SHF.R.U32.HI R3, RZ, 0x10, R53 ;  /* 0x00000010ff037819 */ /* 0x000fe20000011635 */
[----:B------:R-:W1:Y:S01]  /*0750*/  LDCU.64 UR6, c[0x0][0x470] ;  /* 0x00008e00ff0677ac */ /* 0x000e620008000a00 */
[----:B------:R-:W-:Y:S02]  /*0760*/  PLOP3.LUT P0, PT, PT, PT, UP0, 0x80, 0x8 ;  /* 0x000000000008781c */ /* 0x000fe40003f0f008 */
[----:B------:R-:W-:Y:S01]  /*0770*/  PRMT R101, R101, 0x5410, R4 ;  /* 0x0000541065657816 */ /* 0x000fe20000000004 */
[----:B------:R-:W2:Y:S01]  /*0780*/  LDCU.64 UR14, c[0x0][0x438] ;  /* 0x00008700ff0e77ac */ /* 0x000ea20008000a00 */
[----:B------:R-:W-:Y:S02]  /*0790*/  PRMT R102, R102, 0x5410, R5 ;  /* 0x0000541066667816 */ /* 0x000fe40000000005 */
[----:B------:R-:W-:Y:S02]  /*07a0*/  CS2R R4, SRZ ;  /* 0x0000000000047805 */ /* 0x000fe4000001ff00 */
[----:B------:R-:W-:Y:S01]  /*07b0*/  PRMT R103, R103, 0x5410, R6 ;  /* 0x0000541067677816 */ /* 0x000fe20000000006 */
[----:B------:R-:W3:Y:S01]  /*07c0*/  LDCU.64 UR8, c[0x0][0x478] ;  /* 0x00008f00ff0877ac */ /* 0x000ee20008000a00 */
[----:B------:R-:W-:-:S02]  /*07d0*/  PRMT R104, R104, 0x5410, R7 ;  /* 0x0000541068687816 */ /* 0x000fc40000000007 */
[----:B------:R-:W-:Y:S02]  /*07e0*/  CS2R R6, SRZ ;  /* 0x0000000000067805 */ /* 0x000fe4000001ff00 */
[----:B------:R-:W-:Y:S02]  /*07f0*/  PRMT R105, R105, 0x5410, R8 ;  /* 0x0000541069697816 */ /* 0x000fe40000000008 */
[----:B------:R-:W-:Y:S02]  /*0800*/  PRMT R106, R106, 0x5410, R9 ;  /* 0x000054106a6a7816 */ /* 0x000fe40000000009 */
[----:B------:R-:W-:Y:S02]  /*0810*/  CS2R R8, SRZ ;  /* 0x0000000000087805 */ /* 0x000fe4000001ff00 */
[----:B------:R-:W-:Y:S02]  /*0820*/  PRMT R107, R107, 0x5410, R10 ;  /* 0x000054106b6b7816 */ /* 0x000fe4000000000a */
[----:B------:R-:W-:-:S02]  /*0830*/  PRMT R108, R108, 0x5410, R11 ;  /* 0x000054106c6c7816 */ /* 0x000fc4000000000b */
[----:B------:R-:W-:Y:S02]  /*0840*/  CS2R R10, SRZ ;  /* 0x00000000000a7805 */ /* 0x000fe4000001ff00 */
[----:B------:R-:W-:Y:S02]  /*0850*/  PRMT R109, R109, 0x5410, R12 ;  /* 0x000054106d6d7816 */ /* 0x000fe4000000000c */
[----:B------:R-:W-:Y:S02]  /*0860*/  PRMT R110, R110, 0x5410, R13 ;  /* 0x000054106e6e7816 */ /* 0x000fe4000000000d */
[----:B------:R-:W-:Y:S02]  /*0870*/  CS2R R12, SRZ ;  /* 0x00000000000c7805 */ /* 0x000fe4000001ff00 */
[----:B------:R-:W-:Y:S02]  /*0880*/  PRMT R98, R98, 0x5410, R0 ;  /* 0x0000541062627816 */ /* 0x000fe40000000000 */
[----:B------:R-:W-:-:S02]  /*0890*/  PRMT R100, R100, 0x5410, R3 ;  /* 0x0000541064647816 */ /* 0x000fc40000000003 */
[----:B0123--:R-:W-:-:S07]  /*08a0*/  P2R R161, PR, RZ, 0x1 ;  /* 0x00000001ffa17803 */ /* 0x00ffce0000000000 */
.L_x_2823:
[----:B0-234-:R-:W0:Y:S01]  /*08b0*/  LDC.64 R84, c[0x0][0x3c0] ;  /* 0x0000f000ff547b82 */ /* 0x01de220000000a00 */
[----:B------:R-:W-:Y:S02]  /*08c0*/  ISETP.NE.AND P4, PT, R159, RZ, PT ;  /* 0x000000ff9f00720c */ /* 0x000fe40003f85270 */
[----:B------:R-:W-:-:S05]  /*08d0*/  ISETP.NE.AND P6, PT, R161, RZ, PT ;  /* 0x000000ffa100720c */ /* 0x000fca0003fc5270 */
[----:B------:R-:W1:Y:S08]  /*08e0*/  LDC.64 R86, c[0x0][0x3c8] ;  /* 0x0000f200ff567b82 */ /* 0x000e700000000a00 */
[----:B------:R-:W2:Y:S01]  /*08f0*/  LDC R0, c[0x0][0x388] ;  /* 0x0000e200ff007b82 */ /* 0x000ea20000000800 */
[----:B0-----:R-:W-:-:S06]  /*0900*/  IMAD.WIDE R84, R97, 0x4, R84 ;  /* 0x0000000461547825 */ /* 0x001fcc00078e0254 */
[----:B------:R-:W3:Y:S01]  /*0910*/  LDG.E R84, desc[UR12][R84.64] ;  /* 0x0000000c54547981 */ /* 0x000ee2000c1e1900 */
[C---:B------:R-:W-:Y:S01]  /*0920*/  ISETP.GE.U32.AND P5, PT, R2.reuse, 0x600, PT ;  /* 0x000006000200780c */ /* 0x040fe20003fa6070 */
[C---:B-1----:R-:W-:Y:S01]  /*0930*/  IMAD.WIDE R86, R97.reuse, 0x4, R86 ;  /* 0x0000000461567825 */ /* 0x042fe200078e0256 */
[C---:B------:R-:W-:Y:S02]  /*0940*/  ISETP.GE.U32.AND P0, PT, R2.reuse, 0x200, PT ;  /* 0x000002000200780c */ /* 0x040fe40003f06070 */
[C---:B------:R-:W-:Y:S02]  /*0950*/  ISETP.GE.U32.AND P1, PT, R2.reuse, 0x300, PT ;  /* 0x000003000200780c */ /* 0x040fe40003f26070 */
[----:B-----5:R0:W5:Y:S01]  /*0960*/  LDG.E R99, desc[UR12][R86.64] ;  /* 0x0000000c56637981 */ /* 0x020162000c1e1900 */
[C---:B------:R-:W-:Y:S01]  /*0970*/  ISETP.GE.U32.AND P2, PT, R2.reuse, 0x400, PT ;  /* 0x000004000200780c */ /* 0x040fe20003f46070 */
[----:B--2---:R-:W-:Y:S01]  /*0980*/  IMAD R88, R97, R0, RZ ;  /* 0x0000000061587224 */ /* 0x004fe200078e02ff */
[----:B------:R-:W-:-:S04]  /*0990*/  ISETP.GE.U32.AND P3, PT, R2, 0x500, PT ;  /* 0x000005000200780c */ /* 0x000fc80003f66070 */
[----:B------:R-:W-:-:S04]  /*09a0*/  SHF.R.S32.HI R89, RZ, 0x1f, R88 ;  /* 0x0000001fff597819 */ /* 0x000fc80000011458 */
[----:B------:R-:W-:Y:S01]  /*09b0*/  LEA.HI R88, R89, R88, RZ, 0x2 ;  /* 0x0000005859587211 */ /* 0x000fe200078f10ff */
[----:B------:R-:W-:Y:S01]  /*09c0*/  BSSY.RECONVERGENT B0, `(.L_x_2749) ;  /* 0x0000034000007945 */ /* 0x000fe20003800200 */
[----:B------:R-:W-:Y:S02]  /*09d0*/  HFMA2 R93, -RZ, RZ, 0, 0 ;  /* 0x00000000ff5d7431 */ /* 0x000fe400000001ff */
[----:B------:R-:W-:Y:S02]  /*09e0*/  LEA.HI.SX32 R96, R88, R155, 0x1e ;  /* 0x0000009b58607211 */ /* 0x000fe400078ff2ff */
[----:B------:R-:W-:Y:S02]  /*09f0*/  P2R R157, PR, RZ, 0x20 ;  /* 0x00000020ff9d7803 */ /* 0x000fe40000000000 */
[----:B------:R-:W-:Y:S02]  /*0a00*/  MOV R94, RZ ;  /* 0x000000ff005e7202 */ /* 0x000fe40000000f00 */
[----:B------:R-:W-:-:S02]  /*0a10*/  MOV R95, R96 ;  /* 0x00000060005f7202 */ /* 0x000fc40000000f00 */
[----:B---3--:R-:W-:Y:S01]  /*0a20*/  FSEL R92, R84, RZ, !P6 ;  /* 0x000000ff545c7208 */ /* 0x008fe20007000000 */
[----:B0-----:R-:W-:Y:S06]  /*0a30*/  @!P4 BRA `(.L_x_2750) ;  /* 0x0000000000b0c947 */ /* 0x001fec0003800000 */
[----:B------:R-:W0:Y:S01]  /*0a40*/  LDC.64 R84, c[0x0][0x3a8] ;  /* 0x0000ea00ff547b82 */ /* 0x000e220000000a00 */
[----:B------:R-:W-:-:S04]  /*0a50*/  ISETP.NE.U32.AND P4, PT, RZ, UR14, PT ;  /* 0x0000000eff007c0c */ /* 0x000fc8000bf85070 */
[----:B------:R-:W-:-:S03]  /*0a60*/  ISETP.NE.AND.EX P4, PT, RZ, UR15, PT, P4 ;  /* 0x0000000fff007c0c */ /* 0x000fc6000bf85340 */
[----:B------:R-:W1:Y:S01]  /*0a70*/  LDC.64 R88, c[0x0][0x428] ;  /* 0x00010a00ff587b82 */ /* 0x000e620000000a00 */
[----:B------:R-:W-:-:S09]  /*0a80*/  HADD2.F32 R93, -RZ, R98.H0_H0 ;  /* 0x20000062ff5d7230 */ /* 0x000fd20000004100 */
[----:B------:R-:W2:Y:S01]  /*0a90*/  @P4 LDC.64 R94, c[0x0][0x438] ;  /* 0x00010e00ff5e4b82 */ /* 0x000ea20000000a00 */
[----:B0-----:R-:W-:-:S06]  /*0aa0*/  IMAD.WIDE.U32 R84, R96, 0x10, R84 ;  /* 0x0000001060547825 */ /* 0x001fcc00078e0054 */
[----:B------:R-:W3:Y:S01]  /*0ab0*/  LDG.E.128 R84, desc[UR12][R84.64] ;  /* 0x0000000c54547981 */ /* 0x000ee2000c1e1d00 */
[----:B-1----:R-:W-:-:S06]  /*0ac0*/  IMAD.WIDE.U32 R88, R96, 0x10, R88 ;  /* 0x0000001060587825 */ /* 0x002fcc00078e0058 */
[----:B------:R-:W4:Y:S01]  /*0ad0*/  LDG.E.128 R88, desc[UR12][R88.64] ;  /* 0x0000000c58587981 */ /* 0x000f22000c1e1d00 */
[----:B------:R-:W-:Y:S02]  /*0ae0*/  HADD2.F32 R134, -RZ, R98.H1_H1 ;  /* 0x30000062ff867230 */ /* 0x000fe40000004100 */
[----:B------:R-:W-:Y:S02]  /*0af0*/  HADD2.F32 R140, -RZ, R100.H1_H1 ;  /* 0x30000064ff8c7230 */ /* 0x000fe40000004100 */
[----:B--2---:R-:W-:-:S05]  /*0b00*/  @P4 IMAD.WIDE.U32 R94, R96, 0x10, R94 ;  /* 0x00000010605e4825 */ /* 0x004fca00078e005e */
[----:B------:R0:W5:Y:S02]  /*0b10*/  @P4 LDG.E.128 R52, desc[UR12][R94.64] ;  /* 0x0000000c5e344981 */ /* 0x000164000c1e1d00 */
[----:B0-----:R-:W-:Y:S01]  /*0b20*/  IADD3 R95, PT, PT, R96, 0x100, RZ ;  /* 0x00000100605f7810 */ /* 0x001fe20007ffe0ff */
[C---:B---3--:R-:W-:Y:S01]  /*0b30*/  FADD.FTZ R112, -R92.reuse, R84 ;  /* 0x000000545c707221 */ /* 0x048fe20000010100 */
[C---:B------:R-:W-:Y:S01]  /*0b40*/  FADD.FTZ R114, -R92.reuse, R85 ;  /* 0x000000555c727221 */ /* 0x040fe20000010100 */
[----:B------:R-:W-:Y:S02]  /*0b50*/  HADD2.F32 R85, -RZ, R100.H0_H0 ;  /* 0x20000064ff557230 */ /* 0x000fe40000004100 */
[C---:B------:R-:W-:Y:S01]  /*0b60*/  FADD.FTZ R86, -R92.reuse, R86 ;  /* 0x000000565c567221 */ /* 0x040fe20000010100 */
[C---:B-----5:R-:W-:Y:S01]  /*0b70*/  FMUL.FTZ R3, R99.reuse, R112 ;  /* 0x0000007063037220 */ /* 0x060fe20000410000 */
[C---:B------:R-:W-:Y:S01]  /*0b80*/  FMUL.FTZ R114, R99.reuse, R114 ;  /* 0x0000007263727220 */ /* 0x040fe20000410000 */
[----:B------:R-:W-:Y:S01]  /*0b90*/  FADD.FTZ R142, -R92, R87 ;  /* 0x000000575c8e7221 */ /* 0x000fe20000010100 */
[----:B------:R-:W-:Y:S01]  /*0ba0*/  FMUL.FTZ R123, R99, R86 ;  /* 0x00000056637b7220 */ /* 0x000fe20000410000 */
[----:B----4-:R-:W-:Y:S01]  /*0bb0*/  FMUL.FTZ R112, R88, R93 ;  /* 0x0000005d58707220 */ /* 0x010fe20000410000 */
[----:B------:R-:W-:Y:S01]  /*0bc0*/  FMUL.FTZ R119, R89, R134 ;  /* 0x0000008659777220 */ /* 0x000fe20000410000 */
[----:B------:R-:W-:Y:S01]  /*0bd0*/  FMUL.FTZ R134, R90, R85 ;  /* 0x000000555a867220 */ /* 0x000fe20000410000 */
[----:B------:R-:W-:Y:S01]  /*0be0*/  FMUL.FTZ R140, R91, R140 ;  /* 0x0000008c5b8c7220 */ /* 0x000fe20000410000 */
[----:B------:R-:W-:Y:S01]  /*0bf0*/  FADD.FTZ R84, RZ, R112 ;  /* 0x00000070ff547221 */ /* 0x000fe20000010000 */
[----:B------:R-:W-:Y:S01]  /*0c00*/  FFMA.FTZ R85, R3, R112, RZ ;  /* 0x0000007003557223 */ /* 0x000fe200000100ff */
[----:B------:R-:W-:Y:S01]  /*0c10*/  FMUL.FTZ R142, R99, R142 ;  /* 0x0000008e638e7220 */ /* 0x000fe20000410000 */
        /* <DEDUP_REMOVED lines=13> */
[----:B------:R-:W-:-:S07]  /*0cf0*/  FFMA.FTZ R94, R142, R140, R85 ;  /* 0x0000008c8e5e7223 */ /* 0x000fce0000010055 */
.L_x_2750:
[----:B------:R-:W-:Y:S05]  /*0d00*/  BSYNC.RECONVERGENT B0 ;  /* 0x0000000000007941 */ /* 0x000fea0003800200 */
.L_x_2749:
[----:B------:R-:W-:Y:S04]  /*0d10*/  BSSY.RECONVERGENT B0, `(.L_x_2751) ;  /* 0x000002e000007945 */ /* 0x000fe80003800200 */
[----:B------:R-:W-:Y:S05]  /*0d20*/  @!P0 BRA `(.L_x_2752) ;  /* 0x0000000000b08947 */ /* 0x000fea0003800000 */
[----:B------:R-:W0:Y:S01]  /*0d30*/  LDC.64 R84, c[0x0][0x3a8] ;  /* 0x0000ea00ff547b82 */ /* 0x000e220000000a00 */
[----:B------:R-:W-:-:S07]  /*0d40*/  ISETP.NE.U32.AND P4, PT, RZ, UR14, PT ;  /* 0x0000000eff007c0c */ /* 0x000fce000bf85070 */
[----:B------:R-:W1:Y:S01]  /*0d50*/  LDC.64 R88, c[0x0][0x428] ;  /* 0x00010a00ff587b82 */ /* 0x000e620000000a00 */
[----:B0-----:R-:W-:-:S06]  /*0d60*/  IMAD.WIDE.U32 R84, R95, 0x10, R84 ;  /* 0x000000105f547825 */ /* 0x001fcc00078e0054 */
[----:B------:R-:W2:Y:S01]  /*0d70*/  LDG.E.128 R84, desc[UR12][R84.64] ;  /* 0x0000000c54547981 */ /* 0x000ea2000c1e1d00 */
[----:B------:R-:W-:Y:S01]  /*0d80*/  ISETP.NE.AND.EX P4, PT, RZ, UR15, PT, P4 ;  /* 0x0000000fff007c0c */ /* 0x000fe2000bf85340 */
[----:B-1----:R-:W-:-:S06]  /*0d90*/  IMAD.WIDE.U32 R88, R95, 0x10, R88 ;  /* 0x000000105f587825 */ /* 0x002fcc00078e0058 */
[----:B------:R-:W3:Y:S06]  /*0da0*/  LDG.E.128 R88, desc[UR12][R88.64] ;  /* 0x0000000c58587981 */ /* 0x000eec000c1e1d00 */
[----:B------:R-:W0:Y:S01]  /*0db0*/  @P4 LDC.64 R144, c[0x0][0x438] ;  /* 0x00010e00ff904b82 */ /* 0x000e220000000a00 */
[----:B------:R-:W-:Y:S02]  /*0dc0*/  HADD2.F32 R125, -RZ, R101.H0_H0 ;  /* 0x20000065ff7d7230 */ /* 0x000fe40000004100 */
[----:B0-----:R-:W-:-:S05]  /*0dd0*/  @P4 IMAD.WIDE.U32 R144, R95, 0x10, R144 ;  /* 0x000000105f904825 */ /* 0x001fca00078e0090 */
[----:B------:R0:W5:Y:S01]  /*0de0*/  @P4 LDG.E.128 R56, desc[UR12][R144.64] ;  /* 0x0000000c90384981 */ /* 0x000162000c1e1d00 */
[----:B------:R-:W-:Y:S01]  /*0df0*/  IADD3 R95, PT, PT, R95, 0x100, RZ ;  /* 0x000001005f5f7810 */ /* 0x000fe20007ffe0ff */
[C---:B--2---:R-:W-:Y:S01]  /*0e00*/  FADD.FTZ R116, -R92.reuse, R84 ;  /* 0x000000545c747221 */ /* 0x044fe20000010100 */
[C---:B------:R-:W-:Y:S01]  /*0e10*/  FADD.FTZ R118, -R92.reuse, R85 ;  /* 0x000000555c767221 */ /* 0x040fe20000010100 */
[----:B------:R-:W-:Y:S02]  /*0e20*/  HADD2.F32 R84, -RZ, R101.H1_H1 ;  /* 0x30000065ff547230 */ /* 0x000fe40000004100 */
[----:B------:R-:W-:Y:S01]  /*0e30*/  FADD.FTZ R86, -R92, R86 ;  /* 0x000000565c567221 */ /* 0x000fe20000010100 */
[C---:B-----5:R-:W-:Y:S01]  /*0e40*/  FMUL.FTZ R111, R99.reuse, R116 ;  /* 0x00000074636f7220 */ /* 0x060fe20000410000 */
[--C-:B------:R-:W-:Y:S02]  /*0e50*/  HADD2.F32 R85, -RZ, R102.reuse.H0_H0 ;  /* 0x20000066ff557230 */ /* 0x100fe40000004100 */
[C---:B------:R-:W-:Y:S01]  /*0e60*/  FMUL.FTZ R118, R99.reuse, R118 ;  /* 0x0000007663767220 */ /* 0x040fe20000410000 */
[----:B------:R-:W-:Y:S01]  /*0e70*/  FMUL.FTZ R127, R99, R86 ;  /* 0x00000056637f7220 */ /* 0x000fe20000410000 */
[----:B---3--:R-:W-:Y:S01]  /*0e80*/  FMUL.FTZ R116, R88, R125 ;  /* 0x0000007d58747220 */ /* 0x008fe20000410000 */
[----:B------:R-:W-:Y:S01]  /*0e90*/  FMUL.FTZ R125, R89, R84 ;  /* 0x00000054597d7220 */ /* 0x000fe20000410000 */
[----:B0-----:R-:W-:Y:S01]  /*0ea0*/  FMUL.FTZ R144, R90, R85 ;  /* 0x000000555a907220 */ /* 0x001fe20000410000 */
[----:B------:R-:W-:Y:S01]  /*0eb0*/  FADD.FTZ R146, -R92, R87 ;  /* 0x000000575c927221 */ /* 0x000fe20000010100 */
[----:B------:R-:W-:Y:S01]  /*0ec0*/  FADD.FTZ R84, R93, R116 ;  /* 0x000000745d547221 */ /* 0x000fe20000010000 */
[----:B------:R-:W-:Y:S01]  /*0ed0*/  FFMA.FTZ R85, R111, R116, R94 ;  /* 0x000000746f557223 */ /* 0x000fe2000001005e */
[----:B------:R-:W-:-:S02]  /*0ee0*/  HADD2.F32 R86, -RZ, R102.H1_H1 ;  /* 0x30000066ff567230 */ /* 0x000fc40000004100 */
[----:B------:R-:W-:Y:S01]  /*0ef0*/  FMUL.FTZ R146, R99, R146 ;  /* 0x0000009263927220 */ /* 0x000fe20000410000 */
[----:B------:R-:W-:Y:S01]  /*0f00*/  FADD.FTZ R87, R84, R125 ;  /* 0x0000007d54577221 */ /* 0x000fe20000010000 */
[----:B------:R-:W-:Y:S01]  /*0f10*/  FFMA.FTZ R84, R118, R125, R85 ;  /* 0x0000007d76547223 */ /* 0x000fe20000010055 */
        /* <DEDUP_REMOVED lines=13> */
.L_x_2752:
[----:B------:R-:W-:Y:S05]  /*0ff0*/  BSYNC.RECONVERGENT B0 ;  /* 0x0000000000007941 */ /* 0x000fea0003800200 */
.L_x_2751:
[----:B------:R-:W-:Y:S04]  /*1000*/  BSSY.RECONVERGENT B0, `(.L_x_2753) ;  /* 0x000002e000007945 */ /* 0x000fe80003800200 */
[----:B------:R-:W-:Y:S05]  /*1010*/  @!P1 BRA `(.L_x_2754) ;  /* 0x0000000000b09947 */ /* 0x000fea0003800000 */
[----:B------:R-:W0:Y:S01]  /*1020*/  LDC.64 R84, c[0x0][0x3a8] ;  /* 0x0000ea00ff547b82 */ /* 0x000e220000000a00 */
[----:B------:R-:W-:-:S07]  /*1030*/  ISETP.NE.U32.AND P4, PT, RZ, UR14, PT ;  /* 0x0000000eff007c0c */ /* 0x000fce000bf85070 */
[----:B------:R-:W1:Y:S01]  /*1040*/  LDC.64 R88, c[0x0][0x428] ;  /* 0x00010a00ff587b82 */ /* 0x000e620000000a00 */
[----:B------:R-:W-:-:S13]  /*1050*/  ISETP.NE.AND.EX P4, PT, RZ, UR15, PT, P4 ;  /* 0x0000000fff007c0c */ /* 0x000fda000bf85340 */
[----:B------:R-:W2:Y:S01]  /*1060*/  @P4 LDC.64 R162, c[0x0][0x438] ;  /* 0x00010e00ffa24b82 */ /* 0x000ea20000000a00 */
[----:B0-----:R-:W-:-:S06]  /*1070*/  IMAD.WIDE.U32 R84, R95, 0x10, R84 ;  /* 0x000000105f547825 */ /* 0x001fcc00078e0054 */
[----:B------:R-:W3:Y:S01]  /*1080*/  LDG.E.128 R84, desc[UR12][R84.64] ;  /* 0x0000000c54547981 */ /* 0x000ee2000c1e1d00 */
[----:B-1----:R-:W-:-:S06]  /*1090*/  IMAD.WIDE.U32 R88, R95, 0x10, R88 ;  /* 0x000000105f587825 */ /* 0x002fcc00078e0058 */
[----:B------:R-:W4:Y:S01]  /*10a0*/  LDG.E.128 R88, desc[UR12][R88.64] ;  /* 0x0000000c58587981 */ /* 0x000f22000c1e1d00 */
[----:B--2---:R-:W-:-:S05]  /*10b0*/  @P4 IMAD.WIDE.U32 R162, R95, 0x10, R162 ;  /* 0x000000105fa24825 */ /* 0x004fca00078e00a2 */
[----:B------:R0:W5:Y:S01]  /*10c0*/  @P4 LDG.E.128 R60, desc[UR12][R162.64] ;  /* 0x0000000ca23c4981 */ /* 0x000162000c1e1d00 */
[--C-:B------:R-:W-:Y:S01]  /*10d0*/  HADD2.F32 R129, -RZ, R103.reuse.H0_H0 ;  /* 0x20000067ff817230 */ /* 0x100fe20000004100 */
[----:B------:R-:W-:Y:S01]  /*10e0*/  IADD3 R95, PT, PT, R95, 0x100, RZ ;  /* 0x000001005f5f7810 */ /* 0x000fe20007ffe0ff */
[C---:B---3--:R-:W-:Y:S01]  /*10f0*/  FADD.FTZ R120, -R92.reuse, R84 ;  /* 0x000000545c787221 */ /* 0x048fe20000010100 */
[C---:B------:R-:W-:Y:S01]  /*1100*/  FADD.FTZ R122, -R92.reuse, R85 ;  /* 0x000000555c7a7221 */ /* 0x040fe20000010100 */
[----:B------:R-:W-:Y:S02]  /*1110*/  HADD2.F32 R84, -RZ, R103.H1_H1 ;  /* 0x30000067ff547230 */ /* 0x000fe40000004100 */
[----:B------:R-:W-:Y:S01]  /*1120*/  FADD.FTZ R86, -R92, R86 ;  /* 0x000000565c567221 */ /* 0x000fe20000010100 */
[C---:B-----5:R-:W-:Y:S01]  /*1130*/  FMUL.FTZ R113, R99.reuse, R120 ;  /* 0x0000007863717220 */ /* 0x060fe20000410000 */
[--C-:B------:R-:W-:Y:S02]  /*1140*/  HADD2.F32 R85, -RZ, R104.reuse.H0_H0 ;  /* 0x20000068ff557230 */ /* 0x100fe40000004100 */
[C---:B------:R-:W-:Y:S01]  /*1150*/  FMUL.FTZ R122, R99.reuse, R122 ;  /* 0x0000007a637a7220 */ /* 0x040fe20000410000 */
[----:B------:R-:W-:Y:S01]  /*1160*/  FMUL.FTZ R131, R99, R86 ;  /* 0x0000005663837220 */ /* 0x000fe20000410000 */
[----:B----4-:R-:W-:Y:S01]  /*1170*/  FMUL.FTZ R120, R88, R129 ;  /* 0x0000008158787220 */ /* 0x010fe20000410000 */
[----:B------:R-:W-:Y:S01]  /*1180*/  FMUL.FTZ R129, R89, R84 ;  /* 0x0000005459817220 */ /* 0x000fe20000410000 */
[----:B------:R-:W-:Y:S01]  /*1190*/  FMUL.FTZ R148, R90, R85 ;  /* 0x000000555a947220 */ /* 0x000fe20000410000 */
        /* <DEDUP_REMOVED lines=19> */
[----:B0-----:R-:W-:-:S07]  /*12d0*/  FFMA.FTZ R94, R150, R147, R85 ;  /* 0x00000093965e7223 */ /* 0x001fce0000010055 */
.L_x_2754:
[----:B------:R-:W-:Y:S05]  /*12e0*/  BSYNC.RECONVERGENT B0 ;  /* 0x0000000000007941 */ /* 0x000fea0003800200 */
.L_x_2753:
        /* <DEDUP_REMOVED lines=25> */
[----:B------:R-:W-:Y:S01]  /*1480*/  FMUL.FTZ R152, R90, R85 ;  /* 0x000000555a987220 */ /* 0x000fe20000410000 */
[----:B0-----:R-:W-:Y:S01]  /*1490*/  FADD.FTZ R154, -R92, R87 ;  /* 0x000000575c9a7221 */ /* 0x001fe20000010100 */
        /* <DEDUP_REMOVED lines=19> */
.L_x_2756:
[----:B------:R-:W-:Y:S05]  /*15d0*/  BSYNC.RECONVERGENT B0 ;  /* 0x0000000000007941 */ /* 0x000fea0003800200 */
.L_x_2755:
        /* <DEDUP_REMOVED lines=46> */
.L_x_2758:
[----:B------:R-:W-:Y:S05]  /*18c0*/  BSYNC.RECONVERGENT B0 ;  /* 0x0000000000007941 */ /* 0x000fea0003800200 */
.L_x_2757:
[----:B------:R-:W-:Y:S04]  /*18d0*/  BSSY.RECONVERGENT B0, `(.L_x_2759) ;  /* 0x000002d000007945 */ /* 0x000fe80003800200 */
[----:B------:R-:W-:Y:S05]  /*18e0*/  @!P5 BRA `(.L_x_2760) ;  /* 0x0000000000acd947 */ /* 0x000fea0003800000 */
[----:B------:R-:W0:Y:S01]  /*18f0*/  LDC.64 R84, c[0x0][0x3a8] ;  /* 0x0000ea00ff547b82 */ /* 0x000e220000000a00 */
[----:B------:R-:W-:-:S04]  /*1900*/  ISETP.NE.U32.AND P4, PT, RZ, UR14, PT ;  /* 0x0000000eff007c0c */ /* 0x000fc8000bf85070 */
[----:B------:R-:W-:-:S03]  /*1910*/  ISETP.NE.AND.EX P4, PT, RZ, UR15, PT, P4 ;  /* 0x0000000fff007c0c */ /* 0x000fc6000bf85340 */
[----:B------:R-:W1:Y:S10]  /*1920*/  LDC.64 R88, c[0x0][0x428] ;  /* 0x00010a00ff587b82 */ /* 0x000e740000000a00 */
[----:B------:R-:W2:Y:S01]  /*1930*/  @P4 LDC.64 R160, c[0x0][0x438] ;  /* 0x00010e00ffa04b82 */ /* 0x000ea20000000a00 */
[----:B0-----:R-:W-:-:S06]  /*1940*/  IMAD.WIDE.U32 R84, R95, 0x10, R84 ;  /* 0x000000105f547825 */ /* 0x001fcc00078e0054 */
[----:B------:R-:W3:Y:S01]  /*1950*/  LDG.E.128 R84, desc[UR12][R84.64] ;  /* 0x0000000c54547981 */ /* 0x000ee2000c1e1d00 */
[----:B-1----:R-:W-:-:S06]  /*1960*/  IMAD.WIDE.U32 R88, R95, 0x10, R88 ;  /* 0x000000105f587825 */ /* 0x002fcc00078e0058 */
[----:B------:R-:W4:Y:S01]  /*1970*/  LDG.E.128 R88, desc[UR12][R88.64] ;  /* 0x0000000c58587981 */ /* 0x000f22000c1e1d00 */
[----:B--2---:R-:W-:-:S04]  /*1980*/  @P4 IMAD.WIDE.U32 R160, R95, 0x10, R160 ;  /* 0x000000105fa04825 */ /* 0x004fc800078e00a0 */
[--C-:B------:R-:W-:Y:S01]  /*1990*/  HADD2.F32 R95, -RZ, R109.reuse.H0_H0 ;  /* 0x2000006dff5f7230 */ /* 0x100fe20000004100 */
[----:B------:R0:W5:Y:S01]  /*19a0*/  @P4 LDG.E.128 R72, desc[UR12][R160.64] ;  /* 0x0000000ca0484981 */ /* 0x000162000c1e1d00 */
[C---:B---3--:R-:W-:Y:S01]  /*19b0*/  FADD.FTZ R132, -R92.reuse, R84 ;  /* 0x000000545c847221 */ /* 0x048fe20000010100 */
[C---:B------:R-:W-:Y:S01]  /*19c0*/  FADD.FTZ R136, -R92.reuse, R85 ;  /* 0x000000555c887221 */ /* 0x040fe20000010100 */
[----:B------:R-:W-:Y:S02]  /*19d0*/  HADD2.F32 R84, -RZ, R109.H1_H1 ;  /* 0x3000006dff547230 */ /* 0x000fe40000004100 */
[C---:B------:R-:W-:Y:S01]  /*19e0*/  FADD.FTZ R86, -R92.reuse, R86 ;  /* 0x000000565c567221 */ /* 0x040fe20000010100 */
[C---:B-----5:R-:W-:Y:S01]  /*19f0*/  FMUL.FTZ R121, R99.reuse, R132 ;  /* 0x0000008463797220 */ /* 0x060fe20000410000 */
[--C-:B------:R-:W-:Y:S02]  /*1a00*/  HADD2.F32 R85, -RZ, R110.reuse.H0_H0 ;  /* 0x2000006eff557230 */ /* 0x100fe40000004100 */
[----:B------:R-:W-:Y:S01]  /*1a10*/  FMUL.FTZ R136, R99, R136 ;  /* 0x0000008863887220 */ /* 0x000fe20000410000 */
[----:B------:R-:W-:Y:S01]  /*1a20*/  FADD.FTZ R92, -R92, R87 ;  /* 0x000000575c5c7221 */ /* 0x000fe20000010100 */
[----:B----4-:R-:W-:Y:S01]  /*1a30*/  FMUL.FTZ R132, R88, R95 ;  /* 0x0000005f58847220 */ /* 0x010fe20000410000 */
[----:B------:R-:W-:Y:S01]  /*1a40*/  FMUL.FTZ R141, R89, R84 ;  /* 0x00000054598d7220 */ /* 0x000fe20000410000 */
[----:B------:R-:W-:Y:S01]  /*1a50*/  FMUL.FTZ R138, R90, R85 ;  /* 0x000000555a8a7220 */ /* 0x000fe20000410000 */
[----:B------:R-:W-:Y:S01]  /*1a60*/  FADD.FTZ R4, R4, R88 ;  /* 0x0000005804047221 */ /* 0x000fe20000010000 */
[----:B------:R-:W-:Y:S01]  /*1a70*/  FADD.FTZ R84, R93, R132 ;  /* 0x000000845d547221 */ /* 0x000fe20000010000 */
[----:B------:R-:W-:Y:S01]  /*1a80*/  FFMA.FTZ R85, R121, R132, R94 ;  /* 0x0000008479557223 */ /* 0x000fe2000001005e */
[----:B------:R-:W-:Y:S01]  /*1a90*/  FFMA.FTZ R28, R88, R121, R28 ;  /* 0x00000079581c7223 */ /* 0x000fe2000001001c */
[----:B------:R-:W-:-:S02]  /*1aa0*/  HADD2.F32 R88, -RZ, R110.H1_H1 ;  /* 0x3000006eff587230 */ /* 0x000fc40000004100 */
[----:B------:R-:W-:Y:S01]  /*1ab0*/  FADD.FTZ R87, R84, R141 ;  /* 0x0000008d54577221 */ /* 0x000fe20000010000 */
[C---:B------:R-:W-:Y:S01]  /*1ac0*/  FMUL.FTZ R143, R99.reuse, R86 ;  /* 0x00000056638f7220 */ /* 0x040fe20000410000 */
[----:B------:R-:W-:Y:S01]  /*1ad0*/  FFMA.FTZ R84, R136, R141, R85 ;  /* 0x0000008d88547223 */ /* 0x000fe20000010055 */
[----:B0-----:R-:W-:Y:S01]  /*1ae0*/  FMUL.FTZ R160, R99, R92 ;  /* 0x0000005c63a07220 */ /* 0x001fe20000410000 */
        /* <DEDUP_REMOVED lines=11> */
.L_x_2760:
[----:B------:R-:W-:Y:S05]  /*1ba0*/  BSYNC.RECONVERGENT B0 ;  /* 0x0000000000007941 */ /* 0x000fea0003800200 */
.L_x_2759:
        /* <DEDUP_REMOVED lines=32> */
.L_x_2762:
[----:B------:R-:W-:Y:S05]  /*1db0*/  BSYNC.RECONVERGENT B0 ;  /* 0x0000000000007941 */ /* 0x000fea0003800200 */
.L_x_2761:
[----:B------:R-:W1:Y:S08]  /*1dc0*/  S2UR UR5, SR_CgaCtaId ;  /* 0x00000000000579c3 */ /* 0x000e700000008800 */
[----:B------:R-:W-:Y:S06]  /*1dd0*/  BAR.SYNC.DEFER_BLOCKING 0x0 ;  /* 0x0000000000007b1d */ /* 0x000fec0000010000 */
        /* <DEDUP_REMOVED lines=9> */
[----:B------:R-:W-:Y:S01]  /*1e70*/  @!UP1 UIADD3 UR5, UPT, UPT, UR4, 0x6010, URZ ;  /* 0x0000601004059890 */ /* 0x000fe2000fffe0ff */
[----:B-1----:R-:W-:Y:S01]  /*1e80*/  FADD.FTZ R85, RZ, R88 ;  /* 0x00000058ff557221 */ /* 0x002fe20000010000 */
[----:B------:R-:W-:-:S03]  /*1e90*/  FADD.FTZ R88, RZ, R89 ;  /* 0x00000059ff587221 */ /* 0x000fc60000010000 */
[----:B------:R-:W-:Y:S01]  /*1ea0*/  FADD.FTZ R159, R90, R85 ;  /* 0x000000555a9f7221 */ /* 0x000fe20000010000 */
[----:B------:R-:W-:-:S03]  /*1eb0*/  FADD.FTZ R162, R91, R88 ;  /* 0x000000585ba27221 */ /* 0x000fc60000010000 */
[----:B0-----:R-:W0:Y:S01]  /*1ec0*/  LDS.128 R84, [UR5] ;  /* 0x00000005ff547984 */ /* 0x001e220008000c00 */
        /* <DEDUP_REMOVED lines=10> */
[----:B------:R-:W-:Y:S02]  /*1f70*/  FADD.FTZ R162, R162, R89 ;  /* 0x00000059a2a27221 */ /* 0x000fe40000010000 */
[----:B------:R-:W1:Y:S01]  /*1f80*/  LDC.U8 R86, c[0x0][0x410] ;  /* 0x00010400ff567b82 */ /* 0x000e620000000000 */
[----:B------:R-:W-:Y:S01]  /*1f90*/  FADD.FTZ R159, R90, R159 ;  /* 0x0000009f5a9f7221 */ /* 0x000fe20000010000 */
[----:B------:R-:W-:-:S03]  /*1fa0*/  FADD.FTZ R162, R91, R162 ;  /* 0x000000a25ba27221 */ /* 0x000fc60000010000 */
[----:B--2---:R-:W-:Y:S01]  /*1fb0*/  FADD.FTZ R159, R159, R92 ;  /* 0x0000005c9f9f7221 */ /* 0x004fe20000010000 */
[----:B------:R-:W-:-:S03]  /*1fc0*/  FADD.FTZ R162, R162, R93 ;  /* 0x0000005da2a27221 */ /* 0x000fc60000010000 */
[----:B------:R-:W-:Y:S01]  /*1fd0*/  FADD.FTZ R94, R94, R159 ;  /* 0x0000009f5e5e7221 */ /* 0x000fe20000010000 */
[----:B------:R-:W-:Y:S01]  /*1fe0*/  FADD.FTZ R95, R95, R162 ;  /* 0x000000a25f5f7221 */ /* 0x000fe20000010000 */
[----:B0-----:R-:W-:Y:S02]  /*1ff0*/  IADD3 R97, PT, PT, R97, R84, RZ ;  /* 0x0000005461617210 */ /* 0x001fe40007ffe0ff */
[----:B------:R-:W-:Y:S01]  /*2000*/  FMUL.FTZ R84, R94, UR11 ;  /* 0x0000000b5e547c20 */ /* 0x000fe20008410000 */
[----:B------:R-:W-:Y:S01]  /*2010*/  FMUL.FTZ R94, R95, UR11 ;  /* 0x0000000b5f5e7c20 */ /* 0x000fe20008410000 */
[----:B------:R-:W-:Y:S02]  /*2020*/  ISETP.GE.AND P5, PT, R97, R85, PT ;  /* 0x000000556100720c */ /* 0x000fe40003fa6270 */
[----:B-1----:R-:W-:Y:S02]  /*2030*/  ISETP.NE.AND P4, PT, R86, RZ, PT ;  /* 0x000000ff5600720c */ /* 0x002fe40003f85270 */
[----:B------:R-:W-:-:S02]  /*2040*/  P2R R162, PR, RZ, 0x20 ;  /* 0x00000020ffa27803 */ /* 0x000fc40000000000 */
[----:B------:R-:W-:Y:S02]  /*2050*/  P2R R161, PR, RZ, 0x10 ;  /* 0x00000010ffa17803 */ /* 0x000fe40000000000 */
[----:B------:R-:W-:Y:S02]  /*2060*/  FSEL R95, R84, RZ, !P4 ;  /* 0x000000ff545f7208 */ /* 0x000fe40006000000 */
[----:B------:R-:W-:-:S04]  /*2070*/  ISETP.GE.U32.AND P4, PT, R2, 0x100, PT ;  /* 0x000001000200780c */ /* 0x000fc80003f86070 */
[----:B------:R-:W-:-:S09]  /*2080*/  P2R R159, PR, RZ, 0x10 ;  /* 0x00000010ff9f7803 */ /* 0x000fd20000000000 */
[----:B------:R-:W-:Y:S05]  /*2090*/  @!P4 BRA `(.L_x_2764) ;  /* 0x0000000800b8c947 */ /* 0x000fea0003800000 */
        /* <DEDUP_REMOVED lines=13> */
[-C--:B------:R-:W-:Y:S02]  /*2170*/  FFMA.FTZ R87, R142, R94.reuse, R95 ;  /* 0x0000005e8e577223 */ /* 0x080fe4000001005f */
[----:B------:R-:W-:Y:S01]  /*2180*/  FADD.FTZ R84, R112, -R85 ;  /* 0x8000005570547221 */ /* 0x000fe20000010000 */
[----:B------:R-:W-:Y:S01]  /*2190*/  FFMA.FTZ R85, R123, R94, R95 ;  /* 0x0000005e7b557223 */ /* 0x000fe2000001005f */
[----:B------:R-:W-:Y:S01]  /*21a0*/  FADD.FTZ R86, R119, -R86 ;  /* 0x8000005677567221 */ /* 0x000fe20000010000 */
[----:B------:R-:W-:Y:S01]  /*21b0*/  FADD.FTZ R90, R140, -R87 ;  /* 0x800000578c5a7221 */ /* 0x000fe20000010000 */
[C---:B-----5:R-:W-:Y:S01]  /*21c0*/  FMUL.FTZ R84, R99.reuse, R84 ;  /* 0x0000005463547220 */ /* 0x060fe20000410000 */
[----:B------:R-:W-:Y:S01]  /*21d0*/  FADD.FTZ R88, R134, -R85 ;  /* 0x8000005586587221 */ /* 0x000fe20000010000 */
[C---:B------:R-:W-:Y:S01]  /*21e0*/  FMUL.FTZ R85, R99.reuse, R86 ;  /* 0x0000005663557220 */ /* 0x040fe20000410000 */
[----:B------:R-:W-:-:S02]  /*21f0*/  FMUL.FTZ R87, R99, R90 ;  /* 0x0000005a63577220 */ /* 0x000fc40000410000 */
[----:B------:R-:W-:Y:S01]  /*2200*/  FMUL.FTZ R86, R99, R88 ;  /* 0x0000005863567220 */ /* 0x000fe20000410000 */
[----:B------:R-:W-:Y:S06]  /*2210*/  BRA `(.L_x_2768) ;  /* 0x0000000800207947 */ /* 0x000fec0003800000 */
.L_x_2767:
        /* <DEDUP_REMOVED lines=8> */
[C---:B-----5:R-:W-:Y:S01]  /*22a0*/  FMUL.FTZ R84, R99.reuse, R84 ;  /* 0x0000005463547220 */ /* 0x060fe20000410000 */
        /* <DEDUP_REMOVED lines=8> */
.L_x_2766:
        /* <DEDUP_REMOVED lines=20> */
.L_x_2769:
        /* <DEDUP_REMOVED lines=21> */
.L_x_2765:
        /* <DEDUP_REMOVED lines=21> */
.L_x_2771:
        /* <DEDUP_REMOVED lines=17> */
.L_x_2770:
        /* <DEDUP_REMOVED lines=20> */
.L_x_2772:
        /* <DEDUP_REMOVED lines=20> */
.L_x_2768:
        /* <DEDUP_REMOVED lines=14> */
.L_x_2764:
[----:B------:R-:W-:Y:S05]  /*2b80*/  BSYNC.RECONVERGENT B0 ;  /* 0x0000000000007941 */ /* 0x000fea0003800200 */
.L_x_2763:
        /* <DEDUP_REMOVED lines=34> */
.L_x_2777:
        /* <DEDUP_REMOVED lines=17> */
.L_x_2776:
        /* <DEDUP_REMOVED lines=21> */
.L_x_2779:
        /* <DEDUP_REMOVED lines=13> */
.L_x_2775:
        /* <DEDUP_REMOVED lines=29> */
.L_x_2781:
        /* <DEDUP_REMOVED lines=17> */
.L_x_2780:
        /* <DEDUP_REMOVED lines=21> */
.L_x_2782:
        /* <DEDUP_REMOVED lines=11> */
[----:B------:R-:W-:-:S07]  /*35c0*/  FMUL.FTZ R86, R99, R88 ;  /* 0x0000005863567220 */ /* 0x000fce0000410000 */
.L_x_2778:
[----:B------:R-:W0:Y:S08]  /*35d0*/  @P4 LDC.64 R88, c[0x0][0x478] ;  /* 0x00011e00ff584b82 */ /* 0x000e300000000a00 */
[----:B------:R-:W1:Y:S01]  /*35e0*/  LDC.64 R90, c[0x0][0x468] ;  /* 0x00011a00ff5a7b82 */ /* 0x000e620000000a00 */
[----:B0-----:R-:W-:-:S07]  /*35f0*/  @P4 IMAD.WIDE.U32 R92, R96, 0x10, R88 ;  /* 0x00000010605c4825 */ /* 0x001fce00078e0058 */
[----:B------:R-:W0:Y:S01]  /*3600*/  @P5 LDC.64 R88, c[0x0][0x470] ;  /* 0x00011c00ff585b82 */ /* 0x000e220000000a00 */
[----:B------:R2:W-:Y:S01]  /*3610*/  @P4 STG.E.128 desc[UR12][R92.64], R80 ;  /* 0x000000505c004986 */ /* 0x0005e2000c101d0c */
[----:B-1----:R-:W-:-:S05]  /*3620*/  IMAD.WIDE.U32 R90, R96, 0x10, R90 ;  /* 0x00000010605a7825 */ /* 0x002fca00078e005a */
[----:B------:R2:W-:Y:S01]  /*3630*/  STG.E.128 desc[UR12][R90.64], R84 ;  /* 0x000000545a007986 */ /* 0x0005e2000c101d0c */
[C---:B0-----:R-:W-:Y:S01]  /*3640*/  @P5 IMAD.WIDE.U32 R88, R96.reuse, 0x10, R88 ;  /* 0x0000001060585825 */ /* 0x041fe200078e0058 */
[----:B------:R-:W-:-:S04]  /*3650*/  IADD3 R96, PT, PT, R96, 0x100, RZ ;  /* 0x0000010060607810 */ /* 0x000fc80007ffe0ff */
[----:B------:R2:W-:Y:S03]  /*3660*/  @P5 STG.E.128 desc[UR12][R88.64], R76 ;  /* 0x0000004c58005986 */ /* 0x0005e6000c101d0c */
.L_x_2774:
[----:B------:R-:W-:Y:S05]  /*3670*/  BSYNC.RECONVERGENT B0 ;  /* 0x0000000000007941 */ /* 0x000fea0003800200 */
.L_x_2773:
        /* <DEDUP_REMOVED lines=13> */
[-CC-:B0-2---:R-:W-:Y:S01]  /*3750*/  FFMA.FTZ R77, R113, R94.reuse, R95.reuse ;  /* 0x0000005e714d7223 */ /* 0x185fe2000001005f */
        /* <DEDUP_REMOVED lines=20> */
.L_x_2787:
        /* <DEDUP_REMOVED lines=17> */
.L_x_2786:
[----:B0-2---:R-:W0:Y:S02]  /*39b0*/  LDC.64 R84, c[0x0][0x470] ;  /* 0x00011c00ff547b82 */ /* 0x005e240000000a00 */
        /* <DEDUP_REMOVED lines=20> */
.L_x_2789:
        /* <DEDUP_REMOVED lines=13> */
.L_x_2785:
[----:B0-2---:R-:W0:Y:S02]  /*3bd0*/  LDC.64 R84, c[0x0][0x478] ;  /* 0x00011e00ff547b82 */ /* 0x005e240000000a00 */
        /* <DEDUP_REMOVED lines=28> */
.L_x_2791:
        /* <DEDUP_REMOVED lines=17> */
.L_x_2790:
        /* <DEDUP_REMOVED lines=21> */
.L_x_2792:
        /* <DEDUP_REMOVED lines=12> */
.L_x_2788:
        /* <DEDUP_REMOVED lines=10> */
.L_x_2784:
[----:B------:R-:W-:Y:S05]  /*4160*/  BSYNC.RECONVERGENT B0 ;  /* 0x0000000000007941 */ /* 0x000fea0003800200 */
.L_x_2783:
        /* <DEDUP_REMOVED lines=13> */
[-CC-:B0-23--:R-:W-:Y:S01]  /*4240*/  FFMA.FTZ R77, R115, R94.reuse, R95.reuse ;  /* 0x0000005e734d7223 */ /* 0x18dfe2000001005f */
        /* <DEDUP_REMOVED lines=20> */
.L_x_2797:
        /* <DEDUP_REMOVED lines=17> */
.L_x_2796:
[----:B0-23--:R-:W0:Y:S02]  /*44a0*/  LDC.64 R84, c[0x0][0x470] ;  /* 0x00011c00ff547b82 */ /* 0x00de240000000a00 */
        /* <DEDUP_REMOVED lines=20> */
.L_x_2799:
        /* <DEDUP_REMOVED lines=13> */
.L_x_2795:
[----:B0-23--:R-:W0:Y:S02]  /*46c0*/  LDC.64 R84, c[0x0][0x478] ;  /* 0x00011e00ff547b82 */ /* 0x00de240000000a00 */
        /* <DEDUP_REMOVED lines=28> */
.L_x_2801:
        /* <DEDUP_REMOVED lines=17> */
.L_x_2800:
        /* <DEDUP_REMOVED lines=21> */
.L_x_2802:
        /* <DEDUP_REMOVED lines=12> */
.L_x_2798:
        /* <DEDUP_REMOVED lines=10> */
.L_x_2794:
[----:B------:R-:W-:Y:S05]  /*4c50*/  BSYNC.RECONVERGENT B0 ;  /* 0x0000000000007941 */ /* 0x000fea0003800200 */
.L_x_2793:
        /* <DEDUP_REMOVED lines=13> */
[-CC-:B0-234-:R-:W-:Y:S01]  /*4d30*/  FFMA.FTZ R77, R117, R94.reuse, R95.reuse ;  /* 0x0000005e754d7223 */ /* 0x19dfe2000001005f */
        /* <DEDUP_REMOVED lines=20> */
.L_x_2807:
        /* <DEDUP_REMOVED lines=17> */
.L_x_2806:
[----:B0-234-:R-:W0:Y:S02]  /*4f90*/  LDC.64 R84, c[0x0][0x470] ;  /* 0x00011c00ff547b82 */ /* 0x01de240000000a00 */
        /* <DEDUP_REMOVED lines=20> */
.L_x_2809:
        /* <DEDUP_REMOVED lines=13> */
.L_x_2805:
[----:B0-234-:R-:W0:Y:S02]  /*51b0*/  LDC.64 R84, c[0x0][0x478] ;  /* 0x00011e00ff547b82 */ /* 0x01de240000000a00 */
        /* <DEDUP_REMOVED lines=28> */
.L_x_2811:
        /* <DEDUP_REMOVED lines=17> */
.L_x_2810:
        /* <DEDUP_REMOVED lines=21> */
.L_x_2812:
        /* <DEDUP_REMOVED lines=12> */
.L_x_2808:
        /* <DEDUP_REMOVED lines=10> */
.L_x_2804:
[----:B------:R-:W-:Y:S05]  /*5740*/  BSYNC.RECONVERGENT B0 ;  /* 0x0000000000007941 */ /* 0x000fea0003800200 */
.L_x_2803:
[----:B------:R-:W-:Y:S01]  /*5750*/  ISETP.NE.AND P4, PT, R157, RZ, PT ;  /* 0x000000ff9d00720c */ /* 0x000fe20003f85270 */
[----:B------:R-:W-:-:S12]  /*5760*/  BSSY.RECONVERGENT B0, `(.L_x_2813) ;  /* 0x00000ad000007945 */ /* 0x000fd80003800200 */
        /* <DEDUP_REMOVED lines=33> */
.L_x_2817:
        /* <DEDUP_REMOVED lines=17> */
.L_x_2816:
        /* <DEDUP_REMOVED lines=21> */
.L_x_2819:
        /* <DEDUP_REMOVED lines=13> */
.L_x_2815:
        /* <DEDUP_REMOVED lines=29> */
.L_x_2821:
        /* <DEDUP_REMOVED lines=17> */
.L_x_2820:
        /* <DEDUP_REMOVED lines=21> */
.L_x_2822:
        /* <DEDUP_REMOVED lines=11> */
[----:B------:R-:W-:-:S07]  /*6190*/  FMUL.FTZ R86, R99, R88 ;  /* 0x0000005863567220 */ /* 0x000fce0000410000 */
.L_x_2818:
        /* <DEDUP_REMOVED lines=9> */
.L_x_2814:
[----:B------:R-:W-:Y:S05]  /*6230*/  BSYNC.RECONVERGENT B0 ;  /* 0x0000000000007941 */ /* 0x000fea0003800200 */
.L_x_2813:
[----:B------:R-:W-:Y:S01]  /*6240*/  ISETP.NE.AND P4, PT, R162, RZ, PT ;  /* 0x000000ffa200720c */ /* 0x000fe20003f85270 */
[----:B------:R-:W-:-:S12]  /*6250*/  UPLOP3.LUT UP1, UPT, UPT, UPT, UP1, 0x40, 0x4 ;  /* 0x000000000004789c */ /* 0x000fd80003f2e810 */
[----:B------:R-:W-:Y:S05]  /*6260*/  @!P4 BRA `(.L_x_2823) ;  /* 0xffffffa40090c947 */ /* 0x000fea000383ffff */
.L_x_2748:
[----:B------:R-:W1:Y:S01]  /*6270*/  S2UR UR4, SR_CTAID.X ;  /* 0x00000000000479c3 */ /* 0x000e620000002500 */
[----:B------:R-:W-:Y:S02]  /*6280*/  ISETP.NE.AND P5, PT, R159, RZ, PT ;  /* 0x000000ff9f00720c */ /* 0x000fe40003fa5270 */
[----:B------:R-:W-:-:S05]  /*6290*/  ISETP.NE.AND P4, PT, R157, RZ, PT ;  /* 0x000000ff9d00720c */ /* 0x000fca0003f85270 */
[----:B------:R-:W0:Y:S08]  /*62a0*/  LDC.64 R2, c[0x0][0x440] ;  /* 0x00011000ff027b82 */ /* 0x000e300000000a00 */
[----:B-----5:R-:W2:Y:S08]  /*62b0*/  LDC.64 R52, c[0x0][0x448] ;  /* 0x00011200ff347b82 */ /* 0x020eb00000000a00 */
[----:B------:R-:W3:Y:S01]  /*62c0*/  LDC.64 R54, c[0x0][0x440] ;  /* 0x00011000ff367b82 */ /* 0x000ee20000000a00 */
[----:B-1----:R-:W-:-:S05]  /*62d0*/  IMAD R0, R0, UR4, RZ ;  /* 0x0000000400007c24 */ /* 0x002fca000f8e02ff */
[----:B------:R-:W-:Y:S02]  /*62e0*/  LEA.HI R155, R0, R155, RZ, 0x1e ;  /* 0x0000009b009b7211 */ /* 0x000fe400078ff0ff */
[----:B------:R-:W1:Y:S03]  /*62f0*/  LDC.64 R56, c[0x0][0x448] ;  /* 0x00011200ff387b82 */ /* 0x000e660000000a00 */
[----:B0-----:R-:W-:-:S05]  /*6300*/  @P5 IMAD.WIDE.U32 R2, R155, 0x10, R2 ;  /* 0x000000109b025825 */ /* 0x001fca00078e0002 */
[----:B------:R-:W0:Y:S01]  /*6310*/  LDC.64 R58, c[0x0][0x440] ;  /* 0x00011000ff3a7b82 */ /* 0x000e220000000a00 */
[C---:B--2---:R-:W-:Y:S01]  /*6320*/  @P5 IMAD.WIDE.U32 R52, R155.reuse, 0x10, R52 ;  /* 0x000000109b345825 */ /* 0x044fe200078e0034 */
[----:B------:R-:W-:Y:S01]  /*6330*/  @P5 IADD3 R155, PT, PT, R155, 0x100, RZ ;  /* 0x000001009b9b5810 */ /* 0x000fe20007ffe0ff */
[----:B------:R2:W-:Y:S04]  /*6340*/  @P5 STG.E.128 desc[UR12][R2.64], R24 ;  /* 0x0000001802005986 */ /* 0x0005e8000c101d0c */
[----:B------:R2:W-:Y:S01]  /*6350*/  @P5 STG.E.128 desc[UR12][R52.64], R48 ;  /* 0x0000003034005986 */ /* 0x0005e2000c101d0c */
[----:B------:R-:W4:Y:S01]  /*6360*/  LDC.64 R60, c[0x0][0x448] ;  /* 0x00011200ff3c7b82 */ /* 0x000f220000000a00 */
[----:B---3--:R-:W-:-:S05]  /*6370*/  @P0 IMAD.WIDE.U32 R54, R155, 0x10, R54 ;  /* 0x000000109b360825 */ /* 0x008fca00078e0036 */
[----:B------:R2:W-:Y:S02]  /*6380*/  @P0 STG.E.128 desc[UR12][R54.64], R20 ;  /* 0x0000001436000986 */ /* 0x0005e4000c101d0c */
[----:B------:R-:W3:Y:S01]  /*6390*/  LDC.64 R62, c[0x0][0x440] ;  /* 0x00011000ff3e7b82 */ /* 0x000ee20000000a00 */
[C---:B-1----:R-:W-:Y:S01]  /*63a0*/  @P0 IMAD.WIDE.U32 R56, R155.reuse, 0x10, R56 ;  /* 0x000000109b380825 */ /* 0x042fe200078e0038 */
[----:B------:R-:W-:-:S04]  /*63b0*/  @P0 IADD3 R155, PT, PT, R155, 0x100, RZ ;  /* 0x000001009b9b0810 */ /* 0x000fc80007ffe0ff */
[----:B------:R2:W-:Y:S02]  /*63c0*/  @P0 STG.E.128 desc[UR12][R56.64], R44 ;  /* 0x0000002c38000986 */ /* 0x0005e4000c101d0c */
[----:B------:R-:W1:Y:S01]  /*63d0*/  LDC.64 R64, c[0x0][0x448] ;  /* 0x00011200ff407b82 */ /* 0x000e620000000a00 */
[----:B0-----:R-:W-:-:S05]  /*63e0*/  @P1 IMAD.WIDE.U32 R58, R155, 0x10, R58 ;  /* 0x000000109b3a1825 */ /* 0x001fca00078e003a */
[----:B------:R2:W-:Y:S02]  /*63f0*/  @P1 STG.E.128 desc[UR12][R58.64], R16 ;  /* 0x000000103a001986 */ /* 0x0005e4000c101d0c */
[----:B------:R-:W0:Y:S01]  /*6400*/  LDC.64 R66, c[0x0][0x440] ;  /* 0x00011000ff427b82 */ /* 0x000e220000000a00 */
[C---:B----4-:R-:W-:Y:S01]  /*6410*/  @P1 IMAD.WIDE.U32 R60, R155.reuse, 0x10, R60 ;  /* 0x000000109b3c1825 */ /* 0x050fe200078e003c */
[----:B------:R-:W-:-:S04]  /*6420*/  @P1 IADD3 R155, PT, PT, R155, 0x100, RZ ;  /* 0x000001009b9b1810 */ /* 0x000fc80007ffe0ff */
[----:B------:R2:W-:Y:S02]  /*6430*/  @P1 STG.E.128 desc[UR12][R60.64], R40 ;  /* 0x000000283c001986 */ /* 0x0005e4000c101d0c */
[----:B------:R-:W4:Y:S01]  /*6440*/  LDC.64 R68, c[0x0][0x448] ;  /* 0x00011200ff447b82 */ /* 0x000f220000000a00 */
[----:B---3--:R-:W-:-:S05]  /*6450*/  @P2 IMAD.WIDE.U32 R62, R155, 0x10, R62 ;  /* 0x000000109b3e2825 */ /* 0x008fca00078e003e */
[----:B------:R2:W-:Y:S01]  /*6460*/  @P2 STG.E.128 desc[UR12][R62.64], R12 ;  /* 0x0000000c3e002986 */ /* 0x0005e2000c101d0c */
[C---:B-1----:R-:W-:Y:S01]  /*6470*/  @P2 IMAD.WIDE.U32 R64, R155.reuse, 0x10, R64 ;  /* 0x000000109b402825 */ /* 0x042fe200078e0040 */
[----:B------:R-:W-:-:S04]  /*6480*/  @P2 IADD3 R155, PT, PT, R155, 0x100, RZ ;  /* 0x000001009b9b2810 */ /* 0x000fc80007ffe0ff */
[----:B------:R2:W-:Y:S01]  /*6490*/  @P2 STG.E.128 desc[UR12][R64.64], R36 ;  /* 0x0000002440002986 */ /* 0x0005e2000c101d0c */
[----:B0-----:R-:W-:-:S05]  /*64a0*/  @P3 IMAD.WIDE.U32 R66, R155, 0x10, R66 ;  /* 0x000000109b423825 */ /* 0x001fca00078e0042 */
[----:B------:R2:W-:Y:S01]  /*64b0*/  @P3 STG.E.128 desc[UR12][R66.64], R8 ;  /* 0x0000000842003986 */ /* 0x0005e2000c101d0c */
[----:B----4-:R-:W-:-:S05]  /*64c0*/  @P3 IMAD.WIDE.U32 R68, R155, 0x10, R68 ;  /* 0x000000109b443825 */ /* 0x010fca00078e0044 */
[----:B------:R2:W-:Y:S01]  /*64d0*/  @P3 STG.E.128 desc[UR12][R68.64], R32 ;  /* 0x0000002044003986 */ /* 0x0005e2000c101d0c */
[----:B------:R-:W-:Y:S05]  /*64e0*/  @!P4 EXIT ;  /* 0x000000000000c94d */ /* 0x000fea0003800000 */
[----:B--2---:R-:W0:Y:S01]  /*64f0*/  LDC.64 R2, c[0x0][0x440] ;  /* 0x00011000ff027b82 */ /* 0x004e220000000a00 */
[----:B------:R-:W-:-:S07]  /*6500*/  @P3 IADD3 R155, PT, PT, R155, 0x100, RZ ;  /* 0x000001009b9b3810 */ /* 0x000fce0007ffe0ff */
[----:B------:R-:W1:Y:S01]  /*6510*/  LDC.64 R8, c[0x0][0x448] ;  /* 0x00011200ff087b82 */ /* 0x000e620000000a00 */
[----:B0-----:R-:W-:-:S05]  /*6520*/  IMAD.WIDE.U32 R2, R155, 0x10, R2 ;  /* 0x000000109b027825 */ /* 0x001fca00078e0002 */
[----:B------:R-:W-:Y:S01]  /*6530*/  STG.E.128 desc[UR12][R2.64], R4 ;  /* 0x0000000402007986 */ /* 0x000fe2000c101d0c */
[----:B-1----:R-:W-:-:S05]  /*6540*/  IMAD.WIDE.U32 R8, R155, 0x10, R8 ;  /* 0x000000109b087825 */ /* 0x002fca00078e0008 */
[----:B------:R-:W-:Y:S01]  /*6550*/  STG.E.128 desc[UR12][R8.64], R28 ;  /* 0x0000001c08007986 */ /* 0x000fe2000c101d0c */
[----:B------:R-:W-:Y:S05]  /*6560*/  EXIT ;  /* 0x000000000000794d */ /* 0x000fea0003800000 */
.L_x_2824:
        /* <DEDUP_REMOVED lines=9> */
.L_x_3870:


//--------------------- .text._ZN10layer_norm31ln_parallel_residual_bwd_kernelINS_13Kernel_traitsI6__halfffffjLj6144ELj1ELj1ELj8ELj16ENS_18Kernel_traits_baseILj6144ES2_ffffjLj256EEEEELb0ELb1ELb1EEEvNS_9BwdParamsE --------------------------
	.section	.text._ZN10layer_norm31ln_parallel_residual_bwd_kernelINS_13Kernel_traitsI6__halfffffjLj6144ELj1ELj1ELj8ELj16ENS_18Kernel_traits_baseILj6144ES2_ffffjLj256EEEEELb0ELb1ELb1EEEvNS_9BwdParamsE,"ax",@progbits
	.align	128
        .global         _ZN10layer_norm31ln_parallel_residual_bwd_kernelINS_13Kernel_traitsI6__halfffffjLj6144ELj1ELj1ELj8ELj16ENS_18Kernel_traits_baseILj6144ES2_ffffjLj256EEEEELb0ELb1ELb1EEEvNS_9BwdParamsE
        .type           _ZN10layer_norm31ln_parallel_residual_bwd_kernelINS_13Kernel_traitsI6__halfffffjLj6144ELj1ELj1ELj8ELj16ENS_18Kernel_traits_baseILj6144ES2_ffffjLj256EEEEELb0ELb1ELb1EEEvNS_9BwdParamsE,@function
        .size           _ZN10layer_norm31ln_parallel_residual_bwd_kernelINS_13Kernel_traitsI6__halfffffjLj6144ELj1ELj1ELj8ELj16ENS_18Kernel_traits_baseILj6144ES2_ffffjLj256EEEEELb0ELb1ELb1EEEvNS_9BwdParamsE,(.L_x_3871 - _ZN10layer_norm31ln_parallel_residual_bwd_kernelINS_13Kernel_traitsI6__halfffffjLj6144ELj1ELj1ELj8ELj16ENS_18Kernel_traits_baseILj6144ES2_ffffjLj256EEEEELb0ELb1ELb1EEEvNS_9BwdParamsE)
        .other          _ZN10layer_norm31ln_parallel_residual_bwd_kernelINS_13Kernel_traitsI6__halfffffjLj6144ELj1ELj1ELj8ELj16ENS_18Kernel_traits_baseILj6144ES2_ffffjLj256EEEEELb0ELb1ELb1EEEvNS_9BwdParamsE,@"STO_CUDA_ENTRY STV_DEFAULT"
_ZN10layer_norm31ln_parallel_residual_bwd_kernelINS_13Kernel_traitsI6__halfffffjLj6144ELj1ELj1ELj8ELj16ENS_18Kernel_traits_baseILj6144ES2_ffffjLj256EEEEELb0ELb1ELb1EEEvNS_9BwdParamsE:
.text._ZN10layer_norm31ln_parallel_residual_bwd_kernelINS_13Kernel_traitsI6__halfffffjLj6144ELj1ELj1ELj8ELj16ENS_18Kernel_traits_baseILj6144ES2_ffffjLj256EEEEELb0ELb1ELb1EEEvNS_9BwdParamsE:
        /* <DEDUP_REMOVED lines=33> */
[----:B------:R-:W-:Y:S01]  /*0210*/  UPLOP3.LUT UP1, UPT, UPT, UPT, UPT, 0x40, 0x4 ;  /* 0x000000000004789c */ /* 0x000fe20003f2e870 */
[----:B------:R-:W-:Y:S01]  /*0220*/  HFMA2 R96, -RZ, RZ, 0, 0 ;  /* 0x00000000ff607431 */ /* 0x000fe200000001ff */
[----:B------:R-:W2:Y:S01]  /*0230*/  LDCU UR16, c[0x0][0x388] ;  /* 0x00007100ff1077ac */ /* 0x000ea20008000800 */
[----:B------:R-:W-:Y:S02]  /*0240*/  HFMA2 R100, -RZ, RZ, 0, 0 ;  /* 0x00000000ff647431 */ /* 0x000fe400000001ff */
[----:B------:R-:W-:Y:S01]  /*0250*/  HFMA2 R104, -RZ, RZ, 0, 0 ;  /* 0x00000000ff687431 */ /* 0x000fe200000001ff */
[----:B------:R-:W3:Y:S01]  /*0260*/  LDCU.U8 UR11, c[0x0][0x410] ;  /* 0x00008200ff0b77ac */ /* 0x000ee20008000000 */
[----:B------:R-:W-:Y:S02]  /*0270*/  HFMA2 R108, -RZ, RZ, 0, 0 ;  /* 0x00000000ff6c7431 */ /* 0x000fe400000001ff */
[----:B------:R-:W-:Y:S01]  /*0280*/  HFMA2 R112, -RZ, RZ, 0, 0 ;  /* 0x00000000ff707431 */ /* 0x000fe200000001ff */
[----:B------:R-:W-:-:S02]  /*0290*/  MOV R0, UR4 ;  /* 0x0000000400007c02 */ /* 0x000fc40008000f00 */
[----:B------:R-:W-:Y:S02]  /*02a0*/  CS2R R116, SRZ ;  /* 0x0000000000747805 */ /* 0x000fe4000001ff00 */
[----:B------:R-:W-:Y:S02]  /*02b0*/  MOV R94, RZ ;  /* 0x000000ff005e7202 */ /* 0x000fe40000000f00 */
[----:B------:R-:W-:Y:S02]  /*02c0*/  CS2R R118, SRZ ;  /* 0x0000000000767805 */ /* 0x000fe4000001ff00 */
[----:B------:R-:W-:Y:S02]  /*02d0*/  CS2R R120, SRZ ;  /* 0x0000000000787805 */ /* 0x000fe4000001ff00 */
[----:B------:R-:W-:Y:S02]  /*02e0*/  MOV R98, RZ ;  /* 0x000000ff00627202 */ /* 0x000fe40000000f00 */
[----:B------:R-:W-:-:S02]  /*02f0*/  CS2R R122, SRZ ;  /* 0x00000000007a7805 */ /* 0x000fc4000001ff00 */
[----:B------:R-:W-:Y:S02]  /*0300*/  CS2R R124, SRZ ;  /* 0x00000000007c7805 */ /* 0x000fe4000001ff00 */
[----:B------:R-:W-:Y:S02]  /*0310*/  MOV R102, RZ ;  /* 0x000000ff00667202 */ /* 0x000fe40000000f00 */
[----:B------:R-:W-:Y:S02]  /*0320*/  CS2R R126, SRZ ;  /* 0x00000000007e7805 */ /* 0x000fe4000001ff00 */
[----:B------:R-:W-:Y:S02]  /*0330*/  CS2R R128, SRZ ;  /* 0x0000000000807805 */ /* 0x000fe4000001ff00 */
[----:B------:R-:W-:Y:S01]  /*0340*/  MOV R106, RZ ;  /* 0x000000ff006a7202 */ /* 0x000fe20000000f00 */
[----:B-1----:R-:W-:Y:S01]  /*0350*/  IMAD.WIDE.U32 R2, R72, 0x8, R2 ;  /* 0x0000000848027825 */ /* 0x002fe200078e0002 */
[----:B------:R-:W-:-:S02]  /*0360*/  CS2R R130, SRZ ;  /* 0x0000000000827805 */ /* 0x000fc4000001ff00 */
[----:B------:R-:W-:Y:S02]  /*0370*/  CS2R R132, SRZ ;  /* 0x0000000000847805 */ /* 0x000fe4000001ff00 */
[----:B------:R-:W-:Y:S02]  /*0380*/  MOV R110, RZ ;  /* 0x000000ff006e7202 */ /* 0x000fe40000000f00 */
[----:B------:R-:W-:Y:S01]  /*0390*/  CS2R R134, SRZ ;  /* 0x0000000000867805 */ /* 0x000fe2000001ff00 */
[----:B0-----:R-:W4:Y:S01]  /*03a0*/  LDG.E.64 R140, desc[UR12][R2.64+0x2800] ;  /* 0x0028000c028c7981 */ /* 0x001f22000c1e1b00 */
[----:B------:R-:W-:Y:S02]  /*03b0*/  CS2R R136, SRZ ;  /* 0x0000000000887805 */ /* 0x000fe4000001ff00 */
[----:B------:R-:W-:Y:S02]  /*03c0*/  MOV R114, RZ ;  /* 0x000000ff00727202 */ /* 0x000fe40000000f00 */
[----:B------:R-:W-:Y:S01]  /*03d0*/  CS2R R138, SRZ ;  /* 0x00000000008a7805 */ /* 0x000fe2000001ff00 */
[----:B------:R-:W5:Y:S01]  /*03e0*/  LDG.E.64 R144, desc[UR12][R2.64+0x2000] ;  /* 0x0020000c02907981 */ /* 0x000f62000c1e1b00 */
[----:B------:R-:W-:Y:S01]  /*03f0*/  MOV R143, RZ ;  /* 0x000000ff008f7202 */ /* 0x000fe20000000f00 */
[----:B------:R-:W0:Y:S02]  /*0400*/  LDCU UR17, c[0x0][0x400] ;  /* 0x00008000ff1177ac */ /* 0x000e240008000800 */
[----:B------:R-:W2:Y:S01]  /*0410*/  LDG.E.64 R148, desc[UR12][R2.64+0x1800] ;  /* 0x0018000c02947981 */ /* 0x000ea2000c1e1b00 */
[----:B------:R-:W-:Y:S01]  /*0420*/  MOV R147, RZ ;  /* 0x000000ff00937202 */ /* 0x000fe20000000f00 */
[----:B------:R-:W1:Y:S02]  /*0430*/  LDCU.64 UR6, c[0x0][0x470] ;  /* 0x00008e00ff0677ac */ /* 0x000e640008000a00 */
[----:B------:R-:W3:Y:S01]  /*0440*/  LDG.E.64 R152, desc[UR12][R2.64+0x1000] ;  /* 0x0010000c02987981 */ /* 0x000ee2000c1e1b00 */
[----:B------:R-:W-:Y:S01]  /*0450*/  MOV R151, RZ ;  /* 0x000000ff00977202 */ /* 0x000fe20000000f00 */
[----:B------:R-:W0:Y:S02]  /*0460*/  LDCU.64 UR8, c[0x0][0x478] ;  /* 0x00008f00ff0877ac */ /* 0x000e240008000a00 */
[----:B------:R-:W3:Y:S01]  /*0470*/  LDG.E.64 R156, desc[UR12][R2.64+0x800] ;  /* 0x0008000c029c7981 */ /* 0x000ee2000c1e1b00 */
[----:B------:R-:W-:Y:S01]  /*0480*/  MOV R155, RZ ;  /* 0x000000ff009b7202 */ /* 0x000fe20000000f00 */
[----:B------:R-:W0:Y:S02]  /*0490*/  LDCU.64 UR14, c[0x0][0x438] ;  /* 0x00008700ff0e77ac */ /* 0x000e240008000a00 */
[----:B------:R-:W3:Y:S01]  /*04a0*/  LDG.E.64 R160, desc[UR12][R2.64] ;  /* 0x0000000c02a07981 */ /* 0x000ee2000c1e1b00 */
[----:B------:R-:W-:-:S02]  /*04b0*/  MOV R159, RZ ;  /* 0x000000ff009f7202 */ /* 0x000fc40000000f00 */
[----:B------:R-:W-:Y:S01]  /*04c0*/  MOV R163, RZ ;  /* 0x000000ff00a37202 */ /* 0x000fe20000000f00 */
[----:B----4-:R-:W-:Y:S01]  /*04d0*/  HADD2.F32 R93, -RZ, R140.H0_H0 ;  /* 0x2000008cff5d7230 */ /* 0x010fe20000004100 */
[--C-:B------:R-:W-:Y:S01]  /*04e0*/  SHF.R.U64 R140, R140, 0x10, R141.reuse ;  /* 0x000000108c8c7819 */ /* 0x100fe2000000128d */
[----:B------:R-:W-:Y:S01]  /*04f0*/  HADD2.F32 R95, -RZ, R141.H0_H0 ;  /* 0x2000008dff5f7230 */ /* 0x000fe20000004100 */
[----:B------:R-:W-:Y:S01]  /*0500*/  SHF.R.U32.HI R142, RZ, 0x10, R141 ;  /* 0x00000010ff8e7819 */ /* 0x000fe2000001168d */
[----:B-----5:R-:W-:Y:S01]  /*0510*/  HADD2.F32 R97, -RZ, R144.H0_H0 ;  /* 0x20000090ff617230 */ /* 0x020fe20000004100 */
[--C-:B------:R-:W-:Y:S01]  /*0520*/  SHF.R.U64 R144, R144, 0x10, R145.reuse ;  /* 0x0000001090907819 */ /* 0x100fe20000001291 */
[----:B------:R-:W-:Y:S01]  /*0530*/  HADD2.F32 R99, -RZ, R145.H0_H0 ;  /* 0x20000091ff637230 */ /* 0x000fe20000004100 */
[----:B------:R-:W-:Y:S01]  /*0540*/  SHF.R.U32.HI R146, RZ, 0x10, R145 ;  /* 0x00000010ff927819 */ /* 0x000fe20000011691 */
[----:B--2---:R-:W-:Y:S01]  /*0550*/  HADD2.F32 R101, -RZ, R148.H0_H0 ;  /* 0x20000094ff657230 */ /* 0x004fe20000004100 */
[--C-:B------:R-:W-:Y:S01]  /*0560*/  SHF.R.U64 R148, R148, 0x10, R149.reuse ;  /* 0x0000001094947819 */ /* 0x100fe20000001295 */
[----:B------:R-:W-:Y:S01]  /*0570*/  HADD2.F32 R103, -RZ, R149.H0_H0 ;  /* 0x20000095ff677230 */ /* 0x000fe20000004100 */
[----:B------:R-:W-:Y:S01]  /*0580*/  SHF.R.U32.HI R150, RZ, 0x10, R149 ;  /* 0x00000010ff967819 */ /* 0x000fe20000011695 */
[----:B---3--:R-:W-:Y:S01]  /*0590*/  HADD2.F32 R105, -RZ, R152.H0_H0 ;  /* 0x20000098ff697230 */ /* 0x008fe20000004100 */
[--C-:B------:R-:W-:Y:S01]  /*05a0*/  SHF.R.U64 R152, R152, 0x10, R153.reuse ;  /* 0x0000001098987819 */ /* 0x100fe20000001299 */
[----:B------:R-:W-:Y:S01]  /*05b0*/  HADD2.F32 R107, -RZ, R153.H0_H0 ;  /* 0x20000099ff6b7230 */ /* 0x000fe20000004100 */
[----:B------:R-:W-:Y:S01]  /*05c0*/  SHF.R.U32.HI R154, RZ, 0x10, R153 ;  /* 0x00000010ff9a7819 */ /* 0x000fe20000011699 */
[----:B------:R-:W-:Y:S01]  /*05d0*/  HADD2.F32 R109, -RZ, R156.H0_H0 ;  /* 0x2000009cff6d7230 */ /* 0x000fe20000004100 */
[--C-:B------:R-:W-:Y:S01]  /*05e0*/  SHF.R.U64 R156, R156, 0x10, R157.reuse ;  /* 0x000000109c9c7819 */ /* 0x100fe2000000129d */
[----:B------:R-:W-:Y:S01]  /*05f0*/  HADD2.F32 R111, -RZ, R157.H0_H0 ;  /* 0x2000009dff6f7230 */ /* 0x000fe20000004100 */
[----:B------:R-:W-:Y:S01]  /*0600*/  SHF.R.U32.HI R158, RZ, 0x10, R157 ;  /* 0x00000010ff9e7819 */ /* 0x000fe2000001169d */
[----:B------:R-:W-:Y:S01]  /*0610*/  HADD2.F32 R113, -RZ, R160.H0_H0 ;  /* 0x200000a0ff717230 */ /* 0x000fe20000004100 */
[--C-:B------:R-:W-:Y:S01]  /*0620*/  SHF.R.U64 R160, R160, 0x10, R161.reuse ;  /* 0x00000010a0a07819 */ /* 0x100fe200000012a1 */
[----:B------:R-:W-:Y:S01]  /*0630*/  HADD2.F32 R115, -RZ, R161.H0_H0 ;  /* 0x200000a1ff737230 */ /* 0x000fe20000004100 */
[----:B------:R-:W-:Y:S01]  /*0640*/  SHF.R.U32.HI R162, RZ, 0x10, R161 ;  /* 0x00000010ffa27819 */ /* 0x000fe200000116a1 */
[----:B------:R-:W-:-:S02]  /*0650*/  HFMA2 R141, -RZ, RZ, 0, 0 ;  /* 0x00000000ff8d7431 */ /* 0x000fc400000001ff */
[----:B------:R-:W-:Y:S02]  /*0660*/  HADD2.F32 R140, -RZ, R140.H0_H0 ;  /* 0x2000008cff8c7230 */ /* 0x000fe40000004100 */
[----:B------:R-:W-:Y:S02]  /*0670*/  HFMA2 R145, -RZ, RZ, 0, 0 ;  /* 0x00000000ff917431 */ /* 0x000fe400000001ff */
[----:B------:R-:W-:Y:S02]  /*0680*/  HADD2.F32 R142, -RZ, R142.H0_H0 ;  /* 0x2000008eff8e7230 */ /* 0x000fe40000004100 */
[----:B------:R-:W-:Y:S02]  /*0690*/  HFMA2 R149, -RZ, RZ, 0, 0 ;  /* 0x00000000ff957431 */ /* 0x000fe400000001ff */
[----:B------:R-:W-:Y:S02]  /*06a0*/  HADD2.F32 R144, -RZ, R144.H0_H0 ;  /* 0x20000090ff907230 */ /* 0x000fe40000004100 */
[----:B------:R-:W-:-:S02]  /*06b0*/  HFMA2 R153, -RZ, RZ, 0, 0 ;  /* 0x00000000ff997431 */ /* 0x000fc400000001ff */
[----:B------:R-:W-:Y:S02]  /*06c0*/  HADD2.F32 R146, -RZ, R146.H0_H0 ;  /* 0x20000092ff927230 */ /* 0x000fe40000004100 */
[----:B------:R-:W-:Y:S02]  /*06d0*/  HFMA2 R157, -RZ, RZ, 0, 0 ;  /* 0x00000000ff9d7431 */ /* 0x000fe400000001ff */
[----:B------:R-:W-:Y:S02]  /*06e0*/  HADD2.F32 R148, -RZ, R148.H0_H0 ;  /* 0x20000094ff947230 */ /* 0x000fe40000004100 */
[----:B------:R-:W-:Y:S02]  /*06f0*/  HFMA2 R161, -RZ, RZ, 0, 0 ;  /* 0x00000000ffa17431 */ /* 0x000fe400000001ff */
[----:B------:R-:W-:Y:S02]  /*0700*/  HADD2.F32 R150, -RZ, R150.H0_H0 ;  /* 0x20000096ff967230 */ /* 0x000fe40000004100 */
[----:B------:R-:W-:-:S02]  /*0710*/  HADD2.F32 R152, -RZ, R152.H0_H0 ;  /* 0x20000098ff987230 */ /* 0x000fc40000004100 */
[----:B------:R-:W-:Y:S02]  /*0720*/  HADD2.F32 R154, -RZ, R154.H0_H0 ;  /* 0x2000009aff9a7230 */ /* 0x000fe40000004100 */
[----:B------:R-:W-:Y:S02]  /*0730*/  HADD2.F32 R156, -RZ, R156.H0_H0 ;  /* 0x2000009cff9c7230 */ /* 0x000fe40000004100 */
[----:B------:R-:W-:Y:S02]  /*0740*/  HADD2.F32 R158, -RZ, R158.H0_H0 ;  /* 0x2000009eff9e7230 */ /* 0x000fe40000004100 */
[----:B------:R-:W-:Y:S02]  /*0750*/  HADD2.F32 R160, -RZ, R160.H0_H0 ;  /* 0x200000a0ffa07230 */ /* 0x000fe40000004100 */
[----:B01----:R-:W-:-:S07]  /*0760*/  HADD2.F32 R162, -RZ, R162.H0_H0 ;  /* 0x200000a2ffa27230 */ /* 0x003fce0000004100 */
.L_x_2876:
[----:B0-----:R-:W-:Y:S01]  /*0770*/  IMAD R2, R0, UR16, RZ ;  /* 0x0000001000027c24 */ /* 0x001fe2000f8e02ff */
[----:B------:R-:W0:Y:S04]  /*0780*/  LDC.64 R36, c[0x0][0x3c0] ;  /* 0x0000f000ff247b82 */ /* 0x000e280000000a00 */
[----:B------:R-:W-:-:S04]  /*0790*/  SHF.R.S32.HI R3, RZ, 0x1f, R2 ;  /* 0x0000001fff037819 */ /* 0x000fc80000011402 */
[----:B------:R-:W-:Y:S01]  /*07a0*/  LEA.HI R3, R3, R2, RZ, 0x2 ;  /* 0x0000000203037211 */ /* 0x000fe200078f10ff */
[----:B------:R-:W1:Y:S03]  /*07b0*/  LDC.64 R80, c[0x0][0x3a8] ;  /* 0x0000ea00ff507b82 */ /* 0x000e660000000a00 */
[----:B------:R-:W-:-:S05]  /*07c0*/  LEA.HI.SX32 R179, R3, R72, 0x1e ;  /* 0x0000004803b37211 */ /* 0x000fca00078ff2ff */
[----:B------:R-:W2:Y:S01]  /*07d0*/  LDC.64 R2, c[0x0][0x428] ;  /* 0x00010a00ff027b82 */ /* 0x000ea20000000a00 */
[----:B0-----:R-:W-:-:S07]  /*07e0*/  IMAD.WIDE R36, R0, 0x4, R36 ;  /* 0x0000000400247825 */ /* 0x001fce00078e0224 */
[----:B------:R-:W0:Y:S01]  /*07f0*/  LDC.64 R84, c[0x0][0x3c8] ;  /* 0x0000f200ff547b82 */ /* 0x000e220000000a00 */
[----:B------:R3:W4:Y:S01]  /*0800*/  LDG.E R164, desc[UR12][R36.64] ;  /* 0x0000000c24a47981 */ /* 0x000722000c1e1900 */
[C---:B------:R-:W-:Y:S02]  /*0810*/  IADD3 R177, PT, PT, R179.reuse, 0x100, RZ ;  /* 0x00000100b3b17810 */ /* 0x040fe40007ffe0ff */
[C---:B------:R-:W-:Y:S01]  /*0820*/  IADD3 R175, PT, PT, R179.reuse, 0x200, RZ ;  /* 0x00000200b3af7810 */ /* 0x040fe20007ffe0ff */
[----:B-1----:R-:W-:-:S04]  /*0830*/  IMAD.WIDE.U32 R60, R179, 0x10, R80 ;  /* 0x00000010b33c7825 */ /* 0x002fc800078e0050 */
[----:B------:R-:W-:Y:S02]  /*0840*/  IMAD.WIDE.U32 R64, R177, 0x10, R80 ;  /* 0x00000010b1407825 */ /* 0x000fe400078e0050 */
[----:B------:R-:W4:Y:S01]  /*0850*/  LDG.E.128 R60, desc[UR12][R60.64] ;  /* 0x0000000c3c3c7981 */ /* 0x000f22000c1e1d00 */
[C---:B------:R-:W-:Y:S01]  /*0860*/  IADD3 R173, PT, PT, R179.reuse, 0x300, RZ ;  /* 0x00000300b3ad7810 */ /* 0x040fe20007ffe0ff */
[----:B--2---:R-:W-:Y:S02]  /*0870*/  IMAD.WIDE.U32 R56, R179, 0x10, R2 ;  /* 0x00000010b3387825 */ /* 0x004fe400078e0002 */
[----:B------:R-:W2:Y:S02]  /*0880*/  LDG.E.128 R64, desc[UR12][R64.64] ;  /* 0x0000000c40407981 */ /* 0x000ea4000c1e1d00 */
[----:B0-----:R-:W-:Y:S02]  /*0890*/  IMAD.WIDE R84, R0, 0x4, R84 ;  /* 0x0000000400547825 */ /* 0x001fe400078e0254 */
[----:B------:R-:W2:Y:S02]  /*08a0*/  LDG.E.128 R56, desc[UR12][R56.64] ;  /* 0x0000000c38387981 */ /* 0x000ea4000c1e1d00 */
[----:B---3--:R-:W-:-:S02]  /*08b0*/  IMAD.WIDE.U32 R36, R177, 0x10, R2 ;  /* 0x00000010b1247825 */ /* 0x008fc400078e0002 */
[----:B------:R0:W3:Y:S02]  /*08c0*/  LDG.E R167, desc[UR12][R84.64] ;  /* 0x0000000c54a77981 */ /* 0x0000e4000c1e1900 */
[C---:B------:R-:W-:Y:S02]  /*08d0*/  IMAD.WIDE.U32 R68, R175.reuse, 0x10, R80 ;  /* 0x00000010af447825 */ /* 0x040fe400078e0050 */
[----:B------:R-:W3:Y:S02]  /*08e0*/  LDG.E.128 R36, desc[UR12][R36.64] ;  /* 0x0000000c24247981 */ /* 0x000ee4000c1e1d00 */
[----:B------:R-:W-:Y:S02]  /*08f0*/  IMAD.WIDE.U32 R40, R175, 0x10, R2 ;  /* 0x00000010af287825 */ /* 0x000fe400078e0002 */
[----:B------:R-:W3:Y:S04]  /*0900*/  LDG.E.128 R68, desc[UR12][R68.64] ;  /* 0x0000000c44447981 */ /* 0x000ee8000c1e1d00 */
[----:B------:R-:W3:Y:S01]  /*0910*/  LDG.E.128 R40, desc[UR12][R40.64] ;  /* 0x0000000c28287981 */ /* 0x000ee2000c1e1d00 */
[----:B------:R-:W-:-:S04]  /*0920*/  IMAD.WIDE.U32 R72, R173, 0x10, R80 ;  /* 0x00000010ad487825 */ /* 0x000fc800078e0050 */
[----:B------:R-:W-:Y:S02]  /*0930*/  IMAD.WIDE.U32 R44, R173, 0x10, R2 ;  /* 0x00000010ad2c7825 */ /* 0x000fe400078e0002 */
[----:B------:R-:W3:Y:S01]  /*0940*/  LDG.E.128 R72, desc[UR12][R72.64] ;  /* 0x0000000c48487981 */ /* 0x000ee2000c1e1d00 */
[----:B------:R-:W-:-:S03]  /*0950*/  IADD3 R171, PT, PT, R179, 0x400, RZ ;  /* 0x00000400b3ab7810 */ /* 0x000fc60007ffe0ff */
[----:B------:R-:W3:Y:S01]  /*0960*/  LDG.E.128 R44, desc[UR12][R44.64] ;  /* 0x0000000c2c2c7981 */ /* 0x000ee2000c1e1d00 */
[----:B------:R-:W-:Y:S01]  /*0970*/  IADD3 R165, PT, PT, R179, 0x500, RZ ;  /* 0x00000500b3a57810 */ /* 0x000fe20007ffe0ff */
[----:B------:R-:W-:-:S04]  /*0980*/  IMAD.WIDE.U32 R76, R171, 0x10, R80 ;  /* 0x00000010ab4c7825 */ /* 0x000fc800078e0050 */
[----:B------:R-:W-:Y:S02]  /*0990*/  IMAD.WIDE.U32 R80, R165, 0x10, R80 ;  /* 0x00000010a5507825 */ /* 0x000fe400078e0050 */
[----:B------:R-:W3:Y:S02]  /*09a0*/  LDG.E.128 R76, desc[UR12][R76.64] ;  /* 0x0000000c4c4c7981 */ /* 0x000ee4000c1e1d00 */
[--C-:B------:R-:W-:Y:S02]  /*09b0*/  IMAD.WIDE.U32 R48, R171, 0x10, R2.reuse ;  /* 0x00000010ab307825 */ /* 0x100fe400078e0002 */
[----:B------:R-:W3:Y:S04]  /*09c0*/  LDG.E.128 R80, desc[UR12][R80.64] ;  /* 0x0000000c50507981 */ /* 0x000ee8000c1e1d00 */
[----:B------:R-:W3:Y:S01]  /*09d0*/  LDG.E.128 R48, desc[UR12][R48.64] ;  /* 0x0000000c30307981 */ /* 0x000ee2000c1e1d00 */
[----:B------:R-:W-:-:S06]  /*09e0*/  IMAD.WIDE.U32 R52, R165, 0x10, R2 ;  /* 0x00000010a5347825 */ /* 0x000fcc00078e0002 */
[----:B------:R-:W3:Y:S01]  /*09f0*/  LDG.E.128 R52, desc[UR12][R52.64] ;  /* 0x0000000c34347981 */ /* 0x000ee2000c1e1d00 */
[----:B------:R-:W-:-:S04]  /*0a00*/  ISETP.NE.U32.AND P1, PT, RZ, UR14, PT ;  /* 0x0000000eff007c0c */ /* 0x000fc8000bf25070 */
[----:B------:R-:W-:-:S13]  /*0a10*/  ISETP.NE.AND.EX P1, PT, RZ, UR15, PT, P1 ;  /* 0x0000000fff007c0c */ /* 0x000fda000bf25310 */
[----:B------:R-:W1:Y:S01]  /*0a20*/  @P1 LDC.64 R2, c[0x0][0x438] ;  /* 0x00010e00ff021b82 */ /* 0x000e620000000a00 */
[----:B------:R-:W-:-:S07]  /*0a30*/  ISETP.NE.AND P2, PT, RZ, UR11, PT ;  /* 0x0000000bff007c0c */ /* 0x000fce000bf45270 */
[----:B------:R-:W0:Y:S08]  /*0a40*/  @P1 LDC.64 R88, c[0x0][0x438] ;  /* 0x00010e00ff581b82 */ /* 0x000e300000000a00 */
[----:B------:R-:W0:Y:S01]  /*0a50*/  @P1 LDC.64 R86, c[0x0][0x438] ;  /* 0x00010e00ff561b82 */ /* 0x000e220000000a00 */
[----:B-1----:R-:W-:-:S07]  /*0a60*/  @P1 IMAD.WIDE.U32 R2, R171, 0x10, R2 ;  /* 0x00000010ab021825 */ /* 0x002fce00078e0002 */
[----:B------:R-:W1:Y:S01]  /*0a70*/  @P1 LDC.64 R168, c[0x0][0x438] ;  /* 0x00010e00ffa81b82 */ /* 0x000e620000000a00 */
[----:B-----5:R2:W5:Y:S07]  /*0a80*/  @P1 LDG.E.128 R20, desc[UR12][R2.64] ;  /* 0x0000000c02141981 */ /* 0x02056e000c1e1d00 */
[----:B0-----:R-:W0:Y:S01]  /*0a90*/  @P1 LDC.64 R84, c[0x0][0x438] ;  /* 0x00010e00ff541b82 */ /* 0x001e220000000a00 */
[----:B------:R-:W-:-:S05]  /*0aa0*/  @P1 IMAD.WIDE.U32 R88, R175, 0x10, R88 ;  /* 0x00000010af581825 */ /* 0x000fca00078e0058 */
[----:B------:R3:W5:Y:S02]  /*0ab0*/  @P1 LDG.E.128 R12, desc[UR12][R88.64] ;  /* 0x0000000c580c1981 */ /* 0x000764000c1e1d00 */
[----:B------:R-:W0:Y:S01]  /*0ac0*/  @P1 LDC.64 R90, c[0x0][0x438] ;  /* 0x00010e00ff5a1b82 */ /* 0x000e220000000a00 */
[----:B------:R-:W-:-:S05]  /*0ad0*/  @P1 IMAD.WIDE.U32 R86, R173, 0x10, R86 ;  /* 0x00000010ad561825 */ /* 0x000fca00078e0056 */
[----:B------:R3:W5:Y:S01]  /*0ae0*/  @P1 LDG.E.128 R16, desc[UR12][R86.64] ;  /* 0x0000000c56101981 */ /* 0x000762000c1e1d00 */
[----:B-1----:R-:W-:-:S05]  /*0af0*/  @P1 IMAD.WIDE.U32 R168, R179, 0x10, R168 ;  /* 0x00000010b3a81825 */ /* 0x002fca00078e00a8 */
[----:B------:R1:W5:Y:S01]  /*0b00*/  @P1 LDG.E.128 R4, desc[UR12][R168.64] ;  /* 0x0000000ca8041981 */ /* 0x000362000c1e1d00 */
[----:B0-----:R-:W-:-:S05]  /*0b10*/  @P1 IMAD.WIDE.U32 R84, R165, 0x10, R84 ;  /* 0x00000010a5541825 */ /* 0x001fca00078e0054 */
[----:B------:R0:W5:Y:S01]  /*0b20*/  @P1 LDG.E.128 R24, desc[UR12][R84.64] ;  /* 0x0000000c54181981 */ /* 0x000162000c1e1d00 */
[----:B------:R-:W-:-:S05]  /*0b30*/  @P1 IMAD.WIDE.U32 R90, R177, 0x10, R90 ;  /* 0x00000010b15a1825 */ /* 0x000fca00078e005a */
[----:B------:R0:W5:Y:S01]  /*0b40*/  @P1 LDG.E.128 R8, desc[UR12][R90.64] ;  /* 0x0000000c5a081981 */ /* 0x000162000c1e1d00 */
[----:B----4-:R-:W-:-:S05]  /*0b50*/  FSEL R202, R164, RZ, !P2 ;  /* 0x000000ffa4ca7208 */ /* 0x010fca0005000000 */
[C---:B------:R-:W-:Y:S01]  /*0b60*/  FADD.FTZ R60, -R202.reuse, R60 ;  /* 0x0000003cca3c7221 */ /* 0x040fe20000010100 */
[C---:B------:R-:W-:Y:S01]  /*0b70*/  FADD.FTZ R164, -R202.reuse, R61 ;  /* 0x0000003dcaa47221 */ /* 0x040fe20000010100 */
[----:B------:R-:W-:Y:S01]  /*0b80*/  FADD.FTZ R62, -R202, R62 ;  /* 0x0000003eca3e7221 */ /* 0x000fe20000010100 */
[----:B--2---:R-:W-:Y:S01]  /*0b90*/  FMUL.FTZ R2, R113, R56 ;  /* 0x0000003871027220 */ /* 0x004fe20000410000 */
[----:B------:R-:W-:Y:S01]  /*0ba0*/  FMUL.FTZ R184, R160, R57 ;  /* 0x00000039a0b87220 */ /* 0x000fe20000410000 */
[C---:B---3--:R-:W-:Y:S02]  /*0bb0*/  FMUL.FTZ R3, R167.reuse, R60 ;  /* 0x0000003ca7037220 */ /* 0x048fe40000410000 */
[----:B------:R-:W-:Y:S01]  /*0bc0*/  FADD.FTZ R61, RZ, R2 ;  /* 0x00000002ff3d7221 */ /* 0x000fe20000010000 */
[----:B------:R-:W-:Y:S01]  /*0bd0*/  FMUL.FTZ R197, R167, R164 ;  /* 0x000000a4a7c57220 */ /* 0x000fe20000410000 */
[----:B------:R-:W-:Y:S01]  /*0be0*/  FFMA.FTZ R60, R3, R2, RZ ;  /* 0x00000002033c7223 */ /* 0x000fe200000100ff */
[----:B------:R-:W-:Y:S01]  /*0bf0*/  FMUL.FTZ R188, R115, R58 ;  /* 0x0000003a73bc7220 */ /* 0x000fe20000410000 */
[----:B------:R-:W-:Y:S01]  /*0c00*/  FADD.FTZ R61, R184, R61 ;  /* 0x0000003db83d7221 */ /* 0x000fe20000010000 */
[----:B------:R-:W-:Y:S01]  /*0c10*/  FADD.FTZ R166, -R202, R63 ;  /* 0x0000003fcaa67221 */ /* 0x000fe20000010100 */
[----:B------:R-:W-:Y:S01]  /*0c20*/  FMUL.FTZ R201, R167, R62 ;  /* 0x0000003ea7c97220 */ /* 0x000fe20000410000 */
[----:B------:R-:W-:Y:S01]  /*0c30*/  FFMA.FTZ R60, R197, R184, R60 ;  /* 0x000000b8c53c7223 */ /* 0x000fe2000001003c */
        /* <DEDUP_REMOVED lines=25> */
[----:B-1----:R-:W-:Y:S01]  /*0dd0*/  FMUL.FTZ R168, R105, R40 ;  /* 0x0000002869a87220 */ /* 0x002fe20000410000 */
[----:B------:R-:W-:Y:S01]  /*0de0*/  FADD.FTZ R61, R186, R61 ;  /* 0x0000003dba3d7221 */ /* 0x000fe20000010000 */
[----:B0-----:R-:W-:Y:S01]  /*0df0*/  FADD.FTZ R84, -R202, R69 ;  /* 0x00000045ca547221 */ /* 0x001fe20000010100 */
        /* <DEDUP_REMOVED lines=30> */
[C---:B------:R-:W-:Y:S01]  /*0fe0*/  FMUL.FTZ R169, R167.reuse, R74 ;  /* 0x0000004aa7a97220 */ /* 0x040fe20000410000 */
[----:B------:R-:W-:Y:S01]  /*0ff0*/  FFMA.FTZ R60, R164, R91, R61 ;  /* 0x0000005ba43c7223 */ /* 0x000fe2000001003d */
[----:B------:R-:W-:Y:S01]  /*1000*/  FMUL.FTZ R170, R150, R47 ;  /* 0x0000002f96aa7220 */ /* 0x000fe20000410000 */
[----:B------:R-:W-:Y:S01]  /*1010*/  FADD.FTZ R63, R166, R63 ;  /* 0x0000003fa63f7221 */ /* 0x000fe20000010000 */
[C---:B------:R-:W-:Y:S01]  /*1020*/  FADD.FTZ R76, -R202.reuse, R76 ;  /* 0x0000004cca4c7221 */ /* 0x040fe20000010100 */
[----:B------:R-:W-:Y:S01]  /*1030*/  FMUL.FTZ R181, R167, R192 ;  /* 0x000000c0a7b57220 */ /* 0x000fe20000410000 */
[----:B------:R-:W-:Y:S01]  /*1040*/  FFMA.FTZ R60, R169, R166, R60 ;  /* 0x000000a6a93c7223 */ /* 0x000fe2000001003c */
[C---:B------:R-:W-:Y:S01]  /*1050*/  FADD.FTZ R198, -R202.reuse, R81 ;  /* 0x00000051cac67221 */ /* 0x040fe20000010100 */
[----:B------:R-:W-:Y:S01]  /*1060*/  FADD.FTZ R200, -R202, R82 ;  /* 0x00000052cac87221 */ /* 0x000fe20000010100 */
[----:B------:R-:W-:Y:S01]  /*1070*/  FMUL.FTZ R81, R97, R48 ;  /* 0x0000003061517220 */ /* 0x000fe20000410000 */
[----:B------:R-:W-:Y:S01]  /*1080*/  FADD.FTZ R62, R170, R63 ;  /* 0x0000003faa3e7221 */ /* 0x000fe20000010000 */
[C---:B------:R-:W-:Y:S01]  /*1090*/  FADD.FTZ R194, -R202.reuse, R77 ;  /* 0x0000004dcac27221 */ /* 0x040fe20000010100 */
[----:B------:R-:W-:Y:S01]  /*10a0*/  FMUL.FTZ R82, R167, R76 ;  /* 0x0000004ca7527220 */ /* 0x000fe20000410000 */
[----:B------:R-:W-:Y:S01]  /*10b0*/  FFMA.FTZ R61, R181, R170, R60 ;  /* 0x000000aab53d7223 */ /* 0x000fe2000001003c */
        /* <DEDUP_REMOVED lines=31> */
[----:B------:R-:W-:-:S02]  /*12b0*/  FFMA.FTZ R61, R78, R77, R61 ;  /* 0x0000004d4e3d7223 */ /* 0x000fc4000001003d */
[----:B------:R-:W-:Y:S02]  /*12c0*/  FADD.FTZ R62, R62, R79 ;  /* 0x0000004f3e3e7221 */ /* 0x000fe40000010000 */
[----:B------:R-:W-:-:S03]  /*12d0*/  FFMA.FTZ R61, R80, R79, R61 ;  /* 0x0000004f503d7223 */ /* 0x000fc6000001003d */
        /* <DEDUP_REMOVED lines=32> */
.L_x_2827:
[----:B------:R-:W-:Y:S05]  /*14e0*/  BSYNC.RECONVERGENT B0 ;  /* 0x0000000000007941 */ /* 0x000fea0003800200 */
.L_x_2826:
[----:B------:R-:W1:Y:S08]  /*14f0*/  S2UR UR5, SR_CgaCtaId ;  /* 0x00000000000579c3 */ /* 0x000e700000008800 */
[----:B------:R-:W-:Y:S01]  /*1500*/  BAR.SYNC.DEFER_BLOCKING 0x0 ;  /* 0x0000000000007b1d */ /* 0x000fe20000010000 */
[C---:B------:R-:W-:Y:S01]  /*1510*/  FADD.FTZ R139, R56.reuse, R139 ;  /* 0x0000008b388b7221 */ /* 0x040fe20000010000 */
[----:B------:R-:W-:Y:S01]  /*1520*/  FFMA.FTZ R163, R56, R3, R163 ;  /* 0x0000000338a37223 */ /* 0x000fe200000100a3 */
[C---:B------:R-:W-:Y:S01]  /*1530*/  FADD.FTZ R114, R57.reuse, R114 ;  /* 0x0000007239727221 */ /* 0x040fe20000010000 */
[----:B------:R-:W-:Y:S01]  /*1540*/  FFMA.FTZ R138, R57, R197, R138 ;  /* 0x000000c5398a7223 */ /* 0x000fe2000001008a */
[----:B------:R-:W-:Y:S01]  /*1550*/  FADD.FTZ R137, R58, R137 ;  /* 0x000000893a897221 */ /* 0x000fe20000010000 */
[----:B------:R-:W-:-:S02]  /*1560*/  UMOV UR4, 0x400 ;  /* 0x0000040000047882 */ /* 0x000fc40000000000 */
[----:B------:R-:W2:Y:S01]  /*1570*/  LDC.64 R64, c[0x0][0x380] ;  /* 0x0000e000ff407b82 */ /* 0x000ea20000000a00 */
[----:B------:R-:W-:Y:S01]  /*1580*/  FFMA.FTZ R161, R58, R201, R161 ;  /* 0x000000c93aa17223 */ /* 0x000fe200000100a1 */
[C---:B------:R-:W-:Y:S01]  /*1590*/  FADD.FTZ R112, R59.reuse, R112 ;  /* 0x000000703b707221 */ /* 0x040fe20000010000 */
[----:B------:R-:W-:Y:S01]  /*15a0*/  FFMA.FTZ R136, R59, R203, R136 ;  /* 0x000000cb3b887223 */ /* 0x000fe20000010088 */
[C---:B------:R-:W-:Y:S01]  /*15b0*/  FADD.FTZ R110, R37.reuse, R110 ;  /* 0x0000006e256e7221 */ /* 0x040fe20000010000 */
[----:B------:R-:W-:Y:S01]  /*15c0*/  FFMA.FTZ R134, R37, R193, R134 ;  /* 0x000000c125867223 */ /* 0x000fe20000010086 */
[C---:B------:R-:W-:Y:S01]  /*15d0*/  FADD.FTZ R135, R36.reuse, R135 ;  /* 0x0000008724877221 */ /* 0x040fe20000010000 */
[----:B------:R-:W-:Y:S01]  /*15e0*/  FFMA.FTZ R159, R36, R189, R159 ;  /* 0x000000bd249f7223 */ /* 0x000fe2000001009f */
[----:B------:R-:W-:Y:S01]  /*15f0*/  UISETP.NE.U32.AND UP0, UPT, UR14, URZ, UPT ;  /* 0x000000ff0e00728c */ /* 0x000fe2000bf05070 */
[C---:B------:R-:W-:Y:S01]  /*1600*/  FADD.FTZ R125, R46.reuse, R125 ;  /* 0x0000007d2e7d7221 */ /* 0x040fe20000010000 */
[----:B------:R-:W-:Y:S01]  /*1610*/  FFMA.FTZ R149, R46, R169, R149 ;  /* 0x000000a92e957223 */ /* 0x000fe20000010095 */
[C---:B------:R-:W-:Y:S01]  /*1620*/  FADD.FTZ R100, R47.reuse, R100 ;  /* 0x000000642f647221 */ /* 0x040fe20000010000 */
[----:B------:R-:W-:Y:S01]  /*1630*/  UISETP.NE.AND.EX UP0, UPT, UR15, URZ, UPT, UP0 ;  /* 0x000000ff0f00728c */ /* 0x000fe2000bf05300 */
[----:B------:R-:W-:Y:S01]  /*1640*/  FFMA.FTZ R124, R47, R181, R124 ;  /* 0x000000b52f7c7223 */ /* 0x000fe2000001007c */
[C---:B------:R-:W-:Y:S01]  /*1650*/  FADD.FTZ R133, R38.reuse, R133 ;  /* 0x0000008526857221 */ /* 0x040fe20000010000 */
        /* <DEDUP_REMOVED lines=18> */
[C---:B------:R-:W-:Y:S01]  /*1780*/  FADD.FTZ R104, R43.reuse, R104 ;  /* 0x000000682b687221 */ /* 0x040fe20000010000 */
[----:B------:R-:W-:Y:S01]  /*1790*/  @!UP1 UIADD3 UR5, UPT, UPT, UR4, 0x6020, URZ ;  /* 0x0000602004059890 */ /* 0x000fe2000fffe0ff */
[----:B------:R-:W1:Y:S01]  /*17a0*/  LDS.128 R64, [UR10] ;  /* 0x0000000aff407984 */ /* 0x000e620008000c00 */
[----:B------:R-:W-:Y:S01]  /*17b0*/  UIADD3 UR10, UPT, UPT, UR4, 0x6070, URZ ;  /* 0x00006070040a7890 */ /* 0x000fe2000fffe0ff */
[----:B------:R-:W-:Y:S01]  /*17c0*/  FFMA.FTZ R128, R43, R191, R128 ;  /* 0x000000bf2b807223 */ /* 0x000fe20000010080 */
[----:B------:R-:W-:Y:S01]  /*17d0*/  @!UP1 UIADD3 UR10, UPT, UPT, UR4, 0x6030, URZ ;  /* 0x00006030040a9890 */ /* 0x000fe2000fffe0ff */
[C---:B------:R-:W-:Y:S01]  /*17e0*/  FADD.FTZ R127, R44.reuse, R127 ;  /* 0x0000007f2c7f7221 */ /* 0x040fe20000010000 */
[----:B------:R-:W-:Y:S01]  /*17f0*/  FFMA.FTZ R151, R44, R90, R151 ;  /* 0x0000005a2c977223 */ /* 0x000fe20000010097 */
[C---:B------:R-:W-:Y:S01]  /*1800*/  FADD.FTZ R102, R45.reuse, R102 ;  /* 0x000000662d667221 */ /* 0x040fe20000010000 */
[----:B------:R-:W-:Y:S01]  /*1810*/  FFMA.FTZ R126, R45, R164, R126 ;  /* 0x000000a42d7e7223 */ /* 0x000fe2000001007e */
[----:B------:R-:W2:Y:S01]  /*1820*/  LDS.128 R56, [UR5] ;  /* 0x00000005ff387984 */ /* 0x000ea20008000c00 */
[C---:B------:R-:W-:Y:S01]  /*1830*/  FADD.FTZ R123, R48.reuse, R123 ;  /* 0x0000007b307b7221 */ /* 0x040fe20000010000 */
[----:B------:R-:W-:Y:S01]  /*1840*/  FFMA.FTZ R147, R48, R82, R147 ;  /* 0x0000005230937223 */ /* 0x000fe20000010093 */
[C---:B------:R-:W-:Y:S01]  /*1850*/  FADD.FTZ R98, R49.reuse, R98 ;  /* 0x0000006231627221 */ /* 0x040fe20000010000 */
[----:B------:R-:W3:Y:S01]  /*1860*/  LDS.128 R68, [UR10] ;  /* 0x0000000aff447984 */ /* 0x000ee20008000c00 */
        /* <DEDUP_REMOVED lines=54> */
.L_x_2830:
        /* <DEDUP_REMOVED lines=17> */
.L_x_2829:
        /* <DEDUP_REMOVED lines=20> */
.L_x_2832:
        /* <DEDUP_REMOVED lines=21> */
.L_x_2828:
        /* <DEDUP_REMOVED lines=21> */
.L_x_2834:
        /* <DEDUP_REMOVED lines=17> */
.L_x_2833:
        /* <DEDUP_REMOVED lines=20> */
.L_x_2835:
        /* <DEDUP_REMOVED lines=20> */
.L_x_2831:
        /* <DEDUP_REMOVED lines=37> */
.L_x_2838:
        /* <DEDUP_REMOVED lines=17> */
.L_x_2837:
        /* <DEDUP_REMOVED lines=18> */
.L_x_2840:
        /* <DEDUP_REMOVED lines=13> */
.L_x_2836:
        /* <DEDUP_REMOVED lines=23> */
.L_x_2842:
        /* <DEDUP_REMOVED lines=17> */
.L_x_2841:
        /* <DEDUP_REMOVED lines=18> */
.L_x_2843:
        /* <DEDUP_REMOVED lines=12> */
.L_x_2839:
        /* <DEDUP_REMOVED lines=32> */
.L_x_2846:
        /* <DEDUP_REMOVED lines=17> */
.L_x_2845:
        /* <DEDUP_REMOVED lines=18> */
.L_x_2848:
        /* <DEDUP_REMOVED lines=13> */
.L_x_2844:
        /* <DEDUP_REMOVED lines=23> */
.L_x_2850:
        /* <DEDUP_REMOVED lines=17> */
.L_x_2849:
        /* <DEDUP_REMOVED lines=18> */
.L_x_2851:
        /* <DEDUP_REMOVED lines=12> */
.L_x_2847:
        /* <DEDUP_REMOVED lines=32> */
.L_x_2854:
        /* <DEDUP_REMOVED lines=17> */
.L_x_2853:
        /* <DEDUP_REMOVED lines=18> */
.L_x_2856:
        /* <DEDUP_REMOVED lines=13> */
.L_x_2852:
        /* <DEDUP_REMOVED lines=23> */
.L_x_2858:
        /* <DEDUP_REMOVED lines=17> */
.L_x_2857:
        /* <DEDUP_REMOVED lines=18> */
.L_x_2859:
        /* <DEDUP_REMOVED lines=11> */
[----:B------:R-:W-:-:S07]  /*40b0*/  FMUL.FTZ R39, R167, R170 ;  /* 0x000000aaa7277220 */ /* 0x000fce0000410000 */
.L_x_2855:
        /* <DEDUP_REMOVED lines=32> */
.L_x_2862:
        /* <DEDUP_REMOVED lines=17> */
.L_x_2861:
        /* <DEDUP_REMOVED lines=18> */
.L_x_2864:
        /* <DEDUP_REMOVED lines=13> */
.L_x_2860:
        /* <DEDUP_REMOVED lines=10> */
[C---:B0-----:R-:W-:Y:S01]  /*4660*/  FMUL.FTZ R36, R167.reuse, R82 ;  /* 0x00000052a7247220 */ /* 0x041fe20000410000 */
        /* <DEDUP_REMOVED lines=12> */
.L_x_2866:
        /* <DEDUP_REMOVED lines=17> */
.L_x_2865:
        /* <DEDUP_REMOVED lines=18> */
.L_x_2867:
        /* <DEDUP_REMOVED lines=11> */
[----:B------:R-:W-:-:S07]  /*4a10*/  FMUL.FTZ R39, R167, R88 ;  /* 0x00000058a7277220 */ /* 0x000fce0000410000 */
.L_x_2863:
        /* <DEDUP_REMOVED lines=32> */
.L_x_2870:
        /* <DEDUP_REMOVED lines=17> */
.L_x_2869:
        /* <DEDUP_REMOVED lines=18> */
.L_x_2872:
        /* <DEDUP_REMOVED lines=13> */
.L_x_2868:
        /* <DEDUP_REMOVED lines=23> */
.L_x_2874:
        /* <DEDUP_REMOVED lines=17> */
.L_x_2873:
        /* <DEDUP_REMOVED lines=18> */
.L_x_2875:
        /* <DEDUP_REMOVED lines=12> */
.L_x_2871:
        /* <DEDUP_REMOVED lines=58> */
.L_x_2825:
        /* <DEDUP_REMOVED lines=8> */
[----:B---3--:R-:W-:-:S05]  /*57a0*/  IMAD.WIDE.U32 R12, R15, 0x10, R12 ;  /* 0x000000100f0c7825 */ /* 0x008fca00078e000c */
        /* <DEDUP_REMOVED lines=12> */
.L_x_2877:
        /* <DEDUP_REMOVED lines=9> */
.L_x_3871:


//--------------------- .text._ZN10layer_norm31ln_parallel_residual_bwd_kernelINS_13Kernel_traitsI6__halfffffjLj6144ELj1ELj1ELj8ELj16ENS_18Kernel_traits_baseILj6144ES2_ffffjLj256EEEEELb1ELb0ELb0EEEvNS_9BwdParamsE --------------------------
	.section	.text._ZN10layer_norm31ln_parallel_residual_bwd_kernelINS_13Kernel_traitsI6__halfffffjLj6144ELj1ELj1ELj8ELj16ENS_18Kernel_traits_baseILj6144ES2_ffffjLj256EEEEELb1ELb0ELb0EEEvNS_9BwdParamsE,"ax",@progbits
	.align	128
        .global         _ZN10layer_norm31ln_parallel_residual_bwd_kernelINS_13Kernel_traitsI6__halfffffjLj6144ELj1ELj1ELj8ELj16ENS_18Kernel_traits_baseILj6144ES2_ffffjLj256EEEEELb1ELb0ELb0EEEvNS_9BwdParamsE
        .type           _ZN10layer_norm31ln_parallel_residual_bwd_kernelINS_13Kernel_traitsI6__halfffffjLj6144ELj1ELj1ELj8ELj16ENS_18Kernel_traits_baseILj6144ES2_ffffjLj256EEEEELb1ELb0ELb0EEEvNS_9BwdParamsE,@function
        .size           _ZN10layer_norm31ln_parallel_residual_bwd_kernelINS_13Kernel_traitsI6__halfffffjLj6144ELj1ELj1ELj8ELj16ENS_18Kernel_traits_baseILj6144ES2_ffffjLj256EEEEELb1ELb0ELb0EEEvNS_9BwdParamsE,(.L_x_3872 - _ZN10layer_norm31ln_parallel_residual_bwd_kernelINS_13Kernel_traitsI6__halfffffjLj6144ELj1ELj1ELj8ELj16ENS_18Kernel_traits_baseILj6144ES2_ffffjLj256EEEEELb1ELb0ELb0EEEvNS_9BwdParamsE)
        .other          _ZN10layer_norm31ln_parallel_residual_bwd_kernelINS_13Kernel_traitsI6__halfffffjLj6144ELj1ELj1ELj8ELj16ENS_18Kernel_traits_baseILj6144ES2_ffffjLj256EEEEELb1ELb0ELb0EEEvNS_9BwdParamsE,@"STO_CUDA_ENTRY STV_DEFAULT"
_ZN10layer_norm31ln_parallel_residual_bwd_kernelINS_13Kernel_traitsI6__halfffffjLj6144ELj1ELj1ELj8ELj16ENS_18Kernel_traits_baseILj6144ES2_ffffjLj256EEEEELb1ELb0ELb0EEEvNS_9BwdParamsE:
.text._ZN10layer_norm31ln_parallel_residual_bwd_kernelINS_13Kernel_traitsI6__halfffffjLj6144ELj1ELj1ELj8ELj16ENS_18Kernel_traits_baseILj6144ES2_ffffjLj256EEEEELb1ELb0ELb0EEEvNS_9BwdParamsE:
        /* <DEDUP_REMOVED lines=19> */
[C---:B------:R-:W-:Y:S02]  /*0130*/  ISETP.GE.U32.AND P2, PT, R26.reuse, 0x300, PT ;  /* 0x000003001a00780c */ /* 0x040fe40003f46070 */
[C---:B------:R-:W-:Y:S02]  /*0140*/  ISETP.GE.U32.AND P3, PT, R26.reuse, 0x400, PT ;  /* 0x000004001a00780c */ /* 0x040fe40003f66070 */
[C---:B------:R-:W-:Y:S01]  /*0150*/  ISETP.GE.U32.AND P4, PT, R26.reuse, 0x500, PT ;  /* 0x000005001a00780c */ /* 0x040fe20003f86070 */
[----:B------:R-:W0:Y:S01]  /*0160*/  LDC.64 R42, c[0x0][0x3d0] ;  /* 0x0000f400ff2a7b82 */ /* 0x000e220000000a00 */
[----:B------:R-:W-:-:S03]  /*0170*/  ISETP.GE.U32.AND P5, PT, R26, 0x600, PT ;  /* 0x000006001a00780c */ /* 0x000fc60003fa6070 */
[----:B--2---:R-:W-:Y:S01]  /*0180*/  @P0 IMAD.WIDE.U32 R8, R53, 0x8, R8 ;  /* 0x0000000835080825 */ /* 0x004fe200078e0008 */
[----:B------:R-:W-:-:S03]  /*0190*/  P2R R27, PR, RZ, 0x20 ;  /* 0x00000020ff1b7803 */ /* 0x000fc60000000000 */
[----:B------:R-:W2:Y:S01]  /*01a0*/  LDC.64 R44, c[0x0][0x3d8] ;  /* 0x0000f600ff2c7b82 */ /* 0x000ea20000000a00 */
[C---:B----4-:R-:W-:Y:S01]  /*01b0*/  @P0 IMAD.WIDE.U32 R12, R53.reuse, 0x8, R12 ;  /* 0x00000008350c0825 */ /* 0x050fe200078e000c */
[----:B------:R-:W-:Y:S01]  /*01c0*/  @P0 LOP3.LUT R53, R53, 0x100, RZ, 0xfc, !PT ;  /* 0x0000010035350812 */ /* 0x000fe200078efcff */
[----:B---3--:R3:W5:Y:S04]  /*01d0*/  @P0 LDG.E.64 R10, desc[UR10][R8.64] ;  /* 0x0000000a080a0981 */ /* 0x008768000c1e1b00 */
[C---:B------:R-:W-:Y:S01]  /*01e0*/  @P1 IMAD.WIDE.U32 R34, R53.reuse, 0x8, R32 ;  /* 0x0000000835221825 */ /* 0x040fe200078e0020 */
[----:B------:R-:W4:Y:S01]  /*01f0*/  LDC.64 R46, c[0x0][0x3d0] ;  /* 0x0000f400ff2e7b82 */ /* 0x000f220000000a00 */
[----:B------:R0:W5:Y:S02]  /*0200*/  @P0 LDG.E.64 R14, desc[UR10][R12.64] ;  /* 0x0000000a0c0e0981 */ /* 0x000164000c1e1b00 */
[C---:B-1----:R-:W-:Y:S01]  /*0210*/  @P1 IMAD.WIDE.U32 R36, R53.reuse, 0x8, R36 ;  /* 0x0000000835241825 */ /* 0x042fe200078e0024 */
[----:B------:R-:W-:Y:S01]  /*0220*/  @P1 IADD3 R53, PT, PT, R53, 0x100, RZ ;  /* 0x0000010035351810 */ /* 0x000fe20007ffe0ff */
[----:B------:R1:W5:Y:S03]  /*0230*/  @P1 LDG.E.64 R16, desc[UR10][R34.64] ;  /* 0x0000000a22101981 */ /* 0x000366000c1e1b00 */
[----:B------:R-:W3:Y:S01]  /*0240*/  LDC.64 R48, c[0x0][0x3d8] ;  /* 0x0000f600ff307b82 */ /* 0x000ee20000000a00 */
[C---:B0-----:R-:W-:Y:S01]  /*0250*/  @P2 IMAD.WIDE.U32 R38, R53.reuse, 0x8, R38 ;  /* 0x0000000835262825 */ /* 0x041fe200078e0026 */
[----:B------:R1:W5:Y:S03]  /*0260*/  @P1 LDG.E.64 R18, desc[UR10][R36.64] ;  /* 0x0000000a24121981 */ /* 0x000366000c1e1b00 */
[C---:B------:R-:W-:Y:S01]  /*0270*/  @P2 IMAD.WIDE.U32 R40, R53.reuse, 0x8, R40 ;  /* 0x0000000835282825 */ /* 0x040fe200078e0028 */
[----:B------:R-:W-:Y:S01]  /*0280*/  @P2 IADD3 R53, PT, PT, R53, 0x100, RZ ;  /* 0x0000010035352810 */ /* 0x000fe20007ffe0ff */
[----:B------:R1:W5:Y:S01]  /*0290*/  @P2 LDG.E.64 R20, desc[UR10][R38.64] ;  /* 0x0000000a26142981 */ /* 0x000362000c1e1b00 */
[----:B------:R-:W0:Y:S03]  /*02a0*/  LDC.64 R32, c[0x0][0x3d0] ;  /* 0x0000f400ff207b82 */ /* 0x000e260000000a00 */
[C---:B------:R-:W-:Y:S01]  /*02b0*/  @P3 IMAD.WIDE.U32 R42, R53.reuse, 0x8, R42 ;  /* 0x00000008352a3825 */ /* 0x040fe200078e002a */
[----:B------:R1:W5:Y:S03]  /*02c0*/  @P2 LDG.E.64 R22, desc[UR10][R40.64] ;  /* 0x0000000a28162981 */ /* 0x000366000c1e1b00 */
[C---:B--2---:R-:W-:Y:S01]  /*02d0*/  @P3 IMAD.WIDE.U32 R44, R53.reuse, 0x8, R44 ;  /* 0x00000008352c3825 */ /* 0x044fe200078e002c */
[----:B------:R-:W2:Y:S01]  /*02e0*/  LDC.64 R50, c[0x0][0x3d8] ;  /* 0x0000f600ff327b82 */ /* 0x000ea20000000a00 */
[----:B------:R-:W-:Y:S01]  /*02f0*/  @P3 IADD3 R53, PT, PT, R53, 0x100, RZ ;  /* 0x0000010035353810 */ /* 0x000fe20007ffe0ff */
[----:B------:R1:W5:Y:S04]  /*0300*/  @P3 LDG.E.64 R24, desc[UR10][R42.64] ;  /* 0x0000000a2a183981 */ /* 0x000368000c1e1b00 */
[C---:B----4-:R-:W-:Y:S01]  /*0310*/  @P4 IMAD.WIDE.U32 R46, R53.reuse, 0x8, R46 ;  /* 0x00000008352e4825 */ /* 0x050fe200078e002e */
[----:B------:R1:W5:Y:S03]  /*0320*/  @P3 LDG.E.64 R28, desc[UR10][R44.64] ;  /* 0x0000000a2c1c3981 */ /* 0x000366000c1e1b00 */
[C---:B---3--:R-:W-:Y:S01]  /*0330*/  @P4 IMAD.WIDE.U32 R48, R53.reuse, 0x8, R48 ;  /* 0x0000000835304825 */ /* 0x048fe200078e0030 */
[----:B------:R-:W-:Y:S01]  /*0340*/  @P4 IADD3 R53, PT, PT, R53, 0x100, RZ ;  /* 0x0000010035354810 */ /* 0x000fe20007ffe0ff */
[----:B------:R1:W5:Y:S04]  /*0350*/  @P4 LDG.E.64 R30, desc[UR10][R46.64] ;  /* 0x0000000a2e1e4981 */ /* 0x000368000c1e1b00 */
[C---:B0-----:R-:W-:Y:S01]  /*0360*/  @P5 IMAD.WIDE.U32 R32, R53.reuse, 0x8, R32 ;  /* 0x0000000835205825 */ /* 0x041fe200078e0020 */
[----:B------:R1:W5:Y:S04]  /*0370*/  @P4 LDG.E.64 R2, desc[UR10][R48.64] ;  /* 0x0000000a30024981 */ /* 0x000368000c1e1b00 */
[----:B------:R1:W5:Y:S01]  /*0380*/  @P5 LDG.E.64 R4, desc[UR10][R32.64] ;  /* 0x0000000a20045981 */ /* 0x000362000c1e1b00 */
[----:B--2---:R-:W-:-:S05]  /*0390*/  @P5 IMAD.WIDE.U32 R8, R53, 0x8, R50 ;  /* 0x0000000835085825 */ /* 0x004fca00078e0032 */
[----:B------:R1:W5:Y:S01]  /*03a0*/  @P5 LDG.E.64 R6, desc[UR10][R8.64] ;  /* 0x0000000a08065981 */ /* 0x000362000c1e1b00 */
[----:B------:R-:W0:Y:S01]  /*03b0*/  S2UR UR9, SR_CTAID.X ;  /* 0x00000000000979c3 */ /* 0x000e220000002500 */
        /* <DEDUP_REMOVED lines=49> */
[----:B-1----:R-:W-:Y:S06]  /*06d0*/  BRA.U UP0, `(.L_x_2878) ;  /* 0x0000008d00b07547 */ /* 0x002fec000b800000 */
        /* <DEDUP_REMOVED lines=43> */
[----:B------:R-:W-:Y:S02]  /*0990*/  MOV R213, R16 ;  /* 0x0000001000d57202 */ /* 0x000fe40000000f00 */
[----:B------:R-:W-:Y:S02]  /*09a0*/  CS2R R114, SRZ ;  /* 0x0000000000727805 */ /* 0x000fe4000001ff00 */
[----:B------:R-:W-:Y:S02]  /*09b0*/  MOV R215, R18 ;  /* 0x0000001200d77202 */ /* 0x000fe40000000f00 */
        /* <DEDUP_REMOVED lines=21> */
[----:B------:R-:W-:Y:S02]  /*0b10*/  SHF.R.U64 R2, R2, 0x10, R3 ;  /* 0x0000001002027819 */ /* 0x000fe40000001203 */
[----:B------:R-:W-:Y:S02]  /*0b20*/  CS2R R90, SRZ ;  /* 0x00000000005a7805 */ /* 0x000fe4000001ff00 */
[----:B------:R-:W-:Y:S02]  /*0b30*/  MOV R228, R3 ;  /* 0x0000000300e47202 */ /* 0x000fe40000000f00 */
[----:B------:R-:W-:Y:S02]  /*0b40*/  CS2R R84, SRZ ;  /* 0x0000000000547805 */ /* 0x000fe4000001ff00 */
[----:B------:R-:W-:Y:S02]  /*0b50*/  MOV R231, R6 ;  /* 0x0000000600e77202 */ /* 0x000fe40000000f00 */
[----:B------:R-:W-:-:S02]  /*0b60*/  CS2R R86, SRZ ;  /* 0x0000000000567805 */ /* 0x000fc4000001ff00 */
[----:B------:R-:W-:Y:S02]  /*0b70*/  SHF.R.U64 R5, R6, 0x10, R7 ;  /* 0x0000001006057819 */ /* 0x000fe40000001207 */
        /* <DEDUP_REMOVED lines=29> */
[----:B------:R-:W2:Y:S01]  /*0d50*/  LDCU UR8, c[0x0][0x388] ;  /* 0x00007100ff0877ac */ /* 0x000ea20008000800 */
[----:B------:R-:W-:Y:S02]  /*0d60*/  PRMT R213, R213, 0x5410, R11 ;  /* 0x00005410d5d57816 */ /* 0x000fe4000000000b */
[----:B------:R-:W-:Y:S01]  /*0d70*/  PRMT R214, R214, 0x5410, R13 ;  /* 0x00005410d6d67816 */ /* 0x000fe2000000000d */
[----:B------:R-:W3:Y:S01]  /*0d80*/  LDCU.U8 UR26, c[0x0][0x410] ;  /* 0x00008200ff1a77ac */ /* 0x000ee20008000000 */
[----:B------:R-:W-:-:S02]  /*0d90*/  PRMT R215, R215, 0x5410, R12 ;  /* 0x00005410d7d77816 */ /* 0x000fc4000000000c */
[----:B------:R-:W-:Y:S01]  /*0da0*/  PRMT R216, R216, 0x5410, R14 ;  /* 0x00005410d8d87816 */ /* 0x000fe2000000000e */
[----:B------:R-:W4:Y:S01]  /*0db0*/  LDCU UR24, c[0x0][0x400] ;  /* 0x00008000ff1877ac */ /* 0x000f220008000800 */
[----:B------:R-:W-:Y:S02]  /*0dc0*/  PRMT R217, R217, 0x5410, R15 ;  /* 0x00005410d9d97816 */ /* 0x000fe4000000000f */
[----:B------:R-:W-:Y:S01]  /*0dd0*/  PRMT R218, R218, 0x5410, R17 ;  /* 0x00005410dada7816 */ /* 0x000fe20000000011 */
[----:B------:R-:W0:Y:S01]  /*0de0*/  LDCU.64 UR4, c[0x0][0x478] ;  /* 0x00008f00ff0477ac */ /* 0x000e220008000a00 */
[----:B------:R-:W-:Y:S02]  /*0df0*/  PRMT R219, R219, 0x5410, R16 ;  /* 0x00005410dbdb7816 */ /* 0x000fe40000000010 */
[----:B------:R-:W-:Y:S01]  /*0e00*/  PRMT R220, R220, 0x5410, R18 ;  /* 0x00005410dcdc7816 */ /* 0x000fe20000000012 */
[----:B------:R-:W1:Y:S01]  /*0e10*/  LDCU.64 UR16, c[0x0][0x438] ;  /* 0x00008700ff1077ac */ /* 0x000e620008000a00 */
[----:B------:R-:W-:-:S02]  /*0e20*/  PRMT R221, R221, 0x5410, R19 ;  /* 0x00005410dddd7816 */ /* 0x000fc40000000013 */
[----:B------:R-:W-:Y:S01]  /*0e30*/  PRMT R222, R222, 0x5410, R21 ;  /* 0x00005410dede7816 */ /* 0x000fe20000000015 */
[----:B------:R-:W1:Y:S01]  /*0e40*/  LDCU.64 UR18, c[0x0][0x470] ;  /* 0x00008e00ff1277ac */ /* 0x000e620008000a00 */
[----:B------:R-:W-:Y:S02]  /*0e50*/  PRMT R223, R223, 0x5410, R20 ;  /* 0x00005410dfdf7816 */ /* 0x000fe40000000014 */
[----:B------:R-:W-:Y:S01]  /*0e60*/  PRMT R224, R224, 0x5410, R22 ;  /* 0x00005410e0e07816 */ /* 0x000fe20000000016 */
[----:B------:R-:W1:Y:S01]  /*0e70*/  LDCU.128 UR12, c[0x0][0x3c0] ;  /* 0x00007800ff0c77ac */ /* 0x000e620008000c00 */
[----:B------:R-:W-:Y:S02]  /*0e80*/  PRMT R225, R225, 0x5410, R23 ;  /* 0x00005410e1e17816 */ /* 0x000fe40000000017 */
[----:B------:R-:W-:Y:S01]  /*0e90*/  PRMT R226, R226, 0x5410, R24 ;  /* 0x00005410e2e27816 */ /* 0x000fe20000000018 */
[----:B------:R-:W1:Y:S01]  /*0ea0*/  LDCU.64 UR20, c[0x0][0x380] ;  /* 0x00007000ff1477ac */ /* 0x000e620008000a00 */
[----:B------:R-:W-:-:S02]  /*0eb0*/  PRMT R227, R227, 0x5410, R2 ;  /* 0x00005410e3e37816 */ /* 0x000fc40000000002 */
[----:B------:R-:W-:Y:S01]  /*0ec0*/  PRMT R228, R228, 0x5410, R3 ;  /* 0x00005410e4e47816 */ /* 0x000fe20000000003 */
[----:B0-----:R-:W-:Y:S01]  /*0ed0*/  UISETP.NE.AND UP2, UPT, UR6, URZ, UPT ;  /* 0x000000ff0600728c */ /* 0x001fe2000bf45270 */
[----:B------:R-:W-:Y:S02]  /*0ee0*/  PRMT R229, R229, 0x5410, R4 ;  /* 0x00005410e5e57816 */ /* 0x000fe40000000004 */
[----:B------:R-:W-:Y:S02]  /*0ef0*/  PRMT R230, R230, 0x5410, R25 ;  /* 0x00005410e6e67816 */ /* 0x000fe40000000019 */
[----:B------:R-:W-:Y:S02]  /*0f00*/  PRMT R231, R231, 0x5410, R5 ;  /* 0x00005410e7e77816 */ /* 0x000fe40000000005 */
[----:B--234-:R-:W-:-:S07]  /*0f10*/  PRMT R233, R233, 0x5410, R6 ;  /* 0x00005410e9e97816 */ /* 0x01cfce0000000006 */
.L_x_2953:
        /* <DEDUP_REMOVED lines=9> */
[C---:B------:R-:W-:Y:S01]  /*0fb0*/  ISETP.GE.U32.AND P6, PT, R26.reuse, 0x600, PT ;  /* 0x000006001a00780c */ /* 0x040fe20003fc6070 */
[----:B------:R-:W-:Y:S01]  /*0fc0*/  BSSY.RECONVERGENT B0, `(.L_x_2879) ;  /* 0x0000057000007945 */ /* 0x000fe20003800200 */
[----:B------:R-:W-:Y:S01]  /*0fd0*/  PLOP3.LUT P5, PT, PT, PT, UP2, 0x40, 0x4 ;  /* 0x000000000004781c */ /* 0x000fe20003fae828 */
[----:B------:R-:W-:Y:S01]  /*0fe0*/  USHF.R.S32.HI UR7, URZ, 0x1f, UR6 ;  /* 0x0000001fff077899 */ /* 0x000fe20008011406 */
[----:B------:R-:W-:-:S02]  /*0ff0*/  ISETP.GE.U32.AND P1, PT, R26, 0x200, PT ;  /* 0x000002001a00780c */ /* 0x000fc40003f26070 */
[----:B------:R-:W-:Y:S02]  /*1000*/  CS2R R170, SRZ ;  /* 0x0000000000aa7805 */ /* 0x000fe4000001ff00 */
[C---:B------:R-:W-:Y:S01]  /*1010*/  ISETP.GE.U32.AND P2, PT, R26.reuse, 0x300, PT ;  /* 0x000003001a00780c */ /* 0x040fe20003f46070 */
[----:B------:R-:W-:Y:S01]  /*1020*/  ULEA.HI UR7, UR7, UR6, URZ, 0x2 ;  /* 0x0000000607077291 */ /* 0x000fe2000f8f10ff */
[C---:B------:R-:W-:Y:S02]  /*1030*/  ISETP.GE.U32.AND P3, PT, R26.reuse, 0x400, PT ;  /* 0x000004001a00780c */ /* 0x040fe40003f66070 */
[----:B------:R-:W-:Y:S02]  /*1040*/  ISETP.GE.U32.AND P4, PT, R26, 0x500, PT ;  /* 0x000005001a00780c */ /* 0x000fe40003f86070 */
[----:B------:R-:W-:Y:S02]  /*1050*/  P2R R27, PR, RZ, 0x40 ;  /* 0x00000040ff1b7803 */ /* 0x000fe40000000000 */
[----:B------:R-:W-:-:S04]  /*1060*/  MOV R25, UR7 ;  /* 0x0000000700197c02 */ /* 0x000fc80008000f00 */
[----:B------:R-:W-:-:S04]  /*1070*/  LEA.HI.SX32 R25, R25, R208, 0x1e ;  /* 0x000000d019197211 */ /* 0x000fc800078ff2ff */
[----:B------:R-:W-:Y:S02]  /*1080*/  MOV R169, R25 ;  /* 0x0000001900a97202 */ /* 0x000fe40000000f00 */
[----:B--2---:R-:W-:Y:S02]  /*1090*/  R2UR UR23, R156 ;  /* 0x000000009c1772ca */ /* 0x004fe400000e0000 */
[----:B---3--:R-:W-:Y:S01]  /*10a0*/  FSEL R168, R158, RZ, P5 ;  /* 0x000000ff9ea87208 */ /* 0x008fe20002800000 */
        /* <DEDUP_REMOVED lines=17> */
[----:B0-----:R-:W-:-:S04]  /*11c0*/  IMAD.WIDE.U32 R194, R25, 0x4, R194 ;  /* 0x0000000419c27825 */ /* 0x001fc800078e00c2 */
[--C-:B------:R-:W-:Y:S01]  /*11d0*/  HADD2.F32 R169, -RZ, R211.reuse.H0_H0 ;  /* 0x200000d3ffa97230 */ /* 0x100fe20000004100 */
[----:B------:R-:W5:Y:S01]  /*11e0*/  LDG.E R23, desc[UR10][R194.64] ;  /* 0x0000000ac2177981 */ /* 0x000f62000c1e1900 */
[----:B------:R-:W-:Y:S02]  /*11f0*/  HADD2.F32 R232, -RZ, R211.H1_H1 ;  /* 0x300000d3ffe87230 */ /* 0x000fe40000004100 */
[--C-:B------:R-:W-:Y:S02]  /*1200*/  HADD2.F32 R21, -RZ, R209.reuse.H0_H0 ;  /* 0x200000d1ff157230 */ /* 0x100fe40000004100 */
[----:B------:R-:W-:Y:S02]  /*1210*/  HADD2.F32 R206, -RZ, R209.H1_H1 ;  /* 0x300000d1ffce7230 */ /* 0x000fe40000004100 */
[----:B-1----:R-:W-:-:S04]  /*1220*/  @P0 IMAD.WIDE.U32 R182, R25, 0x4, R182 ;  /* 0x0000000419b60825 */ /* 0x002fc800078e00b6 */
[----:B------:R-:W-:Y:S01]  /*1230*/  HADD2.F32 R208, -RZ, R212.H1_H1 ;  /* 0x300000d4ffd07230 */ /* 0x000fe20000004100 */
[----:B------:R0:W5:Y:S01]  /*1240*/  @P0 LDG.E R24, desc[UR10][R182.64] ;  /* 0x0000000ab6180981 */ /* 0x000162000c1e1900 */
[----:B------:R-:W-:-:S05]  /*1250*/  @P5 IMAD.WIDE.U32 R170, R25, 0x10, R170 ;  /* 0x0000001019aa5825 */ /* 0x000fca00078e00aa */
[----:B------:R1:W5:Y:S01]  /*1260*/  @P5 LDG.E.128 R56, desc[UR10][R170.64] ;  /* 0x0000000aaa385981 */ /* 0x000362000c1e1d00 */
[--C-:B0-----:R-:W-:Y:S02]  /*1270*/  HADD2.F32 R183, -RZ, R210.reuse.H0_H0 ;  /* 0x200000d2ffb77230 */ /* 0x101fe40000004100 */
[----:B------:R-:W-:Y:S02]  /*1280*/  HADD2.F32 R182, -RZ, R210.H1_H1 ;  /* 0x300000d2ffb67230 */ /* 0x000fe40000004100 */
[----:B---3--:R-:W-:Y:S01]  /*1290*/  FMUL.FTZ R169, R156, R169 ;  /* 0x000000a99ca97220 */ /* 0x008fe20000410000 */
[----:B------:R-:W-:Y:S01]  /*12a0*/  FMUL.FTZ R194, R157, R232 ;  /* 0x000000e89dc27220 */ /* 0x000fe20000410000 */
[C---:B----4-:R-:W-:Y:S01]  /*12b0*/  FADD.FTZ R164, -R168.reuse, R164 ;  /* 0x000000a4a8a47221 */ /* 0x050fe20000010100 */
[C---:B------:R-:W-:Y:S01]  /*12c0*/  FADD.FTZ R165, -R168.reuse, R165 ;  /* 0x000000a5a8a57221 */ /* 0x040fe20000010100 */
[----:B------:R-:W-:Y:S02]  /*12d0*/  FADD.FTZ R166, -R168, R166 ;  /* 0x000000a6a8a67221 */ /* 0x000fe40000010100 */
[----:B------:R-:W-:Y:S01]  /*12e0*/  FMUL.FTZ R195, R164, UR23 ;  /* 0x00000017a4c37c20 */ /* 0x000fe20008410000 */
[----:B--2---:R-:W-:Y:S01]  /*12f0*/  FFMA.FTZ R22, R160, R21, R169 ;  /* 0x00000015a0167223 */ /* 0x004fe200000100a9 */
[----:B------:R-:W-:Y:S01]  /*1300*/  FFMA.FTZ R21, R161, R206, R194 ;  /* 0x000000cea1157223 */ /* 0x000fe200000100c2 */
[----:B------:R-:W-:-:S02]  /*1310*/  HADD2.F32 R169, -RZ, R212.H0_H0 ;  /* 0x200000d4ffa97230 */ /* 0x000fc40000004100 */
[----:B------:R-:W-:Y:S01]  /*1320*/  FMUL.FTZ R194, R165, UR23 ;  /* 0x00000017a5c27c20 */ /* 0x000fe20008410000 */
[----:B------:R-:W-:Y:S01]  /*1330*/  FADD.FTZ R80, R80, R156 ;  /* 0x0000009c50507221 */ /* 0x000fe20000010000 */
[----:B------:R-:W-:Y:S01]  /*1340*/  FFMA.FTZ R104, R156, R195, R104 ;  /* 0x000000c39c687223 */ /* 0x000fe20000010068 */
[----:B------:R-:W-:Y:S01]  /*1350*/  FMUL.FTZ R207, R166, UR23 ;  /* 0x00000017a6cf7c20 */ /* 0x000fe20008410000 */
[----:B------:R-:W-:Y:S01]  /*1360*/  FADD.FTZ R81, R81, R157 ;  /* 0x0000009d51517221 */ /* 0x000fe20000010000 */
[----:B------:R-:W-:Y:S01]  /*1370*/  FFMA.FTZ R105, R157, R194, R105 ;  /* 0x000000c29d697223 */ /* 0x000fe20000010069 */
[----:B------:R-:W-:Y:S01]  /*1380*/  FMUL.FTZ R169, R158, R169 ;  /* 0x000000a99ea97220 */ /* 0x000fe20000410000 */
[----:B------:R-:W-:Y:S01]  /*1390*/  FADD.FTZ R156, RZ, R22 ;  /* 0x00000016ff9c7221 */ /* 0x000fe20000010000 */
[----:B------:R-:W-:Y:S01]  /*13a0*/  FFMA.FTZ R157, R195, R22, RZ ;  /* 0x00000016c39d7223 */ /* 0x000fe200000100ff */
[----:B------:R-:W-:Y:S01]  /*13b0*/  FADD.FTZ R82, R82, R158 ;  /* 0x0000009e52527221 */ /* 0x000fe20000010000 */
[----:B------:R-:W-:Y:S01]  /*13c0*/  FFMA.FTZ R106, R158, R207, R106 ;  /* 0x000000cf9e6a7223 */ /* 0x000fe2000001006a */
[----:B-1----:R-:W-:Y:S01]  /*13d0*/  FMUL.FTZ R170, R159, R208 ;  /* 0x000000d09faa7220 */ /* 0x002fe20000410000 */
[----:B------:R-:W-:Y:S01]  /*13e0*/  FFMA.FTZ R183, R162, R183, R169 ;  /* 0x000000b7a2b77223 */ /* 0x000fe200000100a9 */
[----:B------:R-:W-:Y:S01]  /*13f0*/  FADD.FTZ R167, -R168, R167 ;  /* 0x000000a7a8a77221 */ /* 0x000fe20000010100 */
        /* <DEDUP_REMOVED lines=19> */
.L_x_2880:
[----:B------:R-:W-:Y:S05]  /*1530*/  BSYNC.RECONVERGENT B0 ;  /* 0x0000000000007941 */ /* 0x000fea0003800200 */
.L_x_2879:
[----:B------:R-:W-:Y:S04]  /*1540*/  BSSY.RECONVERGENT B0, `(.L_x_2881) ;  /* 0x0000049000007945 */ /* 0x000fe80003800200 */
[----:B------:R-:W-:Y:S05]  /*1550*/  @!P1 BRA `(.L_x_2882) ;  /* 0x00000004001c9947 */ /* 0x000fea0003800000 */
[----:B------:R-:W0:Y:S08]  /*1560*/  LDC.64 R156, c[0x0][0x430] ;  /* 0x00010c00ff9c7b82 */ /* 0x000e300000000a00 */
[----:B------:R-:W1:Y:S08]  /*1570*/  LDC.64 R160, c[0x0][0x428] ;  /* 0x00010a00ffa07b82 */ /* 0x000e700000000a00 */
[----:B------:R-:W2:Y:S01]  /*1580*/  LDC.64 R18, c[0x0][0x3a8] ;  /* 0x0000ea00ff127b82 */ /* 0x000ea20000000a00 */
[----:B------:R-:W-:-:S04]  /*1590*/  ISETP.NE.U32.AND P5, PT, RZ, UR16, PT ;  /* 0x00000010ff007c0c */ /* 0x000fc8000bfa5070 */
[----:B------:R-:W-:Y:S01]  /*15a0*/  ISETP.NE.AND.EX P5, PT, RZ, UR17, PT, P5 ;  /* 0x00000011ff007c0c */ /* 0x000fe2000bfa5350 */
[C---:B0-----:R-:W-:Y:S02]  /*15b0*/  IMAD.WIDE.U32 R156, R169.reuse, 0x10, R156 ;  /* 0x00000010a99c7825 */ /* 0x041fe400078e009c */
[----:B------:R-:W0:Y:S04]  /*15c0*/  LDC.64 R236, c[0x0][0x3b0] ;  /* 0x0000ec00ffec7b82 */ /* 0x000e280000000a00 */
[----:B------:R-:W3:Y:S01]  /*15d0*/  LDG.E.128 R156, desc[UR10][R156.64] ;  /* 0x0000000a9c9c7981 */ /* 0x000ee2000c1e1d00 */
[----:B-1----:R-:W-:-:S05]  /*15e0*/  IMAD.WIDE.U32 R160, R169, 0x10, R160 ;  /* 0x00000010a9a07825 */ /* 0x002fca00078e00a0 */
[----:B------:R-:W1:Y:S01]  /*15f0*/  @P5 LDC.64 R234, c[0x0][0x438] ;  /* 0x00010e00ffea5b82 */ /* 0x000e620000000a00 */
[----:B------:R-:W4:Y:S01]  /*1600*/  LDG.E.128 R160, desc[UR10][R160.64] ;  /* 0x0000000aa0a07981 */ /* 0x000f22000c1e1d00 */
[----:B--2---:R-:W-:-:S06]  /*1610*/  IMAD.WIDE.U32 R164, R169, 0x10, R18 ;  /* 0x00000010a9a47825 */ /* 0x004fcc00078e0012 */
[----:B------:R-:W2:Y:S01]  /*1620*/  LDG.E.128 R164, desc[UR10][R164.64] ;  /* 0x0000000aa4a47981 */ /* 0x000ea2000c1e1d00 */
[----:B0-----:R-:W-:-:S05]  /*1630*/  IMAD.WIDE.U32 R236, R169, 0x4, R236 ;  /* 0x00000004a9ec7825 */ /* 0x001fca00078e00ec */
[----:B------:R-:W5:Y:S01]  /*1640*/  LDG.E R19, desc[UR10][R236.64] ;  /* 0x0000000aec137981 */ /* 0x000f62000c1e1900 */
[----:B-1----:R-:W-:-:S05]  /*1650*/  @P5 IMAD.WIDE.U32 R234, R169, 0x10, R234 ;  /* 0x00000010a9ea5825 */ /* 0x002fca00078e00ea */
[----:B------:R-:W5:Y:S01]  /*1660*/  @P5 LDG.E.128 R52, desc[UR10][R234.64] ;  /* 0x0000000aea345981 */ /* 0x000f62000c1e1d00 */
        /* <DEDUP_REMOVED lines=9> */
[----:B------:R0:W5:Y:S02]  /*1700*/  @P0 LDG.E R20, desc[UR10][R180.64] ;  /* 0x0000000ab4140981 */ /* 0x000164000c1e1900 */
[--C-:B0-----:R-:W-:Y:S02]  /*1710*/  HADD2.F32 R181, -RZ, R214.reuse.H0_H0 ;  /* 0x200000d6ffb57230 */ /* 0x101fe40000004100 */
[----:B------:R-:W-:Y:S01]  /*1720*/  HADD2.F32 R180, -RZ, R214.H1_H1 ;  /* 0x300000d6ffb47230 */ /* 0x000fe20000004100 */
[----:B------:R-:W-:Y:S01]  /*1730*/  IADD3 R169, PT, PT, R169, 0x100, RZ ;  /* 0x00000100a9a97810 */ /* 0x000fe20007ffe0ff */
[----:B---3--:R-:W-:Y:S01]  /*1740*/  FMUL.FTZ R193, R156, R193 ;  /* 0x000000c19cc17220 */ /* 0x008fe20000410000 */
[----:B------:R-:W-:-:S03]  /*1750*/  FMUL.FTZ R192, R159, R192 ;  /* 0x000000c09fc07220 */ /* 0x000fc60000410000 */
[----:B----4-:R-:W-:Y:S01]  /*1760*/  FFMA.FTZ R18, R160, R17, R193 ;  /* 0x00000011a0127223 */ /* 0x010fe200000100c1 */
[----:B------:R-:W-:Y:S02]  /*1770*/  HADD2.F32 R193, -RZ, R216.H0_H0 ;  /* 0x200000d8ffc17230 */ /* 0x000fe40000004100 */
[----:B------:R-:W-:-:S03]  /*1780*/  FFMA.FTZ R180, R163, R180, R192 ;  /* 0x000000b4a3b47223 */ /* 0x000fc600000100c0 */
[----:B------:R-:W-:Y:S01]  /*1790*/  FMUL.FTZ R193, R158, R193 ;  /* 0x000000c19ec17220 */ /* 0x000fe20000410000 */
[C---:B--2---:R-:W-:Y:S01]  /*17a0*/  FADD.FTZ R164, -R168.reuse, R164 ;  /* 0x000000a4a8a47221 */ /* 0x044fe20000010100 */
[----:B------:R-:W-:Y:S02]  /*17b0*/  FADD.FTZ R165, -R168, R165 ;  /* 0x000000a5a8a57221 */ /* 0x000fe40000010100 */
[----:B------:R-:W-:Y:S01]  /*17c0*/  FFMA.FTZ R181, R162, R181, R193 ;  /* 0x000000b5a2b57223 */ /* 0x000fe200000100c1 */
[----:B------:R-:W-:Y:S01]  /*17d0*/  FADD.FTZ R166, -R168, R166 ;  /* 0x000000a6a8a67221 */ /* 0x000fe20000010100 */
[----:B------:R-:W-:Y:S01]  /*17e0*/  FMUL.FTZ R193, R164, UR23 ;  /* 0x00000017a4c17c20 */ /* 0x000fe20008410000 */
[----:B------:R-:W-:Y:S01]  /*17f0*/  FMUL.FTZ R192, R165, UR23 ;  /* 0x00000017a5c07c20 */ /* 0x000fe20008410000 */
[----:B------:R-:W-:Y:S01]  /*1800*/  FMUL.FTZ R208, R157, R208 ;  /* 0x000000d09dd07220 */ /* 0x000fe20000410000 */
[----:B------:R-:W-:Y:S01]  /*1810*/  FADD.FTZ R76, R76, R156 ;  /* 0x0000009c4c4c7221 */ /* 0x000fe20000010000 */
[----:B------:R-:W-:Y:S01]  /*1820*/  FFMA.FTZ R100, R156, R193, R100 ;  /* 0x000000c19c647223 */ /* 0x000fe20000010064 */
        /* <DEDUP_REMOVED lines=8> */
[----:B------:R-:W-:Y:S01]  /*18b0*/  FADD.FTZ R167, -R168, R167 ;  /* 0x000000a7a8a77221 */ /* 0x000fe20000010100 */
[----:B------:R-:W-:Y:S01]  /*18c0*/  FADD.FTZ R156, R156, R17 ;  /* 0x000000119c9c7221 */ /* 0x000fe20000010000 */
[----:B------:R-:W-:-:S02]  /*18d0*/  FFMA.FTZ R158, R192, R17, R157 ;  /* 0x00000011c09e7223 */ /* 0x000fc4000001009d */
        /* <DEDUP_REMOVED lines=14> */
[----:B------:R-:W-:-:S07]  /*19c0*/  FFMA.FTZ R170, R204, R180, R157 ;  /* 0x000000b4ccaa7223 */ /* 0x000fce000001009d */
.L_x_2882:
[----:B------:R-:W-:Y:S05]  /*19d0*/  BSYNC.RECONVERGENT B0 ;  /* 0x0000000000007941 */ /* 0x000fea0003800200 */
.L_x_2881:
        /* <DEDUP_REMOVED lines=73> */
.L_x_2884:
[----:B------:R-:W-:Y:S05]  /*1e70*/  BSYNC.RECONVERGENT B0 ;  /* 0x0000000000007941 */ /* 0x000fea0003800200 */
.L_x_2883:
        /* <DEDUP_REMOVED lines=73> */
.L_x_2886:
[----:B------:R-:W-:Y:S05]  /*2310*/  BSYNC.RECONVERGENT B0 ;  /* 0x0000000000007941 */ /* 0x000fea0003800200 */
.L_x_2885:
        /* <DEDUP_REMOVED lines=18> */
[----:B------:R-:W-:Y:S02]  /*2440*/  HADD2.F32 R235, -RZ, R227.H0_H0 ;  /* 0x200000e3ffeb7230 */ /* 0x000fe40000004100 */
[----:B------:R-:W-:-:S02]  /*2450*/  HADD2.F32 R5, -RZ, R225.H0_H0 ;  /* 0x200000e1ff057230 */ /* 0x000fc40000004100 */
[----:B------:R-:W-:Y:S02]  /*2460*/  HADD2.F32 R232, -RZ, R228.H1_H1 ;  /* 0x300000e4ffe87230 */ /* 0x000fe40000004100 */
[----:B0-----:R-:W-:-:S04]  /*2470*/  IMAD.WIDE.U32 R198, R169, 0x4, R198 ;  /* 0x00000004a9c67825 */ /* 0x001fc800078e00c6 */
[----:B------:R-:W-:Y:S01]  /*2480*/  HADD2.F32 R234, -RZ, R227.H1_H1 ;  /* 0x300000e3ffea7230 */ /* 0x000fe20000004100 */
[----:B------:R-:W5:Y:S01]  /*2490*/  LDG.E R7, desc[UR10][R198.64] ;  /* 0x0000000ac6077981 */ /* 0x000f62000c1e1900 */
[----:B-1----:R-:W-:-:S05]  /*24a0*/  @P0 IMAD.WIDE.U32 R186, R169, 0x4, R186 ;  /* 0x00000004a9ba0825 */ /* 0x002fca00078e00ba */
[----:B------:R0:W5:Y:S01]  /*24b0*/  @P0 LDG.E R8, desc[UR10][R186.64] ;  /* 0x0000000aba080981 */ /* 0x000162000c1e1900 */
[----:B------:R-:W-:-:S05]  /*24c0*/  @P5 IMAD.WIDE.U32 R174, R169, 0x10, R174 ;  /* 0x00000010a9ae5825 */ /* 0x000fca00078e00ae */
[----:B------:R1:W5:Y:S01]  /*24d0*/  @P5 LDG.E.128 R40, desc[UR10][R174.64] ;  /* 0x0000000aae285981 */ /* 0x000362000c1e1d00 */
[--C-:B0-----:R-:W-:Y:S02]  /*24e0*/  HADD2.F32 R187, -RZ, R226.reuse.H0_H0 ;  /* 0x200000e2ffbb7230 */ /* 0x101fe40000004100 */
[----:B------:R-:W-:Y:S02]  /*24f0*/  HADD2.F32 R208, -RZ, R225.H1_H1 ;  /* 0x300000e1ffd07230 */ /* 0x000fe40000004100 */
[----:B-1----:R-:W-:Y:S01]  /*2500*/  HADD2.F32 R174, -RZ, R226.H1_H1 ;  /* 0x300000e2ffae7230 */ /* 0x002fe20000004100 */
        /* <DEDUP_REMOVED lines=42> */
.L_x_2888:
[----:B------:R-:W-:Y:S05]  /*27b0*/  BSYNC.RECONVERGENT B0 ;  /* 0x0000000000007941 */ /* 0x000fea0003800200 */
.L_x_2887:
[----:B------:R-:W-:Y:S04]  /*27c0*/  BSSY.RECONVERGENT B0, `(.L_x_2889) ;  /* 0x0000048000007945 */ /* 0x000fe80003800200 */
[----:B------:R-:W-:Y:S05]  /*27d0*/  @!P6 BRA `(.L_x_2890) ;  /* 0x000000040018e947 */ /* 0x000fea0003800000 */
[----:B------:R-:W0:Y:S08]  /*27e0*/  LDC.64 R156, c[0x0][0x430] ;  /* 0x00010c00ff9c7b82 */ /* 0x000e300000000a00 */
[----:B------:R-:W1:Y:S08]  /*27f0*/  LDC.64 R160, c[0x0][0x428] ;  /* 0x00010a00ffa07b82 */ /* 0x000e700000000a00 */
[----:B------:R-:W2:Y:S01]  /*2800*/  LDC.64 R164, c[0x0][0x3a8] ;  /* 0x0000ea00ffa47b82 */ /* 0x000ea20000000a00 */
[----:B------:R-:W-:-:S04]  /*2810*/  ISETP.NE.U32.AND P5, PT, RZ, UR16, PT ;  /* 0x00000010ff007c0c */ /* 0x000fc8000bfa5070 */
[----:B------:R-:W-:Y:S01]  /*2820*/  ISETP.NE.AND.EX P5, PT, RZ, UR17, PT, P5 ;  /* 0x00000011ff007c0c */ /* 0x000fe2000bfa5350 */
[C---:B0-----:R-:W-:Y:S01]  /*2830*/  IMAD.WIDE.U32 R156, R169.reuse, 0x10, R156 ;  /* 0x00000010a99c7825 */ /* 0x041fe200078e009c */
[----:B------:R-:W-:Y:S01]  /*2840*/  ISETP.NE.U32.AND P0, PT, RZ, UR18, PT ;  /* 0x00000012ff007c0c */ /* 0x000fe2000bf05070 */
[----:B------:R-:W0:Y:S04]  /*2850*/  LDC.64 R196, c[0x0][0x3b0] ;  /* 0x0000ec00ffc47b82 */ /* 0x000e280000000a00 */
[----:B------:R-:W3:Y:S01]  /*2860*/  LDG.E.128 R156, desc[UR10][R156.64] ;  /* 0x0000000a9c9c7981 */ /* 0x000ee2000c1e1d00 */
[----:B-1----:R-:W-:-:S05]  /*2870*/  IMAD.WIDE.U32 R160, R169, 0x10, R160 ;  /* 0x00000010a9a07825 */ /* 0x002fca00078e00a0 */
[----:B------:R-:W1:Y:S01]  /*2880*/  @P5 LDC.64 R184, c[0x0][0x438] ;  /* 0x00010e00ffb85b82 */ /* 0x000e620000000a00 */
[----:B------:R-:W4:Y:S01]  /*2890*/  LDG.E.128 R160, desc[UR10][R160.64] ;  /* 0x0000000aa0a07981 */ /* 0x000f22000c1e1d00 */
[----:B--2---:R-:W-:-:S06]  /*28a0*/  IMAD.WIDE.U32 R164, R169, 0x10, R164 ;  /* 0x00000010a9a47825 */ /* 0x004fcc00078e00a4 */
[----:B------:R-:W2:Y:S01]  /*28b0*/  LDG.E.128 R164, desc[UR10][R164.64] ;  /* 0x0000000aa4a47981 */ /* 0x000ea2000c1e1d00 */
[----:B-1----:R-:W-:-:S05]  /*28c0*/  @P5 IMAD.WIDE.U32 R234, R169, 0x10, R184 ;  /* 0x00000010a9ea5825 */ /* 0x002fca00078e00b8 */
[----:B------:R-:W5:Y:S01]  /*28d0*/  @P5 LDG.E.128 R36, desc[UR10][R234.64] ;  /* 0x0000000aea245981 */ /* 0x000f62000c1e1d00 */
[----:B------:R-:W-:-:S13]  /*28e0*/  ISETP.NE.AND.EX P0, PT, RZ, UR19, PT, P0 ;  /* 0x00000013ff007c0c */ /* 0x000fda000bf05300 */
[----:B------:R-:W1:Y:S01]  /*28f0*/  @P0 LDC.64 R172, c[0x0][0x3b8] ;  /* 0x0000ee00ffac0b82 */ /* 0x000e620000000a00 */
[----:B------:R-:W-:Y:S02]  /*2900*/  HADD2.F32 R185, -RZ, R231.H0_H0 ;  /* 0x200000e7ffb97230 */ /* 0x000fe40000004100 */
[----:B0-----:R-:W-:-:S04]  /*2910*/  IMAD.WIDE.U32 R196, R169, 0x4, R196 ;  /* 0x00000004a9c47825 */ /* 0x001fc800078e00c4 */
[----:B------:R-:W-:Y:S01]  /*2920*/  HADD2.F32 R184, -RZ, R233.H1_H1 ;  /* 0x300000e9ffb87230 */ /* 0x000fe20000004100 */
[----:B------:R-:W5:Y:S01]  /*2930*/  LDG.E R4, desc[UR10][R196.64] ;  /* 0x0000000ac4047981 */ /* 0x000f62000c1e1900 */
[----:B------:R-:W-:Y:S02]  /*2940*/  HADD2.F32 R208, -RZ, R231.H1_H1 ;  /* 0x300000e7ffd07230 */ /* 0x000fe40000004100 */
[----:B------:R-:W-:Y:S02]  /*2950*/  HADD2.F32 R0, -RZ, R229.H1_H1 ;  /* 0x300000e5ff007230 */ /* 0x000fe40000004100 */
[----:B-1----:R-:W-:-:S04]  /*2960*/  @P0 IMAD.WIDE.U32 R172, R169, 0x4, R172 ;  /* 0x00000004a9ac0825 */ /* 0x002fc800078e00ac */
[----:B------:R-:W-:Y:S01]  /*2970*/  HADD2.F32 R169, -RZ, R229.H0_H0 ;  /* 0x200000e5ffa97230 */ /* 0x000fe20000004100 */
[----:B------:R0:W5:Y:S02]  /*2980*/  @P0 LDG.E R3, desc[UR10][R172.64] ;  /* 0x0000000aac030981 */ /* 0x000164000c1e1900 */
[----:B0-----:R-:W-:Y:S02]  /*2990*/  HADD2.F32 R172, -RZ, R230.H1_H1 ;  /* 0x300000e6ffac7230 */ /* 0x001fe40000004100 */
[----:B---3--:R-:W-:Y:S01]  /*29a0*/  FMUL.FTZ R185, R156, R185 ;  /* 0x000000b99cb97220 */ /* 0x008fe20000410000 */
[----:B------:R-:W-:-:S03]  /*29b0*/  FMUL.FTZ R184, R159, R184 ;  /* 0x000000b89fb87220 */ /* 0x000fc60000410000 */
[----:B----4-:R-:W-:Y:S01]  /*29c0*/  FFMA.FTZ R2, R160, R169, R185 ;  /* 0x000000a9a0027223 */ /* 0x010fe200000100b9 */
[----:B------:R-:W-:Y:S02]  /*29d0*/  HADD2.F32 R185, -RZ, R233.H0_H0 ;  /* 0x200000e9ffb97230 */ /* 0x000fe40000004100 */
[----:B------:R-:W-:Y:S01]  /*29e0*/  FFMA.FTZ R172, R163, R172, R184 ;  /* 0x000000aca3ac7223 */ /* 0x000fe200000100b8 */
[----:B------:R-:W-:Y:S01]  /*29f0*/  FMUL.FTZ R196, R157, R208 ;  /* 0x000000d09dc47220 */ /* 0x000fe20000410000 */
[C---:B--2---:R-:W-:Y:S01]  /*2a00*/  FADD.FTZ R165, -R168.reuse, R165 ;  /* 0x000000a5a8a57221 */ /* 0x044fe20000010100 */
[----:B------:R-:W-:Y:S01]  /*2a10*/  FADD.FTZ R164, -R168, R164 ;  /* 0x000000a4a8a47221 */ /* 0x000fe20000010100 */
[----:B------:R-:W-:Y:S01]  /*2a20*/  FMUL.FTZ R173, R158, R185 ;  /* 0x000000b99ead7220 */ /* 0x000fe20000410000 */
[----:B------:R-:W-:Y:S01]  /*2a30*/  FADD.FTZ R166, -R168, R166 ;  /* 0x000000a6a8a67221 */ /* 0x000fe20000010100 */
[----:B------:R-:W-:Y:S01]  /*2a40*/  FMUL.FTZ R184, R165, UR23 ;  /* 0x00000017a5b87c20 */ /* 0x000fe20008410000 */
[----:B------:R-:W-:Y:S01]  /*2a50*/  FMUL.FTZ R185, R164, UR23 ;  /* 0x00000017a4b97c20 */ /* 0x000fe20008410000 */
[----:B------:R-:W-:-:S02]  /*2a60*/  HADD2.F32 R169, -RZ, R230.H0_H0 ;  /* 0x200000e6ffa97230 */ /* 0x000fc40000004100 */
        /* <DEDUP_REMOVED lines=29> */
.L_x_2890:
[----:B------:R-:W-:Y:S05]  /*2c40*/  BSYNC.RECONVERGENT B0 ;  /* 0x0000000000007941 */ /* 0x000fea0003800200 */
.L_x_2889:
        /* <DEDUP_REMOVED lines=32> */
.L_x_2892:
[----:B------:R-:W-:Y:S05]  /*2e50*/  BSYNC.RECONVERGENT B0 ;  /* 0x0000000000007941 */ /* 0x000fea0003800200 */
.L_x_2891:
        /* <DEDUP_REMOVED lines=54> */
[----:B------:R-:W-:Y:S01]  /*31c0*/  FFMA.FTZ R158, R207, UR6, R164 ;  /* 0x00000006cf9e7c23 */ /* 0x000fe200080100a4 */
[----:B-----5:R-:W-:Y:S01]  /*31d0*/  LOP3.LUT P5, RZ, R23, 0xff, RZ, 0xc0, !PT ;  /* 0x000000ff17ff7812 */ /* 0x020fe200078ac0ff */
[----:B------:R-:W-:Y:S01]  /*31e0*/  FADD.FTZ R157, R22, -R157 ;  /* 0x8000009d169d7221 */ /* 0x000fe20000010000 */
[----:B------:R-:W-:Y:S01]  /*31f0*/  FADD.FTZ R156, R21, -R156 ;  /* 0x8000009c159c7221 */ /* 0x000fe20000010000 */
[----:B------:R-:W-:Y:S01]  /*3200*/  FADD.FTZ R158, R183, -R158 ;  /* 0x8000009eb79e7221 */ /* 0x000fe20000010000 */
[----:B------:R-:W-:Y:S01]  /*3210*/  FFMA.FTZ R161, R206, UR6, R164 ;  /* 0x00000006cea17c23 */ /* 0x000fe200080100a4 */
[----:B------:R-:W-:Y:S01]  /*3220*/  FMUL.FTZ R157, R157, UR23 ;  /* 0x000000179d9d7c20 */ /* 0x000fe20008410000 */
[----:B------:R-:W-:Y:S01]  /*3230*/  FMUL.FTZ R156, R156, UR23 ;  /* 0x000000179c9c7c20 */ /* 0x000fe20008410000 */
[----:B------:R-:W-:Y:S01]  /*3240*/  FMUL.FTZ R159, R158, UR23 ;  /* 0x000000179e9f7c20 */ /* 0x000fe20008410000 */
[----:B------:R-:W-:Y:S01]  /*3250*/  FADD.FTZ R161, R182, -R161 ;  /* 0x800000a1b6a17221 */ /* 0x000fe20000010000 */
[----:B------:R-:W-:Y:S01]  /*3260*/  FMUL.FTZ R157, R157, UR25 ;  /* 0x000000199d9d7c20 */ /* 0x000fe20008410000 */
[----:B------:R-:W-:Y:S01]  /*3270*/  FMUL.FTZ R158, R156, UR25 ;  /* 0x000000199c9e7c20 */ /* 0x000fe20008410000 */
[----:B------:R-:W-:Y:S01]  /*3280*/  FMUL.FTZ R159, R159, UR25 ;  /* 0x000000199f9f7c20 */ /* 0x000fe20008410000 */
[----:B------:R-:W-:-:S02]  /*3290*/  FMUL.FTZ R161, R161, UR23 ;  /* 0x00000017a1a17c20 */ /* 0x000fc40008410000 */
[----:B------:R-:W-:Y:S02]  /*32a0*/  SEL R156, R157, RZ, P5 ;  /* 0x000000ff9d9c7207 */ /* 0x000fe40002800000 */
[----:B------:R-:W-:Y:S01]  /*32b0*/  LOP3.LUT P5, RZ, R23, 0xff00, RZ, 0xc0, !PT ;  /* 0x0000ff0017ff7812 */ /* 0x000fe200078ac0ff */
[----:B------:R-:W-:-:S03]  /*32c0*/  FMUL.FTZ R161, R161, UR25 ;  /* 0x00000019a1a17c20 */ /* 0x000fc60008410000 */
[----:B------:R-:W-:Y:S02]  /*32d0*/  SEL R157, R158, RZ, P5 ;  /* 0x000000ff9e9d7207 */ /* 0x000fe40002800000 */
[----:B------:R-:W-:-:S04]  /*32e0*/  LOP3.LUT P5, RZ, R23, 0xff0000, RZ, 0xc0, !PT ;  /* 0x00ff000017ff7812 */ /* 0x000fc800078ac0ff */
[----:B------:R-:W-:Y:S02]  /*32f0*/  SEL R158, R159, RZ, P5 ;  /* 0x000000ff9f9e7207 */ /* 0x000fe40002800000 */
[----:B------:R-:W-:-:S04]  /*3300*/  ISETP.GE.U32.AND P5, PT, R23, 0x1000000, PT ;  /* 0x010000001700780c */ /* 0x000fc80003fa6070 */
[----:B------:R-:W-:Y:S01]  /*3310*/  SEL R159, R161, RZ, P5 ;  /* 0x000000ffa19f7207 */ /* 0x000fe20002800000 */
[----:B------:R-:W-:Y:S08]  /*3320*/  BRA `(.L_x_2898) ;  /* 0x0000000c00687947 */ /* 0x000ff00003800000 */
.L_x_2897:
        /* <DEDUP_REMOVED lines=25> */
.L_x_2896:
        /* <DEDUP_REMOVED lines=11> */
[----:B------:R-:W-:Y:S01]  /*3570*/  FFMA.FTZ R156, R157, UR23, R56 ;  /* 0x000000179d9c7c23 */ /* 0x000fe20008010038 */
[----:B------:R-:W-:Y:S01]  /*3580*/  FFMA.FTZ R157, R158, UR23, R57 ;  /* 0x000000179e9d7c23 */ /* 0x000fe20008010039 */
[----:B------:R-:W-:Y:S01]  /*3590*/  FFMA.FTZ R158, R159, UR23, R58 ;  /* 0x000000179f9e7c23 */ /* 0x000fe2000801003a */
[----:B------:R-:W-:Y:S01]  /*35a0*/  FADD.FTZ R160, R182, -R161 ;  /* 0x800000a1b6a07221 */ /* 0x000fe20000010000 */
[----:B------:R-:W-:Y:S01]  /*35b0*/  FMUL.FTZ R156, R156, UR25 ;  /* 0x000000199c9c7c20 */ /* 0x000fe20008410000 */
[----:B------:R-:W-:Y:S01]  /*35c0*/  FMUL.FTZ R157, R157, UR25 ;  /* 0x000000199d9d7c20 */ /* 0x000fe20008410000 */
[----:B------:R-:W-:Y:S01]  /*35d0*/  FMUL.FTZ R158, R158, UR25 ;  /* 0x000000199e9e7c20 */ /* 0x000fe20008410000 */
[----:B------:R-:W-:-:S02]  /*35e0*/  FFMA.FTZ R159, R160, UR23, R59 ;  /* 0x00000017a09f7c23 */ /* 0x000fc4000801003b */
        /* <DEDUP_REMOVED lines=9> */
.L_x_2899:
        /* <DEDUP_REMOVED lines=25> */
.L_x_2895:
        /* <DEDUP_REMOVED lines=8> */
[----:B-----5:R-:W-:Y:S01]  /*3890*/  LOP3.LUT P5, RZ, R23, 0xff, RZ, 0xc0, !PT ;  /* 0x000000ff17ff7812 */ /* 0x020fe200078ac0ff */
[----:B------:R-:W-:Y:S01]  /*38a0*/  FFMA.FTZ R30, R207, UR6, R164 ;  /* 0x00000006cf1e7c23 */ /* 0x000fe200080100a4 */
[----:B------:R-:W-:Y:S01]  /*38b0*/  FADD.FTZ R29, R22, -R29 ;  /* 0x8000001d161d7221 */ /* 0x000fe20000010000 */
[----:B------:R-:W-:Y:S02]  /*38c0*/  FADD.FTZ R28, R21, -R28 ;  /* 0x8000001c151c7221 */ /* 0x000fe40000010000 */
[----:B------:R-:W-:Y:S01]  /*38d0*/  FADD.FTZ R31, R183, -R30 ;  /* 0x8000001eb71f7221 */ /* 0x000fe20000010000 */
[----:B------:R-:W-:Y:S01]  /*38e0*/  FMUL.FTZ R29, R29, UR23 ;  /* 0x000000171d1d7c20 */ /* 0x000fe20008410000 */
[----:B------:R-:W-:Y:S02]  /*38f0*/  FMUL.FTZ R28, R28, UR23 ;  /* 0x000000171c1c7c20 */ /* 0x000fe40008410000 */
[----:B------:R-:W-:Y:S01]  /*3900*/  FMUL.FTZ R31, R31, UR23 ;  /* 0x000000171f1f7c20 */ /* 0x000fe20008410000 */
[----:B------:R-:W-:Y:S01]  /*3910*/  FMUL.FTZ R29, R29, UR25 ;  /* 0x000000191d1d7c20 */ /* 0x000fe20008410000 */
[----:B------:R-:W-:-:S02]  /*3920*/  FMUL.FTZ R30, R28, UR25 ;  /* 0x000000191c1e7c20 */ /* 0x000fc40008410000 */
[----:B------:R-:W-:Y:S02]  /*3930*/  FMUL.FTZ R31, R31, UR25 ;  /* 0x000000191f1f7c20 */ /* 0x000fe40008410000 */
[----:B------:R-:W-:Y:S02]  /*3940*/  SEL R156, R29, RZ, P5 ;  /* 0x000000ff1d9c7207 */ /* 0x000fe40002800000 */
[----:B------:R-:W-:-:S04]  /*3950*/  LOP3.LUT P5, RZ, R24, 0xff, RZ, 0xc0, !PT ;  /* 0x000000ff18ff7812 */ /* 0x000fc800078ac0ff */
[----:B------:R-:W-:Y:S01]  /*3960*/  SEL R28, R29, RZ, P5 ;  /* 0x000000ff1d1c7207 */ /* 0x000fe20002800000 */
[----:B------:R-:W-:Y:S01]  /*3970*/  FFMA.FTZ R29, R206, UR6, R164 ;  /* 0x00000006ce1d7c23 */ /* 0x000fe200080100a4 */
[----:B------:R-:W-:-:S03]  /*3980*/  LOP3.LUT P5, RZ, R23, 0xff00, RZ, 0xc0, !PT ;  /* 0x0000ff0017ff7812 */ /* 0x000fc600078ac0ff */
[----:B------:R-:W-:Y:S01]  /*3990*/  FADD.FTZ R158, R182, -R29 ;  /* 0x8000001db69e7221 */ /* 0x000fe20000010000 */
[----:B------:R-:W-:Y:S02]  /*39a0*/  SEL R157, R30, RZ, P5 ;  /* 0x000000ff1e9d7207 */ /* 0x000fe40002800000 */
[----:B------:R-:W-:-:S04]  /*39b0*/  LOP3.LUT P5, RZ, R24, 0xff00, RZ, 0xc0, !PT ;  /* 0x0000ff0018ff7812 */ /* 0x000fc800078ac0ff */
[----:B------:R-:W-:Y:S01]  /*39c0*/  SEL R29, R30, RZ, P5 ;  /* 0x000000ff1e1d7207 */ /* 0x000fe20002800000 */
[----:B------:R-:W-:Y:S01]  /*39d0*/  FMUL.FTZ R30, R158, UR23 ;  /* 0x000000179e1e7c20 */ /* 0x000fe20008410000 */
[----:B------:R-:W-:-:S03]  /*39e0*/  LOP3.LUT P5, RZ, R23, 0xff0000, RZ, 0xc0, !PT ;  /* 0x00ff000017ff7812 */ /* 0x000fc600078ac0ff */
[----:B------:R-:W-:Y:S01]  /*39f0*/  FMUL.FTZ R160, R30, UR25 ;  /* 0x000000191ea07c20 */ /* 0x000fe20008410000 */
[----:B------:R-:W-:Y:S02]  /*3a00*/  SEL R158, R31, RZ, P5 ;  /* 0x000000ff1f9e7207 */ /* 0x000fe40002800000 */
[----:B------:R-:W-:-:S04]  /*3a10*/  LOP3.LUT P5, RZ, R24, 0xff0000, RZ, 0xc0, !PT ;  /* 0x00ff000018ff7812 */ /* 0x000fc800078ac0ff */
[----:B------:R-:W-:Y:S02]  /*3a20*/  SEL R30, R31, RZ, P5 ;  /* 0x000000ff1f1e7207 */ /* 0x000fe40002800000 */
[----:B------:R-:W-:-:S04]  /*3a30*/  ISETP.GE.U32.AND P5, PT, R23, 0x1000000, PT ;  /* 0x010000001700780c */ /* 0x000fc80003fa6070 */
[----:B------:R-:W-:Y:S02]  /*3a40*/  SEL R159, R160, RZ, P5 ;  /* 0x000000ffa09f7207 */ /* 0x000fe40002800000 */
[----:B------:R-:W-:-:S04]  /*3a50*/  ISETP.GE.U32.AND P5, PT, R24, 0x1000000, PT ;  /* 0x010000001800780c */ /* 0x000fc80003fa6070 */
[----:B------:R-:W-:Y:S01]  /*3a60*/  SEL R31, R160, RZ, P5 ;  /* 0x000000ffa01f7207 */ /* 0x000fe20002800000 */
[----:B------:R-:W-:Y:S08]  /*3a70*/  BRA `(.L_x_2898) ;  /* 0x0000000400947947 */ /* 0x000ff00003800000 */
.L_x_2901:
[--C-:B------:R-:W-:Y:S01]  /*3a80*/  FFMA.FTZ R29, R195, UR6, R164.reuse ;  /* 0x00000006c31d7c23 */ /* 0x100fe200080100a4 */
[--C-:B------:R-:W-:Y:S01]  /*3a90*/  FFMA.FTZ R28, R194, UR6, R164.reuse ;  /* 0x00000006c21c7c23 */ /* 0x100fe200080100a4 */
[----:B-----5:R-:W-:Y:S01]  /*3aa0*/  LOP3.LUT P5, RZ, R23, 0xff, RZ, 0xc0, !PT ;  /* 0x000000ff17ff7812 */ /* 0x020fe200078ac0ff */
[----:B------:R-:W-:Y:S01]  /*3ab0*/  FFMA.FTZ R30, R207, UR6, R164 ;  /* 0x00000006cf1e7c23 */ /* 0x000fe200080100a4 */
[----:B------:R-:W-:Y:S01]  /*3ac0*/  FADD.FTZ R29, R22, -R29 ;  /* 0x8000001d161d7221 */ /* 0x000fe20000010000 */
[----:B------:R-:W-:Y:S01]  /*3ad0*/  FADD.FTZ R33, R21, -R28 ;  /* 0x8000001c15217221 */ /* 0x000fe20000010000 */
[----:B------:R-:W-:Y:S01]  /*3ae0*/  FFMA.FTZ R31, R206, UR6, R164 ;  /* 0x00000006ce1f7c23 */ /* 0x000fe200080100a4 */
[----:B------:R-:W-:Y:S01]  /*3af0*/  FADD.FTZ R30, R183, -R30 ;  /* 0x8000001eb71e7221 */ /* 0x000fe20000010000 */
[----:B------:R-:W-:Y:S01]  /*3b00*/  FMUL.FTZ R32, R29, UR23 ;  /* 0x000000171d207c20 */ /* 0x000fe20008410000 */
[----:B------:R-:W-:Y:S01]  /*3b10*/  FMUL.FTZ R33, R33, UR23 ;  /* 0x0000001721217c20 */ /* 0x000fe20008410000 */
[----:B------:R-:W-:Y:S01]  /*3b20*/  FADD.FTZ R31, R182, -R31 ;  /* 0x8000001fb61f7221 */ /* 0x000fe20000010000 */
[----:B------:R-:W-:Y:S01]  /*3b30*/  FMUL.FTZ R34, R30, UR23 ;  /* 0x000000171e227c20 */ /* 0x000fe20008410000 */
[----:B------:R-:W-:Y:S01]  /*3b40*/  FMUL.FTZ R28, R32, UR25 ;  /* 0x00000019201c7c20 */ /* 0x000fe20008410000 */
[----:B------:R-:W-:Y:S01]  /*3b50*/  FMUL.FTZ R29, R33, UR25 ;  /* 0x00000019211d7c20 */ /* 0x000fe20008410000 */
[----:B------:R-:W-:Y:S01]  /*3b60*/  FMUL.FTZ R35, R31, UR23 ;  /* 0x000000171f237c20 */ /* 0x000fe20008410000 */
[----:B------:R-:W-:-:S02]  /*3b70*/  FMUL.FTZ R30, R34, UR25 ;  /* 0x00000019221e7c20 */ /* 0x000fc40008410000 */
[----:B------:R-:W-:Y:S01]  /*3b80*/  SEL R156, R28, RZ, P5 ;  /* 0x000000ff1c9c7207 */ /* 0x000fe20002800000 */
[----:B------:R-:W-:Y:S01]  /*3b90*/  FMUL.FTZ R31, R35, UR25 ;  /* 0x00000019231f7c20 */ /* 0x000fe20008410000 */
[----:B------:R-:W-:-:S04]  /*3ba0*/  LOP3.LUT P5, RZ, R24, 0xff, RZ, 0xc0, !PT ;  /* 0x000000ff18ff7812 */ /* 0x000fc800078ac0ff */
[----:B------:R-:W-:Y:S02]  /*3bb0*/  SEL R28, R28, RZ, P5 ;  /* 0x000000ff1c1c7207 */ /* 0x000fe40002800000 */
        /* <DEDUP_REMOVED lines=13> */
.L_x_2900:
        /* <DEDUP_REMOVED lines=10> */
[----:B------:R-:W-:Y:S01]  /*3d30*/  FFMA.FTZ R29, R29, UR23, R56 ;  /* 0x000000171d1d7c23 */ /* 0x000fe20008010038 */
[----:B------:R-:W-:Y:S02]  /*3d40*/  FFMA.FTZ R28, R28, UR23, R57 ;  /* 0x000000171c1c7c23 */ /* 0x000fe40008010039 */
[----:B------:R-:W-:Y:S01]  /*3d50*/  FFMA.FTZ R31, R31, UR23, R58 ;  /* 0x000000171f1f7c23 */ /* 0x000fe2000801003a */
        /* <DEDUP_REMOVED lines=12> */
[----:B------:R-:W-:Y:S01]  /*3e20*/  FFMA.FTZ R30, R158, UR23, R59 ;  /* 0x000000179e1e7c23 */ /* 0x000fe2000801003b */
        /* <DEDUP_REMOVED lines=10> */
.L_x_2902:
        /* <DEDUP_REMOVED lines=8> */
[----:B------:R-:W-:Y:S01]  /*3f50*/  FFMA.FTZ R32, R29, UR23, R56 ;  /* 0x000000171d207c23 */ /* 0x000fe20008010038 */
[----:B------:R-:W-:Y:S01]  /*3f60*/  FFMA.FTZ R33, R30, UR23, R57 ;  /* 0x000000171e217c23 */ /* 0x000fe20008010039 */
[----:B------:R-:W-:Y:S01]  /*3f70*/  FADD.FTZ R158, R182, -R35 ;  /* 0x80000023b69e7221 */ /* 0x000fe20000010000 */
[----:B------:R-:W-:Y:S01]  /*3f80*/  FFMA.FTZ R34, R31, UR23, R58 ;  /* 0x000000171f227c23 */ /* 0x000fe2000801003a */
[----:B------:R-:W-:Y:S01]  /*3f90*/  FMUL.FTZ R28, R32, UR25 ;  /* 0x00000019201c7c20 */ /* 0x000fe20008410000 */
[----:B------:R-:W-:Y:S01]  /*3fa0*/  FMUL.FTZ R29, R33, UR25 ;  /* 0x00000019211d7c20 */ /* 0x000fe20008410000 */
[----:B------:R-:W-:Y:S01]  /*3fb0*/  FFMA.FTZ R35, R158, UR23, R59 ;  /* 0x000000179e237c23 */ /* 0x000fe2000801003b */
        /* <DEDUP_REMOVED lines=16> */
[----:B------:R-:W-:-:S09]  /*40c0*/  SEL R31, R31, RZ, P5 ;  /* 0x000000ff1f1f7207 */ /* 0x000fd20002800000 */
.L_x_2898:
        /* <DEDUP_REMOVED lines=14> */
.L_x_2894:
[----:B------:R-:W-:Y:S05]  /*41b0*/  BSYNC.RECONVERGENT B0 ;  /* 0x0000000000007941 */ /* 0x000fea0003800200 */
.L_x_2893:
        /* <DEDUP_REMOVED lines=13> */
[----:B-----5:R-:W-:Y:S02]  /*4290*/  LOP3.LUT P6, RZ, R19, 0xff, RZ, 0xc0, !PT ;  /* 0x000000ff13ff7812 */ /* 0x020fe400078cc0ff */
[----:B------:R-:W-:Y:S01]  /*42a0*/  FADD.FTZ R29, R18, -R29 ;  /* 0x8000001d121d7221 */ /* 0x000fe20000010000 */
[----:B------:R-:W-:-:S03]  /*42b0*/  FADD.FTZ R30, R17, -R30 ;  /* 0x8000001e111e7221 */ /* 0x000fc60000010000 */
[----:B------:R-:W-:Y:S01]  /*42c0*/  FFMA.FTZ R32, R29, UR23, R52 ;  /* 0x000000171d207c23 */ /* 0x000fe20008010034 */
[----:B------:R-:W-:Y:S01]  /*42d0*/  FFMA.FTZ R33, R30, UR23, R53 ;  /* 0x000000171e217c23 */ /* 0x000fe20008010035 */
[----:B------:R-:W-:Y:S02]  /*42e0*/  FFMA.FTZ R30, R205, UR6, R164 ;  /* 0x00000006cd1e7c23 */ /* 0x000fe400080100a4 */
[----:B------:R-:W-:Y:S01]  /*42f0*/  FMUL.FTZ R28, R32, UR25 ;  /* 0x00000019201c7c20 */ /* 0x000fe20008410000 */
[----:B------:R-:W-:Y:S01]  /*4300*/  FMUL.FTZ R29, R33, UR25 ;  /* 0x00000019211d7c20 */ /* 0x000fe20008410000 */
[----:B------:R-:W-:-:S03]  /*4310*/  FADD.FTZ R31, R181, -R30 ;  /* 0x8000001eb51f7221 */ /* 0x000fc60000010000 */
[----:B------:R-:W-:Y:S01]  /*4320*/  SEL R156, R28, RZ, P6 ;  /* 0x000000ff1c9c7207 */ /* 0x000fe20003000000 */
[----:B------:R-:W-:Y:S01]  /*4330*/  FFMA.FTZ R34, R31, UR23, R54 ;  /* 0x000000171f227c23 */ /* 0x000fe20008010036 */
[----:B------:R-:W-:Y:S01]  /*4340*/  LOP3.LUT P6, RZ, R20, 0xff, RZ, 0xc0, !PT ;  /* 0x000000ff14ff7812 */ /* 0x000fe200078cc0ff */
[----:B------:R-:W-:Y:S02]  /*4350*/  FFMA.FTZ R31, R204, UR6, R164 ;  /* 0x00000006cc1f7c23 */ /* 0x000fe400080100a4 */
[----:B------:R-:W-:Y:S01]  /*4360*/  FMUL.FTZ R30, R34, UR25 ;  /* 0x00000019221e7c20 */ /* 0x000fe20008410000 */
[----:B------:R-:W-:Y:S01]  /*4370*/  SEL R28, R28, RZ, P6 ;  /* 0x000000ff1c1c7207 */ /* 0x000fe20003000000 */
[----:B------:R-:W-:Y:S01]  /*4380*/  FADD.FTZ R160, R180, -R31 ;  /* 0x8000001fb4a07221 */ /* 0x000fe20000010000 */
[----:B------:R-:W-:-:S03]  /*4390*/  LOP3.LUT P6, RZ, R19, 0xff00, RZ, 0xc0, !PT ;  /* 0x0000ff0013ff7812 */ /* 0x000fc600078cc0ff */
[----:B------:R-:W-:Y:S01]  /*43a0*/  FFMA.FTZ R35, R160, UR23, R55 ;  /* 0x00000017a0237c23 */ /* 0x000fe20008010037 */
[----:B------:R-:W-:Y:S02]  /*43b0*/  SEL R157, R29, RZ, P6 ;  /* 0x000000ff1d9d7207 */ /* 0x000fe40003000000 */
[----:B------:R-:W-:Y:S01]  /*43c0*/  LOP3.LUT P6, RZ, R20, 0xff00, RZ, 0xc0, !PT ;  /* 0x0000ff0014ff7812 */ /* 0x000fe200078cc0ff */
[----:B------:R-:W-:-:S03]  /*43d0*/  FMUL.FTZ R31, R35, UR25 ;  /* 0x00000019231f7c20 */ /* 0x000fc60008410000 */
        /* <DEDUP_REMOVED lines=10> */
.L_x_2907:
[--C-:B0-----:R-:W-:Y:S01]  /*4480*/  FFMA.FTZ R29, R193, UR6, R164.reuse ;  /* 0x00000006c11d7c23 */ /* 0x101fe200080100a4 */
[----:B------:R-:W-:Y:S01]  /*4490*/  FFMA.FTZ R30, R192, UR6, R164 ;  /* 0x00000006c01e7c23 */ /* 0x000fe200080100a4 */
[----:B-----5:R-:W-:Y:S02]  /*44a0*/  LOP3.LUT P6, RZ, R19, 0xff, RZ, 0xc0, !PT ;  /* 0x000000ff13ff7812 */ /* 0x020fe400078cc0ff */
[----:B------:R-:W-:Y:S01]  /*44b0*/  FADD.FTZ R29, R18, -R29 ;  /* 0x8000001d121d7221 */ /* 0x000fe20000010000 */
[----:B------:R-:W-:-:S03]  /*44c0*/  FADD.FTZ R30, R17, -R30 ;  /* 0x8000001e111e7221 */ /* 0x000fc60000010000 */
[----:B------:R-:W-:Y:S01]  /*44d0*/  FFMA.FTZ R29, R29, UR23, R52 ;  /* 0x000000171d1d7c23 */ /* 0x000fe20008010034 */
[----:B------:R-:W-:-:S03]  /*44e0*/  FFMA.FTZ R30, R30, UR23, R53 ;  /* 0x000000171e1e7c23 */ /* 0x000fc60008010035 */
[----:B------:R-:W-:Y:S01]  /*44f0*/  FMUL.FTZ R29, R29, UR25 ;  /* 0x000000191d1d7c20 */ /* 0x000fe20008410000 */
[----:B------:R-:W-:-:S04]  /*4500*/  FMUL.FTZ R30, R30, UR25 ;  /* 0x000000191e1e7c20 */ /* 0x000fc80008410000 */
[----:B------:R-:W-:Y:S02]  /*4510*/  SEL R156, R29, RZ, P6 ;  /* 0x000000ff1d9c7207 */ /* 0x000fe40003000000 */
[----:B------:R-:W-:-:S04]  /*4520*/  LOP3.LUT P6, RZ, R20, 0xff, RZ, 0xc0, !PT ;  /* 0x000000ff14ff7812 */ /* 0x000fc800078cc0ff */
[----:B------:R-:W-:Y:S02]  /*4530*/  SEL R28, R29, RZ, P6 ;  /* 0x000000ff1d1c7207 */ /* 0x000fe40003000000 */
[----:B------:R-:W-:-:S04]  /*4540*/  LOP3.LUT P6, RZ, R19, 0xff00, RZ, 0xc0, !PT ;  /* 0x0000ff0013ff7812 */ /* 0x000fc800078cc0ff */
[----:B------:R-:W-:Y:S02]  /*4550*/  SEL R157, R30, RZ, P6 ;  /* 0x000000ff1e9d7207 */ /* 0x000fe40003000000 */
[----:B------:R-:W-:-:S04]  /*4560*/  LOP3.LUT P6, RZ, R20, 0xff00, RZ, 0xc0, !PT ;  /* 0x0000ff0014ff7812 */ /* 0x000fc800078cc0ff */
[----:B------:R-:W-:Y:S01]  /*4570*/  SEL R29, R30, RZ, P6 ;  /* 0x000000ff1e1d7207 */ /* 0x000fe20003000000 */
[----:B------:R-:W-:Y:S01]  /*4580*/  FFMA.FTZ R30, R205, UR6, R164 ;  /* 0x00000006cd1e7c23 */ /* 0x000fe200080100a4 */
[----:B------:R-:W-:-:S03]  /*4590*/  LOP3.LUT P6, RZ, R19, 0xff0000, RZ, 0xc0, !PT ;  /* 0x00ff000013ff7812 */ /* 0x000fc600078cc0ff */
[----:B------:R-:W-:-:S04]  /*45a0*/  FADD.FTZ R31, R181, -R30 ;  /* 0x8000001eb51f7221 */ /* 0x000fc80000010000 */
[----:B------:R-:W-:-:S04]  /*45b0*/  FFMA.FTZ R31, R31, UR23, R54 ;  /* 0x000000171f1f7c23 */ /* 0x000fc80008010036 */
[----:B------:R-:W-:-:S05]  /*45c0*/  FMUL.FTZ R31, R31, UR25 ;  /* 0x000000191f1f7c20 */ /* 0x000fca0008410000 */
[----:B------:R-:W-:Y:S02]  /*45d0*/  SEL R158, R31, RZ, P6 ;  /* 0x000000ff1f9e7207 */ /* 0x000fe40003000000 */
[----:B------:R-:W-:-:S04]  /*45e0*/  LOP3.LUT P6, RZ, R20, 0xff0000, RZ, 0xc0, !PT ;  /* 0x00ff000014ff7812 */ /* 0x000fc800078cc0ff */
[----:B------:R-:W-:Y:S01]  /*45f0*/  SEL R30, R31, RZ, P6 ;  /* 0x000000ff1f1e7207 */ /* 0x000fe20003000000 */
[----:B------:R-:W-:Y:S01]  /*4600*/  FFMA.FTZ R31, R204, UR6, R164 ;  /* 0x00000006cc1f7c23 */ /* 0x000fe200080100a4 */
[----:B------:R-:W-:-:S03]  /*4610*/  ISETP.GE.U32.AND P6, PT, R19, 0x1000000, PT ;  /* 0x010000001300780c */ /* 0x000fc60003fc6070 */
[----:B------:R-:W-:-:S04]  /*4620*/  FADD.FTZ R160, R180, -R31 ;  /* 0x8000001fb4a07221 */ /* 0x000fc80000010000 */
[----:B------:R-:W-:-:S04]  /*4630*/  FFMA.FTZ R160, R160, UR23, R55 ;  /* 0x00000017a0a07c23 */ /* 0x000fc80008010037 */
[----:B------:R-:W-:-:S05]  /*4640*/  FMUL.FTZ R160, R160, UR25 ;  /* 0x00000019a0a07c20 */ /* 0x000fca0008410000 */
[----:B------:R-:W-:Y:S02]  /*4650*/  SEL R159, R160, RZ, P6 ;  /* 0x000000ffa09f7207 */ /* 0x000fe40003000000 */
[----:B------:R-:W-:-:S04]  /*4660*/  ISETP.GE.U32.AND P6, PT, R20, 0x1000000, PT ;  /* 0x010000001400780c */ /* 0x000fc80003fc6070 */
[----:B------:R-:W-:Y:S01]  /*4670*/  SEL R31, R160, RZ, P6 ;  /* 0x000000ffa01f7207 */ /* 0x000fe20003000000 */
[----:B------:R-:W-:Y:S08]  /*4680*/  BRA `(.L_x_2908) ;  /* 0x0000000800c47947 */ /* 0x000ff00003800000 */
.L_x_2906:
        /* <DEDUP_REMOVED lines=8> */
[----:B------:R-:W-:Y:S02]  /*4710*/  FADD.FTZ R30, R17, -R30 ;  /* 0x8000001e111e7221 */ /* 0x000fe40000010000 */
[----:B------:R-:W-:Y:S01]  /*4720*/  FADD.FTZ R31, R180, -R31 ;  /* 0x8000001fb41f7221 */ /* 0x000fe20000010000 */
[----:B------:R-:W-:Y:S01]  /*4730*/  FMUL.FTZ R32, R29, UR23 ;  /* 0x000000171d207c20 */ /* 0x000fe20008410000 */
[----:B------:R-:W-:Y:S01]  /*4740*/  FMUL.FTZ R33, R30, UR23 ;  /* 0x000000171e217c20 */ /* 0x000fe20008410000 */
[----:B------:R-:W-:Y:S01]  /*4750*/  FFMA.FTZ R30, R205, UR6, R164 ;  /* 0x00000006cd1e7c23 */ /* 0x000fe200080100a4 */
[----:B------:R-:W-:Y:S01]  /*4760*/  FMUL.FTZ R35, R31, UR23 ;  /* 0x000000171f237c20 */ /* 0x000fe20008410000 */
[----:B------:R-:W-:Y:S01]  /*4770*/  FMUL.FTZ R28, R32, UR25 ;  /* 0x00000019201c7c20 */ /* 0x000fe20008410000 */
[----:B------:R-:W-:Y:S01]  /*4780*/  FMUL.FTZ R29, R33, UR25 ;  /* 0x00000019211d7c20 */ /* 0x000fe20008410000 */
[----:B------:R-:W-:Y:S01]  /*4790*/  FADD.FTZ R30, R181, -R30 ;  /* 0x8000001eb51e7221 */ /* 0x000fe20000010000 */
[----:B------:R-:W-:-:S02]  /*47a0*/  FMUL.FTZ R31, R35, UR25 ;  /* 0x00000019231f7c20 */ /* 0x000fc40008410000 */
[----:B------:R-:W-:Y:S01]  /*47b0*/  SEL R156, R28, RZ, P6 ;  /* 0x000000ff1c9c7207 */ /* 0x000fe20003000000 */
[----:B------:R-:W-:Y:S01]  /*47c0*/  FMUL.FTZ R34, R30, UR23 ;  /* 0x000000171e227c20 */ /* 0x000fe20008410000 */
[----:B------:R-:W-:-:S03]  /*47d0*/  LOP3.LUT P6, RZ, R20, 0xff, RZ, 0xc0, !PT ;  /* 0x000000ff14ff7812 */ /* 0x000fc600078cc0ff */
[----:B------:R-:W-:Y:S01]  /*47e0*/  FMUL.FTZ R30, R34, UR25 ;  /* 0x00000019221e7c20 */ /* 0x000fe20008410000 */
        /* <DEDUP_REMOVED lines=14> */
.L_x_2909:
        /* <DEDUP_REMOVED lines=23> */
[----:B------:R-:W-:-:S04]  /*4a40*/  FMUL.FTZ R30, R30, UR23 ;  /* 0x000000171e1e7c20 */ /* 0x000fc80008410000 */
[----:B------:R-:W-:-:S05]  /*4a50*/  FMUL.FTZ R30, R30, UR25 ;  /* 0x000000191e1e7c20 */ /* 0x000fca0008410000 */
        /* <DEDUP_REMOVED lines=8> */
.L_x_2905:
        /* <DEDUP_REMOVED lines=19> */
[----:B------:R-:W-:Y:S01]  /*4c10*/  FFMA.FTZ R35, R204, UR6, R164 ;  /* 0x00000006cc237c23 */ /* 0x000fe200080100a4 */
[----:B------:R-:W-:Y:S02]  /*4c20*/  LOP3.LUT P6, RZ, R19, 0xff00, RZ, 0xc0, !PT ;  /* 0x0000ff0013ff7812 */ /* 0x000fe400078cc0ff */
[----:B------:R-:W-:Y:S01]  /*4c30*/  FMUL.FTZ R158, R34, UR25 ;  /* 0x00000019229e7c20 */ /* 0x000fe20008410000 */
[----:B------:R-:W-:Y:S01]  /*4c40*/  FADD.FTZ R160, R180, -R35 ;  /* 0x80000023b4a07221 */ /* 0x000fe20000010000 */
[----:B------:R-:W-:Y:S02]  /*4c50*/  SEL R157, R157, RZ, P6 ;  /* 0x000000ff9d9d7207 */ /* 0x000fe40003000000 */
[----:B------:R-:W-:Y:S01]  /*4c60*/  LOP3.LUT P6, RZ, R19, 0xff0000, RZ, 0xc0, !PT ;  /* 0x00ff000013ff7812 */ /* 0x000fe200078cc0ff */
[----:B------:R-:W-:-:S03]  /*4c70*/  FFMA.FTZ R35, R160, UR23, R55 ;  /* 0x00000017a0237c23 */ /* 0x000fc60008010037 */
[----:B------:R-:W-:Y:S01]  /*4c80*/  SEL R158, R158, RZ, P6 ;  /* 0x000000ff9e9e7207 */ /* 0x000fe20003000000 */
[----:B------:R-:W-:Y:S01]  /*4c90*/  FMUL.FTZ R159, R35, UR25 ;  /* 0x00000019239f7c20 */ /* 0x000fe20008410000 */
[----:B------:R-:W-:-:S04]  /*4ca0*/  ISETP.GE.U32.AND P6, PT, R19, 0x1000000, PT ;  /* 0x010000001300780c */ /* 0x000fc80003fc6070 */
[----:B------:R-:W-:Y:S01]  /*4cb0*/  SEL R159, R159, RZ, P6 ;  /* 0x000000ff9f9f7207 */ /* 0x000fe20003000000 */
[----:B------:R-:W-:Y:S08]  /*4cc0*/  BRA `(.L_x_2908) ;  /* 0x0000000400347947 */ /* 0x000ff00003800000 */
.L_x_2911:
        /* <DEDUP_REMOVED lines=17> */
[----:B------:R-:W-:Y:S01]  /*4de0*/  SEL R158, R159, RZ, P6 ;  /* 0x000000ff9f9e7207 */ /* 0x000fe20003000000 */
[----:B------:R-:W-:Y:S01]  /*4df0*/  FFMA.FTZ R159, R204, UR6, R164 ;  /* 0x00000006cc9f7c23 */ /* 0x000fe200080100a4 */
[----:B------:R-:W-:-:S03]  /*4e00*/  ISETP.GE.U32.AND P6, PT, R19, 0x1000000, PT ;  /* 0x010000001300780c */ /* 0x000fc60003fc6070 */
[----:B------:R-:W-:-:S04]  /*4e10*/  FADD.FTZ R160, R180, -R159 ;  /* 0x8000009fb4a07221 */ /* 0x000fc80000010000 */
[----:B------:R-:W-:-:S04]  /*4e20*/  FFMA.FTZ R160, R160, UR23, R55 ;  /* 0x00000017a0a07c23 */ /* 0x000fc80008010037 */
[----:B------:R-:W-:-:S05]  /*4e30*/  FMUL.FTZ R160, R160, UR25 ;  /* 0x00000019a0a07c20 */ /* 0x000fca0008410000 */
[----:B------:R-:W-:Y:S01]  /*4e40*/  SEL R159, R160, RZ, P6 ;  /* 0x000000ffa09f7207 */ /* 0x000fe20003000000 */
[----:B------:R-:W-:Y:S06]  /*4e50*/  BRA `(.L_x_2908) ;  /* 0x0000000000d07947 */ /* 0x000fec0003800000 */
.L_x_2910:
        /* <DEDUP_REMOVED lines=26> */
[----:B------:R-:W-:Y:S01]  /*5000*/  SEL R159, R159, RZ, P6 ;  /* 0x000000ff9f9f7207 */ /* 0x000fe20003000000 */
[----:B------:R-:W-:Y:S08]  /*5010*/  BRA `(.L_x_2908) ;  /* 0x0000000000607947 */ /* 0x000ff00003800000 */
.L_x_2912:
        /* <DEDUP_REMOVED lines=22> */
[----:B------:R-:W-:-:S04]  /*5180*/  ISETP.GE.U32.AND P6, PT, R19, 0x1000000, PT ;  /* 0x010000001300780c */ /* 0x000fc80003fc6070 */
[----:B------:R-:W-:-:S09]  /*5190*/  SEL R159, R159, RZ, P6 ;  /* 0x000000ff9f9f7207 */ /* 0x000fd20003000000 */
.L_x_2908:
[----:B------:R-:W0:Y:S01]  /*51a0*/  @UP0 LDCU.64 UR28, c[0x0][0x478] ;  /* 0x00008f00ff1c07ac */ /* 0x000e220008000a00 */
[----:B------:R-:W1:Y:S01]  /*51b0*/  LDC.64 R162, c[0x0][0x468] ;  /* 0x00011a00ffa27b82 */ /* 0x000e620000000a00 */
[----:B------:R-:W-:Y:S01]  /*51c0*/  PLOP3.LUT P6, PT, PT, PT, UP0, 0x80, 0x8 ;  /* 0x000000000008781c */ /* 0x000fe20003fcf008 */
[----:B------:R-:W-:-:S06]  /*51d0*/  HFMA2 R166, -RZ, RZ, 0, 9.5367431640625e-07 ;  /* 0x00000010ffa67431 */ /* 0x000fcc00000001ff */
[----:B------:R-:W2:Y:S06]  /*51e0*/  @P5 LDC.64 R160, c[0x0][0x470] ;  /* 0x00011c00ffa05b82 */ /* 0x000eac0000000a00 */
[----:B0-----:R-:W-:Y:S01]  /*51f0*/  @P6 IMAD.WIDE.U32 R166, R25, R166, UR28 ;  /* 0x0000001c19a66e25 */ /* 0x001fe2000f8e00a6 */
[----:B------:R-:W-:-:S03]  /*5200*/  PLOP3.LUT P6, PT, PT, PT, UP0, 0x80, 0x8 ;  /* 0x000000000008781c */ /* 0x000fc60003fcf008 */
[----:B-1----:R-:W-:-:S10]  /*5210*/  IMAD.WIDE.U32 R162, R25, 0x10, R162 ;  /* 0x0000001019a27825 */ /* 0x002fd400078e00a2 */
[----:B------:R1:W-:Y:S01]  /*5220*/  @P6 STG.E.128 desc[UR10][R166.64], R32 ;  /* 0x00000020a6006986 */ /* 0x0003e2000c101d0a */
[C---:B--2---:R-:W-:Y:S01]  /*5230*/  @P5 IMAD.WIDE.U32 R160, R25.reuse, 0x10, R160 ;  /* 0x0000001019a05825 */ /* 0x044fe200078e00a0 */
[----:B------:R-:W-:Y:S02]  /*5240*/  IADD3 R25, PT, PT, R25, 0x100, RZ ;  /* 0x0000010019197810 */ /* 0x000fe40007ffe0ff */
[----:B------:R1:W-:Y:S04]  /*5250*/  STG.E.128 desc[UR10][R162.64], R156 ;  /* 0x0000009ca2007986 */ /* 0x0003e8000c101d0a */
[----:B------:R1:W-:Y:S02]  /*5260*/  @P5 STG.E.128 desc[UR10][R160.64], R28 ;  /* 0x0000001ca0005986 */ /* 0x0003e4000c101d0a */
.L_x_2904:
[----:B------:R-:W-:Y:S05]  /*5270*/  BSYNC.RECONVERGENT B0 ;  /* 0x0000000000007941 */ /* 0x000fea0003800200 */
.L_x_2903:
        /* <DEDUP_REMOVED lines=44> */
.L_x_2917:
[--C-:B01----:R-:W-:Y:S01]  /*5540*/  FFMA.FTZ R29, R191, UR6, R164.reuse ;  /* 0x00000006bf1d7c23 */ /* 0x103fe200080100a4 */
        /* <DEDUP_REMOVED lines=32> */
.L_x_2916:
[----:B------:R-:W-:-:S04]  /*5750*/  UISETP.NE.U32.AND UP0, UPT, UR4, URZ, UPT ;  /* 0x000000ff0400728c */ /* 0x000fc8000bf05070 */
[----:B------:R-:W-:-:S09]  /*5760*/  UISETP.NE.AND.EX UP0, UPT, UR5, URZ, UPT, UP0 ;  /* 0x000000ff0500728c */ /* 0x000fd2000bf05300 */
[----:B------:R-:W-:Y:S05]  /*5770*/  BRA.U !UP0, `(.L_x_2919) ;  /* 0x0000000108847547 */ /* 0x000fea000b800000 */
[--C-:B01----:R-:W-:Y:S01]  /*5780*/  FFMA.FTZ R29, R191, UR6, R164.reuse ;  /* 0x00000006bf1d7c23 */ /* 0x103fe200080100a4 */
        /* <DEDUP_REMOVED lines=32> */
.L_x_2919:
        /* <DEDUP_REMOVED lines=33> */
.L_x_2915:
        /* <DEDUP_REMOVED lines=31> */
.L_x_2921:
        /* <DEDUP_REMOVED lines=25> */
.L_x_2920:
        /* <DEDUP_REMOVED lines=28> */
.L_x_2922:
        /* <DEDUP_REMOVED lines=24> */
.L_x_2918:
[----:B------:R-:W0:Y:S01]  /*6260*/  @UP0 LDCU.64 UR28, c[0x0][0x478] ;  /* 0x00008f00ff1c07ac */ /* 0x000e220008000a00 */
[----:B------:R-:W1:Y:S01]  /*6270*/  LDC.64 R162, c[0x0][0x468] ;  /* 0x00011a00ffa27b82 */ /* 0x000e620000000a00 */
[----:B------:R-:W-:Y:S02]  /*6280*/  PLOP3.LUT P6, PT, PT, PT, UP0, 0x80, 0x8 ;  /* 0x000000000008781c */ /* 0x000fe40003fcf008 */
[----:B------:R-:W-:-:S05]  /*6290*/  MOV R166, 0x10 ;  /* 0x0000001000a67802 */ /* 0x000fca0000000f00 */
        /* <DEDUP_REMOVED lines=9> */
.L_x_2914:
[----:B------:R-:W-:Y:S05]  /*6330*/  BSYNC.RECONVERGENT B0 ;  /* 0x0000000000007941 */ /* 0x000fea0003800200 */
.L_x_2913:
        /* <DEDUP_REMOVED lines=11> */
[--C-:B01-3--:R-:W-:Y:S01]  /*63f0*/  FFMA.FTZ R29, R189, UR6, R164.reuse ;  /* 0x00000006bd1d7c23 */ /* 0x10bfe200080100a4 */
        /* <DEDUP_REMOVED lines=32> */
.L_x_2927:
[--C-:B01-3--:R-:W-:Y:S01]  /*6600*/  FFMA.FTZ R29, R189, UR6, R164.reuse ;  /* 0x00000006bd1d7c23 */ /* 0x10bfe200080100a4 */
        /* <DEDUP_REMOVED lines=32> */
.L_x_2926:
[----:B------:R-:W-:-:S04]  /*6810*/  UISETP.NE.U32.AND UP0, UPT, UR4, URZ, UPT ;  /* 0x000000ff0400728c */ /* 0x000fc8000bf05070 */
[----:B------:R-:W-:-:S09]  /*6820*/  UISETP.NE.AND.EX UP0, UPT, UR5, URZ, UPT, UP0 ;  /* 0x000000ff0500728c */ /* 0x000fd2000bf05300 */
[----:B------:R-:W-:Y:S05]  /*6830*/  BRA.U !UP0, `(.L_x_2929) ;  /* 0x0000000108847547 */ /* 0x000fea000b800000 */
[--C-:B01-3--:R-:W-:Y:S01]  /*6840*/  FFMA.FTZ R29, R189, UR6, R164.reuse ;  /* 0x00000006bd1d7c23 */ /* 0x10bfe200080100a4 */
        /* <DEDUP_REMOVED lines=32> */
.L_x_2929:
        /* <DEDUP_REMOVED lines=33> */
.L_x_2925:
        /* <DEDUP_REMOVED lines=31> */
.L_x_2931:
        /* <DEDUP_REMOVED lines=25> */
.L_x_2930:
        /* <DEDUP_REMOVED lines=28> */
.L_x_2932:
        /* <DEDUP_REMOVED lines=24> */
.L_x_2928:
        /* <DEDUP_REMOVED lines=13> */
.L_x_2924:
[----:B------:R-:W-:Y:S05]  /*73f0*/  BSYNC.RECONVERGENT B0 ;  /* 0x0000000000007941 */ /* 0x000fea0003800200 */
.L_x_2923:
        /* <DEDUP_REMOVED lines=11> */
[--C-:B01-34-:R-:W-:Y:S01]  /*74b0*/  FFMA.FTZ R29, R187, UR6, R164.reuse ;  /* 0x00000006bb1d7c23 */ /* 0x11bfe200080100a4 */
        /* <DEDUP_REMOVED lines=32> */
.L_x_2937:
[--C-:B01-34-:R-:W-:Y:S01]  /*76c0*/  FFMA.FTZ R29, R187, UR6, R164.reuse ;  /* 0x00000006bb1d7c23 */ /* 0x11bfe200080100a4 */
        /* <DEDUP_REMOVED lines=32> */
.L_x_2936:
[----:B------:R-:W-:-:S04]  /*78d0*/  UISETP.NE.U32.AND UP0, UPT, UR4, URZ, UPT ;  /* 0x000000ff0400728c */ /* 0x000fc8000bf05070 */
[----:B------:R-:W-:-:S09]  /*78e0*/  UISETP.NE.AND.EX UP0, UPT, UR5, URZ, UPT, UP0 ;  /* 0x000000ff0500728c */ /* 0x000fd2000bf05300 */
[----:B------:R-:W-:Y:S05]  /*78f0*/  BRA.U !UP0, `(.L_x_2939) ;  /* 0x0000000108847547 */ /* 0x000fea000b800000 */
[--C-:B01-34-:R-:W-:Y:S01]  /*7900*/  FFMA.FTZ R29, R187, UR6, R164.reuse ;  /* 0x00000006bb1d7c23 */ /* 0x11bfe200080100a4 */
        /* <DEDUP_REMOVED lines=32> */
.L_x_2939:
        /* <DEDUP_REMOVED lines=33> */
.L_x_2935:
        /* <DEDUP_REMOVED lines=31> */
.L_x_2941:
        /* <DEDUP_REMOVED lines=25> */
.L_x_2940:
        /* <DEDUP_REMOVED lines=28> */
.L_x_2942:
        /* <DEDUP_REMOVED lines=24> */
.L_x_2938:
        /* <DEDUP_REMOVED lines=13> */
.L_x_2934:
[----:B------:R-:W-:Y:S05]  /*84b0*/  BSYNC.RECONVERGENT B0 ;  /* 0x0000000000007941 */ /* 0x000fea0003800200 */
.L_x_2933:
[----:B------:R-:W-:Y:S01]  /*84c0*/  ISETP.NE.AND P5, PT, R27, RZ, PT ;  /* 0x000000ff1b00720c */ /* 0x000fe20003fa5270 */
[----:B------:R-:W-:-:S12]  /*84d0*/  BSSY.RECONVERGENT B0, `(.L_x_2943) ;  /* 0x000010a000007945 */ /* 0x000fd80003800200 */
        /* <DEDUP_REMOVED lines=10> */
[----:B01-34-:R-:W-:Y:S01]  /*8580*/  FFMA.FTZ R29, R185, UR6, R164 ;  /* 0x00000006b91d7c23 */ /* 0x01bfe200080100a4 */
[----:B-----5:R-:W-:-:S03]  /*8590*/  LOP3.LUT P6, RZ, R4, 0xff, RZ, 0xc0, !PT ;  /* 0x000000ff04ff7812 */ /* 0x020fc600078cc0ff */
[----:B------:R-:W-:-:S04]  /*85a0*/  FADD.FTZ R29, R2, -R29 ;  /* 0x8000001d021d7221 */ /* 0x000fc80000010000 */
[----:B------:R-:W-:Y:S01]  /*85b0*/  FFMA.FTZ R32, R29, UR23, R36 ;  /* 0x000000171d207c23 */ /* 0x000fe20008010024 */
[----:B------:R-:W-:-:S03]  /*85c0*/  FFMA.FTZ R29, R184, UR6, R164 ;  /* 0x00000006b81d7c23 */ /* 0x000fc600080100a4 */
[----:B------:R-:W-:Y:S01]  /*85d0*/  FMUL.FTZ R28, R32, UR25 ;  /* 0x00000019201c7c20 */ /* 0x000fe20008410000 */
[----:B------:R-:W-:-:S04]  /*85e0*/  FADD.FTZ R30, R0, -R29 ;  /* 0x8000001d001e7221 */ /* 0x000fc80000010000 */
        /* <DEDUP_REMOVED lines=9> */
[----:B------:R-:W-:Y:S01]  /*8680*/  SEL R157, R29, RZ, P6 ;  /* 0x000000ff1d9d7207 */ /* 0x000fe20003000000 */
[----:B------:R-:W-:Y:S01]  /*8690*/  FFMA.FTZ R31, R196, UR6, R164 ;  /* 0x00000006c41f7c23 */ /* 0x000fe200080100a4 */
[----:B------:R-:W-:Y:S01]  /*86a0*/  LOP3.LUT P6, RZ, R3, 0xff00, RZ, 0xc0, !PT ;  /* 0x0000ff0003ff7812 */ /* 0x000fe200078cc0ff */
[----:B------:R-:W-:Y:S02]  /*86b0*/  FMUL.FTZ R30, R34, UR25 ;  /* 0x00000019221e7c20 */ /* 0x000fe40008410000 */
[----:B------:R-:W-:Y:S01]  /*86c0*/  FADD.FTZ R160, R172, -R31 ;  /* 0x8000001faca07221 */ /* 0x000fe20000010000 */
[----:B------:R-:W-:Y:S02]  /*86d0*/  SEL R29, R29, RZ, P6 ;  /* 0x000000ff1d1d7207 */ /* 0x000fe40003000000 */
[----:B------:R-:W-:Y:S01]  /*86e0*/  LOP3.LUT P6, RZ, R4, 0xff0000, RZ, 0xc0, !PT ;  /* 0x00ff000004ff7812 */ /* 0x000fe200078cc0ff */
[----:B------:R-:W-:-:S03]  /*86f0*/  FFMA.FTZ R35, R160, UR23, R39 ;  /* 0x00000017a0237c23 */ /* 0x000fc60008010027 */
[----:B------:R-:W-:Y:S01]  /*8700*/  SEL R158, R30, RZ, P6 ;  /* 0x000000ff1e9e7207 */ /* 0x000fe20003000000 */
[----:B------:R-:W-:Y:S01]  /*8710*/  FMUL.FTZ R31, R35, UR25 ;  /* 0x00000019231f7c20 */ /* 0x000fe20008410000 */
[----:B------:R-:W-:-:S04]  /*8720*/  LOP3.LUT P6, RZ, R3, 0xff0000, RZ, 0xc0, !PT ;  /* 0x00ff000003ff7812 */ /* 0x000fc800078cc0ff */
[----:B------:R-:W-:Y:S02]  /*8730*/  SEL R30, R30, RZ, P6 ;  /* 0x000000ff1e1e7207 */ /* 0x000fe40003000000 */
[----:B------:R-:W-:-:S04]  /*8740*/  ISETP.GE.U32.AND P6, PT, R4, 0x1000000, PT ;  /* 0x010000000400780c */ /* 0x000fc80003fc6070 */
[----:B------:R-:W-:Y:S02]  /*8750*/  SEL R159, R31, RZ, P6 ;  /* 0x000000ff1f9f7207 */ /* 0x000fe40003000000 */
[----:B------:R-:W-:-:S04]  /*8760*/  ISETP.GE.U32.AND P6, PT, R3, 0x1000000, PT ;  /* 0x010000000300780c */ /* 0x000fc80003fc6070 */
[----:B------:R-:W-:Y:S01]  /*8770*/  SEL R31, R31, RZ, P6 ;  /* 0x000000ff1f1f7207 */ /* 0x000fe20003000000 */
[----:B------:R-:W-:Y:S08]  /*8780*/  BRA `(.L_x_2948) ;  /* 0x0000000c00487947 */ /* 0x000ff00003800000 */
.L_x_2947:
[----:B01-34-:R-:W-:Y:S01]  /*8790*/  FFMA.FTZ R29, R185, UR6, R164 ;  /* 0x00000006b91d7c23 */ /* 0x01bfe200080100a4 */
[----:B-----5:R-:W-:-:S03]  /*87a0*/  LOP3.LUT P6, RZ, R4, 0xff, RZ, 0xc0, !PT ;  /* 0x000000ff04ff7812 */ /* 0x020fc600078cc0ff */
[----:B------:R-:W-:-:S04]  /*87b0*/  FADD.FTZ R29, R2, -R29 ;  /* 0x8000001d021d7221 */ /* 0x000fc80000010000 */
[----:B------:R-:W-:-:S04]  /*87c0*/  FFMA.FTZ R29, R29, UR23, R36 ;  /* 0x000000171d1d7c23 */ /* 0x000fc80008010024 */
[----:B------:R-:W-:-:S05]  /*87d0*/  FMUL.FTZ R29, R29, UR25 ;  /* 0x000000191d1d7c20 */ /* 0x000fca0008410000 */
        /* <DEDUP_REMOVED lines=28> */
.L_x_2946:
[----:B------:R-:W-:-:S04]  /*89a0*/  UISETP.NE.U32.AND UP0, UPT, UR4, URZ, UPT ;  /* 0x000000ff0400728c */ /* 0x000fc8000bf05070 */
[----:B------:R-:W-:-:S09]  /*89b0*/  UISETP.NE.AND.EX UP0, UPT, UR5, URZ, UPT, UP0 ;  /* 0x000000ff0500728c */ /* 0x000fd2000bf05300 */
[----:B------:R-:W-:Y:S05]  /*89c0*/  BRA.U !UP0, `(.L_x_2949) ;  /* 0x0000000108847547 */ /* 0x000fea000b800000 */
[--C-:B01-34-:R-:W-:Y:S01]  /*89d0*/  FFMA.FTZ R29, R185, UR6, R164.reuse ;  /* 0x00000006b91d7c23 */ /* 0x11bfe200080100a4 */
[----:B-----5:R-:W-:Y:S01]  /*89e0*/  LOP3.LUT P6, RZ, R4, 0xff, RZ, 0xc0, !PT ;  /* 0x000000ff04ff7812 */ /* 0x020fe200078cc0ff */
[--C-:B------:R-:W-:Y:S01]  /*89f0*/  FFMA.FTZ R30, R197, UR6, R164.reuse ;  /* 0x00000006c51e7c23 */ /* 0x100fe200080100a4 */
[----:B------:R-:W-:Y:S01]  /*8a00*/  FFMA.FTZ R31, R196, UR6, R164 ;  /* 0x00000006c41f7c23 */ /* 0x000fe200080100a4 */
[----:B------:R-:W-:Y:S02]  /*8a10*/  FADD.FTZ R29, R2, -R29 ;  /* 0x8000001d021d7221 */ /* 0x000fe40000010000 */
[----:B------:R-:W-:Y:S01]  /*8a20*/  FADD.FTZ R30, R173, -R30 ;  /* 0x8000001ead1e7221 */ /* 0x000fe20000010000 */
[----:B------:R-:W-:Y:S01]  /*8a30*/  FADD.FTZ R31, R172, -R31 ;  /* 0x8000001fac1f7221 */ /* 0x000fe20000010000 */
[----:B------:R-:W-:Y:S01]  /*8a40*/  FMUL.FTZ R32, R29, UR23 ;  /* 0x000000171d207c20 */ /* 0x000fe20008410000 */
[----:B------:R-:W-:Y:S01]  /*8a50*/  FFMA.FTZ R29, R184, UR6, R164 ;  /* 0x00000006b81d7c23 */ /* 0x000fe200080100a4 */
[----:B------:R-:W-:Y:S01]  /*8a60*/  FMUL.FTZ R34, R30, UR23 ;  /* 0x000000171e227c20 */ /* 0x000fe20008410000 */
[----:B------:R-:W-:Y:S01]  /*8a70*/  FMUL.FTZ R35, R31, UR23 ;  /* 0x000000171f237c20 */ /* 0x000fe20008410000 */
[----:B------:R-:W-:Y:S01]  /*8a80*/  FMUL.FTZ R28, R32, UR25 ;  /* 0x00000019201c7c20 */ /* 0x000fe20008410000 */
[----:B------:R-:W-:Y:S01]  /*8a90*/  FADD.FTZ R29, R0, -R29 ;  /* 0x8000001d001d7221 */ /* 0x000fe20000010000 */
[----:B------:R-:W-:Y:S01]  /*8aa0*/  FMUL.FTZ R30, R34, UR25 ;  /* 0x00000019221e7c20 */ /* 0x000fe20008410000 */
        /* <DEDUP_REMOVED lines=19> */
.L_x_2949:
[--C-:B01-34-:R-:W-:Y:S01]  /*8be0*/  FFMA.FTZ R29, R185, UR6, R164.reuse ;  /* 0x00000006b91d7c23 */ /* 0x11bfe200080100a4 */
[----:B-----5:R-:W-:Y:S01]  /*8bf0*/  LOP3.LUT P6, RZ, R4, 0xff, RZ, 0xc0, !PT ;  /* 0x000000ff04ff7812 */ /* 0x020fe200078cc0ff */
[--C-:B------:R-:W-:Y:S01]  /*8c00*/  FFMA.FTZ R30, R197, UR6, R164.reuse ;  /* 0x00000006c51e7c23 */ /* 0x100fe200080100a4 */
[----:B------:R-:W-:Y:S01]  /*8c10*/  FFMA.FTZ R31, R196, UR6, R164 ;  /* 0x00000006c41f7c23 */ /* 0x000fe200080100a4 */
[----:B------:R-:W-:Y:S02]  /*8c20*/  FADD.FTZ R29, R2, -R29 ;  /* 0x8000001d021d7221 */ /* 0x000fe40000010000 */
[----:B------:R-:W-:Y:S01]  /*8c30*/  FADD.FTZ R30, R173, -R30 ;  /* 0x8000001ead1e7221 */ /* 0x000fe20000010000 */
[----:B------:R-:W-:Y:S01]  /*8c40*/  FADD.FTZ R31, R172, -R31 ;  /* 0x8000001fac1f7221 */ /* 0x000fe20000010000 */
[----:B------:R-:W-:Y:S02]  /*8c50*/  FMUL.FTZ R29, R29, UR23 ;  /* 0x000000171d1d7c20 */ /* 0x000fe40008410000 */
[----:B------:R-:W-:Y:S01]  /*8c60*/  FMUL.FTZ R30, R30, UR23 ;  /* 0x000000171e1e7c20 */ /* 0x000fe20008410000 */
[----:B------:R-:W-:Y:S01]  /*8c70*/  FMUL.FTZ R31, R31, UR23 ;  /* 0x000000171f1f7c20 */ /* 0x000fe20008410000 */
[----:B------:R-:W-:-:S02]  /*8c80*/  FMUL.FTZ R29, R29, UR25 ;  /* 0x000000191d1d7c20 */ /* 0x000fc40008410000 */
[----:B------:R-:W-:Y:S01]  /*8c90*/  FMUL.FTZ R30, R30, UR25 ;  /* 0x000000191e1e7c20 */ /* 0x000fe20008410000 */
        /* <DEDUP_REMOVED lines=21> */
.L_x_2945:
        /* <DEDUP_REMOVED lines=13> */
[----:B------:R-:W-:Y:S01]  /*8ec0*/  FFMA.FTZ R33, R34, UR23, R37 ;  /* 0x0000001722217c23 */ /* 0x000fe20008010025 */
[----:B------:R-:W-:Y:S01]  /*8ed0*/  FFMA.FTZ R34, R197, UR6, R164 ;  /* 0x00000006c5227c23 */ /* 0x000fe200080100a4 */
[----:B------:R-:W-:Y:S02]  /*8ee0*/  SEL R156, R156, RZ, P6 ;  /* 0x000000ff9c9c7207 */ /* 0x000fe40003000000 */
[----:B------:R-:W-:Y:S01]  /*8ef0*/  FMUL.FTZ R157, R33, UR25 ;  /* 0x00000019219d7c20 */ /* 0x000fe20008410000 */
[----:B------:R-:W-:Y:S01]  /*8f00*/  FADD.FTZ R35, R173, -R34 ;  /* 0x80000022ad237221 */ /* 0x000fe20000010000 */
[----:B------:R-:W-:-:S03]  /*8f10*/  LOP3.LUT P6, RZ, R4, 0xff00, RZ, 0xc0, !PT ;  /* 0x0000ff0004ff7812 */ /* 0x000fc600078cc0ff */
[----:B------:R-:W-:Y:S01]  /*8f20*/  FFMA.FTZ R34, R35, UR23, R38 ;  /* 0x0000001723227c23 */ /* 0x000fe20008010026 */
[----:B------:R-:W-:Y:S01]  /*8f30*/  FFMA.FTZ R35, R196, UR6, R164 ;  /* 0x00000006c4237c23 */ /* 0x000fe200080100a4 */
[----:B------:R-:W-:Y:S02]  /*8f40*/  SEL R157, R157, RZ, P6 ;  /* 0x000000ff9d9d7207 */ /* 0x000fe40003000000 */
[----:B------:R-:W-:Y:S01]  /*8f50*/  FMUL.FTZ R158, R34, UR25 ;  /* 0x00000019229e7c20 */ /* 0x000fe20008410000 */
[----:B------:R-:W-:Y:S01]  /*8f60*/  FADD.FTZ R160, R172, -R35 ;  /* 0x80000023aca07221 */ /* 0x000fe20000010000 */
[----:B------:R-:W-:-:S03]  /*8f70*/  LOP3.LUT P6, RZ, R4, 0xff0000, RZ, 0xc0, !PT ;  /* 0x00ff000004ff7812 */ /* 0x000fc600078cc0ff */
[----:B------:R-:W-:Y:S01]  /*8f80*/  FFMA.FTZ R35, R160, UR23, R39 ;  /* 0x00000017a0237c23 */ /* 0x000fe20008010027 */
[----:B------:R-:W-:Y:S02]  /*8f90*/  SEL R158, R158, RZ, P6 ;  /* 0x000000ff9e9e7207 */ /* 0x000fe40003000000 */
[----:B------:R-:W-:Y:S01]  /*8fa0*/  ISETP.GE.U32.AND P6, PT, R4, 0x1000000, PT ;  /* 0x010000000400780c */ /* 0x000fe20003fc6070 */
[----:B------:R-:W-:-:S05]  /*8fb0*/  FMUL.FTZ R159, R35, UR25 ;  /* 0x00000019239f7c20 */ /* 0x000fca0008410000 */
[----:B------:R-:W-:Y:S01]  /*8fc0*/  SEL R159, R159, RZ, P6 ;  /* 0x000000ff9f9f7207 */ /* 0x000fe20003000000 */
[----:B------:R-:W-:Y:S06]  /*8fd0*/  BRA `(.L_x_2948) ;  /* 0x0000000400347947 */ /* 0x000fec0003800000 */
.L_x_2951:
[----:B01-34-:R-:W-:Y:S01]  /*8fe0*/  FFMA.FTZ R157, R196, UR6, R164 ;  /* 0x00000006c49d7c23 */ /* 0x01bfe200080100a4 */
[----:B-----5:R-:W-:-:S03]  /*8ff0*/  ISETP.GE.U32.AND P6, PT, R4, 0x1000000, PT ;  /* 0x010000000400780c */ /* 0x020fc60003fc6070 */
[----:B------:R-:W-:Y:S01]  /*9000*/  FADD.FTZ R156, R172, -R157 ;  /* 0x8000009dac9c7221 */ /* 0x000fe20000010000 */
[----:B------:R-:W-:-:S03]  /*9010*/  FFMA.FTZ R157, R185, UR6, R164 ;  /* 0x00000006b99d7c23 */ /* 0x000fc600080100a4 */
[----:B------:R-:W-:Y:S01]  /*9020*/  FFMA.FTZ R156, R156, UR23, R39 ;  /* 0x000000179c9c7c23 */ /* 0x000fe20008010027 */
[----:B------:R-:W-:-:S03]  /*9030*/  FADD.FTZ R157, R2, -R157 ;  /* 0x8000009d029d7221 */ /* 0x000fc60000010000 */
[----:B------:R-:W-:Y:S01]  /*9040*/  FMUL.FTZ R156, R156, UR25 ;  /* 0x000000199c9c7c20 */ /* 0x000fe20008410000 */
[----:B------:R-:W-:-:S04]  /*9050*/  FFMA.FTZ R157, R157, UR23, R36 ;  /* 0x000000179d9d7c23 */ /* 0x000fc80008010024 */
[----:B------:R-:W-:Y:S01]  /*9060*/  SEL R159, R156, RZ, P6 ;  /* 0x000000ff9c9f7207 */ /* 0x000fe20003000000 */
[----:B------:R-:W-:Y:S01]  /*9070*/  FMUL.FTZ R157, R157, UR25 ;  /* 0x000000199d9d7c20 */ /* 0x000fe20008410000 */
[----:B------:R-:W-:-:S04]  /*9080*/  LOP3.LUT P6, RZ, R4, 0xff, RZ, 0xc0, !PT ;  /* 0x000000ff04ff7812 */ /* 0x000fc800078cc0ff */
[----:B------:R-:W-:Y:S01]  /*9090*/  SEL R156, R157, RZ, P6 ;  /* 0x000000ff9d9c7207 */ /* 0x000fe20003000000 */
[--C-:B------:R-:W-:Y:S01]  /*90a0*/  FFMA.FTZ R157, R184, UR6, R164.reuse ;  /* 0x00000006b89d7c23 */ /* 0x100fe200080100a4 */
[----:B------:R-:W-:Y:S01]  /*90b0*/  FFMA.FTZ R164, R197, UR6, R164 ;  /* 0x00000006c5a47c23 */ /* 0x000fe200080100a4 */
[----:B------:R-:W-:Y:S02]  /*90c0*/  LOP3.LUT P6, RZ, R4, 0xff00, RZ, 0xc0, !PT ;  /* 0x0000ff0004ff7812 */ /* 0x000fe400078cc0ff */
        /* <DEDUP_REMOVED lines=9> */
[----:B------:R-:W-:Y:S08]  /*9160*/  BRA `(.L_x_2948) ;  /* 0x0000000000d07947 */ /* 0x000ff00003800000 */
.L_x_2950:
        /* <DEDUP_REMOVED lines=18> */
[----:B------:R-:W-:Y:S01]  /*9290*/  FMUL.FTZ R33, R33, UR23 ;  /* 0x0000001721217c20 */ /* 0x000fe20008410000 */
[----:B------:R-:W-:Y:S02]  /*92a0*/  SEL R156, R156, RZ, P6 ;  /* 0x000000ff9c9c7207 */ /* 0x000fe40003000000 */
[----:B------:R-:W-:Y:S01]  /*92b0*/  LOP3.LUT P6, RZ, R4, 0xff00, RZ, 0xc0, !PT ;  /* 0x0000ff0004ff7812 */ /* 0x000fe200078cc0ff */
[----:B------:R-:W-:-:S05]  /*92c0*/  FMUL.FTZ R157, R33, UR25 ;  /* 0x00000019219d7c20 */ /* 0x000fca0008410000 */
[----:B------:R-:W-:Y:S02]  /*92d0*/  SEL R157, R157, RZ, P6 ;  /* 0x000000ff9d9d7207 */ /* 0x000fe40003000000 */
[----:B------:R-:W-:-:S04]  /*92e0*/  LOP3.LUT P6, RZ, R4, 0xff0000, RZ, 0xc0, !PT ;  /* 0x00ff000004ff7812 */ /* 0x000fc800078cc0ff */
[----:B------:R-:W-:Y:S02]  /*92f0*/  SEL R158, R158, RZ, P6 ;  /* 0x000000ff9e9e7207 */ /* 0x000fe40003000000 */
[----:B------:R-:W-:-:S04]  /*9300*/  ISETP.GE.U32.AND P6, PT, R4, 0x1000000, PT ;  /* 0x010000000400780c */ /* 0x000fc80003fc6070 */
[----:B------:R-:W-:Y:S01]  /*9310*/  SEL R159, R159, RZ, P6 ;  /* 0x000000ff9f9f7207 */ /* 0x000fe20003000000 */
[----:B------:R-:W-:Y:S08]  /*9320*/  BRA `(.L_x_2948) ;  /* 0x0000000000607947 */ /* 0x000ff00003800000 */
.L_x_2952:
[----:B01-34-:R-:W-:Y:S01]  /*9330*/  FFMA.FTZ R157, R196, UR6, R164 ;  /* 0x00000006c49d7c23 */ /* 0x01bfe200080100a4 */
[----:B-----5:R-:W-:-:S03]  /*9340*/  ISETP.GE.U32.AND P6, PT, R4, 0x1000000, PT ;  /* 0x010000000400780c */ /* 0x020fc60003fc6070 */
[----:B------:R-:W-:-:S04]  /*9350*/  FADD.FTZ R157, R172, -R157 ;  /* 0x8000009dac9d7221 */ /* 0x000fc80000010000 */
[----:B------:R-:W-:-:S04]  /*9360*/  FMUL.FTZ R157, R157, UR23 ;  /* 0x000000179d9d7c20 */ /* 0x000fc80008410000 */
[----:B------:R-:W-:-:S05]  /*9370*/  FMUL.FTZ R157, R157, UR25 ;  /* 0x000000199d9d7c20 */ /* 0x000fca0008410000 */
[----:B------:R-:W-:Y:S01]  /*9380*/  SEL R159, R157, RZ, P6 ;  /* 0x000000ff9d9f7207 */ /* 0x000fe20003000000 */
[----:B------:R-:W-:Y:S01]  /*9390*/  FFMA.FTZ R157, R185, UR6, R164 ;  /* 0x00000006b99d7c23 */ /* 0x000fe200080100a4 */
[----:B------:R-:W-:-:S03]  /*93a0*/  LOP3.LUT P6, RZ, R4, 0xff, RZ, 0xc0, !PT ;  /* 0x000000ff04ff7812 */ /* 0x000fc600078cc0ff */
[----:B------:R-:W-:-:S04]  /*93b0*/  FADD.FTZ R157, R2, -R157 ;  /* 0x8000009d029d7221 */ /* 0x000fc80000010000 */
[----:B------:R-:W-:-:S04]  /*93c0*/  FMUL.FTZ R157, R157, UR23 ;  /* 0x000000179d9d7c20 */ /* 0x000fc80008410000 */
[----:B------:R-:W-:-:S05]  /*93d0*/  FMUL.FTZ R157, R157, UR25 ;  /* 0x000000199d9d7c20 */ /* 0x000fca0008410000 */
[----:B------:R-:W-:Y:S01]  /*93e0*/  SEL R156, R157, RZ, P6 ;  /* 0x000000ff9d9c7207 */ /* 0x000fe20003000000 */
[--C-:B------:R-:W-:Y:S01]  /*93f0*/  FFMA.FTZ R157, R184, UR6, R164.reuse ;  /* 0x00000006b89d7c23 */ /* 0x100fe200080100a4 */
[----:B------:R-:W-:Y:S01]  /*9400*/  FFMA.FTZ R164, R197, UR6, R164 ;  /* 0x00000006c5a47c23 */ /* 0x000fe200080100a4 */
[----:B------:R-:W-:Y:S02]  /*9410*/  LOP3.LUT P6, RZ, R4, 0xff00, RZ, 0xc0, !PT ;  /* 0x0000ff0004ff7812 */ /* 0x000fe400078cc0ff */
[----:B------:R-:W-:Y:S01]  /*9420*/  FADD.FTZ R157, R0, -R157 ;  /* 0x8000009d009d7221 */ /* 0x000fe20000010000 */
[----:B------:R-:W-:-:S03]  /*9430*/  FADD.FTZ R164, R173, -R164 ;  /* 0x800000a4ada47221 */ /* 0x000fc60000010000 */
[----:B------:R-:W-:Y:S01]  /*9440*/  FMUL.FTZ R157, R157, UR23 ;  /* 0x000000179d9d7c20 */ /* 0x000fe20008410000 */
[----:B------:R-:W-:-:S03]  /*9450*/  FMUL.FTZ R164, R164, UR23 ;  /* 0x00000017a4a47c20 */ /* 0x000fc60008410000 */
[----:B------:R-:W-:Y:S01]  /*9460*/  FMUL.FTZ R157, R157, UR25 ;  /* 0x000000199d9d7c20 */ /* 0x000fe20008410000 */
[----:B------:R-:W-:-:S04]  /*9470*/  FMUL.FTZ R164, R164, UR25 ;  /* 0x00000019a4a47c20 */ /* 0x000fc80008410000 */
[----:B------:R-:W-:Y:S02]  /*9480*/  SEL R157, R157, RZ, P6 ;  /* 0x000000ff9d9d7207 */ /* 0x000fe40003000000 */
[----:B------:R-:W-:-:S04]  /*9490*/  LOP3.LUT P6, RZ, R4, 0xff0000, RZ, 0xc0, !PT ;  /* 0x00ff000004ff7812 */ /* 0x000fc800078cc0ff */
[----:B------:R-:W-:-:S09]  /*94a0*/  SEL R158, R164, RZ, P6 ;  /* 0x000000ffa49e7207 */ /* 0x000fd20003000000 */
.L_x_2948:
        /* <DEDUP_REMOVED lines=9> */
[----:B--2---:R-:W-:-:S03]  /*9540*/  @P5 IMAD.WIDE.U32 R160, R25, 0x10, R160 ;  /* 0x0000001019a05825 */ /* 0x004fc600078e00a0 */
[----:B------:R0:W-:Y:S04]  /*9550*/  STG.E.128 desc[UR10][R162.64], R156 ;  /* 0x0000009ca2007986 */ /* 0x0001e8000c101d0a */
[----:B------:R0:W-:Y:S02]  /*9560*/  @P5 STG.E.128 desc[UR10][R160.64], R28 ;  /* 0x0000001ca0005986 */ /* 0x0001e4000c101d0a */
.L_x_2944:
[----:B------:R-:W-:Y:S05]  /*9570*/  BSYNC.RECONVERGENT B0 ;  /* 0x0000000000007941 */ /* 0x000fea0003800200 */
.L_x_2943:
[----:B------:R-:W-:Y:S01]  /*9580*/  UPLOP3.LUT UP1, UPT, UPT, UPT, UP1, 0x40, 0x4 ;  /* 0x000000000004789c */ /* 0x000fe20003f2e810 */
[----:B------:R-:W-:Y:S10]  /*9590*/  BRA.U !UP3, `(.L_x_2953) ;  /* 0xffffff790b607547 */ /* 0x000ff4000b83ffff */
.L_x_2878:
[----:B------:R-:W2:Y:S01]  /*95a0*/  S2UR UR4, SR_CTAID.X ;  /* 0x00000000000479c3 */ /* 0x000ea20000002500 */
[----:B------:R-:W-:Y:S01]  /*95b0*/  BSSY.RECONVERGENT B0, `(.L_x_2954) ;  /* 0x0000012000007945 */ /* 0x000fe20003800200 */
[----:B--2---:R-:W-:-:S06]  /*95c0*/  UIMAD UR4, UR4, UR8, URZ ;  /* 0x00000008040472a4 */ /* 0x004fcc000f8e02ff */
[----:B-----5:R-:W-:-:S04]  /*95d0*/  MOV R11, UR4 ;  /* 0x00000004000b7c02 */ /* 0x020fc80008000f00 */
[----:B------:R-:W-:Y:S01]  /*95e0*/  LEA.HI R11, R11, R208, RZ, 0x1e ;  /* 0x000000d00b0b7211 */ /* 0x000fe200078ff0ff */
[----:B------:R-:W-:Y:S06]  /*95f0*/  @!P0 BRA `(.L_x_2955) ;  /* 0x0000000000348947 */ /* 0x000fec0003800000 */
[----:B------:R-:W2:Y:S08]  /*9600*/  LDC.64 R2, c[0x0][0x440] ;  /* 0x00011000ff027b82 */ /* 0x000eb00000000a00 */
[----:B------:R-:W5:Y:S08]  /*9610*/  LDC.64 R4, c[0x0][0x448] ;  /* 0x00011200ff047b82 */ /* 0x000f700000000a00 */
[----:B------:R-:W0:Y:S08]  /*9620*/  LDC.64 R6, c[0x0][0x450] ;  /* 0x00011400ff067b82 */ /* 0x000e300000000a00 */
[----:B------:R-:W1:Y:S01]  /*9630*/  LDC.64 R8, c[0x0][0x458] ;  /* 0x00011600ff087b82 */ /* 0x000e620000000a00 */
[----:B--2---:R-:W-:-:S05]  /*9640*/  IMAD.WIDE.U32 R2, R11, 0x10, R2 ;  /* 0x000000100b027825 */ /* 0x004fca00078e0002 */
[----:B------:R2:W-:Y:S01]  /*9650*/  STG.E.128 desc[UR10][R2.64], R128 ;  /* 0x0000008002007986 */ /* 0x0005e2000c101d0a */
[----:B-----5:R-:W-:-:S05]  /*9660*/  IMAD.WIDE.U32 R4, R11, 0x10, R4 ;  /* 0x000000100b047825 */ /* 0x020fca00078e0004 */
[----:B------:R2:W-:Y:S01]  /*9670*/  STG.E.128 desc[UR10][R4.64], R152 ;  /* 0x0000009804007986 */ /* 0x0005e2000c101d0a */
[----:B0-----:R-:W-:-:S05]  /*9680*/  IMAD.WIDE.U32 R6, R11, 0x10, R6 ;  /* 0x000000100b067825 */ /* 0x001fca00078e0006 */
[----:B------:R2:W-:Y:S01]  /*9690*/  STG.E.128 desc[UR10][R6.64], R80 ;  /* 0x0000005006007986 */ /* 0x0005e2000c101d0a */
[C---:B-1----:R-:W-:Y:S01]  /*96a0*/  IMAD.WIDE.U32 R8, R11.reuse, 0x10, R8 ;  /* 0x000000100b087825 */ /* 0x042fe200078e0008 */
[----:B------:R-:W-:-:S04]  /*96b0*/  IADD3 R11, PT, PT, R11, 0x100, RZ ;  /* 0x000001000b0b7810 */ /* 0x000fc80007ffe0ff */
[----:B------:R2:W-:Y:S03]  /*96c0*/  STG.E.128 desc[UR10][R8.64], R104 ;  /* 0x0000006808007986 */ /* 0x0005e6000c101d0a */
.L_x_2955:
[----:B------:R-:W-:Y:S05]  /*96d0*/  BSYNC.RECONVERGENT B0 ;  /* 0x0000000000007941 */ /* 0x000fea0003800200 */
.L_x_2954:
[----:B------:R-:W-:Y:S04]  /*96e0*/  BSSY.RECONVERGENT B0, `(.L_x_2956) ;  /* 0x000000f000007945 */ /* 0x000fe80003800200 */
[----:B------:R-:W-:Y:S05]  /*96f0*/  @!P1 BRA `(.L_x_2957) ;  /* 0x0000000000349947 */ /* 0x000fea0003800000 */
[----:B--2---:R-:W2:Y:S08]  /*9700*/  LDC.64 R2, c[0x0][0x440] ;  /* 0x00011000ff027b82 */ /* 0x004eb00000000a00 */
        /* <DEDUP_REMOVED lines=12> */
.L_x_2957:
[----:B------:R-:W-:Y:S05]  /*97d0*/  BSYNC.RECONVERGENT B0 ;  /* 0x0000000000007941 */ /* 0x000fea0003800200 */
.L_x_2956:
        /* <DEDUP_REMOVED lines=15> */
.L_x_2959:
[----:B------:R-:W-:Y:S05]  /*98d0*/  BSYNC.RECONVERGENT B0 ;  /* 0x0000000000007941 */ /* 0x000fea0003800200 */
.L_x_2958:
        /* <DEDUP_REMOVED lines=15> */
.L_x_2961:
[----:B------:R-:W-:Y:S05]  /*99d0*/  BSYNC.RECONVERGENT B0 ;  /* 0x0000000000007941 */ /* 0x000fea0003800200 */
.L_x_2960:
        /* <DEDUP_REMOVED lines=15> */
.L_x_2963:
[----:B------:R-:W-:Y:S05]  /*9ad0*/  BSYNC.RECONVERGENT B0 ;  /* 0x0000000000007941 */ /* 0x000fea0003800200 */
.L_x_2962:
[----:B------:R-:W-:-:S13]  /*9ae0*/  ISETP.NE.AND P0, PT, R27, RZ, PT ;  /* 0x000000ff1b00720c */ /* 0x000fda0003f05270 */
[----:B------:R-:W-:Y:S05]  /*9af0*/  @!P0 EXIT ;  /* 0x000000000000894d */ /* 0x000fea0003800000 */
[----:B--2---:R-:W2:Y:S08]  /*9b00*/  LDC.64 R2, c[0x0][0x440] ;  /* 0x00011000ff027b82 */ /* 0x004eb00000000a00 */
[----:B------:R-:W5:Y:S08]  /*9b10*/  LDC.64 R4, c[0x0][0x448] ;  /* 0x00011200ff047b82 */ /* 0x000f700000000a00 */
[----:B------:R-:W0:Y:S08]  /*9b20*/  LDC.64 R6, c[0x0][0x450] ;  /* 0x00011400ff067b82 */ /* 0x000e300000000a00 */
[----:B------:R-:W1:Y:S01]  /*9b30*/  LDC.64 R8, c[0x0][0x458] ;  /* 0x00011600ff087b82 */ /* 0x000e620000000a00 */
[----:B--2---:R-:W-:-:S05]  /*9b40*/  IMAD.WIDE.U32 R2, R11, 0x10, R2 ;  /* 0x000000100b027825 */ /* 0x004fca00078e0002 */
[----:B------:R-:W-:Y:S01]  /*9b50*/  STG.E.128 desc[UR10][R2.64], R108 ;  /* 0x0000006c02007986 */ /* 0x000fe2000c101d0a */
[----:B-----5:R-:W-:-:S05]  /*9b60*/  IMAD.WIDE.U32 R4, R11, 0x10, R4 ;  /* 0x000000100b047825 */ /* 0x020fca00078e0004 */
[----:B------:R-:W-:Y:S01]  /*9b70*/  STG.E.128 desc[UR10][R4.64], R132 ;  /* 0x0000008404007986 */ /* 0x000fe2000c101d0a */
[----:B0-----:R-:W-:-:S05]  /*9b80*/  IMAD.WIDE.U32 R6, R11, 0x10, R6 ;  /* 0x000000100b067825 */ /* 0x001fca00078e0006 */
[----:B------:R-:W-:Y:S01]  /*9b90*/  STG.E.128 desc[UR10][R6.64], R60 ;  /* 0x0000003c06007986 */ /* 0x000fe2000c101d0a */
[----:B-1----:R-:W-:-:S05]  /*9ba0*/  IMAD.WIDE.U32 R8, R11, 0x10, R8 ;  /* 0x000000100b087825 */ /* 0x002fca00078e0008 */
[----:B------:R-:W-:Y:S01]  /*9bb0*/  STG.E.128 desc[UR10][R8.64], R84 ;  /* 0x0000005408007986 */ /* 0x000fe2000c101d0a */
[----:B------:R-:W-:Y:S05]  /*9bc0*/  EXIT ;  /* 0x000000000000794d */ /* 0x000fea0003800000 */
.L_x_2964:
        /* <DEDUP_REMOVED lines=11> */
.L_x_3872:


//--------------------- .text._ZN10layer_norm31ln_parallel_residual_bwd_kernelINS_13Kernel_traitsI6__halfffffjLj6144ELj1ELj1ELj8ELj16ENS_18Kernel_traits_baseILj6144ES2_ffffjLj256EEEEELb1ELb0ELb1EEEvNS_9BwdParamsE --------------------------
	.section	.text._ZN10layer_norm31ln_parallel_residual_bwd_kernelINS_13Kernel_traitsI6__halfffffjLj6144ELj1ELj1ELj8ELj16ENS_18Kernel_traits_baseILj6144ES2_ffffjLj256EEEEELb1ELb0ELb1EEEvNS_9BwdParamsE,"ax",@progbits
	.align	128
        .global         _ZN10layer_norm31ln_parallel_residual_bwd_kernelINS_13Kernel_traitsI6__halfffffjLj6144ELj1ELj1ELj8ELj16ENS_18Kernel_traits_baseILj6144ES2_ffffjLj256EEEEELb1ELb0ELb1EEEvNS_9BwdParamsE
        .type           _ZN10layer_norm31ln_parallel_residual_bwd_kernelINS_13Kernel_traitsI6__halfffffjLj6144ELj1ELj1ELj8ELj16ENS_18Kernel_traits_baseILj6144ES2_ffffjLj256EEEEELb1ELb0ELb1EEEvNS_9BwdParamsE,@function
        .size           _ZN10layer_norm31ln_parallel_residual_bwd_kernelINS_13Kernel_traitsI6__halfffffjLj6144ELj1ELj1ELj8ELj16ENS_18Kernel_traits_baseILj6144ES2_ffffjLj256EEEEELb1ELb0ELb1EEEvNS_9BwdParamsE,(.L_x_3873 - _ZN10layer_norm31ln_parallel_residual_bwd_kernelINS_13Kernel_traitsI6__halfffffjLj6144ELj1ELj1ELj8ELj16ENS_18Kernel_traits_baseILj6144ES2_ffffjLj256EEEEELb1ELb0ELb1EEEvNS_9BwdParamsE)
        .other          _ZN10layer_norm31ln_parallel_residual_bwd_kernelINS_13Kernel_traitsI6__halfffffjLj6144ELj1ELj1ELj8ELj16ENS_18Kernel_traits_baseILj6144ES2_ffffjLj256EEEEELb1ELb0ELb1EEEvNS_9BwdParamsE,@"STO_CUDA_ENTRY STV_DEFAULT"
_ZN10layer_norm31ln_parallel_residual_bwd_kernelINS_13Kernel_traitsI6__halfffffjLj6144ELj1ELj1ELj8ELj16ENS_18Kernel_traits_baseILj6144ES2_ffffjLj256EEEEELb1ELb0ELb1EEEvNS_9BwdParamsE:
.text._ZN10layer_norm31ln_parallel_residual_bwd_kernelINS_13Kernel_traitsI6__halfffffjLj6144ELj1ELj1ELj8ELj16ENS_18Kernel_traits_baseILj6144ES2_ffffjLj256EEEEELb1ELb0ELb1EEEvNS_9BwdParamsE:
        /* <DEDUP_REMOVED lines=61> */
[----:B------:R-:W-:-:S02]  /*03d0*/  CS2R R208, SRZ ;  /* 0x0000000000d07805 */ /* 0x000fc4000001ff00 */
[----:B------:R-:W-:Y:S02]  /*03e0*/  CS2R R206, SRZ ;  /* 0x0000000000ce7805 */ /* 0x000fe4000001ff00 */
[----:B------:R-:W-:Y:S02]  /*03f0*/  MOV R205, RZ ;  /* 0x000000ff00cd7202 */ /* 0x000fe40000000f00 */
        /* <DEDUP_REMOVED lines=14> */
[----:B0-----:R-:W3:Y:S01]  /*04e0*/  LDG.E.64 R44, desc[UR16][R4.64] ;  /* 0x00000010042c7981 */ /* 0x001ee2000c1e1b00 */
[----:B------:R-:W-:Y:S02]  /*04f0*/  CS2R R30, SRZ ;  /* 0x00000000001e7805 */ /* 0x000fe4000001ff00 */
[----:B------:R-:W-:Y:S01]  /*0500*/  CS2R R136, SRZ ;  /* 0x0000000000887805 */ /* 0x000fe2000001ff00 */
[----:B--2---:R-:W-:Y:S01]  /*0510*/  IMAD.WIDE.U32 R2, R92, 0x8, R2 ;  /* 0x000000085c027825 */ /* 0x004fe200078e0002 */
[----:B------:R-:W2:Y:S01]  /*0520*/  LDG.E.64 R210, desc[UR16][R4.64+0x2800] ;  /* 0x0028001004d27981 */ /* 0x000ea2000c1e1b00 */
[----:B------:R-:W-:-:S02]  /*0530*/  CS2R R138, SRZ ;  /* 0x00000000008a7805 */ /* 0x000fc4000001ff00 */
[----:B------:R-:W-:Y:S02]  /*0540*/  CS2R R140, SRZ ;  /* 0x00000000008c7805 */ /* 0x000fe4000001ff00 */
[----:B------:R-:W-:Y:S01]  /*0550*/  CS2R R142, SRZ ;  /* 0x00000000008e7805 */ /* 0x000fe2000001ff00 */
[----:B------:R-:W4:Y:S01]  /*0560*/  LDG.E.64 R16, desc[UR16][R2.64] ;  /* 0x0000001002107981 */ /* 0x000f22000c1e1b00 */
[----:B------:R-:W-:Y:S02]  /*0570*/  CS2R R40, SRZ ;  /* 0x0000000000287805 */ /* 0x000fe4000001ff00 */
[----:B------:R-:W-:Y:S02]  /*0580*/  CS2R R42, SRZ ;  /* 0x00000000002a7805 */ /* 0x000fe4000001ff00 */
[----:B------:R-:W-:Y:S01]  /*0590*/  CS2R R124, SRZ ;  /* 0x00000000007c7805 */ /* 0x000fe2000001ff00 */
[----:B------:R-:W5:Y:S01]  /*05a0*/  LDG.E.64 R218, desc[UR16][R4.64+0x2000] ;  /* 0x0020001004da7981 */ /* 0x000f62000c1e1b00 */
[----:B------:R-:W-:-:S02]  /*05b0*/  CS2R R126, SRZ ;  /* 0x00000000007e7805 */ /* 0x000fc4000001ff00 */
[----:B------:R-:W-:Y:S02]  /*05c0*/  CS2R R128, SRZ ;  /* 0x0000000000807805 */ /* 0x000fe4000001ff00 */
[----:B------:R-:W-:Y:S01]  /*05d0*/  CS2R R152, SRZ ;  /* 0x0000000000987805 */ /* 0x000fe2000001ff00 */
[----:B------:R-:W5:Y:S01]  /*05e0*/  LDG.E.64 R226, desc[UR16][R4.64+0x1800] ;  /* 0x0018001004e27981 */ /* 0x000f62000c1e1b00 */
[----:B------:R-:W-:Y:S02]  /*05f0*/  CS2R R154, SRZ ;  /* 0x00000000009a7805 */ /* 0x000fe4000001ff00 */
[----:B------:R-:W-:Y:S02]  /*0600*/  CS2R R132, SRZ ;  /* 0x0000000000847805 */ /* 0x000fe4000001ff00 */
[----:B------:R-:W-:Y:S01]  /*0610*/  CS2R R134, SRZ ;  /* 0x0000000000867805 */ /* 0x000fe2000001ff00 */
[----:B------:R-:W5:Y:S01]  /*0620*/  LDG.E.64 R234, desc[UR16][R4.64+0x1000] ;  /* 0x0010001004ea7981 */ /* 0x000f62000c1e1b00 */
[----:B------:R-:W-:-:S02]  /*0630*/  CS2R R32, SRZ ;  /* 0x0000000000207805 */ /* 0x000fc4000001ff00 */
[----:B------:R-:W-:Y:S02]  /*0640*/  CS2R R34, SRZ ;  /* 0x0000000000227805 */ /* 0x000fe4000001ff00 */
[----:B------:R-:W-:Y:S01]  /*0650*/  CS2R R36, SRZ ;  /* 0x0000000000247805 */ /* 0x000fe2000001ff00 */
[----:B------:R0:W5:Y:S01]  /*0660*/  LDG.E.64 R242, desc[UR16][R4.64+0x800] ;  /* 0x0008001004f27981 */ /* 0x000162000c1e1b00 */
        /* <DEDUP_REMOVED lines=8> */
[----:B------:R-:W1:Y:S03]  /*06f0*/  LDCU UR7, c[0x0][0x408] ;  /* 0x00008100ff0777ac */ /* 0x000e660008000800 */
[----:B------:R-:W5:Y:S01]  /*0700*/  LDG.E.64 R10, desc[UR16][R2.64+0x1800] ;  /* 0x00180010020a7981 */ /* 0x000f62000c1e1b00 */
[----:B------:R-:W1:Y:S03]  /*0710*/  LDCU UR19, c[0x0][0x388] ;  /* 0x00007100ff1377ac */ /* 0x000e660008000800 */
[----:B------:R-:W5:Y:S01]  /*0720*/  LDG.E.64 R12, desc[UR16][R2.64+0x1000] ;  /* 0x00100010020c7981 */ /* 0x000f62000c1e1b00 */
[----:B------:R-:W1:Y:S03]  /*0730*/  LDCU.U8 UR18, c[0x0][0x410] ;  /* 0x00008200ff1277ac */ /* 0x000e660008000000 */
[----:B------:R3:W5:Y:S01]  /*0740*/  LDG.E.64 R14, desc[UR16][R2.64+0x800] ;  /* 0x00080010020e7981 */ /* 0x000762000c1e1b00 */
[----:B0-----:R-:W-:Y:S01]  /*0750*/  CS2R R4, SRZ ;  /* 0x0000000000047805 */ /* 0x001fe2000001ff00 */
[----:B------:R-:W0:Y:S01]  /*0760*/  LDCU UR26, c[0x0][0x400] ;  /* 0x00008000ff1a77ac */ /* 0x000e220008000800 */
[----:B------:R-:W0:Y:S01]  /*0770*/  LDCU.64 UR8, c[0x0][0x478] ;  /* 0x00008f00ff0877ac */ /* 0x000e220008000a00 */
[----:B------:R-:W0:Y:S01]  /*0780*/  LDCU.128 UR12, c[0x0][0x3c0] ;  /* 0x00007800ff0c77ac */ /* 0x000e220008000c00 */
[----:B------:R-:W0:Y:S01]  /*0790*/  LDCU.64 UR20, c[0x0][0x438] ;  /* 0x00008700ff1477ac */ /* 0x000e220008000a00 */
[----:B------:R-:W0:Y:S01]  /*07a0*/  LDCU.64 UR22, c[0x0][0x380] ;  /* 0x00007000ff1677ac */ /* 0x000e220008000a00 */
[----:B------:R-:W0:Y:S01]  /*07b0*/  LDCU.64 UR24, c[0x0][0x470] ;  /* 0x00008e00ff1877ac */ /* 0x000e220008000a00 */
[----:B---3--:R-:W-:-:S02]  /*07c0*/  HADD2.F32 R2, -RZ, R44.H0_H0 ;  /* 0x2000002cff027230 */ /* 0x008fc40000004100 */
[----:B------:R-:W-:Y:S01]  /*07d0*/  HADD2.F32 R0, -RZ, R45.H0_H0 ;  /* 0x2000002dff007230 */ /* 0x000fe20000004100 */
[--C-:B------:R-:W-:Y:S02]  /*07e0*/  SHF.R.U64 R44, R44, 0x10, R45.reuse ;  /* 0x000000102c2c7819 */ /* 0x100fe4000000122d */
[----:B------:R3:W-:Y:S01]  /*07f0*/  STL [R1+0x10], R2 ;  /* 0x0000100201007387 */ /* 0x0007e20000100800 */
[----:B------:R-:W-:-:S03]  /*0800*/  SHF.R.U32.HI R251, RZ, 0x10, R45 ;  /* 0x00000010fffb7819 */ /* 0x000fc6000001162d */
[----:B------:R1:W-:Y:S01]  /*0810*/  STL [R1], R0 ;  /* 0x0000000001007387 */ /* 0x0003e20000100800 */
[----:B------:R-:W-:Y:S01]  /*0820*/  HADD2.F32 R44, -RZ, R44.H0_H0 ;  /* 0x2000002cff2c7230 */ /* 0x000fe20000004100 */
[----:B----4-:R-:W-:Y:S01]  /*0830*/  SHF.R.U64 R45, R16, 0x10, R17 ;  /* 0x00000010102d7819 */ /* 0x010fe20000001211 */
[----:B---3--:R-:W-:Y:S02]  /*0840*/  HADD2.F32 R2, -RZ, R16.H0_H0 ;  /* 0x20000010ff027230 */ /* 0x008fe40000004100 */
[----:B-1----:R-:W-:-:S03]  /*0850*/  HADD2.F32 R0, -RZ, R17.H0_H0 ;  /* 0x20000011ff007230 */ /* 0x002fc60000004100 */
[----:B------:R-:W-:Y:S04]  /*0860*/  STL [R1+0x14], R2 ;  /* 0x0000140201007387 */ /* 0x000fe80000100800 */
[----:B------:R-:W-:Y:S04]  /*0870*/  STL [R1+0x4], R0 ;  /* 0x0000040001007387 */ /* 0x000fe80000100800 */
[----:B------:R1:W-:Y:S02]  /*0880*/  STL [R1+0x8], R44 ;  /* 0x0000082c01007387 */ /* 0x0003e40000100800 */
[----:B-1----:R-:W-:-:S05]  /*0890*/  HADD2.F32 R44, -RZ, R45.H0_H0 ;  /* 0x2000002dff2c7230 */ /* 0x002fca0000004100 */
[----:B------:R1:W-:Y:S01]  /*08a0*/  STL [R1+0xc], R44 ;  /* 0x00000c2c01007387 */ /* 0x0003e20000100800 */
[----:B--2---:R-:W-:Y:S01]  /*08b0*/  SHF.R.U64 R215, R210, 0x10, R211 ;  /* 0x00000010d2d77819 */ /* 0x004fe200000012d3 */
[----:B------:R-:W-:Y:S01]  /*08c0*/  HADD2.F32 R213, -RZ, R211.H0_H0 ;  /* 0x200000d3ffd57230 */ /* 0x000fe20000004100 */
[----:B-----5:R-:W-:Y:S01]  /*08d0*/  SHF.R.U64 R223, R218, 0x10, R219 ;  /* 0x00000010dadf7819 */ /* 0x020fe200000012db */
        /* <DEDUP_REMOVED lines=12> */
[--C-:B------:R-:W-:Y:S02]  /*09a0*/  SHF.R.U64 R216, R6, 0x10, R7.reuse ;  /* 0x0000001006d87819 */ /* 0x100fe40000001207 */
[----:B------:R-:W-:-:S02]  /*09b0*/  SHF.R.U32.HI R212, RZ, 0x10, R7 ;  /* 0x00000010ffd47819 */ /* 0x000fc40000011607 */
[--C-:B------:R-:W-:Y:S02]  /*09c0*/  SHF.R.U64 R224, R8, 0x10, R9.reuse ;  /* 0x0000001008e07819 */ /* 0x100fe40000001209 */
[----:B------:R-:W-:Y:S02]  /*09d0*/  SHF.R.U32.HI R220, RZ, 0x10, R9 ;  /* 0x00000010ffdc7819 */ /* 0x000fe40000011609 */
[--C-:B------:R-:W-:Y:S02]  /*09e0*/  SHF.R.U64 R232, R10, 0x10, R11.reuse ;  /* 0x000000100ae87819 */ /* 0x100fe4000000120b */
[----:B------:R-:W-:Y:S02]  /*09f0*/  SHF.R.U32.HI R228, RZ, 0x10, R11 ;  /* 0x00000010ffe47819 */ /* 0x000fe4000001160b */
[--C-:B------:R-:W-:Y:S02]  /*0a00*/  SHF.R.U64 R240, R12, 0x10, R13.reuse ;  /* 0x000000100cf07819 */ /* 0x100fe4000000120d */
[----:B------:R-:W-:-:S02]  /*0a10*/  SHF.R.U32.HI R236, RZ, 0x10, R13 ;  /* 0x00000010ffec7819 */ /* 0x000fc4000001160d */
[--C-:B------:R-:W-:Y:S02]  /*0a20*/  SHF.R.U64 R248, R14, 0x10, R15.reuse ;  /* 0x000000100ef87819 */ /* 0x100fe4000000120f */
[----:B------:R-:W-:Y:S02]  /*0a30*/  SHF.R.U32.HI R244, RZ, 0x10, R15 ;  /* 0x00000010fff47819 */ /* 0x000fe4000001160f */
[----:B------:R-:W-:Y:S01]  /*0a40*/  SHF.R.U32.HI R252, RZ, 0x10, R17 ;  /* 0x00000010fffc7819 */ /* 0x000fe20000011611 */
[----:B------:R-:W-:Y:S02]  /*0a50*/  HADD2.F32 R217, -RZ, R210.H0_H0 ;  /* 0x200000d2ffd97230 */ /* 0x000fe40000004100 */
[----:B------:R-:W-:Y:S02]  /*0a60*/  HFMA2 R210, -RZ, RZ, 0, 0 ;  /* 0x00000000ffd27431 */ /* 0x000fe400000001ff */
[----:B------:R-:W-:Y:S02]  /*0a70*/  HADD2.F32 R225, -RZ, R218.H0_H0 ;  /* 0x200000daffe17230 */ /* 0x000fe40000004100 */
[----:B------:R-:W-:-:S02]  /*0a80*/  HADD2.F32 R233, -RZ, R226.H0_H0 ;  /* 0x200000e2ffe97230 */ /* 0x000fc40000004100 */
[----:B------:R-:W-:Y:S02]  /*0a90*/  HADD2.F32 R241, -RZ, R234.H0_H0 ;  /* 0x200000eafff17230 */ /* 0x000fe40000004100 */
[----:B------:R-:W-:Y:S01]  /*0aa0*/  HADD2.F32 R249, -RZ, R242.H0_H0 ;  /* 0x200000f2fff97230 */ /* 0x000fe20000004100 */
[----:B------:R-:W-:Y:S01]  /*0ab0*/  CS2R R2, SRZ ;  /* 0x0000000000027805 */ /* 0x000fe2000001ff00 */
[----:B------:R-:W-:Y:S01]  /*0ac0*/  HADD2.F32 R218, -RZ, R6.H0_H0 ;  /* 0x20000006ffda7230 */ /* 0x000fe20000004100 */
[----:B------:R-:W-:Y:S01]  /*0ad0*/  CS2R R16, SRZ ;  /* 0x0000000000107805 */ /* 0x000fe2000001ff00 */
[----:B------:R-:W-:Y:S01]  /*0ae0*/  HADD2.F32 R214, -RZ, R7.H0_H0 ;  /* 0x20000007ffd67230 */ /* 0x000fe20000004100 */
[----:B------:R-:W-:Y:S01]  /*0af0*/  CS2R R6, SRZ ;  /* 0x0000000000067805 */ /* 0x000fe2000001ff00 */
[----:B------:R-:W-:Y:S01]  /*0b00*/  HADD2.F32 R226, -RZ, R8.H0_H0 ;  /* 0x20000008ffe27230 */ /* 0x000fe20000004100 */
[----:B------:R-:W-:Y:S01]  /*0b10*/  MOV R0, RZ ;  /* 0x000000ff00007202 */ /* 0x000fe20000000f00 */
        /* <DEDUP_REMOVED lines=32> */
[----:B01----:R-:W-:-:S07]  /*0d20*/  HADD2.F32 R252, -RZ, R252.H0_H0 ;  /* 0x200000fcfffc7230 */ /* 0x003fce0000004100 */
.L_x_3016:
[----:B------:R-:W-:Y:S01]  /*0d30*/  UIMAD UR5, UR4, UR19, URZ ;  /* 0x00000013040572a4 */ /* 0x000fe2000f8e02ff */
[----:B0-----:R-:W0:Y:S01]  /*0d40*/  LDC.64 R178, c[0x0][0x3a8] ;  /* 0x0000ea00ffb27b82 */ /* 0x001e220000000a00 */
[----:B------:R-:W-:Y:S02]  /*0d50*/  UIMAD.WIDE UR10, UR4, 0x4, UR14 ;  /* 0x00000004040a78a5 */ /* 0x000fe4000f8e020e */
[----:B------:R-:W-:-:S04]  /*0d60*/  USHF.R.S32.HI UR6, URZ, 0x1f, UR5 ;  /* 0x0000001fff067899 */ /* 0x000fc80008011405 */
[----:B------:R-:W-:Y:S01]  /*0d70*/  ULEA.HI UR6, UR6, UR5, URZ, 0x2 ;  /* 0x0000000506067291 */ /* 0x000fe2000f8f10ff */
[----:B------:R-:W1:Y:S01]  /*0d80*/  LDC.64 R176, c[0x0][0x430] ;  /* 0x00010c00ffb07b82 */ /* 0x000e620000000a00 */
[----:B------:R-:W-:Y:S02]  /*0d90*/  MOV R76, UR10 ;  /* 0x0000000a004c7c02 */ /* 0x000fe40008000f00 */
[----:B------:R-:W-:Y:S01]  /*0da0*/  MOV R77, UR11 ;  /* 0x0000000b004d7c02 */ /* 0x000fe20008000f00 */
[----:B------:R-:W-:Y:S01]  /*0db0*/  UIMAD.WIDE UR10, UR4, 0x4, UR12 ;  /* 0x00000004040a78a5 */ /* 0x000fe2000f8e020c */
[----:B------:R-:W-:-:S03]  /*0dc0*/  MOV R79, UR6 ;  /* 0x00000006004f7c02 */ /* 0x000fc60008000f00 */
[----:B------:R-:W2:Y:S01]  /*0dd0*/  LDC.64 R174, c[0x0][0x428] ;  /* 0x00010a00ffae7b82 */ /* 0x000ea20000000a00 */
[----:B------:R-:W-:Y:S01]  /*0de0*/  LEA.HI.SX32 R156, R79, R92, 0x1e ;  /* 0x0000005c4f9c7211 */ /* 0x000fe200078ff2ff */
[----:B------:R3:W4:Y:S03]  /*0df0*/  LDG.E R119, desc[UR16][R76.64] ;  /* 0x000000104c777981 */ /* 0x000726000c1e1900 */
[----:B------:R-:W-:Y:S02]  /*0e00*/  IADD3 R118, PT, PT, R156, 0x100, RZ ;  /* 0x000001009c767810 */ /* 0x000fe40007ffe0ff */
[----:B------:R-:W-:Y:S01]  /*0e10*/  ISETP.NE.U32.AND P0, PT, RZ, UR24, PT ;  /* 0x00000018ff007c0c */ /* 0x000fe2000bf05070 */
[----:B------:R-:W4:Y:S01]  /*0e20*/  LDC.64 R122, c[0x0][0x3b0] ;  /* 0x0000ec00ff7a7b82 */ /* 0x000f220000000a00 */
[----:B---3--:R-:W-:Y:S02]  /*0e30*/  MOV R76, UR10 ;  /* 0x0000000a004c7c02 */ /* 0x008fe40008000f00 */
[----:B------:R-:W-:-:S05]  /*0e40*/  MOV R77, UR11 ;  /* 0x0000000b004d7c02 */ /* 0x000fca0008000f00 */
[----:B------:R0:W3:Y:S01]  /*0e50*/  LDG.E R188, desc[UR16][R76.64] ;  /* 0x000000104cbc7981 */ /* 0x0000e2000c1e1900 */
[----:B-1----:R-:W-:Y:S01]  /*0e60*/  IMAD.WIDE.U32 R80, R118, 0x10, R176 ;  /* 0x0000001076507825 */ /* 0x002fe200078e00b0 */
[----:B------:R-:W-:-:S03]  /*0e70*/  IADD3 R120, PT, PT, R156, 0x200, RZ ;  /* 0x000002009c787810 */ /* 0x000fc60007ffe0ff */
[C---:B0-----:R-:W-:Y:S02]  /*0e80*/  IMAD.WIDE.U32 R76, R118.reuse, 0x10, R178 ;  /* 0x00000010764c7825 */ /* 0x041fe400078e00b2 */
[----:B------:R-:W3:Y:S04]  /*0e90*/  LDG.E.128 R80, desc[UR16][R80.64] ;  /* 0x0000001050507981 */ /* 0x000ee8000c1e1d00 */
[----:B------:R-:W3:Y:S01]  /*0ea0*/  LDG.E.128 R76, desc[UR16][R76.64] ;  /* 0x000000104c4c7981 */ /* 0x000ee2000c1e1d00 */
[----:B--2---:R-:W-:-:S04]  /*0eb0*/  IMAD.WIDE.U32 R84, R118, 0x10, R174 ;  /* 0x0000001076547825 */ /* 0x004fc800078e00ae */
[C---:B------:R-:W-:Y:S02]  /*0ec0*/  IMAD.WIDE.U32 R92, R120.reuse, 0x10, R176 ;  /* 0x00000010785c7825 */ /* 0x040fe400078e00b0 */
[----:B------:R-:W2:Y:S02]  /*0ed0*/  LDG.E.128 R84, desc[UR16][R84.64] ;  /* 0x0000001054547981 */ /* 0x000ea4000c1e1d00 */
[C---:B------:R-:W-:Y:S02]  /*0ee0*/  IMAD.WIDE.U32 R88, R120.reuse, 0x10, R178 ;  /* 0x0000001078587825 */ /* 0x040fe400078e00b2 */
[----:B------:R-:W2:Y:S02]  /*0ef0*/  LDG.E.128 R92, desc[UR16][R92.64] ;  /* 0x000000105c5c7981 */ /* 0x000ea4000c1e1d00 */
[----:B------:R-:W-:Y:S02]  /*0f00*/  IMAD.WIDE.U32 R96, R120, 0x10, R174 ;  /* 0x0000001078607825 */ /* 0x000fe400078e00ae */
[----:B------:R-:W2:Y:S04]  /*0f10*/  LDG.E.128 R88, desc[UR16][R88.64] ;  /* 0x0000001058587981 */ /* 0x000ea8000c1e1d00 */
[----:B------:R-:W2:Y:S01]  /*0f20*/  LDG.E.128 R96, desc[UR16][R96.64] ;  /* 0x0000001060607981 */ /* 0x000ea2000c1e1d00 */
[----:B------:R-:W-:-:S05]  /*0f30*/  IADD3 R121, PT, PT, R156, 0x300, RZ ;  /* 0x000003009c797810 */ /* 0x000fca0007ffe0ff */
[----:B------:R-:W-:-:S04]  /*0f40*/  IMAD.WIDE.U32 R100, R121, 0x10, R178 ;  /* 0x0000001079647825 */ /* 0x000fc800078e00b2 */
[C---:B------:R-:W-:Y:S02]  /*0f50*/  IMAD.WIDE.U32 R104, R121.reuse, 0x10, R176 ;  /* 0x0000001079687825 */ /* 0x040fe400078e00b0 */
[----:B------:R-:W2:Y:S04]  /*0f60*/  LDG.E.128 R100, desc[UR16][R100.64] ;  /* 0x0000001064647981 */ /* 0x000ea8000c1e1d00 */
[----:B------:R-:W2:Y:S01]  /*0f70*/  LDG.E.128 R104, desc[UR16][R104.64] ;  /* 0x0000001068687981 */ /* 0x000ea2000c1e1d00 */
[----:B------:R-:W-:-:S06]  /*0f80*/  IMAD.WIDE.U32 R108, R121, 0x10, R174 ;  /* 0x00000010796c7825 */ /* 0x000fcc00078e00ae */
[----:B------:R-:W2:Y:S01]  /*0f90*/  LDG.E.128 R108, desc[UR16][R108.64] ;  /* 0x000000106c6c7981 */ /* 0x000ea2000c1e1d00 */
[----:B------:R-:W-:-:S13]  /*0fa0*/  ISETP.NE.AND.EX P0, PT, RZ, UR25, PT, P0 ;  /* 0x00000019ff007c0c */ /* 0x000fda000bf05300 */
[----:B------:R-:W0:Y:S08]  /*0fb0*/  @P0 LDC.64 R112, c[0x0][0x3b8] ;  /* 0x0000ee00ff700b82 */ /* 0x000e300000000a00 */
[----:B------:R-:W1:Y:S01]  /*0fc0*/  @P0 LDC.64 R114, c[0x0][0x3b8] ;  /* 0x0000ee00ff720b82 */ /* 0x000e620000000a00 */
[----:B------:R-:W-:Y:S02]  /*0fd0*/  ISETP.NE.U32.AND P1, PT, RZ, UR20, PT ;  /* 0x00000014ff007c0c */ /* 0x000fe4000bf25070 */
[----:B------:R-:W-:-:S05]  /*0fe0*/  IADD3 R202, PT, PT, R156, 0x500, RZ ;  /* 0x000005009cca7810 */ /* 0x000fca0007ffe0ff */
[----:B------:R-:W1:Y:S01]  /*0ff0*/  @P0 LDC.64 R116, c[0x0][0x3b8] ;  /* 0x0000ee00ff740b82 */ /* 0x000e620000000a00 */
[----:B0-----:R-:W-:-:S05]  /*1000*/  @P0 IMAD.WIDE.U32 R112, R120, 0x4, R112 ;  /* 0x0000000478700825 */ /* 0x001fca00078e0070 */
[----:B------:R0:W5:Y:S02]  /*1010*/  @P0 LDG.E R158, desc[UR16][R112.64] ;  /* 0x00000010709e0981 */ /* 0x000164000c1e1900 */
[----:B0-----:R-:W0:Y:S01]  /*1020*/  @P0 LDC.64 R112, c[0x0][0x3b8] ;  /* 0x0000ee00ff700b82 */ /* 0x001e220000000a00 */
[----:B------:R-:W-:Y:S01]  /*1030*/  ISETP.NE.AND.EX P1, PT, RZ, UR21, PT, P1 ;  /* 0x00000015ff007c0c */ /* 0x000fe2000bf25310 */
[----:B-1----:R-:W-:-:S05]  /*1040*/  @P0 IMAD.WIDE.U32 R114, R118, 0x4, R114 ;  /* 0x0000000476720825 */ /* 0x002fca00078e0072 */
[----:B------:R1:W5:Y:S07]  /*1050*/  @P0 LDG.E R157, desc[UR16][R114.64] ;  /* 0x00000010729d0981 */ /* 0x00036e000c1e1900 */
[----:B-1----:R-:W1:Y:S01]  /*1060*/  @P1 LDC.64 R114, c[0x0][0x438] ;  /* 0x00010e00ff721b82 */ /* 0x002e620000000a00 */
[----:B0-----:R-:W-:-:S05]  /*1070*/  @P0 IMAD.WIDE.U32 R112, R202, 0x4, R112 ;  /* 0x00000004ca700825 */ /* 0x001fca00078e0070 */
[----:B------:R0:W5:Y:S02]  /*1080*/  @P0 LDG.E R160, desc[UR16][R112.64] ;  /* 0x0000001070a00981 */ /* 0x000164000c1e1900 */
[----:B0-----:R-:W0:Y:S01]  /*1090*/  @P1 LDC.64 R112, c[0x0][0x438] ;  /* 0x00010e00ff701b82 */ /* 0x001e220000000a00 */
[----:B-1----:R-:W-:-:S04]  /*10a0*/  @P1 IMAD.WIDE.U32 R114, R118, 0x10, R114 ;  /* 0x0000001076721825 */ /* 0x002fc800078e0072 */
[----:B------:R-:W-:Y:S01]  /*10b0*/  @P0 IMAD.WIDE.U32 R116, R121, 0x4, R116 ;  /* 0x0000000479740825 */ /* 0x000fe200078e0074 */
[----:B------:R1:W5:Y:S04]  /*10c0*/  @P1 LDG.E.128 R44, desc[UR16][R114.64] ;  /* 0x00000010722c1981 */ /* 0x000368000c1e1d00 */
[----:B------:R0:W5:Y:S01]  /*10d0*/  @P0 LDG.E R159, desc[UR16][R116.64] ;  /* 0x00000010749f0981 */ /* 0x000162000c1e1900 */
[----:B-1----:R-:W1:Y:S01]  /*10e0*/  @P1 LDC.64 R114, c[0x0][0x438] ;  /* 0x00010e00ff721b82 */ /* 0x002e620000000a00 */
[----:B0-----:R-:W-:-:S07]  /*10f0*/  @P1 IMAD.WIDE.U32 R112, R202, 0x10, R112 ;  /* 0x00000010ca701825 */ /* 0x001fce00078e0070 */
[----:B------:R-:W0:Y:S01]  /*1100*/  @P1 LDC.64 R116, c[0x0][0x438] ;  /* 0x00010e00ff741b82 */ /* 0x000e220000000a00 */
[----:B------:R4:W5:Y:S02]  /*1110*/  @P1 LDG.E.128 R56, desc[UR16][R112.64] ;  /* 0x0000001070381981 */ /* 0x000964000c1e1d00 */
[----:B----4-:R-:W-:-:S05]  /*1120*/  IMAD.WIDE.U32 R112, R156, 0x4, R122 ;  /* 0x000000049c707825 */ /* 0x010fca00078e007a */
[----:B------:R4:W5:Y:S01]  /*1130*/  LDG.E R173, desc[UR16][R112.64] ;  /* 0x0000001070ad7981 */ /* 0x000962000c1e1900 */
[----:B------:R-:W-:Y:S02]  /*1140*/  ISETP.NE.AND P3, PT, RZ, UR18, PT ;  /* 0x00000012ff007c0c */ /* 0x000fe4000bf65270 */
[----:B------:R-:W-:Y:S01]  /*1150*/  IADD3 R164, PT, PT, R156, 0x400, RZ ;  /* 0x000004009ca47810 */ /* 0x000fe20007ffe0ff */
[----:B----4-:R-:W-:-:S05]  /*1160*/  IMAD.WIDE.U32 R112, R120, 0x4, R122 ;  /* 0x0000000478707825 */ /* 0x010fca00078e007a */
[----:B------:R4:W5:Y:S02]  /*1170*/  LDG.E R168, desc[UR16][R112.64] ;  /* 0x0000001070a87981 */ /* 0x000964000c1e1900 */
[----:B----4-:R-:W-:-:S05]  /*1180*/  IMAD.WIDE.U32 R112, R121, 0x4, R122 ;  /* 0x0000000479707825 */ /* 0x010fca00078e007a */
[----:B------:R4:W5:Y:S01]  /*1190*/  LDG.E R167, desc[UR16][R112.64] ;  /* 0x0000001070a77981 */ /* 0x000962000c1e1900 */
[----:B-1----:R-:W-:-:S04]  /*11a0*/  @P1 IMAD.WIDE.U32 R114, R121, 0x10, R114 ;  /* 0x0000001079721825 */ /* 0x002fc800078e0072 */
[----:B0-----:R-:W-:Y:S01]  /*11b0*/  @P1 IMAD.WIDE.U32 R116, R120, 0x10, R116 ;  /* 0x0000001078741825 */ /* 0x001fe200078e0074 */
[----:B------:R-:W5:Y:S03]  /*11c0*/  @P1 LDG.E.128 R52, desc[UR16][R114.64] ;  /* 0x0000001072341981 */ /* 0x000f66000c1e1d00 */
[----:B----4-:R-:W-:Y:S01]  /*11d0*/  IMAD.WIDE.U32 R112, R164, 0x4, R122 ;  /* 0x00000004a4707825 */ /* 0x010fe200078e007a */
[----:B------:R-:W5:Y:S04]  /*11e0*/  @P1 LDG.E.128 R48, desc[UR16][R116.64] ;  /* 0x0000001074301981 */ /* 0x000f68000c1e1d00 */
[----:B------:R0:W5:Y:S01]  /*11f0*/  LDG.E R166, desc[UR16][R112.64] ;  /* 0x0000001070a67981 */ /* 0x000162000c1e1900 */
[----:B------:R-:W-:-:S04]  /*1200*/  IMAD.WIDE.U32 R120, R156, 0x10, R174 ;  /* 0x000000109c787825 */ /* 0x000fc800078e00ae */
[----:B0-----:R-:W-:-:S04]  /*1210*/  IMAD.WIDE.U32 R112, R202, 0x4, R122 ;  /* 0x00000004ca707825 */ /* 0x001fc800078e007a */
[----:B------:R-:W-:Y:S01]  /*1220*/  IMAD.WIDE.U32 R114, R118, 0x4, R122 ;  /* 0x0000000476727825 */ /* 0x000fe200078e007a */
[----:B------:R0:W5:Y:S03]  /*1230*/  LDG.E R165, desc[UR16][R112.64] ;  /* 0x0000001070a57981 */ /* 0x000166000c1e1900 */
[C---:B------:R-:W-:Y:S01]  /*1240*/  IMAD.WIDE.U32 R116, R156.reuse, 0x10, R176 ;  /* 0x000000109c747825 */ /* 0x040fe200078e00b0 */
[----:B------:R1:W5:Y:S04]  /*1250*/  LDG.E R169, desc[UR16][R114.64] ;  /* 0x0000001072a97981 */ /* 0x000368000c1e1900 */
[----:B------:R-:W4:Y:S01]  /*1260*/  LDG.E.128 R120, desc[UR16][R120.64] ;  /* 0x0000001078787981 */ /* 0x000f22000c1e1d00 */
[----:B------:R-:W-:Y:S01]  /*1270*/  R2UR UR10, R119 ;  /* 0x00000000770a72ca */ /* 0x000fe200000e0000 */
[----:B0-----:R-:W-:-:S02]  /*1280*/  IMAD.WIDE.U32 R112, R156, 0x10, R178 ;  /* 0x000000109c707825 */ /* 0x001fc400078e00b2 */
[----:B------:R-:W4:Y:S04]  /*1290*/  LDG.E.128 R116, desc[UR16][R116.64] ;  /* 0x0000001074747981 */ /* 0x000f28000c1e1d00 */
[----:B------:R-:W4:Y:S01]  /*12a0*/  LDG.E.128 R112, desc[UR16][R112.64] ;  /* 0x0000001070707981 */ /* 0x000f22000c1e1d00 */
[----:B---3--:R-:W-:-:S05]  /*12b0*/  FSEL R188, R188, RZ, !P3 ;  /* 0x000000ffbcbc7208 */ /* 0x008fca0005800000 */
[----:B------:R-:W-:-:S04]  /*12c0*/  FADD.FTZ R77, -R188, R77 ;  /* 0x0000004dbc4d7221 */ /* 0x000fc80000010100 */
[----:B------:R-:W-:Y:S01]  /*12d0*/  FMUL.FTZ R172, R77, UR10 ;  /* 0x0000000a4dac7c20 */ /* 0x000fe20008410000 */
[----:B------:R-:W-:-:S04]  /*12e0*/  FMUL.FTZ R77, R247, R81 ;  /* 0x00000051f74d7220 */ /* 0x000fc80000410000 */
[----:B--2---:R-:W-:Y:S01]  /*12f0*/  FFMA.FTZ R174, R248, R85, R77 ;  /* 0x00000055f8ae7223 */ /* 0x004fe2000001004d */
[----:B------:R-:W-:Y:S01]  /*1300*/  FMUL.FTZ R77, R241, R92 ;  /* 0x0000005cf14d7220 */ /* 0x000fe20000410000 */
[----:B------:R-:W-:-:S03]  /*1310*/  FADD.FTZ R90, -R188, R90 ;  /* 0x0000005abc5a7221 */ /* 0x000fc60000010100 */
[----:B------:R-:W-:Y:S01]  /*1320*/  FFMA.FTZ R180, R242, R96, R77 ;  /* 0x00000060f2b47223 */ /* 0x000fe2000001004d */
[----:B------:R-:W-:Y:S01]  /*1330*/  FMUL.FTZ R77, R239, R93 ;  /* 0x0000005def4d7220 */ /* 0x000fe20000410000 */
[----:B------:R-:W-:Y:S01]  /*1340*/  FMUL.FTZ R183, R90, UR10 ;  /* 0x0000000a5ab77c20 */ /* 0x000fe20008410000 */
[----:B------:R-:W-:Y:S01]  /*1350*/  FADD.FTZ R200, R94, R200 ;  /* 0x000000c85ec87221 */ /* 0x000fe20000010000 */
[----:B------:R-:W2:Y:S01]  /*1360*/  LDL R90, [R1+0x14] ;  /* 0x00001400015a7983 */ /* 0x000ea20000100800 */
[----:B------:R-:W-:Y:S01]  /*1370*/  FFMA.FTZ R182, R240, R97, R77 ;  /* 0x00000061f0b67223 */ /* 0x000fe2000001004d */
[----:B------:R-:W-:Y:S01]  /*1380*/  FMUL.FTZ R77, R237, R94 ;  /* 0x0000005eed4d7220 */ /* 0x000fe20000410000 */
[----:B------:R-:W-:Y:S02]  /*1390*/  FFMA.FTZ R22, R94, R183, R22 ;  /* 0x000000b75e167223 */ /* 0x000fe40000010016 */
[----:B------:R-:W3:Y:S01]  /*13a0*/  LDL R94, [R1+0x10] ;  /* 0x00001000015e7983 */ /* 0x000ee20000100800 */
[----:B------:R-:W-:Y:S01]  /*13b0*/  FADD.FTZ R91, -R188, R91 ;  /* 0x0000005bbc5b7221 */ /* 0x000fe20000010100 */
[----:B------:R-:W-:Y:S01]  /*13c0*/  FFMA.FTZ R184, R238, R98, R77 ;  /* 0x00000062eeb87223 */ /* 0x000fe2000001004d */
[----:B------:R-:W-:Y:S01]  /*13d0*/  FMUL.FTZ R77, R235, R95 ;  /* 0x0000005feb4d7220 */ /* 0x000fe20000410000 */
[----:B------:R-:W-:Y:S01]  /*13e0*/  FADD.FTZ R100, -R188, R100 ;  /* 0x00000064bc647221 */ /* 0x000fe20000010100 */
[----:B------:R-:W-:Y:S01]  /*13f0*/  FMUL.FTZ R187, R91, UR10 ;  /* 0x0000000a5bbb7c20 */ /* 0x000fe20008410000 */
[C---:B------:R-:W-:Y:S01]  /*1400*/  FADD.FTZ R42, R98.reuse, R42 ;  /* 0x0000002a622a7221 */ /* 0x040fe20000010000 */
[----:B------:R-:W-:Y:S01]  /*1410*/  FFMA.FTZ R145, R98, R183, R145 ;  /* 0x000000b762917223 */ /* 0x000fe20000010091 */
[C---:B------:R-:W-:Y:S01]  /*1420*/  FADD.FTZ R41, R99.reuse, R41 ;  /* 0x0000002963297221 */ /* 0x040fe20000010000 */
[----:B------:R-:W-:Y:S01]  /*1430*/  FFMA.FTZ R144, R99, R187, R144 ;  /* 0x000000bb63907223 */ /* 0x000fe20000010090 */
[----:B------:R-:W-:Y:S01]  /*1440*/  FFMA.FTZ R186, R236, R99, R77 ;  /* 0x00000063ecba7223 */ /* 0x000fe2000001004d */
[----:B------:R-:W-:Y:S01]  /*1450*/  FMUL.FTZ R185, R100, UR10 ;  /* 0x0000000a64b97c20 */ /* 0x000fe20008410000 */
[----:B------:R-:W2:Y:S01]  /*1460*/  LDL R98, [R1+0x8] ;  /* 0x0000080001627983 */ /* 0x000ea20000100800 */
[----:B------:R-:W-:-:S03]  /*1470*/  FADD.FTZ R101, -R188, R101 ;  /* 0x00000065bc657221 */ /* 0x000fc60000010100 */
[----:B------:R-:W2:Y:S01]  /*1480*/  LDL R99, [R1] ;  /* 0x0000000001637983 */ /* 0x000ea20000100800 */
[----:B------:R-:W-:Y:S01]  /*1490*/  FMUL.FTZ R77, R233, R104 ;  /* 0x00000068e94d7220 */ /* 0x000fe20000410000 */
[C---:B------:R-:W-:Y:S01]  /*14a0*/  FADD.FTZ R198, R104.reuse, R198 ;  /* 0x000000c668c67221 */ /* 0x040fe20000010000 */
[----:B------:R-:W-:Y:S01]  /*14b0*/  FFMA.FTZ R11, R104, R185, R11 ;  /* 0x000000b9680b7223 */ /* 0x000fe2000001000b */
[----:B------:R-:W-:Y:S01]  /*14c0*/  FMUL.FTZ R104, R101, UR10 ;  /* 0x0000000a65687c20 */ /* 0x000fe20008410000 */
[----:B------:R-:W2:Y:S04]  /*14d0*/  LDL R100, [R1+0x4] ;  /* 0x0000040001647983 */ /* 0x000ea80000100800 */
[----:B------:R-:W2:Y:S01]  /*14e0*/  LDL R101, [R1+0xc] ;  /* 0x00000c0001657983 */ /* 0x000ea20000100800 */
[----:B------:R-:W-:-:S04]  /*14f0*/  FADD.FTZ R76, -R188, R76 ;  /* 0x0000004cbc4c7221 */ /* 0x000fc80000010100 */
[----:B------:R-:W-:Y:S01]  /*1500*/  FMUL.FTZ R170, R76, UR10 ;  /* 0x0000000a4caa7c20 */ /* 0x000fe20008410000 */
[----:B------:R-:W-:Y:S01]  /*1510*/  FMUL.FTZ R171, R249, R80 ;  /* 0x00000050f9ab7220 */ /* 0x000fe20000410000 */
[C---:B------:R-:W-:Y:S01]  /*1520*/  FADD.FTZ R7, R80.reuse, R7 ;  /* 0x0000000750077221 */ /* 0x040fe20000010000 */
[C---:B------:R-:W-:Y:S01]  /*1530*/  FADD.FTZ R8, R81.reuse, R8 ;  /* 0x0000000851087221 */ /* 0x040fe20000010000 */
[----:B------:R-:W-:Y:S01]  /*1540*/  FFMA.FTZ R28, R80, R170, R28 ;  /* 0x000000aa501c7223 */ /* 0x000fe2000001001c */
[----:B------:R-:W-:Y:S01]  /*1550*/  FFMA.FTZ R27, R81, R172, R27 ;  /* 0x000000ac511b7223 */ /* 0x000fe2000001001b */
[C---:B------:R-:W-:Y:S01]  /*1560*/  FADD.FTZ R78, -R188.reuse, R78 ;  /* 0x0000004ebc4e7221 */ /* 0x040fe20000010100 */
[----:B------:R-:W-:Y:S01]  /*1570*/  FADD.FTZ R79, -R188, R79 ;  /* 0x0000004fbc4f7221 */ /* 0x000fe20000010100 */
[----:B------:R-:W0:Y:S01]  /*1580*/  LDC.64 R80, c[0x0][0x430] ;  /* 0x00010c00ff507b82 */ /* 0x000e220000000a00 */
[C---:B------:R-:W-:Y:S01]  /*1590*/  FADD.FTZ R128, R84.reuse, R128 ;  /* 0x0000008054807221 */ /* 0x040fe20000010000 */
[----:B------:R-:W-:Y:S01]  /*15a0*/  FFMA.FTZ R151, R84, R170, R151 ;  /* 0x000000aa54977223 */ /* 0x000fe20000010097 */
[----:B------:R-:W-:Y:S01]  /*15b0*/  FFMA.FTZ R171, R250, R84, R171 ;  /* 0x00000054faab7223 */ /* 0x000fe200000100ab */
[C---:B------:R-:W-:Y:S01]  /*15c0*/  FADD.FTZ R127, R85.reuse, R127 ;  /* 0x0000007f557f7221 */ /* 0x040fe20000010000 */
[----:B------:R-:W-:Y:S01]  /*15d0*/  FFMA.FTZ R150, R85, R172, R150 ;  /* 0x000000ac55967223 */ /* 0x000fe20000010096 */
[----:B------:R-:W-:Y:S01]  /*15e0*/  FMUL.FTZ R176, R78, UR10 ;  /* 0x0000000a4eb07c20 */ /* 0x000fe20008410000 */
[----:B------:R-:W-:Y:S01]  /*15f0*/  FMUL.FTZ R178, R79, UR10 ;  /* 0x0000000a4fb27c20 */ /* 0x000fe20008410000 */
[----:B------:R-:W1:Y:S08]  /*1600*/  LDC.64 R84, c[0x0][0x3a8] ;  /* 0x0000ea00ff547b82 */ /* 0x000e700000000a00 */
[----:B------:R-:W1:Y:S01]  /*1610*/  LDC.64 R78, c[0x0][0x428] ;  /* 0x00010a00ff4e7b82 */ /* 0x000e620000000a00 */
[C---:B------:R-:W-:Y:S01]  /*1620*/  FADD.FTZ R88, -R188.reuse, R88 ;  /* 0x00000058bc587221 */ /* 0x040fe20000010100 */
[----:B------:R-:W-:-:S03]  /*1630*/  FADD.FTZ R89, -R188, R89 ;  /* 0x00000059bc597221 */ /* 0x000fc60000010100 */
[----:B------:R-:W-:Y:S01]  /*1640*/  FMUL.FTZ R177, R88, UR10 ;  /* 0x0000000a58b17c20 */ /* 0x000fe20008410000 */
[----:B------:R-:W-:Y:S01]  /*1650*/  FMUL.FTZ R181, R89, UR10 ;  /* 0x0000000a59b57c20 */ /* 0x000fe20008410000 */
[----:B0-----:R-:W-:-:S04]  /*1660*/  IMAD.WIDE.U32 R88, R202, 0x10, R80 ;  /* 0x00000010ca587825 */ /* 0x001fc800078e0050 */
[C---:B------:R-:W-:Y:S01]  /*1670*/  FADD.FTZ R40, R108.reuse, R40 ;  /* 0x000000286c287221 */ /* 0x040fe20000010000 */
[----:B------:R-:W-:Y:S01]  /*1680*/  FFMA.FTZ R143, R108, R185, R143 ;  /* 0x000000b96c8f7223 */ /* 0x000fe2000001008f */
[----:B------:R-:W-:-:S04]  /*1690*/  IMAD.WIDE.U32 R80, R164, 0x10, R80 ;  /* 0x00000010a4507825 */ /* 0x000fc800078e0050 */
[C---:B------:R-:W-:Y:S01]  /*16a0*/  FADD.FTZ R124, R96.reuse, R124 ;  /* 0x0000007c607c7221 */ /* 0x040fe20000010000 */
[----:B------:R-:W-:Y:S01]  /*16b0*/  FFMA.FTZ R147, R96, R177, R147 ;  /* 0x000000b160937223 */ /* 0x000fe20000010093 */
[C---:B------:R-:W-:Y:S01]  /*16c0*/  FADD.FTZ R43, R97.reuse, R43 ;  /* 0x0000002b612b7221 */ /* 0x040fe20000010000 */
[----:B------:R-:W-:Y:S01]  /*16d0*/  FFMA.FTZ R146, R97, R181, R146 ;  /* 0x000000b561927223 */ /* 0x000fe20000010092 */
[----:B------:R-:W-:Y:S01]  /*16e0*/  FFMA.FTZ R108, R234, R108, R77 ;  /* 0x0000006cea6c7223 */ /* 0x000fe2000001004d */
[----:B-1----:R-:W-:-:S04]  /*16f0*/  IMAD.WIDE.U32 R76, R164, 0x10, R84 ;  /* 0x00000010a44c7825 */ /* 0x002fc800078e0054 */
[----:B------:R-:W-:Y:S01]  /*1700*/  FMUL.FTZ R175, R245, R82 ;  /* 0x00000052f5af7220 */ /* 0x000fe20000410000 */
[C---:B------:R-:W-:Y:S01]  /*1710*/  FADD.FTZ R9, R82.reuse, R9 ;  /* 0x0000000952097221 */ /* 0x040fe20000010000 */
[----:B------:R-:W-:Y:S01]  /*1720*/  FFMA.FTZ R26, R82, R176, R26 ;  /* 0x000000b0521a7223 */ /* 0x000fe2000001001a */
[----:B------:R-:W-:-:S04]  /*1730*/  IMAD.WIDE.U32 R96, R202, 0x10, R84 ;  /* 0x00000010ca607825 */ /* 0x000fc800078e0054 */
[----:B------:R-:W-:Y:S01]  /*1740*/  FMUL.FTZ R179, R243, R83 ;  /* 0x00000053f3b37220 */ /* 0x000fe20000410000 */
[C---:B------:R-:W-:Y:S01]  /*1750*/  FADD.FTZ R10, R83.reuse, R10 ;  /* 0x0000000a530a7221 */ /* 0x040fe20000010000 */
[----:B------:R-:W-:Y:S01]  /*1760*/  FFMA.FTZ R25, R83, R178, R25 ;  /* 0x000000b253197223 */ /* 0x000fe20000010019 */
[----:B------:R-:W-:Y:S01]  /*1770*/  IMAD.WIDE.U32 R84, R164, 0x10, R78 ;  /* 0x00000010a4547825 */ /* 0x000fe200078e004e */
[----:B------:R-:W2:Y:S03]  /*1780*/  LDG.E.128 R80, desc[UR16][R80.64] ;  /* 0x0000001050507981 */ /* 0x000ea6000c1e1d00 */
[C---:B------:R-:W-:Y:S01]  /*1790*/  FADD.FTZ R126, R86.reuse, R126 ;  /* 0x0000007e567e7221 */ /* 0x040fe20000010000 */
[----:B------:R-:W-:Y:S01]  /*17a0*/  FFMA.FTZ R149, R86, R176, R149 ;  /* 0x000000b056957223 */ /* 0x000fe20000010095 */
[----:B------:R-:W-:Y:S01]  /*17b0*/  FFMA.FTZ R175, R246, R86, R175 ;  /* 0x00000056f6af7223 */ /* 0x000fe200000100af */
[C---:B------:R-:W-:Y:S01]  /*17c0*/  FADD.FTZ R125, R87.reuse, R125 ;  /* 0x0000007d577d7221 */ /* 0x040fe20000010000 */
[----:B------:R-:W-:Y:S01]  /*17d0*/  FFMA.FTZ R148, R87, R178, R148 ;  /* 0x000000b257947223 */ /* 0x000fe20000010094 */
[----:B------:R-:W-:-:S02]  /*17e0*/  FFMA.FTZ R179, R244, R87, R179 ;  /* 0x00000057f4b37223 */ /* 0x000fc400000100b3 */
[----:B------:R-:W2:Y:S01]  /*17f0*/  LDG.E.128 R84, desc[UR16][R84.64] ;  /* 0x0000001054547981 */ /* 0x000ea2000c1e1d00 */
[C---:B------:R-:W-:Y:S01]  /*1800*/  FADD.FTZ R203, R92.reuse, R203 ;  /* 0x000000cb5ccb7221 */ /* 0x040fe20000010000 */
[----:B------:R-:W-:Y:S01]  /*1810*/  FFMA.FTZ R24, R92, R177, R24 ;  /* 0x000000b15c187223 */ /* 0x000fe20000010018 */
[C---:B------:R-:W-:Y:S01]  /*1820*/  FADD.FTZ R201, R93.reuse, R201 ;  /* 0x000000c95dc97221 */ /* 0x040fe20000010000 */
[----:B------:R-:W-:Y:S01]  /*1830*/  FFMA.FTZ R23, R93, R181, R23 ;  /* 0x000000b55d177223 */ /* 0x000fe20000010017 */
[----:B------:R-:W-:Y:S02]  /*1840*/  IMAD.WIDE.U32 R92, R202, 0x10, R78 ;  /* 0x00000010ca5c7825 */ /* 0x000fe400078e004e */
[----:B------:R-:W2:Y:S02]  /*1850*/  LDG.E.128 R76, desc[UR16][R76.64] ;  /* 0x000000104c4c7981 */ /* 0x000ea4000c1e1d00 */
[----:B------:R-:W-:Y:S01]  /*1860*/  FMUL.FTZ R91, R231, R105 ;  /* 0x00000069e75b7220 */ /* 0x000fe20000410000 */
[----:B------:R-:W-:Y:S01]  /*1870*/  FADD.FTZ R102, -R188, R102 ;  /* 0x00000066bc667221 */ /* 0x000fe20000010100 */
[C---:B------:R-:W-:Y:S01]  /*1880*/  FADD.FTZ R142, R109.reuse, R142 ;  /* 0x0000008e6d8e7221 */ /* 0x040fe20000010000 */
[----:B------:R-:W-:Y:S01]  /*1890*/  FFMA.FTZ R39, R109, R104, R39 ;  /* 0x000000686d277223 */ /* 0x000fe20000010027 */
[----:B------:R-:W-:Y:S01]  /*18a0*/  FFMA.FTZ R109, R232, R109, R91 ;  /* 0x0000006de86d7223 */ /* 0x000fe2000001005b */
[----:B------:R-:W-:Y:S01]  /*18b0*/  FMUL.FTZ R102, R102, UR10 ;  /* 0x0000000a66667c20 */ /* 0x000fe20008410000 */
[----:B------:R-:W-:Y:S01]  /*18c0*/  FMUL.FTZ R91, R229, R106 ;  /* 0x0000006ae55b7220 */ /* 0x000fe20000410000 */
[----:B------:R-:W-:Y:S01]  /*18d0*/  FADD.FTZ R103, -R188, R103 ;  /* 0x00000067bc677221 */ /* 0x000fe20000010100 */
[C---:B------:R-:W-:Y:S01]  /*18e0*/  FADD.FTZ R141, R110.reuse, R141 ;  /* 0x0000008d6e8d7221 */ /* 0x040fe20000010000 */
[----:B------:R-:W-:Y:S01]  /*18f0*/  FFMA.FTZ R38, R110, R102, R38 ;  /* 0x000000666e267223 */ /* 0x000fe20000010026 */
[----:B------:R-:W-:Y:S01]  /*1900*/  FFMA.FTZ R110, R230, R110, R91 ;  /* 0x0000006ee66e7223 */ /* 0x000fe2000001005b */
[----:B------:R-:W-:Y:S01]  /*1910*/  FMUL.FTZ R103, R103, UR10 ;  /* 0x0000000a67677c20 */ /* 0x000fe20008410000 */
[----:B------:R-:W-:Y:S01]  /*1920*/  FMUL.FTZ R91, R227, R107 ;  /* 0x0000006be35b7220 */ /* 0x000fe20000410000 */
[----:B------:R-:W-:-:S02]  /*1930*/  FADD.FTZ R140, R111, R140 ;  /* 0x0000008c6f8c7221 */ /* 0x000fc40000010000 */
[----:B------:R-:W-:Y:S01]  /*1940*/  FFMA.FTZ R37, R111, R103, R37 ;  /* 0x000000676f257223 */ /* 0x000fe20000010025 */
[----:B------:R-:W-:Y:S01]  /*1950*/  FFMA.FTZ R111, R228, R111, R91 ;  /* 0x0000006fe46f7223 */ /* 0x000fe2000001005b */
[C---:B------:R-:W-:Y:S01]  /*1960*/  FADD.FTZ R199, R95.reuse, R199 ;  /* 0x000000c75fc77221 */ /* 0x040fe20000010000 */
[----:B------:R-:W-:Y:S01]  /*1970*/  FFMA.FTZ R21, R95, R187, R21 ;  /* 0x000000bb5f157223 */ /* 0x000fe20000010015 */
[C---:B------:R-:W-:Y:S01]  /*1980*/  FADD.FTZ R196, R106.reuse, R196 ;  /* 0x000000c46ac47221 */ /* 0x040fe20000010000 */
[----:B------:R-:W-:Y:S01]  /*1990*/  FFMA.FTZ R13, R106, R102, R13 ;  /* 0x000000666a0d7223 */ /* 0x000fe2000001000d */
[----:B----4-:R-:W-:Y:S01]  /*19a0*/  FADD.FTZ R155, R120, R155 ;  /* 0x0000009b789b7221 */ /* 0x010fe20000010000 */
[----:B------:R-:W-:-:S04]  /*19b0*/  FADD.FTZ R112, -R188, R112 ;  /* 0x00000070bc707221 */ /* 0x000fc80000010100 */
[----:B------:R-:W-:-:S04]  /*19c0*/  FMUL.FTZ R202, R112, UR10 ;  /* 0x0000000a70ca7c20 */ /* 0x000fc80008410000 */
[----:B------:R-:W-:Y:S01]  /*19d0*/  FFMA.FTZ R132, R120, R202, R132 ;  /* 0x000000ca78847223 */ /* 0x000fe20000010084 */
[C---:B------:R-:W-:Y:S01]  /*19e0*/  FADD.FTZ R113, -R188.reuse, R113 ;  /* 0x00000071bc717221 */ /* 0x040fe20000010100 */
[----:B------:R-:W-:-:S03]  /*19f0*/  FADD.FTZ R114, -R188, R114 ;  /* 0x00000072bc727221 */ /* 0x000fc60000010100 */
[----:B------:R-:W-:Y:S01]  /*1a00*/  FMUL.FTZ R204, R113, UR10 ;  /* 0x0000000a71cc7c20 */ /* 0x000fe20008410000 */
[----:B------:R-:W-:-:S03]  /*1a10*/  FADD.FTZ R191, R117, R191 ;  /* 0x000000bf75bf7221 */ /* 0x000fc60000010000 */
[-C--:B------:R-:W-:Y:S01]  /*1a20*/  FFMA.FTZ R4, R117, R204.reuse, R4 ;  /* 0x000000cc75047223 */ /* 0x080fe20000010004 */
[C---:B------:R-:W-:Y:S01]  /*1a30*/  FADD.FTZ R154, R121.reuse, R154 ;  /* 0x0000009a799a7221 */ /* 0x040fe20000010000 */
[----:B------:R-:W-:Y:S01]  /*1a40*/  FFMA.FTZ R131, R121, R204, R131 ;  /* 0x000000cc79837223 */ /* 0x000fe20000010083 */
[----:B------:R-:W-:Y:S01]  /*1a50*/  FADD.FTZ R153, R122, R153 ;  /* 0x000000997a997221 */ /* 0x000fe20000010000 */
[----:B---3--:R-:W-:Y:S02]  /*1a60*/  FMUL.FTZ R91, R94, R116 ;  /* 0x000000745e5b7220 */ /* 0x008fe40000410000 */
[----:B------:R-:W3:Y:S02]  /*1a70*/  LDG.E.128 R92, desc[UR16][R92.64] ;  /* 0x000000105c5c7981 */ /* 0x000ee4000c1e1d00 */
[----:B--2---:R-:W-:Y:S02]  /*1a80*/  FFMA.FTZ R120, R90, R120, R91 ;  /* 0x000000785a787223 */ /* 0x004fe4000001005b */
[----:B------:R-:W2:Y:S01]  /*1a90*/  LDG.E.128 R88, desc[UR16][R88.64] ;  /* 0x0000001058587981 */ /* 0x000ea2000c1e1d00 */
[----:B------:R-:W-:Y:S01]  /*1aa0*/  FMUL.FTZ R98, R98, R117 ;  /* 0x0000007562627220 */ /* 0x000fe20000410000 */
[----:B------:R-:W-:Y:S01]  /*1ab0*/  FMUL.FTZ R117, R114, UR10 ;  /* 0x0000000a72757c20 */ /* 0x000fe20008410000 */
[----:B------:R-:W-:-:S03]  /*1ac0*/  FMUL.FTZ R99, R99, R118 ;  /* 0x0000007663637220 */ /* 0x000fc60000410000 */
[----:B------:R-:W-:Y:S01]  /*1ad0*/  FFMA.FTZ R130, R122, R117, R130 ;  /* 0x000000757a827223 */ /* 0x000fe20000010082 */
[----:B------:R-:W-:Y:S01]  /*1ae0*/  FFMA.FTZ R122, R100, R122, R99 ;  /* 0x0000007a647a7223 */ /* 0x000fe20000010063 */
[----:B------:R-:W-:Y:S02]  /*1af0*/  FFMA.FTZ R121, R101, R121, R98 ;  /* 0x0000007965797223 */ /* 0x000fe40000010062 */
[----:B------:R-:W4:Y:S01]  /*1b00*/  LDG.E.128 R96, desc[UR16][R96.64] ;  /* 0x0000001060607981 */ /* 0x000f22000c1e1d00 */
[----:B------:R-:W-:Y:S01]  /*1b10*/  FADD.FTZ R115, -R188, R115 ;  /* 0x00000073bc737221 */ /* 0x000fe20000010100 */
[C---:B------:R-:W-:Y:S01]  /*1b20*/  FADD.FTZ R190, R118.reuse, R190 ;  /* 0x000000be76be7221 */ /* 0x040fe20000010000 */
[----:B------:R-:W-:Y:S01]  /*1b30*/  FFMA.FTZ R5, R118, R117, R5 ;  /* 0x0000007576057223 */ /* 0x000fe20000010005 */
[----:B------:R-:W-:Y:S01]  /*1b40*/  FMUL.FTZ R101, R251, R119 ;  /* 0x00000077fb657220 */ /* 0x000fe20000410000 */
[----:B------:R-:W-:Y:S01]  /*1b50*/  FMUL.FTZ R118, R115, UR10 ;  /* 0x0000000a73767c20 */ /* 0x000fe20008410000 */
[----:B------:R-:W-:-:S03]  /*1b60*/  FADD.FTZ R152, R123, R152 ;  /* 0x000000987b987221 */ /* 0x000fc60000010000 */
[----:B------:R-:W-:Y:S01]  /*1b70*/  FFMA.FTZ R129, R123, R118, R129 ;  /* 0x000000767b817223 */ /* 0x000fe20000010081 */
[----:B------:R-:W-:Y:S01]  /*1b80*/  FFMA.FTZ R123, R252, R123, R101 ;  /* 0x0000007bfc7b7223 */ /* 0x000fe20000010065 */
[----:B------:R-:W-:-:S04]  /*1b90*/  FMUL.FTZ R101, R225, R80 ;  /* 0x00000050e1657220 */ /* 0x000fc80000410000 */
[----:B------:R-:W-:Y:S02]  /*1ba0*/  FFMA.FTZ R106, R226, R84, R101 ;  /* 0x00000054e26a7223 */ /* 0x000fe40000010065 */
[----:B------:R-:W0:Y:S02]  /*1bb0*/  @P1 LDC.64 R100, c[0x0][0x438] ;  /* 0x00010e00ff641b82 */ /* 0x000e240000000a00 */
[----:B0-----:R-:W-:-:S05]  /*1bc0*/  @P1 IMAD.WIDE.U32 R100, R156, 0x10, R100 ;  /* 0x000000109c641825 */ /* 0x001fca00078e0064 */
[----:B------:R0:W5:Y:S02]  /*1bd0*/  @P1 LDG.E.128 R60, desc[UR16][R100.64] ;  /* 0x00000010643c1981 */ /* 0x000164000c1e1d00 */
[----:B0-----:R-:W0:Y:S02]  /*1be0*/  @P0 LDC.64 R100, c[0x0][0x3b8] ;  /* 0x0000ee00ff640b82 */ /* 0x001e240000000a00 */
[----:B0-----:R-:W-:-:S05]  /*1bf0*/  @P0 IMAD.WIDE.U32 R100, R156, 0x4, R100 ;  /* 0x000000049c640825 */ /* 0x001fca00078e0064 */
[----:B------:R0:W5:Y:S02]  /*1c00*/  @P0 LDG.E R161, desc[UR16][R100.64] ;  /* 0x0000001064a10981 */ /* 0x000164000c1e1900 */
[----:B0-----:R-:W0:Y:S02]  /*1c10*/  @P1 LDC.64 R100, c[0x0][0x438] ;  /* 0x00010e00ff641b82 */ /* 0x001e240000000a00 */
[----:B0-----:R-:W-:-:S05]  /*1c20*/  @P1 IMAD.WIDE.U32 R100, R164, 0x10, R100 ;  /* 0x00000010a4641825 */ /* 0x001fca00078e0064 */
[----:B------:R0:W5:Y:S02]  /*1c30*/  @P1 LDG.E.128 R64, desc[UR16][R100.64] ;  /* 0x0000001064401981 */ /* 0x000164000c1e1d00 */
[----:B0-----:R-:W0:Y:S01]  /*1c40*/  @P0 LDC.64 R100, c[0x0][0x3b8] ;  /* 0x0000ee00ff640b82 */ /* 0x001e220000000a00 */
[C---:B------:R-:W-:Y:S01]  /*1c50*/  FADD.FTZ R77, -R188.reuse, R77 ;  /* 0x0000004dbc4d7221 */ /* 0x040fe20000010100 */
[C---:B------:R-:W-:Y:S01]  /*1c60*/  FADD.FTZ R78, -R188.reuse, R78 ;  /* 0x0000004ebc4e7221 */ /* 0x040fe20000010100 */
[----:B------:R-:W-:Y:S01]  /*1c70*/  FADD.FTZ R76, -R188, R76 ;  /* 0x0000004cbc4c7221 */ /* 0x000fe20000010100 */
[C---:B------:R-:W-:Y:S01]  /*1c80*/  FADD.FTZ R195, R107.reuse, R195 ;  /* 0x000000c36bc37221 */ /* 0x040fe20000010000 */
[----:B------:R-:W-:Y:S01]  /*1c90*/  FFMA.FTZ R14, R107, R103, R14 ;  /* 0x000000676b0e7223 */ /* 0x000fe2000001000e */
[C---:B------:R-:W-:Y:S01]  /*1ca0*/  FADD.FTZ R197, R105.reuse, R197 ;  /* 0x000000c569c57221 */ /* 0x040fe20000010000 */
[----:B------:R-:W-:Y:S01]  /*1cb0*/  FFMA.FTZ R12, R105, R104, R12 ;  /* 0x00000068690c7223 */ /* 0x000fe2000001000c */
[----:B------:R-:W-:Y:S01]  /*1cc0*/  FMUL.FTZ R107, R78, UR10 ;  /* 0x0000000a4e6b7c20 */ /* 0x000fe20008410000 */
[----:B------:R-:W-:Y:S01]  /*1cd0*/  FMUL.FTZ R105, R76, UR10 ;  /* 0x0000000a4c697c20 */ /* 0x000fe20008410000 */
[----:B------:R-:W-:Y:S01]  /*1ce0*/  FADD.FTZ R76, RZ, R120 ;  /* 0x00000078ff4c7221 */ /* 0x000fe20000010000 */
[----:B0-----:R-:W-:-:S05]  /*1cf0*/  @P0 IMAD.WIDE.U32 R100, R164, 0x4, R100 ;  /* 0x00000004a4640825 */ /* 0x001fca00078e0064 */
[----:B------:R0:W5:Y:S01]  /*1d00*/  @P0 LDG.E R162, desc[UR16][R100.64] ;  /* 0x0000001064a20981 */ /* 0x000162000c1e1900 */
[----:B------:R-:W-:Y:S01]  /*1d10*/  FADD.FTZ R137, R86, R137 ;  /* 0x0000008956897221 */ /* 0x000fe20000010000 */
[----:B0-----:R-:W-:Y:S01]  /*1d20*/  FMUL.FTZ R100, R77, UR10 ;  /* 0x0000000a4d647c20 */ /* 0x001fe20008410000 */
[----:B------:R-:W-:-:S04]  /*1d30*/  FMUL.FTZ R77, R223, R81 ;  /* 0x00000051df4d7220 */ /* 0x000fc80000410000 */
[----:B------:R-:W-:Y:S01]  /*1d40*/  FFMA.FTZ R101, R224, R85, R77 ;  /* 0x00000055e0657223 */ /* 0x000fe2000001004d */
[----:B------:R-:W-:Y:S01]  /*1d50*/  FMUL.FTZ R77, R221, R82 ;  /* 0x00000052dd4d7220 */ /* 0x000fe20000410000 */
[----:B------:R-:W-:-:S03]  /*1d60*/  FFMA.FTZ R34, R86, R107, R34 ;  /* 0x0000006b56227223 */ /* 0x000fc60000010022 */
[----:B------:R-:W-:Y:S01]  /*1d70*/  FFMA.FTZ R86, R222, R86, R77 ;  /* 0x00000056de567223 */ /* 0x000fe2000001004d */
[----:B------:R-:W-:-:S04]  /*1d80*/  FADD.FTZ R77, R121, R76 ;  /* 0x0000004c794d7221 */ /* 0x000fc80000010000 */
[----:B------:R-:W-:Y:S01]  /*1d90*/  FADD.FTZ R76, R122, R77 ;  /* 0x0000004d7a4c7221 */ /* 0x000fe20000010000 */
[----:B------:R-:W-:Y:S01]  /*1da0*/  FMUL.FTZ R77, R219, R83 ;  /* 0x00000053db4d7220 */ /* 0x000fe20000410000 */
[C---:B------:R-:W-:Y:S02]  /*1db0*/  FADD.FTZ R192, R116.reuse, R192 ;  /* 0x000000c074c07221 */ /* 0x040fe40000010000 */
[----:B------:R-:W-:Y:S01]  /*1dc0*/  FADD.FTZ R76, R123, R76 ;  /* 0x0000004c7b4c7221 */ /* 0x000fe20000010000 */
[----:B------:R-:W-:Y:S01]  /*1dd0*/  FFMA.FTZ R3, R116, R202, R3 ;  /* 0x000000ca74037223 */ /* 0x000fe20000010003 */
[----:B------:R-:W-:Y:S02]  /*1de0*/  FFMA.FTZ R116, R220, R87, R77 ;  /* 0x00000057dc747223 */ /* 0x000fe4000001004d */
[----:B------:R-:W-:Y:S01]  /*1df0*/  FADD.FTZ R77, R171, R76 ;  /* 0x0000004cab4d7221 */ /* 0x000fe20000010000 */
[----:B------:R-:W-:-:S03]  /*1e00*/  FADD.FTZ R79, -R188, R79 ;  /* 0x0000004fbc4f7221 */ /* 0x000fc60000010100 */
[----:B------:R-:W-:Y:S01]  /*1e10*/  FADD.FTZ R76, R174, R77 ;  /* 0x0000004dae4c7221 */ /* 0x000fe20000010000 */
[----:B------:R-:W-:-:S03]  /*1e20*/  FFMA.FTZ R77, R202, R120, RZ ;  /* 0x00000078ca4d7223 */ /* 0x000fc600000100ff */
[----:B------:R-:W-:Y:S01]  /*1e30*/  FADD.FTZ R78, R175, R76 ;  /* 0x0000004caf4e7221 */ /* 0x000fe20000010000 */
[----:B------:R-:W-:Y:S01]  /*1e40*/  FMUL.FTZ R115, R79, UR10 ;  /* 0x0000000a4f737c20 */ /* 0x000fe20008410000 */
[----:B------:R-:W-:Y:S02]  /*1e50*/  FFMA.FTZ R76, R204, R121, R77 ;  /* 0x00000079cc4c7223 */ /* 0x000fe4000001004d */
[----:B------:R-:W-:Y:S02]  /*1e60*/  FADD.FTZ R79, R179, R78 ;  /* 0x0000004eb34f7221 */ /* 0x000fe40000010000 */
[----:B------:R-:W-:Y:S02]  /*1e70*/  FFMA.FTZ R77, R117, R122, R76 ;  /* 0x0000007a754d7223 */ /* 0x000fe4000001004c */
[----:B------:R-:W-:Y:S02]  /*1e80*/  FADD.FTZ R79, R180, R79 ;  /* 0x0000004fb44f7221 */ /* 0x000fe40000010000 */
[----:B------:R-:W-:-:S02]  /*1e90*/  FFMA.FTZ R77, R118, R123, R77 ;  /* 0x0000007b764d7223 */ /* 0x000fc4000001004d */
[----:B------:R-:W-:Y:S02]  /*1ea0*/  FADD.FTZ R79, R182, R79 ;  /* 0x0000004fb64f7221 */ /* 0x000fe40000010000 */
        /* <DEDUP_REMOVED lines=15> */
[----:B------:R-:W-:Y:S01]  /*1fa0*/  FADD.FTZ R79, R101, R78 ;  /* 0x0000004e654f7221 */ /* 0x000fe20000010000 */
[C---:B------:R-:W-:Y:S01]  /*1fb0*/  FADD.FTZ R136, R87.reuse, R136 ;  /* 0x0000008857887221 */ /* 0x040fe20000010000 */
[----:B------:R-:W-:Y:S01]  /*1fc0*/  FFMA.FTZ R33, R87, R115, R33 ;  /* 0x0000007357217223 */ /* 0x000fe20000010021 */
[----:B------:R-:W-:Y:S01]  /*1fd0*/  FFMA.FTZ R77, R185, R108, R76 ;  /* 0x0000006cb94d7223 */ /* 0x000fe2000001004c */
[----:B------:R-:W-:Y:S01]  /*1fe0*/  FADD.FTZ R79, R86, R79 ;  /* 0x0000004f564f7221 */ /* 0x000fe20000010000 */
[----:B--2---:R-:W-:-:S02]  /*1ff0*/  FMUL.FTZ R87, R217, R88 ;  /* 0x00000058d9577220 */ /* 0x004fc40000410000 */
[----:B------:R-:W-:Y:S01]  /*2000*/  FFMA.FTZ R77, R104, R109, R77 ;  /* 0x0000006d684d7223 */ /* 0x000fe2000001004d */
[----:B------:R-:W-:Y:S01]  /*2010*/  FADD.FTZ R78, R116, R79 ;  /* 0x0000004f744e7221 */ /* 0x000fe20000010000 */
[----:B---3--:R-:W-:Y:S01]  /*2020*/  FFMA.FTZ R87, R218, R92, R87 ;  /* 0x0000005cda577223 */ /* 0x008fe20000010057 */
[----:B------:R-:W-:Y:S01]  /*2030*/  FMUL.FTZ R79, R215, R89 ;  /* 0x00000059d74f7220 */ /* 0x000fe20000410000 */
[----:B------:R-:W-:Y:S01]  /*2040*/  FFMA.FTZ R76, R102, R110, R77 ;  /* 0x0000006e664c7223 */ /* 0x000fe2000001004d */
[----:B------:R-:W-:Y:S01]  /*2050*/  FMUL.FTZ R113, R213, R90 ;  /* 0x0000005ad5717220 */ /* 0x000fe20000410000 */
[----:B------:R-:W-:Y:S01]  /*2060*/  FADD.FTZ R77, R87, R78 ;  /* 0x0000004e574d7221 */ /* 0x000fe20000010000 */
[----:B------:R-:W-:Y:S01]  /*2070*/  FFMA.FTZ R112, R216, R93, R79 ;  /* 0x0000005dd8707223 */ /* 0x000fe2000001004f */
[----:B------:R-:W-:Y:S01]  /*2080*/  FFMA.FTZ R78, R103, R111, R76 ;  /* 0x0000006f674e7223 */ /* 0x000fe2000001004c */
[----:B------:R-:W-:Y:S01]  /*2090*/  FMUL.FTZ R79, R211, R91 ;  /* 0x0000005bd34f7220 */ /* 0x000fe20000410000 */
[----:B------:R-:W-:Y:S01]  /*20a0*/  FFMA.FTZ R113, R214, R94, R113 ;  /* 0x0000005ed6717223 */ /* 0x000fe20000010071 */
[----:B------:R-:W-:-:S02]  /*20b0*/  FADD.FTZ R76, R77, R112 ;  /* 0x000000704d4c7221 */ /* 0x000fc40000010000 */
[----:B------:R-:W-:Y:S01]  /*20c0*/  FFMA.FTZ R114, R212, R95, R79 ;  /* 0x0000005fd4727223 */ /* 0x000fe2000001004f */
[----:B------:R-:W-:Y:S01]  /*20d0*/  FFMA.FTZ R77, R105, R106, R78 ;  /* 0x0000006a694d7223 */ /* 0x000fe2000001004e */
[----:B------:R-:W-:-:S03]  /*20e0*/  FADD.FTZ R79, R76, R113 ;  /* 0x000000714c4f7221 */ /* 0x000fc60000010000 */
[----:B------:R-:W-:Y:S01]  /*20f0*/  FFMA.FTZ R78, R100, R101, R77 ;  /* 0x00000065644e7223 */ /* 0x000fe2000001004d */
[----:B------:R-:W-:Y:S01]  /*2100*/  FADD.FTZ R76, R79, R114 ;  /* 0x000000724f4c7221 */ /* 0x000fe20000010000 */
[C---:B----4-:R-:W-:Y:S02]  /*2110*/  FADD.FTZ R96, -R188.reuse, R96 ;  /* 0x00000060bc607221 */ /* 0x050fe40000010100 */
[----:B------:R-:W-:Y:S02]  /*2120*/  FFMA.FTZ R78, R107, R86, R78 ;  /* 0x000000566b4e7223 */ /* 0x000fe4000001004e */
[----:B------:R-:W0:Y:S01]  /*2130*/  SHFL.DOWN PT, R77, R76, 0x10, 0x1f ;  /* 0x0a001f004c4d7f89 */ /* 0x000e2200000e0000 */
[----:B------:R-:W-:Y:S01]  /*2140*/  FADD.FTZ R97, -R188, R97 ;  /* 0x00000061bc617221 */ /* 0x000fe20000010100 */
[----:B------:R-:W-:Y:S01]  /*2150*/  FMUL.FTZ R96, R96, UR10 ;  /* 0x0000000a60607c20 */ /* 0x000fe20008410000 */
[----:B------:R-:W-:Y:S01]  /*2160*/  FFMA.FTZ R79, R115, R116, R78 ;  /* 0x00000074734f7223 */ /* 0x000fe2000001004e */
[----:B------:R-:W-:Y:S01]  /*2170*/  FADD.FTZ R98, -R188, R98 ;  /* 0x00000062bc627221 */ /* 0x000fe20000010100 */
[----:B------:R-:W-:-:S02]  /*2180*/  FMUL.FTZ R97, R97, UR10 ;  /* 0x0000000a61617c20 */ /* 0x000fc40008410000 */
[----:B------:R-:W-:Y:S01]  /*2190*/  FFMA.FTZ R78, R96, R87, R79 ;  /* 0x00000057604e7223 */ /* 0x000fe2000001004f */
[----:B------:R-:W-:Y:S01]  /*21a0*/  FADD.FTZ R99, -R188, R99 ;  /* 0x00000063bc637221 */ /* 0x000fe20000010100 */
[----:B------:R-:W-:Y:S02]  /*21b0*/  FMUL.FTZ R98, R98, UR10 ;  /* 0x0000000a62627c20 */ /* 0x000fe40008410000 */
[----:B------:R-:W-:Y:S01]  /*21c0*/  FFMA.FTZ R79, R97, R112, R78 ;  /* 0x00000070614f7223 */ /* 0x000fe2000001004e */
[----:B------:R-:W-:-:S03]  /*21d0*/  FMUL.FTZ R99, R99, UR10 ;  /* 0x0000000a63637c20 */ /* 0x000fc60008410000 */
[----:B------:R-:W-:-:S04]  /*21e0*/  FFMA.FTZ R78, R98, R113, R79 ;  /* 0x00000071624e7223 */ /* 0x000fc8000001004f */
[----:B------:R-:W-:Y:S01]  /*21f0*/  FFMA.FTZ R78, R99, R114, R78 ;  /* 0x00000072634e7223 */ /* 0x000fe2000001004e */
[----:B0-----:R-:W-:-:S04]  /*2200*/  FADD.FTZ R79, R76, R77 ;  /* 0x0000004d4c4f7221 */ /* 0x001fc80000010000 */
[----:B------:R-:W0:Y:S04]  /*2210*/  SHFL.DOWN PT, R77, R78, 0x10, 0x1f ;  /* 0x0a001f004e4d7f89 */ /* 0x000e2800000e0000 */
[----:B------:R-:W1:Y:S01]  /*2220*/  SHFL.DOWN PT, R76, R79, 0x8, 0x1f ;  /* 0x09001f004f4c7f89 */ /* 0x000e6200000e0000 */
[C---:B------:R-:W-:Y:S01]  /*2230*/  FADD.FTZ R194, R80.reuse, R194 ;  /* 0x000000c250c27221 */ /* 0x040fe20000010000 */
[----:B------:R-:W-:Y:S01]  /*2240*/  FFMA.FTZ R15, R80, R105, R15 ;  /* 0x00000069500f7223 */ /* 0x000fe2000001000f */
[----:B0-----:R-:W-:Y:S01]  /*2250*/  FADD.FTZ R77, R78, R77 ;  /* 0x0000004d4e4d7221 */ /* 0x001fe20000010000 */
[----:B-1----:R-:W-:-:S04]  /*2260*/  FADD.FTZ R80, R79, R76 ;  /* 0x0000004c4f507221 */ /* 0x002fc80000010000 */
[----:B------:R-:W0:Y:S01]  /*2270*/  SHFL.DOWN PT, R76, R77, 0x8, 0x1f ;  /* 0x09001f004d4c7f89 */ /* 0x000e2200000e0000 */
[C---:B------:R-:W-:Y:S01]  /*2280*/  FADD.FTZ R193, R81.reuse, R193 ;  /* 0x000000c151c17221 */ /* 0x040fe20000010000 */
[----:B------:R-:W-:Y:S01]  /*2290*/  FFMA.FTZ R16, R81, R100, R16 ;  /* 0x0000006451107223 */ /* 0x000fe20000010010 */
[C---:B------:R-:W-:Y:S01]  /*22a0*/  FADD.FTZ R2, R83.reuse, R2 ;  /* 0x0000000253027221 */ /* 0x040fe20000010000 */
[----:B------:R-:W-:Y:S02]  /*22b0*/  FFMA.FTZ R209, R83, R115, R209 ;  /* 0x0000007353d17223 */ /* 0x000fe400000100d1 */
[----:B------:R-:W1:Y:S01]  /*22c0*/  SHFL.DOWN PT, R83, R80, 0x4, 0x1f ;  /* 0x08801f0050537f89 */ /* 0x000e6200000e0000 */
[----:B0-----:R-:W-:-:S05]  /*22d0*/  FADD.FTZ R81, R77, R76 ;  /* 0x0000004c4d517221 */ /* 0x001fca0000010000 */
[----:B------:R-:W0:Y:S01]  /*22e0*/  SHFL.DOWN PT, R76, R81, 0x4, 0x1f ;  /* 0x08801f00514c7f89 */ /* 0x000e2200000e0000 */
[C---:B------:R-:W-:Y:S01]  /*22f0*/  FADD.FTZ R163, R82.reuse, R163 ;  /* 0x000000a352a37221 */ /* 0x040fe20000010000 */
[----:B------:R-:W-:Y:S01]  /*2300*/  FFMA.FTZ R210, R82, R107, R210 ;  /* 0x0000006b52d27223 */ /* 0x000fe200000100d2 */
[----:B-1----:R-:W-:Y:S01]  /*2310*/  FADD.FTZ R83, R80, R83 ;  /* 0x0000005350537221 */ /* 0x002fe20000010000 */
[C---:B------:R-:W-:Y:S01]  /*2320*/  FADD.FTZ R138, R85.reuse, R138 ;  /* 0x0000008a558a7221 */ /* 0x040fe20000010000 */
[----:B------:R-:W-:Y:S01]  /*2330*/  FFMA.FTZ R35, R85, R100, R35 ;  /* 0x0000006455237223 */ /* 0x000fe20000010023 */
[C---:B------:R-:W-:Y:S01]  /*2340*/  FADD.FTZ R0, R92.reuse, R0 ;  /* 0x000000005c007221 */ /* 0x040fe20000010000 */
[----:B------:R-:W-:Y:S02]  /*2350*/  FFMA.FTZ R32, R92, R96, R32 ;  /* 0x000000605c207223 */ /* 0x000fe40000010020 */
[----:B------:R-:W1:Y:S01]  /*2360*/  S2R R92, SR_TID.X ;  /* 0x00000000005c7919 */ /* 0x000e620000002100 */
[----:B0-----:R-:W-:-:S02]  /*2370*/  FADD.FTZ R82, R81, R76 ;  /* 0x0000004c51527221 */ /* 0x001fc40000010000 */
[----:B------:R-:W0:Y:S04]  /*2380*/  SHFL.DOWN PT, R76, R83, 0x2, 0x1f ;  /* 0x08401f00534c7f89 */ /* 0x000e2800000e0000 */
[----:B------:R-:W2:Y:S01]  /*2390*/  SHFL.DOWN PT, R85, R82, 0x2, 0x1f ;  /* 0x08401f0052557f89 */ /* 0x000ea200000e0000 */
[----:B0-----:R-:W-:Y:S01]  /*23a0*/  FADD.FTZ R78, R83, R76 ;  /* 0x0000004c534e7221 */ /* 0x001fe20000010000 */
[----:B--2---:R-:W-:-:S04]  /*23b0*/  FADD.FTZ R85, R82, R85 ;  /* 0x0000005552557221 */ /* 0x004fc80000010000 */
[----:B------:R-:W0:Y:S04]  /*23c0*/  SHFL.DOWN PT, R77, R78, 0x1, 0x1f ;  /* 0x08201f004e4d7f89 */ /* 0x000e2800000e0000 */
[----:B------:R-:W2:Y:S01]  /*23d0*/  SHFL.DOWN PT, R80, R85, 0x1, 0x1f ;  /* 0x08201f0055507f89 */ /* 0x000ea200000e0000 */
[----:B-1----:R-:W-:Y:S01]  /*23e0*/  LOP3.LUT P2, RZ, R92, 0x1f, RZ, 0xc0, !PT ;  /* 0x0000001f5cff7812 */ /* 0x002fe2000784c0ff */
[----:B------:R-:W-:Y:S01]  /*23f0*/  BSSY.RECONVERGENT B0, `(.L_x_2966) ;  /* 0x0000010000007945 */ /* 0x000fe20003800200 */
[C---:B------:R-:W-:Y:S01]  /*2400*/  FADD.FTZ R189, R119.reuse, R189 ;  /* 0x000000bd77bd7221 */ /* 0x040fe20000010000 */
[----:B------:R-:W-:Y:S01]  /*2410*/  FFMA.FTZ R6, R119, R118, R6 ;  /* 0x0000007677067223 */ /* 0x000fe20000010006 */
[C---:B------:R-:W-:Y:S01]  /*2420*/  FADD.FTZ R139, R84.reuse, R139 ;  /* 0x0000008b548b7221 */ /* 0x040fe20000010000 */
[----:B------:R-:W-:Y:S01]  /*2430*/  FFMA.FTZ R36, R84, R105, R36 ;  /* 0x0000006954247223 */ /* 0x000fe20000010024 */
[----:B0-----:R-:W-:Y:S01]  /*2440*/  FADD.FTZ R76, R78, R77 ;  /* 0x0000004d4e4c7221 */ /* 0x001fe20000010000 */
[----:B--2---:R-:W-:-:S06]  /*2450*/  FADD.FTZ R77, R85, R80 ;  /* 0x00000050554d7221 */ /* 0x004fcc0000010000 */
        /* <DEDUP_REMOVED lines=9> */
.L_x_2967:
[----:B------:R-:W-:Y:S05]  /*24f0*/  BSYNC.RECONVERGENT B0 ;  /* 0x0000000000007941 */ /* 0x000fea0003800200 */
.L_x_2966:
[----:B------:R-:W1:Y:S08]  /*2500*/  S2UR UR6, SR_CgaCtaId ;  /* 0x00000000000679c3 */ /* 0x000e700000008800 */
[----:B------:R-:W-:Y:S01]  /*2510*/  BAR.SYNC.DEFER_BLOCKING 0x0 ;  /* 0x0000000000007b1d */ /* 0x000fe20000010000 */
[----:B------:R-:W-:Y:S01]  /*2520*/  UISETP.NE.U32.AND UP0, UPT, UR24, URZ, UPT ;  /* 0x000000ff1800728c */ /* 0x000fe2000bf05070 */
[C---:B------:R-:W-:Y:S01]  /*2530*/  FADD.FTZ R17, R88.reuse, R17 ;  /* 0x0000001158117221 */ /* 0x040fe20000010000 */
[----:B------:R-:W-:Y:S01]  /*2540*/  FFMA.FTZ R208, R88, R96, R208 ;  /* 0x0000006058d07223 */ /* 0x000fe200000100d0 */
[----:B------:R-:W-:Y:S01]  /*2550*/  UIADD3 UR4, UPT, UPT, UR4, UR22, URZ ;  /* 0x0000001604047290 */ /* 0x000fe2000fffe0ff */
[C---:B------:R-:W-:Y:S01]  /*2560*/  FADD.FTZ R31, R93.reuse, R31 ;  /* 0x0000001f5d1f7221 */ /* 0x040fe20000010000 */
[----:B------:R-:W-:Y:S01]  /*2570*/  UMOV UR5, 0x400 ;  /* 0x0000040000057882 */ /* 0x000fe20000000000 */
[----:B------:R-:W-:Y:S01]  /*2580*/  UISETP.NE.AND.EX UP0, UPT, UR25, URZ, UPT, UP0 ;  /* 0x000000ff1900728c */ /* 0x000fe2000bf05300 */
[----:B------:R-:W-:Y:S01]  /*2590*/  FFMA.FTZ R135, R93, R97, R135 ;  /* 0x000000615d877223 */ /* 0x000fe20000010087 */
[C---:B------:R-:W-:Y:S01]  /*25a0*/  FADD.FTZ R30, R94.reuse, R30 ;  /* 0x0000001e5e1e7221 */ /* 0x040fe20000010000 */
[-C--:B------:R-:W-:Y:S01]  /*25b0*/  FFMA.FTZ R134, R94, R98.reuse, R134 ;  /* 0x000000625e867223 */ /* 0x080fe20000010086 */
        /* <DEDUP_REMOVED lines=8> */
[----:B------:R-:W-:-:S02]  /*2640*/  UISETP.GE.AND UP2, UPT, UR4, UR23, UPT ;  /* 0x000000170400728c */ /* 0x000fc4000bf46270 */
        /* <DEDUP_REMOVED lines=32> */
[----:B------:R-:W-:Y:S01]  /*2850*/  FSEL R88, R77, RZ, !P3 ;  /* 0x000000ff4d587208 */ /* 0x000fe20005800000 */
        /* <DEDUP_REMOVED lines=22> */
[----:B-----5:R-:W-:Y:S01]  /*29c0*/  LOP3.LUT P2, RZ, R173, 0xff, RZ, 0xc0, !PT ;  /* 0x000000ffadff7812 */ /* 0x020fe2000784c0ff */
[----:B------:R-:W-:Y:S01]  /*29d0*/  FMUL.FTZ R204, R204, UR7 ;  /* 0x00000007cccc7c20 */ /* 0x000fe20008410000 */
[----:B------:R-:W-:Y:S01]  /*29e0*/  FMUL.FTZ R117, R117, UR7 ;  /* 0x0000000775757c20 */ /* 0x000fe20008410000 */
[----:B------:R-:W-:Y:S01]  /*29f0*/  FMUL.FTZ R118, R118, UR7 ;  /* 0x0000000776767c20 */ /* 0x000fe20008410000 */
[----:B------:R-:W-:-:S02]  /*2a00*/  LOP3.LUT P3, RZ, R173, 0xff00, RZ, 0xc0, !PT ;  /* 0x0000ff00adff7812 */ /* 0x000fc4000786c0ff */
[C---:B------:R-:W-:Y:S02]  /*2a10*/  LOP3.LUT P4, RZ, R173.reuse, 0xff0000, RZ, 0xc0, !PT ;  /* 0x00ff0000adff7812 */ /* 0x040fe4000788c0ff */
[----:B------:R-:W-:Y:S02]  /*2a20*/  ISETP.GE.U32.AND P5, PT, R173, 0x1000000, PT ;  /* 0x01000000ad00780c */ /* 0x000fe40003fa6070 */
[----:B------:R-:W-:Y:S02]  /*2a30*/  SEL R76, R77, RZ, P2 ;  /* 0x000000ff4d4c7207 */ /* 0x000fe40001000000 */
[----:B------:R-:W-:Y:S02]  /*2a40*/  SEL R77, R204, RZ, P3 ;  /* 0x000000ffcc4d7207 */ /* 0x000fe40001800000 */
[----:B------:R-:W-:Y:S02]  /*2a50*/  SEL R78, R117, RZ, P4 ;  /* 0x000000ff754e7207 */ /* 0x000fe40002000000 */
[----:B------:R-:W-:Y:S01]  /*2a60*/  SEL R79, R118, RZ, P5 ;  /* 0x000000ff764f7207 */ /* 0x000fe20002800000 */
[----:B------:R-:W-:Y:S06]  /*2a70*/  BRA `(.L_x_2971) ;  /* 0x0000000c00807947 */ /* 0x000fec0003800000 */
.L_x_2970:
        /* <DEDUP_REMOVED lines=16> */
[----:B-----5:R-:W-:-:S02]  /*2b80*/  LOP3.LUT P2, RZ, R173, 0xff, RZ, 0xc0, !PT ;  /* 0x000000ffadff7812 */ /* 0x020fc4000784c0ff */
[C---:B------:R-:W-:Y:S02]  /*2b90*/  LOP3.LUT P3, RZ, R173.reuse, 0xff00, RZ, 0xc0, !PT ;  /* 0x0000ff00adff7812 */ /* 0x040fe4000786c0ff */
[C---:B------:R-:W-:Y:S02]  /*2ba0*/  LOP3.LUT P4, RZ, R173.reuse, 0xff0000, RZ, 0xc0, !PT ;  /* 0x00ff0000adff7812 */ /* 0x040fe4000788c0ff */
[----:B------:R-:W-:Y:S02]  /*2bb0*/  ISETP.GE.U32.AND P5, PT, R173, 0x1000000, PT ;  /* 0x01000000ad00780c */ /* 0x000fe40003fa6070 */
[----:B------:R-:W-:Y:S02]  /*2bc0*/  SEL R76, R76, RZ, P2 ;  /* 0x000000ff4c4c7207 */ /* 0x000fe40001000000 */
[----:B------:R-:W-:Y:S02]  /*2bd0*/  SEL R77, R77, RZ, P3 ;  /* 0x000000ff4d4d7207 */ /* 0x000fe40001800000 */
[----:B------:R-:W-:-:S02]  /*2be0*/  SEL R78, R78, RZ, P4 ;  /* 0x000000ff4e4e7207 */ /* 0x000fc40002000000 */
[----:B------:R-:W-:Y:S01]  /*2bf0*/  SEL R79, R79, RZ, P5 ;  /* 0x000000ff4f4f7207 */ /* 0x000fe20002800000 */
[----:B------:R-:W-:Y:S06]  /*2c00*/  BRA `(.L_x_2971) ;  /* 0x0000000c001c7947 */ /* 0x000fec0003800000 */
.L_x_2969:
        /* <DEDUP_REMOVED lines=30> */
.L_x_2972:
        /* <DEDUP_REMOVED lines=25> */
.L_x_2968:
        /* <DEDUP_REMOVED lines=24> */
[----:B------:R-:W-:Y:S01]  /*3100*/  LOP3.LUT P6, RZ, R161, 0xff, RZ, 0xc0, !PT ;  /* 0x000000ffa1ff7812 */ /* 0x000fe200078cc0ff */
[----:B------:R-:W-:Y:S01]  /*3110*/  FMUL.FTZ R117, R117, UR7 ;  /* 0x0000000775757c20 */ /* 0x000fe20008410000 */
[C---:B------:R-:W-:Y:S01]  /*3120*/  SEL R76, R73.reuse, RZ, P5 ;  /* 0x000000ff494c7207 */ /* 0x040fe20002800000 */
[----:B------:R-:W-:Y:S01]  /*3130*/  FMUL.FTZ R118, R118, UR7 ;  /* 0x0000000776767c20 */ /* 0x000fe20008410000 */
[----:B------:R-:W-:-:S02]  /*3140*/  SEL R72, R73, RZ, P6 ;  /* 0x000000ff49487207 */ /* 0x000fc40003000000 */
[----:B------:R-:W-:Y:S02]  /*3150*/  SEL R77, R204, RZ, P3 ;  /* 0x000000ffcc4d7207 */ /* 0x000fe40001800000 */
[C---:B------:R-:W-:Y:S02]  /*3160*/  LOP3.LUT P4, RZ, R173.reuse, 0xff0000, RZ, 0xc0, !PT ;  /* 0x00ff0000adff7812 */ /* 0x040fe4000788c0ff */
[----:B------:R-:W-:Y:S02]  /*3170*/  ISETP.GE.U32.AND P2, PT, R173, 0x1000000, PT ;  /* 0x01000000ad00780c */ /* 0x000fe40003f46070 */
[C---:B------:R-:W-:Y:S02]  /*3180*/  LOP3.LUT P5, RZ, R161.reuse, 0xff00, RZ, 0xc0, !PT ;  /* 0x0000ff00a1ff7812 */ /* 0x040fe400078ac0ff */
[C---:B------:R-:W-:Y:S02]  /*3190*/  LOP3.LUT P6, RZ, R161.reuse, 0xff0000, RZ, 0xc0, !PT ;  /* 0x00ff0000a1ff7812 */ /* 0x040fe400078cc0ff */
[----:B------:R-:W-:-:S02]  /*31a0*/  ISETP.GE.U32.AND P3, PT, R161, 0x1000000, PT ;  /* 0x01000000a100780c */ /* 0x000fc40003f66070 */
[----:B------:R-:W-:Y:S02]  /*31b0*/  SEL R73, R204, RZ, P5 ;  /* 0x000000ffcc497207 */ /* 0x000fe40002800000 */
[C---:B------:R-:W-:Y:S02]  /*31c0*/  SEL R78, R117.reuse, RZ, P4 ;  /* 0x000000ff754e7207 */ /* 0x040fe40002000000 */
[----:B------:R-:W-:Y:S02]  /*31d0*/  SEL R74, R117, RZ, P6 ;  /* 0x000000ff754a7207 */ /* 0x000fe40003000000 */
[C---:B------:R-:W-:Y:S02]  /*31e0*/  SEL R79, R118.reuse, RZ, P2 ;  /* 0x000000ff764f7207 */ /* 0x040fe40001000000 */
[----:B------:R-:W-:Y:S01]  /*31f0*/  SEL R75, R118, RZ, P3 ;  /* 0x000000ff764b7207 */ /* 0x000fe20001800000 */
[----:B------:R-:W-:Y:S06]  /*3200*/  BRA `(.L_x_2971) ;  /* 0x00000004009c7947 */ /* 0x000fec0003800000 */
.L_x_2974:
        /* <DEDUP_REMOVED lines=19> */
[----:B------:R-:W-:-:S02]  /*3340*/  SEL R76, R72, RZ, P2 ;  /* 0x000000ff484c7207 */ /* 0x000fc40001000000 */
[C---:B------:R-:W-:Y:S02]  /*3350*/  LOP3.LUT P4, RZ, R173.reuse, 0xff0000, RZ, 0xc0, !PT ;  /* 0x00ff0000adff7812 */ /* 0x040fe4000788c0ff */
[----:B------:R-:W-:Y:S02]  /*3360*/  ISETP.GE.U32.AND P3, PT, R173, 0x1000000, PT ;  /* 0x01000000ad00780c */ /* 0x000fe40003f66070 */
[----:B------:R-:W-:Y:S02]  /*3370*/  SEL R72, R72, RZ, P6 ;  /* 0x000000ff48487207 */ /* 0x000fe40003000000 */
[----:B------:R-:W-:Y:S02]  /*3380*/  SEL R77, R73, RZ, P5 ;  /* 0x000000ff494d7207 */ /* 0x000fe40002800000 */
[C---:B------:R-:W-:Y:S02]  /*3390*/  LOP3.LUT P2, RZ, R161.reuse, 0xff00, RZ, 0xc0, !PT ;  /* 0x0000ff00a1ff7812 */ /* 0x040fe4000784c0ff */
[----:B------:R-:W-:-:S02]  /*33a0*/  LOP3.LUT P6, RZ, R161, 0xff0000, RZ, 0xc0, !PT ;  /* 0x00ff0000a1ff7812 */ /* 0x000fc400078cc0ff */
[----:B------:R-:W-:Y:S02]  /*33b0*/  ISETP.GE.U32.AND P5, PT, R161, 0x1000000, PT ;  /* 0x01000000a100780c */ /* 0x000fe40003fa6070 */
[C---:B------:R-:W-:Y:S02]  /*33c0*/  SEL R78, R74.reuse, RZ, P4 ;  /* 0x000000ff4a4e7207 */ /* 0x040fe40002000000 */
[----:B------:R-:W-:Y:S02]  /*33d0*/  SEL R79, R75, RZ, P3 ;  /* 0x000000ff4b4f7207 */ /* 0x000fe40001800000 */
[----:B------:R-:W-:Y:S02]  /*33e0*/  SEL R73, R73, RZ, P2 ;  /* 0x000000ff49497207 */ /* 0x000fe40001000000 */
[----:B------:R-:W-:Y:S02]  /*33f0*/  SEL R74, R74, RZ, P6 ;  /* 0x000000ff4a4a7207 */ /* 0x000fe40003000000 */
[----:B------:R-:W-:Y:S01]  /*3400*/  SEL R75, R75, RZ, P5 ;  /* 0x000000ff4b4b7207 */ /* 0x000fe20002800000 */
[----:B------:R-:W-:Y:S06]  /*3410*/  BRA `(.L_x_2971) ;  /* 0x0000000400187947 */ /* 0x000fec0003800000 */
.L_x_2973:
        /* <DEDUP_REMOVED lines=18> */
[----:B------:R-:W-:Y:S01]  /*3540*/  FMUL.FTZ R204, R204, UR7 ;  /* 0x00000007cccc7c20 */ /* 0x000fe20008410000 */
[----:B------:R-:W-:Y:S01]  /*3550*/  LOP3.LUT P5, RZ, R173, 0xff00, RZ, 0xc0, !PT ;  /* 0x0000ff00adff7812 */ /* 0x000fe200078ac0ff */
[----:B------:R-:W-:Y:S01]  /*3560*/  FFMA.FTZ R118, R118, UR10, R63 ;  /* 0x0000000a76767c23 */ /* 0x000fe2000801003f */
        /* <DEDUP_REMOVED lines=17> */
.L_x_2975:
        /* <DEDUP_REMOVED lines=14> */
[----:B------:R-:W-:Y:S01]  /*3760*/  FFMA.FTZ R71, R118, UR10, R63 ;  /* 0x0000000a76477c23 */ /* 0x000fe2000801003f */
        /* <DEDUP_REMOVED lines=16> */
[----:B------:R-:W-:-:S07]  /*3870*/  SEL R75, R75, RZ, P5 ;  /* 0x000000ff4b4b7207 */ /* 0x000fce0002800000 */
.L_x_2971:
[----:B------:R-:W-:Y:S01]  /*3880*/  ISETP.NE.U32.AND P2, PT, RZ, UR5, PT ;  /* 0x00000005ff007c0c */ /* 0x000fe2000bf45070 */
[----:B------:R-:W0:Y:S03]  /*3890*/  LDC.64 R90, c[0x0][0x468] ;  /* 0x00011a00ff5a7b82 */ /* 0x000e260000000a00 */
[----:B------:R-:W-:-:S05]  /*38a0*/  ISETP.NE.AND.EX P2, PT, RZ, UR6, PT, P2 ;  /* 0x00000006ff007c0c */ /* 0x000fca000bf45320 */
[----:B------:R-:W1:Y:S08]  /*38b0*/  @P0 LDC.64 R80, c[0x0][0x470] ;  /* 0x00011c00ff500b82 */ /* 0x000e700000000a00 */
[----:B------:R-:W2:Y:S01]  /*38c0*/  @P2 LDC.64 R82, c[0x0][0x478] ;  /* 0x00011e00ff522b82 */ /* 0x000ea20000000a00 */
[----:B-1----:R-:W-:-:S04]  /*38d0*/  @P0 IMAD.WIDE.U32 R80, R156, 0x10, R80 ;  /* 0x000000109c500825 */ /* 0x002fc800078e0050 */
[----:B--2---:R-:W-:-:S05]  /*38e0*/  @P2 IMAD.WIDE.U32 R82, R156, 0x10, R82 ;  /* 0x000000109c522825 */ /* 0x004fca00078e0052 */
[----:B------:R0:W-:Y:S02]  /*38f0*/  @P2 STG.E.128 desc[UR16][R82.64], R68 ;  /* 0x0000004452002986 */ /* 0x0001e4000c101d10 */
[----:B0-----:R-:W-:-:S05]  /*3900*/  IMAD.WIDE.U32 R82, R156, 0x10, R90 ;  /* 0x000000109c527825 */ /* 0x001fca00078e005a */
[----:B------:R0:W-:Y:S04]  /*3910*/  STG.E.128 desc[UR16][R82.64], R76 ;  /* 0x0000004c52007986 */ /* 0x0001e8000c101d10 */
[----:B------:R0:W-:Y:S01]  /*3920*/  @P0 STG.E.128 desc[UR16][R80.64], R72 ;  /* 0x0000004850000986 */ /* 0x0001e2000c101d10 */
[----:B------:R-:W-:Y:S05]  /*3930*/  @!P0 BRA `(.L_x_2976) ;  /* 0x00000008001c8947 */ /* 0x000fea0003800000 */
[----:B------:R-:W-:Y:S05]  /*3940*/  @!P1 BRA `(.L_x_2977) ;  /* 0x00000004000c9947 */ /* 0x000fea0003800000 */
[----:B------:R-:W-:Y:S05]  /*3950*/  @!P2 BRA `(.L_x_2978) ;  /* 0x000000000084a947 */ /* 0x000fea0003800000 */
[--C-:B------:R-:W-:Y:S01]  /*3960*/  FFMA.FTZ R170, R170, UR11, R88.reuse ;  /* 0x0000000baaaa7c23 */ /* 0x100fe20008010058 */
[--C-:B------:R-:W-:Y:S01]  /*3970*/  FFMA.FTZ R69, R172, UR11, R88.reuse ;  /* 0x0000000bac457c23 */ /* 0x100fe20008010058 */
[----:B------:R-:W-:Y:S01]  /*3980*/  LOP3.LUT P5, RZ, R169, 0xff, RZ, 0xc0, !PT ;  /* 0x000000ffa9ff7812 */ /* 0x000fe200078ac0ff */
        /* <DEDUP_REMOVED lines=8> */
[----:B------:R-:W-:Y:S01]  /*3a10*/  LOP3.LUT P6, RZ, R169, 0xff00, RZ, 0xc0, !PT ;  /* 0x0000ff00a9ff7812 */ /* 0x000fe200078cc0ff */
[----:B0-----:R-:W-:Y:S01]  /*3a20*/  FMUL.FTZ R72, R68, UR7 ;  /* 0x0000000744487c20 */ /* 0x001fe20008410000 */
[----:B------:R-:W-:Y:S01]  /*3a30*/  FMUL.FTZ R73, R69, UR7 ;  /* 0x0000000745497c20 */ /* 0x000fe20008410000 */
[----:B------:R-:W-:Y:S01]  /*3a40*/  FFMA.FTZ R70, R175, UR10, R46 ;  /* 0x0000000aaf467c23 */ /* 0x000fe2000801002e */
[----:B------:R-:W-:Y:S01]  /*3a50*/  FFMA.FTZ R71, R178, UR10, R47 ;  /* 0x0000000ab2477c23 */ /* 0x000fe2000801002f */
[----:B------:R-:W-:-:S02]  /*3a60*/  LOP3.LUT P3, RZ, R169, 0xff0000, RZ, 0xc0, !PT ;  /* 0x00ff0000a9ff7812 */ /* 0x000fc4000786c0ff */
[----:B------:R-:W-:Y:S01]  /*3a70*/  SEL R76, R72, RZ, P5 ;  /* 0x000000ff484c7207 */ /* 0x000fe20002800000 */
[----:B------:R-:W-:Y:S01]  /*3a80*/  FMUL.FTZ R74, R70, UR7 ;  /* 0x00000007464a7c20 */ /* 0x000fe20008410000 */
[----:B------:R-:W-:Y:S01]  /*3a90*/  LOP3.LUT P5, RZ, R157, 0xff, RZ, 0xc0, !PT ;  /* 0x000000ff9dff7812 */ /* 0x000fe200078ac0ff */
[----:B------:R-:W-:Y:S01]  /*3aa0*/  FMUL.FTZ R75, R71, UR7 ;  /* 0x00000007474b7c20 */ /* 0x000fe20008410000 */
[----:B------:R-:W-:Y:S02]  /*3ab0*/  SEL R77, R73, RZ, P6 ;  /* 0x000000ff494d7207 */ /* 0x000fe40003000000 */
[----:B------:R-:W-:Y:S02]  /*3ac0*/  SEL R72, R72, RZ, P5 ;  /* 0x000000ff48487207 */ /* 0x000fe40002800000 */
[----:B------:R-:W-:Y:S02]  /*3ad0*/  LOP3.LUT P5, RZ, R157, 0xff00, RZ, 0xc0, !PT ;  /* 0x0000ff009dff7812 */ /* 0x000fe400078ac0ff */
[----:B------:R-:W-:-:S02]  /*3ae0*/  ISETP.GE.U32.AND P4, PT, R169, 0x1000000, PT ;  /* 0x01000000a900780c */ /* 0x000fc40003f86070 */
[----:B------:R-:W-:Y:S02]  /*3af0*/  SEL R73, R73, RZ, P5 ;  /* 0x000000ff49497207 */ /* 0x000fe40002800000 */
[C---:B------:R-:W-:Y:S02]  /*3b00*/  LOP3.LUT P6, RZ, R157.reuse, 0xff0000, RZ, 0xc0, !PT ;  /* 0x00ff00009dff7812 */ /* 0x040fe400078cc0ff */
[----:B------:R-:W-:Y:S02]  /*3b10*/  ISETP.GE.U32.AND P5, PT, R157, 0x1000000, PT ;  /* 0x010000009d00780c */ /* 0x000fe40003fa6070 */
[C---:B------:R-:W-:Y:S02]  /*3b20*/  SEL R78, R74.reuse, RZ, P3 ;  /* 0x000000ff4a4e7207 */ /* 0x040fe40001800000 */
[----:B------:R-:W-:Y:S02]  /*3b30*/  SEL R79, R75, RZ, P4 ;  /* 0x000000ff4b4f7207 */ /* 0x000fe40002000000 */
[----:B------:R-:W-:-:S02]  /*3b40*/  SEL R74, R74, RZ, P6 ;  /* 0x000000ff4a4a7207 */ /* 0x000fc40003000000 */
[----:B------:R-:W-:Y:S01]  /*3b50*/  SEL R75, R75, RZ, P5 ;  /* 0x000000ff4b4b7207 */ /* 0x000fe20002800000 */
[----:B------:R-:W-:Y:S06]  /*3b60*/  BRA `(.L_x_2979) ;  /* 0x0000000c00287947 */ /* 0x000fec0003800000 */
.L_x_2978:
[--C-:B------:R-:W-:Y:S01]  /*3b70*/  FFMA.FTZ R170, R170, UR11, R88.reuse ;  /* 0x0000000baaaa7c23 */ /* 0x100fe20008010058 */
[--C-:B0-----:R-:W-:Y:S01]  /*3b80*/  FFMA.FTZ R73, R172, UR11, R88.reuse ;  /* 0x0000000bac497c23 */ /* 0x101fe20008010058 */
        /* <DEDUP_REMOVED lines=31> */
.L_x_2977:
        /* <DEDUP_REMOVED lines=13> */
[----:B0-----:R-:W-:Y:S01]  /*3e50*/  FMUL.FTZ R72, R68, UR7 ;  /* 0x0000000744487c20 */ /* 0x001fe20008410000 */
[----:B------:R-:W-:Y:S01]  /*3e60*/  FMUL.FTZ R73, R69, UR7 ;  /* 0x0000000745497c20 */ /* 0x000fe20008410000 */
[----:B------:R-:W-:Y:S01]  /*3e70*/  FMUL.FTZ R70, R176, UR10 ;  /* 0x0000000ab0467c20 */ /* 0x000fe20008410000 */
[----:B------:R-:W-:Y:S01]  /*3e80*/  FMUL.FTZ R71, R178, UR10 ;  /* 0x0000000ab2477c20 */ /* 0x000fe20008410000 */
        /* <DEDUP_REMOVED lines=17> */
.L_x_2980:
        /* <DEDUP_REMOVED lines=33> */
.L_x_2976:
[----:B------:R-:W-:Y:S05]  /*41b0*/  @!P1 BRA `(.L_x_2981) ;  /* 0x0000000000cc9947 */ /* 0x000fea0003800000 */
[----:B------:R-:W-:Y:S05]  /*41c0*/  @!P2 BRA `(.L_x_2982) ;  /* 0x000000000064a947 */ /* 0x000fea0003800000 */
        /* <DEDUP_REMOVED lines=12> */
[----:B0-----:R-:W-:Y:S01]  /*4290*/  FMUL.FTZ R76, R68, UR7 ;  /* 0x00000007444c7c20 */ /* 0x001fe20008410000 */
        /* <DEDUP_REMOVED lines=12> */
.L_x_2982:
[--C-:B------:R-:W-:Y:S01]  /*4360*/  FFMA.FTZ R170, R170, UR11, R88.reuse ;  /* 0x0000000baaaa7c23 */ /* 0x100fe20008010058 */
[--C-:B0-----:R-:W-:Y:S01]  /*4370*/  FFMA.FTZ R77, R172, UR11, R88.reuse ;  /* 0x0000000bac4d7c23 */ /* 0x101fe20008010058 */
        /* <DEDUP_REMOVED lines=23> */
.L_x_2981:
        /* <DEDUP_REMOVED lines=26> */
.L_x_2983:
        /* <DEDUP_REMOVED lines=23> */
[----:B------:R-:W-:-:S07]  /*4800*/  SEL R79, R178, RZ, P6 ;  /* 0x000000ffb24f7207 */ /* 0x000fce0003000000 */
.L_x_2979:
[----:B------:R-:W0:Y:S01]  /*4810*/  @P2 LDC.64 R80, c[0x0][0x478] ;  /* 0x00011e00ff502b82 */ /* 0x000e220000000a00 */
[----:B------:R-:W-:-:S07]  /*4820*/  IADD3 R85, PT, PT, R156, 0x100, RZ ;  /* 0x000001009c557810 */ /* 0x000fce0007ffe0ff */
[----:B------:R-:W1:Y:S01]  /*4830*/  @P0 LDC.64 R82, c[0x0][0x470] ;  /* 0x00011c00ff520b82 */ /* 0x000e620000000a00 */
[----:B0-----:R-:W-:-:S05]  /*4840*/  @P2 IMAD.WIDE.U32 R80, R85, 0x10, R80 ;  /* 0x0000001055502825 */ /* 0x001fca00078e0050 */
[----:B------:R0:W-:Y:S01]  /*4850*/  @P2 STG.E.128 desc[UR16][R80.64], R68 ;  /* 0x0000004450002986 */ /* 0x0001e2000c101d10 */
[----:B-1----:R-:W-:-:S04]  /*4860*/  @P0 IMAD.WIDE.U32 R82, R85, 0x10, R82 ;  /* 0x0000001055520825 */ /* 0x002fc800078e0052 */
[----:B------:R-:W-:-:S05]  /*4870*/  IMAD.WIDE.U32 R84, R85, 0x10, R90 ;  /* 0x0000001055547825 */ /* 0x000fca00078e005a */
        /* <DEDUP_REMOVED lines=8> */
[--C-:B------:R-:W-:Y:S01]  /*4900*/  FFMA.FTZ R183, R183, UR11, R88.reuse ;  /* 0x0000000bb7b77c23 */ /* 0x100fe20008010058 */
[----:B------:R-:W-:Y:S01]  /*4910*/  FADD.FTZ R177, R180, -R177 ;  /* 0x800000b1b4b17221 */ /* 0x000fe20000010000 */
[----:B------:R-:W-:Y:S01]  /*4920*/  FADD.FTZ R182, R182, -R181 ;  /* 0x800000b5b6b67221 */ /* 0x000fe20000010000 */
[----:B------:R-:W-:Y:S01]  /*4930*/  FFMA.FTZ R187, R187, UR11, R88 ;  /* 0x0000000bbbbb7c23 */ /* 0x000fe20008010058 */
[----:B------:R-:W-:Y:S01]  /*4940*/  FADD.FTZ R183, R184, -R183 ;  /* 0x800000b7b8b77221 */ /* 0x000fe20000010000 */
[----:B0-----:R-:W-:Y:S01]  /*4950*/  FFMA.FTZ R68, R177, UR10, R48 ;  /* 0x0000000ab1447c23 */ /* 0x001fe20008010030 */
        /* <DEDUP_REMOVED lines=24> */
.L_x_2986:
        /* <DEDUP_REMOVED lines=17> */
[----:B0-----:R-:W-:Y:S01]  /*4bf0*/  SEL R76, R177, RZ, P5 ;  /* 0x000000ffb14c7207 */ /* 0x001fe20002800000 */
        /* <DEDUP_REMOVED lines=15> */
.L_x_2985:
        /* <DEDUP_REMOVED lines=9> */
[----:B0-----:R-:W-:Y:S01]  /*4d80*/  FMUL.FTZ R68, R177, UR10 ;  /* 0x0000000ab1447c20 */ /* 0x001fe20008410000 */
        /* <DEDUP_REMOVED lines=24> */
.L_x_2988:
        /* <DEDUP_REMOVED lines=8> */
[----:B------:R-:W-:Y:S01]  /*4f90*/  FMUL.FTZ R177, R177, UR10 ;  /* 0x0000000ab1b17c20 */ /* 0x000fe20008410000 */
[----:B------:R-:W-:Y:S01]  /*4fa0*/  FMUL.FTZ R181, R181, UR10 ;  /* 0x0000000ab5b57c20 */ /* 0x000fe20008410000 */
[----:B------:R-:W-:Y:S01]  /*4fb0*/  FADD.FTZ R187, R186, -R187 ;  /* 0x800000bbbabb7221 */ /* 0x000fe20000010000 */
[C---:B------:R-:W-:Y:S01]  /*4fc0*/  LOP3.LUT P6, RZ, R168.reuse, 0xff00, RZ, 0xc0, !PT ;  /* 0x0000ff00a8ff7812 */ /* 0x040fe200078cc0ff */
[----:B------:R-:W-:Y:S01]  /*4fd0*/  FMUL.FTZ R177, R177, UR7 ;  /* 0x00000007b1b17c20 */ /* 0x000fe20008410000 */
[----:B------:R-:W-:Y:S01]  /*4fe0*/  FMUL.FTZ R181, R181, UR7 ;  /* 0x00000007b5b57c20 */ /* 0x000fe20008410000 */
[----:B------:R-:W-:Y:S01]  /*4ff0*/  FMUL.FTZ R183, R183, UR10 ;  /* 0x0000000ab7b77c20 */ /* 0x000fe20008410000 */
[----:B------:R-:W-:Y:S01]  /*5000*/  FMUL.FTZ R187, R187, UR10 ;  /* 0x0000000abbbb7c20 */ /* 0x000fe20008410000 */
[----:B------:R-:W-:-:S02]  /*5010*/  LOP3.LUT P3, RZ, R168, 0xff0000, RZ, 0xc0, !PT ;  /* 0x00ff0000a8ff7812 */ /* 0x000fc4000786c0ff */
[----:B0-----:R-:W-:Y:S01]  /*5020*/  SEL R76, R177, RZ, P5 ;  /* 0x000000ffb14c7207 */ /* 0x001fe20002800000 */
[----:B------:R-:W-:Y:S01]  /*5030*/  FMUL.FTZ R183, R183, UR7 ;  /* 0x00000007b7b77c20 */ /* 0x000fe20008410000 */
[C---:B------:R-:W-:Y:S01]  /*5040*/  LOP3.LUT P5, RZ, R158.reuse, 0xff, RZ, 0xc0, !PT ;  /* 0x000000ff9eff7812 */ /* 0x040fe200078ac0ff */
        /* <DEDUP_REMOVED lines=13> */
.L_x_2984:
        /* <DEDUP_REMOVED lines=10> */
[----:B0-----:R-:W-:Y:S01]  /*51c0*/  FFMA.FTZ R68, R177, UR10, R48 ;  /* 0x0000000ab1447c23 */ /* 0x001fe20008010030 */
        /* <DEDUP_REMOVED lines=16> */
.L_x_2990:
        /* <DEDUP_REMOVED lines=20> */
[----:B0-----:R-:W-:Y:S02]  /*5410*/  SEL R76, R177, RZ, P3 ;  /* 0x000000ffb14c7207 */ /* 0x001fe40001800000 */
[----:B------:R-:W-:Y:S02]  /*5420*/  SEL R77, R182, RZ, P4 ;  /* 0x000000ffb64d7207 */ /* 0x000fe40002000000 */
[----:B------:R-:W-:-:S02]  /*5430*/  SEL R78, R183, RZ, P5 ;  /* 0x000000ffb74e7207 */ /* 0x000fc40002800000 */
[----:B------:R-:W-:Y:S01]  /*5440*/  SEL R79, R186, RZ, P6 ;  /* 0x000000ffba4f7207 */ /* 0x000fe20003000000 */
[----:B------:R-:W-:Y:S06]  /*5450*/  BRA `(.L_x_2987) ;  /* 0x0000000000c87947 */ /* 0x000fec0003800000 */
.L_x_2989:
        /* <DEDUP_REMOVED lines=9> */
[----:B0-----:R-:W-:Y:S01]  /*54f0*/  FMUL.FTZ R68, R177, UR10 ;  /* 0x0000000ab1447c20 */ /* 0x001fe20008410000 */
        /* <DEDUP_REMOVED lines=16> */
.L_x_2991:
        /* <DEDUP_REMOVED lines=23> */
[----:B------:R-:W-:-:S07]  /*5770*/  SEL R79, R187, RZ, P6 ;  /* 0x000000ffbb4f7207 */ /* 0x000fce0003000000 */
.L_x_2987:
[----:B------:R-:W0:Y:S01]  /*5780*/  @P2 LDC.64 R82, c[0x0][0x478] ;  /* 0x00011e00ff522b82 */ /* 0x000e220000000a00 */
[----:B------:R-:W-:-:S05]  /*5790*/  IADD3 R89, PT, PT, R156, 0x200, RZ ;  /* 0x000002009c597810 */ /* 0x000fca0007ffe0ff */
[C---:B------:R-:W-:Y:S02]  /*57a0*/  IMAD.WIDE.U32 R80, R89.reuse, 0x10, R90 ;  /* 0x0000001059507825 */ /* 0x040fe400078e005a */
[----:B------:R-:W1:Y:S02]  /*57b0*/  @P0 LDC.64 R84, c[0x0][0x470] ;  /* 0x00011c00ff540b82 */ /* 0x000e640000000a00 */
        /* <DEDUP_REMOVED lines=11> */
[----:B0-----:R-:W-:Y:S01]  /*5870*/  FFMA.FTZ R71, R102, UR11, R88 ;  /* 0x0000000b66477c23 */ /* 0x001fe20008010058 */
        /* <DEDUP_REMOVED lines=10> */
[----:B------:R-:W-:Y:S01]  /*5920*/  LOP3.LUT P6, RZ, R167, 0xff00, RZ, 0xc0, !PT ;  /* 0x0000ff00a7ff7812 */ /* 0x000fe200078cc0ff */
[----:B------:R-:W-:Y:S01]  /*5930*/  FFMA.FTZ R71, R74, UR10, R55 ;  /* 0x0000000a4a477c23 */ /* 0x000fe20008010037 */
[----:B------:R-:W-:Y:S01]  /*5940*/  FMUL.FTZ R74, R70, UR7 ;  /* 0x00000007464a7c20 */ /* 0x000fe20008410000 */
[----:B------:R-:W-:-:S02]  /*5950*/  SEL R76, R72, RZ, P5 ;  /* 0x000000ff484c7207 */ /* 0x000fc40002800000 */
[----:B------:R-:W-:Y:S01]  /*5960*/  LOP3.LUT P5, RZ, R159, 0xff, RZ, 0xc0, !PT ;  /* 0x000000ff9fff7812 */ /* 0x000fe200078ac0ff */
[----:B------:R-:W-:Y:S01]  /*5970*/  FMUL.FTZ R75, R71, UR7 ;  /* 0x00000007474b7c20 */ /* 0x000fe20008410000 */
[----:B------:R-:W-:Y:S02]  /*5980*/  SEL R77, R73, RZ, P6 ;  /* 0x000000ff494d7207 */ /* 0x000fe40003000000 */
[----:B------:R-:W-:Y:S02]  /*5990*/  SEL R72, R72, RZ, P5 ;  /* 0x000000ff48487207 */ /* 0x000fe40002800000 */
[----:B------:R-:W-:Y:S02]  /*59a0*/  LOP3.LUT P5, RZ, R159, 0xff00, RZ, 0xc0, !PT ;  /* 0x0000ff009fff7812 */ /* 0x000fe400078ac0ff */
[C---:B------:R-:W-:Y:S02]  /*59b0*/  LOP3.LUT P3, RZ, R167.reuse, 0xff0000, RZ, 0xc0, !PT ;  /* 0x00ff0000a7ff7812 */ /* 0x040fe4000786c0ff */
        /* <DEDUP_REMOVED lines=9> */
.L_x_2994:
        /* <DEDUP_REMOVED lines=15> */
[----:B------:R-:W-:Y:S01]  /*5b40*/  LOP3.LUT P6, RZ, R167, 0xff00, RZ, 0xc0, !PT ;  /* 0x0000ff00a7ff7812 */ /* 0x000fe200078cc0ff */
[----:B------:R-:W-:Y:S01]  /*5b50*/  FMUL.FTZ R74, R73, UR7 ;  /* 0x00000007494a7c20 */ /* 0x000fe20008410000 */
[----:B------:R-:W-:Y:S01]  /*5b60*/  SEL R76, R185, RZ, P5 ;  /* 0x000000ffb94c7207 */ /* 0x000fe20002800000 */
[----:B------:R-:W-:Y:S01]  /*5b70*/  FMUL.FTZ R75, R75, UR7 ;  /* 0x000000074b4b7c20 */ /* 0x000fe20008410000 */
[----:B------:R-:W-:-:S02]  /*5b80*/  LOP3.LUT P5, RZ, R159, 0xff, RZ, 0xc0, !PT ;  /* 0x000000ff9fff7812 */ /* 0x000fc400078ac0ff */
[----:B------:R-:W-:Y:S02]  /*5b90*/  LOP3.LUT P3, RZ, R167, 0xff0000, RZ, 0xc0, !PT ;  /* 0x00ff0000a7ff7812 */ /* 0x000fe4000786c0ff */
[----:B------:R-:W-:Y:S02]  /*5ba0*/  SEL R72, R185, RZ, P5 ;  /* 0x000000ffb9487207 */ /* 0x000fe40002800000 */
[----:B------:R-:W-:Y:S02]  /*5bb0*/  LOP3.LUT P5, RZ, R159, 0xff00, RZ, 0xc0, !PT ;  /* 0x0000ff009fff7812 */ /* 0x000fe400078ac0ff */
[----:B------:R-:W-:Y:S02]  /*5bc0*/  ISETP.GE.U32.AND P4, PT, R167, 0x1000000, PT ;  /* 0x01000000a700780c */ /* 0x000fe40003f86070 */
[C---:B------:R-:W-:Y:S02]  /*5bd0*/  SEL R77, R104.reuse, RZ, P6 ;  /* 0x000000ff684d7207 */ /* 0x040fe40003000000 */
[----:B------:R-:W-:-:S02]  /*5be0*/  SEL R73, R104, RZ, P5 ;  /* 0x000000ff68497207 */ /* 0x000fc40002800000 */
[C---:B------:R-:W-:Y:S02]  /*5bf0*/  LOP3.LUT P6, RZ, R159.reuse, 0xff0000, RZ, 0xc0, !PT ;  /* 0x00ff00009fff7812 */ /* 0x040fe400078cc0ff */
[----:B------:R-:W-:Y:S02]  /*5c00*/  ISETP.GE.U32.AND P5, PT, R159, 0x1000000, PT ;  /* 0x010000009f00780c */ /* 0x000fe40003fa6070 */
[C---:B------:R-:W-:Y:S02]  /*5c10*/  SEL R78, R74.reuse, RZ, P3 ;  /* 0x000000ff4a4e7207 */ /* 0x040fe40001800000 */
[C---:B------:R-:W-:Y:S02]  /*5c20*/  SEL R79, R75.reuse, RZ, P4 ;  /* 0x000000ff4b4f7207 */ /* 0x040fe40002000000 */
[----:B------:R-:W-:Y:S02]  /*5c30*/  SEL R74, R74, RZ, P6 ;  /* 0x000000ff4a4a7207 */ /* 0x000fe40003000000 */
[----:B------:R-:W-:Y:S01]  /*5c40*/  SEL R75, R75, RZ, P5 ;  /* 0x000000ff4b4b7207 */ /* 0x000fe20002800000 */
[----:B------:R-:W-:Y:S06]  /*5c50*/  BRA `(.L_x_2995) ;  /* 0x0000000800a47947 */ /* 0x000fec0003800000 */
.L_x_2993:
        /* <DEDUP_REMOVED lines=15> */
[----:B------:R-:W-:Y:S01]  /*5d50*/  LOP3.LUT P6, RZ, R167, 0xff00, RZ, 0xc0, !PT ;  /* 0x0000ff00a7ff7812 */ /* 0x000fe200078cc0ff */
[----:B------:R-:W-:Y:S01]  /*5d60*/  FMUL.FTZ R71, R111, UR10 ;  /* 0x0000000a6f477c20 */ /* 0x000fe20008410000 */
        /* <DEDUP_REMOVED lines=17> */
.L_x_2996:
        /* <DEDUP_REMOVED lines=20> */
[----:B------:R-:W-:Y:S02]  /*5fc0*/  LOP3.LUT P3, RZ, R167, 0xff0000, RZ, 0xc0, !PT ;  /* 0x00ff0000a7ff7812 */ /* 0x000fe4000786c0ff */
[----:B------:R-:W-:Y:S02]  /*5fd0*/  SEL R72, R185, RZ, P5 ;  /* 0x000000ffb9487207 */ /* 0x000fe40002800000 */
[----:B------:R-:W-:Y:S02]  /*5fe0*/  LOP3.LUT P5, RZ, R159, 0xff00, RZ, 0xc0, !PT ;  /* 0x0000ff009fff7812 */ /* 0x000fe400078ac0ff */
[C---:B------:R-:W-:Y:S02]  /*5ff0*/  SEL R77, R104.reuse, RZ, P6 ;  /* 0x000000ff684d7207 */ /* 0x040fe40003000000 */
[----:B------:R-:W-:-:S02]  /*6000*/  SEL R73, R104, RZ, P5 ;  /* 0x000000ff68497207 */ /* 0x000fc40002800000 */
[----:B------:R-:W-:Y:S02]  /*6010*/  ISETP.GE.U32.AND P4, PT, R167, 0x1000000, PT ;  /* 0x01000000a700780c */ /* 0x000fe40003f86070 */
[C---:B------:R-:W-:Y:S02]  /*6020*/  LOP3.LUT P6, RZ, R159.reuse, 0xff0000, RZ, 0xc0, !PT ;  /* 0x00ff00009fff7812 */ /* 0x040fe400078cc0ff */
[----:B------:R-:W-:Y:S02]  /*6030*/  ISETP.GE.U32.AND P5, PT, R159, 0x1000000, PT ;  /* 0x010000009f00780c */ /* 0x000fe40003fa6070 */
[C---:B------:R-:W-:Y:S02]  /*6040*/  SEL R78, R74.reuse, RZ, P3 ;  /* 0x000000ff4a4e7207 */ /* 0x040fe40001800000 */
[----:B------:R-:W-:Y:S02]  /*6050*/  SEL R74, R74, RZ, P6 ;  /* 0x000000ff4a4a7207 */ /* 0x000fe40003000000 */
[----:B------:R-:W-:-:S02]  /*6060*/  SEL R79, R111, RZ, P4 ;  /* 0x000000ff6f4f7207 */ /* 0x000fc40002000000 */
[----:B------:R-:W-:Y:S01]  /*6070*/  SEL R75, R111, RZ, P5 ;  /* 0x000000ff6f4b7207 */ /* 0x000fe20002800000 */
[----:B------:R-:W-:Y:S06]  /*6080*/  BRA `(.L_x_2995) ;  /* 0x0000000400987947 */ /* 0x000fec0003800000 */
.L_x_2992:
[----:B------:R-:W-:Y:S05]  /*6090*/  @!P1 BRA `(.L_x_2997) ;  /* 0x0000000000cc9947 */ /* 0x000fea0003800000 */
[----:B------:R-:W-:Y:S05]  /*60a0*/  @!P2 BRA `(.L_x_2998) ;  /* 0x000000000064a947 */ /* 0x000fea0003800000 */
        /* <DEDUP_REMOVED lines=25> */
.L_x_2998:
[--C-:B------:R-:W-:Y:S01]  /*6240*/  FFMA.FTZ R185, R185, UR11, R88.reuse ;  /* 0x0000000bb9b97c23 */ /* 0x100fe20008010058 */
[--C-:B------:R-:W-:Y:S01]  /*6250*/  FFMA.FTZ R104, R104, UR11, R88.reuse ;  /* 0x0000000b68687c23 */ /* 0x100fe20008010058 */
[--C-:B0-----:R-:W-:Y:S01]  /*6260*/  FFMA.FTZ R77, R102, UR11, R88.reuse ;  /* 0x0000000b664d7c23 */ /* 0x101fe20008010058 */
        /* <DEDUP_REMOVED lines=22> */
.L_x_2997:
[----:B------:R-:W-:Y:S05]  /*63d0*/  @!P2 BRA `(.L_x_2999) ;  /* 0x000000000064a947 */ /* 0x000fea0003800000 */
        /* <DEDUP_REMOVED lines=25> */
.L_x_2999:
        /* <DEDUP_REMOVED lines=24> */
.L_x_2995:
        /* <DEDUP_REMOVED lines=45> */
.L_x_3002:
        /* <DEDUP_REMOVED lines=33> */
.L_x_3001:
        /* <DEDUP_REMOVED lines=34> */
.L_x_3004:
        /* <DEDUP_REMOVED lines=33> */
.L_x_3000:
        /* <DEDUP_REMOVED lines=27> */
.L_x_3006:
        /* <DEDUP_REMOVED lines=25> */
.L_x_3005:
        /* <DEDUP_REMOVED lines=26> */
.L_x_3007:
        /* <DEDUP_REMOVED lines=24> */
.L_x_3003:
        /* <DEDUP_REMOVED lines=44> */
.L_x_3010:
        /* <DEDUP_REMOVED lines=18> */
[C---:B0-----:R-:W-:Y:S01]  /*7a40*/  SEL R76, R87.reuse, RZ, P1 ;  /* 0x000000ff574c7207 */ /* 0x041fe20000800000 */
        /* <DEDUP_REMOVED lines=14> */
.L_x_3009:
        /* <DEDUP_REMOVED lines=34> */
.L_x_3012:
        /* <DEDUP_REMOVED lines=33> */
.L_x_3008:
        /* <DEDUP_REMOVED lines=27> */
.L_x_3014:
        /* <DEDUP_REMOVED lines=25> */
.L_x_3013:
        /* <DEDUP_REMOVED lines=26> */
.L_x_3015:
        /* <DEDUP_REMOVED lines=24> */
.L_x_3011:
        /* <DEDUP_REMOVED lines=8> */
[----:B------:R0:W-:Y:S04]  /*8640*/  STG.E.128 desc[UR16][R82.64], R76 ;  /* 0x0000004c52007986 */ /* 0x0001e8000c101d10 */
[----:B------:R0:W-:Y:S01]  /*8650*/  @P0 STG.E.128 desc[UR16][R80.64], R72 ;  /* 0x0000004850000986 */ /* 0x0001e2000c101d10 */
[----:B------:R-:W-:Y:S05]  /*8660*/  BRA.U !UP2, `(.L_x_3016) ;  /* 0xffffff850ab07547 */ /* 0x000fea000b83ffff */
        /* <DEDUP_REMOVED lines=89> */
.L_x_2965:
        /* <DEDUP_REMOVED lines=37> */
.L_x_3017:
        /* <DEDUP_REMOVED lines=11> */
.L_x_3873:


//--------------------- .text._ZN10layer_norm22ln_bwd_finalize_kernelINS_22Kernel_traits_finalizeILj6144E6__halfffffjLb0ELj1024ELj4ENS_18Kernel_traits_baseILj6144ES2_ffffjLj1024EEEEELb0ELb0EEEvNS_9BwdParamsE --------------------------
	.section	.text._ZN10layer_norm22ln_bwd_finalize_kernelINS_22Kernel_traits_finalizeILj6144E6__halfffffjLb0ELj1024ELj4ENS_18Kernel_traits_baseILj6144ES2_ffffjLj1024EEEEELb0ELb0EEEvNS_9BwdParamsE,"ax",@progbits
	.align	128
        .global         _ZN10layer_norm22ln_bwd_finalize_kernelINS_22Kernel_traits_finalizeILj6144E6__halfffffjLb0ELj1024ELj4ENS_18Kernel_traits_baseILj6144ES2_ffffjLj1024EEEEELb0ELb0EEEvNS_9BwdParamsE
        .type           _ZN10layer_norm22ln_bwd_finalize_kernelINS_22Kernel_traits_finalizeILj6144E6__halfffffjLb0ELj1024ELj4ENS_18Kernel_traits_baseILj6144ES2_ffffjLj1024EEEEELb0ELb0EEEvNS_9BwdParamsE,@function
        .size           _ZN10layer_norm22ln_bwd_finalize_kernelINS_22Kernel_traits_finalizeILj6144E6__halfffffjLb0ELj1024ELj4ENS_18Kernel_traits_baseILj6144ES2_ffffjLj1024EEEEELb0ELb0EEEvNS_9BwdParamsE,(.L_x_3874 - _ZN10layer_norm22ln_bwd_finalize_kernelINS_22Kernel_traits_finalizeILj6144E6__halfffffjLb0ELj1024ELj4ENS_18Kernel_traits_baseILj6144ES2_ffffjLj1024EEEEELb0ELb0EEEvNS_9BwdParamsE)
        .other          _ZN10layer_norm22ln_bwd_finalize_kernelINS_22Kernel_traits_finalizeILj6144E6__halfffffjLb0ELj1024ELj4ENS_18Kernel_traits_baseILj6144ES2_ffffjLj1024EEEEELb0ELb0EEEvNS_9BwdParamsE,@"STO_CUDA_ENTRY STV_DEFAULT"
_ZN10layer_norm22ln_bwd_finalize_kernelINS_22Kernel_traits_finalizeILj6144E6__halfffffjLb0ELj1024ELj4ENS_18Kernel_traits_baseILj6144ES2_ffffjLj1024EEEEELb0ELb0EEEvNS_9BwdParamsE:
.text._ZN10layer_norm22ln_bwd_finalize_kernelINS_22Kernel_traits_finalizeILj6144E6__halfffffjLb0ELj1024ELj4ENS_18Kernel_traits_baseILj6144ES2_ffffjLj1024EEEEELb0ELb0EEEvNS_9BwdParamsE:
        /* <DEDUP_REMOVED lines=78> */
.L_x_3022:
        /* <DEDUP_REMOVED lines=118> */
.L_x_3021:
[----:B------:R-:W-:Y:S05]  /*0c40*/  BSYNC.RECONVERGENT B1 ;  /* 0x0000000000017941 */ /* 0x000fea0003800200 */
.L_x_3020:
        /* <DEDUP_REMOVED lines=68> */
.L_x_3024:
[----:B------:R-:W-:Y:S05]  /*1090*/  BSYNC.RECONVERGENT B1 ;  /* 0x0000000000017941 */ /* 0x000fea0003800200 */
.L_x_3023:
        /* <DEDUP_REMOVED lines=37> */
.L_x_3026:
[----:B------:R-:W-:Y:S05]  /*12f0*/  BSYNC.RECONVERGENT B1 ;  /* 0x0000000000017941 */ /* 0x000fea0003800200 */
.L_x_3025:
[----:B------:R-:W-:Y:S05]  /*1300*/  @!P1 BRA `(.L_x_3019) ;  /* 0x00000000003c9947 */ /* 0x000fea0003800000 */
[----:B------:R-:W0:Y:S01]  /*1310*/  LDC.64 R8, c[0x0][0x440] ;  /* 0x00011000ff087b82 */ /* 0x000e220000000a00 */
[----:B------:R-:W-:Y:S01]  /*1320*/  IMAD R2, R2, R54, R7 ;  /* 0x0000003602027224 */ /* 0x000fe200078e0207 */
[----:B------:R-:W-:-:S04]  /*1330*/  IADD3 R0, PT, PT, -R0, RZ, RZ ;  /* 0x000000ff00007210 */ /* 0x000fc80007ffe1ff */
[----:B------:R-:W-:Y:S02]  /*1340*/  IADD3 R13, PT, PT, R57, R2, RZ ;  /* 0x00000002390d7210 */ /* 0x000fe40007ffe0ff */
[----:B------:R-:W1:Y:S05]  /*1350*/  LDC.64 R10, c[0x0][0x448] ;  /* 0x00011200ff0a7b82 */ /* 0x000e6a0000000a00 */
.L_x_3027:
        /* <DEDUP_REMOVED lines=10> */
.L_x_3019:
[----:B------:R-:W-:Y:S05]  /*1400*/  BSYNC.RECONVERGENT B0 ;  /* 0x0000000000007941 */ /* 0x000fea0003800200 */
.L_x_3018:
        /* <DEDUP_REMOVED lines=62> */
.L_x_3028:
        /* <DEDUP_REMOVED lines=9> */
.L_x_3874:


//--------------------- .text._ZN10layer_norm40ln_parallel_residual_bwd_finalize_kernelINS_22Kernel_traits_finalizeILj6144E6__halfffffjLb0ELj1024ELj4ENS_18Kernel_traits_baseILj6144ES2_ffffjLj1024EEEEELb0EEEvNS_9BwdParamsE --------------------------
	.section	.text._ZN10layer_norm40ln_parallel_residual_bwd_finalize_kernelINS_22Kernel_traits_finalizeILj6144E6__halfffffjLb0ELj1024ELj4ENS_18Kernel_traits_baseILj6144ES2_ffffjLj1024EEEEELb0EEEvNS_9BwdParamsE,"ax",@progbits
	.align	128
        .global         _ZN10layer_norm40ln_parallel_residual_bwd_finalize_kernelINS_22Kernel_traits_finalizeILj6144E6__halfffffjLb0ELj1024ELj4ENS_18Kernel_traits_baseILj6144ES2_ffffjLj1024EEEEELb0EEEvNS_9BwdParamsE
        .type           _ZN10layer_norm40ln_parallel_residual_bwd_finalize_kernelINS_22Kernel_traits_finalizeILj6144E6__halfffffjLb0ELj1024ELj4ENS_18Kernel_traits_baseILj6144ES2_ffffjLj1024EEEEELb0EEEvNS_9BwdParamsE,@function
        .size           _ZN10layer_norm40ln_parallel_residual_bwd_finalize_kernelINS_22Kernel_traits_finalizeILj6144E6__halfffffjLb0ELj1024ELj4ENS_18Kernel_traits_baseILj6144ES2_ffffjLj1024EEEEELb0EEEvNS_9BwdParamsE,(.L_x_3875 - _ZN10layer_norm40ln_parallel_residual_bwd_finalize_kernelINS_22Kernel_traits_finalizeILj6144E6__halfffffjLb0ELj1024ELj4ENS_18Kernel_traits_baseILj6144ES2_ffffjLj1024EEEEELb0EEEvNS_9BwdParamsE)
        .other          _ZN10layer_norm40ln_parallel_residual_bwd_finalize_kernelINS_22Kernel_traits_finalizeILj6144E6__halfffffjLb0ELj1024ELj4ENS_18Kernel_traits_baseILj6144ES2_ffffjLj1024EEEEELb0EEEvNS_9BwdParamsE,@"STO_CUDA_ENTRY STV_DEFAULT"
_ZN10layer_norm40ln_parallel_residual_bwd_finalize_kernelINS_22Kernel_traits_finalizeILj6144E6__halfffffjLb0ELj1024ELj4ENS_18Kernel_traits_baseILj6144ES2_ffffjLj1024EEEEELb0EEEvNS_9BwdParamsE:
.text._ZN10layer_norm40ln_parallel_residual_bwd_finalize_kernelINS_22Kernel_traits_finalizeILj6144E6__halfffffjLb0ELj1024ELj4ENS_18Kernel_traits_baseILj6144ES2_ffffjLj1024EEEEELb0EEEvNS_9BwdParamsE:
        /* <DEDUP_REMOVED lines=58> */
.L_x_3033:
        /* <DEDUP_REMOVED lines=112> */
.L_x_3032:
[----:B------:R-:W-:Y:S05]  /*0aa0*/  BSYNC.RECONVERGENT B1 ;  /* 0x0000000000017941 */ /* 0x000fea0003800200 */
.L_x_3031:
        /* <DEDUP_REMOVED lines=66> */
.L_x_3035:
[----:B------:R-:W-:Y:S05]  /*0ed0*/  BSYNC.RECONVERGENT B1 ;  /* 0x0000000000017941 */ /* 0x000fea0003800200 */
.L_x_3034:
        /* <DEDUP_REMOVED lines=36> */
.L_x_3037:
[----:B------:R-:W-:Y:S05]  /*1120*/  BSYNC.RECONVERGENT B1 ;  /* 0x0000000000017941 */ /* 0x000fea0003800200 */
.L_x_3036:
        /* <DEDUP_REMOVED lines=18> */
.L_x_3030:
[----:B------:R-:W-:Y:S05]  /*1250*/  BSYNC.RECONVERGENT B0 ;  /* 0x0000000000007941 */ /* 0x000fea0003800200 */
.L_x_3029:
        /* <DEDUP_REMOVED lines=96> */
.L_x_3038:
        /* <DEDUP_REMOVED lines=10> */
.L_x_3875:


//--------------------- .text._ZN10layer_norm31ln_parallel_residual_bwd_kernelINS_13Kernel_traitsI6__halfffffjLj6144ELj1ELj1ELj8ELj16ENS_18Kernel_traits_baseILj6144ES2_ffffjLj256EEEEELb1ELb1ELb0EEEvNS_9BwdParamsE --------------------------
	.section	.text._ZN10layer_norm31ln_parallel_residual_bwd_kernelINS_13Kernel_traitsI6__halfffffjLj6144ELj1ELj1ELj8ELj16ENS_18Kernel_traits_baseILj6144ES2_ffffjLj256EEEEELb1ELb1ELb0EEEvNS_9BwdParamsE,"ax",@progbits
	.align	128
        .global         _ZN10layer_norm31ln_parallel_residual_bwd_kernelINS_13Kernel_traitsI6__halfffffjLj6144ELj1ELj1ELj8ELj16ENS_18Kernel_traits_baseILj6144ES2_ffffjLj256EEEEELb1ELb1ELb0EEEvNS_9BwdParamsE
        .type           _ZN10layer_norm31ln_parallel_residual_bwd_kernelINS_13Kernel_traitsI6__halfffffjLj6144ELj1ELj1ELj8ELj16ENS_18Kernel_traits_baseILj6144ES2_ffffjLj256EEEEELb1ELb1ELb0EEEvNS_9BwdParamsE,@function
        .size           _ZN10layer_norm31ln_parallel_residual_bwd_kernelINS_13Kernel_traitsI6__halfffffjLj6144ELj1ELj1ELj8ELj16ENS_18Kernel_traits_baseILj6144ES2_ffffjLj256EEEEELb1ELb1ELb0EEEvNS_9BwdParamsE,(.L_x_3876 - _ZN10layer_norm31ln_parallel_residual_bwd_kernelINS_13Kernel_traitsI6__halfffffjLj6144ELj1ELj1ELj8ELj16ENS_18Kernel_traits_baseILj6144ES2_ffffjLj256EEEEELb1ELb1ELb0EEEvNS_9BwdParamsE)
        .other          _ZN10layer_norm31ln_parallel_residual_bwd_kernelINS_13Kernel_traitsI6__halfffffjLj6144ELj1ELj1ELj8ELj16ENS_18Kernel_traits_baseILj6144ES2_ffffjLj256EEEEELb1ELb1ELb0EEEvNS_9BwdParamsE,@"STO_CUDA_ENTRY STV_DEFAULT"
_ZN10layer_norm31ln_parallel_residual_bwd_kernelINS_13Kernel_traitsI6__halfffffjLj6144ELj1ELj1ELj8ELj16ENS_18Kernel_traits_baseILj6144ES2_ffffjLj256EEEEELb1ELb1ELb0EEEvNS_9BwdParamsE:
.text._ZN10layer_norm31ln_parallel_residual_bwd_kernelINS_13Kernel_traitsI6__halfffffjLj6144ELj1ELj1ELj8ELj16ENS_18Kernel_traits_baseILj6144ES2_ffffjLj256EEEEELb1ELb1ELb0EEEvNS_9BwdParamsE:
        /* <DEDUP_REMOVED lines=117> */
[----:B------:R-:W1:Y:S01]  /*0750*/  LDCU UR9, c[0x0][0x400] ;  /* 0x00008000ff0977ac */ /* 0x000e620008000800 */
        /* <DEDUP_REMOVED lines=9> */
[----:B------:R-:W-:Y:S01]  /*07f0*/  PRMT R170, R170, 0x5410, R8 ;  /* 0x00005410aaaa7816 */ /* 0x000fe20000000008 */
[----:B------:R-:W4:Y:S01]  /*0800*/  LDCU.64 UR12, c[0x0][0x470] ;  /* 0x00008e00ff0c77ac */ /* 0x000f220008000a00 */
        /* <DEDUP_REMOVED lines=10> */
[----:B01234-:R-:W-:-:S07]  /*08b0*/  P2R R96, PR, RZ, 0x1 ;  /* 0x00000001ff607803 */ /* 0x01ffce0000000000 */
.L_x_3114:
[----:B0-234-:R-:W0:Y:S01]  /*08c0*/  LDC.64 R84, c[0x0][0x3c0] ;  /* 0x0000f000ff547b82 */ /* 0x01de220000000a00 */
[----:B------:R-:W-:Y:S02]  /*08d0*/  ISETP.NE.AND P4, PT, R97, RZ, PT ;  /* 0x000000ff6100720c */ /* 0x000fe40003f85270 */
[----:B------:R-:W-:-:S05]  /*08e0*/  ISETP.NE.AND P5, PT, R96, RZ, PT ;  /* 0x000000ff6000720c */ /* 0x000fca0003fa5270 */
[----:B------:R-:W1:Y:S01]  /*08f0*/  LDC R0, c[0x0][0x388] ;  /* 0x0000e200ff007b82 */ /* 0x000e620000000800 */
[----:B0-----:R-:W-:-:S07]  /*0900*/  IMAD.WIDE R86, R101, 0x4, R84 ;  /* 0x0000000465567825 */ /* 0x001fce00078e0254 */
[----:B------:R-:W0:Y:S01]  /*0910*/  LDC.64 R84, c[0x0][0x3c8] ;  /* 0x0000f200ff547b82 */ /* 0x000e220000000a00 */
[----:B------:R-:W2:Y:S01]  /*0920*/  LDG.E R86, desc[UR10][R86.64] ;  /* 0x0000000a56567981 */ /* 0x000ea2000c1e1900 */
[C---:B------:R-:W-:Y:S01]  /*0930*/  ISETP.GE.U32.AND P6, PT, R2.reuse, 0x600, PT ;  /* 0x000006000200780c */ /* 0x040fe20003fc6070 */
[----:B-1----:R-:W-:Y:S01]  /*0940*/  IMAD R88, R101, R0, RZ ;  /* 0x0000000065587224 */ /* 0x002fe200078e02ff */
[C---:B------:R-:W-:Y:S02]  /*0950*/  ISETP.GE.U32.AND P0, PT, R2.reuse, 0x200, PT ;  /* 0x000002000200780c */ /* 0x040fe40003f06070 */
[C---:B------:R-:W-:Y:S02]  /*0960*/  ISETP.GE.U32.AND P1, PT, R2.reuse, 0x300, PT ;  /* 0x000003000200780c */ /* 0x040fe40003f26070 */
[----:B------:R-:W-:Y:S02]  /*0970*/  SHF.R.S32.HI R89, RZ, 0x1f, R88 ;  /* 0x0000001fff597819 */ /* 0x000fe40000011458 */
[----:B------:R-:W-:-:S02]  /*0980*/  ISETP.GE.U32.AND P2, PT, R2, 0x400, PT ;  /* 0x000004000200780c */ /* 0x000fc40003f46070 */
[----:B------:R-:W-:Y:S01]  /*0990*/  LEA.HI R88, R89, R88, RZ, 0x2 ;  /* 0x0000005859587211 */ /* 0x000fe200078f10ff */
[----:B------:R-:W-:Y:S01]  /*09a0*/  BSSY.RECONVERGENT B0, `(.L_x_3040) ;  /* 0x000003f000007945 */ /* 0x000fe20003800200 */
[----:B------:R-:W-:Y:S02]  /*09b0*/  ISETP.GE.U32.AND P3, PT, R2, 0x500, PT ;  /* 0x000005000200780c */ /* 0x000fe40003f66070 */
[----:B------:R-:W-:Y:S01]  /*09c0*/  LEA.HI.SX32 R114, R88, R167, 0x1e ;  /* 0x000000a758727211 */ /* 0x000fe200078ff2ff */
[----:B0-----:R-:W-:-:S05]  /*09d0*/  IMAD.WIDE R84, R101, 0x4, R84 ;  /* 0x0000000465547825 */ /* 0x001fca00078e0254 */
[----:B-----5:R0:W5:Y:S01]  /*09e0*/  LDG.E R100, desc[UR10][R84.64] ;  /* 0x0000000a54647981 */ /* 0x020162000c1e1900 */
[----:B------:R-:W-:Y:S01]  /*09f0*/  HFMA2 R167, -RZ, RZ, 0, 0 ;  /* 0x00000000ffa77431 */ /* 0x000fe200000001ff */
[----:B------:R-:W-:Y:S02]  /*0a00*/  P2R R169, PR, RZ, 0x40 ;  /* 0x00000040ffa97803 */ /* 0x000fe40000000000 */
[----:B------:R-:W-:Y:S02]  /*0a10*/  MOV R174, RZ ;  /* 0x000000ff00ae7202 */ /* 0x000fe40000000f00 */
[----:B------:R-:W-:Y:S02]  /*0a20*/  MOV R99, R114 ;  /* 0x0000007200637202 */ /* 0x000fe40000000f00 */
[----:B--2---:R-:W-:Y:S01]  /*0a30*/  FSEL R98, R86, RZ, !P5 ;  /* 0x000000ff56627208 */ /* 0x004fe20006800000 */
[----:B0-----:R-:W-:Y:S06]  /*0a40*/  @!P4 BRA `(.L_x_3041) ;  /* 0x0000000000d0c947 */ /* 0x001fec0003800000 */
[----:B------:R-:W0:Y:S01]  /*0a50*/  LDC.64 R88, c[0x0][0x3a8] ;  /* 0x0000ea00ff587b82 */ /* 0x000e220000000a00 */
[----:B------:R-:W-:Y:S02]  /*0a60*/  ISETP.NE.U32.AND P4, PT, RZ, UR12, PT ;  /* 0x0000000cff007c0c */ /* 0x000fe4000bf85070 */
[----:B------:R-:W-:Y:S02]  /*0a70*/  ISETP.NE.U32.AND P5, PT, RZ, UR16, PT ;  /* 0x00000010ff007c0c */ /* 0x000fe4000bfa5070 */
[----:B------:R-:W-:Y:S02]  /*0a80*/  ISETP.NE.AND.EX P4, PT, RZ, UR13, PT, P4 ;  /* 0x0000000dff007c0c */ /* 0x000fe4000bf85340 */
[----:B------:R-:W-:Y:S01]  /*0a90*/  ISETP.NE.AND.EX P5, PT, RZ, UR17, PT, P5 ;  /* 0x00000011ff007c0c */ /* 0x000fe2000bfa5350 */
[----:B------:R-:W1:Y:S08]  /*0aa0*/  LDC.64 R84, c[0x0][0x428] ;  /* 0x00010a00ff547b82 */ /* 0x000e700000000a00 */
[----:B------:R-:W2:Y:S01]  /*0ab0*/  LDC.64 R96, c[0x0][0x3b0] ;  /* 0x0000ec00ff607b82 */ /* 0x000ea20000000a00 */
[----:B0-----:R-:W-:-:S07]  /*0ac0*/  IMAD.WIDE.U32 R88, R114, 0x10, R88 ;  /* 0x0000001072587825 */ /* 0x001fce00078e0058 */
[----:B------:R-:W0:Y:S01]  /*0ad0*/  @P4 LDC.64 R94, c[0x0][0x3b8] ;  /* 0x0000ee00ff5e4b82 */ /* 0x000e220000000a00 */
[----:B------:R-:W3:Y:S01]  /*0ae0*/  LDG.E.128 R88, desc[UR10][R88.64] ;  /* 0x0000000a58587981 */ /* 0x000ee2000c1e1d00 */
[----:B-1----:R-:W-:-:S06]  /*0af0*/  IMAD.WIDE.U32 R84, R114, 0x10, R84 ;  /* 0x0000001072547825 */ /* 0x002fcc00078e0054 */
[----:B------:R-:W1:Y:S01]  /*0b00*/  @P5 LDC.64 R92, c[0x0][0x438] ;  /* 0x00010e00ff5c5b82 */ /* 0x000e620000000a00 */
[----:B------:R-:W4:Y:S01]  /*0b10*/  LDG.E.128 R84, desc[UR10][R84.64] ;  /* 0x0000000a54547981 */ /* 0x000f22000c1e1d00 */
[----:B--2---:R-:W-:-:S05]  /*0b20*/  IMAD.WIDE.U32 R96, R114, 0x4, R96 ;  /* 0x0000000472607825 */ /* 0x004fca00078e0060 */
[----:B------:R2:W5:Y:S01]  /*0b30*/  LDG.E R103, desc[UR10][R96.64] ;  /* 0x0000000a60677981 */ /* 0x000562000c1e1900 */
[----:B0-----:R-:W-:-:S05]  /*0b40*/  @P4 IMAD.WIDE.U32 R94, R114, 0x4, R94 ;  /* 0x00000004725e4825 */ /* 0x001fca00078e005e */
[----:B------:R2:W5:Y:S01]  /*0b50*/  @P4 LDG.E R102, desc[UR10][R94.64] ;  /* 0x0000000a5e664981 */ /* 0x000562000c1e1900 */
[----:B-1----:R-:W-:-:S05]  /*0b60*/  @P5 IMAD.WIDE.U32 R92, R114, 0x10, R92 ;  /* 0x00000010725c5825 */ /* 0x002fca00078e005c */
[----:B------:R2:W5:Y:S01]  /*0b70*/  @P5 LDG.E.128 R52, desc[UR10][R92.64] ;  /* 0x0000000a5c345981 */ /* 0x000562000c1e1d00 */
[--C-:B------:R-:W-:Y:S02]  /*0b80*/  HADD2.F32 R99, -RZ, R115.reuse.H0_H0 ;  /* 0x20000073ff637230 */ /* 0x100fe40000004100 */
[--C-:B------:R-:W-:Y:S02]  /*0b90*/  HADD2.F32 R133, -RZ, R116.reuse.H0_H0 ;  /* 0x20000074ff857230 */ /* 0x100fe40000004100 */
[----:B------:R-:W-:Y:S02]  /*0ba0*/  HADD2.F32 R156, -RZ, R116.H1_H1 ;  /* 0x30000074ff9c7230 */ /* 0x000fe40000004100 */
[C---:B---3--:R-:W-:Y:S01]  /*0bb0*/  FADD.FTZ R3, -R98.reuse, R88 ;  /* 0x0000005862037221 */ /* 0x048fe20000010100 */
[C---:B------:R-:W-:Y:S01]  /*0bc0*/  FADD.FTZ R89, -R98.reuse, R89 ;  /* 0x0000005962597221 */ /* 0x040fe20000010100 */
[----:B------:R-:W-:Y:S02]  /*0bd0*/  HADD2.F32 R88, -RZ, R115.H1_H1 ;  /* 0x30000073ff587230 */ /* 0x000fe40000004100 */
[----:B------:R-:W-:Y:S01]  /*0be0*/  FADD.FTZ R135, -R98, R90 ;  /* 0x0000005a62877221 */ /* 0x000fe20000010100 */
[C---:B-----5:R-:W-:Y:S01]  /*0bf0*/  FMUL.FTZ R3, R100.reuse, R3 ;  /* 0x0000000364037220 */ /* 0x060fe20000410000 */
[----:B------:R-:W-:Y:S01]  /*0c00*/  FMUL.FTZ R134, R100, R89 ;  /* 0x0000005964867220 */ /* 0x000fe20000410000 */
[----:B----4-:R-:W-:Y:S01]  /*0c10*/  FMUL.FTZ R122, R84, R99 ;  /* 0x00000063547a7220 */ /* 0x010fe20000410000 */
[----:B------:R-:W-:Y:S01]  /*0c20*/  FADD.FTZ R24, R24, R84 ;  /* 0x0000005418187221 */ /* 0x000fe20000010000 */
[----:B------:R-:W-:Y:S01]  /*0c30*/  FFMA.FTZ R48, R84, R3, R48 ;  /* 0x0000000354307223 */ /* 0x000fe20000010030 */
[----:B------:R-:W-:Y:S01]  /*0c40*/  FMUL.FTZ R131, R85, R88 ;  /* 0x0000005855837220 */ /* 0x000fe20000410000 */
[----:B------:R-:W-:Y:S01]  /*0c50*/  FADD.FTZ R25, R25, R85 ;  /* 0x0000005519197221 */ /* 0x000fe20000010000 */
[----:B------:R-:W-:Y:S01]  /*0c60*/  FFMA.FTZ R49, R85, R134, R49 ;  /* 0x0000008655317223 */ /* 0x000fe20000010031 */
[----:B------:R-:W-:Y:S01]  /*0c70*/  FMUL.FTZ R135, R100, R135 ;  /* 0x0000008764877220 */ /* 0x000fe20000410000 */
[----:B------:R-:W-:Y:S01]  /*0c80*/  FADD.FTZ R84, RZ, R122 ;  /* 0x0000007aff547221 */ /* 0x000fe20000010000 */
[----:B------:R-:W-:Y:S01]  /*0c90*/  FFMA.FTZ R85, R3, R122, RZ ;  /* 0x0000007a03557223 */ /* 0x000fe200000100ff */
[----:B------:R-:W-:Y:S01]  /*0ca0*/  FMUL.FTZ R133, R86, R133 ;  /* 0x0000008556857220 */ /* 0x000fe20000410000 */
[----:B------:R-:W-:Y:S01]  /*0cb0*/  FADD.FTZ R26, R26, R86 ;  /* 0x000000561a1a7221 */ /* 0x000fe20000010000 */
[----:B------:R-:W-:Y:S01]  /*0cc0*/  FFMA.FTZ R50, R86, R135, R50 ;  /* 0x0000008756327223 */ /* 0x000fe20000010032 */
        /* <DEDUP_REMOVED lines=9> */
[----:B------:R-:W-:Y:S01]  /*0d60*/  IADD3 R99, PT, PT, R114, 0x100, RZ ;  /* 0x0000010072637810 */ /* 0x000fe20007ffe0ff */
[----:B------:R-:W-:Y:S01]  /*0d70*/  FADD.FTZ R167, R167, R156 ;  /* 0x0000009ca7a77221 */ /* 0x000fe20000010000 */
[----:B--2---:R-:W-:-:S07]  /*0d80*/  FFMA.FTZ R174, R158, R156, R85 ;  /* 0x0000009c9eae7223 */ /* 0x004fce0000010055 */
.L_x_3041:
[----:B------:R-:W-:Y:S05]  /*0d90*/  BSYNC.RECONVERGENT B0 ;  /* 0x0000000000007941 */ /* 0x000fea0003800200 */
.L_x_3040:
[----:B------:R-:W-:Y:S04]  /*0da0*/  BSSY.RECONVERGENT B0, `(.L_x_3042) ;  /* 0x0000036000007945 */ /* 0x000fe80003800200 */
[----:B------:R-:W-:Y:S05]  /*0db0*/  @!P0 BRA `(.L_x_3043) ;  /* 0x0000000000d08947 */ /* 0x000fea0003800000 */
        /* <DEDUP_REMOVED lines=19> */
[--C-:B------:R-:W-:Y:S01]  /*0ef0*/  HADD2.F32 R137, -RZ, R117.reuse.H0_H0 ;  /* 0x20000075ff897230 */ /* 0x100fe20000004100 */
[----:B------:R-:W-:Y:S01]  /*0f00*/  IADD3 R99, PT, PT, R99, 0x100, RZ ;  /* 0x0000010063637810 */ /* 0x000fe20007ffe0ff */
[C---:B---3--:R-:W-:Y:S01]  /*0f10*/  FADD.FTZ R121, -R98.reuse, R88 ;  /* 0x0000005862797221 */ /* 0x048fe20000010100 */
[----:B------:R-:W-:Y:S01]  /*0f20*/  FADD.FTZ R89, -R98, R89 ;  /* 0x0000005962597221 */ /* 0x000fe20000010100 */
[----:B------:R-:W-:Y:S02]  /*0f30*/  HADD2.F32 R88, -RZ, R117.H1_H1 ;  /* 0x30000075ff587230 */ /* 0x000fe40000004100 */
[C---:B-----5:R-:W-:Y:S01]  /*0f40*/  FMUL.FTZ R121, R100.reuse, R121 ;  /* 0x0000007964797220 */ /* 0x060fe20000410000 */
[----:B------:R-:W-:Y:S01]  /*0f50*/  FMUL.FTZ R136, R100, R89 ;  /* 0x0000005964887220 */ /* 0x000fe20000410000 */
[--C-:B------:R-:W-:Y:S02]  /*0f60*/  HADD2.F32 R89, -RZ, R118.reuse.H0_H0 ;  /* 0x20000076ff597230 */ /* 0x100fe40000004100 */
[----:B----4-:R-:W-:Y:S01]  /*0f70*/  FMUL.FTZ R124, R84, R137 ;  /* 0x00000089547c7220 */ /* 0x010fe20000410000 */
        /* <DEDUP_REMOVED lines=12> */
[----:B------:R-:W-:Y:S01]  /*1040*/  FADD.FTZ R91, -R98, R91 ;  /* 0x0000005b625b7221 */ /* 0x000fe20000010100 */
        /* <DEDUP_REMOVED lines=10> */
[----:B--2---:R-:W-:-:S07]  /*10f0*/  FFMA.FTZ R174, R160, R157, R85 ;  /* 0x0000009da0ae7223 */ /* 0x004fce0000010055 */
.L_x_3043:
[----:B------:R-:W-:Y:S05]  /*1100*/  BSYNC.RECONVERGENT B0 ;  /* 0x0000000000007941 */ /* 0x000fea0003800200 */
.L_x_3042:
        /* <DEDUP_REMOVED lines=54> */
.L_x_3045:
[----:B------:R-:W-:Y:S05]  /*1470*/  BSYNC.RECONVERGENT B0 ;  /* 0x0000000000007941 */ /* 0x000fea0003800200 */
.L_x_3044:
        /* <DEDUP_REMOVED lines=54> */
.L_x_3047:
[----:B------:R-:W-:Y:S05]  /*17e0*/  BSYNC.RECONVERGENT B0 ;  /* 0x0000000000007941 */ /* 0x000fea0003800200 */
.L_x_3046:
        /* <DEDUP_REMOVED lines=54> */
.L_x_3049:
[----:B------:R-:W-:Y:S05]  /*1b50*/  BSYNC.RECONVERGENT B0 ;  /* 0x0000000000007941 */ /* 0x000fea0003800200 */
.L_x_3048:
[----:B------:R-:W-:Y:S01]  /*1b60*/  ISETP.NE.AND P4, PT, R169, RZ, PT ;  /* 0x000000ffa900720c */ /* 0x000fe20003f85270 */
[----:B------:R-:W-:-:S12]  /*1b70*/  BSSY.RECONVERGENT B0, `(.L_x_3050) ;  /* 0x0000035000007945 */ /* 0x000fd80003800200 */
        /* <DEDUP_REMOVED lines=52> */
.L_x_3051:
[----:B------:R-:W-:Y:S05]  /*1ec0*/  BSYNC.RECONVERGENT B0 ;  /* 0x0000000000007941 */ /* 0x000fea0003800200 */
.L_x_3050:
[----:B------:R-:W0:Y:S01]  /*1ed0*/  SHFL.DOWN PT, R84, R167, 0x10, 0x1f ;  /* 0x0a001f00a7547f89 */ /* 0x000e2200000e0000 */
[----:B------:R-:W-:Y:S03]  /*1ee0*/  BSSY.RECONVERGENT B0, `(.L_x_3052) ;  /* 0x000001f000007945 */ /* 0x000fe60003800200 */
[----:B------:R-:W1:Y:S01]  /*1ef0*/  SHFL.DOWN PT, R85, R174, 0x10, 0x1f ;  /* 0x0a001f00ae557f89 */ /* 0x000e6200000e0000 */
[----:B0-----:R-:W-:Y:S02]  /*1f00*/  FADD.FTZ R84, R84, R167 ;  /* 0x000000a754547221 */ /* 0x001fe40000010000 */
[----:B------:R-:W0:Y:S01]  /*1f10*/  S2R R167, SR_TID.X ;  /* 0x0000000000a77919 */ /* 0x000e220000002100 */
[----:B-1----:R-:W-:Y:S02]  /*1f20*/  FADD.FTZ R85, R85, R174 ;  /* 0x000000ae55557221 */ /* 0x002fe40000010000 */
[----:B------:R-:W1:Y:S04]  /*1f30*/  SHFL.DOWN PT, R87, R84, 0x8, 0x1f ;  /* 0x09001f0054577f89 */ /* 0x000e6800000e0000 */
[----:B------:R-:W2:Y:S01]  /*1f40*/  SHFL.DOWN PT, R86, R85, 0x8, 0x1f ;  /* 0x09001f0055567f89 */ /* 0x000ea200000e0000 */
[----:B-1----:R-:W-:Y:S01]  /*1f50*/  FADD.FTZ R87, R84, R87 ;  /* 0x0000005754577221 */ /* 0x002fe20000010000 */
[----:B--2---:R-:W-:-:S04]  /*1f60*/  FADD.FTZ R86, R85, R86 ;  /* 0x0000005655567221 */ /* 0x004fc80000010000 */
[----:B------:R-:W1:Y:S01]  /*1f70*/  SHFL.DOWN PT, R88, R87, 0x4, 0x1f ;  /* 0x08801f0057587f89 */ /* 0x000e6200000e0000 */
[----:B0-----:R-:W-:-:S03]  /*1f80*/  LOP3.LUT P4, RZ, R167, 0x1f, RZ, 0xc0, !PT ;  /* 0x0000001fa7ff7812 */ /* 0x001fc6000788c0ff */
        /* <DEDUP_REMOVED lines=20> */
.L_x_3053:
[----:B------:R-:W-:Y:S05]  /*20d0*/  BSYNC.RECONVERGENT B0 ;  /* 0x0000000000007941 */ /* 0x000fea0003800200 */
.L_x_3052:
        /* <DEDUP_REMOVED lines=33> */
[----:B0-----:R-:W-:Y:S02]  /*22f0*/  IADD3 R101, PT, PT, R101, R84, RZ ;  /* 0x0000005465657210 */ /* 0x001fe40007ffe0ff */
[----:B------:R-:W-:Y:S01]  /*2300*/  FADD.FTZ R98, R98, R177 ;  /* 0x000000b162627221 */ /* 0x000fe20000010000 */
[----:B------:R-:W-:Y:S01]  /*2310*/  FADD.FTZ R94, R99, R174 ;  /* 0x000000ae635e7221 */ /* 0x000fe20000010000 */
[----:B------:R-:W-:Y:S02]  /*2320*/  ISETP.GE.AND P5, PT, R101, R85, PT ;  /* 0x000000556500720c */ /* 0x000fe40003fa6270 */
[----:B------:R-:W-:Y:S01]  /*2330*/  FMUL.FTZ R95, R98, UR9 ;  /* 0x00000009625f7c20 */ /* 0x000fe20008410000 */
[----:B------:R-:W-:Y:S01]  /*2340*/  FMUL.FTZ R94, R94, UR9 ;  /* 0x000000095e5e7c20 */ /* 0x000fe20008410000 */
[----:B-1----:R-:W-:-:S02]  /*2350*/  ISETP.NE.AND P4, PT, R86, RZ, PT ;  /* 0x000000ff5600720c */ /* 0x002fc40003f85270 */
[----:B------:R-:W-:Y:S02]  /*2360*/  P2R R98, PR, RZ, 0x20 ;  /* 0x00000020ff627803 */ /* 0x000fe40000000000 */
        /* <DEDUP_REMOVED lines=17> */
[----:B------:R-:W-:Y:S01]  /*2480*/  LOP3.LUT P4, RZ, R103, 0xff, RZ, 0xc0, !PT ;  /* 0x000000ff67ff7812 */ /* 0x000fe2000788c0ff */
[----:B------:R-:W-:Y:S02]  /*2490*/  FFMA.FTZ R86, R134, R94, R95 ;  /* 0x0000005e86567223 */ /* 0x000fe4000001005f */
[----:B------:R-:W-:-:S04]  /*24a0*/  FADD.FTZ R85, R122, -R85 ;  /* 0x800000557a557221 */ /* 0x000fc80000010000 */
[----:B-----5:R-:W-:-:S04]  /*24b0*/  FMUL.FTZ R85, R100, R85 ;  /* 0x0000005564557220 */ /* 0x020fc80000410000 */
[----:B------:R-:W-:-:S05]  /*24c0*/  FMUL.FTZ R85, R85, UR14 ;  /* 0x0000000e55557c20 */ /* 0x000fca0008410000 */
[----:B------:R-:W-:Y:S01]  /*24d0*/  SEL R84, R85, RZ, P4 ;  /* 0x000000ff55547207 */ /* 0x000fe20002000000 */
[----:B------:R-:W-:Y:S01]  /*24e0*/  FADD.FTZ R85, R131, -R86 ;  /* 0x8000005683557221 */ /* 0x000fe20000010000 */
[----:B------:R-:W-:Y:S01]  /*24f0*/  FFMA.FTZ R86, R135, R94, R95 ;  /* 0x0000005e87567223 */ /* 0x000fe2000001005f */
[----:B------:R-:W-:Y:S02]  /*2500*/  LOP3.LUT P4, RZ, R103, 0xff00, RZ, 0xc0, !PT ;  /* 0x0000ff0067ff7812 */ /* 0x000fe4000788c0ff */
[----:B------:R-:W-:Y:S01]  /*2510*/  FMUL.FTZ R85, R100, R85 ;  /* 0x0000005564557220 */ /* 0x000fe20000410000 */
[----:B------:R-:W-:-:S03]  /*2520*/  FADD.FTZ R87, R133, -R86 ;  /* 0x8000005685577221 */ /* 0x000fc60000010000 */
[----:B------:R-:W-:Y:S01]  /*2530*/  FMUL.FTZ R85, R85, UR14 ;  /* 0x0000000e55557c20 */ /* 0x000fe20008410000 */
[----:B------:R-:W-:-:S04]  /*2540*/  FMUL.FTZ R87, R100, R87 ;  /* 0x0000005764577220 */ /* 0x000fc80000410000 */
[----:B------:R-:W-:Y:S01]  /*2550*/  SEL R85, R85, RZ, P4 ;  /* 0x000000ff55557207 */ /* 0x000fe20002000000 */
[----:B------:R-:W-:Y:S01]  /*2560*/  FMUL.FTZ R87, R87, UR14 ;  /* 0x0000000e57577c20 */ /* 0x000fe20008410000 */
[----:B------:R-:W-:-:S04]  /*2570*/  LOP3.LUT P4, RZ, R103, 0xff0000, RZ, 0xc0, !PT ;  /* 0x00ff000067ff7812 */ /* 0x000fc8000788c0ff */
[----:B------:R-:W-:Y:S01]  /*2580*/  SEL R86, R87, RZ, P4 ;  /* 0x000000ff57567207 */ /* 0x000fe20002000000 */
[----:B------:R-:W-:Y:S01]  /*2590*/  FFMA.FTZ R87, R158, R94, R95 ;  /* 0x0000005e9e577223 */ /* 0x000fe2000001005f */
[----:B------:R-:W-:-:S03]  /*25a0*/  ISETP.GE.U32.AND P4, PT, R103, 0x1000000, PT ;  /* 0x010000006700780c */ /* 0x000fc60003f86070 */
[----:B------:R-:W-:-:S04]  /*25b0*/  FADD.FTZ R87, R156, -R87 ;  /* 0x800000579c577221 */ /* 0x000fc80000010000 */
[----:B------:R-:W-:-:S04]  /*25c0*/  FMUL.FTZ R87, R100, R87 ;  /* 0x0000005764577220 */ /* 0x000fc80000410000 */
[----:B------:R-:W-:-:S05]  /*25d0*/  FMUL.FTZ R87, R87, UR14 ;  /* 0x0000000e57577c20 */ /* 0x000fca0008410000 */
[----:B------:R-:W-:Y:S01]  /*25e0*/  SEL R87, R87, RZ, P4 ;  /* 0x000000ff57577207 */ /* 0x000fe20002000000 */
[----:B------:R-:W-:Y:S06]  /*25f0*/  BRA `(.L_x_3059) ;  /* 0x0000000c00807947 */ /* 0x000fec0003800000 */
.L_x_3058:
[-CC-:B------:R-:W-:Y:S01]  /*2600*/  FFMA.FTZ R77, R3, R94.reuse, R95.reuse ;  /* 0x0000005e034d7223 */ /* 0x180fe2000001005f */
[----:B------:R-:W-:Y:S01]  /*2610*/  FFMA.FTZ R78, R134, R94, R95 ;  /* 0x0000005e864e7223 */ /* 0x000fe2000001005f */
[----:B------:R-:W-:Y:S02]  /*2620*/  LOP3.LUT P4, RZ, R103, 0xff, RZ, 0xc0, !PT ;  /* 0x000000ff67ff7812 */ /* 0x000fe4000788c0ff */
[----:B------:R-:W-:-:S04]  /*2630*/  FADD.FTZ R77, R122, -R77 ;  /* 0x8000004d7a4d7221 */ /* 0x000fc80000010000 */
[----:B-----5:R-:W-:Y:S01]  /*2640*/  FMUL.FTZ R76, R100, R77 ;  /* 0x0000004d644c7220 */ /* 0x020fe20000410000 */
[----:B------:R-:W-:Y:S01]  /*2650*/  FADD.FTZ R77, R131, -R78 ;  /* 0x8000004e834d7221 */ /* 0x000fe20000010000 */
[----:B------:R-:W-:Y:S02]  /*2660*/  FFMA.FTZ R78, R135, R94, R95 ;  /* 0x0000005e874e7223 */ /* 0x000fe4000001005f */
[----:B------:R-:W-:Y:S01]  /*2670*/  FMUL.FTZ R84, R76, UR14 ;  /* 0x0000000e4c547c20 */ /* 0x000fe20008410000 */
[----:B------:R-:W-:Y:S01]  /*2680*/  FMUL.FTZ R77, R100, R77 ;  /* 0x0000004d644d7220 */ /* 0x000fe20000410000 */
[----:B------:R-:W-:-:S03]  /*2690*/  FADD.FTZ R79, R133, -R78 ;  /* 0x8000004e854f7221 */ /* 0x000fc60000010000 */
[----:B------:R-:W-:Y:S01]  /*26a0*/  SEL R84, R84, RZ, P4 ;  /* 0x000000ff54547207 */ /* 0x000fe20002000000 */
[----:B------:R-:W-:Y:S01]  /*26b0*/  FMUL.FTZ R78, R100, R79 ;  /* 0x0000004f644e7220 */ /* 0x000fe20000410000 */
[----:B------:R-:W-:Y:S01]  /*26c0*/  FFMA.FTZ R79, R158, R94, R95 ;  /* 0x0000005e9e4f7223 */ /* 0x000fe2000001005f */
[----:B------:R-:W-:Y:S01]  /*26d0*/  FMUL.FTZ R85, R77, UR14 ;  /* 0x0000000e4d557c20 */ /* 0x000fe20008410000 */
[----:B------:R-:W-:Y:S01]  /*26e0*/  LOP3.LUT P4, RZ, R103, 0xff00, RZ, 0xc0, !PT ;  /* 0x0000ff0067ff7812 */ /* 0x000fe2000788c0ff */
[----:B------:R-:W-:Y:S01]  /*26f0*/  FMUL.FTZ R86, R78, UR14 ;  /* 0x0000000e4e567c20 */ /* 0x000fe20008410000 */
[----:B------:R-:W-:Y:S02]  /*2700*/  FADD.FTZ R79, R156, -R79 ;  /* 0x8000004f9c4f7221 */ /* 0x000fe40000010000 */
[----:B------:R-:W-:Y:S02]  /*2710*/  SEL R85, R85, RZ, P4 ;  /* 0x000000ff55557207 */ /* 0x000fe40002000000 */
[----:B------:R-:W-:Y:S01]  /*2720*/  LOP3.LUT P4, RZ, R103, 0xff0000, RZ, 0xc0, !PT ;  /* 0x00ff000067ff7812 */ /* 0x000fe2000788c0ff */
[----:B------:R-:W-:-:S03]  /*2730*/  FMUL.FTZ R79, R100, R79 ;  /* 0x0000004f644f7220 */ /* 0x000fc60000410000 */
[----:B------:R-:W-:Y:S01]  /*2740*/  SEL R86, R86, RZ, P4 ;  /* 0x000000ff56567207 */ /* 0x000fe20002000000 */
[----:B------:R-:W-:Y:S01]  /*2750*/  FMUL.FTZ R87, R79, UR14 ;  /* 0x0000000e4f577c20 */ /* 0x000fe20008410000 */
[----:B------:R-:W-:-:S04]  /*2760*/  ISETP.GE.U32.AND P4, PT, R103, 0x1000000, PT ;  /* 0x010000006700780c */ /* 0x000fc80003f86070 */
[----:B------:R-:W-:Y:S01]  /*2770*/  SEL R87, R87, RZ, P4 ;  /* 0x000000ff57577207 */ /* 0x000fe20002000000 */
[----:B------:R-:W-:Y:S08]  /*2780*/  BRA `(.L_x_3059) ;  /* 0x0000000c001c7947 */ /* 0x000ff00003800000 */
.L_x_3057:
        /* <DEDUP_REMOVED lines=8> */
[----:B------:R-:W-:-:S04]  /*2810*/  FADD.FTZ R85, R122, -R85 ;  /* 0x800000557a557221 */ /* 0x000fc80000010000 */
[----:B-----5:R-:W-:Y:S01]  /*2820*/  FFMA.FTZ R84, R100, R85, R52 ;  /* 0x0000005564547223 */ /* 0x020fe20000010034 */
[----:B------:R-:W-:Y:S01]  /*2830*/  FADD.FTZ R85, R131, -R86 ;  /* 0x8000005683557221 */ /* 0x000fe20000010000 */
[----:B------:R-:W-:Y:S02]  /*2840*/  FFMA.FTZ R86, R135, R94, R95 ;  /* 0x0000005e87567223 */ /* 0x000fe4000001005f */
[----:B------:R-:W-:Y:S01]  /*2850*/  FMUL.FTZ R84, R84, UR14 ;  /* 0x0000000e54547c20 */ /* 0x000fe20008410000 */
[----:B------:R-:W-:Y:S01]  /*2860*/  FFMA.FTZ R85, R100, R85, R53 ;  /* 0x0000005564557223 */ /* 0x000fe20000010035 */
[----:B------:R-:W-:-:S03]  /*2870*/  FADD.FTZ R87, R133, -R86 ;  /* 0x8000005685577221 */ /* 0x000fc60000010000 */
[----:B------:R-:W-:Y:S01]  /*2880*/  SEL R84, R84, RZ, P4 ;  /* 0x000000ff54547207 */ /* 0x000fe20002000000 */
[----:B------:R-:W-:Y:S01]  /*2890*/  FFMA.FTZ R86, R100, R87, R54 ;  /* 0x0000005764567223 */ /* 0x000fe20000010036 */
[----:B------:R-:W-:Y:S01]  /*28a0*/  FFMA.FTZ R87, R158, R94, R95 ;  /* 0x0000005e9e577223 */ /* 0x000fe2000001005f */
[----:B------:R-:W-:Y:S01]  /*28b0*/  FMUL.FTZ R85, R85, UR14 ;  /* 0x0000000e55557c20 */ /* 0x000fe20008410000 */
[----:B------:R-:W-:Y:S01]  /*28c0*/  LOP3.LUT P4, RZ, R103, 0xff00, RZ, 0xc0, !PT ;  /* 0x0000ff0067ff7812 */ /* 0x000fe2000788c0ff */
[----:B------:R-:W-:Y:S01]  /*28d0*/  FMUL.FTZ R86, R86, UR14 ;  /* 0x0000000e56567c20 */ /* 0x000fe20008410000 */
[----:B------:R-:W-:Y:S02]  /*28e0*/  FADD.FTZ R87, R156, -R87 ;  /* 0x800000579c577221 */ /* 0x000fe40000010000 */
[----:B------:R-:W-:Y:S02]  /*28f0*/  SEL R85, R85, RZ, P4 ;  /* 0x000000ff55557207 */ /* 0x000fe40002000000 */
[----:B------:R-:W-:Y:S01]  /*2900*/  LOP3.LUT P4, RZ, R103, 0xff0000, RZ, 0xc0, !PT ;  /* 0x00ff000067ff7812 */ /* 0x000fe2000788c0ff */
[----:B------:R-:W-:-:S03]  /*2910*/  FFMA.FTZ R87, R100, R87, R55 ;  /* 0x0000005764577223 */ /* 0x000fc60000010037 */
[----:B------:R-:W-:Y:S01]  /*2920*/  SEL R86, R86, RZ, P4 ;  /* 0x000000ff56567207 */ /* 0x000fe20002000000 */
[----:B------:R-:W-:Y:S01]  /*2930*/  FMUL.FTZ R87, R87, UR14 ;  /* 0x0000000e57577c20 */ /* 0x000fe20008410000 */
[----:B------:R-:W-:-:S04]  /*2940*/  ISETP.GE.U32.AND P4, PT, R103, 0x1000000, PT ;  /* 0x010000006700780c */ /* 0x000fc80003f86070 */
[----:B------:R-:W-:Y:S01]  /*2950*/  SEL R87, R87, RZ, P4 ;  /* 0x000000ff57577207 */ /* 0x000fe20002000000 */
[----:B------:R-:W-:Y:S08]  /*2960*/  BRA `(.L_x_3059) ;  /* 0x0000000800a47947 */ /* 0x000ff00003800000 */
.L_x_3060:
[-CC-:B------:R-:W-:Y:S01]  /*2970*/  FFMA.FTZ R77, R3, R94.reuse, R95.reuse ;  /* 0x0000005e034d7223 */ /* 0x180fe2000001005f */
[----:B------:R-:W-:Y:S01]  /*2980*/  FFMA.FTZ R78, R134, R94, R95 ;  /* 0x0000005e864e7223 */ /* 0x000fe2000001005f */
[----:B------:R-:W-:Y:S02]  /*2990*/  LOP3.LUT P4, RZ, R103, 0xff, RZ, 0xc0, !PT ;  /* 0x000000ff67ff7812 */ /* 0x000fe4000788c0ff */
[----:B------:R-:W-:Y:S01]  /*29a0*/  FADD.FTZ R77, R122, -R77 ;  /* 0x8000004d7a4d7221 */ /* 0x000fe20000010000 */
[----:B------:R-:W-:-:S03]  /*29b0*/  FADD.FTZ R78, R131, -R78 ;  /* 0x8000004e834e7221 */ /* 0x000fc60000010000 */
[C---:B-----5:R-:W-:Y:S01]  /*29c0*/  FFMA.FTZ R76, R100.reuse, R77, R52 ;  /* 0x0000004d644c7223 */ /* 0x060fe20000010034 */
[----:B------:R-:W-:Y:S01]  /*29d0*/  FFMA.FTZ R77, R100, R78, R53 ;  /* 0x0000004e644d7223 */ /* 0x000fe20000010035 */
[----:B------:R-:W-:Y:S02]  /*29e0*/  FFMA.FTZ R78, R135, R94, R95 ;  /* 0x0000005e874e7223 */ /* 0x000fe4000001005f */
[----:B------:R-:W-:Y:S01]  /*29f0*/  FMUL.FTZ R84, R76, UR14 ;  /* 0x0000000e4c547c20 */ /* 0x000fe20008410000 */
[----:B------:R-:W-:Y:S01]  /*2a00*/  FMUL.FTZ R85, R77, UR14 ;  /* 0x0000000e4d557c20 */ /* 0x000fe20008410000 */
[----:B------:R-:W-:-:S03]  /*2a10*/  FADD.FTZ R79, R133, -R78 ;  /* 0x8000004e854f7221 */ /* 0x000fc60000010000 */
[----:B------:R-:W-:Y:S01]  /*2a20*/  SEL R84, R84, RZ, P4 ;  /* 0x000000ff54547207 */ /* 0x000fe20002000000 */
[----:B------:R-:W-:Y:S01]  /*2a30*/  FFMA.FTZ R78, R100, R79, R54 ;  /* 0x0000004f644e7223 */ /* 0x000fe20000010036 */
[----:B------:R-:W-:Y:S01]  /*2a40*/  FFMA.FTZ R79, R158, R94, R95 ;  /* 0x0000005e9e4f7223 */ /* 0x000fe2000001005f */
[----:B------:R-:W-:Y:S02]  /*2a50*/  LOP3.LUT P4, RZ, R103, 0xff00, RZ, 0xc0, !PT ;  /* 0x0000ff0067ff7812 */ /* 0x000fe4000788c0ff */
[----:B------:R-:W-:Y:S01]  /*2a60*/  FMUL.FTZ R86, R78, UR14 ;  /* 0x0000000e4e567c20 */ /* 0x000fe20008410000 */
[----:B------:R-:W-:Y:S01]  /*2a70*/  FADD.FTZ R79, R156, -R79 ;  /* 0x8000004f9c4f7221 */ /* 0x000fe20000010000 */
        /* <DEDUP_REMOVED lines=8> */
.L_x_3056:
        /* <DEDUP_REMOVED lines=14> */
[----:B------:R-:W-:Y:S02]  /*2be0*/  SEL R84, R81, RZ, P4 ;  /* 0x000000ff51547207 */ /* 0x000fe40002000000 */
[----:B------:R-:W-:-:S04]  /*2bf0*/  LOP3.LUT P4, RZ, R102, 0xff, RZ, 0xc0, !PT ;  /* 0x000000ff66ff7812 */ /* 0x000fc8000788c0ff */
        /* <DEDUP_REMOVED lines=11> */
[----:B------:R-:W-:Y:S02]  /*2cb0*/  SEL R81, R81, RZ, P4 ;  /* 0x000000ff51517207 */ /* 0x000fe40002000000 */
[----:B------:R-:W-:-:S04]  /*2cc0*/  LOP3.LUT P4, RZ, R103, 0xff0000, RZ, 0xc0, !PT ;  /* 0x00ff000067ff7812 */ /* 0x000fc8000788c0ff */
[----:B------:R-:W-:Y:S02]  /*2cd0*/  SEL R86, R83, RZ, P4 ;  /* 0x000000ff53567207 */ /* 0x000fe40002000000 */
[----:B------:R-:W-:-:S04]  /*2ce0*/  LOP3.LUT P4, RZ, R102, 0xff0000, RZ, 0xc0, !PT ;  /* 0x00ff000066ff7812 */ /* 0x000fc8000788c0ff */
[----:B------:R-:W-:Y:S01]  /*2cf0*/  SEL R82, R83, RZ, P4 ;  /* 0x000000ff53527207 */ /* 0x000fe20002000000 */
[----:B------:R-:W-:Y:S01]  /*2d00*/  FFMA.FTZ R83, R158, R94, R95 ;  /* 0x0000005e9e537223 */ /* 0x000fe2000001005f */
[----:B------:R-:W-:-:S03]  /*2d10*/  ISETP.GE.U32.AND P4, PT, R103, 0x1000000, PT ;  /* 0x010000006700780c */ /* 0x000fc60003f86070 */
[----:B------:R-:W-:-:S04]  /*2d20*/  FADD.FTZ R83, R156, -R83 ;  /* 0x800000539c537221 */ /* 0x000fc80000010000 */
[----:B------:R-:W-:-:S04]  /*2d30*/  FMUL.FTZ R83, R100, R83 ;  /* 0x0000005364537220 */ /* 0x000fc80000410000 */
[----:B------:R-:W-:-:S05]  /*2d40*/  FMUL.FTZ R83, R83, UR14 ;  /* 0x0000000e53537c20 */ /* 0x000fca0008410000 */
[----:B------:R-:W-:Y:S02]  /*2d50*/  SEL R87, R83, RZ, P4 ;  /* 0x000000ff53577207 */ /* 0x000fe40002000000 */
[----:B------:R-:W-:-:S04]  /*2d60*/  ISETP.GE.U32.AND P4, PT, R102, 0x1000000, PT ;  /* 0x010000006600780c */ /* 0x000fc80003f86070 */
[----:B------:R-:W-:Y:S01]  /*2d70*/  SEL R83, R83, RZ, P4 ;  /* 0x000000ff53537207 */ /* 0x000fe20002000000 */
[----:B------:R-:W-:Y:S08]  /*2d80*/  BRA `(.L_x_3059) ;  /* 0x00000004009c7947 */ /* 0x000ff00003800000 */
.L_x_3062:
        /* <DEDUP_REMOVED lines=11> */
[----:B------:R-:W-:Y:S01]  /*2e40*/  FMUL.FTZ R81, R77, UR14 ;  /* 0x0000000e4d517c20 */ /* 0x000fe20008410000 */
[----:B------:R-:W-:Y:S01]  /*2e50*/  LOP3.LUT P4, RZ, R102, 0xff, RZ, 0xc0, !PT ;  /* 0x000000ff66ff7812 */ /* 0x000fe2000788c0ff */
[----:B------:R-:W-:Y:S01]  /*2e60*/  FMUL.FTZ R78, R100, R79 ;  /* 0x0000004f644e7220 */ /* 0x000fe20000410000 */
[----:B------:R-:W-:Y:S02]  /*2e70*/  FFMA.FTZ R79, R158, R94, R95 ;  /* 0x0000005e9e4f7223 */ /* 0x000fe4000001005f */
[----:B------:R-:W-:Y:S01]  /*2e80*/  SEL R80, R80, RZ, P4 ;  /* 0x000000ff50507207 */ /* 0x000fe20002000000 */
[----:B------:R-:W-:Y:S01]  /*2e90*/  FMUL.FTZ R82, R78, UR14 ;  /* 0x0000000e4e527c20 */ /* 0x000fe20008410000 */
[----:B------:R-:W-:Y:S01]  /*2ea0*/  LOP3.LUT P4, RZ, R103, 0xff00, RZ, 0xc0, !PT ;  /* 0x0000ff0067ff7812 */ /* 0x000fe2000788c0ff */
[----:B------:R-:W-:-:S03]  /*2eb0*/  FADD.FTZ R79, R156, -R79 ;  /* 0x8000004f9c4f7221 */ /* 0x000fc60000010000 */
[----:B------:R-:W-:Y:S01]  /*2ec0*/  SEL R85, R81, RZ, P4 ;  /* 0x000000ff51557207 */ /* 0x000fe20002000000 */
[----:B------:R-:W-:Y:S01]  /*2ed0*/  FMUL.FTZ R79, R100, R79 ;  /* 0x0000004f644f7220 */ /* 0x000fe20000410000 */
[----:B------:R-:W-:-:S03]  /*2ee0*/  LOP3.LUT P4, RZ, R102, 0xff00, RZ, 0xc0, !PT ;  /* 0x0000ff0066ff7812 */ /* 0x000fc6000788c0ff */
[----:B------:R-:W-:Y:S01]  /*2ef0*/  FMUL.FTZ R83, R79, UR14 ;  /* 0x0000000e4f537c20 */ /* 0x000fe20008410000 */
        /* <DEDUP_REMOVED lines=10> */
.L_x_3061:
        /* <DEDUP_REMOVED lines=21> */
[----:B------:R-:W-:Y:S01]  /*30f0*/  FFMA.FTZ R82, R135, R94, R95 ;  /* 0x0000005e87527223 */ /* 0x000fe2000001005f */
[----:B------:R-:W-:-:S03]  /*3100*/  LOP3.LUT P4, RZ, R103, 0xff0000, RZ, 0xc0, !PT ;  /* 0x00ff000067ff7812 */ /* 0x000fc6000788c0ff */
[----:B------:R-:W-:-:S04]  /*3110*/  FADD.FTZ R83, R133, -R82 ;  /* 0x8000005285537221 */ /* 0x000fc80000010000 */
[----:B------:R-:W-:-:S04]  /*3120*/  FFMA.FTZ R83, R100, R83, R54 ;  /* 0x0000005364537223 */ /* 0x000fc80000010036 */
[----:B------:R-:W-:-:S05]  /*3130*/  FMUL.FTZ R83, R83, UR14 ;  /* 0x0000000e53537c20 */ /* 0x000fca0008410000 */
[----:B------:R-:W-:Y:S02]  /*3140*/  SEL R86, R83, RZ, P4 ;  /* 0x000000ff53567207 */ /* 0x000fe40002000000 */
[----:B------:R-:W-:-:S04]  /*3150*/  LOP3.LUT P4, RZ, R102, 0xff0000, RZ, 0xc0, !PT ;  /* 0x00ff000066ff7812 */ /* 0x000fc8000788c0ff */
[----:B------:R-:W-:Y:S01]  /*3160*/  SEL R82, R83, RZ, P4 ;  /* 0x000000ff53527207 */ /* 0x000fe20002000000 */
[----:B------:R-:W-:Y:S01]  /*3170*/  FFMA.FTZ R83, R158, R94, R95 ;  /* 0x0000005e9e537223 */ /* 0x000fe2000001005f */
[----:B------:R-:W-:-:S03]  /*3180*/  ISETP.GE.U32.AND P4, PT, R103, 0x1000000, PT ;  /* 0x010000006700780c */ /* 0x000fc60003f86070 */
[----:B------:R-:W-:-:S04]  /*3190*/  FADD.FTZ R83, R156, -R83 ;  /* 0x800000539c537221 */ /* 0x000fc80000010000 */
[----:B------:R-:W-:-:S04]  /*31a0*/  FFMA.FTZ R83, R100, R83, R55 ;  /* 0x0000005364537223 */ /* 0x000fc80000010037 */
[----:B------:R-:W-:-:S05]  /*31b0*/  FMUL.FTZ R83, R83, UR14 ;  /* 0x0000000e53537c20 */ /* 0x000fca0008410000 */
[----:B------:R-:W-:Y:S02]  /*31c0*/  SEL R87, R83, RZ, P4 ;  /* 0x000000ff53577207 */ /* 0x000fe40002000000 */
[----:B------:R-:W-:-:S04]  /*31d0*/  ISETP.GE.U32.AND P4, PT, R102, 0x1000000, PT ;  /* 0x010000006600780c */ /* 0x000fc80003f86070 */
[----:B------:R-:W-:Y:S01]  /*31e0*/  SEL R83, R83, RZ, P4 ;  /* 0x000000ff53537207 */ /* 0x000fe20002000000 */
[----:B------:R-:W-:Y:S08]  /*31f0*/  BRA `(.L_x_3059) ;  /* 0x0000000000807947 */ /* 0x000ff00003800000 */
.L_x_3063:
        /* <DEDUP_REMOVED lines=13> */
[----:B------:R-:W-:Y:S01]  /*32d0*/  LOP3.LUT P4, RZ, R102, 0xff, RZ, 0xc0, !PT ;  /* 0x000000ff66ff7812 */ /* 0x000fe2000788c0ff */
[----:B------:R-:W-:Y:S02]  /*32e0*/  FFMA.FTZ R79, R158, R94, R95 ;  /* 0x0000005e9e4f7223 */ /* 0x000fe4000001005f */
[----:B------:R-:W-:Y:S01]  /*32f0*/  FMUL.FTZ R82, R78, UR14 ;  /* 0x0000000e4e527c20 */ /* 0x000fe20008410000 */
[----:B------:R-:W-:Y:S01]  /*3300*/  SEL R80, R80, RZ, P4 ;  /* 0x000000ff50507207 */ /* 0x000fe20002000000 */
[----:B------:R-:W-:Y:S01]  /*3310*/  FADD.FTZ R79, R156, -R79 ;  /* 0x8000004f9c4f7221 */ /* 0x000fe20000010000 */
[----:B------:R-:W-:-:S03]  /*3320*/  LOP3.LUT P4, RZ, R103, 0xff00, RZ, 0xc0, !PT ;  /* 0x0000ff0067ff7812 */ /* 0x000fc6000788c0ff */
[----:B------:R-:W-:Y:S01]  /*3330*/  FFMA.FTZ R79, R100, R79, R55 ;  /* 0x0000004f644f7223 */ /* 0x000fe20000010037 */
        /* <DEDUP_REMOVED lines=12> */
.L_x_3059:
        /* <DEDUP_REMOVED lines=14> */
.L_x_3055:
[----:B------:R-:W-:Y:S05]  /*34e0*/  BSYNC.RECONVERGENT B0 ;  /* 0x0000000000007941 */ /* 0x000fea0003800200 */
.L_x_3054:
        /* <DEDUP_REMOVED lines=13> */
[-CC-:B------:R-:W-:Y:S01]  /*35c0*/  FFMA.FTZ R78, R136, R94.reuse, R95.reuse ;  /* 0x0000005e884e7223 */ /* 0x180fe2000001005f */
[----:B------:R-:W-:Y:S01]  /*35d0*/  LOP3.LUT P6, RZ, R105, 0xff, RZ, 0xc0, !PT ;  /* 0x000000ff69ff7812 */ /* 0x000fe200078cc0ff */
[-C--:B------:R-:W-:Y:S01]  /*35e0*/  FFMA.FTZ R79, R139, R94.reuse, R95 ;  /* 0x0000005e8b4f7223 */ /* 0x080fe2000001005f */
[----:B------:R-:W-:Y:S01]  /*35f0*/  FADD.FTZ R77, R124, -R77 ;  /* 0x8000004d7c4d7221 */ /* 0x000fe20000010000 */
[----:B------:R-:W-:Y:S01]  /*3600*/  FADD.FTZ R78, R137, -R78 ;  /* 0x8000004e894e7221 */ /* 0x000fe20000010000 */
[----:B------:R-:W-:Y:S01]  /*3610*/  FFMA.FTZ R88, R160, R94, R95 ;  /* 0x0000005ea0587223 */ /* 0x000fe2000001005f */
[----:B------:R-:W-:Y:S01]  /*3620*/  FADD.FTZ R79, R138, -R79 ;  /* 0x8000004f8a4f7221 */ /* 0x000fe20000010000 */
[C---:B-----5:R-:W-:Y:S01]  /*3630*/  FFMA.FTZ R76, R100.reuse, R77, R56 ;  /* 0x0000004d644c7223 */ /* 0x060fe20000010038 */
[C---:B------:R-:W-:Y:S01]  /*3640*/  FFMA.FTZ R77, R100.reuse, R78, R57 ;  /* 0x0000004e644d7223 */ /* 0x040fe20000010039 */
[----:B------:R-:W-:Y:S01]  /*3650*/  FADD.FTZ R88, R157, -R88 ;  /* 0x800000589d587221 */ /* 0x000fe20000010000 */
[----:B------:R-:W-:Y:S01]  /*3660*/  FFMA.FTZ R78, R100, R79, R58 ;  /* 0x0000004f644e7223 */ /* 0x000fe2000001003a */
[----:B------:R-:W-:Y:S01]  /*3670*/  FMUL.FTZ R80, R76, UR14 ;  /* 0x0000000e4c507c20 */ /* 0x000fe20008410000 */
[----:B------:R-:W-:Y:S01]  /*3680*/  FMUL.FTZ R81, R77, UR14 ;  /* 0x0000000e4d517c20 */ /* 0x000fe20008410000 */
[----:B------:R-:W-:Y:S01]  /*3690*/  FFMA.FTZ R79, R100, R88, R59 ;  /* 0x00000058644f7223 */ /* 0x000fe2000001003b */
        /* <DEDUP_REMOVED lines=18> */
.L_x_3068:
        /* <DEDUP_REMOVED lines=33> */
.L_x_3067:
[----:B0-----:R-:W0:Y:S02]  /*39d0*/  LDC.64 R80, c[0x0][0x478] ;  /* 0x00011e00ff507b82 */ /* 0x001e240000000a00 */
[----:B0-----:R-:W-:-:S04]  /*39e0*/  ISETP.NE.U32.AND P5, PT, R80, RZ, PT ;  /* 0x000000ff5000720c */ /* 0x001fc80003fa5070 */
[----:B------:R-:W-:-:S13]  /*39f0*/  ISETP.NE.AND.EX P5, PT, R81, RZ, PT, P5 ;  /* 0x000000ff5100720c */ /* 0x000fda0003fa5350 */
[----:B------:R-:W-:Y:S05]  /*3a00*/  @!P5 BRA `(.L_x_3070) ;  /* 0x000000000084d947 */ /* 0x000fea0003800000 */
[-CC-:B------:R-:W-:Y:S01]  /*3a10*/  FFMA.FTZ R77, R121, R94.reuse, R95.reuse ;  /* 0x0000005e794d7223 */ /* 0x180fe2000001005f */
[-CC-:B------:R-:W-:Y:S01]  /*3a20*/  FFMA.FTZ R78, R136, R94.reuse, R95.reuse ;  /* 0x0000005e884e7223 */ /* 0x180fe2000001005f */
[----:B------:R-:W-:Y:S01]  /*3a30*/  LOP3.LUT P6, RZ, R105, 0xff, RZ, 0xc0, !PT ;  /* 0x000000ff69ff7812 */ /* 0x000fe200078cc0ff */
[-C--:B------:R-:W-:Y:S01]  /*3a40*/  FFMA.FTZ R79, R139, R94.reuse, R95 ;  /* 0x0000005e8b4f7223 */ /* 0x080fe2000001005f */
[----:B------:R-:W-:Y:S01]  /*3a50*/  FADD.FTZ R77, R124, -R77 ;  /* 0x8000004d7c4d7221 */ /* 0x000fe20000010000 */
[----:B------:R-:W-:Y:S02]  /*3a60*/  FFMA.FTZ R88, R160, R94, R95 ;  /* 0x0000005ea0587223 */ /* 0x000fe4000001005f */
[----:B------:R-:W-:Y:S01]  /*3a70*/  FADD.FTZ R79, R138, -R79 ;  /* 0x8000004f8a4f7221 */ /* 0x000fe20000010000 */
[C---:B-----5:R-:W-:Y:S01]  /*3a80*/  FMUL.FTZ R76, R100.reuse, R77 ;  /* 0x0000004d644c7220 */ /* 0x060fe20000410000 */
[----:B------:R-:W-:Y:S02]  /*3a90*/  FADD.FTZ R77, R137, -R78 ;  /* 0x8000004e894d7221 */ /* 0x000fe40000010000 */
[----:B------:R-:W-:Y:S01]  /*3aa0*/  FMUL.FTZ R78, R100, R79 ;  /* 0x0000004f644e7220 */ /* 0x000fe20000410000 */
[----:B------:R-:W-:Y:S01]  /*3ab0*/  FMUL.FTZ R80, R76, UR14 ;  /* 0x0000000e4c507c20 */ /* 0x000fe20008410000 */
[----:B------:R-:W-:Y:S01]  /*3ac0*/  FMUL.FTZ R77, R100, R77 ;  /* 0x0000004d644d7220 */ /* 0x000fe20000410000 */
[----:B------:R-:W-:Y:S01]  /*3ad0*/  FADD.FTZ R79, R157, -R88 ;  /* 0x800000589d4f7221 */ /* 0x000fe20000010000 */
[----:B------:R-:W-:-:S02]  /*3ae0*/  FMUL.FTZ R82, R78, UR14 ;  /* 0x0000000e4e527c20 */ /* 0x000fc40008410000 */
[----:B------:R-:W-:Y:S01]  /*3af0*/  SEL R84, R80, RZ, P6 ;  /* 0x000000ff50547207 */ /* 0x000fe20003000000 */
[----:B------:R-:W-:Y:S01]  /*3b00*/  FMUL.FTZ R81, R77, UR14 ;  /* 0x0000000e4d517c20 */ /* 0x000fe20008410000 */
[----:B------:R-:W-:Y:S01]  /*3b10*/  LOP3.LUT P6, RZ, R104, 0xff, RZ, 0xc0, !PT ;  /* 0x000000ff68ff7812 */ /* 0x000fe200078cc0ff */
[----:B------:R-:W-:-:S03]  /*3b20*/  FMUL.FTZ R79, R100, R79 ;  /* 0x0000004f644f7220 */ /* 0x000fc60000410000 */
        /* <DEDUP_REMOVED lines=15> */
.L_x_3070:
[-CC-:B------:R-:W-:Y:S01]  /*3c20*/  FFMA.FTZ R81, R121, R94.reuse, R95.reuse ;  /* 0x0000005e79517223 */ /* 0x180fe2000001005f */
[----:B------:R-:W-:Y:S01]  /*3c30*/  LOP3.LUT P6, RZ, R105, 0xff, RZ, 0xc0, !PT ;  /* 0x000000ff69ff7812 */ /* 0x000fe200078cc0ff */
[-CC-:B------:R-:W-:Y:S01]  /*3c40*/  FFMA.FTZ R82, R136, R94.reuse, R95.reuse ;  /* 0x0000005e88527223 */ /* 0x180fe2000001005f */
[-C--:B------:R-:W-:Y:S01]  /*3c50*/  FFMA.FTZ R83, R139, R94.reuse, R95 ;  /* 0x0000005e8b537223 */ /* 0x080fe2000001005f */
[----:B------:R-:W-:Y:S01]  /*3c60*/  FADD.FTZ R81, R124, -R81 ;  /* 0x800000517c517221 */ /* 0x000fe20000010000 */
[----:B------:R-:W-:Y:S02]  /*3c70*/  FFMA.FTZ R88, R160, R94, R95 ;  /* 0x0000005ea0587223 */ /* 0x000fe4000001005f */
[----:B------:R-:W-:Y:S01]  /*3c80*/  FADD.FTZ R83, R138, -R83 ;  /* 0x800000538a537221 */ /* 0x000fe20000010000 */
[----:B-----5:R-:W-:-:S03]  /*3c90*/  FMUL.FTZ R81, R100, R81 ;  /* 0x0000005164517220 */ /* 0x020fc60000410000 */
[----:B------:R-:W-:Y:S01]  /*3ca0*/  FMUL.FTZ R83, R100, R83 ;  /* 0x0000005364537220 */ /* 0x000fe20000410000 */
[----:B------:R-:W-:-:S03]  /*3cb0*/  FMUL.FTZ R81, R81, UR14 ;  /* 0x0000000e51517c20 */ /* 0x000fc60008410000 */
[----:B------:R-:W-:Y:S02]  /*3cc0*/  FMUL.FTZ R83, R83, UR14 ;  /* 0x0000000e53537c20 */ /* 0x000fe40008410000 */
[----:B------:R-:W-:Y:S02]  /*3cd0*/  SEL R84, R81, RZ, P6 ;  /* 0x000000ff51547207 */ /* 0x000fe40003000000 */
[----:B------:R-:W-:-:S04]  /*3ce0*/  LOP3.LUT P6, RZ, R104, 0xff, RZ, 0xc0, !PT ;  /* 0x000000ff68ff7812 */ /* 0x000fc800078cc0ff */
[----:B------:R-:W-:Y:S01]  /*3cf0*/  SEL R80, R81, RZ, P6 ;  /* 0x000000ff51507207 */ /* 0x000fe20003000000 */
[----:B------:R-:W-:Y:S01]  /*3d00*/  FADD.FTZ R81, R137, -R82 ;  /* 0x8000005289517221 */ /* 0x000fe20000010000 */
[----:B------:R-:W-:-:S03]  /*3d10*/  LOP3.LUT P6, RZ, R105, 0xff00, RZ, 0xc0, !PT ;  /* 0x0000ff0069ff7812 */ /* 0x000fc600078cc0ff */
[----:B------:R-:W-:-:S04]  /*3d20*/  FMUL.FTZ R81, R100, R81 ;  /* 0x0000005164517220 */ /* 0x000fc80000410000 */
[----:B------:R-:W-:-:S05]  /*3d30*/  FMUL.FTZ R81, R81, UR14 ;  /* 0x0000000e51517c20 */ /* 0x000fca0008410000 */
[----:B------:R-:W-:Y:S02]  /*3d40*/  SEL R85, R81, RZ, P6 ;  /* 0x000000ff51557207 */ /* 0x000fe40003000000 */
[----:B------:R-:W-:-:S04]  /*3d50*/  LOP3.LUT P6, RZ, R104, 0xff00, RZ, 0xc0, !PT ;  /* 0x0000ff0068ff7812 */ /* 0x000fc800078cc0ff */
[----:B------:R-:W-:Y:S02]  /*3d60*/  SEL R81, R81, RZ, P6 ;  /* 0x000000ff51517207 */ /* 0x000fe40003000000 */
[----:B------:R-:W-:-:S04]  /*3d70*/  LOP3.LUT P6, RZ, R105, 0xff0000, RZ, 0xc0, !PT ;  /* 0x00ff000069ff7812 */ /* 0x000fc800078cc0ff */
[----:B------:R-:W-:Y:S02]  /*3d80*/  SEL R86, R83, RZ, P6 ;  /* 0x000000ff53567207 */ /* 0x000fe40003000000 */
[----:B------:R-:W-:-:S04]  /*3d90*/  LOP3.LUT P6, RZ, R104, 0xff0000, RZ, 0xc0, !PT ;  /* 0x00ff000068ff7812 */ /* 0x000fc800078cc0ff */
[----:B------:R-:W-:Y:S01]  /*3da0*/  SEL R82, R83, RZ, P6 ;  /* 0x000000ff53527207 */ /* 0x000fe20003000000 */
[----:B------:R-:W-:Y:S01]  /*3db0*/  FADD.FTZ R83, R157, -R88 ;  /* 0x800000589d537221 */ /* 0x000fe20000010000 */
[----:B------:R-:W-:-:S03]  /*3dc0*/  ISETP.GE.U32.AND P6, PT, R105, 0x1000000, PT ;  /* 0x010000006900780c */ /* 0x000fc60003fc6070 */
[----:B------:R-:W-:-:S04]  /*3dd0*/  FMUL.FTZ R83, R100, R83 ;  /* 0x0000005364537220 */ /* 0x000fc80000410000 */
[----:B------:R-:W-:-:S05]  /*3de0*/  FMUL.FTZ R83, R83, UR14 ;  /* 0x0000000e53537c20 */ /* 0x000fca0008410000 */
[----:B------:R-:W-:Y:S02]  /*3df0*/  SEL R87, R83, RZ, P6 ;  /* 0x000000ff53577207 */ /* 0x000fe40003000000 */
[----:B------:R-:W-:-:S04]  /*3e00*/  ISETP.GE.U32.AND P6, PT, R104, 0x1000000, PT ;  /* 0x010000006800780c */ /* 0x000fc80003fc6070 */
[----:B------:R-:W-:Y:S01]  /*3e10*/  SEL R83, R83, RZ, P6 ;  /* 0x000000ff53537207 */ /* 0x000fe20003000000 */
[----:B------:R-:W-:Y:S08]  /*3e20*/  BRA `(.L_x_3069) ;  /* 0x0000000400b87947 */ /* 0x000ff00003800000 */
.L_x_3066:
        /* <DEDUP_REMOVED lines=15> */
[C---:B-----5:R-:W-:Y:S01]  /*3f20*/  FFMA.FTZ R76, R100.reuse, R77, R56 ;  /* 0x0000004d644c7223 */ /* 0x060fe20000010038 */
[C---:B------:R-:W-:Y:S01]  /*3f30*/  FFMA.FTZ R77, R100.reuse, R78, R57 ;  /* 0x0000004e644d7223 */ /* 0x040fe20000010039 */
[----:B------:R-:W-:Y:S01]  /*3f40*/  FFMA.FTZ R78, R100, R79, R58 ;  /* 0x0000004f644e7223 */ /* 0x000fe2000001003a */
[----:B------:R-:W-:Y:S01]  /*3f50*/  FADD.FTZ R88, R157, -R88 ;  /* 0x800000589d587221 */ /* 0x000fe20000010000 */
[----:B------:R-:W-:Y:S01]  /*3f60*/  FMUL.FTZ R84, R76, UR14 ;  /* 0x0000000e4c547c20 */ /* 0x000fe20008410000 */
[----:B------:R-:W-:Y:S01]  /*3f70*/  FMUL.FTZ R85, R77, UR14 ;  /* 0x0000000e4d557c20 */ /* 0x000fe20008410000 */
[----:B------:R-:W-:Y:S01]  /*3f80*/  FMUL.FTZ R86, R78, UR14 ;  /* 0x0000000e4e567c20 */ /* 0x000fe20008410000 */
[----:B------:R-:W-:-:S02]  /*3f90*/  FFMA.FTZ R79, R100, R88, R59 ;  /* 0x00000058644f7223 */ /* 0x000fc4000001003b */
        /* <DEDUP_REMOVED lines=9> */
.L_x_3072:
        /* <DEDUP_REMOVED lines=25> */
.L_x_3071:
        /* <DEDUP_REMOVED lines=9> */
[----:B------:R-:W-:Y:S01]  /*4250*/  FFMA.FTZ R88, R160, R94, R95 ;  /* 0x0000005ea0587223 */ /* 0x000fe2000001005f */
[----:B------:R-:W-:Y:S02]  /*4260*/  FADD.FTZ R79, R138, -R79 ;  /* 0x8000004f8a4f7221 */ /* 0x000fe40000010000 */
[C---:B-----5:R-:W-:Y:S01]  /*4270*/  FMUL.FTZ R76, R100.reuse, R77 ;  /* 0x0000004d644c7220 */ /* 0x060fe20000410000 */
[----:B------:R-:W-:Y:S01]  /*4280*/  FADD.FTZ R77, R137, -R78 ;  /* 0x8000004e894d7221 */ /* 0x000fe20000010000 */
[----:B------:R-:W-:Y:S01]  /*4290*/  FMUL.FTZ R78, R100, R79 ;  /* 0x0000004f644e7220 */ /* 0x000fe20000410000 */
[----:B------:R-:W-:Y:S01]  /*42a0*/  FADD.FTZ R79, R157, -R88 ;  /* 0x800000589d4f7221 */ /* 0x000fe20000010000 */
[----:B------:R-:W-:Y:S01]  /*42b0*/  FMUL.FTZ R84, R76, UR14 ;  /* 0x0000000e4c547c20 */ /* 0x000fe20008410000 */
[----:B------:R-:W-:Y:S01]  /*42c0*/  FMUL.FTZ R77, R100, R77 ;  /* 0x0000004d644d7220 */ /* 0x000fe20000410000 */
[----:B------:R-:W-:Y:S01]  /*42d0*/  FMUL.FTZ R86, R78, UR14 ;  /* 0x0000000e4e567c20 */ /* 0x000fe20008410000 */
[----:B------:R-:W-:-:S02]  /*42e0*/  FMUL.FTZ R79, R100, R79 ;  /* 0x0000004f644f7220 */ /* 0x000fc40000410000 */
[----:B------:R-:W-:Y:S01]  /*42f0*/  SEL R84, R84, RZ, P6 ;  /* 0x000000ff54547207 */ /* 0x000fe20003000000 */
[----:B------:R-:W-:Y:S01]  /*4300*/  FMUL.FTZ R85, R77, UR14 ;  /* 0x0000000e4d557c20 */ /* 0x000fe20008410000 */
        /* <DEDUP_REMOVED lines=8> */
.L_x_3073:
        /* <DEDUP_REMOVED lines=11> */
[----:B------:R-:W-:Y:S01]  /*4440*/  SEL R84, R85, RZ, P6 ;  /* 0x000000ff55547207 */ /* 0x000fe20003000000 */
[----:B------:R-:W-:Y:S01]  /*4450*/  FADD.FTZ R85, R137, -R86 ;  /* 0x8000005689557221 */ /* 0x000fe20000010000 */
[----:B------:R-:W-:-:S03]  /*4460*/  LOP3.LUT P6, RZ, R105, 0xff00, RZ, 0xc0, !PT ;  /* 0x0000ff0069ff7812 */ /* 0x000fc600078cc0ff */
[----:B------:R-:W-:-:S04]  /*4470*/  FMUL.FTZ R85, R100, R85 ;  /* 0x0000005564557220 */ /* 0x000fc80000410000 */
[----:B------:R-:W-:-:S05]  /*4480*/  FMUL.FTZ R85, R85, UR14 ;  /* 0x0000000e55557c20 */ /* 0x000fca0008410000 */
[----:B------:R-:W-:Y:S02]  /*4490*/  SEL R85, R85, RZ, P6 ;  /* 0x000000ff55557207 */ /* 0x000fe40003000000 */
[----:B------:R-:W-:-:S04]  /*44a0*/  LOP3.LUT P6, RZ, R105, 0xff0000, RZ, 0xc0, !PT ;  /* 0x00ff000069ff7812 */ /* 0x000fc800078cc0ff */
[----:B------:R-:W-:Y:S01]  /*44b0*/  SEL R86, R87, RZ, P6 ;  /* 0x000000ff57567207 */ /* 0x000fe20003000000 */
[----:B------:R-:W-:Y:S01]  /*44c0*/  FADD.FTZ R87, R157, -R88 ;  /* 0x800000589d577221 */ /* 0x000fe20000010000 */
[----:B------:R-:W-:-:S03]  /*44d0*/  ISETP.GE.U32.AND P6, PT, R105, 0x1000000, PT ;  /* 0x010000006900780c */ /* 0x000fc60003fc6070 */
[----:B------:R-:W-:-:S04]  /*44e0*/  FMUL.FTZ R87, R100, R87 ;  /* 0x0000005764577220 */ /* 0x000fc80000410000 */
[----:B------:R-:W-:-:S05]  /*44f0*/  FMUL.FTZ R87, R87, UR14 ;  /* 0x0000000e57577c20 */ /* 0x000fca0008410000 */
[----:B------:R-:W-:-:S07]  /*4500*/  SEL R87, R87, RZ, P6 ;  /* 0x000000ff57577207 */ /* 0x000fce0003000000 */
.L_x_3069:
        /* <DEDUP_REMOVED lines=10> */
.L_x_3065:
[----:B------:R-:W-:Y:S05]  /*45b0*/  BSYNC.RECONVERGENT B0 ;  /* 0x0000000000007941 */ /* 0x000fea0003800200 */
.L_x_3064:
        /* <DEDUP_REMOVED lines=12> */
[-CC-:B0-2---:R-:W-:Y:S01]  /*4680*/  FFMA.FTZ R77, R123, R94.reuse, R95.reuse ;  /* 0x0000005e7b4d7223 */ /* 0x185fe2000001005f */
        /* <DEDUP_REMOVED lines=32> */
.L_x_3078:
        /* <DEDUP_REMOVED lines=33> */
.L_x_3077:
[----:B0-2---:R-:W0:Y:S02]  /*4aa0*/  LDC.64 R80, c[0x0][0x478] ;  /* 0x00011e00ff507b82 */ /* 0x005e240000000a00 */
        /* <DEDUP_REMOVED lines=36> */
.L_x_3080:
        /* <DEDUP_REMOVED lines=33> */
.L_x_3076:
[----:B------:R-:W-:-:S04]  /*4f00*/  UISETP.NE.U32.AND UP0, UPT, UR16, URZ, UPT ;  /* 0x000000ff1000728c */ /* 0x000fc8000bf05070 */
[----:B------:R-:W-:-:S09]  /*4f10*/  UISETP.NE.AND.EX UP0, UPT, UR17, URZ, UPT, UP0 ;  /* 0x000000ff1100728c */ /* 0x000fd2000bf05300 */
[----:B------:R-:W-:Y:S05]  /*4f20*/  BRA.U !UP0, `(.L_x_3081) ;  /* 0x0000000108d87547 */ /* 0x000fea000b800000 */
[----:B0-2---:R-:W0:Y:S02]  /*4f30*/  LDC.64 R84, c[0x0][0x478] ;  /* 0x00011e00ff547b82 */ /* 0x005e240000000a00 */
        /* <DEDUP_REMOVED lines=28> */
.L_x_3082:
        /* <DEDUP_REMOVED lines=25> */
.L_x_3081:
        /* <DEDUP_REMOVED lines=29> */
.L_x_3083:
        /* <DEDUP_REMOVED lines=24> */
.L_x_3079:
        /* <DEDUP_REMOVED lines=10> */
.L_x_3075:
[----:B------:R-:W-:Y:S05]  /*5680*/  BSYNC.RECONVERGENT B0 ;  /* 0x0000000000007941 */ /* 0x000fea0003800200 */
.L_x_3074:
        /* <DEDUP_REMOVED lines=12> */
[-CC-:B0-23--:R-:W-:Y:S01]  /*5750*/  FFMA.FTZ R77, R125, R94.reuse, R95.reuse ;  /* 0x0000005e7d4d7223 */ /* 0x18dfe2000001005f */
        /* <DEDUP_REMOVED lines=32> */
.L_x_3088:
        /* <DEDUP_REMOVED lines=33> */
.L_x_3087:
[----:B0-23--:R-:W0:Y:S02]  /*5b70*/  LDC.64 R80, c[0x0][0x478] ;  /* 0x00011e00ff507b82 */ /* 0x00de240000000a00 */
        /* <DEDUP_REMOVED lines=36> */
.L_x_3090:
        /* <DEDUP_REMOVED lines=33> */
.L_x_3086:
[----:B------:R-:W-:-:S04]  /*5fd0*/  UISETP.NE.U32.AND UP0, UPT, UR16, URZ, UPT ;  /* 0x000000ff1000728c */ /* 0x000fc8000bf05070 */
[----:B------:R-:W-:-:S09]  /*5fe0*/  UISETP.NE.AND.EX UP0, UPT, UR17, URZ, UPT, UP0 ;  /* 0x000000ff1100728c */ /* 0x000fd2000bf05300 */
[----:B------:R-:W-:Y:S05]  /*5ff0*/  BRA.U !UP0, `(.L_x_3091) ;  /* 0x0000000108d87547 */ /* 0x000fea000b800000 */
[----:B0-23--:R-:W0:Y:S02]  /*6000*/  LDC.64 R84, c[0x0][0x478] ;  /* 0x00011e00ff547b82 */ /* 0x00de240000000a00 */
        /* <DEDUP_REMOVED lines=28> */
.L_x_3092:
        /* <DEDUP_REMOVED lines=25> */
.L_x_3091:
        /* <DEDUP_REMOVED lines=29> */
.L_x_3093:
        /* <DEDUP_REMOVED lines=24> */
.L_x_3089:
        /* <DEDUP_REMOVED lines=10> */
.L_x_3085:
[----:B------:R-:W-:Y:S05]  /*6750*/  BSYNC.RECONVERGENT B0 ;  /* 0x0000000000007941 */ /* 0x000fea0003800200 */
.L_x_3084:
        /* <DEDUP_REMOVED lines=12> */
[-CC-:B0-234-:R-:W-:Y:S01]  /*6820*/  FFMA.FTZ R77, R127, R94.reuse, R95.reuse ;  /* 0x0000005e7f4d7223 */ /* 0x19dfe2000001005f */
        /* <DEDUP_REMOVED lines=32> */
.L_x_3098:
        /* <DEDUP_REMOVED lines=33> */
.L_x_3097:
[----:B0-234-:R-:W0:Y:S02]  /*6c40*/  LDC.64 R80, c[0x0][0x478] ;  /* 0x00011e00ff507b82 */ /* 0x01de240000000a00 */
        /* <DEDUP_REMOVED lines=36> */
.L_x_3100:
        /* <DEDUP_REMOVED lines=33> */
.L_x_3096:
[----:B------:R-:W-:-:S04]  /*70a0*/  UISETP.NE.U32.AND UP0, UPT, UR16, URZ, UPT ;  /* 0x000000ff1000728c */ /* 0x000fc8000bf05070 */
[----:B------:R-:W-:-:S09]  /*70b0*/  UISETP.NE.AND.EX UP0, UPT, UR17, URZ, UPT, UP0 ;  /* 0x000000ff1100728c */ /* 0x000fd2000bf05300 */
[----:B------:R-:W-:Y:S05]  /*70c0*/  BRA.U !UP0, `(.L_x_3101) ;  /* 0x0000000108d87547 */ /* 0x000fea000b800000 */
[----:B0-234-:R-:W0:Y:S02]  /*70d0*/  LDC.64 R84, c[0x0][0x478] ;  /* 0x00011e00ff547b82 */ /* 0x01de240000000a00 */
        /* <DEDUP_REMOVED lines=28> */
.L_x_3102:
        /* <DEDUP_REMOVED lines=25> */
.L_x_3101:
        /* <DEDUP_REMOVED lines=29> */
.L_x_3103:
        /* <DEDUP_REMOVED lines=24> */
.L_x_3099:
        /* <DEDUP_REMOVED lines=10> */
.L_x_3095:
[----:B------:R-:W-:Y:S05]  /*7820*/  BSYNC.RECONVERGENT B0 ;  /* 0x0000000000007941 */ /* 0x000fea0003800200 */
.L_x_3094:
        /* <DEDUP_REMOVED lines=46> */
.L_x_3108:
        /* <DEDUP_REMOVED lines=33> */
.L_x_3107:
        /* <DEDUP_REMOVED lines=37> */
.L_x_3110:
        /* <DEDUP_REMOVED lines=33> */
.L_x_3106:
        /* <DEDUP_REMOVED lines=32> */
.L_x_3112:
[-CC-:B------:R-:W-:Y:S01]  /*8380*/  FFMA.FTZ R84, R168, R94.reuse, R95.reuse ;  /* 0x0000005ea8547223 */ /* 0x180fe2000001005f */
[-CC-:B------:R-:W-:Y:S01]  /*8390*/  FFMA.FTZ R85, R129, R94.reuse, R95.reuse ;  /* 0x0000005e81557223 */ /* 0x180fe2000001005f */
[-C--:B------:R-:W-:Y:S01]  /*83a0*/  FFMA.FTZ R86, R152, R94.reuse, R95 ;  /* 0x0000005e98567223 */ /* 0x080fe2000001005f */
[----:B------:R-:W-:Y:S01]  /*83b0*/  ISETP.GE.U32.AND P6, PT, R112, 0x1000000, PT ;  /* 0x010000007000780c */ /* 0x000fe20003fc6070 */
        /* <DEDUP_REMOVED lines=18> */
[----:B------:R-:W-:-:S04]  /*84e0*/  LOP3.LUT P6, RZ, R112, 0xff0000, RZ, 0xc0, !PT ;  /* 0x00ff000070ff7812 */ /* 0x000fc800078cc0ff */
[----:B------:R-:W-:Y:S01]  /*84f0*/  SEL R86, R95, RZ, P6 ;  /* 0x000000ff5f567207 */ /* 0x000fe20003000000 */
[----:B------:R-:W-:Y:S08]  /*8500*/  BRA `(.L_x_3109) ;  /* 0x0000000000d47947 */ /* 0x000ff00003800000 */
.L_x_3111:
        /* <DEDUP_REMOVED lines=29> */
.L_x_3113:
[-CC-:B------:R-:W-:Y:S01]  /*86e0*/  FFMA.FTZ R84, R168, R94.reuse, R95.reuse ;  /* 0x0000005ea8547223 */ /* 0x180fe2000001005f */
[----:B------:R-:W-:Y:S01]  /*86f0*/  ISETP.GE.U32.AND P6, PT, R112, 0x1000000, PT ;  /* 0x010000007000780c */ /* 0x000fe20003fc6070 */
[----:B------:R-:W-:Y:S02]  /*8700*/  FFMA.FTZ R86, R152, R94, R95 ;  /* 0x0000005e98567223 */ /* 0x000fe4000001005f */
[----:B------:R-:W-:-:S04]  /*8710*/  FADD.FTZ R85, R165, -R84 ;  /* 0x80000054a5557221 */ /* 0x000fc80000010000 */
[----:B-----5:R-:W-:-:S04]  /*8720*/  FMUL.FTZ R85, R100, R85 ;  /* 0x0000005564557220 */ /* 0x020fc80000410000 */
[----:B------:R-:W-:-:S05]  /*8730*/  FMUL.FTZ R85, R85, UR14 ;  /* 0x0000000e55557c20 */ /* 0x000fca0008410000 */
[----:B------:R-:W-:Y:S01]  /*8740*/  SEL R87, R85, RZ, P6 ;  /* 0x000000ff55577207 */ /* 0x000fe20003000000 */
[-CC-:B------:R-:W-:Y:S01]  /*8750*/  FFMA.FTZ R85, R129, R94.reuse, R95.reuse ;  /* 0x0000005e81557223 */ /* 0x180fe2000001005f */
[----:B------:R-:W-:Y:S01]  /*8760*/  LOP3.LUT P6, RZ, R112, 0xff, RZ, 0xc0, !PT ;  /* 0x000000ff70ff7812 */ /* 0x000fe200078cc0ff */
[----:B------:R-:W-:Y:S02]  /*8770*/  FFMA.FTZ R95, R155, R94, R95 ;  /* 0x0000005e9b5f7223 */ /* 0x000fe4000001005f */
[----:B------:R-:W-:Y:S02]  /*8780*/  FADD.FTZ R85, R132, -R85 ;  /* 0x8000005584557221 */ /* 0x000fe40000010000 */
[----:B------:R-:W-:Y:S02]  /*8790*/  FADD.FTZ R95, R154, -R95 ;  /* 0x8000005f9a5f7221 */ /* 0x000fe40000010000 */
[C---:B------:R-:W-:Y:S02]  /*87a0*/  FMUL.FTZ R85, R100.reuse, R85 ;  /* 0x0000005564557220 */ /* 0x040fe40000410000 */
[----:B------:R-:W-:-:S02]  /*87b0*/  FMUL.FTZ R95, R100, R95 ;  /* 0x0000005f645f7220 */ /* 0x000fc40000410000 */
[----:B------:R-:W-:Y:S02]  /*87c0*/  FMUL.FTZ R85, R85, UR14 ;  /* 0x0000000e55557c20 */ /* 0x000fe40008410000 */
[----:B------:R-:W-:-:S03]  /*87d0*/  FMUL.FTZ R95, R95, UR14 ;  /* 0x0000000e5f5f7c20 */ /* 0x000fc60008410000 */
[----:B------:R-:W-:Y:S01]  /*87e0*/  SEL R84, R85, RZ, P6 ;  /* 0x000000ff55547207 */ /* 0x000fe20003000000 */
[----:B------:R-:W-:Y:S01]  /*87f0*/  FADD.FTZ R85, R153, -R86 ;  /* 0x8000005699557221 */ /* 0x000fe20000010000 */
[----:B------:R-:W-:-:S03]  /*8800*/  LOP3.LUT P6, RZ, R112, 0xff00, RZ, 0xc0, !PT ;  /* 0x0000ff0070ff7812 */ /* 0x000fc600078cc0ff */
[----:B------:R-:W-:-:S04]  /*8810*/  FMUL.FTZ R85, R100, R85 ;  /* 0x0000005564557220 */ /* 0x000fc80000410000 */
[----:B------:R-:W-:-:S05]  /*8820*/  FMUL.FTZ R85, R85, UR14 ;  /* 0x0000000e55557c20 */ /* 0x000fca0008410000 */
[----:B------:R-:W-:Y:S02]  /*8830*/  SEL R85, R85, RZ, P6 ;  /* 0x000000ff55557207 */ /* 0x000fe40003000000 */
[----:B------:R-:W-:-:S04]  /*8840*/  LOP3.LUT P6, RZ, R112, 0xff0000, RZ, 0xc0, !PT ;  /* 0x00ff000070ff7812 */ /* 0x000fc800078cc0ff */
[----:B------:R-:W-:-:S09]  /*8850*/  SEL R86, R95, RZ, P6 ;  /* 0x000000ff5f567207 */ /* 0x000fd20003000000 */
.L_x_3109:
[----:B------:R-:W0:Y:S08]  /*8860*/  @P5 LDC.64 R88, c[0x0][0x478] ;  /* 0x00011e00ff585b82 */ /* 0x000e300000000a00 */
[----:B------:R-:W1:Y:S01]  /*8870*/  LDC.64 R90, c[0x0][0x468] ;  /* 0x00011a00ff5a7b82 */ /* 0x000e620000000a00 */
[----:B0-----:R-:W-:-:S07]  /*8880*/  @P5 IMAD.WIDE.U32 R92, R114, 0x10, R88 ;  /* 0x00000010725c5825 */ /* 0x001fce00078e0058 */
[----:B------:R-:W0:Y:S01]  /*8890*/  @P4 LDC.64 R88, c[0x0][0x470] ;  /* 0x00011c00ff584b82 */ /* 0x000e220000000a00 */
[----:B------:R2:W-:Y:S01]  /*88a0*/  @P5 STG.E.128 desc[UR10][R92.64], R76 ;  /* 0x0000004c5c005986 */ /* 0x0005e2000c101d0a */
[----:B-1----:R-:W-:-:S05]  /*88b0*/  IMAD.WIDE.U32 R90, R114, 0x10, R90 ;  /* 0x00000010725a7825 */ /* 0x002fca00078e005a */
[----:B------:R2:W-:Y:S01]  /*88c0*/  STG.E.128 desc[UR10][R90.64], R84 ;  /* 0x000000545a007986 */ /* 0x0005e2000c101d0a */
[----:B0-----:R-:W-:-:S05]  /*88d0*/  @P4 IMAD.WIDE.U32 R88, R114, 0x10, R88 ;  /* 0x0000001072584825 */ /* 0x001fca00078e0058 */
[----:B------:R2:W-:Y:S02]  /*88e0*/  @P4 STG.E.128 desc[UR10][R88.64], R80 ;  /* 0x0000005058004986 */ /* 0x0005e4000c101d0a */
.L_x_3105:
[----:B------:R-:W-:Y:S05]  /*88f0*/  BSYNC.RECONVERGENT B0 ;  /* 0x0000000000007941 */ /* 0x000fea0003800200 */
.L_x_3104:
[----:B------:R-:W-:Y:S01]  /*8900*/  ISETP.NE.AND P4, PT, R98, RZ, PT ;  /* 0x000000ff6200720c */ /* 0x000fe20003f85270 */
[----:B------:R-:W-:-:S12]  /*8910*/  UPLOP3.LUT UP1, UPT, UPT, UPT, UP1, 0x40, 0x4 ;  /* 0x000000000004789c */ /* 0x000fd80003f2e810 */
[----:B------:R-:W-:Y:S05]  /*8920*/  @!P4 BRA `(.L_x_3114) ;  /* 0xffffff7c00e4c947 */ /* 0x000fea000383ffff */
.L_x_3039:
        /* <DEDUP_REMOVED lines=48> */
.L_x_3115:
        /* <DEDUP_REMOVED lines=13> */
.L_x_3876:


//--------------------- .text._ZN10layer_norm22ln_bwd_finalize_kernelINS_22Kernel_traits_finalizeILj6144E6__halfffffjLb0ELj1024ELj4ENS_18Kernel_traits_baseILj6144ES2_ffffjLj1024EEEEELb0ELb1EEEvNS_9BwdParamsE --------------------------
	.section	.text._ZN10layer_norm22ln_bwd_finalize_kernelINS_22Kernel_traits_finalizeILj6144E6__halfffffjLb0ELj1024ELj4ENS_18Kernel_traits_baseILj6144ES2_ffffjLj1024EEEEELb0ELb1EEEvNS_9BwdParamsE,"ax",@progbits
	.align	128
        .global         _ZN10layer_norm22ln_bwd_finalize_kernelINS_22Kernel_traits_finalizeILj6144E6__halfffffjLb0ELj1024ELj4ENS_18Kernel_traits_baseILj6144ES2_ffffjLj1024EEEEELb0ELb1EEEvNS_9BwdParamsE
        .type           _ZN10layer_norm22ln_bwd_finalize_kernelINS_22Kernel_traits_finalizeILj6144E6__halfffffjLb0ELj1024ELj4ENS_18Kernel_traits_baseILj6144ES2_ffffjLj1024EEEEELb0ELb1EEEvNS_9BwdParamsE,@function
        .size           _ZN10layer_norm22ln_bwd_finalize_kernelINS_22Kernel_traits_finalizeILj6144E6__halfffffjLb0ELj1024ELj4ENS_18Kernel_traits_baseILj6144ES2_ffffjLj1024EEEEELb0ELb1EEEvNS_9BwdParamsE,(.L_x_3877 - _ZN10layer_norm22ln_bwd_finalize_kernelINS_22Kernel_traits_finalizeILj6144E6__halfffffjLb0ELj1024ELj4ENS_18Kernel_traits_baseILj6144ES2_ffffjLj1024EEEEELb0ELb1EEEvNS_9BwdParamsE)
        .other          _ZN10layer_norm22ln_bwd_finalize_kernelINS_22Kernel_traits_finalizeILj6144E6__halfffffjLb0ELj1024ELj4ENS_18Kernel_traits_baseILj6144ES2_ffffjLj1024EEEEELb0ELb1EEEvNS_9BwdParamsE,@"STO_CUDA_ENTRY STV_DEFAULT"
_ZN10layer_norm22ln_bwd_finalize_kernelINS_22Kernel_traits_finalizeILj6144E6__halfffffjLb0ELj1024ELj4ENS_18Kernel_traits_baseILj6144ES2_ffffjLj1024EEEEELb0ELb1EEEvNS_9BwdParamsE:
.text._ZN10layer_norm22ln_bwd_finalize_kernelINS_22Kernel_traits_finalizeILj6144E6__halfffffjLb0ELj1024ELj4ENS_18Kernel_traits_baseILj6144ES2_ffffjLj1024EEEEELb0ELb1EEEvNS_9BwdParamsE:
        /* <DEDUP_REMOVED lines=77> */
.L_x_3120:
        /* <DEDUP_REMOVED lines=118> */
.L_x_3119:
[----:B------:R-:W-:Y:S05]  /*0c30*/  BSYNC.RECONVERGENT B1 ;  /* 0x0000000000017941 */ /* 0x000fea0003800200 */
.L_x_3118:
        /* <DEDUP_REMOVED lines=69> */
.L_x_3122:
[----:B------:R-:W-:Y:S05]  /*1090*/  BSYNC.RECONVERGENT B1 ;  /* 0x0000000000017941 */ /* 0x000fea0003800200 */
.L_x_3121:
        /* <DEDUP_REMOVED lines=38> */
.L_x_3124:
[----:B------:R-:W-:Y:S05]  /*1300*/  BSYNC.RECONVERGENT B1 ;  /* 0x0000000000017941 */ /* 0x000fea0003800200 */
.L_x_3123:
[----:B------:R-:W-:Y:S05]  /*1310*/  @!P1 BRA `(.L_x_3117) ;  /* 0x0000000000409947 */ /* 0x000fea0003800000 */
[----:B------:R-:W0:Y:S01]  /*1320*/  LDC R12, c[0x0][0x388] ;  /* 0x0000e200ff0c7b82 */ /* 0x000e220000000800 */
[----:B------:R-:W-:-:S07]  /*1330*/  IADD3 R0, PT, PT, -R0, RZ, RZ ;  /* 0x000000ff00007210 */ /* 0x000fce0007ffe1ff */
[----:B------:R-:W1:Y:S08]  /*1340*/  LDC.64 R8, c[0x0][0x440] ;  /* 0x00011000ff087b82 */ /* 0x000e700000000a00 */
[----:B------:R-:W2:Y:S01]  /*1350*/  LDC.64 R10, c[0x0][0x448] ;  /* 0x00011200ff0a7b82 */ /* 0x000ea20000000a00 */
[----:B0-----:R-:W-:-:S05]  /*1360*/  IMAD R2, R2, R12, R5 ;  /* 0x0000000c02027224 */ /* 0x001fca00078e0205 */
[----:B------:R-:W-:-:S07]  /*1370*/  IADD3 R13, PT, PT, R57, R2, RZ ;  /* 0x00000002390d7210 */ /* 0x000fce0007ffe0ff */
.L_x_3125:
        /* <DEDUP_REMOVED lines=10> */
.L_x_3117:
[----:B------:R-:W-:Y:S05]  /*1420*/  BSYNC.RECONVERGENT B0 ;  /* 0x0000000000007941 */ /* 0x000fea0003800200 */
.L_x_3116:
        /* <DEDUP_REMOVED lines=59> */
.L_x_3126:
        /* <DEDUP_REMOVED lines=10> */
.L_x_3877:


//--------------------- .text._ZN10layer_norm40ln_parallel_residual_bwd_finalize_kernelINS_22Kernel_traits_finalizeILj6144E6__halfffffjLb0ELj1024ELj4ENS_18Kernel_traits_baseILj6144ES2_ffffjLj1024EEEEELb1EEEvNS_9BwdParamsE --------------------------
	.section	.text._ZN10layer_norm40ln_parallel_residual_bwd_finalize_kernelINS_22Kernel_traits_finalizeILj6144E6__halfffffjLb0ELj1024ELj4ENS_18Kernel_traits_baseILj6144ES2_ffffjLj1024EEEEELb1EEEvNS_9BwdParamsE,"ax",@progbits
	.align	128
        .global         _ZN10layer_norm40ln_parallel_residual_bwd_finalize_kernelINS_22Kernel_traits_finalizeILj6144E6__halfffffjLb0ELj1024ELj4ENS_18Kernel_traits_baseILj6144ES2_ffffjLj1024EEEEELb1EEEvNS_9BwdParamsE
        .type           _ZN10layer_norm40ln_parallel_residual_bwd_finalize_kernelINS_22Kernel_traits_finalizeILj6144E6__halfffffjLb0ELj1024ELj4ENS_18Kernel_traits_baseILj6144ES2_ffffjLj1024EEEEELb1EEEvNS_9BwdParamsE,@function
        .size           _ZN10layer_norm40ln_parallel_residual_bwd_finalize_kernelINS_22Kernel_traits_finalizeILj6144E6__halfffffjLb0ELj1024ELj4ENS_18Kernel_traits_baseILj6144ES2_ffffjLj1024EEEEELb1EEEvNS_9BwdParamsE,(.L_x_3878 - _ZN10layer_norm40ln_parallel_residual_bwd_finalize_kernelINS_22Kernel_traits_finalizeILj6144E6__halfffffjLb0ELj1024ELj4ENS_18Kernel_traits_baseILj6144ES2_ffffjLj1024EEEEELb1EEEvNS_9BwdParamsE)
        .other          _ZN10layer_norm40ln_parallel_residual_bwd_finalize_kernelINS_22Kernel_traits_finalizeILj6144E6__halfffffjLb0ELj1024ELj4ENS_18Kernel_traits_baseILj6144ES2_ffffjLj1024EEEEELb1EEEvNS_9BwdParamsE,@"STO_CUDA_ENTRY STV_DEFAULT"
_ZN10layer_norm40ln_parallel_residual_bwd_finalize_kernelINS_22Kernel_traits_finalizeILj6144E6__halfffffjLb0ELj1024ELj4ENS_18Kernel_traits_baseILj6144ES2_ffffjLj1024EEEEELb1EEEvNS_9BwdParamsE:
.text._ZN10layer_norm40ln_parallel_residual_bwd_finalize_kernelINS_22Kernel_traits_finalizeILj6144E6__halfffffjLb0ELj1024ELj4ENS_18Kernel_traits_baseILj6144ES2_ffffjLj1024EEEEELb1EEEvNS_9BwdParamsE:
        /* <DEDUP_REMOVED lines=57> */
.L_x_3131:
        /* <DEDUP_REMOVED lines=112> */
.L_x_3130:
[----:B------:R-:W-:Y:S05]  /*0a90*/  BSYNC.RECONVERGENT B1 ;  /* 0x0000000000017941 */ /* 0x000fea0003800200 */
.L_x_3129:
        /* <DEDUP_REMOVED lines=67> */
.L_x_3133:
[----:B------:R-:W-:Y:S05]  /*0ed0*/  BSYNC.RECONVERGENT B1 ;  /* 0x0000000000017941 */ /* 0x000fea0003800200 */
.L_x_3132:
        /* <DEDUP_REMOVED lines=37> */
.L_x_3135:
[----:B------:R-:W-:Y:S05]  /*1130*/  BSYNC.RECONVERGENT B1 ;  /* 0x0000000000017941 */ /* 0x000fea0003800200 */
.L_x_3134:
        /* <DEDUP_REMOVED lines=19> */
.L_x_3128:
[----:B------:R-:W-:Y:S05]  /*1270*/  BSYNC.RECONVERGENT B0 ;  /* 0x0000000000007941 */ /* 0x000fea0003800200 */
.L_x_3127:
        /* <DEDUP_REMOVED lines=93> */
.L_x_3136:
        /* <DEDUP_REMOVED lines=11> */
.L_x_3878:


//--------------------- .text._ZN10layer_norm31ln_parallel_residual_bwd_kernelINS_13Kernel_traitsI6__halfffffjLj6144ELj1ELj1ELj8ELj16ENS_18Kernel_traits_baseILj6144ES2_ffffjLj256EEEEELb1ELb1ELb1EEEvNS_9BwdParamsE --------------------------
	.section	.text._ZN10layer_norm31ln_parallel_residual_bwd_kernelINS_13Kernel_traitsI6__halfffffjLj6144ELj1ELj1ELj8ELj16ENS_18Kernel_traits_baseILj6144ES2_ffffjLj256EEEEELb1ELb1ELb1EEEvNS_9BwdParamsE,"ax",@progbits
	.align	128
        .global         _ZN10layer_norm31ln_parallel_residual_bwd_kernelINS_13Kernel_traitsI6__halfffffjLj6144ELj1ELj1ELj8ELj16ENS_18Kernel_traits_baseILj6144ES2_ffffjLj256EEEEELb1ELb1ELb1EEEvNS_9BwdParamsE
        .type           _ZN10layer_norm31ln_parallel_residual_bwd_kernelINS_13Kernel_traitsI6__halfffffjLj6144ELj1ELj1ELj8ELj16ENS_18Kernel_traits_baseILj6144ES2_ffffjLj256EEEEELb1ELb1ELb1EEEvNS_9BwdParamsE,@function
        .size           _ZN10layer_norm31ln_parallel_residual_bwd_kernelINS_13Kernel_traitsI6__halfffffjLj6144ELj1ELj1ELj8ELj16ENS_18Kernel_traits_baseILj6144ES2_ffffjLj256EEEEELb1ELb1ELb1EEEvNS_9BwdParamsE,(.L_x_3879 - _ZN10layer_norm31ln_parallel_residual_bwd_kernelINS_13Kernel_traitsI6__halfffffjLj6144ELj1ELj1ELj8ELj16ENS_18Kernel_traits_baseILj6144ES2_ffffjLj256EEEEELb1ELb1ELb1EEEvNS_9BwdParamsE)
        .other          _ZN10layer_norm31ln_parallel_residual_bwd_kernelINS_13Kernel_traitsI6__halfffffjLj6144ELj1ELj1ELj8ELj16ENS_18Kernel_traits_baseILj6144ES2_ffffjLj256EEEEELb1ELb1ELb1EEEvNS_9BwdParamsE,@"STO_CUDA_ENTRY STV_DEFAULT"
_ZN10layer_norm31ln_parallel_residual_bwd_kernelINS_13Kernel_traitsI6__halfffffjLj6144ELj1ELj1ELj8ELj16ENS_18Kernel_traits_baseILj6144ES2_ffffjLj256EEEEELb1ELb1ELb1EEEvNS_9BwdParamsE:
.text._ZN10layer_norm31ln_parallel_residual_bwd_kernelINS_13Kernel_traitsI6__halfffffjLj6144ELj1ELj1ELj8ELj16ENS_18Kernel_traits_baseILj6144ES2_ffffjLj256EEEEELb1ELb1ELb1EEEvNS_9BwdParamsE:
        /* <DEDUP_REMOVED lines=38> */
[----:B------:R-:W3:Y:S01]  /*0260*/  LDCU UR13, c[0x0][0x388] ;  /* 0x00007100ff0d77ac */ /* 0x000ee20008000800 */
        /* <DEDUP_REMOVED lines=12> */
[----:B------:R-:W-:Y:S02]  /*0330*/  MOV R16, RZ ;  /* 0x000000ff00107202 */ /* 0x000fe40000000f00 */
[----:B------:R-:W-:Y:S01]  /*0340*/  CS2R R40, SRZ ;  /* 0x0000000000287805 */ /* 0x000fe2000001ff00 */
[----:B-1----:R-:W-:Y:S01]  /*0350*/  IMAD.WIDE.U32 R12, R125, 0x8, R12 ;  /* 0x000000087d0c7825 */ /* 0x002fe200078e000c */
[----:B------:R-:W-:-:S02]  /*0360*/  CS2R R42, SRZ ;  /* 0x00000000002a7805 */ /* 0x000fc4000001ff00 */
[----:B------:R-:W-:Y:S02]  /*0370*/  MOV R20, RZ ;  /* 0x000000ff00147202 */ /* 0x000fe40000000f00 */
[----:B------:R-:W-:Y:S02]  /*0380*/  CS2R R44, SRZ ;  /* 0x00000000002c7805 */ /* 0x000fe4000001ff00 */
[----:B------:R-:W-:Y:S01]  /*0390*/  CS2R R46, SRZ ;  /* 0x00000000002e7805 */ /* 0x000fe2000001ff00 */
[----:B0-----:R-:W4:Y:S01]  /*03a0*/  LDG.E.64 R50, desc[UR10][R12.64+0x2800] ;  /* 0x0028000a0c327981 */ /* 0x001f22000c1e1b00 */
[----:B------:R-:W-:Y:S02]  /*03b0*/  MOV R24, RZ ;  /* 0x000000ff00187202 */ /* 0x000fe40000000f00 */
[----:B------:R-:W-:Y:S02]  /*03c0*/  CS2R R48, SRZ ;  /* 0x0000000000307805 */ /* 0x000fe4000001ff00 */
[----:B------:R-:W-:Y:S01]  /*03d0*/  MOV R53, RZ ;  /* 0x000000ff00357202 */ /* 0x000fe20000000f00 */
[----:B------:R-:W5:Y:S01]  /*03e0*/  LDG.E.64 R54, desc[UR10][R12.64+0x2000] ;  /* 0x0020000a0c367981 */ /* 0x000f62000c1e1b00 */
[----:B------:R-:W-:Y:S01]  /*03f0*/  MOV R137, RZ ;  /* 0x000000ff00897202 */ /* 0x000fe20000000f00 */
[----:B------:R-:W0:Y:S02]  /*0400*/  LDCU.U8 UR12, c[0x0][0x410] ;  /* 0x00008200ff0c77ac */ /* 0x000e240008000000 */
[----:B------:R-:W2:Y:S01]  /*0410*/  LDG.E.64 R138, desc[UR10][R12.64+0x1800] ;  /* 0x0018000a0c8a7981 */ /* 0x000ea2000c1e1b00 */
[----:B------:R-:W-:Y:S01]  /*0420*/  MOV R141, RZ ;  /* 0x000000ff008d7202 */ /* 0x000fe20000000f00 */
[----:B------:R-:W1:Y:S02]  /*0430*/  LDCU UR18, c[0x0][0x400] ;  /* 0x00008000ff1277ac */ /* 0x000e640008000800 */
[----:B------:R-:W3:Y:S01]  /*0440*/  LDG.E.64 R142, desc[UR10][R12.64+0x1000] ;  /* 0x0010000a0c8e7981 */ /* 0x000ee2000c1e1b00 */
[----:B------:R-:W-:Y:S01]  /*0450*/  MOV R145, RZ ;  /* 0x000000ff00917202 */ /* 0x000fe20000000f00 */
[----:B------:R-:W0:Y:S02]  /*0460*/  LDCU.64 UR8, c[0x0][0x478] ;  /* 0x00008f00ff0877ac */ /* 0x000e240008000a00 */
[----:B------:R-:W3:Y:S01]  /*0470*/  LDG.E.64 R146, desc[UR10][R12.64+0x800] ;  /* 0x0008000a0c927981 */ /* 0x000ee2000c1e1b00 */
[----:B------:R-:W-:Y:S01]  /*0480*/  MOV R149, RZ ;  /* 0x000000ff00957202 */ /* 0x000fe20000000f00 */
[----:B------:R-:W0:Y:S02]  /*0490*/  LDCU.64 UR14, c[0x0][0x438] ;  /* 0x00008700ff0e77ac */ /* 0x000e240008000a00 */
[----:B------:R1:W3:Y:S01]  /*04a0*/  LDG.E.64 R150, desc[UR10][R12.64] ;  /* 0x0000000a0c967981 */ /* 0x0002e2000c1e1b00 */
[----:B------:R-:W-:Y:S01]  /*04b0*/  MOV R153, RZ ;  /* 0x000000ff00997202 */ /* 0x000fe20000000f00 */
[----:B------:R-:W0:Y:S01]  /*04c0*/  LDCU.64 UR16, c[0x0][0x470] ;  /* 0x00008e00ff1077ac */ /* 0x000e220008000a00 */
[----:B-1----:R-:W-:Y:S01]  /*04d0*/  MOV R12, RZ ;  /* 0x000000ff000c7202 */ /* 0x002fe20000000f00 */
        /* <DEDUP_REMOVED lines=41> */
[----:B0-----:R-:W-:-:S07]  /*0770*/  HADD2.F32 R152, -RZ, R152.H0_H0 ;  /* 0x20000098ff987230 */ /* 0x001fce0000004100 */
.L_x_3188:
        /* <DEDUP_REMOVED lines=9> */
[----:B------:R-:W-:-:S05]  /*0810*/  IADD3 R195, PT, PT, R201, 0x300, RZ ;  /* 0x00000300c9c37810 */ /* 0x000fca0007ffe0ff */
[----:B------:R0:W4:Y:S01]  /*0820*/  LDG.E R192, desc[UR10][R192.64] ;  /* 0x0000000ac0c07981 */ /* 0x000122000c1e1900 */
[C-C-:B-1----:R-:W-:Y:S01]  /*0830*/  IMAD.WIDE.U32 R112, R201.reuse, 0x10, R132.reuse ;  /* 0x00000010c9707825 */ /* 0x142fe200078e0084 */
[C---:B------:R-:W-:Y:S02]  /*0840*/  IADD3 R199, PT, PT, R201.reuse, 0x100, RZ ;  /* 0x00000100c9c77810 */ /* 0x040fe40007ffe0ff */
[----:B------:R-:W-:Y:S01]  /*0850*/  IADD3 R197, PT, PT, R201, 0x200, RZ ;  /* 0x00000200c9c57810 */ /* 0x000fe20007ffe0ff */
[----:B------:R-:W-:Y:S02]  /*0860*/  IMAD.WIDE.U32 R124, R195, 0x10, R132 ;  /* 0x00000010c37c7825 */ /* 0x000fe400078e0084 */
[----:B------:R-:W4:Y:S02]  /*0870*/  LDG.E.128 R112, desc[UR10][R112.64] ;  /* 0x0000000a70707981 */ /* 0x000f24000c1e1d00 */
[----:B--2---:R-:W-:Y:S02]  /*0880*/  IMAD.WIDE.U32 R56, R201, 0x10, R76 ;  /* 0x00000010c9387825 */ /* 0x004fe400078e004c */
[----:B------:R-:W2:Y:S02]  /*0890*/  LDG.E.128 R124, desc[UR10][R124.64] ;  /* 0x0000000a7c7c7981 */ /* 0x000ea4000c1e1d00 */
[----:B---3--:R-:W-:-:S02]  /*08a0*/  IMAD.WIDE R154, R0, 0x4, R154 ;  /* 0x00000004009a7825 */ /* 0x008fc400078e029a */
[----:B------:R-:W3:Y:S01]  /*08b0*/  LDG.E.128 R56, desc[UR10][R56.64] ;  /* 0x0000000a38387981 */ /* 0x000ee2000c1e1d00 */
[C---:B0-----:R-:W-:Y:S02]  /*08c0*/  IADD3 R193, PT, PT, R201.reuse, 0x400, RZ ;  /* 0x00000400c9c17810 */ /* 0x041fe40007ffe0ff */
[----:B------:R-:W-:Y:S01]  /*08d0*/  IADD3 R181, PT, PT, R201, 0x500, RZ ;  /* 0x00000500c9b57810 */ /* 0x000fe20007ffe0ff */
[----:B------:R0:W3:Y:S01]  /*08e0*/  LDG.E R191, desc[UR10][R154.64] ;  /* 0x0000000a9abf7981 */ /* 0x0000e2000c1e1900 */
[----:B------:R-:W-:-:S04]  /*08f0*/  IMAD.WIDE.U32 R116, R199, 0x10, R132 ;  /* 0x00000010c7747825 */ /* 0x000fc800078e0084 */
[--C-:B------:R-:W-:Y:S02]  /*0900*/  IMAD.WIDE.U32 R120, R197, 0x10, R132.reuse ;  /* 0x00000010c5787825 */ /* 0x100fe400078e0084 */
[----:B------:R-:W3:Y:S02]  /*0910*/  LDG.E.128 R116, desc[UR10][R116.64] ;  /* 0x0000000a74747981 */ /* 0x000ee4000c1e1d00 */
[--C-:B------:R-:W-:Y:S01]  /*0920*/  IMAD.WIDE.U32 R128, R193, 0x10, R132.reuse ;  /* 0x00000010c1807825 */ /* 0x100fe200078e0084 */
[----:B------:R-:W-:Y:S01]  /*0930*/  ISETP.NE.U32.AND P0, PT, RZ, UR16, PT ;  /* 0x00000010ff007c0c */ /* 0x000fe2000bf05070 */
[----:B------:R-:W3:Y:S01]  /*0940*/  LDG.E.128 R120, desc[UR10][R120.64] ;  /* 0x0000000a78787981 */ /* 0x000ee2000c1e1d00 */
[----:B------:R-:W-:Y:S01]  /*0950*/  ISETP.NE.U32.AND P1, PT, RZ, UR14, PT ;  /* 0x0000000eff007c0c */ /* 0x000fe2000bf25070 */
[----:B------:R-:W-:Y:S01]  /*0960*/  IMAD.WIDE.U32 R132, R181, 0x10, R132 ;  /* 0x00000010b5847825 */ /* 0x000fe200078e0084 */
[----:B0-----:R-:W0:Y:S01]  /*0970*/  LDC.64 R154, c[0x0][0x3b0] ;  /* 0x0000ec00ff9a7b82 */ /* 0x001e220000000a00 */
[----:B------:R-:W3:Y:S02]  /*0980*/  LDG.E.128 R128, desc[UR10][R128.64] ;  /* 0x0000000a80807981 */ /* 0x000ee4000c1e1d00 */
[----:B------:R-:W-:-:S02]  /*0990*/  IMAD.WIDE.U32 R60, R199, 0x10, R76 ;  /* 0x00000010c73c7825 */ /* 0x000fc400078e004c */
[----:B------:R-:W3:Y:S04]  /*09a0*/  LDG.E.128 R132, desc[UR10][R132.64] ;  /* 0x0000000a84847981 */ /* 0x000ee8000c1e1d00 */
[----:B------:R-:W3:Y:S01]  /*09b0*/  LDG.E.128 R60, desc[UR10][R60.64] ;  /* 0x0000000a3c3c7981 */ /* 0x000ee2000c1e1d00 */
[----:B------:R-:W-:-:S06]  /*09c0*/  IMAD.WIDE.U32 R64, R197, 0x10, R76 ;  /* 0x00000010c5407825 */ /* 0x000fcc00078e004c */
[----:B------:R-:W3:Y:S01]  /*09d0*/  LDG.E.128 R64, desc[UR10][R64.64] ;  /* 0x0000000a40407981 */ /* 0x000ee2000c1e1d00 */
[----:B------:R-:W-:-:S06]  /*09e0*/  IMAD.WIDE.U32 R68, R195, 0x10, R76 ;  /* 0x00000010c3447825 */ /* 0x000fcc00078e004c */
[----:B------:R-:W3:Y:S01]  /*09f0*/  LDG.E.128 R68, desc[UR10][R68.64] ;  /* 0x0000000a44447981 */ /* 0x000ee2000c1e1d00 */
[----:B------:R-:W-:-:S06]  /*0a00*/  IMAD.WIDE.U32 R72, R193, 0x10, R76 ;  /* 0x00000010c1487825 */ /* 0x000fcc00078e004c */
[----:B------:R-:W3:Y:S01]  /*0a10*/  LDG.E.128 R72, desc[UR10][R72.64] ;  /* 0x0000000a48487981 */ /* 0x000ee2000c1e1d00 */
[----:B------:R-:W-:-:S06]  /*0a20*/  IMAD.WIDE.U32 R76, R181, 0x10, R76 ;  /* 0x00000010b54c7825 */ /* 0x000fcc00078e004c */
[----:B------:R-:W3:Y:S01]  /*0a30*/  LDG.E.128 R76, desc[UR10][R76.64] ;  /* 0x0000000a4c4c7981 */ /* 0x000ee2000c1e1d00 */
[----:B------:R-:W-:Y:S02]  /*0a40*/  ISETP.NE.AND.EX P0, PT, RZ, UR17, PT, P0 ;  /* 0x00000011ff007c0c */ /* 0x000fe4000bf05300 */
[----:B------:R-:W-:-:S11]  /*0a50*/  ISETP.NE.AND.EX P1, PT, RZ, UR15, PT, P1 ;  /* 0x0000000fff007c0c */ /* 0x000fd6000bf25310 */
[----:B------:R-:W1:Y:S08]  /*0a60*/  @P0 LDC.64 R156, c[0x0][0x3b8] ;  /* 0x0000ee00ff9c0b82 */ /* 0x000e700000000a00 */
[----:B------:R-:W0:Y:S08]  /*0a70*/  @P1 LDC.64 R164, c[0x0][0x438] ;  /* 0x00010e00ffa41b82 */ /* 0x000e300000000a00 */
[----:B------:R-:W0:Y:S08]  /*0a80*/  @P1 LDC.64 R168, c[0x0][0x438] ;  /* 0x00010e00ffa81b82 */ /* 0x000e300000000a00 */
[----:B------:R-:W0:Y:S08]  /*0a90*/  @P1 LDC.64 R158, c[0x0][0x438] ;  /* 0x00010e00ff9e1b82 */ /* 0x000e300000000a00 */
[----:B------:R-:W0:Y:S08]  /*0aa0*/  @P0 LDC.64 R170, c[0x0][0x3b8] ;  /* 0x0000ee00ffaa0b82 */ /* 0x000e300000000a00 */
[----:B------:R-:W0:Y:S01]  /*0ab0*/  @P0 LDC.64 R176, c[0x0][0x3b8] ;  /* 0x0000ee00ffb00b82 */ /* 0x000e220000000a00 */
[----:B------:R-:W-:-:S07]  /*0ac0*/  ISETP.NE.AND P4, PT, RZ, UR12, PT ;  /* 0x0000000cff007c0c */ /* 0x000fce000bf85270 */
[----:B------:R-:W0:Y:S01]  /*0ad0*/  @P0 LDC.64 R178, c[0x0][0x3b8] ;  /* 0x0000ee00ffb20b82 */ /* 0x000e220000000a00 */
[----:B-1----:R-:W-:-:S07]  /*0ae0*/  @P0 IMAD.WIDE.U32 R156, R181, 0x4, R156 ;  /* 0x00000004b59c0825 */ /* 0x002fce00078e009c */
[----:B------:R-:W1:Y:S01]  /*0af0*/  @P0 LDC.64 R182, c[0x0][0x3b8] ;  /* 0x0000ee00ffb60b82 */ /* 0x000e620000000a00 */
[----:B0-----:R-:W-:Y:S01]  /*0b00*/  @P1 IMAD.WIDE.U32 R164, R195, 0x10, R164 ;  /* 0x00000010c3a41825 */ /* 0x001fe200078e00a4 */
[----:B------:R-:W5:Y:S03]  /*0b10*/  @P0 LDG.E R190, desc[UR10][R156.64] ;  /* 0x0000000a9cbe0981 */ /* 0x000f66000c1e1900 */
[----:B------:R-:W-:Y:S01]  /*0b20*/  @P1 IMAD.WIDE.U32 R168, R181, 0x10, R168 ;  /* 0x00000010b5a81825 */ /* 0x000fe200078e00a8 */
[----:B------:R-:W5:Y:S02]  /*0b30*/  @P1 LDG.E.128 R92, desc[UR10][R164.64] ;  /* 0x0000000aa45c1981 */ /* 0x000f64000c1e1d00 */
[----:B------:R-:W0:Y:S01]  /*0b40*/  @P1 LDC.64 R160, c[0x0][0x438] ;  /* 0x00010e00ffa01b82 */ /* 0x000e220000000a00 */
[----:B------:R-:W-:Y:S01]  /*0b50*/  @P1 IMAD.WIDE.U32 R158, R201, 0x10, R158 ;  /* 0x00000010c99e1825 */ /* 0x000fe200078e009e */
[----:B------:R-:W5:Y:S03]  /*0b60*/  @P1 LDG.E.128 R100, desc[UR10][R168.64] ;  /* 0x0000000aa8641981 */ /* 0x000f66000c1e1d00 */
[----:B------:R-:W-:Y:S01]  /*0b70*/  @P0 IMAD.WIDE.U32 R170, R195, 0x4, R170 ;  /* 0x00000004c3aa0825 */ /* 0x000fe200078e00aa */
[----:B------:R-:W5:Y:S02]  /*0b80*/  @P1 LDG.E.128 R80, desc[UR10][R158.64] ;  /* 0x0000000a9e501981 */ /* 0x000f64000c1e1d00 */
[----:B------:R-:W0:Y:S01]  /*0b90*/  @P1 LDC.64 R162, c[0x0][0x438] ;  /* 0x00010e00ffa21b82 */ /* 0x000e220000000a00 */
[----:B------:R-:W-:Y:S01]  /*0ba0*/  @P0 IMAD.WIDE.U32 R176, R201, 0x4, R176 ;  /* 0x00000004c9b00825 */ /* 0x000fe200078e00b0 */
[----:B------:R-:W5:Y:S03]  /*0bb0*/  @P0 LDG.E R188, desc[UR10][R170.64] ;  /* 0x0000000aaabc0981 */ /* 0x000f66000c1e1900 */
[----:B------:R-:W-:Y:S01]  /*0bc0*/  @P0 IMAD.WIDE.U32 R178, R199, 0x4, R178 ;  /* 0x00000004c7b20825 */ /* 0x000fe200078e00b2 */
[----:B------:R1:W5:Y:S02]  /*0bd0*/  @P0 LDG.E R180, desc[UR10][R176.64] ;  /* 0x0000000ab0b40981 */ /* 0x000364000c1e1900 */
[----:B------:R-:W0:Y:S01]  /*0be0*/  @P1 LDC.64 R166, c[0x0][0x438] ;  /* 0x00010e00ffa61b82 */ /* 0x000e220000000a00 */
[----:B-1----:R-:W-:Y:S01]  /*0bf0*/  @P0 IMAD.WIDE.U32 R182, R197, 0x4, R182 ;  /* 0x00000004c5b60825 */ /* 0x002fe200078e00b6 */
[----:B------:R1:W5:Y:S04]  /*0c00*/  @P0 LDG.E R186, desc[UR10][R178.64] ;  /* 0x0000000ab2ba0981 */ /* 0x000368000c1e1900 */
[----:B------:R1:W5:Y:S02]  /*0c10*/  @P0 LDG.E R187, desc[UR10][R182.64] ;  /* 0x0000000ab6bb0981 */ /* 0x000364000c1e1900 */
[----:B------:R-:W0:Y:S01]  /*0c20*/  @P0 LDC.64 R172, c[0x0][0x3b8] ;  /* 0x0000ee00ffac0b82 */ /* 0x000e220000000a00 */
[----:B------:R-:W-:-:S04]  /*0c30*/  IMAD.WIDE.U32 R176, R199, 0x4, R154 ;  /* 0x00000004c7b07825 */ /* 0x000fc800078e009a */
[--C-:B-1----:R-:W-:Y:S02]  /*0c40*/  IMAD.WIDE.U32 R178, R197, 0x4, R154.reuse ;  /* 0x00000004c5b27825 */ /* 0x102fe400078e009a */
[----:B------:R1:W5:Y:S02]  /*0c50*/  LDG.E R176, desc[UR10][R176.64] ;  /* 0x0000000ab0b07981 */ /* 0x000364000c1e1900 */
[--C-:B------:R-:W-:Y:S02]  /*0c60*/  IMAD.WIDE.U32 R182, R193, 0x4, R154.reuse ;  /* 0x00000004c1b67825 */ /* 0x100fe400078e009a */
[----:B------:R1:W5:Y:S02]  /*0c70*/  LDG.E R178, desc[UR10][R178.64] ;  /* 0x0000000ab2b27981 */ /* 0x000364000c1e1900 */
[--C-:B------:R-:W-:Y:S02]  /*0c80*/  IMAD.WIDE.U32 R184, R195, 0x4, R154.reuse ;  /* 0x00000004c3b87825 */ /* 0x100fe400078e009a */
[----:B------:R1:W5:Y:S02]  /*0c90*/  LDG.E R182, desc[UR10][R182.64] ;  /* 0x0000000ab6b67981 */ /* 0x000364000c1e1900 */
[----:B------:R-:W-:-:S02]  /*0ca0*/  IMAD.WIDE.U32 R174, R201, 0x4, R154 ;  /* 0x00000004c9ae7825 */ /* 0x000fc400078e009a */
[----:B------:R1:W5:Y:S02]  /*0cb0*/  LDG.E R184, desc[UR10][R184.64] ;  /* 0x0000000ab8b87981 */ /* 0x000364000c1e1900 */
[----:B0-----:R-:W-:Y:S02]  /*0cc0*/  @P1 IMAD.WIDE.U32 R160, R199, 0x10, R160 ;  /* 0x00000010c7a01825 */ /* 0x001fe400078e00a0 */
[----:B------:R-:W5:Y:S02]  /*0cd0*/  LDG.E R174, desc[UR10][R174.64] ;  /* 0x0000000aaeae7981 */ /* 0x000f64000c1e1900 */
[----:B------:R-:W-:Y:S02]  /*0ce0*/  @P1 IMAD.WIDE.U32 R162, R197, 0x10, R162 ;  /* 0x00000010c5a21825 */ /* 0x000fe400078e00a2 */
[----:B------:R0:W5:Y:S02]  /*0cf0*/  @P1 LDG.E.128 R84, desc[UR10][R160.64] ;  /* 0x0000000aa0541981 */ /* 0x000164000c1e1d00 */
[----:B------:R-:W-:-:S02]  /*0d00*/  @P1 IMAD.WIDE.U32 R166, R193, 0x10, R166 ;  /* 0x00000010c1a61825 */ /* 0x000fc400078e00a6 */
[----:B------:R0:W5:Y:S02]  /*0d10*/  @P1 LDG.E.128 R88, desc[UR10][R162.64] ;  /* 0x0000000aa2581981 */ /* 0x000164000c1e1d00 */
[----:B------:R-:W-:Y:S02]  /*0d20*/  @P0 IMAD.WIDE.U32 R172, R193, 0x4, R172 ;  /* 0x00000004c1ac0825 */ /* 0x000fe400078e00ac */
[----:B------:R0:W5:Y:S04]  /*0d30*/  @P1 LDG.E.128 R96, desc[UR10][R166.64] ;  /* 0x0000000aa6601981 */ /* 0x000168000c1e1d00 */
[----:B------:R0:W5:Y:S01]  /*0d40*/  @P0 LDG.E R189, desc[UR10][R172.64] ;  /* 0x0000000aacbd0981 */ /* 0x000162000c1e1900 */
[----:B------:R-:W-:-:S06]  /*0d50*/  IMAD.WIDE.U32 R154, R181, 0x4, R154 ;  /* 0x00000004b59a7825 */ /* 0x000fcc00078e009a */
[----:B------:R0:W5:Y:S01]  /*0d60*/  LDG.E R154, desc[UR10][R154.64] ;  /* 0x0000000a9a9a7981 */ /* 0x000162000c1e1900 */
[----:B----4-:R-:W-:-:S05]  /*0d70*/  FSEL R192, R192, RZ, !P4 ;  /* 0x000000ffc0c07208 */ /* 0x010fca0006000000 */
[C---:B------:R-:W-:Y:S01]  /*0d80*/  FADD.FTZ R156, -R192.reuse, R112 ;  /* 0x00000070c09c7221 */ /* 0x040fe20000010100 */
[C---:B------:R-:W-:Y:S01]  /*0d90*/  FADD.FTZ R206, -R192.reuse, R113 ;  /* 0x00000071c0ce7221 */ /* 0x040fe20000010100 */
[C---:B--2---:R-:W-:Y:S01]  /*0da0*/  FADD.FTZ R164, -R192.reuse, R124 ;  /* 0x0000007cc0a47221 */ /* 0x044fe20000010100 */
[C---:B------:R-:W-:Y:S01]  /*0db0*/  FADD.FTZ R168, -R192.reuse, R126 ;  /* 0x0000007ec0a87221 */ /* 0x040fe20000010100 */
[----:B------:R-:W-:Y:S01]  /*0dc0*/  FADD.FTZ R158, -R192, R114 ;  /* 0x00000072c09e7221 */ /* 0x000fe20000010100 */
[----:B---3--:R-:W-:Y:S01]  /*0dd0*/  FMUL.FTZ R203, R23, R56 ;  /* 0x0000003817cb7220 */ /* 0x008fe20000410000 */
[----:B------:R-:W-:Y:S01]  /*0de0*/  FMUL.FTZ R205, R150, R57 ;  /* 0x0000003996cd7220 */ /* 0x000fe20000410000 */
[C---:B------:R-:W-:Y:S02]  /*0df0*/  FMUL.FTZ R124, R191.reuse, R156 ;  /* 0x0000009cbf7c7220 */ /* 0x040fe40000410000 */
[----:B------:R-:W-:Y:S01]  /*0e00*/  FADD.FTZ R126, RZ, R203 ;  /* 0x000000cbff7e7221 */ /* 0x000fe20000010000 */
[----:B------:R-:W-:Y:S01]  /*0e10*/  FMUL.FTZ R206, R191, R206 ;  /* 0x000000cebfce7220 */ /* 0x000fe20000410000 */
[----:B------:R-:W-:Y:S01]  /*0e20*/  FFMA.FTZ R113, R124, R203, RZ ;  /* 0x000000cb7c717223 */ /* 0x000fe200000100ff */
[----:B------:R-:W-:Y:S01]  /*0e30*/  FADD.FTZ R170, -R192, R115 ;  /* 0x00000073c0aa7221 */ /* 0x000fe20000010100 */
[----:B------:R-:W-:Y:S01]  /*0e40*/  FMUL.FTZ R204, R25, R58 ;  /* 0x0000003a19cc7220 */ /* 0x000fe20000410000 */
[----:B------:R-:W-:Y:S01]  /*0e50*/  FADD.FTZ R115, R205, R126 ;  /* 0x0000007ecd737221 */ /* 0x000fe20000010000 */
        /* <DEDUP_REMOVED lines=8> */
[----:B------:R-:W-:Y:S01]  /*0ee0*/  FMUL.FTZ R196, R191, R196 ;  /* 0x000000c4bfc47220 */ /* 0x000fe20000410000 */
[----:B------:R-:W-:Y:S01]  /*0ef0*/  FADD.FTZ R114, -R192, R134 ;  /* 0x00000086c0727221 */ /* 0x000fe20000010100 */
[----:B------:R-:W-:Y:S01]  /*0f00*/  FADD.FTZ R134, R208, R115 ;  /* 0x00000073d0867221 */ /* 0x000fe20000010000 */
[----:B------:R-:W-:Y:S01]  /*0f10*/  FFMA.FTZ R113, R209, R208, R126 ;  /* 0x000000d0d1717223 */ /* 0x000fe2000001007e */
[----:B-1----:R-:W-:Y:S01]  /*0f20*/  FMUL.FTZ R177, R19, R60 ;  /* 0x0000003c13b17220 */ /* 0x002fe20000410000 */
[----:B------:R-:W-:Y:S01]  /*0f30*/  FMUL.FTZ R179, R146, R61 ;  /* 0x0000003d92b37220 */ /* 0x000fe20000410000 */
[----:B------:R-:W-:Y:S01]  /*0f40*/  FADD.FTZ R118, -R192, R118 ;  /* 0x00000076c0767221 */ /* 0x000fe20000010100 */
[----:B------:R-:W-:Y:S01]  /*0f50*/  FMUL.FTZ R198, R191, R198 ;  /* 0x000000c6bfc67220 */ /* 0x000fe20000410000 */
[----:B------:R-:W-:Y:S01]  /*0f60*/  FADD.FTZ R134, R177, R134 ;  /* 0x00000086b1867221 */ /* 0x000fe20000010000 */
[----:B------:R-:W-:Y:S01]  /*0f70*/  FFMA.FTZ R113, R196, R177, R113 ;  /* 0x000000b1c4717223 */ /* 0x000fe20000010071 */
[----:B------:R-:W-:Y:S01]  /*0f80*/  FMUL.FTZ R183, R21, R62 ;  /* 0x0000003e15b77220 */ /* 0x000fe20000410000 */
[----:B------:R-:W-:Y:S01]  /*0f90*/  FADD.FTZ R202, -R192, R119 ;  /* 0x00000077c0ca7221 */ /* 0x000fe20000010100 */
[----:B------:R-:W-:Y:S01]  /*0fa0*/  FADD.FTZ R134, R179, R134 ;  /* 0x00000086b3867221 */ /* 0x000fe20000010000 */
        /* <DEDUP_REMOVED lines=9> */
[----:B0-----:R-:W-:Y:S01]  /*1040*/  FADD.FTZ R160, -R192, R121 ;  /* 0x00000079c0a07221 */ /* 0x001fe20000010100 */
[C---:B------:R-:W-:Y:S01]  /*1050*/  FMUL.FTZ R175, R191.reuse, R120 ;  /* 0x00000078bfaf7220 */ /* 0x040fe20000410000 */
[----:B------:R-:W-:Y:S01]  /*1060*/  FFMA.FTZ R118, R202, R185, R113 ;  /* 0x000000b9ca767223 */ /* 0x000fe20000010071 */
        /* <DEDUP_REMOVED lines=105> */
.L_x_3139:
[----:B------:R-:W-:Y:S05]  /*1700*/  BSYNC.RECONVERGENT B0 ;  /* 0x0000000000007941 */ /* 0x000fea0003800200 */
.L_x_3138:
        /* <DEDUP_REMOVED lines=122> */
.L_x_3142:
        /* <DEDUP_REMOVED lines=25> */
.L_x_3141:
        /* <DEDUP_REMOVED lines=30> */
.L_x_3144:
        /* <DEDUP_REMOVED lines=25> */
.L_x_3140:
        /* <DEDUP_REMOVED lines=10> */
[----:B-----5:R-:W-:Y:S01]  /*2450*/  LOP3.LUT P5, RZ, R174, 0xff, RZ, 0xc0, !PT ;  /* 0x000000ffaeff7812 */ /* 0x020fe200078ac0ff */
[-C--:B------:R-:W-:Y:S01]  /*2460*/  FFMA.FTZ R207, R207, R69.reuse, R68 ;  /* 0x00000045cfcf7223 */ /* 0x080fe20000010044 */
[----:B------:R-:W-:Y:S01]  /*2470*/  FADD.FTZ R124, R203, -R124 ;  /* 0x8000007ccb7c7221 */ /* 0x000fe20000010000 */
[----:B------:R-:W-:Y:S01]  /*2480*/  FADD.FTZ R206, R205, -R206 ;  /* 0x800000cecdce7221 */ /* 0x000fe20000010000 */
[----:B------:R-:W-:Y:S01]  /*2490*/  FFMA.FTZ R209, R209, R69, R68 ;  /* 0x00000045d1d17223 */ /* 0x000fe20000010044 */
[----:B------:R-:W-:Y:S01]  /*24a0*/  FADD.FTZ R204, R204, -R207 ;  /* 0x800000cfcccc7221 */ /* 0x000fe20000010000 */
[C---:B------:R-:W-:Y:S01]  /*24b0*/  FMUL.FTZ R124, R191.reuse, R124 ;  /* 0x0000007cbf7c7220 */ /* 0x040fe20000410000 */
[C---:B------:R-:W-:Y:S01]  /*24c0*/  FMUL.FTZ R206, R191.reuse, R206 ;  /* 0x000000cebfce7220 */ /* 0x040fe20000410000 */
[----:B------:R-:W-:Y:S01]  /*24d0*/  FADD.FTZ R208, R208, -R209 ;  /* 0x800000d1d0d07221 */ /* 0x000fe20000010000 */
[----:B------:R-:W-:Y:S01]  /*24e0*/  LOP3.LUT P6, RZ, R174, 0xff00, RZ, 0xc0, !PT ;  /* 0x0000ff00aeff7812 */ /* 0x000fe200078cc0ff */
[----:B------:R-:W-:Y:S01]  /*24f0*/  FMUL.FTZ R124, R124, UR6 ;  /* 0x000000067c7c7c20 */ /* 0x000fe20008410000 */
[----:B------:R-:W-:Y:S01]  /*2500*/  FMUL.FTZ R206, R206, UR6 ;  /* 0x00000006cece7c20 */ /* 0x000fe20008410000 */
[C---:B------:R-:W-:Y:S01]  /*2510*/  FMUL.FTZ R204, R191.reuse, R204 ;  /* 0x000000ccbfcc7220 */ /* 0x040fe20000410000 */
[----:B------:R-:W-:Y:S01]  /*2520*/  FMUL.FTZ R208, R191, R208 ;  /* 0x000000d0bfd07220 */ /* 0x000fe20000410000 */
        /* <DEDUP_REMOVED lines=17> */
.L_x_3146:
        /* <DEDUP_REMOVED lines=33> */
.L_x_3145:
        /* <DEDUP_REMOVED lines=13> */
[C---:B------:R-:W-:Y:S01]  /*2920*/  FFMA.FTZ R124, R191.reuse, R124, R80 ;  /* 0x0000007cbf7c7223 */ /* 0x040fe20000010050 */
[C---:B------:R-:W-:Y:S01]  /*2930*/  FFMA.FTZ R206, R191.reuse, R206, R81 ;  /* 0x000000cebfce7223 */ /* 0x040fe20000010051 */
[----:B------:R-:W-:Y:S01]  /*2940*/  FADD.FTZ R208, R208, -R209 ;  /* 0x800000d1d0d07221 */ /* 0x000fe20000010000 */
[----:B------:R-:W-:Y:S01]  /*2950*/  LOP3.LUT P6, RZ, R174, 0xff00, RZ, 0xc0, !PT ;  /* 0x0000ff00aeff7812 */ /* 0x000fe200078cc0ff */
[----:B------:R-:W-:Y:S01]  /*2960*/  FMUL.FTZ R124, R124, UR6 ;  /* 0x000000067c7c7c20 */ /* 0x000fe20008410000 */
[----:B------:R-:W-:Y:S01]  /*2970*/  FMUL.FTZ R206, R206, UR6 ;  /* 0x00000006cece7c20 */ /* 0x000fe20008410000 */
[C---:B------:R-:W-:Y:S01]  /*2980*/  FFMA.FTZ R207, R191.reuse, R207, R82 ;  /* 0x000000cfbfcf7223 */ /* 0x040fe20000010052 */
[----:B------:R-:W-:Y:S01]  /*2990*/  FFMA.FTZ R208, R191, R208, R83 ;  /* 0x000000d0bfd07223 */ /* 0x000fe20000010053 */
        /* <DEDUP_REMOVED lines=17> */
.L_x_3147:
        /* <DEDUP_REMOVED lines=31> */
[----:B------:R-:W-:-:S07]  /*2ca0*/  SEL R111, R111, RZ, P5 ;  /* 0x000000ff6f6f7207 */ /* 0x000fce0002800000 */
.L_x_3143:
        /* <DEDUP_REMOVED lines=21> */
[----:B------:R-:W-:Y:S01]  /*2e00*/  LOP3.LUT P5, RZ, R176, 0xff, RZ, 0xc0, !PT ;  /* 0x000000ffb0ff7812 */ /* 0x000fe200078ac0ff */
[C---:B0-----:R-:W-:Y:S01]  /*2e10*/  FFMA.FTZ R104, R191.reuse, R196, R84 ;  /* 0x000000c4bf687223 */ /* 0x041fe20000010054 */
[----:B------:R-:W-:Y:S01]  /*2e20*/  FFMA.FTZ R105, R191, R198, R85 ;  /* 0x000000c6bf697223 */ /* 0x000fe20000010055 */
[----:B------:R-:W-:Y:S01]  /*2e30*/  FADD.FTZ R202, R185, -R202 ;  /* 0x800000cab9ca7221 */ /* 0x000fe20000010000 */
[----:B------:R-:W-:Y:S01]  /*2e40*/  LOP3.LUT P4, RZ, R186, 0xff, RZ, 0xc0, !PT ;  /* 0x000000ffbaff7812 */ /* 0x000fe2000788c0ff */
[----:B------:R-:W-:Y:S01]  /*2e50*/  FMUL.FTZ R108, R104, UR6 ;  /* 0x00000006686c7c20 */ /* 0x000fe20008410000 */
[----:B------:R-:W-:Y:S01]  /*2e60*/  FFMA.FTZ R106, R191, R200, R86 ;  /* 0x000000c8bf6a7223 */ /* 0x000fe20000010056 */
[----:B------:R-:W-:Y:S01]  /*2e70*/  FMUL.FTZ R109, R105, UR6 ;  /* 0x00000006696d7c20 */ /* 0x000fe20008410000 */
[----:B------:R-:W-:Y:S01]  /*2e80*/  LOP3.LUT P6, RZ, R176, 0xff00, RZ, 0xc0, !PT ;  /* 0x0000ff00b0ff7812 */ /* 0x000fe200078cc0ff */
[----:B------:R-:W-:Y:S01]  /*2e90*/  FFMA.FTZ R107, R191, R202, R87 ;  /* 0x000000cabf6b7223 */ /* 0x000fe20000010057 */
[----:B------:R-:W-:Y:S01]  /*2ea0*/  SEL R56, R108, RZ, P5 ;  /* 0x000000ff6c387207 */ /* 0x000fe20002800000 */
[----:B------:R-:W-:Y:S01]  /*2eb0*/  FMUL.FTZ R110, R106, UR6 ;  /* 0x000000066a6e7c20 */ /* 0x000fe20008410000 */
[----:B------:R-:W-:Y:S01]  /*2ec0*/  SEL R108, R108, RZ, P4 ;  /* 0x000000ff6c6c7207 */ /* 0x000fe20002000000 */
[----:B------:R-:W-:Y:S01]  /*2ed0*/  FMUL.FTZ R111, R107, UR6 ;  /* 0x000000066b6f7c20 */ /* 0x000fe20008410000 */
[----:B------:R-:W-:-:S02]  /*2ee0*/  LOP3.LUT P5, RZ, R186, 0xff00, RZ, 0xc0, !PT ;  /* 0x0000ff00baff7812 */ /* 0x000fc400078ac0ff */
[C---:B------:R-:W-:Y:S02]  /*2ef0*/  LOP3.LUT P4, RZ, R176.reuse, 0xff0000, RZ, 0xc0, !PT ;  /* 0x00ff0000b0ff7812 */ /* 0x040fe4000788c0ff */
[C---:B------:R-:W-:Y:S02]  /*2f00*/  SEL R57, R109.reuse, RZ, P6 ;  /* 0x000000ff6d397207 */ /* 0x040fe40003000000 */
[----:B------:R-:W-:Y:S02]  /*2f10*/  ISETP.GE.U32.AND P6, PT, R176, 0x1000000, PT ;  /* 0x01000000b000780c */ /* 0x000fe40003fc6070 */
[----:B------:R-:W-:Y:S02]  /*2f20*/  SEL R109, R109, RZ, P5 ;  /* 0x000000ff6d6d7207 */ /* 0x000fe40002800000 */
[----:B------:R-:W-:Y:S02]  /*2f30*/  SEL R58, R110, RZ, P4 ;  /* 0x000000ff6e3a7207 */ /* 0x000fe40002000000 */
[----:B------:R-:W-:-:S02]  /*2f40*/  LOP3.LUT P5, RZ, R186, 0xff0000, RZ, 0xc0, !PT ;  /* 0x00ff0000baff7812 */ /* 0x000fc400078ac0ff */
[----:B------:R-:W-:Y:S02]  /*2f50*/  ISETP.GE.U32.AND P4, PT, R186, 0x1000000, PT ;  /* 0x01000000ba00780c */ /* 0x000fe40003f86070 */
[C---:B------:R-:W-:Y:S02]  /*2f60*/  SEL R59, R111.reuse, RZ, P6 ;  /* 0x000000ff6f3b7207 */ /* 0x040fe40003000000 */
[----:B------:R-:W-:Y:S02]  /*2f70*/  SEL R110, R110, RZ, P5 ;  /* 0x000000ff6e6e7207 */ /* 0x000fe40002800000 */
[----:B------:R-:W-:Y:S01]  /*2f80*/  SEL R111, R111, RZ, P4 ;  /* 0x000000ff6f6f7207 */ /* 0x000fe20002000000 */
[----:B------:R-:W-:Y:S06]  /*2f90*/  BRA `(.L_x_3151) ;  /* 0x0000000c00287947 */ /* 0x000fec0003800000 */
.L_x_3150:
        /* <DEDUP_REMOVED lines=8> */
[C---:B------:R-:W-:Y:S01]  /*3020*/  FFMA.FTZ R196, R191.reuse, R196, R84 ;  /* 0x000000c4bfc47223 */ /* 0x040fe20000010054 */
[C---:B------:R-:W-:Y:S01]  /*3030*/  FFMA.FTZ R198, R191.reuse, R198, R85 ;  /* 0x000000c6bfc67223 */ /* 0x040fe20000010055 */
[----:B------:R-:W-:Y:S01]  /*3040*/  LOP3.LUT P4, RZ, R186, 0xff, RZ, 0xc0, !PT ;  /* 0x000000ffbaff7812 */ /* 0x000fe2000788c0ff */
[----:B------:R-:W-:Y:S01]  /*3050*/  FFMA.FTZ R200, R191, R200, R86 ;  /* 0x000000c8bfc87223 */ /* 0x000fe20000010056 */
[----:B------:R-:W-:Y:S01]  /*3060*/  FMUL.FTZ R196, R196, UR6 ;  /* 0x00000006c4c47c20 */ /* 0x000fe20008410000 */
[----:B------:R-:W-:Y:S01]  /*3070*/  FADD.FTZ R202, R185, -R202 ;  /* 0x800000cab9ca7221 */ /* 0x000fe20000010000 */
[----:B------:R-:W-:Y:S01]  /*3080*/  FMUL.FTZ R198, R198, UR6 ;  /* 0x00000006c6c67c20 */ /* 0x000fe20008410000 */
[----:B------:R-:W-:Y:S01]  /*3090*/  FMUL.FTZ R200, R200, UR6 ;  /* 0x00000006c8c87c20 */ /* 0x000fe20008410000 */
[----:B------:R-:W-:Y:S01]  /*30a0*/  LOP3.LUT P6, RZ, R176, 0xff00, RZ, 0xc0, !PT ;  /* 0x0000ff00b0ff7812 */ /* 0x000fe200078cc0ff */
[----:B------:R-:W-:Y:S01]  /*30b0*/  FFMA.FTZ R202, R191, R202, R87 ;  /* 0x000000cabfca7223 */ /* 0x000fe20000010057 */
[----:B0-----:R-:W-:-:S02]  /*30c0*/  SEL R56, R196, RZ, P5 ;  /* 0x000000ffc4387207 */ /* 0x001fc40002800000 */
[----:B------:R-:W-:Y:S01]  /*30d0*/  SEL R108, R196, RZ, P4 ;  /* 0x000000ffc46c7207 */ /* 0x000fe20002000000 */
[----:B------:R-:W-:Y:S01]  /*30e0*/  FMUL.FTZ R202, R202, UR6 ;  /* 0x00000006caca7c20 */ /* 0x000fe20008410000 */
[----:B------:R-:W-:Y:S02]  /*30f0*/  LOP3.LUT P5, RZ, R186, 0xff00, RZ, 0xc0, !PT ;  /* 0x0000ff00baff7812 */ /* 0x000fe400078ac0ff */
[----:B------:R-:W-:Y:S02]  /*3100*/  LOP3.LUT P4, RZ, R176, 0xff0000, RZ, 0xc0, !PT ;  /* 0x00ff0000b0ff7812 */ /* 0x000fe4000788c0ff */
[C---:B------:R-:W-:Y:S02]  /*3110*/  SEL R57, R198.reuse, RZ, P6 ;  /* 0x000000ffc6397207 */ /* 0x040fe40003000000 */
[----:B------:R-:W-:Y:S02]  /*3120*/  SEL R109, R198, RZ, P5 ;  /* 0x000000ffc66d7207 */ /* 0x000fe40002800000 */
[----:B------:R-:W-:-:S02]  /*3130*/  SEL R58, R200, RZ, P4 ;  /* 0x000000ffc83a7207 */ /* 0x000fc40002000000 */
[----:B------:R-:W-:Y:S02]  /*3140*/  ISETP.GE.U32.AND P6, PT, R176, 0x1000000, PT ;  /* 0x01000000b000780c */ /* 0x000fe40003fc6070 */
[C---:B------:R-:W-:Y:S02]  /*3150*/  LOP3.LUT P5, RZ, R186.reuse, 0xff0000, RZ, 0xc0, !PT ;  /* 0x00ff0000baff7812 */ /* 0x040fe400078ac0ff */
[----:B------:R-:W-:Y:S02]  /*3160*/  ISETP.GE.U32.AND P4, PT, R186, 0x1000000, PT ;  /* 0x01000000ba00780c */ /* 0x000fe40003f86070 */
[----:B------:R-:W-:Y:S02]  /*3170*/  SEL R110, R200, RZ, P5 ;  /* 0x000000ffc86e7207 */ /* 0x000fe40002800000 */
[C---:B------:R-:W-:Y:S02]  /*3180*/  SEL R59, R202.reuse, RZ, P6 ;  /* 0x000000ffca3b7207 */ /* 0x040fe40003000000 */
[----:B------:R-:W-:Y:S01]  /*3190*/  SEL R111, R202, RZ, P4 ;  /* 0x000000ffca6f7207 */ /* 0x000fe20002000000 */
[----:B------:R-:W-:Y:S06]  /*31a0*/  BRA `(.L_x_3151) ;  /* 0x0000000800a47947 */ /* 0x000fec0003800000 */
.L_x_3149:
        /* <DEDUP_REMOVED lines=9> */
[C---:B0-----:R-:W-:Y:S01]  /*3240*/  FMUL.FTZ R104, R191.reuse, R196 ;  /* 0x000000c4bf687220 */ /* 0x041fe20000410000 */
[----:B------:R-:W-:Y:S01]  /*3250*/  FMUL.FTZ R105, R191, R198 ;  /* 0x000000c6bf697220 */ /* 0x000fe20000410000 */
[----:B------:R-:W-:Y:S01]  /*3260*/  FADD.FTZ R202, R185, -R202 ;  /* 0x800000cab9ca7221 */ /* 0x000fe20000010000 */
[----:B------:R-:W-:Y:S01]  /*3270*/  LOP3.LUT P4, RZ, R186, 0xff, RZ, 0xc0, !PT ;  /* 0x000000ffbaff7812 */ /* 0x000fe2000788c0ff */
[----:B------:R-:W-:Y:S01]  /*3280*/  FMUL.FTZ R108, R104, UR6 ;  /* 0x00000006686c7c20 */ /* 0x000fe20008410000 */
[----:B------:R-:W-:Y:S01]  /*3290*/  FMUL.FTZ R106, R191, R200 ;  /* 0x000000c8bf6a7220 */ /* 0x000fe20000410000 */
[----:B------:R-:W-:Y:S01]  /*32a0*/  FMUL.FTZ R109, R105, UR6 ;  /* 0x00000006696d7c20 */ /* 0x000fe20008410000 */
[----:B------:R-:W-:Y:S01]  /*32b0*/  LOP3.LUT P6, RZ, R176, 0xff00, RZ, 0xc0, !PT ;  /* 0x0000ff00b0ff7812 */ /* 0x000fe200078cc0ff */
[----:B------:R-:W-:Y:S01]  /*32c0*/  FMUL.FTZ R107, R191, R202 ;  /* 0x000000cabf6b7220 */ /* 0x000fe20000410000 */
        /* <DEDUP_REMOVED lines=16> */
.L_x_3152:
        /* <DEDUP_REMOVED lines=8> */
[C---:B------:R-:W-:Y:S01]  /*3450*/  FMUL.FTZ R196, R191.reuse, R196 ;  /* 0x000000c4bfc47220 */ /* 0x040fe20000410000 */
[C---:B------:R-:W-:Y:S01]  /*3460*/  FMUL.FTZ R198, R191.reuse, R198 ;  /* 0x000000c6bfc67220 */ /* 0x040fe20000410000 */
[----:B------:R-:W-:Y:S01]  /*3470*/  LOP3.LUT P4, RZ, R186, 0xff, RZ, 0xc0, !PT ;  /* 0x000000ffbaff7812 */ /* 0x000fe2000788c0ff */
[----:B------:R-:W-:Y:S01]  /*3480*/  FMUL.FTZ R200, R191, R200 ;  /* 0x000000c8bfc87220 */ /* 0x000fe20000410000 */
[----:B------:R-:W-:Y:S01]  /*3490*/  FMUL.FTZ R196, R196, UR6 ;  /* 0x00000006c4c47c20 */ /* 0x000fe20008410000 */
[----:B------:R-:W-:Y:S01]  /*34a0*/  FADD.FTZ R202, R185, -R202 ;  /* 0x800000cab9ca7221 */ /* 0x000fe20000010000 */
[----:B------:R-:W-:Y:S01]  /*34b0*/  FMUL.FTZ R198, R198, UR6 ;  /* 0x00000006c6c67c20 */ /* 0x000fe20008410000 */
[----:B------:R-:W-:Y:S01]  /*34c0*/  FMUL.FTZ R200, R200, UR6 ;  /* 0x00000006c8c87c20 */ /* 0x000fe20008410000 */
[----:B------:R-:W-:Y:S01]  /*34d0*/  LOP3.LUT P6, RZ, R176, 0xff00, RZ, 0xc0, !PT ;  /* 0x0000ff00b0ff7812 */ /* 0x000fe200078cc0ff */
[----:B------:R-:W-:Y:S01]  /*34e0*/  FMUL.FTZ R202, R191, R202 ;  /* 0x000000cabfca7220 */ /* 0x000fe20000410000 */
        /* <DEDUP_REMOVED lines=15> */
.L_x_3148:
        /* <DEDUP_REMOVED lines=10> */
[C---:B0-----:R-:W-:Y:S01]  /*3680*/  FFMA.FTZ R104, R191.reuse, R196, R84 ;  /* 0x000000c4bf687223 */ /* 0x041fe20000010054 */
[----:B------:R-:W-:Y:S01]  /*3690*/  LOP3.LUT P6, RZ, R176, 0xff, RZ, 0xc0, !PT ;  /* 0x000000ffb0ff7812 */ /* 0x000fe200078cc0ff */
[C---:B------:R-:W-:Y:S01]  /*36a0*/  FFMA.FTZ R105, R191.reuse, R198, R85 ;  /* 0x000000c6bf697223 */ /* 0x040fe20000010055 */
[C---:B------:R-:W-:Y:S01]  /*36b0*/  FFMA.FTZ R106, R191.reuse, R183, R86 ;  /* 0x000000b7bf6a7223 */ /* 0x040fe20000010056 */
[----:B------:R-:W-:Y:S01]  /*36c0*/  FMUL.FTZ R56, R104, UR6 ;  /* 0x0000000668387c20 */ /* 0x000fe20008410000 */
[----:B------:R-:W-:Y:S01]  /*36d0*/  FFMA.FTZ R107, R191, R202, R87 ;  /* 0x000000cabf6b7223 */ /* 0x000fe20000010057 */
[----:B------:R-:W-:Y:S01]  /*36e0*/  FMUL.FTZ R57, R105, UR6 ;  /* 0x0000000669397c20 */ /* 0x000fe20008410000 */
        /* <DEDUP_REMOVED lines=8> */
[----:B------:R-:W-:Y:S01]  /*3770*/  SEL R59, R59, RZ, P6 ;  /* 0x000000ff3b3b7207 */ /* 0x000fe20003000000 */
[----:B------:R-:W-:Y:S06]  /*3780*/  BRA `(.L_x_3151) ;  /* 0x00000004002c7947 */ /* 0x000fec0003800000 */
.L_x_3154:
        /* <DEDUP_REMOVED lines=8> */
[C---:B------:R-:W-:Y:S01]  /*3810*/  FFMA.FTZ R196, R191.reuse, R196, R84 ;  /* 0x000000c4bfc47223 */ /* 0x040fe20000010054 */
        /* <DEDUP_REMOVED lines=9> */
[----:B0-----:R-:W-:-:S02]  /*38b0*/  SEL R56, R196, RZ, P6 ;  /* 0x000000ffc4387207 */ /* 0x001fc40003000000 */
[C---:B------:R-:W-:Y:S02]  /*38c0*/  LOP3.LUT P4, RZ, R176.reuse, 0xff0000, RZ, 0xc0, !PT ;  /* 0x00ff0000b0ff7812 */ /* 0x040fe4000788c0ff */
[----:B------:R-:W-:Y:S02]  /*38d0*/  ISETP.GE.U32.AND P6, PT, R176, 0x1000000, PT ;  /* 0x01000000b000780c */ /* 0x000fe40003fc6070 */
[----:B------:R-:W-:Y:S02]  /*38e0*/  SEL R57, R198, RZ, P5 ;  /* 0x000000ffc6397207 */ /* 0x000fe40002800000 */
[----:B------:R-:W-:Y:S02]  /*38f0*/  SEL R58, R183, RZ, P4 ;  /* 0x000000ffb73a7207 */ /* 0x000fe40002000000 */
[----:B------:R-:W-:Y:S01]  /*3900*/  SEL R59, R202, RZ, P6 ;  /* 0x000000ffca3b7207 */ /* 0x000fe20003000000 */
[----:B------:R-:W-:Y:S06]  /*3910*/  BRA `(.L_x_3151) ;  /* 0x0000000000c87947 */ /* 0x000fec0003800000 */
.L_x_3153:
        /* <DEDUP_REMOVED lines=10> */
[----:B------:R-:W-:Y:S01]  /*39c0*/  LOP3.LUT P6, RZ, R176, 0xff, RZ, 0xc0, !PT ;  /* 0x000000ffb0ff7812 */ /* 0x000fe200078cc0ff */
[C---:B------:R-:W-:Y:S01]  /*39d0*/  FMUL.FTZ R105, R191.reuse, R198 ;  /* 0x000000c6bf697220 */ /* 0x040fe20000410000 */
[C---:B------:R-:W-:Y:S01]  /*39e0*/  FMUL.FTZ R106, R191.reuse, R200 ;  /* 0x000000c8bf6a7220 */ /* 0x040fe20000410000 */
[----:B------:R-:W-:Y:S01]  /*39f0*/  FMUL.FTZ R56, R104, UR6 ;  /* 0x0000000668387c20 */ /* 0x000fe20008410000 */
[----:B------:R-:W-:Y:S01]  /*3a00*/  FMUL.FTZ R107, R191, R202 ;  /* 0x000000cabf6b7220 */ /* 0x000fe20000410000 */
        /* <DEDUP_REMOVED lines=11> */
.L_x_3155:
        /* <DEDUP_REMOVED lines=23> */
[----:B------:R-:W-:-:S07]  /*3c30*/  SEL R59, R202, RZ, P6 ;  /* 0x000000ffca3b7207 */ /* 0x000fce0003000000 */
.L_x_3151:
        /* <DEDUP_REMOVED lines=44> */
.L_x_3158:
        /* <DEDUP_REMOVED lines=9> */
[----:B------:R-:W-:Y:S01]  /*3f90*/  FFMA.FTZ R192, R191, R192, R89 ;  /* 0x000000c0bfc07223 */ /* 0x000fe20000010059 */
        /* <DEDUP_REMOVED lines=23> */
.L_x_3157:
        /* <DEDUP_REMOVED lines=8> */
[----:B------:R-:W-:Y:S01]  /*4190*/  LOP3.LUT P5, RZ, R178, 0xff, RZ, 0xc0, !PT ;  /* 0x000000ffb2ff7812 */ /* 0x000fe200078ac0ff */
[C---:B------:R-:W-:Y:S01]  /*41a0*/  FMUL.FTZ R104, R191.reuse, R104 ;  /* 0x00000068bf687220 */ /* 0x040fe20000410000 */
        /* <DEDUP_REMOVED lines=24> */
.L_x_3160:
        /* <DEDUP_REMOVED lines=9> */
[----:B------:R-:W-:Y:S01]  /*43c0*/  FMUL.FTZ R192, R191, R192 ;  /* 0x000000c0bfc07220 */ /* 0x000fe20000410000 */
[----:B------:R-:W-:Y:S01]  /*43d0*/  LOP3.LUT P4, RZ, R187, 0xff, RZ, 0xc0, !PT ;  /* 0x000000ffbbff7812 */ /* 0x000fe2000788c0ff */
[C---:B------:R-:W-:Y:S01]  /*43e0*/  FMUL.FTZ R172, R191.reuse, R172 ;  /* 0x000000acbfac7220 */ /* 0x040fe20000410000 */
        /* <DEDUP_REMOVED lines=21> */
.L_x_3156:
        /* <DEDUP_REMOVED lines=27> */
.L_x_3162:
        /* <DEDUP_REMOVED lines=11> */
[----:B------:R-:W-:Y:S01]  /*47a0*/  FFMA.FTZ R171, R191, R171, R90 ;  /* 0x000000abbfab7223 */ /* 0x000fe2000001005a */
        /* <DEDUP_REMOVED lines=13> */
.L_x_3161:
        /* <DEDUP_REMOVED lines=26> */
.L_x_3163:
        /* <DEDUP_REMOVED lines=24> */
.L_x_3159:
        /* <DEDUP_REMOVED lines=44> */
.L_x_3166:
        /* <DEDUP_REMOVED lines=33> */
.L_x_3165:
        /* <DEDUP_REMOVED lines=34> */
.L_x_3168:
        /* <DEDUP_REMOVED lines=33> */
.L_x_3164:
        /* <DEDUP_REMOVED lines=27> */
.L_x_3170:
        /* <DEDUP_REMOVED lines=25> */
.L_x_3169:
        /* <DEDUP_REMOVED lines=26> */
.L_x_3171:
        /* <DEDUP_REMOVED lines=24> */
.L_x_3167:
        /* <DEDUP_REMOVED lines=44> */
.L_x_3174:
        /* <DEDUP_REMOVED lines=33> */
.L_x_3173:
        /* <DEDUP_REMOVED lines=34> */
.L_x_3176:
        /* <DEDUP_REMOVED lines=33> */
.L_x_3172:
        /* <DEDUP_REMOVED lines=27> */
.L_x_3178:
        /* <DEDUP_REMOVED lines=25> */
.L_x_3177:
        /* <DEDUP_REMOVED lines=26> */
.L_x_3179:
        /* <DEDUP_REMOVED lines=24> */
.L_x_3175:
        /* <DEDUP_REMOVED lines=14> */
[----:B------:R-:W-:Y:S01]  /*6b40*/  LOP3.LUT P5, RZ, R154, 0xff, RZ, 0xc0, !PT ;  /* 0x000000ff9aff7812 */ /* 0x000fe200078ac0ff */
[----:B------:R-:W-:Y:S01]  /*6b50*/  FADD.FTZ R127, R126, -R127 ;  /* 0x8000007f7e7f7221 */ /* 0x000fe20000010000 */
[----:B------:R-:W-:Y:S01]  /*6b60*/  FADD.FTZ R128, R128, -R129 ;  /* 0x8000008180807221 */ /* 0x000fe20000010000 */
[----:B------:R-:W-:Y:S01]  /*6b70*/  FFMA.FTZ R69, R133, R69, R68 ;  /* 0x0000004585457223 */ /* 0x000fe20000010044 */
[----:B------:R-:W-:Y:S01]  /*6b80*/  FADD.FTZ R131, R130, -R131 ;  /* 0x8000008382837221 */ /* 0x000fe20000010000 */
[C---:B0-----:R-:W-:Y:S01]  /*6b90*/  FFMA.FTZ R104, R191.reuse, R127, R100 ;  /* 0x0000007fbf687223 */ /* 0x041fe20000010064 */
        /* <DEDUP_REMOVED lines=24> */
.L_x_3182:
[-CC-:B------:R-:W-:Y:S01]  /*6d20*/  FFMA.FTZ R127, R127, R69.reuse, R68.reuse ;  /* 0x000000457f7f7223 */ /* 0x180fe20000010044 */
[-CC-:B------:R-:W-:Y:S01]  /*6d30*/  FFMA.FTZ R129, R129, R69.reuse, R68.reuse ;  /* 0x0000004581817223 */ /* 0x180fe20000010044 */
[----:B------:R-:W-:Y:S01]  /*6d40*/  LOP3.LUT P5, RZ, R154, 0xff, RZ, 0xc0, !PT ;  /* 0x000000ff9aff7812 */ /* 0x000fe200078ac0ff */
[-CC-:B------:R-:W-:Y:S01]  /*6d50*/  FFMA.FTZ R131, R131, R69.reuse, R68.reuse ;  /* 0x0000004583837223 */ /* 0x180fe20000010044 */
        /* <DEDUP_REMOVED lines=29> */
.L_x_3181:
[----:B------:R-:W-:Y:S05]  /*6f30*/  @!P2 BRA `(.L_x_3184) ;  /* 0x000000000084a947 */ /* 0x000fea0003800000 */
[-CC-:B------:R-:W-:Y:S01]  /*6f40*/  FFMA.FTZ R127, R127, R69.reuse, R68.reuse ;  /* 0x000000457f7f7223 */ /* 0x180fe20000010044 */
[-CC-:B------:R-:W-:Y:S01]  /*6f50*/  FFMA.FTZ R129, R129, R69.reuse, R68.reuse ;  /* 0x0000004581817223 */ /* 0x180fe20000010044 */
[-CC-:B------:R-:W-:Y:S01]  /*6f60*/  FFMA.FTZ R131, R131, R69.reuse, R68.reuse ;  /* 0x0000004583837223 */ /* 0x180fe20000010044 */
[----:B------:R-:W-:Y:S01]  /*6f70*/  LOP3.LUT P5, RZ, R154, 0xff, RZ, 0xc0, !PT ;  /* 0x000000ff9aff7812 */ /* 0x000fe200078ac0ff */
[----:B0-----:R-:W-:Y:S01]  /*6f80*/  FADD.FTZ R104, R126, -R127 ;  /* 0x8000007f7e687221 */ /* 0x001fe20000010000 */
        /* <DEDUP_REMOVED lines=28> */
.L_x_3184:
        /* <DEDUP_REMOVED lines=33> */
.L_x_3180:
        /* <DEDUP_REMOVED lines=27> */
.L_x_3186:
        /* <DEDUP_REMOVED lines=25> */
.L_x_3185:
        /* <DEDUP_REMOVED lines=26> */
.L_x_3187:
        /* <DEDUP_REMOVED lines=24> */
.L_x_3183:
        /* <DEDUP_REMOVED lines=58> */
.L_x_3137:
        /* <DEDUP_REMOVED lines=21> */
.L_x_3189:
        /* <DEDUP_REMOVED lines=13> */
.L_x_3879:


//--------------------- .text._ZN10layer_norm31ln_parallel_residual_bwd_kernelINS_13Kernel_traitsIfffffjLj6144ELj1ELj1ELj8ELj16ENS_18Kernel_traits_baseILj6144EfffffjLj256EEEEELb0ELb0ELb0EEEvNS_9BwdParamsE --------------------------
	.section	.text._ZN10layer_norm31ln_parallel_residual_bwd_kernelINS_13Kernel_traitsIfffffjLj6144ELj1ELj1ELj8ELj16ENS_18Kernel_traits_baseILj6144EfffffjLj256EEEEELb0ELb0ELb0EEEvNS_9BwdParamsE,"ax",@progbits
	.align	128
        .global         _ZN10layer_norm31ln_parallel_residual_bwd_kernelINS_13Kernel_traitsIfffffjLj6144ELj1ELj1ELj8ELj16ENS_18Kernel_traits_baseILj6144EfffffjLj256EEEEELb0ELb0ELb0EEEvNS_9BwdParamsE
        .type           _ZN10layer_norm31ln_parallel_residual_bwd_kernelINS_13Kernel_traitsIfffffjLj6144ELj1ELj1ELj8ELj16ENS_18Kernel_traits_baseILj6144EfffffjLj256EEEEELb0ELb0ELb0EEEvNS_9BwdParamsE,@function
        .size           _ZN10layer_norm31ln_parallel_residual_bwd_kernelINS_13Kernel_traitsIfffffjLj6144ELj1ELj1ELj8ELj16ENS_18Kernel_traits_baseILj6144EfffffjLj256EEEEELb0ELb0ELb0EEEvNS_9BwdParamsE,(.L_x_3880 - _ZN10layer_norm31ln_parallel_residual_bwd_kernelINS_13Kernel_traitsIfffffjLj6144ELj1ELj1ELj8ELj16ENS_18Kernel_traits_baseILj6144EfffffjLj256EEEEELb0ELb0ELb0EEEvNS_9BwdParamsE)
        .other          _ZN10layer_norm31ln_parallel_residual_bwd_kernelINS_13Kernel_traitsIfffffjLj6144ELj1ELj1ELj8ELj16ENS_18Kernel_traits_baseILj6144EfffffjLj256EEEEELb0ELb0ELb0EEEvNS_9BwdParamsE,@"STO_CUDA_ENTRY STV_DEFAULT"
_ZN10layer_norm31ln_parallel_residual_bwd_kernelINS_13Kernel_traitsIfffffjLj6144ELj1ELj1ELj8ELj16ENS_18Kernel_traits_baseILj6144EfffffjLj256EEEEELb0ELb0ELb0EEEvNS_9BwdParamsE:
.text._ZN10layer_norm31ln_parallel_residual_bwd_kernelINS_13Kernel_traitsIfffffjLj6144ELj1ELj1ELj8ELj16ENS_18Kernel_traits_baseILj6144EfffffjLj256EEEEELb0ELb0ELb0EEEvNS_9BwdParamsE:
        /* <DEDUP_REMOVED lines=19> */
[C---:B------:R-:W-:Y:S02]  /*0130*/  ISETP.GE.U32.AND P2, PT, R0.reuse, 0x300, PT ;  /* 0x000003000000780c */ /* 0x040fe40003f46070 */
[C---:B------:R-:W-:Y:S02]  /*0140*/  ISETP.GE.U32.AND P3, PT, R0.reuse, 0x400, PT ;  /* 0x000004000000780c */ /* 0x040fe40003f66070 */
[C---:B------:R-:W-:Y:S01]  /*0150*/  ISETP.GE.U32.AND P4, PT, R0.reuse, 0x500, PT ;  /* 0x000005000000780c */ /* 0x040fe20003f86070 */
[----:B------:R-:W0:Y:S01]  /*0160*/  LDC.64 R18, c[0x0][0x3d0] ;  /* 0x0000f400ff127b82 */ /* 0x000e220000000a00 */
[----:B------:R-:W-:-:S03]  /*0170*/  ISETP.GE.U32.AND P5, PT, R0, 0x600, PT ;  /* 0x000006000000780c */ /* 0x000fc60003fa6070 */
[----:B--2---:R-:W-:-:S04]  /*0180*/  @P6 IMAD.WIDE.U32 R2, R27, 0x10, R2 ;  /* 0x000000101b026825 */ /* 0x004fc800078e0002 */
[----:B------:R-:W2:Y:S01]  /*0190*/  LDC.64 R20, c[0x0][0x3d8] ;  /* 0x0000f600ff147b82 */ /* 0x000ea20000000a00 */
[C---:B----4-:R-:W-:Y:S01]  /*01a0*/  @P6 IMAD.WIDE.U32 R4, R27.reuse, 0x10, R4 ;  /* 0x000000101b046825 */ /* 0x050fe200078e0004 */
[----:B------:R-:W-:Y:S01]  /*01b0*/  @P6 LOP3.LUT R27, R27, 0x100, RZ, 0xfc, !PT ;  /* 0x000001001b1b6812 */ /* 0x000fe200078efcff */
[----:B---3--:R3:W5:Y:S04]  /*01c0*/  @P6 LDG.E.128 R172, desc[UR16][R2.64] ;  /* 0x0000001002ac6981 */ /* 0x008768000c1e1d00 */
[C---:B------:R-:W-:Y:S01]  /*01d0*/  @P1 IMAD.WIDE.U32 R12, R27.reuse, 0x10, R8 ;  /* 0x000000101b0c1825 */ /* 0x040fe200078e0008 */
[----:B------:R-:W4:Y:S01]  /*01e0*/  LDC.64 R22, c[0x0][0x3d0] ;  /* 0x0000f400ff167b82 */ /* 0x000f220000000a00 */
[----:B------:R3:W5:Y:S02]  /*01f0*/  @P6 LDG.E.128 R168, desc[UR16][R4.64] ;  /* 0x0000001004a86981 */ /* 0x000764000c1e1d00 */
[C---:B-1----:R-:W-:Y:S01]  /*0200*/  @P1 IMAD.WIDE.U32 R10, R27.reuse, 0x10, R6 ;  /* 0x000000101b0a1825 */ /* 0x042fe200078e0006 */
[----:B------:R-:W-:Y:S01]  /*0210*/  @P1 IADD3 R27, PT, PT, R27, 0x100, RZ ;  /* 0x000001001b1b1810 */ /* 0x000fe20007ffe0ff */
[----:B------:R3:W5:Y:S03]  /*0220*/  @P1 LDG.E.128 R160, desc[UR16][R12.64] ;  /* 0x000000100ca01981 */ /* 0x000766000c1e1d00 */
[----:B------:R-:W1:Y:S01]  /*0230*/  LDC.64 R24, c[0x0][0x3d8] ;  /* 0x0000f600ff187b82 */ /* 0x000e620000000a00 */
[C---:B------:R-:W-:Y:S01]  /*0240*/  @P2 IMAD.WIDE.U32 R14, R27.reuse, 0x10, R14 ;  /* 0x000000101b0e2825 */ /* 0x040fe200078e000e */
[----:B------:R3:W5:Y:S03]  /*0250*/  @P1 LDG.E.128 R164, desc[UR16][R10.64] ;  /* 0x000000100aa41981 */ /* 0x000766000c1e1d00 */
[C---:B0-----:R-:W-:Y:S01]  /*0260*/  @P2 IMAD.WIDE.U32 R16, R27.reuse, 0x10, R16 ;  /* 0x000000101b102825 */ /* 0x041fe200078e0010 */
[----:B------:R-:W-:Y:S01]  /*0270*/  @P2 IADD3 R27, PT, PT, R27, 0x100, RZ ;  /* 0x000001001b1b2810 */ /* 0x000fe20007ffe0ff */
[----:B------:R3:W5:Y:S01]  /*0280*/  @P2 LDG.E.128 R156, desc[UR16][R14.64] ;  /* 0x000000100e9c2981 */ /* 0x000762000c1e1d00 */
[----:B------:R-:W0:Y:S03]  /*0290*/  LDC.64 R6, c[0x0][0x3d0] ;  /* 0x0000f400ff067b82 */ /* 0x000e260000000a00 */
[C---:B------:R-:W-:Y:S01]  /*02a0*/  @P3 IMAD.WIDE.U32 R18, R27.reuse, 0x10, R18 ;  /* 0x000000101b123825 */ /* 0x040fe200078e0012 */
[----:B------:R3:W5:Y:S03]  /*02b0*/  @P2 LDG.E.128 R152, desc[UR16][R16.64] ;  /* 0x0000001010982981 */ /* 0x000766000c1e1d00 */
[C---:B--2---:R-:W-:Y:S01]  /*02c0*/  @P3 IMAD.WIDE.U32 R20, R27.reuse, 0x10, R20 ;  /* 0x000000101b143825 */ /* 0x044fe200078e0014 */
[----:B------:R-:W2:Y:S01]  /*02d0*/  LDC.64 R8, c[0x0][0x3d8] ;  /* 0x0000f600ff087b82 */ /* 0x000ea20000000a00 */
[----:B------:R-:W-:Y:S01]  /*02e0*/  @P3 IADD3 R27, PT, PT, R27, 0x100, RZ ;  /* 0x000001001b1b3810 */ /* 0x000fe20007ffe0ff */
[----:B------:R3:W5:Y:S04]  /*02f0*/  @P3 LDG.E.128 R148, desc[UR16][R18.64] ;  /* 0x0000001012943981 */ /* 0x000768000c1e1d00 */
[C---:B----4-:R-:W-:Y:S01]  /*0300*/  @P4 IMAD.WIDE.U32 R22, R27.reuse, 0x10, R22 ;  /* 0x000000101b164825 */ /* 0x050fe200078e0016 */
[----:B------:R3:W5:Y:S03]  /*0310*/  @P3 LDG.E.128 R144, desc[UR16][R20.64] ;  /* 0x0000001014903981 */ /* 0x000766000c1e1d00 */
[C---:B-1----:R-:W-:Y:S01]  /*0320*/  @P4 IMAD.WIDE.U32 R24, R27.reuse, 0x10, R24 ;  /* 0x000000101b184825 */ /* 0x042fe200078e0018 */
[----:B------:R-:W-:Y:S01]  /*0330*/  @P4 IADD3 R27, PT, PT, R27, 0x100, RZ ;  /* 0x000001001b1b4810 */ /* 0x000fe20007ffe0ff */
[----:B------:R3:W5:Y:S04]  /*0340*/  @P4 LDG.E.128 R140, desc[UR16][R22.64] ;  /* 0x00000010168c4981 */ /* 0x000768000c1e1d00 */
[C---:B0-----:R-:W-:Y:S01]  /*0350*/  @P5 IMAD.WIDE.U32 R6, R27.reuse, 0x10, R6 ;  /* 0x000000101b065825 */ /* 0x041fe200078e0006 */
[----:B------:R3:W5:Y:S04]  /*0360*/  @P4 LDG.E.128 R136, desc[UR16][R24.64] ;  /* 0x0000001018884981 */ /* 0x000768000c1e1d00 */
[----:B------:R3:W5:Y:S01]  /*0370*/  @P5 LDG.E.128 R132, desc[UR16][R6.64] ;  /* 0x0000001006845981 */ /* 0x000762000c1e1d00 */
[----:B--2---:R-:W-:-:S05]  /*0380*/  @P5 IMAD.WIDE.U32 R8, R27, 0x10, R8 ;  /* 0x000000101b085825 */ /* 0x004fca00078e0008 */
[----:B------:R3:W5:Y:S01]  /*0390*/  @P5 LDG.E.128 R128, desc[UR16][R8.64] ;  /* 0x0000001008805981 */ /* 0x000762000c1e1d00 */
        /* <DEDUP_REMOVED lines=50> */
[----:B---3--:R-:W-:Y:S06]  /*06c0*/  BRA.U UP0, `(.L_x_3190) ;  /* 0x0000006100347547 */ /* 0x008fec000b800000 */
        /* <DEDUP_REMOVED lines=51> */
[----:B------:R-:W2:Y:S01]  /*0a00*/  LDCU.U8 UR25, c[0x0][0x410] ;  /* 0x00008200ff1977ac */ /* 0x000ea20008000000 */
[----:B------:R-:W3:Y:S01]  /*0a10*/  LDCU UR24, c[0x0][0x400] ;  /* 0x00008000ff1877ac */ /* 0x000ee20008000800 */
[----:B------:R-:W4:Y:S01]  /*0a20*/  LDCU.64 UR4, c[0x0][0x470] ;  /* 0x00008e00ff0477ac */ /* 0x000f220008000a00 */
[----:B------:R-:W1:Y:S01]  /*0a30*/  LDCU.64 UR18, c[0x0][0x438] ;  /* 0x00008700ff1277ac */ /* 0x000e620008000a00 */
[----:B------:R-:W1:Y:S01]  /*0a40*/  LDCU.64 UR6, c[0x0][0x478] ;  /* 0x00008f00ff0677ac */ /* 0x000e620008000a00 */
[----:B------:R-:W1:Y:S01]  /*0a50*/  LDCU.128 UR12, c[0x0][0x3c0] ;  /* 0x00007800ff0c77ac */ /* 0x000e620008000c00 */
[----:B------:R-:W1:Y:S01]  /*0a60*/  LDCU.64 UR20, c[0x0][0x380] ;  /* 0x00007000ff1477ac */ /* 0x000e620008000a00 */
[----:B0-----:R-:W-:-:S11]  /*0a70*/  UISETP.NE.AND UP2, UPT, UR8, URZ, UPT ;  /* 0x000000ff0800728c */ /* 0x001fd6000bf45270 */
.L_x_3265:
[----:B-1----:R-:W-:Y:S02]  /*0a80*/  UIMAD.WIDE UR8, UR11, 0x4, UR12 ;  /* 0x000000040b0878a5 */ /* 0x002fe4000f8e020c */
[----:B------:R-:W-:-:S04]  /*0a90*/  UIMAD.WIDE UR22, UR11, 0x4, UR14 ;  /* 0x000000040b1678a5 */ /* 0x000fc8000f8e020e */
[----:B0-234-:R-:W-:Y:S02]  /*0aa0*/  MOV R194, UR8 ;  /* 0x0000000800c27c02 */ /* 0x01dfe40008000f00 */
        /* <DEDUP_REMOVED lines=8> */
[----:B------:R-:W-:Y:S01]  /*0b30*/  HFMA2 R205, -RZ, RZ, 0, 0 ;  /* 0x00000000ffcd7431 */ /* 0x000fe200000001ff */
[----:B------:R-:W-:Y:S01]  /*0b40*/  USHF.R.S32.HI UR9, URZ, 0x1f, UR8 ;  /* 0x0000001fff097899 */ /* 0x000fe20008011408 */
[----:B------:R-:W-:-:S02]  /*0b50*/  ISETP.GE.U32.AND P1, PT, R0, 0x200, PT ;  /* 0x000002000000780c */ /* 0x000fc40003f26070 */
[C---:B------:R-:W-:Y:S01]  /*0b60*/  ISETP.GE.U32.AND P2, PT, R0.reuse, 0x300, PT ;  /* 0x000003000000780c */ /* 0x040fe20003f46070 */
[----:B------:R-:W-:Y:S01]  /*0b70*/  ULEA.HI UR9, UR9, UR8, URZ, 0x2 ;  /* 0x0000000809097291 */ /* 0x000fe2000f8f10ff */
[C---:B------:R-:W-:Y:S02]  /*0b80*/  ISETP.GE.U32.AND P3, PT, R0.reuse, 0x400, PT ;  /* 0x000004000000780c */ /* 0x040fe40003f66070 */
[C---:B------:R-:W-:Y:S02]  /*0b90*/  ISETP.GE.U32.AND P4, PT, R0.reuse, 0x500, PT ;  /* 0x000005000000780c */ /* 0x040fe40003f86070 */
[----:B------:R-:W-:Y:S02]  /*0ba0*/  ISETP.GE.U32.AND P5, PT, R0, 0x600, PT ;  /* 0x000006000000780c */ /* 0x000fe40003fa6070 */
[----:B------:R-:W-:Y:S02]  /*0bb0*/  MOV R2, UR9 ;  /* 0x0000000900027c02 */ /* 0x000fe40008000f00 */
[----:B------:R-:W-:-:S02]  /*0bc0*/  MOV R206, RZ ;  /* 0x000000ff00ce7202 */ /* 0x000fc40000000f00 */
[----:B------:R-:W-:-:S04]  /*0bd0*/  LEA.HI.SX32 R2, R2, R243, 0x1e ;  /* 0x000000f302027211 */ /* 0x000fc800078ff2ff */
[----:B------:R-:W-:Y:S02]  /*0be0*/  MOV R204, R2 ;  /* 0x0000000200cc7202 */ /* 0x000fe40000000f00 */
[----:B--2---:R-:W-:-:S04]  /*0bf0*/  FSEL R194, R194, RZ, P0 ;  /* 0x000000ffc2c27208 */ /* 0x004fc80000000000 */
[----:B------:R-:W-:Y:S02]  /*0c00*/  R2UR UR8, R194 ;  /* 0x00000000c20872ca */ /* 0x000fe400000e0000 */
[----:B---3--:R-:W-:Y:S01]  /*0c10*/  R2UR UR23, R192 ;  /* 0x00000000c01772ca */ /* 0x008fe200000e0000 */
[----:B------:R-:W-:-:S14]  /*0c20*/  @!P6 BRA `(.L_x_3192) ;  /* 0x0000000000dce947 */ /* 0x000fdc0003800000 */
        /* <DEDUP_REMOVED lines=13> */
[----:B------:R0:W5:Y:S02]  /*0d00*/  @P0 LDG.E.128 R28, desc[UR16][R204.64] ;  /* 0x00000010cc1c0981 */ /* 0x000164000c1e1d00 */
[----:B0-----:R-:W-:Y:S01]  /*0d10*/  IADD3 R204, PT, PT, R2, 0x100, RZ ;  /* 0x0000010002cc7810 */ /* 0x001fe20007ffe0ff */
[----:B---3--:R-:W-:Y:S01]  /*0d20*/  FADD.FTZ R4, R201, -UR8 ;  /* 0x80000008c9047e21 */ /* 0x008fe20008010000 */
[----:B------:R-:W-:-:S03]  /*0d30*/  FADD.FTZ R3, R200, -UR8 ;  /* 0x80000008c8037e21 */ /* 0x000fc60008010000 */
[----:B------:R-:W-:Y:S01]  /*0d40*/  FMUL.FTZ R4, R4, UR23 ;  /* 0x0000001704047c20 */ /* 0x000fe20008410000 */
[----:B----45:R-:W-:Y:S01]  /*0d50*/  FMUL.FTZ R200, R169, R193 ;  /* 0x000000c1a9c87220 */ /* 0x030fe20000410000 */
[----:B------:R-:W-:Y:S01]  /*0d60*/  FMUL.FTZ R201, R168, R192 ;  /* 0x000000c0a8c97220 */ /* 0x000fe20000410000 */
[----:B------:R-:W-:Y:S01]  /*0d70*/  FMUL.FTZ R3, R3, UR23 ;  /* 0x0000001703037c20 */ /* 0x000fe20008410000 */
[----:B------:R-:W-:Y:S01]  /*0d80*/  FADD.FTZ R202, R202, -UR8 ;  /* 0x80000008caca7e21 */ /* 0x000fe20008010000 */
[----:B------:R-:W-:Y:S01]  /*0d90*/  FADD.FTZ R52, R52, R192 ;  /* 0x000000c034347221 */ /* 0x000fe20000010000 */
[----:B--2---:R-:W-:Y:S01]  /*0da0*/  FADD.FTZ R101, R101, R197 ;  /* 0x000000c565657221 */ /* 0x004fe20000010000 */
[----:B------:R-:W-:Y:S01]  /*0db0*/  FFMA.FTZ R209, R173, R197, R200 ;  /* 0x000000c5add17223 */ /* 0x000fe200000100c8 */
[----:B------:R-:W-:Y:S01]  /*0dc0*/  FFMA.FTZ R125, R197, R4, R125 ;  /* 0x00000004c57d7223 */ /* 0x000fe2000001007d */
[----:B------:R-:W-:Y:S01]  /*0dd0*/  FFMA.FTZ R6, R172, R196, R201 ;  /* 0x000000c4ac067223 */ /* 0x000fe200000100c9 */
[----:B------:R-:W-:Y:S01]  /*0de0*/  FMUL.FTZ R197, R170, R194 ;  /* 0x000000c2aac57220 */ /* 0x000fe20000410000 */
[----:B------:R-:W-:-:S02]  /*0df0*/  FFMA.FTZ R76, R192, R3, R76 ;  /* 0x00000003c04c7223 */ /* 0x000fc4000001004c */
[----:B------:R-:W-:Y:S01]  /*0e00*/  FADD.FTZ R192, RZ, R6 ;  /* 0x00000006ffc07221 */ /* 0x000fe20000010000 */
[----:B------:R-:W-:Y:S01]  /*0e10*/  FFMA.FTZ R220, R174, R198, R197 ;  /* 0x000000c6aedc7223 */ /* 0x000fe200000100c5 */
[----:B------:R-:W-:Y:S01]  /*0e20*/  FFMA.FTZ R197, R3, R6, RZ ;  /* 0x0000000603c57223 */ /* 0x000fe200000100ff */
[----:B------:R-:W-:Y:S01]  /*0e30*/  FMUL.FTZ R221, R202, UR23 ;  /* 0x00000017cadd7c20 */ /* 0x000fe20008410000 */
[----:B------:R-:W-:Y:S01]  /*0e40*/  FADD.FTZ R53, R53, R193 ;  /* 0x000000c135357221 */ /* 0x000fe20000010000 */
[----:B------:R-:W-:Y:S01]  /*0e50*/  FFMA.FTZ R77, R193, R4, R77 ;  /* 0x00000004c14d7223 */ /* 0x000fe2000001004d */
[----:B------:R-:W-:Y:S01]  /*0e60*/  FADD.FTZ R100, R100, R196 ;  /* 0x000000c464647221 */ /* 0x000fe20000010000 */
[----:B------:R-:W-:Y:S01]  /*0e70*/  FFMA.FTZ R124, R196, R3, R124 ;  /* 0x00000003c47c7223 */ /* 0x000fe2000001007c */
[----:B------:R-:W-:Y:S01]  /*0e80*/  FADD.FTZ R193, R192, R209 ;  /* 0x000000d1c0c17221 */ /* 0x000fe20000010000 */
[----:B------:R-:W-:Y:S01]  /*0e90*/  FADD.FTZ R203, R203, -UR8 ;  /* 0x80000008cbcb7e21 */ /* 0x000fe20008010000 */
[----:B------:R-:W-:Y:S01]  /*0ea0*/  FMUL.FTZ R196, R171, R195 ;  /* 0x000000c3abc47220 */ /* 0x000fe20000410000 */
[----:B------:R-:W-:Y:S01]  /*0eb0*/  FFMA.FTZ R192, R4, R209, R197 ;  /* 0x000000d104c07223 */ /* 0x000fe200000100c5 */
[----:B------:R-:W-:Y:S01]  /*0ec0*/  FADD.FTZ R54, R54, R194 ;  /* 0x000000c236367221 */ /* 0x000fe20000010000 */
[----:B------:R-:W-:Y:S01]  /*0ed0*/  FFMA.FTZ R78, R194, R221, R78 ;  /* 0x000000ddc24e7223 */ /* 0x000fe2000001004e */
[----:B------:R-:W-:Y:S01]  /*0ee0*/  FADD.FTZ R194, R193, R220 ;  /* 0x000000dcc1c27221 */ /* 0x000fe20000010000 */
[----:B------:R-:W-:Y:S01]  /*0ef0*/  FMUL.FTZ R218, R203, UR23 ;  /* 0x00000017cbda7c20 */ /* 0x000fe20008410000 */
[----:B------:R-:W-:Y:S01]  /*0f00*/  FFMA.FTZ R233, R175, R199, R196 ;  /* 0x000000c7afe97223 */ /* 0x000fe200000100c4 */
        /* <DEDUP_REMOVED lines=9> */
.L_x_3192:
[----:B----4-:R-:W-:Y:S05]  /*0fa0*/  BSYNC.RECONVERGENT B0 ;  /* 0x0000000000007941 */ /* 0x010fea0003800200 */
.L_x_3191:
        /* <DEDUP_REMOVED lines=17> */
[----:B---3--:R-:W-:Y:S01]  /*10c0*/  FADD.FTZ R193, R193, -UR8 ;  /* 0x80000008c1c17e21 */ /* 0x008fe20008010000 */
[----:B------:R-:W-:-:S03]  /*10d0*/  FADD.FTZ R11, R192, -UR8 ;  /* 0x80000008c00b7e21 */ /* 0x000fc60008010000 */
[----:B------:R-:W-:Y:S01]  /*10e0*/  FMUL.FTZ R216, R193, UR23 ;  /* 0x00000017c1d87c20 */ /* 0x000fe20008410000 */
[----:B----45:R-:W-:Y:S01]  /*10f0*/  FMUL.FTZ R207, R160, R196 ;  /* 0x000000c4a0cf7220 */ /* 0x030fe20000410000 */
[----:B------:R-:W-:Y:S01]  /*1100*/  FMUL.FTZ R192, R161, R197 ;  /* 0x000000c5a1c07220 */ /* 0x000fe20000410000 */
[----:B------:R-:W-:Y:S01]  /*1110*/  FMUL.FTZ R193, R162, R198 ;  /* 0x000000c6a2c17220 */ /* 0x000fe20000410000 */
[----:B------:R-:W-:Y:S01]  /*1120*/  FMUL.FTZ R11, R11, UR23 ;  /* 0x000000170b0b7c20 */ /* 0x000fe20008410000 */
[----:B------:R-:W-:Y:S01]  /*1130*/  FADD.FTZ R195, R195, -UR8 ;  /* 0x80000008c3c37e21 */ /* 0x000fe20008010000 */
[----:B--2---:R-:W-:Y:S01]  /*1140*/  FFMA.FTZ R10, R164, R200, R207 ;  /* 0x000000c8a40a7223 */ /* 0x004fe200000100cf */
[----:B------:R-:W-:Y:S01]  /*1150*/  FFMA.FTZ R219, R165, R201, R192 ;  /* 0x000000c9a5db7223 */ /* 0x000fe200000100c0 */
[----:B0-----:R-:W-:Y:S01]  /*1160*/  FFMA.FTZ R230, R166, R202, R193 ;  /* 0x000000caa6e67223 */ /* 0x001fe200000100c1 */
[----:B------:R-:W-:Y:S01]  /*1170*/  FADD.FTZ R194, R194, -UR8 ;  /* 0x80000008c2c27e21 */ /* 0x000fe20008010000 */
[----:B------:R-:W-:Y:S01]  /*1180*/  FADD.FTZ R192, R205, R10 ;  /* 0x0000000acdc07221 */ /* 0x000fe20000010000 */
[----:B------:R-:W-:Y:S01]  /*1190*/  FFMA.FTZ R193, R11, R10, R206 ;  /* 0x0000000a0bc17223 */ /* 0x000fe200000100ce */
[----:B------:R-:W-:Y:S01]  /*11a0*/  FMUL.FTZ R242, R195, UR23 ;  /* 0x00000017c3f27c20 */ /* 0x000fe20008410000 */
[----:B------:R-:W-:Y:S01]  /*11b0*/  FMUL.FTZ R231, R194, UR23 ;  /* 0x00000017c2e77c20 */ /* 0x000fe20008410000 */
[----:B------:R-:W-:Y:S01]  /*11c0*/  FADD.FTZ R195, R192, R219 ;  /* 0x000000dbc0c37221 */ /* 0x000fe20000010000 */
[----:B------:R-:W-:Y:S01]  /*11d0*/  FMUL.FTZ R240, R163, R199 ;  /* 0x000000c7a3f07220 */ /* 0x000fe20000410000 */
[----:B------:R-:W-:-:S02]  /*11e0*/  FFMA.FTZ R192, R216, R219, R193 ;  /* 0x000000dbd8c07223 */ /* 0x000fc400000100c1 */
[----:B------:R-:W-:Y:S01]  /*11f0*/  FADD.FTZ R195, R195, R230 ;  /* 0x000000e6c3c37221 */ /* 0x000fe20000010000 */
[----:B------:R-:W-:Y:S01]  /*1200*/  FFMA.FTZ R240, R167, R203, R240 ;  /* 0x000000cba7f07223 */ /* 0x000fe200000100f0 */
[----:B------:R-:W-:Y:S01]  /*1210*/  FFMA.FTZ R193, R231, R230, R192 ;  /* 0x000000e6e7c17223 */ /* 0x000fe200000100c0 */
[----:B------:R-:W-:Y:S01]  /*1220*/  FADD.FTZ R96, R96, R200 ;  /* 0x000000c860607221 */ /* 0x000fe20000010000 */
[-C--:B------:R-:W-:Y:S01]  /*1230*/  FFMA.FTZ R120, R200, R11.reuse, R120 ;  /* 0x0000000bc8787223 */ /* 0x080fe20000010078 */
[----:B------:R-:W-:Y:S01]  /*1240*/  FADD.FTZ R48, R48, R196 ;  /* 0x000000c430307221 */ /* 0x000fe20000010000 */
        /* <DEDUP_REMOVED lines=15> */
.L_x_3194:
[----:B------:R-:W-:Y:S05]  /*1340*/  BSYNC.RECONVERGENT B0 ;  /* 0x0000000000007941 */ /* 0x000fea0003800200 */
.L_x_3193:
[----:B------:R-:W-:Y:S04]  /*1350*/  BSSY.RECONVERGENT B0, `(.L_x_3195) ;  /* 0x0000039000007945 */ /* 0x000fe80003800200 */
[----:B------:R-:W-:Y:S05]  /*1360*/  @!P2 BRA `(.L_x_3196) ;  /* 0x0000000000dca947 */ /* 0x000fea0003800000 */
[----:B------:R-:W0:Y:S08]  /*1370*/  LDC.64 R192, c[0x0][0x3a8] ;  /* 0x0000ea00ffc07b82 */ /* 0x000e300000000a00 */
[----:B------:R-:W1:Y:S01]  /*1380*/  LDC.64 R196, c[0x0][0x430] ;  /* 0x00010c00ffc47b82 */ /* 0x000e620000000a00 */
[----:B------:R-:W-:-:S07]  /*1390*/  ISETP.NE.U32.AND P0, PT, RZ, UR18, PT ;  /* 0x00000012ff007c0c */ /* 0x000fce000bf05070 */
[----:B------:R-:W2:Y:S01]  /*13a0*/  LDC.64 R200, c[0x0][0x428] ;  /* 0x00010a00ffc87b82 */ /* 0x000ea20000000a00 */
[----:B------:R-:W-:Y:S01]  /*13b0*/  ISETP.NE.AND.EX P0, PT, RZ, UR19, PT, P0 ;  /* 0x00000013ff007c0c */ /* 0x000fe2000bf05300 */
[----:B0-----:R-:W-:-:S12]  /*13c0*/  IMAD.WIDE.U32 R192, R204, 0x10, R192 ;  /* 0x00000010ccc07825 */ /* 0x001fd800078e00c0 */
[----:B------:R-:W0:Y:S01]  /*13d0*/  @P0 LDC.64 R12, c[0x0][0x438] ;  /* 0x00010e00ff0c0b82 */ /* 0x000e220000000a00 */
[----:B------:R-:W3:Y:S01]  /*13e0*/  LDG.E.128 R192, desc[UR16][R192.64] ;  /* 0x00000010c0c07981 */ /* 0x000ee2000c1e1d00 */
[----:B-1----:R-:W-:-:S06]  /*13f0*/  IMAD.WIDE.U32 R196, R204, 0x10, R196 ;  /* 0x00000010ccc47825 */ /* 0x002fcc00078e00c4 */
[----:B------:R-:W4:Y:S01]  /*1400*/  LDG.E.128 R196, desc[UR16][R196.64] ;  /* 0x00000010c4c47981 */ /* 0x000f22000c1e1d00 */
[----:B--2---:R-:W-:-:S06]  /*1410*/  IMAD.WIDE.U32 R200, R204, 0x10, R200 ;  /* 0x00000010ccc87825 */ /* 0x004fcc00078e00c8 */
[----:B------:R-:W2:Y:S01]  /*1420*/  LDG.E.128 R200, desc[UR16][R200.64] ;  /* 0x00000010c8c87981 */ /* 0x000ea2000c1e1d00 */
        /* <DEDUP_REMOVED lines=11> */
[----:B------:R-:W-:Y:S01]  /*14e0*/  FADD.FTZ R195, R195, -UR8 ;  /* 0x80000008c3c37e21 */ /* 0x000fe20008010000 */
[----:B--2---:R-:W-:Y:S01]  /*14f0*/  FFMA.FTZ R12, R156, R200, R207 ;  /* 0x000000c89c0c7223 */ /* 0x004fe200000100cf */
[----:B------:R-:W-:Y:S01]  /*1500*/  FFMA.FTZ R217, R157, R201, R192 ;  /* 0x000000c99dd97223 */ /* 0x000fe200000100c0 */
[----:B------:R-:W-:Y:S02]  /*1510*/  FFMA.FTZ R228, R158, R202, R193 ;  /* 0x000000ca9ee47223 */ /* 0x000fe400000100c1 */
[----:B------:R-:W-:Y:S01]  /*1520*/  FADD.FTZ R192, R205, R12 ;  /* 0x0000000ccdc07221 */ /* 0x000fe20000010000 */
[----:B------:R-:W-:Y:S01]  /*1530*/  FFMA.FTZ R193, R13, R12, R206 ;  /* 0x0000000c0dc17223 */ /* 0x000fe200000100ce */
[----:B------:R-:W-:Y:S01]  /*1540*/  FMUL.FTZ R227, R194, UR23 ;  /* 0x00000017c2e37c20 */ /* 0x000fe20008410000 */
[----:B------:R-:W-:Y:S01]  /*1550*/  FMUL.FTZ R236, R195, UR23 ;  /* 0x00000017c3ec7c20 */ /* 0x000fe20008410000 */
[----:B------:R-:W-:Y:S01]  /*1560*/  FMUL.FTZ R194, R155, R199 ;  /* 0x000000c79bc27220 */ /* 0x000fe20000410000 */
[----:B------:R-:W-:Y:S01]  /*1570*/  FADD.FTZ R195, R192, R217 ;  /* 0x000000d9c0c37221 */ /* 0x000fe20000010000 */
[----:B------:R-:W-:-:S02]  /*1580*/  FFMA.FTZ R192, R212, R217, R193 ;  /* 0x000000d9d4c07223 */ /* 0x000fc400000100c1 */
        /* <DEDUP_REMOVED lines=21> */
.L_x_3196:
[----:B------:R-:W-:Y:S05]  /*16e0*/  BSYNC.RECONVERGENT B0 ;  /* 0x0000000000007941 */ /* 0x000fea0003800200 */
.L_x_3195:
        /* <DEDUP_REMOVED lines=57> */
.L_x_3198:
[----:B------:R-:W-:Y:S05]  /*1a80*/  BSYNC.RECONVERGENT B0 ;  /* 0x0000000000007941 */ /* 0x000fea0003800200 */
.L_x_3197:
        /* <DEDUP_REMOVED lines=57> */
.L_x_3200:
[----:B------:R-:W-:Y:S05]  /*1e20*/  BSYNC.RECONVERGENT B0 ;  /* 0x0000000000007941 */ /* 0x000fea0003800200 */
.L_x_3199:
[----:B------:R-:W-:Y:S04]  /*1e30*/  BSSY.RECONVERGENT B0, `(.L_x_3201) ;  /* 0x0000038000007945 */ /* 0x000fe80003800200 */
[----:B------:R-:W-:Y:S05]  /*1e40*/  @!P5 BRA `(.L_x_3202) ;  /* 0x0000000000d8d947 */ /* 0x000fea0003800000 */
[----:B------:R-:W0:Y:S01]  /*1e50*/  LDC.64 R200, c[0x0][0x3a8] ;  /* 0x0000ea00ffc87b82 */ /* 0x000e220000000a00 */
[----:B------:R-:W-:-:S07]  /*1e60*/  ISETP.NE.U32.AND P0, PT, RZ, UR18, PT ;  /* 0x00000012ff007c0c */ /* 0x000fce000bf05070 */
[----:B------:R-:W1:Y:S08]  /*1e70*/  LDC.64 R192, c[0x0][0x430] ;  /* 0x00010c00ffc07b82 */ /* 0x000e700000000a00 */
[----:B------:R-:W2:Y:S01]  /*1e80*/  LDC.64 R196, c[0x0][0x428] ;  /* 0x00010a00ffc47b82 */ /* 0x000ea20000000a00 */
[----:B------:R-:W-:Y:S01]  /*1e90*/  ISETP.NE.AND.EX P0, PT, RZ, UR19, PT, P0 ;  /* 0x00000013ff007c0c */ /* 0x000fe2000bf05300 */
[----:B0-----:R-:W-:-:S06]  /*1ea0*/  IMAD.WIDE.U32 R200, R204, 0x10, R200 ;  /* 0x00000010ccc87825 */ /* 0x001fcc00078e00c8 */
[----:B------:R-:W3:Y:S06]  /*1eb0*/  LDG.E.128 R200, desc[UR16][R200.64] ;  /* 0x00000010c8c87981 */ /* 0x000eec000c1e1d00 */
[----:B------:R-:W0:Y:S01]  /*1ec0*/  @P0 LDC.64 R244, c[0x0][0x438] ;  /* 0x00010e00fff40b82 */ /* 0x000e220000000a00 */
[----:B-1----:R-:W-:-:S06]  /*1ed0*/  IMAD.WIDE.U32 R192, R204, 0x10, R192 ;  /* 0x00000010ccc07825 */ /* 0x002fcc00078e00c0 */
[----:B------:R-:W4:Y:S01]  /*1ee0*/  LDG.E.128 R192, desc[UR16][R192.64] ;  /* 0x00000010c0c07981 */ /* 0x000f22000c1e1d00 */
[----:B--2---:R-:W-:-:S06]  /*1ef0*/  IMAD.WIDE.U32 R196, R204, 0x10, R196 ;  /* 0x00000010ccc47825 */ /* 0x004fcc00078e00c4 */
[----:B------:R-:W2:Y:S01]  /*1f00*/  LDG.E.128 R196, desc[UR16][R196.64] ;  /* 0x00000010c4c47981 */ /* 0x000ea2000c1e1d00 */
[----:B0-----:R-:W-:-:S05]  /*1f10*/  @P0 IMAD.WIDE.U32 R244, R204, 0x10, R244 ;  /* 0x00000010ccf40825 */ /* 0x001fca00078e00f4 */
[----:B------:R0:W5:Y:S01]  /*1f20*/  @P0 LDG.E.128 R180, desc[UR16][R244.64] ;  /* 0x00000010f4b40981 */ /* 0x000162000c1e1d00 */
[----:B---3--:R-:W-:Y:S01]  /*1f30*/  FADD.FTZ R5, R200, -UR8 ;  /* 0x80000008c8057e21 */ /* 0x008fe20008010000 */
[----:B------:R-:W-:-:S03]  /*1f40*/  FADD.FTZ R214, R201, -UR8 ;  /* 0x80000008c9d67e21 */ /* 0x000fc60008010000 */
[----:B------:R-:W-:Y:S01]  /*1f50*/  FMUL.FTZ R5, R5, UR23 ;  /* 0x0000001705057c20 */ /* 0x000fe20008410000 */
[----:B----45:R-:W-:Y:S01]  /*1f60*/  FMUL.FTZ R201, R128, R192 ;  /* 0x000000c080c97220 */ /* 0x030fe20000410000 */
[----:B------:R-:W-:Y:S01]  /*1f70*/  FMUL.FTZ R214, R214, UR23 ;  /* 0x00000017d6d67c20 */ /* 0x000fe20008410000 */
[----:B------:R-:W-:Y:S01]  /*1f80*/  FADD.FTZ R202, R202, -UR8 ;  /* 0x80000008caca7e21 */ /* 0x000fe20008010000 */
[----:B--2---:R-:W-:Y:S01]  /*1f90*/  FADD.FTZ R80, R80, R196 ;  /* 0x000000c450507221 */ /* 0x004fe20000010000 */
[----:B------:R-:W-:Y:S01]  /*1fa0*/  FFMA.FTZ R8, R132, R196, R201 ;  /* 0x000000c484087223 */ /* 0x000fe200000100c9 */
[----:B------:R-:W-:Y:S01]  /*1fb0*/  FFMA.FTZ R104, R196, R5, R104 ;  /* 0x00000005c4687223 */ /* 0x000fe20000010068 */
[----:B------:R-:W-:Y:S01]  /*1fc0*/  FMUL.FTZ R196, R129, R193 ;  /* 0x000000c181c47220 */ /* 0x000fe20000410000 */
[----:B------:R-:W-:Y:S01]  /*1fd0*/  FADD.FTZ R81, R81, R197 ;  /* 0x000000c551517221 */ /* 0x000fe20000010000 */
[----:B------:R-:W-:Y:S01]  /*1fe0*/  FFMA.FTZ R105, R197, R214, R105 ;  /* 0x000000d6c5697223 */ /* 0x000fe20000010069 */
[----:B------:R-:W-:Y:S01]  /*1ff0*/  FADD.FTZ R32, R32, R192 ;  /* 0x000000c020207221 */ /* 0x000fe20000010000 */
[----:B------:R-:W-:Y:S01]  /*2000*/  FFMA.FTZ R211, R133, R197, R196 ;  /* 0x000000c585d37223 */ /* 0x000fe200000100c4 */
[----:B------:R-:W-:Y:S01]  /*2010*/  FFMA.FTZ R56, R192, R5, R56 ;  /* 0x00000005c0387223 */ /* 0x000fe20000010038 */
[----:B------:R-:W-:Y:S01]  /*2020*/  FMUL.FTZ R197, R130, R194 ;  /* 0x000000c282c57220 */ /* 0x000fe20000410000 */
[----:B------:R-:W-:Y:S01]  /*2030*/  FMUL.FTZ R229, R202, UR23 ;  /* 0x00000017cae57c20 */ /* 0x000fe20008410000 */
[----:B------:R-:W-:Y:S01]  /*2040*/  FADD.FTZ R33, R33, R193 ;  /* 0x000000c121217221 */ /* 0x000fe20000010000 */
[----:B------:R-:W-:Y:S01]  /*2050*/  FFMA.FTZ R57, R193, R214, R57 ;  /* 0x000000d6c1397223 */ /* 0x000fe20000010039 */
[----:B------:R-:W-:Y:S01]  /*2060*/  FADD.FTZ R192, R205, R8 ;  /* 0x00000008cdc07221 */ /* 0x000fe20000010000 */
[----:B------:R-:W-:Y:S01]  /*2070*/  FFMA.FTZ R193, R5, R8, R206 ;  /* 0x0000000805c17223 */ /* 0x000fe200000100ce */
[----:B------:R-:W-:Y:S01]  /*2080*/  FFMA.FTZ R222, R134, R198, R197 ;  /* 0x000000c686de7223 */ /* 0x000fe200000100c5 */
[----:B------:R-:W-:Y:S01]  /*2090*/  FADD.FTZ R34, R34, R194 ;  /* 0x000000c222227221 */ /* 0x000fe20000010000 */
[----:B------:R-:W-:Y:S01]  /*20a0*/  FFMA.FTZ R58, R194, R229, R58 ;  /* 0x000000e5c23a7223 */ /* 0x000fe2000001003a */
[----:B------:R-:W-:Y:S01]  /*20b0*/  FMUL.FTZ R194, R131, R195 ;  /* 0x000000c383c27220 */ /* 0x000fe20000410000 */
[----:B------:R-:W-:Y:S01]  /*20c0*/  FADD.FTZ R197, R192, R211 ;  /* 0x000000d3c0c57221 */ /* 0x000fe20000010000 */
[----:B------:R-:W-:Y:S01]  /*20d0*/  FADD.FTZ R203, R203, -UR8 ;  /* 0x80000008cbcb7e21 */ /* 0x000fe20008010000 */
[----:B------:R-:W-:Y:S01]  /*20e0*/  FFMA.FTZ R192, R214, R211, R193 ;  /* 0x000000d3d6c07223 */ /* 0x000fe200000100c1 */
[----:B------:R-:W-:Y:S01]  /*20f0*/  FFMA.FTZ R235, R135, R199, R194 ;  /* 0x000000c787eb7223 */ /* 0x000fe200000100c2 */
[----:B------:R-:W-:Y:S01]  /*2100*/  FADD.FTZ R194, R197, R222 ;  /* 0x000000dec5c27221 */ /* 0x000fe20000010000 */
[----:B------:R-:W-:Y:S01]  /*2110*/  FMUL.FTZ R238, R203, UR23 ;  /* 0x00000017cbee7c20 */ /* 0x000fe20008410000 */
        /* <DEDUP_REMOVED lines=9> */
.L_x_3202:
[----:B------:R-:W-:Y:S05]  /*21b0*/  BSYNC.RECONVERGENT B0 ;  /* 0x0000000000007941 */ /* 0x000fea0003800200 */
.L_x_3201:
        /* <DEDUP_REMOVED lines=32> */
.L_x_3204:
[----:B------:R-:W-:Y:S05]  /*23c0*/  BSYNC.RECONVERGENT B0 ;  /* 0x0000000000007941 */ /* 0x000fea0003800200 */
.L_x_3203:
        /* <DEDUP_REMOVED lines=65> */
.L_x_3209:
        /* <DEDUP_REMOVED lines=17> */
.L_x_3208:
        /* <DEDUP_REMOVED lines=20> */
.L_x_3211:
        /* <DEDUP_REMOVED lines=21> */
.L_x_3207:
        /* <DEDUP_REMOVED lines=18> */
[----:B------:R-:W-:Y:S06]  /*2ca0*/  BRA `(.L_x_3210) ;  /* 0x0000000000e47947 */ /* 0x000fec0003800000 */
.L_x_3213:
        /* <DEDUP_REMOVED lines=17> */
.L_x_3212:
        /* <DEDUP_REMOVED lines=20> */
.L_x_3214:
        /* <DEDUP_REMOVED lines=20> */
.L_x_3210:
        /* <DEDUP_REMOVED lines=14> */
.L_x_3206:
[----:B------:R-:W-:Y:S05]  /*3120*/  BSYNC.RECONVERGENT B0 ;  /* 0x0000000000007941 */ /* 0x000fea0003800200 */
.L_x_3205:
        /* <DEDUP_REMOVED lines=33> */
.L_x_3219:
        /* <DEDUP_REMOVED lines=17> */
.L_x_3218:
        /* <DEDUP_REMOVED lines=20> */
.L_x_3221:
        /* <DEDUP_REMOVED lines=13> */
.L_x_3217:
        /* <DEDUP_REMOVED lines=28> */
.L_x_3223:
        /* <DEDUP_REMOVED lines=17> */
.L_x_3222:
        /* <DEDUP_REMOVED lines=20> */
.L_x_3224:
        /* <DEDUP_REMOVED lines=12> */
.L_x_3220:
        /* <DEDUP_REMOVED lines=13> */
.L_x_3216:
[----:B------:R-:W-:Y:S05]  /*3c00*/  BSYNC.RECONVERGENT B0 ;  /* 0x0000000000007941 */ /* 0x000fea0003800200 */
.L_x_3215:
        /* <DEDUP_REMOVED lines=33> */
.L_x_3229:
        /* <DEDUP_REMOVED lines=17> */
.L_x_3228:
        /* <DEDUP_REMOVED lines=20> */
.L_x_3231:
        /* <DEDUP_REMOVED lines=13> */
.L_x_3227:
        /* <DEDUP_REMOVED lines=28> */
.L_x_3233:
        /* <DEDUP_REMOVED lines=17> */
.L_x_3232:
        /* <DEDUP_REMOVED lines=20> */
.L_x_3234:
        /* <DEDUP_REMOVED lines=12> */
.L_x_3230:
        /* <DEDUP_REMOVED lines=13> */
.L_x_3226:
[----:B------:R-:W-:Y:S05]  /*46e0*/  BSYNC.RECONVERGENT B0 ;  /* 0x0000000000007941 */ /* 0x000fea0003800200 */
.L_x_3225:
        /* <DEDUP_REMOVED lines=33> */
.L_x_3239:
        /* <DEDUP_REMOVED lines=17> */
.L_x_3238:
        /* <DEDUP_REMOVED lines=20> */
.L_x_3241:
        /* <DEDUP_REMOVED lines=13> */
.L_x_3237:
        /* <DEDUP_REMOVED lines=28> */
.L_x_3243:
        /* <DEDUP_REMOVED lines=17> */
.L_x_3242:
        /* <DEDUP_REMOVED lines=20> */
.L_x_3244:
        /* <DEDUP_REMOVED lines=12> */
.L_x_3240:
        /* <DEDUP_REMOVED lines=13> */
.L_x_3236:
[----:B------:R-:W-:Y:S05]  /*51c0*/  BSYNC.RECONVERGENT B0 ;  /* 0x0000000000007941 */ /* 0x000fea0003800200 */
.L_x_3235:
        /* <DEDUP_REMOVED lines=33> */
.L_x_3249:
        /* <DEDUP_REMOVED lines=17> */
.L_x_3248:
        /* <DEDUP_REMOVED lines=20> */
.L_x_3251:
        /* <DEDUP_REMOVED lines=13> */
.L_x_3247:
        /* <DEDUP_REMOVED lines=28> */
.L_x_3253:
        /* <DEDUP_REMOVED lines=17> */
.L_x_3252:
        /* <DEDUP_REMOVED lines=20> */
.L_x_3254:
        /* <DEDUP_REMOVED lines=12> */
.L_x_3250:
        /* <DEDUP_REMOVED lines=13> */
.L_x_3246:
[----:B------:R-:W-:Y:S05]  /*5ca0*/  BSYNC.RECONVERGENT B0 ;  /* 0x0000000000007941 */ /* 0x000fea0003800200 */
.L_x_3245:
        /* <DEDUP_REMOVED lines=33> */
.L_x_3259:
        /* <DEDUP_REMOVED lines=17> */
.L_x_3258:
        /* <DEDUP_REMOVED lines=20> */
.L_x_3261:
        /* <DEDUP_REMOVED lines=13> */
.L_x_3257:
        /* <DEDUP_REMOVED lines=28> */
.L_x_3263:
        /* <DEDUP_REMOVED lines=17> */
.L_x_3262:
        /* <DEDUP_REMOVED lines=20> */
.L_x_3264:
        /* <DEDUP_REMOVED lines=12> */
.L_x_3260:
[----:B------:R-:W0:Y:S01]  /*66b0*/  @P0 LDC.64 R196, c[0x0][0x478] ;  /* 0x00011e00ffc40b82 */ /* 0x000e220000000a00 */
[----:B------:R-:W1:Y:S01]  /*66c0*/  @UP0 LDCU.64 UR26, c[0x0][0x470] ;  /* 0x00008e00ff1a07ac */ /* 0x000e620008000a00 */
[----:B------:R-:W-:Y:S02]  /*66d0*/  HFMA2 R199, -RZ, RZ, 0, 9.5367431640625e-07 ;  /* 0x00000010ffc77431 */ /* 0x000fe400000001ff */
[----:B0-----:R-:W-:-:S04]  /*66e0*/  @P0 IMAD.WIDE.U32 R200, R2, 0x10, R196 ;  /* 0x0000001002c80825 */ /* 0x001fc800078e00c4 */
[----:B------:R-:W0:Y:S01]  /*66f0*/  LDC.64 R196, c[0x0][0x468] ;  /* 0x00011a00ffc47b82 */ /* 0x000e220000000a00 */
[----:B------:R2:W-:Y:S01]  /*6700*/  @P0 STG.E.128 desc[UR16][R200.64], R188 ;  /* 0x000000bcc8000986 */ /* 0x0005e2000c101d10 */
[----:B------:R-:W-:-:S13]  /*6710*/  PLOP3.LUT P0, PT, PT, PT, UP0, 0x80, 0x8 ;  /* 0x000000000008781c */ /* 0x000fda0003f0f008 */
[----:B-1----:R-:W-:Y:S01]  /*6720*/  @P0 IMAD.WIDE.U32 R198, R2, R199, UR26 ;  /* 0x0000001a02c60e25 */ /* 0x002fe2000f8e00c7 */
[----:B------:R-:W-:-:S03]  /*6730*/  PLOP3.LUT P0, PT, PT, PT, UP0, 0x80, 0x8 ;  /* 0x000000000008781c */ /* 0x000fc60003f0f008 */
[----:B0-----:R-:W-:-:S05]  /*6740*/  IMAD.WIDE.U32 R196, R2, 0x10, R196 ;  /* 0x0000001002c47825 */ /* 0x001fca00078e00c4 */
[----:B------:R2:W-:Y:S05]  /*6750*/  STG.E.128 desc[UR16][R196.64], R192 ;  /* 0x000000c0c4007986 */ /* 0x0005ea000c101d10 */
[----:B------:R2:W-:Y:S02]  /*6760*/  @P0 STG.E.128 desc[UR16][R198.64], R184 ;  /* 0x000000b8c6000986 */ /* 0x0005e4000c101d10 */
.L_x_3256:
[----:B------:R-:W-:Y:S05]  /*6770*/  BSYNC.RECONVERGENT B0 ;  /* 0x0000000000007941 */ /* 0x000fea0003800200 */
.L_x_3255:
[----:B------:R-:W-:Y:S01]  /*6780*/  UPLOP3.LUT UP1, UPT, UPT, UPT, UP1, 0x40, 0x4 ;  /* 0x000000000004789c */ /* 0x000fe20003f2e810 */
[----:B------:R-:W-:Y:S10]  /*6790*/  BRA.U !UP3, `(.L_x_3265) ;  /* 0xffffffa10bb87547 */ /* 0x000ff4000b83ffff */
.L_x_3190:
[----:B------:R-:W1:Y:S01]  /*67a0*/  S2UR UR4, SR_CTAID.X ;  /* 0x00000000000479c3 */ /* 0x000e620000002500 */
[----:B------:R-:W-:Y:S01]  /*67b0*/  BSSY.RECONVERGENT B0, `(.L_x_3266) ;  /* 0x0000012000007945 */ /* 0x000fe20003800200 */
[----:B-1----:R-:W-:-:S06]  /*67c0*/  UIMAD UR4, UR4, UR10, URZ ;  /* 0x0000000a040472a4 */ /* 0x002fcc000f8e02ff */
[----:B------:R-:W-:-:S04]  /*67d0*/  MOV R0, UR4 ;  /* 0x0000000400007c02 */ /* 0x000fc80008000f00 */
[----:B------:R-:W-:Y:S01]  /*67e0*/  LEA.HI R243, R0, R243, RZ, 0x1e ;  /* 0x000000f300f37211 */ /* 0x000fe200078ff0ff */
[----:B------:R-:W-:Y:S06]  /*67f0*/  @!P6 BRA `(.L_x_3267) ;  /* 0x000000000034e947 */ /* 0x000fec0003800000 */
[----:B------:R-:W1:Y:S08]  /*6800*/  LDC.64 R2, c[0x0][0x440] ;  /* 0x00011000ff027b82 */ /* 0x000e700000000a00 */
[----:B------:R-:W0:Y:S08]  /*6810*/  LDC.64 R4, c[0x0][0x448] ;  /* 0x00011200ff047b82 */ /* 0x000e300000000a00 */
[----:B------:R-:W2:Y:S08]  /*6820*/  LDC.64 R6, c[0x0][0x450] ;  /* 0x00011400ff067b82 */ /* 0x000eb00000000a00 */
[----:B------:R-:W3:Y:S01]  /*6830*/  LDC.64 R8, c[0x0][0x458] ;  /* 0x00011600ff087b82 */ /* 0x000ee20000000a00 */
[----:B-1----:R-:W-:-:S05]  /*6840*/  IMAD.WIDE.U32 R2, R243, 0x10, R2 ;  /* 0x00000010f3027825 */ /* 0x002fca00078e0002 */
[----:B------:R1:W-:Y:S01]  /*6850*/  STG.E.128 desc[UR16][R2.64], R100 ;  /* 0x0000006402007986 */ /* 0x0003e2000c101d10 */
[----:B0-----:R-:W-:-:S05]  /*6860*/  IMAD.WIDE.U32 R4, R243, 0x10, R4 ;  /* 0x00000010f3047825 */ /* 0x001fca00078e0004 */
[----:B------:R1:W-:Y:S01]  /*6870*/  STG.E.128 desc[UR16][R4.64], R124 ;  /* 0x0000007c04007986 */ /* 0x0003e2000c101d10 */
[----:B--2---:R-:W-:-:S05]  /*6880*/  IMAD.WIDE.U32 R6, R243, 0x10, R6 ;  /* 0x00000010f3067825 */ /* 0x004fca00078e0006 */
[----:B------:R1:W-:Y:S01]  /*6890*/  STG.E.128 desc[UR16][R6.64], R52 ;  /* 0x0000003406007986 */ /* 0x0003e2000c101d10 */
[C---:B---3--:R-:W-:Y:S01]  /*68a0*/  IMAD.WIDE.U32 R8, R243.reuse, 0x10, R8 ;  /* 0x00000010f3087825 */ /* 0x048fe200078e0008 */
[----:B------:R-:W-:-:S04]  /*68b0*/  IADD3 R243, PT, PT, R243, 0x100, RZ ;  /* 0x00000100f3f37810 */ /* 0x000fc80007ffe0ff */
[----:B------:R1:W-:Y:S03]  /*68c0*/  STG.E.128 desc[UR16][R8.64], R76 ;  /* 0x0000004c08007986 */ /* 0x0003e6000c101d10 */
.L_x_3267:
[----:B------:R-:W-:Y:S05]  /*68d0*/  BSYNC.RECONVERGENT B0 ;  /* 0x0000000000007941 */ /* 0x000fea0003800200 */
.L_x_3266:
[----:B------:R-:W-:Y:S04]  /*68e0*/  BSSY.RECONVERGENT B0, `(.L_x_3268) ;  /* 0x000000f000007945 */ /* 0x000fe80003800200 */
[----:B------:R-:W-:Y:S05]  /*68f0*/  @!P1 BRA `(.L_x_3269) ;  /* 0x0000000000349947 */ /* 0x000fea0003800000 */
[----:B-1----:R-:W1:Y:S08]  /*6900*/  LDC.64 R2, c[0x0][0x440] ;  /* 0x00011000ff027b82 */ /* 0x002e700000000a00 */
        /* <DEDUP_REMOVED lines=12> */
.L_x_3269:
[----:B------:R-:W-:Y:S05]  /*69d0*/  BSYNC.RECONVERGENT B0 ;  /* 0x0000000000007941 */ /* 0x000fea0003800200 */
.L_x_3268:
        /* <DEDUP_REMOVED lines=15> */
.L_x_3271:
[----:B------:R-:W-:Y:S05]  /*6ad0*/  BSYNC.RECONVERGENT B0 ;  /* 0x0000000000007941 */ /* 0x000fea0003800200 */
.L_x_3270:
        /* <DEDUP_REMOVED lines=15> */
.L_x_3273:
[----:B------:R-:W-:Y:S05]  /*6bd0*/  BSYNC.RECONVERGENT B0 ;  /* 0x0000000000007941 */ /* 0x000fea0003800200 */
.L_x_3272:
        /* <DEDUP_REMOVED lines=15> */
.L_x_3275:
[----:B------:R-:W-:Y:S05]  /*6cd0*/  BSYNC.RECONVERGENT B0 ;  /* 0x0000000000007941 */ /* 0x000fea0003800200 */
.L_x_3274:
[----:B------:R-:W-:Y:S05]  /*6ce0*/  @!P5 EXIT ;  /* 0x000000000000d94d */ /* 0x000fea0003800000 */
[----:B-1----:R-:W1:Y:S08]  /*6cf0*/  LDC.64 R2, c[0x0][0x440] ;  /* 0x00011000ff027b82 */ /* 0x002e700000000a00 */
[----:B------:R-:W0:Y:S08]  /*6d00*/  LDC.64 R4, c[0x0][0x448] ;  /* 0x00011200ff047b82 */ /* 0x000e300000000a00 */
[----:B------:R-:W2:Y:S08]  /*6d10*/  LDC.64 R6, c[0x0][0x450] ;  /* 0x00011400ff067b82 */ /* 0x000eb00000000a00 */
[----:B------:R-:W3:Y:S01]  /*6d20*/  LDC.64 R8, c[0x0][0x458] ;  /* 0x00011600ff087b82 */ /* 0x000ee20000000a00 */
[----:B-1----:R-:W-:-:S05]  /*6d30*/  IMAD.WIDE.U32 R2, R243, 0x10, R2 ;  /* 0x00000010f3027825 */ /* 0x002fca00078e0002 */
[----:B------:R-:W-:Y:S01]  /*6d40*/  STG.E.128 desc[UR16][R2.64], R80 ;  /* 0x0000005002007986 */ /* 0x000fe2000c101d10 */
[----:B0-----:R-:W-:-:S05]  /*6d50*/  IMAD.WIDE.U32 R4, R243, 0x10, R4 ;  /* 0x00000010f3047825 */ /* 0x001fca00078e0004 */
[----:B------:R-:W-:Y:S01]  /*6d60*/  STG.E.128 desc[UR16][R4.64], R104 ;  /* 0x0000006804007986 */ /* 0x000fe2000c101d10 */
[----:B--2---:R-:W-:-:S05]  /*6d70*/  IMAD.WIDE.U32 R6, R243, 0x10, R6 ;  /* 0x00000010f3067825 */ /* 0x004fca00078e0006 */
[----:B------:R-:W-:Y:S01]  /*6d80*/  STG.E.128 desc[UR16][R6.64], R32 ;  /* 0x0000002006007986 */ /* 0x000fe2000c101d10 */
[----:B---3--:R-:W-:-:S05]  /*6d90*/  IMAD.WIDE.U32 R8, R243, 0x10, R8 ;  /* 0x00000010f3087825 */ /* 0x008fca00078e0008 */
[----:B------:R-:W-:Y:S01]  /*6da0*/  STG.E.128 desc[UR16][R8.64], R56 ;  /* 0x0000003808007986 */ /* 0x000fe2000c101d10 */
[----:B------:R-:W-:Y:S05]  /*6db0*/  EXIT ;  /* 0x000000000000794d */ /* 0x000fea0003800000 */
.L_x_3276:
        /* <DEDUP_REMOVED lines=12> */
.L_x_3880:


//--------------------- .text._ZN10layer_norm31ln_parallel_residual_bwd_kernelINS_13Kernel_traitsIfffffjLj6144ELj1ELj1ELj8ELj16ENS_18Kernel_traits_baseILj6144EfffffjLj256EEEEELb0ELb0ELb1EEEvNS_9BwdParamsE --------------------------
	.section	.text._ZN10layer_norm31ln_parallel_residual_bwd_kernelINS_13Kernel_traitsIfffffjLj6144ELj1ELj1ELj8ELj16ENS_18Kernel_traits_baseILj6144EfffffjLj256EEEEELb0ELb0ELb1EEEvNS_9BwdParamsE,"ax",@progbits
	.align	128
        .global         _ZN10layer_norm31ln_parallel_residual_bwd_kernelINS_13Kernel_traitsIfffffjLj6144ELj1ELj1ELj8ELj16ENS_18Kernel_traits_baseILj6144EfffffjLj256EEEEELb0ELb0ELb1EEEvNS_9BwdParamsE
        .type           _ZN10layer_norm31ln_parallel_residual_bwd_kernelINS_13Kernel_traitsIfffffjLj6144ELj1ELj1ELj8ELj16ENS_18Kernel_traits_baseILj6144EfffffjLj256EEEEELb0ELb0ELb1EEEvNS_9BwdParamsE,@function
        .size           _ZN10layer_norm31ln_parallel_residual_bwd_kernelINS_13Kernel_traitsIfffffjLj6144ELj1ELj1ELj8ELj16ENS_18Kernel_traits_baseILj6144EfffffjLj256EEEEELb0ELb0ELb1EEEvNS_9BwdParamsE,(.L_x_3881 - _ZN10layer_norm31ln_parallel_residual_bwd_kernelINS_13Kernel_traitsIfffffjLj6144ELj1ELj1ELj8ELj16ENS_18Kernel_traits_baseILj6144EfffffjLj256EEEEELb0ELb0ELb1EEEvNS_9BwdParamsE)
        .other          _ZN10layer_norm31ln_parallel_residual_bwd_kernelINS_13Kernel_traitsIfffffjLj6144ELj1ELj1ELj8ELj16ENS_18Kernel_traits_baseILj6144EfffffjLj256EEEEELb0ELb0ELb1EEEvNS_9BwdParamsE,@"STO_CUDA_ENTRY STV_DEFAULT"
_ZN10layer_norm31ln_parallel_residual_bwd_kernelINS_13Kernel_traitsIfffffjLj6144ELj1ELj1ELj8ELj16ENS_18Kernel_traits_baseILj6144EfffffjLj256EEEEELb0ELb0ELb1EEEvNS_9BwdParamsE:
.text._ZN10layer_norm31ln_parallel_residual_bwd_kernelINS_13Kernel_traitsIfffffjLj6144ELj1ELj1ELj8ELj16ENS_18Kernel_traits_baseILj6144EfffffjLj256EEEEELb0ELb0ELb1EEEvNS_9BwdParamsE:
        /* <DEDUP_REMOVED lines=57> */
[----:B------:R-:W2:Y:S07]  /*0390*/  LDCU.64 UR6, c[0x0][0x438] ;  /* 0x00008700ff0677ac */ /* 0x000eae0008000a00 */
[----:B------:R-:W3:Y:S01]  /*03a0*/  LDC.64 R4, c[0x0][0x3d8] ;  /* 0x0000f600ff047b82 */ /* 0x000ee20000000a00 */
[----:B------:R-:W4:Y:S01]  /*03b0*/  LDCU.U8 UR5, c[0x0][0x410] ;  /* 0x00008200ff0577ac */ /* 0x000f220008000000 */
[----:B------:R0:W-:Y:S01]  /*03c0*/  STL [R1+0x4], RZ ;  /* 0x000004ff01007387 */ /* 0x0001e20000100800 */
[----:B------:R-:W-:Y:S01]  /*03d0*/  HFMA2 R252, -RZ, RZ, 0, 0 ;  /* 0x00000000fffc7431 */ /* 0x000fe200000001ff */
[----:B------:R-:W-:-:S02]  /*03e0*/  MOV R174, UR4 ;  /* 0x0000000400ae7c02 */ /* 0x000fc40008000f00 */
[----:B------:R-:W-:Y:S01]  /*03f0*/  CS2R R250, SRZ ;  /* 0x0000000000fa7805 */ /* 0x000fe2000001ff00 */
[----:B------:R0:W-:Y:S01]  /*0400*/  STL [R1], RZ ;  /* 0x000000ff01007387 */ /* 0x0001e20000100800 */
[----:B------:R-:W-:Y:S02]  /*0410*/  CS2R R248, SRZ ;  /* 0x0000000000f87805 */ /* 0x000fe4000001ff00 */
[----:B------:R-:W-:Y:S02]  /*0420*/  CS2R R246, SRZ ;  /* 0x0000000000f67805 */ /* 0x000fe4000001ff00 */
[----:B------:R-:W-:Y:S02]  /*0430*/  CS2R R244, SRZ ;  /* 0x0000000000f47805 */ /* 0x000fe4000001ff00 */
[----:B------:R-:W-:Y:S01]  /*0440*/  CS2R R242, SRZ ;  /* 0x0000000000f27805 */ /* 0x000fe2000001ff00 */
[----:B--2---:R-:W-:Y:S01]  /*0450*/  UISETP.NE.U32.AND UP0, UPT, UR6, URZ, UPT ;  /* 0x000000ff0600728c */ /* 0x004fe2000bf05070 */
[----:B------:R-:W-:-:S02]  /*0460*/  CS2R R240, SRZ ;  /* 0x0000000000f07805 */ /* 0x000fc4000001ff00 */
[----:B------:R-:W-:Y:S02]  /*0470*/  CS2R R238, SRZ ;  /* 0x0000000000ee7805 */ /* 0x000fe4000001ff00 */
[----:B------:R-:W-:Y:S01]  /*0480*/  CS2R R236, SRZ ;  /* 0x0000000000ec7805 */ /* 0x000fe2000001ff00 */
[----:B------:R-:W-:Y:S01]  /*0490*/  UISETP.NE.AND.EX UP0, UPT, UR7, URZ, UPT, UP0 ;  /* 0x000000ff0700728c */ /* 0x000fe2000bf05300 */
[----:B-1----:R-:W-:Y:S01]  /*04a0*/  IMAD.WIDE.U32 R2, R158, 0x10, R2 ;  /* 0x000000109e027825 */ /* 0x002fe200078e0002 */
[----:B------:R-:W-:Y:S02]  /*04b0*/  CS2R R234, SRZ ;  /* 0x0000000000ea7805 */ /* 0x000fe4000001ff00 */
[----:B------:R-:W-:Y:S01]  /*04c0*/  CS2R R232, SRZ ;  /* 0x0000000000e87805 */ /* 0x000fe2000001ff00 */
[----:B----4-:R-:W-:Y:S01]  /*04d0*/  UISETP.NE.AND UP2, UPT, UR5, URZ, UPT ;  /* 0x000000ff0500728c */ /* 0x010fe2000bf45270 */
[----:B------:R-:W-:Y:S01]  /*04e0*/  CS2R R230, SRZ ;  /* 0x0000000000e67805 */ /* 0x000fe2000001ff00 */
[----:B0-----:R-:W5:Y:S01]  /*04f0*/  LDG.E.128 R76, desc[UR12][R2.64] ;  /* 0x0000000c024c7981 */ /* 0x001f62000c1e1d00 */
[----:B------:R-:W-:-:S02]  /*0500*/  CS2R R228, SRZ ;  /* 0x0000000000e47805 */ /* 0x000fc4000001ff00 */
[----:B------:R-:W-:Y:S01]  /*0510*/  CS2R R226, SRZ ;  /* 0x0000000000e27805 */ /* 0x000fe2000001ff00 */
[----:B---3--:R-:W-:Y:S01]  /*0520*/  IMAD.WIDE.U32 R4, R158, 0x10, R4 ;  /* 0x000000109e047825 */ /* 0x008fe200078e0004 */
        /* <DEDUP_REMOVED lines=15> */
[----:B------:R-:W-:Y:S01]  /*0620*/  MOV R203, RZ ;  /* 0x000000ff00cb7202 */ /* 0x000fe20000000f00 */
        /* <DEDUP_REMOVED lines=26> */
[----:B------:R-:W-:Y:S02]  /*07d0*/  PLOP3.LUT P3, PT, PT, PT, UP2, 0x80, 0x8 ;  /* 0x000000000008781c */ /* 0x000fe40003f6f028 */
[----:B------:R-:W-:Y:S02]  /*07e0*/  CS2R R6, SRZ ;  /* 0x0000000000067805 */ /* 0x000fe4000001ff00 */
[----:B------:R-:W-:Y:S02]  /*07f0*/  PLOP3.LUT P2, PT, PT, PT, UP0, 0x80, 0x8 ;  /* 0x000000000008781c */ /* 0x000fe40003f4f008 */
[----:B0-----:R-:W-:Y:S01]  /*0800*/  CS2R R2, SRZ ;  /* 0x0000000000027805 */ /* 0x001fe2000001ff00 */
[----:B------:R-:W-:Y:S01]  /*0810*/  UPLOP3.LUT UP1, UPT, UPT, UPT, UPT, 0x40, 0x4 ;  /* 0x000000000004789c */ /* 0x000fe20003f2e870 */
[----:B------:R-:W0:Y:S01]  /*0820*/  LDCU UR11, c[0x0][0x388] ;  /* 0x00007100ff0b77ac */ /* 0x000e220008000800 */
[----:B-1----:R-:W-:Y:S01]  /*0830*/  CS2R R4, SRZ ;  /* 0x0000000000047805 */ /* 0x002fe2000001ff00 */
[----:B------:R-:W1:Y:S01]  /*0840*/  LDCU UR14, c[0x0][0x400] ;  /* 0x00008000ff0e77ac */ /* 0x000e620008000800 */
[----:B------:R-:W2:Y:S01]  /*0850*/  LDCU.64 UR6, c[0x0][0x470] ;  /* 0x00008e00ff0677ac */ /* 0x000ea20008000a00 */
[----:B------:R-:W3:Y:S06]  /*0860*/  LDCU.64 UR8, c[0x0][0x478] ;  /* 0x00008f00ff0877ac */ /* 0x000eec0008000a00 */
.L_x_3328:
[----:B----4-:R-:W4:Y:S01]  /*0870*/  LDC.64 R80, c[0x0][0x3c0] ;  /* 0x0000f000ff507b82 */ /* 0x010f220000000a00 */
[----:B0-----:R-:W-:-:S05]  /*0880*/  IMAD R0, R174, UR11, RZ ;  /* 0x0000000bae007c24 */ /* 0x001fca000f8e02ff */
[----:B------:R-:W-:Y:S02]  /*0890*/  SHF.R.S32.HI R85, RZ, 0x1f, R0 ;  /* 0x0000001fff557819 */ /* 0x000fe40000011400 */
[----:B------:R-:W0:Y:S02]  /*08a0*/  LDC.64 R156, c[0x0][0x3a8] ;  /* 0x0000ea00ff9c7b82 */ /* 0x000e240000000a00 */
[----:B------:R-:W-:-:S04]  /*08b0*/  LEA.HI R85, R85, R0, RZ, 0x2 ;  /* 0x0000000055557211 */ /* 0x000fc800078f10ff */
[----:B------:R-:W-:Y:S02]  /*08c0*/  LEA.HI.SX32 R179, R85, R158, 0x1e ;  /* 0x0000009e55b37211 */ /* 0x000fe400078ff2ff */
[----:B------:R-:W1:Y:S08]  /*08d0*/  LDC.64 R82, c[0x0][0x3c8] ;  /* 0x0000f200ff527b82 */ /* 0x000e700000000a00 */
[----:B------:R-:W2:Y:S01]  /*08e0*/  LDC.64 R140, c[0x0][0x430] ;  /* 0x00010c00ff8c7b82 */ /* 0x000ea20000000a00 */
[----:B----4-:R-:W-:-:S05]  /*08f0*/  IMAD.WIDE R80, R174, 0x4, R80 ;  /* 0x00000004ae507825 */ /* 0x010fca00078e0250 */
[----:B------:R1:W4:Y:S02]  /*0900*/  LDG.E R195, desc[UR12][R80.64] ;  /* 0x0000000c50c37981 */ /* 0x000324000c1e1900 */
[----:B------:R-:W3:Y:S01]  /*0910*/  LDC.64 R142, c[0x0][0x428] ;  /* 0x00010a00ff8e7b82 */ /* 0x000ee20000000a00 */
[----:B0-----:R-:W-:-:S06]  /*0920*/  IMAD.WIDE.U32 R136, R179, 0x10, R156 ;  /* 0x00000010b3887825 */ /* 0x001fcc00078e009c */
[----:B------:R-:W4:Y:S01]  /*0930*/  LDG.E.128 R136, desc[UR12][R136.64] ;  /* 0x0000000c88887981 */ /* 0x000f22000c1e1d00 */
[----:B-1----:R-:W-:-:S05]  /*0940*/  IMAD.WIDE R80, R174, 0x4, R82 ;  /* 0x00000004ae507825 */ /* 0x002fca00078e0252 */
[----:B------:R0:W4:Y:S01]  /*0950*/  LDG.E R175, desc[UR12][R80.64] ;  /* 0x0000000c50af7981 */ /* 0x000122000c1e1900 */
[----:B--2---:R-:W-:-:S06]  /*0960*/  IMAD.WIDE.U32 R148, R179, 0x10, R140 ;  /* 0x00000010b3947825 */ /* 0x004fcc00078e008c */
[----:B------:R-:W2:Y:S01]  /*0970*/  LDG.E.128 R148, desc[UR12][R148.64] ;  /* 0x0000000c94947981 */ /* 0x000ea2000c1e1d00 */
[----:B---3--:R-:W-:-:S06]  /*0980*/  IMAD.WIDE.U32 R152, R179, 0x10, R142 ;  /* 0x00000010b3987825 */ /* 0x008fcc00078e008e */
[----:B------:R-:W3:Y:S01]  /*0990*/  LDG.E.128 R152, desc[UR12][R152.64] ;  /* 0x0000000c98987981 */ /* 0x000ee2000c1e1d00 */
[----:B------:R-:W-:-:S05]  /*09a0*/  IADD3 R178, PT, PT, R179, 0x100, RZ ;  /* 0x00000100b3b27810 */ /* 0x000fca0007ffe0ff */
[----:B------:R-:W-:-:S04]  /*09b0*/  IMAD.WIDE.U32 R88, R178, 0x10, R156 ;  /* 0x00000010b2587825 */ /* 0x000fc800078e009c */
[C---:B0-----:R-:W-:Y:S02]  /*09c0*/  IMAD.WIDE.U32 R80, R178.reuse, 0x10, R140 ;  /* 0x00000010b2507825 */ /* 0x041fe400078e008c */
[----:B------:R-:W3:Y:S04]  /*09d0*/  LDG.E.128 R88, desc[UR12][R88.64] ;  /* 0x0000000c58587981 */ /* 0x000ee8000c1e1d00 */
[----:B------:R-:W3:Y:S01]  /*09e0*/  LDG.E.128 R80, desc[UR12][R80.64] ;  /* 0x0000000c50507981 */ /* 0x000ee2000c1e1d00 */
[----:B------:R-:W-:Y:S01]  /*09f0*/  IADD3 R176, PT, PT, R179, 0x200, RZ ;  /* 0x00000200b3b07810 */ /* 0x000fe20007ffe0ff */
[----:B------:R-:W-:-:S04]  /*0a00*/  IMAD.WIDE.U32 R84, R178, 0x10, R142 ;  /* 0x00000010b2547825 */ /* 0x000fc800078e008e */
[C---:B------:R-:W-:Y:S02]  /*0a10*/  IMAD.WIDE.U32 R124, R176.reuse, 0x10, R156 ;  /* 0x00000010b07c7825 */ /* 0x040fe400078e009c */
[----:B------:R-:W3:Y:S02]  /*0a20*/  LDG.E.128 R84, desc[UR12][R84.64] ;  /* 0x0000000c54547981 */ /* 0x000ee4000c1e1d00 */
[C---:B------:R-:W-:Y:S02]  /*0a30*/  IMAD.WIDE.U32 R128, R176.reuse, 0x10, R140 ;  /* 0x00000010b0807825 */ /* 0x040fe400078e008c */
[----:B------:R-:W3:Y:S02]  /*0a40*/  LDG.E.128 R124, desc[UR12][R124.64] ;  /* 0x0000000c7c7c7981 */ /* 0x000ee4000c1e1d00 */
[----:B------:R-:W-:Y:S02]  /*0a50*/  IMAD.WIDE.U32 R132, R176, 0x10, R142 ;  /* 0x00000010b0847825 */ /* 0x000fe400078e008e */
[----:B------:R-:W3:Y:S04]  /*0a60*/  LDG.E.128 R128, desc[UR12][R128.64] ;  /* 0x0000000c80807981 */ /* 0x000ee8000c1e1d00 */
[----:B------:R-:W3:Y:S01]  /*0a70*/  LDG.E.128 R132, desc[UR12][R132.64] ;  /* 0x0000000c84847981 */ /* 0x000ee2000c1e1d00 */
[----:B------:R-:W-:-:S05]  /*0a80*/  IADD3 R177, PT, PT, R179, 0x300, RZ ;  /* 0x00000300b3b17810 */ /* 0x000fca0007ffe0ff */
[----:B------:R-:W-:-:S04]  /*0a90*/  IMAD.WIDE.U32 R140, R177, 0x10, R140 ;  /* 0x00000010b18c7825 */ /* 0x000fc800078e008c */
[----:B------:R-:W-:Y:S02]  /*0aa0*/  IMAD.WIDE.U32 R144, R177, 0x10, R142 ;  /* 0x00000010b1907825 */ /* 0x000fe400078e008e */
[----:B------:R-:W3:Y:S04]  /*0ab0*/  LDG.E.128 R140, desc[UR12][R140.64] ;  /* 0x0000000c8c8c7981 */ /* 0x000ee8000c1e1d00 */
[----:B------:R-:W3:Y:S01]  /*0ac0*/  LDG.E.128 R144, desc[UR12][R144.64] ;  /* 0x0000000c90907981 */ /* 0x000ee2000c1e1d00 */
[C---:B------:R-:W-:Y:S02]  /*0ad0*/  IADD3 R181, PT, PT, R179.reuse, 0x400, RZ ;  /* 0x00000400b3b57810 */ /* 0x040fe40007ffe0ff */
[----:B------:R-:W-:Y:S02]  /*0ae0*/  IADD3 R180, PT, PT, R179, 0x500, RZ ;  /* 0x00000500b3b47810 */ /* 0x000fe40007ffe0ff */
[----:B----4-:R-:W-:-:S05]  /*0af0*/  FSEL R195, R195, RZ, !P3 ;  /* 0x000000ffc3c37208 */ /* 0x010fca0005800000 */
[C---:B------:R-:W-:Y:S01]  /*0b00*/  FADD.FTZ R0, -R195.reuse, R136 ;  /* 0x00000088c3007221 */ /* 0x040fe20000010100 */
[----:B------:R-:W-:-:S04]  /*0b10*/  FADD.FTZ R136, -R195, R137 ;  /* 0x00000089c3887221 */ /* 0x000fc80000010100 */
[----:B------:R-:W-:Y:S01]  /*0b20*/  FMUL.FTZ R183, R175, R136 ;  /* 0x00000088afb77220 */ /* 0x000fe20000410000 */
[C---:B------:R-:W-:Y:S01]  /*0b30*/  FADD.FTZ R188, -R195.reuse, R139 ;  /* 0x0000008bc3bc7221 */ /* 0x040fe20000010100 */
[----:B------:R-:W-:Y:S01]  /*0b40*/  FADD.FTZ R138, -R195, R138 ;  /* 0x0000008ac38a7221 */ /* 0x000fe20000010100 */
[----:B--2--5:R-:W-:Y:S01]  /*0b50*/  FMUL.FTZ R137, R52, R148 ;  /* 0x0000009434897220 */ /* 0x024fe20000410000 */
[----:B------:R-:W-:Y:S01]  /*0b60*/  FMUL.FTZ R136, R53, R149 ;  /* 0x0000009535887220 */ /* 0x000fe20000410000 */
[----:B------:R-:W-:Y:S02]  /*0b70*/  FMUL.FTZ R139, R54, R150 ;  /* 0x00000096368b7220 */ /* 0x000fe40000410000 */
[----:B---3--:R-:W-:Y:S01]  /*0b80*/  FFMA.FTZ R182, R76, R152, R137 ;  /* 0x000000984cb67223 */ /* 0x008fe20000010089 */
[----:B------:R-:W-:Y:S01]  /*0b90*/  FFMA.FTZ R185, R77, R153, R136 ;  /* 0x000000994db97223 */ /* 0x000fe20000010088 */
[----:B------:R-:W-:-:S04]  /*0ba0*/  IMAD.WIDE.U32 R136, R177, 0x10, R156 ;  /* 0x00000010b1887825 */ /* 0x000fc800078e009c */
[----:B------:R-:W-:Y:S01]  /*0bb0*/  FMUL.FTZ R184, R175, R138 ;  /* 0x0000008aafb87220 */ /* 0x000fe20000410000 */
[----:B------:R-:W-:Y:S02]  /*0bc0*/  FFMA.FTZ R186, R78, R154, R139 ;  /* 0x0000009a4eba7223 */ /* 0x000fe4000001008b */
[----:B------:R-:W2:Y:S01]  /*0bd0*/  LDG.E.128 R136, desc[UR12][R136.64] ;  /* 0x0000000c88887981 */ /* 0x000ea2000c1e1d00 */
[C---:B------:R-:W-:Y:S01]  /*0be0*/  FADD.FTZ R88, -R195.reuse, R88 ;  /* 0x00000058c3587221 */ /* 0x040fe20000010100 */
[----:B------:R-:W-:-:S03]  /*0bf0*/  FADD.FTZ R90, -R195, R90 ;  /* 0x0000005ac35a7221 */ /* 0x000fc60000010100 */
        /* <DEDUP_REMOVED lines=10> */
[C---:B------:R-:W-:Y:S01]  /*0ca0*/  FMUL.FTZ R191, R175.reuse, R88 ;  /* 0x00000058afbf7220 */ /* 0x040fe20000410000 */
[----:B------:R-:W-:-:S06]  /*0cb0*/  FMUL.FTZ R0, R175, R0 ;  /* 0x00000000af007220 */ /* 0x000fcc0000410000 */
[----:B------:R-:W1:Y:S01]  /*0cc0*/  LDC.64 R88, c[0x0][0x428] ;  /* 0x00010a00ff587b82 */ /* 0x000e620000000a00 */
[C---:B------:R-:W-:Y:S01]  /*0cd0*/  FADD.FTZ R229, R148.reuse, R229 ;  /* 0x000000e594e57221 */ /* 0x040fe20000010000 */
[----:B------:R-:W-:Y:S01]  /*0ce0*/  FFMA.FTZ R207, R148, R0, R207 ;  /* 0x0000000094cf7223 */ /* 0x000fe200000100cf */
[----:B------:R-:W-:Y:S01]  /*0cf0*/  FMUL.FTZ R148, R55, R151 ;  /* 0x0000009737947220 */ /* 0x000fe20000410000 */
[----:B------:R-:W-:Y:S01]  /*0d00*/  FADD.FTZ R124, -R195, R124 ;  /* 0x0000007cc37c7221 */ /* 0x000fe20000010100 */
[----:B------:R-:W-:Y:S01]  /*0d10*/  FFMA.FTZ R190, R72, R84, R149 ;  /* 0x0000005448be7223 */ /* 0x000fe20000010095 */
[C---:B------:R-:W-:Y:S01]  /*0d20*/  FADD.FTZ R30, R84.reuse, R30 ;  /* 0x0000001e541e7221 */ /* 0x040fe20000010000 */
[----:B------:R-:W-:Y:S01]  /*0d30*/  FFMA.FTZ R189, R79, R155, R148 ;  /* 0x0000009b4fbd7223 */ /* 0x000fe20000010094 */
[----:B------:R-:W-:Y:S01]  /*0d40*/  FFMA.FTZ R6, R84, R187, R6 ;  /* 0x000000bb54067223 */ /* 0x000fe20000010006 */
[----:B------:R-:W-:-:S04]  /*0d50*/  IMAD.WIDE.U32 R148, R181, 0x10, R156 ;  /* 0x00000010b5947825 */ /* 0x000fc800078e009c */
[----:B------:R-:W-:Y:S01]  /*0d60*/  FMUL.FTZ R188, R175, R188 ;  /* 0x000000bcafbc7220 */ /* 0x000fe20000410000 */
[----:B------:R-:W-:Y:S01]  /*0d70*/  FMUL.FTZ R84, R49, R81 ;  /* 0x0000005131547220 */ /* 0x000fe20000410000 */
[C---:B------:R-:W-:Y:S01]  /*0d80*/  FADD.FTZ R234, R81.reuse, R234 ;  /* 0x000000ea51ea7221 */ /* 0x040fe20000010000 */
[----:B------:R-:W-:Y:S01]  /*0d90*/  FFMA.FTZ R212, R81, R191, R212 ;  /* 0x000000bf51d47223 */ /* 0x000fe200000100d4 */
[----:B------:R-:W-:Y:S01]  /*0da0*/  FMUL.FTZ R196, R175, R124 ;  /* 0x0000007cafc47220 */ /* 0x000fe20000410000 */
[----:B------:R-:W-:Y:S01]  /*0db0*/  FMUL.FTZ R81, R44, R128 ;  /* 0x000000802c517220 */ /* 0x000fe20000410000 */
[C---:B------:R-:W-:Y:S01]  /*0dc0*/  FADD.FTZ R231, R150.reuse, R231 ;  /* 0x000000e796e77221 */ /* 0x040fe20000010000 */
[----:B------:R-:W-:Y:S01]  /*0dd0*/  FFMA.FTZ R209, R150, R184, R209 ;  /* 0x000000b896d17223 */ /* 0x000fe200000100d1 */
[C---:B------:R-:W-:Y:S01]  /*0de0*/  FADD.FTZ R232, R151.reuse, R232 ;  /* 0x000000e897e87221 */ /* 0x040fe20000010000 */
[----:B------:R-:W-:Y:S01]  /*0df0*/  FFMA.FTZ R210, R151, R188, R210 ;  /* 0x000000bc97d27223 */ /* 0x000fe200000100d2 */
[C---:B------:R-:W-:Y:S01]  /*0e00*/  FADD.FTZ R162, R132.reuse, R162 ;  /* 0x000000a284a27221 */ /* 0x040fe20000010000 */
[----:B------:R-:W-:Y:S01]  /*0e10*/  FFMA.FTZ R10, R132, R196, R10 ;  /* 0x000000c4840a7223 */ /* 0x000fe2000001000a */
[----:B------:R-:W3:Y:S01]  /*0e20*/  LDG.E.128 R148, desc[UR12][R148.64] ;  /* 0x0000000c94947981 */ /* 0x000ee2000c1e1d00 */
[----:B------:R-:W-:Y:S01]  /*0e30*/  FMUL.FTZ R197, R175, R80 ;  /* 0x00000050afc57220 */ /* 0x000fe20000410000 */
[----:B------:R-:W-:Y:S01]  /*0e40*/  FFMA.FTZ R132, R68, R132, R81 ;  /* 0x0000008444847223 */ /* 0x000fe20000010051 */
[----:B0-----:R-:W-:-:S04]  /*0e50*/  IMAD.WIDE.U32 R80, R181, 0x10, R90 ;  /* 0x00000010b5507825 */ /* 0x001fc800078e005a */
[C---:B------:R-:W-:Y:S01]  /*0e60*/  FADD.FTZ R26, R152.reuse, R26 ;  /* 0x0000001a981a7221 */ /* 0x040fe20000010000 */
[----:B------:R-:W-:Y:S01]  /*0e70*/  FFMA.FTZ R2, R152, R0, R2 ;  /* 0x0000000098027223 */ /* 0x000fe20000010002 */
[C---:B------:R-:W-:Y:S01]  /*0e80*/  FADD.FTZ R27, R153.reuse, R27 ;  /* 0x0000001b991b7221 */ /* 0x040fe20000010000 */
[----:B------:R-:W-:Y:S01]  /*0e90*/  FFMA.FTZ R3, R153, R183, R3 ;  /* 0x000000b799037223 */ /* 0x000fe20000010003 */
        /* <DEDUP_REMOVED lines=8> */
[----:B------:R-:W-:Y:S01]  /*0f20*/  FMUL.FTZ R198, R51, R83 ;  /* 0x0000005333c67220 */ /* 0x000fe20000410000 */
[C---:B------:R-:W-:Y:S01]  /*0f30*/  FADD.FTZ R236, R83.reuse, R236 ;  /* 0x000000ec53ec7221 */ /* 0x040fe20000010000 */
[----:B------:R-:W-:Y:S01]  /*0f40*/  FFMA.FTZ R214, R83, R197, R214 ;  /* 0x000000c553d67223 */ /* 0x000fe200000100d6 */
[----:B------:R-:W4:Y:S04]  /*0f50*/  LDG.E.128 R156, desc[UR12][R156.64] ;  /* 0x0000000c9c9c7981 */ /* 0x000f28000c1e1d00 */
[----:B------:R-:W4:Y:S01]  /*0f60*/  LDG.E.128 R80, desc[UR12][R80.64] ;  /* 0x0000000c50507981 */ /* 0x000f22000c1e1d00 */
[C---:B------:R-:W-:Y:S01]  /*0f70*/  FADD.FTZ R28, R154.reuse, R28 ;  /* 0x0000001c9a1c7221 */ /* 0x040fe20000010000 */
[----:B------:R-:W-:Y:S01]  /*0f80*/  FFMA.FTZ R4, R154, R184, R4 ;  /* 0x000000b89a047223 */ /* 0x000fe20000010004 */
[C---:B------:R-:W-:Y:S01]  /*0f90*/  FADD.FTZ R29, R155.reuse, R29 ;  /* 0x0000001d9b1d7221 */ /* 0x040fe20000010000 */
[----:B------:R-:W-:-:S02]  /*0fa0*/  FFMA.FTZ R5, R155, R188, R5 ;  /* 0x000000bc9b057223 */ /* 0x000fc40000010005 */
[----:B------:R-:W4:Y:S01]  /*0fb0*/  LDG.E.128 R152, desc[UR12][R152.64] ;  /* 0x0000000c98987981 */ /* 0x000f22000c1e1d00 */
[C---:B------:R-:W-:Y:S01]  /*0fc0*/  FADD.FTZ R84, -R195.reuse, R125 ;  /* 0x0000007dc3547221 */ /* 0x040fe20000010100 */
[----:B------:R-:W-:Y:S01]  /*0fd0*/  FADD.FTZ R126, -R195, R126 ;  /* 0x0000007ec37e7221 */ /* 0x000fe20000010100 */
[----:B------:R-:W-:Y:S01]  /*0fe0*/  FFMA.FTZ R194, R74, R86, R85 ;  /* 0x000000564ac27223 */ /* 0x000fe20000010055 */
[----:B------:R-:W-:Y:S01]  /*0ff0*/  FMUL.FTZ R85, R46, R130 ;  /* 0x000000822e557220 */ /* 0x000fe20000410000 */
[C---:B------:R-:W-:Y:S01]  /*1000*/  FMUL.FTZ R199, R175.reuse, R84 ;  /* 0x00000054afc77220 */ /* 0x040fe20000410000 */
[----:B------:R-:W-:Y:S01]  /*1010*/  FMUL.FTZ R200, R175, R126 ;  /* 0x0000007eafc87220 */ /* 0x000fe20000410000 */
[----:B------:R-:W-:Y:S01]  /*1020*/  FMUL.FTZ R84, R45, R129 ;  /* 0x000000812d547220 */ /* 0x000fe20000410000 */
[C---:B------:R-:W-:Y:S01]  /*1030*/  FADD.FTZ R163, R133.reuse, R163 ;  /* 0x000000a385a37221 */ /* 0x040fe20000010000 */
[----:B------:R-:W-:Y:S01]  /*1040*/  FFMA.FTZ R11, R133, R199, R11 ;  /* 0x000000c7850b7223 */ /* 0x000fe2000001000b */
[C---:B------:R-:W-:Y:S01]  /*1050*/  FADD.FTZ R164, R134.reuse, R164 ;  /* 0x000000a486a47221 */ /* 0x040fe20000010000 */
[----:B------:R-:W-:Y:S01]  /*1060*/  FFMA.FTZ R12, R134, R200, R12 ;  /* 0x000000c8860c7223 */ /* 0x000fe2000001000c */
[----:B------:R-:W-:Y:S01]  /*1070*/  FFMA.FTZ R133, R69, R133, R84 ;  /* 0x0000008545857223 */ /* 0x000fe20000010054 */
[----:B------:R-:W-:Y:S01]  /*1080*/  FFMA.FTZ R134, R70, R134, R85 ;  /* 0x0000008646867223 */ /* 0x000fe20000010055 */
[----:B------:R-:W-:-:S04]  /*1090*/  IMAD.WIDE.U32 R84, R180, 0x10, R90 ;  /* 0x00000010b4547825 */ /* 0x000fc800078e005a */
[C---:B------:R-:W-:Y:S01]  /*10a0*/  FADD.FTZ R160, R86.reuse, R160 ;  /* 0x000000a056a07221 */ /* 0x040fe20000010000 */
[----:B------:R-:W-:Y:S01]  /*10b0*/  FFMA.FTZ R8, R86, R192, R8 ;  /* 0x000000c056087223 */ /* 0x000fe20000010008 */
[----:B------:R-:W-:Y:S01]  /*10c0*/  FADD.FTZ R161, R87, R161 ;  /* 0x000000a157a17221 */ /* 0x000fe20000010000 */
[----:B------:R-:W-:-:S04]  /*10d0*/  IMAD.WIDE.U32 R88, R180, 0x10, R88 ;  /* 0x00000010b4587825 */ /* 0x000fc800078e0058 */
[----:B------:R-:W-:Y:S01]  /*10e0*/  FFMA.FTZ R9, R87, R197, R9 ;  /* 0x000000c557097223 */ /* 0x000fe20000010009 */
[----:B------:R-:W-:Y:S01]  /*10f0*/  FFMA.FTZ R198, R75, R87, R198 ;  /* 0x000000574bc67223 */ /* 0x000fe200000100c6 */
[----:B------:R-:W0:Y:S01]  /*1100*/  @P2 LDC.64 R124, c[0x0][0x438] ;  /* 0x00010e00ff7c2b82 */ /* 0x000e220000000a00 */
[----:B------:R-:W4:Y:S04]  /*1110*/  LDG.E.128 R84, desc[UR12][R84.64] ;  /* 0x0000000c54547981 */ /* 0x000f28000c1e1d00 */
[----:B------:R-:W4:Y:S01]  /*1120*/  LDG.E.128 R88, desc[UR12][R88.64] ;  /* 0x0000000c58587981 */ /* 0x000f22000c1e1d00 */
        /* <DEDUP_REMOVED lines=13> */
[----:B0-----:R-:W-:-:S05]  /*1200*/  @P2 IMAD.WIDE.U32 R124, R181, 0x10, R124 ;  /* 0x00000010b57c2825 */ /* 0x001fca00078e007c */
[----:B------:R0:W5:Y:S02]  /*1210*/  @P2 LDG.E.128 R108, desc[UR12][R124.64] ;  /* 0x0000000c7c6c2981 */ /* 0x000164000c1e1d00 */
[----:B0-----:R-:W0:Y:S01]  /*1220*/  @P2 LDC.64 R124, c[0x0][0x438] ;  /* 0x00010e00ff7c2b82 */ /* 0x001e220000000a00 */
[----:B------:R-:W-:Y:S01]  /*1230*/  FMUL.FTZ R201, R175, R126 ;  /* 0x0000007eafc97220 */ /* 0x000fe20000410000 */
[----:B------:R-:W-:Y:S01]  /*1240*/  FMUL.FTZ R202, R47, R131 ;  /* 0x000000832fca7220 */ /* 0x000fe20000410000 */
[----:B------:R-:W-:Y:S01]  /*1250*/  FADD.FTZ R165, R135, R165 ;  /* 0x000000a587a57221 */ /* 0x000fe20000010000 */
[----:B--2---:R-:W-:Y:S01]  /*1260*/  FADD.FTZ R136, -R195, R136 ;  /* 0x00000088c3887221 */ /* 0x004fe20000010100 */
[----:B------:R-:W-:Y:S01]  /*1270*/  FFMA.FTZ R13, R135, R201, R13 ;  /* 0x000000c9870d7223 */ /* 0x000fe2000001000d */
[----:B------:R-:W-:Y:S02]  /*1280*/  FFMA.FTZ R202, R71, R135, R202 ;  /* 0x0000008747ca7223 */ /* 0x000fe400000100ca */
[----:B------:R-:W-:Y:S01]  /*1290*/  FMUL.FTZ R135, R175, R136 ;  /* 0x00000088af877220 */ /* 0x000fe20000410000 */
[C---:B------:R-:W-:Y:S01]  /*12a0*/  FADD.FTZ R136, -R195.reuse, R137 ;  /* 0x00000089c3887221 */ /* 0x040fe20000010100 */
[----:B------:R-:W-:-:S03]  /*12b0*/  FADD.FTZ R138, -R195, R138 ;  /* 0x0000008ac38a7221 */ /* 0x000fc60000010100 */
[----:B------:R-:W-:Y:S01]  /*12c0*/  FMUL.FTZ R136, R175, R136 ;  /* 0x00000088af887220 */ /* 0x000fe20000410000 */
[----:B0-----:R-:W-:-:S04]  /*12d0*/  @P2 IMAD.WIDE.U32 R124, R180, 0x10, R124 ;  /* 0x00000010b47c2825 */ /* 0x001fc800078e007c */
[C---:B------:R-:W-:Y:S01]  /*12e0*/  FADD.FTZ R166, R144.reuse, R166 ;  /* 0x000000a690a67221 */ /* 0x040fe20000010000 */
[----:B------:R0:W5:Y:S01]  /*12f0*/  @P2 LDG.E.128 R112, desc[UR12][R124.64] ;  /* 0x0000000c7c702981 */ /* 0x000162000c1e1d00 */
[----:B------:R-:W-:Y:S01]  /*1300*/  FFMA.FTZ R14, R144, R135, R14 ;  /* 0x00000087900e7223 */ /* 0x000fe2000001000e */
[C---:B------:R-:W-:Y:S01]  /*1310*/  FADD.FTZ R167, R145.reuse, R167 ;  /* 0x000000a791a77221 */ /* 0x040fe20000010000 */
[----:B------:R-:W-:Y:S01]  /*1320*/  FFMA.FTZ R15, R145, R136, R15 ;  /* 0x00000088910f7223 */ /* 0x000fe2000001000f */
[----:B------:R-:W-:Y:S01]  /*1330*/  FMUL.FTZ R137, R175, R138 ;  /* 0x0000008aaf897220 */ /* 0x000fe20000410000 */
[----:B0-----:R-:W-:Y:S01]  /*1340*/  FMUL.FTZ R125, R40, R140 ;  /* 0x0000008c287d7220 */ /* 0x001fe20000410000 */
[----:B------:R-:W-:Y:S01]  /*1350*/  FMUL.FTZ R124, R41, R141 ;  /* 0x0000008d297c7220 */ /* 0x000fe20000410000 */
[----:B------:R-:W-:Y:S02]  /*1360*/  FADD.FTZ R138, -R195, R139 ;  /* 0x0000008bc38a7221 */ /* 0x000fe40000010100 */
[----:B------:R-:W-:Y:S01]  /*1370*/  FFMA.FTZ R144, R64, R144, R125 ;  /* 0x0000009040907223 */ /* 0x000fe2000001007d */
[----:B------:R-:W-:Y:S01]  /*1380*/  FFMA.FTZ R145, R65, R145, R124 ;  /* 0x0000009141917223 */ /* 0x000fe2000001007c */
[----:B------:R-:W-:Y:S01]  /*1390*/  FMUL.FTZ R125, R42, R142 ;  /* 0x0000008e2a7d7220 */ /* 0x000fe20000410000 */
[----:B------:R-:W-:Y:S01]  /*13a0*/  FADD.FTZ R124, RZ, R182 ;  /* 0x000000b6ff7c7221 */ /* 0x000fe20000010000 */
[C---:B------:R-:W-:Y:S01]  /*13b0*/  FADD.FTZ R168, R146.reuse, R168 ;  /* 0x000000a892a87221 */ /* 0x040fe20000010000 */
[----:B------:R-:W-:Y:S01]  /*13c0*/  FFMA.FTZ R16, R146, R137, R16 ;  /* 0x0000008992107223 */ /* 0x000fe20000010010 */
[----:B------:R-:W-:Y:S01]  /*13d0*/  FFMA.FTZ R146, R66, R146, R125 ;  /* 0x0000009242927223 */ /* 0x000fe2000001007d */
[----:B------:R-:W-:Y:S01]  /*13e0*/  FMUL.FTZ R138, R175, R138 ;  /* 0x0000008aaf8a7220 */ /* 0x000fe20000410000 */
[----:B------:R-:W-:Y:S01]  /*13f0*/  FADD.FTZ R125, R185, R124 ;  /* 0x0000007cb97d7221 */ /* 0x000fe20000010000 */
[----:B------:R-:W-:Y:S01]  /*1400*/  FMUL.FTZ R124, R43, R143 ;  /* 0x0000008f2b7c7220 */ /* 0x000fe20000410000 */
[C---:B------:R-:W-:Y:S01]  /*1410*/  FADD.FTZ R169, R147.reuse, R169 ;  /* 0x000000a993a97221 */ /* 0x040fe20000010000 */
[----:B------:R-:W-:-:S02]  /*1420*/  FFMA.FTZ R17, R147, R138, R17 ;  /* 0x0000008a93117223 */ /* 0x000fc40000010011 */
[----:B------:R-:W-:Y:S01]  /*1430*/  FFMA.FTZ R147, R67, R147, R124 ;  /* 0x0000009343937223 */ /* 0x000fe2000001007c */
[----:B------:R-:W-:Y:S01]  /*1440*/  FADD.FTZ R124, R186, R125 ;  /* 0x0000007dba7c7221 */ /* 0x000fe20000010000 */
[----:B------:R-:W-:-:S03]  /*1450*/  FADD.FTZ R241, R130, R241 ;  /* 0x000000f182f17221 */ /* 0x000fc60000010000 */
[----:B------:R-:W-:Y:S01]  /*1460*/  FADD.FTZ R125, R189, R124 ;  /* 0x0000007cbd7d7221 */ /* 0x000fe20000010000 */
[----:B------:R-:W-:-:S03]  /*1470*/  FFMA.FTZ R217, R130, R200, R217 ;  /* 0x000000c882d97223 */ /* 0x000fc600000100d9 */
[----:B------:R-:W-:Y:S01]  /*1480*/  FADD.FTZ R130, R190, R125 ;  /* 0x0000007dbe827221 */ /* 0x000fe20000010000 */
[----:B------:R-:W-:-:S03]  /*1490*/  FADD.FTZ R240, R129, R240 ;  /* 0x000000f081f07221 */ /* 0x000fc60000010000 */
[----:B------:R-:W-:Y:S01]  /*14a0*/  FADD.FTZ R127, R193, R130 ;  /* 0x00000082c17f7221 */ /* 0x000fe20000010000 */
[----:B------:R-:W-:Y:S01]  /*14b0*/  FFMA.FTZ R216, R129, R199, R216 ;  /* 0x000000c781d87223 */ /* 0x000fe200000100d8 */
[----:B------:R-:W-:Y:S02]  /*14c0*/  FFMA.FTZ R130, R0, R182, RZ ;  /* 0x000000b600827223 */ /* 0x000fe400000100ff */
[----:B------:R-:W-:Y:S02]  /*14d0*/  FADD.FTZ R129, R194, R127 ;  /* 0x0000007fc2817221 */ /* 0x000fe40000010000 */
[----:B------:R-:W-:Y:S02]  /*14e0*/  FFMA.FTZ R127, R183, R185, R130 ;  /* 0x000000b9b77f7223 */ /* 0x000fe40000010082 */
[----:B------:R-:W-:Y:S01]  /*14f0*/  FADD.FTZ R129, R198, R129 ;  /* 0x00000081c6817221 */ /* 0x000fe20000010000 */
[C---:B------:R-:W-:Y:S01]  /*1500*/  FADD.FTZ R243, R140.reuse, R243 ;  /* 0x000000f38cf37221 */ /* 0x040fe20000010000 */
[----:B------:R-:W-:Y:S01]  /*1510*/  FFMA.FTZ R219, R140, R135, R219 ;  /* 0x000000878cdb7223 */ /* 0x000fe200000100db */
[----:B------:R-:W-:Y:S01]  /*1520*/  FFMA.FTZ R127, R184, R186, R127 ;  /* 0x000000bab87f7223 */ /* 0x000fe2000001007f */
[----:B------:R-:W-:-:S03]  /*1530*/  FADD.FTZ R140, R132, R129 ;  /* 0x00000081848c7221 */ /* 0x000fc60000010000 */
[----:B------:R-:W-:Y:S01]  /*1540*/  FFMA.FTZ R130, R188, R189, R127 ;  /* 0x000000bdbc827223 */ /* 0x000fe2000001007f */
[----:B------:R-:W-:Y:S01]  /*1550*/  FADD.FTZ R127, R133, R140 ;  /* 0x0000008c857f7221 */ /* 0x000fe20000010000 */
[----:B------:R-:W-:Y:S02]  /*1560*/  FADD.FTZ R239, R128, R239 ;  /* 0x000000ef80ef7221 */ /* 0x000fe40000010000 */
[----:B------:R-:W-:Y:S01]  /*1570*/  FFMA.FTZ R130, R187, R190, R130 ;  /* 0x000000bebb827223 */ /* 0x000fe20000010082 */
[----:B------:R-:W-:Y:S01]  /*1580*/  FADD.FTZ R129, R134, R127 ;  /* 0x0000007f86817221 */ /* 0x000fe20000010000 */
[----:B------:R-:W-:Y:S01]  /*1590*/  FFMA.FTZ R215, R128, R196, R215 ;  /* 0x000000c480d77223 */ /* 0x000fe200000100d7 */
[----:B---3--:R-:W-:Y:S01]  /*15a0*/  FADD.FTZ R128, -R195, R148 ;  /* 0x00000094c3807221 */ /* 0x008fe20000010100 */
[----:B------:R-:W-:Y:S01]  /*15b0*/  FFMA.FTZ R127, R191, R193, R130 ;  /* 0x000000c1bf7f7223 */ /* 0x000fe20000010082 */
[----:B------:R-:W-:Y:S01]  /*15c0*/  FADD.FTZ R129, R202, R129 ;  /* 0x00000081ca817221 */ /* 0x000fe20000010000 */
[----:B------:R-:W-:Y:S01]  /*15d0*/  FADD.FTZ R124, -R195, R151 ;  /* 0x00000097c37c7221 */ /* 0x000fe20000010100 */
[----:B------:R-:W-:Y:S01]  /*15e0*/  FMUL.FTZ R151, R175, R128 ;  /* 0x00000080af977220 */ /* 0x000fe20000410000 */
[----:B------:R-:W-:Y:S01]  /*15f0*/  FFMA.FTZ R128, R192, R194, R127 ;  /* 0x000000c2c0807223 */ /* 0x000fe2000001007f */
[----:B------:R-:W-:Y:S01]  /*1600*/  FADD.FTZ R130, R144, R129 ;  /* 0x0000008190827221 */ /* 0x000fe20000010000 */
[----:B----4-:R-:W-:Y:S01]  /*1610*/  FMUL.FTZ R129, R36, R80 ;  /* 0x0000005024817220 */ /* 0x010fe20000410000 */
[C---:B------:R-:W-:Y:S01]  /*1620*/  FADD.FTZ R170, R156.reuse, R170 ;  /* 0x000000aa9caa7221 */ /* 0x040fe20000010000 */
[----:B------:R-:W-:Y:S01]  /*1630*/  FFMA.FTZ R127, R197, R198, R128 ;  /* 0x000000c6c57f7223 */ /* 0x000fe20000010080 */
[----:B------:R-:W-:Y:S01]  /*1640*/  FFMA.FTZ R18, R156, R151, R18 ;  /* 0x000000979c127223 */ /* 0x000fe20000010012 */
[----:B------:R-:W-:Y:S01]  /*1650*/  FADD.FTZ R126, -R195, R149 ;  /* 0x00000095c37e7221 */ /* 0x000fe20000010100 */
[----:B------:R-:W-:Y:S01]  /*1660*/  FFMA.FTZ R156, R60, R156, R129 ;  /* 0x0000009c3c9c7223 */ /* 0x000fe20000010081 */
[----:B------:R-:W-:Y:S01]  /*1670*/  FADD.FTZ R129, R145, R130 ;  /* 0x0000008291817221 */ /* 0x000fe20000010000 */
[C---:B------:R-:W-:Y:S01]  /*1680*/  FADD.FTZ R246, R143.reuse, R246 ;  /* 0x000000f68ff67221 */ /* 0x040fe20000010000 */
[----:B------:R-:W-:Y:S01]  /*1690*/  FFMA.FTZ R222, R143, R138, R222 ;  /* 0x0000008a8fde7223 */ /* 0x000fe200000100de */
[----:B------:R-:W-:Y:S01]  /*16a0*/  FFMA.FTZ R128, R196, R132, R127 ;  /* 0x00000084c4807223 */ /* 0x000fe2000001007f */
[----:B------:R-:W-:Y:S01]  /*16b0*/  FADD.FTZ R143, -R195, R152 ;  /* 0x00000098c38f7221 */ /* 0x000fe20000010100 */
[----:B------:R-:W-:Y:S01]  /*16c0*/  FMUL.FTZ R152, R175, R126 ;  /* 0x0000007eaf987220 */ /* 0x000fe20000410000 */
[----:B------:R-:W-:Y:S01]  /*16d0*/  FADD.FTZ R130, R146, R129 ;  /* 0x0000008192827221 */ /* 0x000fe20000010000 */
[----:B------:R-:W-:Y:S01]  /*16e0*/  FMUL.FTZ R126, R37, R81 ;  /* 0x00000051257e7220 */ /* 0x000fe20000410000 */
[----:B------:R-:W-:Y:S01]  /*16f0*/  FFMA.FTZ R127, R199, R133, R128 ;  /* 0x00000085c77f7223 */ /* 0x000fe20000010080 */
[C---:B------:R-:W-:Y:S01]  /*1700*/  FADD.FTZ R171, R157.reuse, R171 ;  /* 0x000000ab9dab7221 */ /* 0x040fe20000010000 */
[----:B------:R-:W-:Y:S01]  /*1710*/  FFMA.FTZ R19, R157, R152, R19 ;  /* 0x000000989d137223 */ /* 0x000fe20000010013 */
[----:B------:R-:W-:Y:S01]  /*1720*/  FADD.FTZ R129, R147, R130 ;  /* 0x0000008293817221 */ /* 0x000fe20000010000 */
[----:B------:R-:W-:Y:S01]  /*1730*/  FFMA.FTZ R157, R61, R157, R126 ;  /* 0x0000009d3d9d7223 */ /* 0x000fe2000001007e */
[----:B------:R-:W-:Y:S01]  /*1740*/  FFMA.FTZ R126, R200, R134, R127 ;  /* 0x00000086c87e7223 */ /* 0x000fe2000001007f */
[----:B------:R-:W-:Y:S01]  /*1750*/  FADD.FTZ R148, -R195, R153 ;  /* 0x00000099c3947221 */ /* 0x000fe20000010100 */
[----:B------:R-:W-:Y:S01]  /*1760*/  FADD.FTZ R128, R156, R129 ;  /* 0x000000819c807221 */ /* 0x000fe20000010000 */
[----:B------:R-:W-:Y:S01]  /*1770*/  FMUL.FTZ R153, R38, R82 ;  /* 0x0000005226997220 */ /* 0x000fe20000410000 */
[----:B------:R-:W-:Y:S01]  /*1780*/  FFMA.FTZ R126, R201, R202, R126 ;  /* 0x000000cac97e7223 */ /* 0x000fe2000001007e */
[----:B------:R-:W-:Y:S01]  /*1790*/  FADD.FTZ R149, -R195, R154 ;  /* 0x0000009ac3957221 */ /* 0x000fe20000010100 */
[----:B------:R-:W-:Y:S01]  /*17a0*/  FMUL.FTZ R154, R39, R83 ;  /* 0x00000053279a7220 */ /* 0x000fe20000410000 */
[----:B------:R-:W-:Y:S01]  /*17b0*/  FFMA.FTZ R153, R62, R158, R153 ;  /* 0x0000009e3e997223 */ /* 0x000fe20000010099 */
[----:B------:R-:W-:Y:S01]  /*17c0*/  FADD.FTZ R128, R157, R128 ;  /* 0x000000809d807221 */ /* 0x000fe20000010000 */
[----:B------:R-:W-:Y:S01]  /*17d0*/  FFMA.FTZ R127, R135, R144, R126 ;  /* 0x00000090877f7223 */ /* 0x000fe2000001007e */
        /* <DEDUP_REMOVED lines=8> */
[----:B------:R-:W-:Y:S01]  /*1860*/  FFMA.FTZ R128, R138, R147, R127 ;  /* 0x000000938a807223 */ /* 0x000fe2000001007f */
[----:B------:R-:W-:Y:S01]  /*1870*/  FMUL.FTZ R140, R33, R85 ;  /* 0x00000055218c7220 */ /* 0x000fe20000410000 */
[----:B------:R-:W-:Y:S02]  /*1880*/  FADD.FTZ R150, -R195, R150 ;  /* 0x00000096c3967221 */ /* 0x000fe40000010100 */
[----:B------:R-:W-:Y:S01]  /*1890*/  FFMA.FTZ R127, R151, R156, R128 ;  /* 0x0000009c977f7223 */ /* 0x000fe20000010080 */
[C---:B------:R-:W-:Y:S01]  /*18a0*/  FADD.FTZ R244, R141.reuse, R244 ;  /* 0x000000f48df47221 */ /* 0x040fe20000010000 */
[----:B------:R-:W-:Y:S01]  /*18b0*/  FFMA.FTZ R220, R141, R136, R220 ;  /* 0x000000888ddc7223 */ /* 0x000fe200000100dc */
[----:B------:R-:W-:Y:S01]  /*18c0*/  FADD.FTZ R125, -R195, R155 ;  /* 0x0000009bc37d7221 */ /* 0x000fe20000010100 */
[----:B------:R-:W-:Y:S01]  /*18d0*/  FMUL.FTZ R141, R34, R86 ;  /* 0x00000056228d7220 */ /* 0x000fe20000410000 */
[----:B------:R-:W-:Y:S01]  /*18e0*/  FFMA.FTZ R140, R57, R89, R140 ;  /* 0x00000059398c7223 */ /* 0x000fe2000001008c */
[----:B------:R-:W-:Y:S01]  /*18f0*/  FMUL.FTZ R155, R175, R150 ;  /* 0x00000096af9b7220 */ /* 0x000fe20000410000 */
[----:B------:R-:W-:Y:S01]  /*1900*/  FFMA.FTZ R128, R152, R157, R127 ;  /* 0x0000009d98807223 */ /* 0x000fe2000001007f */
[C---:B------:R-:W-:Y:S01]  /*1910*/  FADD.FTZ R245, R142.reuse, R245 ;  /* 0x000000f58ef57221 */ /* 0x040fe20000010000 */
        /* <DEDUP_REMOVED lines=9> */
[----:B------:R-:W-:Y:S01]  /*19b0*/  FFMA.FTZ R128, R195, R154, R128 ;  /* 0x0000009ac3807223 */ /* 0x000fe20000010080 */
[----:B------:R-:W-:Y:S01]  /*19c0*/  FMUL.FTZ R148, R175, R148 ;  /* 0x00000094af947220 */ /* 0x000fe20000410000 */
[----:B------:R-:W-:-:S02]  /*19d0*/  FADD.FTZ R126, R129, R142 ;  /* 0x0000008e817e7221 */ /* 0x000fc40000010000 */
        /* <DEDUP_REMOVED lines=12> */
[C---:B------:R-:W-:Y:S01]  /*1aa0*/  FADD.FTZ R242, R131.reuse, R242 ;  /* 0x000000f283f27221 */ /* 0x040fe20000010000 */
[----:B------:R-:W-:Y:S01]  /*1ab0*/  FFMA.FTZ R218, R131, R201, R218 ;  /* 0x000000c983da7223 */ /* 0x000fe200000100da */
        /* <DEDUP_REMOVED lines=28> */
.L_x_3279:
[----:B------:R-:W-:Y:S05]  /*1c80*/  BSYNC.RECONVERGENT B0 ;  /* 0x0000000000007941 */ /* 0x000fea0003800200 */
.L_x_3278:
[----:B------:R-:W1:Y:S08]  /*1c90*/  S2UR UR5, SR_CgaCtaId ;  /* 0x00000000000579c3 */ /* 0x000e700000008800 */
[----:B------:R-:W-:Y:S06]  /*1ca0*/  BAR.SYNC.DEFER_BLOCKING 0x0 ;  /* 0x0000000000007b1d */ /* 0x000fec0000010000 */
[----:B------:R-:W-:Y:S01]  /*1cb0*/  UMOV UR4, 0x400 ;  /* 0x0000040000047882 */ /* 0x000fe20000000000 */
        /* <DEDUP_REMOVED lines=14> */
[----:B------:R-:W2:Y:S01]  /*1da0*/  LDL.LU R159, [R1+0x4] ;  /* 0x00000400019f7983 */ /* 0x000ea20000300800 */
[----:B-1----:R-:W-:-:S04]  /*1db0*/  ULEA UR4, UR5, UR4, 0x18 ;  /* 0x0000000405047291 */ /* 0x002fc8000f8ec0ff */
[----:B------:R-:W-:Y:S02]  /*1dc0*/  UIADD3 UR5, UPT, UPT, UR4, 0x6040, URZ ;  /* 0x0000604004057890 */ /* 0x000fe4000fffe0ff */
[----:B------:R-:W-:-:S09]  /*1dd0*/  @!UP1 UIADD3 UR5, UPT, UPT, UR4, 0x6000, URZ ;  /* 0x0000600004059890 */ /* 0x000fd2000fffe0ff */
[----:B0-----:R-:W0:Y:S01]  /*1de0*/  LDS.128 R124, [UR5] ;  /* 0x00000005ff7c7984 */ /* 0x001e220008000c00 */
[----:B------:R-:W-:Y:S02]  /*1df0*/  UIADD3 UR5, UPT, UPT, UR4, 0x6050, URZ ;  /* 0x0000605004057890 */ /* 0x000fe4000fffe0ff */
[----:B------:R-:W-:-:S09]  /*1e00*/  @!UP1 UIADD3 UR5, UPT, UPT, UR4, 0x6010, URZ ;  /* 0x0000601004059890 */ /* 0x000fd2000fffe0ff */
[----:B------:R-:W1:Y:S01]  /*1e10*/  LDS.128 R80, [UR5] ;  /* 0x00000005ff507984 */ /* 0x000e620008000c00 */
[----:B------:R-:W-:Y:S02]  /*1e20*/  UIADD3 UR5, UPT, UPT, UR4, 0x6060, URZ ;  /* 0x0000606004057890 */ /* 0x000fe4000fffe0ff */
[----:B------:R-:W-:-:S09]  /*1e30*/  @!UP1 UIADD3 UR5, UPT, UPT, UR4, 0x6020, URZ ;  /* 0x0000602004059890 */ /* 0x000fd2000fffe0ff */
        /* <DEDUP_REMOVED lines=8> */
[----:B------:R-:W-:Y:S01]  /*1ec0*/  FADD.FTZ R82, R83, R80 ;  /* 0x0000005053527221 */ /* 0x000fe20000010000 */
[----:B------:R-:W-:Y:S01]  /*1ed0*/  UIADD3 UR10, UPT, UPT, UR4, 0x6070, URZ ;  /* 0x00006070040a7890 */ /* 0x000fe2000fffe0ff */
[C---:B------:R-:W-:Y:S01]  /*1ee0*/  FADD.FTZ R205, R90.reuse, R205 ;  /* 0x000000cd5acd7221 */ /* 0x040fe20000010000 */
[----:B---3--:R-:W-:Y:S01]  /*1ef0*/  FADD.FTZ R83, R125, R128 ;  /* 0x000000807d537221 */ /* 0x008fe20000010000 */
[----:B------:R-:W-:Y:S01]  /*1f00*/  FFMA.FTZ R24, R90, R149, R24 ;  /* 0x000000955a187223 */ /* 0x000fe20000010018 */
[----:B------:R-:W3:Y:S01]  /*1f10*/  LDL.LU R128, [R1] ;  /* 0x0000000001807983 */ /* 0x000ee20000300800 */
[----:B------:R-:W-:Y:S01]  /*1f20*/  @!UP1 UIADD3 UR10, UPT, UPT, UR4, 0x6030, URZ ;  /* 0x00006030040a9890 */ /* 0x000fe2000fffe0ff */
[C---:B------:R-:W-:Y:S01]  /*1f30*/  FADD.FTZ R206, R91.reuse, R206 ;  /* 0x000000ce5bce7221 */ /* 0x040fe20000010000 */
[----:B------:R-:W-:Y:S01]  /*1f40*/  FFMA.FTZ R25, R91, R150, R25 ;  /* 0x000000965b197223 */ /* 0x000fe20000010019 */
[----:B------:R-:W0:Y:S06]  /*1f50*/  LDC.64 R124, c[0x0][0x438] ;  /* 0x00010e00ff7c7b82 */ /* 0x000e2c0000000a00 */
[----:B------:R-:W1:Y:S01]  /*1f60*/  LDS.128 R88, [UR10] ;  /* 0x0000000aff587984 */ /* 0x000e620008000c00 */
[C---:B------:R-:W-:Y:S01]  /*1f70*/  FADD.FTZ R251, R84.reuse, R251 ;  /* 0x000000fb54fb7221 */ /* 0x040fe20000010000 */
[----:B------:R-:W-:Y:S01]  /*1f80*/  FFMA.FTZ R227, R84, R143, R227 ;  /* 0x0000008f54e37223 */ /* 0x000fe200000100e3 */
[----:B------:R-:W4:Y:S08]  /*1f90*/  LDC.64 R80, c[0x0][0x380] ;  /* 0x0000e000ff507b82 */ /* 0x000f300000000a00 */
[----:B------:R-:W1:Y:S01]  /*1fa0*/  LDC.U8 R84, c[0x0][0x410] ;  /* 0x00010400ff547b82 */ /* 0x000e620000000000 */
[----:B------:R-:W-:Y:S01]  /*1fb0*/  FADD.FTZ R83, R130, R83 ;  /* 0x0000005382537221 */ /* 0x000fe20000010000 */
[----:B------:R-:W-:Y:S01]  /*1fc0*/  FADD.FTZ R82, R82, R129 ;  /* 0x0000008152527221 */ /* 0x000fe20000010000 */
[----:B0-----:R-:W-:-:S03]  /*1fd0*/  ISETP.NE.U32.AND P0, PT, R124, RZ, PT ;  /* 0x000000ff7c00720c */ /* 0x001fc60003f05070 */
[----:B------:R-:W-:Y:S01]  /*1fe0*/  FADD.FTZ R82, R131, R82 ;  /* 0x0000005283527221 */ /* 0x000fe20000010000 */
[----:B------:R-:W-:Y:S01]  /*1ff0*/  ISETP.NE.AND.EX P0, PT, R125, RZ, PT, P0 ;  /* 0x000000ff7d00720c */ /* 0x000fe20003f05300 */
[----:B------:R-:W-:Y:S01]  /*2000*/  FADD.FTZ R252, R85, R252 ;  /* 0x000000fc55fc7221 */ /* 0x000fe20000010000 */
[----:B----4-:R-:W-:Y:S01]  /*2010*/  IADD3 R174, PT, PT, R174, R80, RZ ;  /* 0x00000050aeae7210 */ /* 0x010fe20007ffe0ff */
[----:B-1----:R-:W-:Y:S01]  /*2020*/  FADD.FTZ R83, R83, R88 ;  /* 0x0000005853537221 */ /* 0x002fe20000010000 */
[----:B------:R-:W-:-:S03]  /*2030*/  FADD.FTZ R82, R82, R89 ;  /* 0x0000005952527221 */ /* 0x000fc60000010000 */
[----:B------:R-:W-:Y:S01]  /*2040*/  FADD.FTZ R83, R90, R83 ;  /* 0x000000535a537221 */ /* 0x000fe20000010000 */
[----:B------:R-:W-:Y:S01]  /*2050*/  FADD.FTZ R82, R91, R82 ;  /* 0x000000525b527221 */ /* 0x000fe20000010000 */
[----:B------:R-:W-:Y:S02]  /*2060*/  ISETP.NE.AND P3, PT, R84, RZ, PT ;  /* 0x000000ff5400720c */ /* 0x000fe40003f65270 */
[----:B------:R-:W-:Y:S01]  /*2070*/  FMUL.FTZ R83, R83, UR14 ;  /* 0x0000000e53537c20 */ /* 0x000fe20008410000 */
[----:B------:R-:W-:Y:S01]  /*2080*/  FFMA.FTZ R228, R85, R148, R228 ;  /* 0x0000009455e47223 */ /* 0x000fe200000100e4 */
[----:B------:R-:W-:Y:S01]  /*2090*/  FFMA.FTZ R237, R86, R149, R237 ;  /* 0x0000009556ed7223 */ /* 0x000fe200000100ed */
[----:B------:R-:W-:Y:S01]  /*20a0*/  ISETP.GE.AND P4, PT, R174, R81, PT ;  /* 0x00000051ae00720c */ /* 0x000fe20003f86270 */
[----:B------:R-:W-:Y:S01]  /*20b0*/  FFMA.FTZ R238, R87, R150, R238 ;  /* 0x0000009657ee7223 */ /* 0x000fe200000100ee */
[----:B------:R-:W-:Y:S01]  /*20c0*/  FMUL.FTZ R90, R82, UR14 ;  /* 0x0000000e525a7c20 */ /* 0x000fe20008410000 */
[----:B------:R-:W-:Y:S01]  /*20d0*/  FSEL R91, R83, RZ, !P3 ;  /* 0x000000ff535b7208 */ /* 0x000fe20005800000 */
[----:B--2---:R-:W-:Y:S01]  /*20e0*/  FADD.FTZ R159, R87, R159 ;  /* 0x0000009f579f7221 */ /* 0x004fe20000010000 */
[----:B---3--:R-:W-:-:S05]  /*20f0*/  FADD.FTZ R128, R86, R128 ;  /* 0x0000008056807221 */ /* 0x008fca0000010000 */
[----:B------:R0:W-:Y:S04]  /*2100*/  STL [R1], R128 ;  /* 0x0000008001007387 */ /* 0x0001e80000100800 */
[----:B------:R0:W-:Y:S01]  /*2110*/  STL [R1+0x4], R159 ;  /* 0x0000049f01007387 */ /* 0x0001e20000100800 */
[----:B------:R-:W-:Y:S05]  /*2120*/  @P0 BRA `(.L_x_3280) ;  /* 0x00000004003c0947 */ /* 0x000fea0003800000 */
        /* <DEDUP_REMOVED lines=15> */
[C---:B------:R-:W-:Y:S01]  /*2220*/  FMUL.FTZ R80, R175.reuse, R80 ;  /* 0x00000050af507220 */ /* 0x040fe20000410000 */
[----:B------:R-:W-:Y:S01]  /*2230*/  FADD.FTZ R82, R186, -R81 ;  /* 0x80000051ba527221 */ /* 0x000fe20000010000 */
[C---:B------:R-:W-:Y:S01]  /*2240*/  FMUL.FTZ R81, R175.reuse, R0 ;  /* 0x00000000af517220 */ /* 0x040fe20000410000 */
[----:B------:R-:W-:-:S02]  /*2250*/  FMUL.FTZ R83, R175, R188 ;  /* 0x000000bcaf537220 */ /* 0x000fc40000410000 */
[----:B------:R-:W-:Y:S01]  /*2260*/  FMUL.FTZ R82, R175, R82 ;  /* 0x00000052af527220 */ /* 0x000fe20000410000 */
[----:B------:R-:W-:Y:S06]  /*2270*/  BRA `(.L_x_3283) ;  /* 0x0000000800207947 */ /* 0x000fec0003800000 */
.L_x_3282:
        /* <DEDUP_REMOVED lines=17> */
.L_x_3281:
        /* <DEDUP_REMOVED lines=20> */
.L_x_3284:
        /* <DEDUP_REMOVED lines=21> */
.L_x_3280:
        /* <DEDUP_REMOVED lines=21> */
.L_x_3286:
        /* <DEDUP_REMOVED lines=17> */
.L_x_3285:
        /* <DEDUP_REMOVED lines=20> */
.L_x_3287:
        /* <DEDUP_REMOVED lines=20> */
.L_x_3283:
[----:B------:R-:W-:Y:S01]  /*2b00*/  ISETP.NE.U32.AND P0, PT, RZ, UR4, PT ;  /* 0x00000004ff007c0c */ /* 0x000fe2000bf05070 */
[----:B------:R-:W1:Y:S01]  /*2b10*/  LDC.64 R126, c[0x0][0x468] ;  /* 0x00011a00ff7e7b82 */ /* 0x000e620000000a00 */
[----:B------:R-:W-:Y:S02]  /*2b20*/  ISETP.NE.U32.AND P1, PT, RZ, UR6, PT ;  /* 0x00000006ff007c0c */ /* 0x000fe4000bf25070 */
[----:B------:R-:W-:Y:S02]  /*2b30*/  ISETP.NE.AND.EX P0, PT, RZ, UR5, PT, P0 ;  /* 0x00000005ff007c0c */ /* 0x000fe4000bf05300 */
[----:B------:R-:W-:Y:S02]  /*2b40*/  ISETP.NE.AND.EX P1, PT, RZ, UR7, PT, P1 ;  /* 0x00000007ff007c0c */ /* 0x000fe4000bf25310 */
[----:B------:R-:W-:-:S04]  /*2b50*/  ISETP.NE.U32.AND P2, PT, R124, RZ, PT ;  /* 0x000000ff7c00720c */ /* 0x000fc80003f45070 */
[----:B------:R-:W-:-:S05]  /*2b60*/  ISETP.NE.AND.EX P2, PT, R125, RZ, PT, P2 ;  /* 0x000000ff7d00720c */ /* 0x000fca0003f45320 */
[----:B------:R-:W2:Y:S08]  /*2b70*/  @P0 LDC.64 R86, c[0x0][0x478] ;  /* 0x00011e00ff560b82 */ /* 0x000eb00000000a00 */
[----:B------:R-:W3:Y:S01]  /*2b80*/  @P1 LDC.64 R84, c[0x0][0x470] ;  /* 0x00011c00ff541b82 */ /* 0x000ee20000000a00 */
[----:B--2---:R-:W-:-:S05]  /*2b90*/  @P0 IMAD.WIDE.U32 R86, R179, 0x10, R86 ;  /* 0x00000010b3560825 */ /* 0x004fca00078e0056 */
[----:B------:R1:W-:Y:S01]  /*2ba0*/  @P0 STG.E.128 desc[UR12][R86.64], R120 ;  /* 0x0000007856000986 */ /* 0x0003e2000c101d0c */
[----:B---3--:R-:W-:-:S04]  /*2bb0*/  @P1 IMAD.WIDE.U32 R84, R179, 0x10, R84 ;  /* 0x00000010b3541825 */ /* 0x008fc800078e0054 */
[----:B-1----:R-:W-:-:S05]  /*2bc0*/  IMAD.WIDE.U32 R86, R179, 0x10, R126 ;  /* 0x00000010b3567825 */ /* 0x002fca00078e007e */
[----:B------:R1:W-:Y:S04]  /*2bd0*/  STG.E.128 desc[UR12][R86.64], R80 ;  /* 0x0000005056007986 */ /* 0x0003e8000c101d0c */
[----:B------:R1:W-:Y:S01]  /*2be0*/  @P1 STG.E.128 desc[UR12][R84.64], R116 ;  /* 0x0000007454001986 */ /* 0x0003e2000c101d0c */
[----:B------:R-:W-:Y:S05]  /*2bf0*/  @!P2 BRA `(.L_x_3288) ;  /* 0x00000004001ca947 */ /* 0x000fea0003800000 */
[----:B------:R-:W-:Y:S05]  /*2c00*/  @!P0 BRA `(.L_x_3289) ;  /* 0x00000000009c8947 */ /* 0x000fea0003800000 */
[----:B------:R-:W-:Y:S05]  /*2c10*/  @!P1 BRA `(.L_x_3290) ;  /* 0x0000000000549947 */ /* 0x000fea0003800000 */
[-CC-:B-1----:R-:W-:Y:S01]  /*2c20*/  FFMA.FTZ R81, R192, R90.reuse, R91.reuse ;  /* 0x0000005ac0517223 */ /* 0x182fe2000001005b */
        /* <DEDUP_REMOVED lines=20> */
.L_x_3290:
        /* <DEDUP_REMOVED lines=17> */
.L_x_3289:
        /* <DEDUP_REMOVED lines=18> */
.L_x_3292:
        /* <DEDUP_REMOVED lines=13> */
.L_x_3288:
[----:B------:R-:W-:Y:S05]  /*3070*/  @!P0 BRA `(.L_x_3293) ;  /* 0x00000000009c8947 */ /* 0x000fea0003800000 */
[----:B------:R-:W-:Y:S05]  /*3080*/  @!P1 BRA `(.L_x_3294) ;  /* 0x0000000000549947 */ /* 0x000fea0003800000 */
[-CC-:B------:R-:W-:Y:S01]  /*3090*/  FFMA.FTZ R187, R187, R90.reuse, R91.reuse ;  /* 0x0000005abbbb7223 */ /* 0x180fe2000001005b */
[-CC-:B------:R-:W-:Y:S01]  /*30a0*/  FFMA.FTZ R0, R191, R90.reuse, R91.reuse ;  /* 0x0000005abf007223 */ /* 0x180fe2000001005b */
[-CC-:B-1----:R-:W-:Y:S01]  /*30b0*/  FFMA.FTZ R81, R192, R90.reuse, R91.reuse ;  /* 0x0000005ac0517223 */ /* 0x182fe2000001005b */
        /* <DEDUP_REMOVED lines=18> */
.L_x_3294:
        /* <DEDUP_REMOVED lines=17> */
.L_x_3293:
        /* <DEDUP_REMOVED lines=18> */
.L_x_3295:
        /* <DEDUP_REMOVED lines=12> */
.L_x_3291:
[----:B------:R-:W1:Y:S01]  /*34d0*/  @P0 LDC.64 R86, c[0x0][0x478] ;  /* 0x00011e00ff560b82 */ /* 0x000e620000000a00 */
[----:B------:R-:W-:-:S07]  /*34e0*/  IMAD.WIDE.U32 R88, R178, 0x10, R126 ;  /* 0x00000010b2587825 */ /* 0x000fce00078e007e */
[----:B------:R-:W2:Y:S01]  /*34f0*/  @P1 LDC.64 R84, c[0x0][0x470] ;  /* 0x00011c00ff541b82 */ /* 0x000ea20000000a00 */
        /* <DEDUP_REMOVED lines=29> */
.L_x_3298:
        /* <DEDUP_REMOVED lines=17> */
.L_x_3297:
        /* <DEDUP_REMOVED lines=18> */
.L_x_3300:
        /* <DEDUP_REMOVED lines=13> */
.L_x_3296:
        /* <DEDUP_REMOVED lines=23> */
.L_x_3302:
        /* <DEDUP_REMOVED lines=17> */
.L_x_3301:
        /* <DEDUP_REMOVED lines=18> */
.L_x_3303:
        /* <DEDUP_REMOVED lines=12> */
.L_x_3299:
        /* <DEDUP_REMOVED lines=19> */
[C---:B-1---5:R-:W-:Y:S01]  /*3f60*/  FFMA.FTZ R80, R175.reuse, R135, R104 ;  /* 0x00000087af507223 */ /* 0x062fe20000010068 */
        /* <DEDUP_REMOVED lines=12> */
.L_x_3306:
        /* <DEDUP_REMOVED lines=17> */
.L_x_3305:
        /* <DEDUP_REMOVED lines=18> */
.L_x_3308:
        /* <DEDUP_REMOVED lines=11> */
[----:B------:R-:W-:Y:S01]  /*4310*/  FFMA.FTZ R83, R175, R138, R107 ;  /* 0x0000008aaf537223 */ /* 0x000fe2000001006b */
[----:B------:R-:W-:Y:S06]  /*4320*/  BRA `(.L_x_3307) ;  /* 0x0000000400187947 */ /* 0x000fec0003800000 */
.L_x_3304:
[----:B------:R-:W-:Y:S05]  /*4330*/  @!P0 BRA `(.L_x_3309) ;  /* 0x00000000009c8947 */ /* 0x000fea0003800000 */
[----:B------:R-:W-:Y:S05]  /*4340*/  @!P1 BRA `(.L_x_3310) ;  /* 0x0000000000549947 */ /* 0x000fea0003800000 */
        /* <DEDUP_REMOVED lines=21> */
.L_x_3310:
        /* <DEDUP_REMOVED lines=17> */
.L_x_3309:
        /* <DEDUP_REMOVED lines=18> */
.L_x_3311:
        /* <DEDUP_REMOVED lines=11> */
[----:B------:R-:W-:-:S07]  /*4780*/  FMUL.FTZ R83, R175, R138 ;  /* 0x0000008aaf537220 */ /* 0x000fce0000410000 */
.L_x_3307:
        /* <DEDUP_REMOVED lines=32> */
.L_x_3314:
        /* <DEDUP_REMOVED lines=17> */
.L_x_3313:
        /* <DEDUP_REMOVED lines=18> */
.L_x_3316:
        /* <DEDUP_REMOVED lines=13> */
.L_x_3312:
        /* <DEDUP_REMOVED lines=23> */
.L_x_3318:
        /* <DEDUP_REMOVED lines=17> */
.L_x_3317:
        /* <DEDUP_REMOVED lines=18> */
.L_x_3319:
        /* <DEDUP_REMOVED lines=12> */
.L_x_3315:
        /* <DEDUP_REMOVED lines=12> */
[-CC-:B-1----:R-:W-:Y:S01]  /*51b0*/  FFMA.FTZ R81, R148, R90.reuse, R91.reuse ;  /* 0x0000005a94517223 */ /* 0x182fe2000001005b */
        /* <DEDUP_REMOVED lines=19> */
.L_x_3322:
        /* <DEDUP_REMOVED lines=17> */
.L_x_3321:
        /* <DEDUP_REMOVED lines=18> */
.L_x_3324:
        /* <DEDUP_REMOVED lines=13> */
.L_x_3320:
        /* <DEDUP_REMOVED lines=23> */
.L_x_3326:
        /* <DEDUP_REMOVED lines=17> */
.L_x_3325:
        /* <DEDUP_REMOVED lines=18> */
.L_x_3327:
        /* <DEDUP_REMOVED lines=12> */
.L_x_3323:
[----:B------:R-:W1:Y:S01]  /*5a50*/  @P0 LDC.64 R86, c[0x0][0x478] ;  /* 0x00011e00ff560b82 */ /* 0x000e620000000a00 */
[----:B------:R-:W-:Y:S01]  /*5a60*/  IMAD.WIDE.U32 R88, R180, 0x10, R126 ;  /* 0x00000010b4587825 */ /* 0x000fe200078e007e */
[----:B------:R-:W-:-:S06]  /*5a70*/  UPLOP3.LUT UP1, UPT, UPT, UPT, UP1, 0x40, 0x4 ;  /* 0x000000000004789c */ /* 0x000fcc0003f2e810 */
[----:B------:R-:W2:Y:S01]  /*5a80*/  @P1 LDC.64 R84, c[0x0][0x470] ;  /* 0x00011c00ff541b82 */ /* 0x000ea20000000a00 */
[----:B-1----:R-:W-:-:S05]  /*5a90*/  @P0 IMAD.WIDE.U32 R86, R180, 0x10, R86 ;  /* 0x00000010b4560825 */ /* 0x002fca00078e0056 */
[----:B------:R4:W-:Y:S01]  /*5aa0*/  @P0 STG.E.128 desc[UR12][R86.64], R120 ;  /* 0x0000007856000986 */ /* 0x0009e2000c101d0c */
[----:B--2---:R-:W-:-:S03]  /*5ab0*/  @P1 IMAD.WIDE.U32 R84, R180, 0x10, R84 ;  /* 0x00000010b4541825 */ /* 0x004fc600078e0054 */
        /* <DEDUP_REMOVED lines=69> */
[----:B----4-:R-:W-:Y:S02]  /*5f10*/  MOV R80, R170 ;  /* 0x000000aa00507202 */ /* 0x010fe40000000f00 */
        /* <DEDUP_REMOVED lines=29> */
.L_x_3277:
        /* <DEDUP_REMOVED lines=37> */
.L_x_3329:
        /* <DEDUP_REMOVED lines=12> */
.L_x_3881:


//--------------------- .text._ZN10layer_norm31ln_parallel_residual_bwd_kernelINS_13Kernel_traitsIfffffjLj6144ELj1ELj1ELj8ELj16ENS_18Kernel_traits_baseILj6144EfffffjLj256EEEEELb0ELb1ELb0EEEvNS_9BwdParamsE --------------------------
	.section	.text._ZN10layer_norm31ln_parallel_residual_bwd_kernelINS_13Kernel_traitsIfffffjLj6144ELj1ELj1ELj8ELj16ENS_18Kernel_traits_baseILj6144EfffffjLj256EEEEELb0ELb1ELb0EEEvNS_9BwdParamsE,"ax",@progbits
	.align	128
        .global         _ZN10layer_norm31ln_parallel_residual_bwd_kernelINS_13Kernel_traitsIfffffjLj6144ELj1ELj1ELj8ELj16ENS_18Kernel_traits_baseILj6144EfffffjLj256EEEEELb0ELb1ELb0EEEvNS_9BwdParamsE
        .type           _ZN10layer_norm31ln_parallel_residual_bwd_kernelINS_13Kernel_traitsIfffffjLj6144ELj1ELj1ELj8ELj16ENS_18Kernel_traits_baseILj6144EfffffjLj256EEEEELb0ELb1ELb0EEEvNS_9BwdParamsE,@function
        .size           _ZN10layer_norm31ln_parallel_residual_bwd_kernelINS_13Kernel_traitsIfffffjLj6144ELj1ELj1ELj8ELj16ENS_18Kernel_traits_baseILj6144EfffffjLj256EEEEELb0ELb1ELb0EEEvNS_9BwdParamsE,(.L_x_3882 - _ZN10layer_norm31ln_parallel_residual_bwd_kernelINS_13Kernel_traitsIfffffjLj6144ELj1ELj1ELj8ELj16ENS_18Kernel_traits_baseILj6144EfffffjLj256EEEEELb0ELb1ELb0EEEvNS_9BwdParamsE)
        .other          _ZN10layer_norm31ln_parallel_residual_bwd_kernelINS_13Kernel_traitsIfffffjLj6144ELj1ELj1ELj8ELj16ENS_18Kernel_traits_baseILj6144EfffffjLj256EEEEELb0ELb1ELb0EEEvNS_9BwdParamsE,@"STO_CUDA_ENTRY STV_DEFAULT"
_ZN10layer_norm31ln_parallel_residual_bwd_kernelINS_13Kernel_traitsIfffffjLj6144ELj1ELj1ELj8ELj16ENS_18Kernel_traits_baseILj6144EfffffjLj256EEEEELb0ELb1ELb0EEEvNS_9BwdParamsE:
.text._ZN10layer_norm31ln_parallel_residual_bwd_kernelINS_13Kernel_traitsIfffffjLj6144ELj1ELj1ELj8ELj16ENS_18Kernel_traits_baseILj6144EfffffjLj256EEEEELb0ELb1ELb0EEEvNS_9BwdParamsE:
        /* <DEDUP_REMOVED lines=25> */
[----:B------:R-:W-:-:S04]  /*0190*/  @P5 LOP3.LUT R3, R3, 0x100, RZ, 0xfc, !PT ;  /* 0x0000010003035812 */ /* 0x000fc800078efcff */
[----:B--2---:R1:W5:Y:S02]  /*01a0*/  @P5 LDG.E.128 R92, desc[UR12][R4.64] ;  /* 0x0000000c045c5981 */ /* 0x004364000c1e1d00 */
[----:B------:R-:W2:Y:S01]  /*01b0*/  @P3 LDC.64 R14, c[0x0][0x3d0] ;  /* 0x0000f400ff0e3b82 */ /* 0x000ea20000000a00 */
[C---:B----4-:R-:W-:Y:S01]  /*01c0*/  @P0 IMAD.WIDE.U32 R8, R3.reuse, 0x10, R6 ;  /* 0x0000001003080825 */ /* 0x050fe200078e0006 */
[----:B------:R-:W-:-:S04]  /*01d0*/  @P0 IADD3 R3, PT, PT, R3, 0x100, RZ ;  /* 0x0000010003030810 */ /* 0x000fc80007ffe0ff */
[----:B------:R1:W5:Y:S01]  /*01e0*/  @P0 LDG.E.128 R88, desc[UR12][R8.64] ;  /* 0x0000000c08580981 */ /* 0x000362000c1e1d00 */
[C---:B---3--:R-:W-:Y:S01]  /*01f0*/  @P1 IMAD.WIDE.U32 R10, R3.reuse, 0x10, R10 ;  /* 0x00000010030a1825 */ /* 0x048fe200078e000a */
[----:B------:R-:W-:Y:S01]  /*0200*/  @P1 IADD3 R3, PT, PT, R3, 0x100, RZ ;  /* 0x0000010003031810 */ /* 0x000fe20007ffe0ff */
[----:B------:R-:W3:Y:S03]  /*0210*/  @P4 LDC.64 R16, c[0x0][0x3d0] ;  /* 0x0000f400ff104b82 */ /* 0x000ee60000000a00 */
[----:B------:R1:W5:Y:S01]  /*0220*/  @P1 LDG.E.128 R84, desc[UR12][R10.64] ;  /* 0x0000000c0a541981 */ /* 0x000362000c1e1d00 */
[C---:B0-----:R-:W-:Y:S01]  /*0230*/  @P2 IMAD.WIDE.U32 R12, R3.reuse, 0x10, R12 ;  /* 0x00000010030c2825 */ /* 0x041fe200078e000c */
[----:B------:R-:W-:-:S04]  /*0240*/  @P2 IADD3 R3, PT, PT, R3, 0x100, RZ ;  /* 0x0000010003032810 */ /* 0x000fc80007ffe0ff */
[----:B------:R1:W5:Y:S01]  /*0250*/  @P2 LDG.E.128 R80, desc[UR12][R12.64] ;  /* 0x0000000c0c502981 */ /* 0x000362000c1e1d00 */
[C---:B--2---:R-:W-:Y:S01]  /*0260*/  @P3 IMAD.WIDE.U32 R14, R3.reuse, 0x10, R14 ;  /* 0x00000010030e3825 */ /* 0x044fe200078e000e */
[----:B------:R-:W-:-:S04]  /*0270*/  @P3 IADD3 R3, PT, PT, R3, 0x100, RZ ;  /* 0x0000010003033810 */ /* 0x000fc80007ffe0ff */
[----:B------:R1:W5:Y:S01]  /*0280*/  @P3 LDG.E.128 R76, desc[UR12][R14.64] ;  /* 0x0000000c0e4c3981 */ /* 0x000362000c1e1d00 */
[----:B------:R-:W-:Y:S01]  /*0290*/  MOV R127, UR4 ;  /* 0x00000004007f7c02 */ /* 0x000fe20008000f00 */
[----:B---3--:R-:W-:-:S05]  /*02a0*/  @P4 IMAD.WIDE.U32 R6, R3, 0x10, R16 ;  /* 0x0000001003064825 */ /* 0x008fca00078e0010 */
[----:B------:R1:W5:Y:S01]  /*02b0*/  @P4 LDG.E.128 R72, desc[UR12][R6.64] ;  /* 0x0000000c06484981 */ /* 0x000362000c1e1d00 */
        /* <DEDUP_REMOVED lines=25> */
[----:B-1----:R-:W-:Y:S06]  /*0450*/  @P4 BRA `(.L_x_3330) ;  /* 0x0000005800944947 */ /* 0x002fec0003800000 */
        /* <DEDUP_REMOVED lines=28> */
[----:B------:R-:W-:Y:S01]  /*0620*/  P2R R121, PR, RZ, 0x1 ;  /* 0x00000001ff797803 */ /* 0x000fe20000000000 */
[----:B------:R-:W0:Y:S01]  /*0630*/  LDCU UR11, c[0x0][0x400] ;  /* 0x00008000ff0b77ac */ /* 0x000e220008000800 */
[----:B------:R-:W1:Y:S01]  /*0640*/  LDCU.64 UR6, c[0x0][0x470] ;  /* 0x00008e00ff0677ac */ /* 0x000e620008000a00 */
[----:B------:R-:W2:Y:S01]  /*0650*/  LDCU.64 UR14, c[0x0][0x438] ;  /* 0x00008700ff0e77ac */ /* 0x000ea20008000a00 */
[----:B------:R-:W3:Y:S06]  /*0660*/  LDCU.64 UR8, c[0x0][0x478] ;  /* 0x00008f00ff0877ac */ /* 0x000eec0008000a00 */
.L_x_3405:
[----:B0--34-:R-:W4:Y:S01]  /*0670*/  LDC.64 R108, c[0x0][0x3c0] ;  /* 0x0000f000ff6c7b82 */ /* 0x019f220000000a00 */
[----:B------:R-:W-:Y:S02]  /*0680*/  ISETP.NE.AND P4, PT, R120, RZ, PT ;  /* 0x000000ff7800720c */ /* 0x000fe40003f85270 */
[----:B------:R-:W-:-:S05]  /*0690*/  ISETP.NE.AND P6, PT, R121, RZ, PT ;  /* 0x000000ff7900720c */ /* 0x000fca0003fc5270 */
[----:B------:R-:W0:Y:S08]  /*06a0*/  LDC.64 R110, c[0x0][0x3c8] ;  /* 0x0000f200ff6e7b82 */ /* 0x000e300000000a00 */
[----:B------:R-:W1:Y:S01]  /*06b0*/  LDC R0, c[0x0][0x388] ;  /* 0x0000e200ff007b82 */ /* 0x000e620000000800 */
[----:B----4-:R-:W-:-:S06]  /*06c0*/  IMAD.WIDE R108, R127, 0x4, R108 ;  /* 0x000000047f6c7825 */ /* 0x010fcc00078e026c */
[----:B------:R-:W4:Y:S01]  /*06d0*/  LDG.E R108, desc[UR12][R108.64] ;  /* 0x0000000c6c6c7981 */ /* 0x000f22000c1e1900 */
[C---:B------:R-:W-:Y:S01]  /*06e0*/  ISETP.GE.U32.AND P5, PT, R2.reuse, 0x600, PT ;  /* 0x000006000200780c */ /* 0x040fe20003fa6070 */
[C---:B0-----:R-:W-:Y:S01]  /*06f0*/  IMAD.WIDE R110, R127.reuse, 0x4, R110 ;  /* 0x000000047f6e7825 */ /* 0x041fe200078e026e */
[C---:B------:R-:W-:Y:S02]  /*0700*/  ISETP.GE.U32.AND P0, PT, R2.reuse, 0x200, PT ;  /* 0x000002000200780c */ /* 0x040fe40003f06070 */
[C---:B------:R-:W-:Y:S02]  /*0710*/  ISETP.GE.U32.AND P1, PT, R2.reuse, 0x300, PT ;  /* 0x000003000200780c */ /* 0x040fe40003f26070 */
[----:B-----5:R0:W5:Y:S01]  /*0720*/  LDG.E R125, desc[UR12][R110.64] ;  /* 0x0000000c6e7d7981 */ /* 0x020162000c1e1900 */
[C---:B------:R-:W-:Y:S01]  /*0730*/  ISETP.GE.U32.AND P2, PT, R2.reuse, 0x400, PT ;  /* 0x000004000200780c */ /* 0x040fe20003f46070 */
[----:B-1----:R-:W-:Y:S01]  /*0740*/  IMAD R112, R127, R0, RZ ;  /* 0x000000007f707224 */ /* 0x002fe200078e02ff */
        /* <DEDUP_REMOVED lines=9> */
[----:B----4-:R-:W-:Y:S01]  /*07e0*/  FSEL R116, R108, RZ, !P6 ;  /* 0x000000ff6c747208 */ /* 0x010fe20007000000 */
[----:B0-----:R-:W-:Y:S06]  /*07f0*/  @!P4 BRA `(.L_x_3332) ;  /* 0x0000000000a0c947 */ /* 0x001fec0003800000 */
[----:B------:R-:W0:Y:S01]  /*0800*/  LDC.64 R112, c[0x0][0x3a8] ;  /* 0x0000ea00ff707b82 */ /* 0x000e220000000a00 */
[----:B--2---:R-:W-:-:S04]  /*0810*/  ISETP.NE.U32.AND P4, PT, RZ, UR14, PT ;  /* 0x0000000eff007c0c */ /* 0x004fc8000bf85070 */
[----:B------:R-:W-:-:S03]  /*0820*/  ISETP.NE.AND.EX P4, PT, RZ, UR15, PT, P4 ;  /* 0x0000000fff007c0c */ /* 0x000fc6000bf85340 */
[----:B------:R-:W1:Y:S10]  /*0830*/  LDC.64 R108, c[0x0][0x428] ;  /* 0x00010a00ff6c7b82 */ /* 0x000e740000000a00 */
[----:B------:R-:W2:Y:S01]  /*0840*/  @P4 LDC.64 R118, c[0x0][0x438] ;  /* 0x00010e00ff764b82 */ /* 0x000ea20000000a00 */
[----:B0-----:R-:W-:-:S06]  /*0850*/  IMAD.WIDE.U32 R112, R124, 0x10, R112 ;  /* 0x000000107c707825 */ /* 0x001fcc00078e0070 */
[----:B------:R-:W4:Y:S01]  /*0860*/  LDG.E.128 R112, desc[UR12][R112.64] ;  /* 0x0000000c70707981 */ /* 0x000f22000c1e1d00 */
[----:B-1----:R-:W-:-:S06]  /*0870*/  IMAD.WIDE.U32 R108, R124, 0x10, R108 ;  /* 0x000000107c6c7825 */ /* 0x002fcc00078e006c */
[----:B------:R-:W3:Y:S01]  /*0880*/  LDG.E.128 R108, desc[UR12][R108.64] ;  /* 0x0000000c6c6c7981 */ /* 0x000ee2000c1e1d00 */
[----:B--2---:R-:W-:-:S05]  /*0890*/  @P4 IMAD.WIDE.U32 R118, R124, 0x10, R118 ;  /* 0x000000107c764825 */ /* 0x004fca00078e0076 */
[----:B------:R0:W5:Y:S02]  /*08a0*/  @P4 LDG.E.128 R20, desc[UR12][R118.64] ;  /* 0x0000000c76144981 */ /* 0x000164000c1e1d00 */
[----:B0-----:R-:W-:Y:S01]  /*08b0*/  IADD3 R119, PT, PT, R124, 0x100, RZ ;  /* 0x000001007c777810 */ /* 0x001fe20007ffe0ff */
[C---:B----4-:R-:W-:Y:S01]  /*08c0*/  FADD.FTZ R120, -R116.reuse, R112 ;  /* 0x0000007074787221 */ /* 0x050fe20000010100 */
[C---:B------:R-:W-:Y:S01]  /*08d0*/  FADD.FTZ R126, -R116.reuse, R113 ;  /* 0x00000071747e7221 */ /* 0x040fe20000010100 */
[C---:B------:R-:W-:Y:S01]  /*08e0*/  FADD.FTZ R114, -R116.reuse, R114 ;  /* 0x0000007274727221 */ /* 0x040fe20000010100 */
[----:B------:R-:W-:Y:S01]  /*08f0*/  FADD.FTZ R176, -R116, R115 ;  /* 0x0000007374b07221 */ /* 0x000fe20000010100 */
[C---:B-----5:R-:W-:Y:S01]  /*0900*/  FMUL.FTZ R3, R125.reuse, R120 ;  /* 0x000000787d037220 */ /* 0x060fe20000410000 */
[C---:B------:R-:W-:Y:S01]  /*0910*/  FMUL.FTZ R126, R125.reuse, R126 ;  /* 0x0000007e7d7e7220 */ /* 0x040fe20000410000 */
[C---:B------:R-:W-:Y:S01]  /*0920*/  FMUL.FTZ R141, R125.reuse, R114 ;  /* 0x000000727d8d7220 */ /* 0x040fe20000410000 */
[----:B------:R-:W-:Y:S01]  /*0930*/  FMUL.FTZ R176, R125, R176 ;  /* 0x000000b07db07220 */ /* 0x000fe20000410000 */
[----:B---3--:R-:W-:Y:S01]  /*0940*/  FMUL.FTZ R138, R92, R108 ;  /* 0x0000006c5c8a7220 */ /* 0x008fe20000410000 */
[----:B------:R-:W-:Y:S01]  /*0950*/  FADD.FTZ R44, R44, R108 ;  /* 0x0000006c2c2c7221 */ /* 0x000fe20000010000 */
[----:B------:R-:W-:Y:S01]  /*0960*/  FFMA.FTZ R68, R108, R3, R68 ;  /* 0x000000036c447223 */ /* 0x000fe20000010044 */
[----:B------:R-:W-:Y:S01]  /*0970*/  FADD.FTZ R45, R45, R109 ;  /* 0x0000006d2d2d7221 */ /* 0x000fe20000010000 */
[----:B------:R-:W-:Y:S01]  /*0980*/  FFMA.FTZ R69, R109, R126, R69 ;  /* 0x0000007e6d457223 */ /* 0x000fe20000010045 */
        /* <DEDUP_REMOVED lines=14> */
[----:B------:R-:W-:-:S07]  /*0a70*/  FFMA.FTZ R118, R176, R169, R109 ;  /* 0x000000a9b0767223 */ /* 0x000fce000001006d */
.L_x_3332:
[----:B--23--:R-:W-:Y:S05]  /*0a80*/  BSYNC.RECONVERGENT B0 ;  /* 0x0000000000007941 */ /* 0x00cfea0003800200 */
.L_x_3331:
        /* <DEDUP_REMOVED lines=11> */
[----:B--2---:R-:W-:-:S05]  /*0b40*/  @P4 IMAD.WIDE.U32 R120, R119, 0x10, R120 ;  /* 0x0000001077784825 */ /* 0x004fca00078e0078 */
[----:B------:R0:W5:Y:S01]  /*0b50*/  @P4 LDG.E.128 R16, desc[UR12][R120.64] ;  /* 0x0000000c78104981 */ /* 0x000162000c1e1d00 */
[----:B------:R-:W-:Y:S01]  /*0b60*/  IADD3 R119, PT, PT, R119, 0x100, RZ ;  /* 0x0000010077777810 */ /* 0x000fe20007ffe0ff */
[C---:B---3--:R-:W-:Y:S01]  /*0b70*/  FADD.FTZ R122, -R116.reuse, R112 ;  /* 0x00000070747a7221 */ /* 0x048fe20000010100 */
[C---:B------:R-:W-:Y:S01]  /*0b80*/  FADD.FTZ R128, -R116.reuse, R113 ;  /* 0x0000007174807221 */ /* 0x040fe20000010100 */
[C---:B------:R-:W-:Y:S01]  /*0b90*/  FADD.FTZ R114, -R116.reuse, R114 ;  /* 0x0000007274727221 */ /* 0x040fe20000010100 */
[----:B------:R-:W-:Y:S01]  /*0ba0*/  FADD.FTZ R154, -R116, R115 ;  /* 0x00000073749a7221 */ /* 0x000fe20000010100 */
[C---:B-----5:R-:W-:Y:S01]  /*0bb0*/  FMUL.FTZ R129, R125.reuse, R122 ;  /* 0x0000007a7d817220 */ /* 0x060fe20000410000 */
[C---:B------:R-:W-:Y:S01]  /*0bc0*/  FMUL.FTZ R128, R125.reuse, R128 ;  /* 0x000000807d807220 */ /* 0x040fe20000410000 */
[C---:B------:R-:W-:Y:S01]  /*0bd0*/  FMUL.FTZ R145, R125.reuse, R114 ;  /* 0x000000727d917220 */ /* 0x040fe20000410000 */
[----:B------:R-:W-:Y:S01]  /*0be0*/  FMUL.FTZ R154, R125, R154 ;  /* 0x0000009a7d9a7220 */ /* 0x000fe20000410000 */
[----:B----4-:R-:W-:Y:S01]  /*0bf0*/  FMUL.FTZ R140, R88, R108 ;  /* 0x0000006c588c7220 */ /* 0x010fe20000410000 */
[----:B------:R-:W-:Y:S01]  /*0c00*/  FADD.FTZ R40, R40, R108 ;  /* 0x0000006c28287221 */ /* 0x000fe20000010000 */
[----:B------:R-:W-:Y:S01]  /*0c10*/  FFMA.FTZ R64, R108, R129, R64 ;  /* 0x000000816c407223 */ /* 0x000fe20000010040 */
[----:B------:R-:W-:Y:S01]  /*0c20*/  FADD.FTZ R41, R41, R109 ;  /* 0x0000006d29297221 */ /* 0x000fe20000010000 */
[----:B------:R-:W-:Y:S01]  /*0c30*/  FFMA.FTZ R65, R109, R128, R65 ;  /* 0x000000806d417223 */ /* 0x000fe20000010041 */
        /* <DEDUP_REMOVED lines=15> */
.L_x_3334:
[----:B------:R-:W-:Y:S05]  /*0d30*/  BSYNC.RECONVERGENT B0 ;  /* 0x0000000000007941 */ /* 0x000fea0003800200 */
.L_x_3333:
        /* <DEDUP_REMOVED lines=42> */
.L_x_3336:
[----:B------:R-:W-:Y:S05]  /*0fe0*/  BSYNC.RECONVERGENT B0 ;  /* 0x0000000000007941 */ /* 0x000fea0003800200 */
.L_x_3335:
        /* <DEDUP_REMOVED lines=41> */
[----:B0-----:R-:W-:-:S07]  /*1280*/  FFMA.FTZ R118, R164, R163, R109 ;  /* 0x000000a3a4767223 */ /* 0x001fce000001006d */
.L_x_3338:
[----:B------:R-:W-:Y:S05]  /*1290*/  BSYNC.RECONVERGENT B0 ;  /* 0x0000000000007941 */ /* 0x000fea0003800200 */
.L_x_3337:
        /* <DEDUP_REMOVED lines=42> */
.L_x_3340:
[----:B------:R-:W-:Y:S05]  /*1540*/  BSYNC.RECONVERGENT B0 ;  /* 0x0000000000007941 */ /* 0x000fea0003800200 */
.L_x_3339:
        /* <DEDUP_REMOVED lines=41> */
.L_x_3342:
[----:B------:R-:W-:Y:S05]  /*17e0*/  BSYNC.RECONVERGENT B0 ;  /* 0x0000000000007941 */ /* 0x000fea0003800200 */
.L_x_3341:
        /* <DEDUP_REMOVED lines=32> */
.L_x_3344:
[----:B------:R-:W-:Y:S05]  /*19f0*/  BSYNC.RECONVERGENT B0 ;  /* 0x0000000000007941 */ /* 0x000fea0003800200 */
.L_x_3343:
        /* <DEDUP_REMOVED lines=68> */
[----:B------:R-:W-:Y:S01]  /*1e40*/  FMUL.FTZ R111, R125, R116 ;  /* 0x000000747d6f7220 */ /* 0x000fe20000410000 */
[----:B------:R-:W-:Y:S06]  /*1e50*/  BRA `(.L_x_3350) ;  /* 0x0000000800207947 */ /* 0x000fec0003800000 */
.L_x_3349:
        /* <DEDUP_REMOVED lines=17> */
.L_x_3348:
        /* <DEDUP_REMOVED lines=20> */
.L_x_3351:
        /* <DEDUP_REMOVED lines=21> */
.L_x_3347:
        /* <DEDUP_REMOVED lines=21> */
.L_x_3353:
        /* <DEDUP_REMOVED lines=17> */
.L_x_3352:
        /* <DEDUP_REMOVED lines=20> */
.L_x_3354:
        /* <DEDUP_REMOVED lines=20> */
.L_x_3350:
        /* <DEDUP_REMOVED lines=14> */
.L_x_3346:
[----:B------:R-:W-:Y:S05]  /*27c0*/  BSYNC.RECONVERGENT B0 ;  /* 0x0000000000007941 */ /* 0x000fea0003800200 */
.L_x_3345:
        /* <DEDUP_REMOVED lines=34> */
.L_x_3359:
        /* <DEDUP_REMOVED lines=17> */
.L_x_3358:
        /* <DEDUP_REMOVED lines=21> */
.L_x_3361:
        /* <DEDUP_REMOVED lines=13> */
.L_x_3357:
        /* <DEDUP_REMOVED lines=29> */
.L_x_3363:
        /* <DEDUP_REMOVED lines=17> */
.L_x_3362:
        /* <DEDUP_REMOVED lines=21> */
.L_x_3364:
        /* <DEDUP_REMOVED lines=12> */
.L_x_3360:
        /* <DEDUP_REMOVED lines=10> */
.L_x_3356:
[----:B------:R-:W-:Y:S05]  /*32b0*/  BSYNC.RECONVERGENT B0 ;  /* 0x0000000000007941 */ /* 0x000fea0003800200 */
.L_x_3355:
        /* <DEDUP_REMOVED lines=34> */
.L_x_3369:
        /* <DEDUP_REMOVED lines=17> */
.L_x_3368:
[----:B0--3--:R-:W0:Y:S02]  /*35f0*/  LDC.64 R108, c[0x0][0x470] ;  /* 0x00011c00ff6c7b82 */ /* 0x009e240000000a00 */
        /* <DEDUP_REMOVED lines=20> */
.L_x_3371:
        /* <DEDUP_REMOVED lines=13> */
.L_x_3367:
        /* <DEDUP_REMOVED lines=29> */
.L_x_3373:
        /* <DEDUP_REMOVED lines=17> */
.L_x_3372:
        /* <DEDUP_REMOVED lines=21> */
.L_x_3374:
        /* <DEDUP_REMOVED lines=12> */
.L_x_3370:
        /* <DEDUP_REMOVED lines=10> */
.L_x_3366:
[----:B------:R-:W-:Y:S05]  /*3da0*/  BSYNC.RECONVERGENT B0 ;  /* 0x0000000000007941 */ /* 0x000fea0003800200 */
.L_x_3365:
        /* <DEDUP_REMOVED lines=13> */
[-CC-:B0--34-:R-:W-:Y:S01]  /*3e80*/  FFMA.FTZ R101, R133, R112.reuse, R113.reuse ;  /* 0x0000007085657223 */ /* 0x199fe20000010071 */
        /* <DEDUP_REMOVED lines=20> */
.L_x_3379:
        /* <DEDUP_REMOVED lines=17> */
.L_x_3378:
[----:B0--34-:R-:W0:Y:S02]  /*40e0*/  LDC.64 R108, c[0x0][0x470] ;  /* 0x00011c00ff6c7b82 */ /* 0x019e240000000a00 */
        /* <DEDUP_REMOVED lines=20> */
.L_x_3381:
        /* <DEDUP_REMOVED lines=13> */
.L_x_3377:
[----:B0--34-:R-:W0:Y:S02]  /*4300*/  LDC.64 R108, c[0x0][0x478] ;  /* 0x00011e00ff6c7b82 */ /* 0x019e240000000a00 */
        /* <DEDUP_REMOVED lines=28> */
.L_x_3383:
        /* <DEDUP_REMOVED lines=17> */
.L_x_3382:
        /* <DEDUP_REMOVED lines=21> */
.L_x_3384:
        /* <DEDUP_REMOVED lines=12> */
.L_x_3380:
        /* <DEDUP_REMOVED lines=10> */
.L_x_3376:
[----:B------:R-:W-:Y:S05]  /*4890*/  BSYNC.RECONVERGENT B0 ;  /* 0x0000000000007941 */ /* 0x000fea0003800200 */
.L_x_3375:
        /* <DEDUP_REMOVED lines=34> */
.L_x_3389:
        /* <DEDUP_REMOVED lines=17> */
.L_x_3388:
        /* <DEDUP_REMOVED lines=21> */
.L_x_3391:
        /* <DEDUP_REMOVED lines=13> */
.L_x_3387:
        /* <DEDUP_REMOVED lines=29> */
.L_x_3393:
        /* <DEDUP_REMOVED lines=17> */
.L_x_3392:
        /* <DEDUP_REMOVED lines=21> */
.L_x_3394:
        /* <DEDUP_REMOVED lines=12> */
.L_x_3390:
        /* <DEDUP_REMOVED lines=10> */
.L_x_3386:
[----:B------:R-:W-:Y:S05]  /*5380*/  BSYNC.RECONVERGENT B0 ;  /* 0x0000000000007941 */ /* 0x000fea0003800200 */
.L_x_3385:
        /* <DEDUP_REMOVED lines=35> */
.L_x_3399:
        /* <DEDUP_REMOVED lines=17> */
.L_x_3398:
        /* <DEDUP_REMOVED lines=21> */
.L_x_3401:
        /* <DEDUP_REMOVED lines=13> */
.L_x_3397:
        /* <DEDUP_REMOVED lines=29> */
.L_x_3403:
        /* <DEDUP_REMOVED lines=17> */
.L_x_3402:
        /* <DEDUP_REMOVED lines=21> */
.L_x_3404:
        /* <DEDUP_REMOVED lines=12> */
.L_x_3400:
        /* <DEDUP_REMOVED lines=9> */
.L_x_3396:
[----:B------:R-:W-:Y:S05]  /*5e70*/  BSYNC.RECONVERGENT B0 ;  /* 0x0000000000007941 */ /* 0x000fea0003800200 */
.L_x_3395:
[----:B------:R-:W-:Y:S01]  /*5e80*/  ISETP.NE.AND P4, PT, R122, RZ, PT ;  /* 0x000000ff7a00720c */ /* 0x000fe20003f85270 */
[----:B------:R-:W-:-:S12]  /*5e90*/  UPLOP3.LUT UP1, UPT, UPT, UPT, UP1, 0x40, 0x4 ;  /* 0x000000000004789c */ /* 0x000fd80003f2e810 */
[----:B------:R-:W-:Y:S05]  /*5ea0*/  @!P4 BRA `(.L_x_3405) ;  /* 0xffffffa400f0c947 */ /* 0x000fea000383ffff */
.L_x_3330:
[----:B------:R-:W1:Y:S01]  /*5eb0*/  S2UR UR4, SR_CTAID.X ;  /* 0x00000000000479c3 */ /* 0x000e620000002500 */
[----:B------:R-:W-:Y:S02]  /*5ec0*/  ISETP.NE.AND P5, PT, R120, RZ, PT ;  /* 0x000000ff7800720c */ /* 0x000fe40003fa5270 */
[----:B------:R-:W-:-:S05]  /*5ed0*/  ISETP.NE.AND P4, PT, R173, RZ, PT ;  /* 0x000000ffad00720c */ /* 0x000fca0003f85270 */
[----:B------:R-:W2:Y:S08]  /*5ee0*/  LDC.64 R2, c[0x0][0x440] ;  /* 0x00011000ff027b82 */ /* 0x000eb00000000a00 */
[----:B------:R-:W0:Y:S08]  /*5ef0*/  LDC.64 R4, c[0x0][0x448] ;  /* 0x00011200ff047b82 */ /* 0x000e300000000a00 */
[----:B------:R-:W3:Y:S01]  /*5f00*/  LDC.64 R6, c[0x0][0x440] ;  /* 0x00011000ff067b82 */ /* 0x000ee20000000a00 */
[----:B-1----:R-:W-:-:S05]  /*5f10*/  IMAD R0, R0, UR4, RZ ;  /* 0x0000000400007c24 */ /* 0x002fca000f8e02ff */
[----:B------:R-:W-:Y:S02]  /*5f20*/  LEA.HI R171, R0, R171, RZ, 0x1e ;  /* 0x000000ab00ab7211 */ /* 0x000fe400078ff0ff */
[----:B------:R-:W1:Y:S03]  /*5f30*/  LDC.64 R8, c[0x0][0x448] ;  /* 0x00011200ff087b82 */ /* 0x000e660000000a00 */
[----:B--2---:R-:W-:-:S05]  /*5f40*/  @P5 IMAD.WIDE.U32 R2, R171, 0x10, R2 ;  /* 0x00000010ab025825 */ /* 0x004fca00078e0002 */
[----:B------:R-:W2:Y:S01]  /*5f50*/  LDC.64 R10, c[0x0][0x440] ;  /* 0x00011000ff0a7b82 */ /* 0x000ea20000000a00 */
[C---:B0-----:R-:W-:Y:S01]  /*5f60*/  @P5 IMAD.WIDE.U32 R4, R171.reuse, 0x10, R4 ;  /* 0x00000010ab045825 */ /* 0x041fe200078e0004 */
        /* <DEDUP_REMOVED lines=11> */
[----:B--2---:R-:W-:-:S05]  /*6020*/  @P1 IMAD.WIDE.U32 R10, R171, 0x10, R10 ;  /* 0x00000010ab0a1825 */ /* 0x004fca00078e000a */
[----:B------:R0:W-:Y:S02]  /*6030*/  @P1 STG.E.128 desc[UR12][R10.64], R36 ;  /* 0x000000240a001986 */ /* 0x0001e4000c101d0c */
[----:B------:R-:W2:Y:S01]  /*6040*/  LDC.64 R18, c[0x0][0x440] ;  /* 0x00011000ff127b82 */ /* 0x000ea20000000a00 */
        /* <DEDUP_REMOVED lines=9> */
[----:B--2---:R-:W-:-:S05]  /*60e0*/  @P3 IMAD.WIDE.U32 R18, R171, 0x10, R18 ;  /* 0x00000010ab123825 */ /* 0x004fca00078e0012 */
[----:B------:R0:W-:Y:S01]  /*60f0*/  @P3 STG.E.128 desc[UR12][R18.64], R28 ;  /* 0x0000001c12003986 */ /* 0x0001e2000c101d0c */
[----:B----4-:R-:W-:-:S05]  /*6100*/  @P3 IMAD.WIDE.U32 R20, R171, 0x10, R20 ;  /* 0x00000010ab143825 */ /* 0x010fca00078e0014 */
[----:B------:R0:W-:Y:S01]  /*6110*/  @P3 STG.E.128 desc[UR12][R20.64], R52 ;  /* 0x0000003414003986 */ /* 0x0001e2000c101d0c */
[----:B------:R-:W-:Y:S05]  /*6120*/  @!P4 EXIT ;  /* 0x000000000000c94d */ /* 0x000fea0003800000 */
[----:B0-----:R-:W0:Y:S01]  /*6130*/  LDC.64 R2, c[0x0][0x440] ;  /* 0x00011000ff027b82 */ /* 0x001e220000000a00 */
[----:B------:R-:W-:-:S07]  /*6140*/  @P3 IADD3 R171, PT, PT, R171, 0x100, RZ ;  /* 0x00000100abab3810 */ /* 0x000fce0007ffe0ff */
[----:B------:R-:W1:Y:S01]  /*6150*/  LDC.64 R4, c[0x0][0x448] ;  /* 0x00011200ff047b82 */ /* 0x000e620000000a00 */
[----:B0-----:R-:W-:-:S05]  /*6160*/  IMAD.WIDE.U32 R2, R171, 0x10, R2 ;  /* 0x00000010ab027825 */ /* 0x001fca00078e0002 */
[----:B------:R-:W-:Y:S01]  /*6170*/  STG.E.128 desc[UR12][R2.64], R24 ;  /* 0x0000001802007986 */ /* 0x000fe2000c101d0c */
[----:B-1----:R-:W-:-:S05]  /*6180*/  IMAD.WIDE.U32 R4, R171, 0x10, R4 ;  /* 0x00000010ab047825 */ /* 0x002fca00078e0004 */
[----:B------:R-:W-:Y:S01]  /*6190*/  STG.E.128 desc[UR12][R4.64], R48 ;  /* 0x0000003004007986 */ /* 0x000fe2000c101d0c */
[----:B------:R-:W-:Y:S05]  /*61a0*/  EXIT ;  /* 0x000000000000794d */ /* 0x000fea0003800000 */
.L_x_3406:
        /* <DEDUP_REMOVED lines=13> */
.L_x_3882:


//--------------------- .text._ZN10layer_norm31ln_parallel_residual_bwd_kernelINS_13Kernel_traitsIfffffjLj6144ELj1ELj1ELj8ELj16ENS_18Kernel_traits_baseILj6144EfffffjLj256EEEEELb0ELb1ELb1EEEvNS_9BwdParamsE --------------------------
	.section	.text._ZN10layer_norm31ln_parallel_residual_bwd_kernelINS_13Kernel_traitsIfffffjLj6144ELj1ELj1ELj8ELj16ENS_18Kernel_traits_baseILj6144EfffffjLj256EEEEELb0ELb1ELb1EEEvNS_9BwdParamsE,"ax",@progbits
	.align	128
        .global         _ZN10layer_norm31ln_parallel_residual_bwd_kernelINS_13Kernel_traitsIfffffjLj6144ELj1ELj1ELj8ELj16ENS_18Kernel_traits_baseILj6144EfffffjLj256EEEEELb0ELb1ELb1EEEvNS_9BwdParamsE
        .type           _ZN10layer_norm31ln_parallel_residual_bwd_kernelINS_13Kernel_traitsIfffffjLj6144ELj1ELj1ELj8ELj16ENS_18Kernel_traits_baseILj6144EfffffjLj256EEEEELb0ELb1ELb1EEEvNS_9BwdParamsE,@function
        .size           _ZN10layer_norm31ln_parallel_residual_bwd_kernelINS_13Kernel_traitsIfffffjLj6144ELj1ELj1ELj8ELj16ENS_18Kernel_traits_baseILj6144EfffffjLj256EEEEELb0ELb1ELb1EEEvNS_9BwdParamsE,(.L_x_3883 - _ZN10layer_norm31ln_parallel_residual_bwd_kernelINS_13Kernel_traitsIfffffjLj6144ELj1ELj1ELj8ELj16ENS_18Kernel_traits_baseILj6144EfffffjLj256EEEEELb0ELb1ELb1EEEvNS_9BwdParamsE)
        .other          _ZN10layer_norm31ln_parallel_residual_bwd_kernelINS_13Kernel_traitsIfffffjLj6144ELj1ELj1ELj8ELj16ENS_18Kernel_traits_baseILj6144EfffffjLj256EEEEELb0ELb1ELb1EEEvNS_9BwdParamsE,@"STO_CUDA_ENTRY STV_DEFAULT"
_ZN10layer_norm31ln_parallel_residual_bwd_kernelINS_13Kernel_traitsIfffffjLj6144ELj1ELj1ELj8ELj16ENS_18Kernel_traits_baseILj6144EfffffjLj256EEEEELb0ELb1ELb1EEEvNS_9BwdParamsE:
.text._ZN10layer_norm31ln_parallel_residual_bwd_kernelINS_13Kernel_traitsIfffffjLj6144ELj1ELj1ELj8ELj16ENS_18Kernel_traits_baseILj6144EfffffjLj256EEEEELb0ELb1ELb1EEEvNS_9BwdParamsE:
        /* <DEDUP_REMOVED lines=32> */
[----:B------:R-:W-:Y:S02]  /*0200*/  MOV R154, UR4 ;  /* 0x00000004009a7c02 */ /* 0x000fe40008000f00 */
        /* <DEDUP_REMOVED lines=35> */
[----:B------:R-:W-:Y:S01]  /*0440*/  HFMA2 R0, -RZ, RZ, 0, 0 ;  /* 0x00000000ff007431 */ /* 0x000fe200000001ff */
[----:B------:R-:W-:-:S02]  /*0450*/  CS2R R110, SRZ ;  /* 0x00000000006e7805 */ /* 0x000fc4000001ff00 */
[----:B------:R-:W-:Y:S02]  /*0460*/  CS2R R108, SRZ ;  /* 0x00000000006c7805 */ /* 0x000fe4000001ff00 */
[----:B-123--:R-:W-:-:S07]  /*0470*/  MOV R157, RZ ;  /* 0x000000ff009d7202 */ /* 0x00efce0000000f00 */
.L_x_3458:
[----:B--2---:R-:W-:Y:S01]  /*0480*/  IMAD R60, R154, UR16, RZ ;  /* 0x000000109a3c7c24 */ /* 0x004fe2000f8e02ff */
[----:B0-----:R-:W0:Y:S04]  /*0490*/  LDC.64 R2, c[0x0][0x3c0] ;  /* 0x0000f000ff027b82 */ /* 0x001e280000000a00 */
[----:B------:R-:W-:-:S04]  /*04a0*/  SHF.R.S32.HI R61, RZ, 0x1f, R60 ;  /* 0x0000001fff3d7819 */ /* 0x000fc8000001143c */
[----:B------:R-:W-:Y:S01]  /*04b0*/  LEA.HI R61, R61, R60, RZ, 0x2 ;  /* 0x0000003c3d3d7211 */ /* 0x000fe200078f10ff */
[----:B------:R-:W1:Y:S03]  /*04c0*/  LDC.64 R104, c[0x0][0x3a8] ;  /* 0x0000ea00ff687b82 */ /* 0x000e660000000a00 */
[----:B------:R-:W-:-:S05]  /*04d0*/  LEA.HI.SX32 R169, R61, R96, 0x1e ;  /* 0x000000603da97211 */ /* 0x000fca00078ff2ff */
[----:B------:R-:W2:Y:S01]  /*04e0*/  LDC.64 R76, c[0x0][0x428] ;  /* 0x00010a00ff4c7b82 */ /* 0x000ea20000000a00 */
[----:B0-----:R-:W-:-:S07]  /*04f0*/  IMAD.WIDE R2, R154, 0x4, R2 ;  /* 0x000000049a027825 */ /* 0x001fce00078e0202 */
[----:B------:R-:W0:Y:S01]  /*0500*/  LDC.64 R60, c[0x0][0x3c8] ;  /* 0x0000f200ff3c7b82 */ /* 0x000e220000000a00 */
[----:B------:R0:W3:Y:S01]  /*0510*/  LDG.E R156, desc[UR12][R2.64] ;  /* 0x0000000c029c7981 */ /* 0x0000e2000c1e1900 */
        /* <DEDUP_REMOVED lines=8> */
[----:B------:R-:W-:Y:S02]  /*05a0*/  IMAD.WIDE.U32 R92, R165, 0x10, R104 ;  /* 0x00000010a55c7825 */ /* 0x000fe400078e0068 */
[----:B------:R-:W2:Y:S02]  /*05b0*/  LDG.E.128 R80, desc[UR12][R80.64] ;  /* 0x0000000c50507981 */ /* 0x000ea4000c1e1d00 */
[----:B0-----:R-:W-:-:S02]  /*05c0*/  IMAD.WIDE R2, R154, 0x4, R60 ;  /* 0x000000049a027825 */ /* 0x001fc400078e023c */
[----:B------:R-:W2:Y:S04]  /*05d0*/  LDG.E.128 R92, desc[UR12][R92.64] ;  /* 0x0000000c5c5c7981 */ /* 0x000ea8000c1e1d00 */
[----:B------:R0:W2:Y:S01]  /*05e0*/  LDG.E R159, desc[UR12][R2.64] ;  /* 0x0000000c029f7981 */ /* 0x0000a2000c1e1900 */
[----:B------:R-:W-:-:S06]  /*05f0*/  IMAD.WIDE.U32 R60, R167, 0x10, R76 ;  /* 0x00000010a73c7825 */ /* 0x000fcc00078e004c */
[----:B------:R-:W2:Y:S01]  /*0600*/  LDG.E.128 R60, desc[UR12][R60.64] ;  /* 0x0000000c3c3c7981 */ /* 0x000ea2000c1e1d00 */
[----:B------:R-:W-:-:S06]  /*0610*/  IMAD.WIDE.U32 R64, R165, 0x10, R76 ;  /* 0x00000010a5407825 */ /* 0x000fcc00078e004c */
[----:B------:R-:W2:Y:S01]  /*0620*/  LDG.E.128 R64, desc[UR12][R64.64] ;  /* 0x0000000c40407981 */ /* 0x000ea2000c1e1d00 */
[----:B------:R-:W-:-:S04]  /*0630*/  IMAD.WIDE.U32 R96, R163, 0x10, R104 ;  /* 0x00000010a3607825 */ /* 0x000fc800078e0068 */
[----:B------:R-:W-:Y:S02]  /*0640*/  IMAD.WIDE.U32 R68, R163, 0x10, R76 ;  /* 0x00000010a3447825 */ /* 0x000fe400078e004c */
[----:B------:R-:W2:Y:S01]  /*0650*/  LDG.E.128 R96, desc[UR12][R96.64] ;  /* 0x0000000c60607981 */ /* 0x000ea2000c1e1d00 */
[----:B------:R-:W-:-:S03]  /*0660*/  IADD3 R161, PT, PT, R169, 0x400, RZ ;  /* 0x00000400a9a17810 */ /* 0x000fc60007ffe0ff */
[----:B------:R-:W2:Y:S01]  /*0670*/  LDG.E.128 R68, desc[UR12][R68.64] ;  /* 0x0000000c44447981 */ /* 0x000ea2000c1e1d00 */
[----:B------:R-:W-:Y:S01]  /*0680*/  IADD3 R155, PT, PT, R169, 0x500, RZ ;  /* 0x00000500a99b7810 */ /* 0x000fe20007ffe0ff */
[----:B------:R-:W-:-:S04]  /*0690*/  IMAD.WIDE.U32 R100, R161, 0x10, R104 ;  /* 0x00000010a1647825 */ /* 0x000fc800078e0068 */
[----:B------:R-:W-:Y:S02]  /*06a0*/  IMAD.WIDE.U32 R104, R155, 0x10, R104 ;  /* 0x000000109b687825 */ /* 0x000fe400078e0068 */
[----:B------:R-:W2:Y:S02]  /*06b0*/  LDG.E.128 R100, desc[UR12][R100.64] ;  /* 0x0000000c64647981 */ /* 0x000ea4000c1e1d00 */
[--C-:B------:R-:W-:Y:S02]  /*06c0*/  IMAD.WIDE.U32 R72, R161, 0x10, R76.reuse ;  /* 0x00000010a1487825 */ /* 0x100fe400078e004c */
[----:B------:R-:W2:Y:S04]  /*06d0*/  LDG.E.128 R104, desc[UR12][R104.64] ;  /* 0x0000000c68687981 */ /* 0x000ea8000c1e1d00 */
[----:B------:R-:W2:Y:S01]  /*06e0*/  LDG.E.128 R72, desc[UR12][R72.64] ;  /* 0x0000000c48487981 */ /* 0x000ea2000c1e1d00 */
[----:B------:R-:W-:-:S06]  /*06f0*/  IMAD.WIDE.U32 R76, R155, 0x10, R76 ;  /* 0x000000109b4c7825 */ /* 0x000fcc00078e004c */
[----:B------:R-:W2:Y:S01]  /*0700*/  LDG.E.128 R76, desc[UR12][R76.64] ;  /* 0x0000000c4c4c7981 */ /* 0x000ea2000c1e1d00 */
[----:B------:R-:W-:-:S04]  /*0710*/  ISETP.NE.U32.AND P1, PT, RZ, UR14, PT ;  /* 0x0000000eff007c0c */ /* 0x000fc8000bf25070 */
[----:B------:R-:W-:-:S13]  /*0720*/  ISETP.NE.AND.EX P1, PT, RZ, UR15, PT, P1 ;  /* 0x0000000fff007c0c */ /* 0x000fda000bf25310 */
[----:B0-----:R-:W0:Y:S01]  /*0730*/  @P1 LDC.64 R2, c[0x0][0x438] ;  /* 0x00010e00ff021b82 */ /* 0x001e220000000a00 */
[----:B------:R-:W-:-:S07]  /*0740*/  ISETP.NE.AND P2, PT, RZ, UR11, PT ;  /* 0x0000000bff007c0c */ /* 0x000fce000bf45270 */
[----:B------:R-:W1:Y:S08]  /*0750*/  @P1 LDC.64 R178, c[0x0][0x438] ;  /* 0x00010e00ffb21b82 */ /* 0x000e700000000a00 */
[----:B------:R-:W1:Y:S01]  /*0760*/  @P1 LDC.64 R172, c[0x0][0x438] ;  /* 0x00010e00ffac1b82 */ /* 0x000e620000000a00 */
[----:B0-----:R-:W-:-:S07]  /*0770*/  @P1 IMAD.WIDE.U32 R2, R169, 0x10, R2 ;  /* 0x00000010a9021825 */ /* 0x001fce00078e0002 */
[----:B------:R-:W0:Y:S01]  /*0780*/  @P1 LDC.64 R174, c[0x0][0x438] ;  /* 0x00010e00ffae1b82 */ /* 0x000e220000000a00 */
[----:B-----5:R2:W5:Y:S01]  /*0790*/  @P1 LDG.E.128 R28, desc[UR12][R2.64] ;  /* 0x0000000c021c1981 */ /* 0x020562000c1e1d00 */
[----:B-1----:R-:W-:-:S06]  /*07a0*/  @P1 IMAD.WIDE.U32 R178, R155, 0x10, R178 ;  /* 0x000000109bb21825 */ /* 0x002fcc00078e00b2 */
[----:B------:R-:W1:Y:S01]  /*07b0*/  @P1 LDC.64 R176, c[0x0][0x438] ;  /* 0x00010e00ffb01b82 */ /* 0x000e620000000a00 */
[----:B------:R2:W5:Y:S07]  /*07c0*/  @P1 LDG.E.128 R48, desc[UR12][R178.64] ;  /* 0x0000000cb2301981 */ /* 0x00056e000c1e1d00 */
[----:B------:R-:W1:Y:S01]  /*07d0*/  @P1 LDC.64 R170, c[0x0][0x438] ;  /* 0x00010e00ffaa1b82 */ /* 0x000e620000000a00 */
[----:B------:R-:W-:-:S05]  /*07e0*/  @P1 IMAD.WIDE.U32 R172, R165, 0x10, R172 ;  /* 0x00000010a5ac1825 */ /* 0x000fca00078e00ac */
[----:B------:R2:W5:Y:S01]  /*07f0*/  @P1 LDG.E.128 R36, desc[UR12][R172.64] ;  /* 0x0000000cac241981 */ /* 0x000562000c1e1d00 */
[----:B0-----:R-:W-:-:S05]  /*0800*/  @P1 IMAD.WIDE.U32 R174, R163, 0x10, R174 ;  /* 0x00000010a3ae1825 */ /* 0x001fca00078e00ae */
[----:B------:R0:W5:Y:S01]  /*0810*/  @P1 LDG.E.128 R40, desc[UR12][R174.64] ;  /* 0x0000000cae281981 */ /* 0x000162000c1e1d00 */
[----:B-1----:R-:W-:-:S05]  /*0820*/  @P1 IMAD.WIDE.U32 R176, R161, 0x10, R176 ;  /* 0x00000010a1b01825 */ /* 0x002fca00078e00b0 */
[----:B------:R1:W5:Y:S01]  /*0830*/  @P1 LDG.E.128 R44, desc[UR12][R176.64] ;  /* 0x0000000cb02c1981 */ /* 0x000362000c1e1d00 */
[----:B------:R-:W-:-:S05]  /*0840*/  @P1 IMAD.WIDE.U32 R170, R167, 0x10, R170 ;  /* 0x00000010a7aa1825 */ /* 0x000fca00078e00aa */
[----:B------:R1:W5:Y:S01]  /*0850*/  @P1 LDG.E.128 R32, desc[UR12][R170.64] ;  /* 0x0000000caa201981 */ /* 0x000362000c1e1d00 */
[----:B---3--:R-:W-:-:S05]  /*0860*/  FSEL R202, R156, RZ, !P2 ;  /* 0x000000ff9cca7208 */ /* 0x008fca0005000000 */
[C---:B----4-:R-:W-:Y:S01]  /*0870*/  FADD.FTZ R84, -R202.reuse, R84 ;  /* 0x00000054ca547221 */ /* 0x050fe20000010100 */
[C---:B------:R-:W-:Y:S01]  /*0880*/  FADD.FTZ R156, -R202.reuse, R85 ;  /* 0x00000055ca9c7221 */ /* 0x040fe20000010100 */
[----:B------:R-:W-:Y:S01]  /*0890*/  FADD.FTZ R86, -R202, R86 ;  /* 0x00000056ca567221 */ /* 0x000fe20000010100 */
[----:B--2---:R-:W-:Y:S01]  /*08a0*/  FMUL.FTZ R2, R24, R80 ;  /* 0x0000005018027220 */ /* 0x004fe20000410000 */
[----:B------:R-:W-:-:S03]  /*08b0*/  FMUL.FTZ R184, R25, R81 ;  /* 0x0000005119b87220 */ /* 0x000fc60000410000 */
[----:B------:R-:W-:Y:S01]  /*08c0*/  FADD.FTZ R85, RZ, R2 ;  /* 0x00000002ff557221 */ /* 0x000fe20000010000 */
[C---:B------:R-:W-:Y:S01]  /*08d0*/  FMUL.FTZ R3, R159.reuse, R84 ;  /* 0x000000549f037220 */ /* 0x040fe20000410000 */
[----:B------:R-:W-:-:S03]  /*08e0*/  FMUL.FTZ R197, R159, R156 ;  /* 0x0000009c9fc57220 */ /* 0x000fc60000410000 */
        /* <DEDUP_REMOVED lines=41> */
[----:B0-----:R-:W-:Y:S01]  /*0b80*/  FMUL.FTZ R174, R18, R66 ;  /* 0x0000004212ae7220 */ /* 0x001fe20000410000 */
[----:B------:R-:W-:Y:S01]  /*0b90*/  FADD.FTZ R85, R172, R85 ;  /* 0x00000055ac557221 */ /* 0x000fe20000010000 */
[----:B------:R-:W-:Y:S01]  /*0ba0*/  FADD.FTZ R166, -R202, R95 ;  /* 0x0000005fcaa67221 */ /* 0x000fe20000010100 */
[----:B------:R-:W-:Y:S01]  /*0bb0*/  FMUL.FTZ R187, R159, R94 ;  /* 0x0000005e9fbb7220 */ /* 0x000fe20000410000 */
[----:B------:R-:W-:Y:S01]  /*0bc0*/  FFMA.FTZ R84, R185, R172, R84 ;  /* 0x000000acb9547223 */ /* 0x000fe20000010054 */
[----:B-1----:R-:W-:Y:S01]  /*0bd0*/  FMUL.FTZ R176, R19, R67 ;  /* 0x0000004313b07220 */ /* 0x002fe20000410000 */
        /* <DEDUP_REMOVED lines=97> */
.L_x_3409:
[----:B------:R-:W-:Y:S05]  /*11f0*/  BSYNC.RECONVERGENT B0 ;  /* 0x0000000000007941 */ /* 0x000fea0003800200 */
.L_x_3408:
        /* <DEDUP_REMOVED lines=110> */
.L_x_3412:
        /* <DEDUP_REMOVED lines=17> */
.L_x_3411:
        /* <DEDUP_REMOVED lines=20> */
.L_x_3414:
        /* <DEDUP_REMOVED lines=21> */
.L_x_3410:
        /* <DEDUP_REMOVED lines=21> */
.L_x_3416:
        /* <DEDUP_REMOVED lines=17> */
.L_x_3415:
        /* <DEDUP_REMOVED lines=20> */
.L_x_3417:
        /* <DEDUP_REMOVED lines=20> */
.L_x_3413:
        /* <DEDUP_REMOVED lines=37> */
.L_x_3420:
        /* <DEDUP_REMOVED lines=17> */
.L_x_3419:
        /* <DEDUP_REMOVED lines=18> */
.L_x_3422:
        /* <DEDUP_REMOVED lines=13> */
.L_x_3418:
        /* <DEDUP_REMOVED lines=23> */
.L_x_3424:
        /* <DEDUP_REMOVED lines=17> */
.L_x_3423:
        /* <DEDUP_REMOVED lines=18> */
.L_x_3425:
        /* <DEDUP_REMOVED lines=12> */
.L_x_3421:
        /* <DEDUP_REMOVED lines=32> */
.L_x_3428:
        /* <DEDUP_REMOVED lines=17> */
.L_x_3427:
        /* <DEDUP_REMOVED lines=18> */
.L_x_3430:
        /* <DEDUP_REMOVED lines=13> */
.L_x_3426:
        /* <DEDUP_REMOVED lines=23> */
.L_x_3432:
        /* <DEDUP_REMOVED lines=17> */
.L_x_3431:
        /* <DEDUP_REMOVED lines=18> */
.L_x_3433:
        /* <DEDUP_REMOVED lines=12> */
.L_x_3429:
        /* <DEDUP_REMOVED lines=32> */
.L_x_3436:
        /* <DEDUP_REMOVED lines=17> */
.L_x_3435:
        /* <DEDUP_REMOVED lines=18> */
.L_x_3438:
        /* <DEDUP_REMOVED lines=13> */
.L_x_3434:
        /* <DEDUP_REMOVED lines=23> */
.L_x_3440:
        /* <DEDUP_REMOVED lines=17> */
.L_x_3439:
        /* <DEDUP_REMOVED lines=18> */
.L_x_3441:
        /* <DEDUP_REMOVED lines=12> */
.L_x_3437:
        /* <DEDUP_REMOVED lines=32> */
.L_x_3444:
        /* <DEDUP_REMOVED lines=17> */
.L_x_3443:
        /* <DEDUP_REMOVED lines=18> */
.L_x_3446:
        /* <DEDUP_REMOVED lines=13> */
.L_x_3442:
        /* <DEDUP_REMOVED lines=23> */
.L_x_3448:
        /* <DEDUP_REMOVED lines=17> */
.L_x_3447:
        /* <DEDUP_REMOVED lines=18> */
.L_x_3449:
        /* <DEDUP_REMOVED lines=12> */
.L_x_3445:
        /* <DEDUP_REMOVED lines=32> */
.L_x_3452:
        /* <DEDUP_REMOVED lines=17> */
.L_x_3451:
        /* <DEDUP_REMOVED lines=18> */
.L_x_3454:
        /* <DEDUP_REMOVED lines=13> */
.L_x_3450:
        /* <DEDUP_REMOVED lines=23> */
.L_x_3456:
        /* <DEDUP_REMOVED lines=17> */
.L_x_3455:
        /* <DEDUP_REMOVED lines=18> */
.L_x_3457:
        /* <DEDUP_REMOVED lines=12> */
.L_x_3453:
        /* <DEDUP_REMOVED lines=18> */
[----:B--2---:R-:W-:Y:S02]  /*51b0*/  MOV R52, R109 ;  /* 0x0000006d00347202 */ /* 0x004fe40000000f00 */
        /* <DEDUP_REMOVED lines=39> */
.L_x_3407:
        /* <DEDUP_REMOVED lines=21> */
.L_x_3459:
        /* <DEDUP_REMOVED lines=16> */
.L_x_3883:


//--------------------- .text._ZN10layer_norm31ln_parallel_residual_bwd_kernelINS_13Kernel_traitsIfffffjLj6144ELj1ELj1ELj8ELj16ENS_18Kernel_traits_baseILj6144EfffffjLj256EEEEELb1ELb0ELb0EEEvNS_9BwdParamsE --------------------------
	.section	.text._ZN10layer_norm31ln_parallel_residual_bwd_kernelINS_13Kernel_traitsIfffffjLj6144ELj1ELj1ELj8ELj16ENS_18Kernel_traits_baseILj6144EfffffjLj256EEEEELb1ELb0ELb0EEEvNS_9BwdParamsE,"ax",@progbits
	.align	128
        .global         _ZN10layer_norm31ln_parallel_residual_bwd_kernelINS_13Kernel_traitsIfffffjLj6144ELj1ELj1ELj8ELj16ENS_18Kernel_traits_baseILj6144EfffffjLj256EEEEELb1ELb0ELb0EEEvNS_9BwdParamsE
        .type           _ZN10layer_norm31ln_parallel_residual_bwd_kernelINS_13Kernel_traitsIfffffjLj6144ELj1ELj1ELj8ELj16ENS_18Kernel_traits_baseILj6144EfffffjLj256EEEEELb1ELb0ELb0EEEvNS_9BwdParamsE,@function
        .size           _ZN10layer_norm31ln_parallel_residual_bwd_kernelINS_13Kernel_traitsIfffffjLj6144ELj1ELj1ELj8ELj16ENS_18Kernel_traits_baseILj6144EfffffjLj256EEEEELb1ELb0ELb0EEEvNS_9BwdParamsE,(.L_x_3884 - _ZN10layer_norm31ln_parallel_residual_bwd_kernelINS_13Kernel_traitsIfffffjLj6144ELj1ELj1ELj8ELj16ENS_18Kernel_traits_baseILj6144EfffffjLj256EEEEELb1ELb0ELb0EEEvNS_9BwdParamsE)
        .other          _ZN10layer_norm31ln_parallel_residual_bwd_kernelINS_13Kernel_traitsIfffffjLj6144ELj1ELj1ELj8ELj16ENS_18Kernel_traits_baseILj6144EfffffjLj256EEEEELb1ELb0ELb0EEEvNS_9BwdParamsE,@"STO_CUDA_ENTRY STV_DEFAULT"
_ZN10layer_norm31ln_parallel_residual_bwd_kernelINS_13Kernel_traitsIfffffjLj6144ELj1ELj1ELj8ELj16ENS_18Kernel_traits_baseILj6144EfffffjLj256EEEEELb1ELb0ELb0EEEvNS_9BwdParamsE:
.text._ZN10layer_norm31ln_parallel_residual_bwd_kernelINS_13Kernel_traitsIfffffjLj6144ELj1ELj1ELj8ELj16ENS_18Kernel_traits_baseILj6144EfffffjLj256EEEEELb1ELb0ELb0EEEvNS_9BwdParamsE:
        /* <DEDUP_REMOVED lines=8> */
[----:B------:R0:W4:Y:S04]  /*0080*/  LDL.64 R28, [R1] ;  /* 0x00000000011c7983 */ /* 0x0001280000100a00 */
[----:B------:R0:W4:Y:S01]  /*0090*/  LDL.64 R30, [R1+0x8] ;  /* 0x00000800011e7983 */ /* 0x0001220000100a00 */
[----:B------:R-:W3:Y:S02]  /*00a0*/  LDCU.64 UR10, c[0x0][0x358] ;  /* 0x00006b00ff0a77ac */ /* 0x000ee40008000a00 */
        /* <DEDUP_REMOVED lines=8> */
[----:B------:R-:W4:Y:S01]  /*0130*/  LDCU UR4, c[0x0][0x384] ;  /* 0x00007080ff0477ac */ /* 0x000f220008000800 */
        /* <DEDUP_REMOVED lines=12> */
[C---:B---3--:R-:W-:Y:S01]  /*0200*/  @P0 IMAD.WIDE.U32 R4, R27.reuse, 0x10, R4 ;  /* 0x000000101b040825 */ /* 0x048fe200078e0004 */
[----:B------:R-:W-:-:S05]  /*0210*/  @P0 LOP3.LUT R27, R27, 0x100, RZ, 0xfc, !PT ;  /* 0x000001001b1b0812 */ /* 0x000fca00078efcff */
[C---:B------:R-:W-:Y:S01]  /*0220*/  @P1 IMAD.WIDE.U32 R12, R27.reuse, 0x10, R8 ;  /* 0x000000101b0c1825 */ /* 0x040fe200078e0008 */
[----:B------:R-:W3:Y:S03]  /*0230*/  LDC.64 R22, c[0x0][0x3d0] ;  /* 0x0000f400ff167b82 */ /* 0x000ee60000000a00 */
        /* <DEDUP_REMOVED lines=16> */
[C---:B---3--:R-:W-:Y:S01]  /*0340*/  @P4 IMAD.WIDE.U32 R22, R27.reuse, 0x10, R22 ;  /* 0x000000101b164825 */ /* 0x048fe200078e0016 */
        /* <DEDUP_REMOVED lines=8> */
[----:B------:R3:W5:Y:S04]  /*03d0*/  @P5 LDG.E.128 R212, desc[UR10][R8.64] ;  /* 0x0000000a08d45981 */ /* 0x000768000c1e1d00 */
[----:B----4-:R-:W2:Y:S04]  /*03e0*/  @P0 LDG.E.128 R32, desc[UR10][R2.64] ;  /* 0x0000000a02200981 */ /* 0x010ea8000c1e1d00 */
[----:B------:R-:W4:Y:S01]  /*03f0*/  @P0 LDG.E.128 R28, desc[UR10][R4.64] ;  /* 0x0000000a041c0981 */ /* 0x000f22000c1e1d00 */
        /* <DEDUP_REMOVED lines=50> */
[----:B--2---:R3:W-:Y:S04]  /*0720*/  @P0 STL.64 [R1+0x10], R32 ;  /* 0x0000102001000387 */ /* 0x0047e80000100a00 */
[----:B------:R3:W-:Y:S04]  /*0730*/  @P0 STL.64 [R1+0x18], R34 ;  /* 0x0000182201000387 */ /* 0x0007e80000100a00 */
[----:B----4-:R3:W-:Y:S04]  /*0740*/  @P0 STL.64 [R1], R28 ;  /* 0x0000001c01000387 */ /* 0x0107e80000100a00 */
[----:B------:R3:W-:Y:S01]  /*0750*/  @P0 STL.64 [R1+0x8], R30 ;  /* 0x0000081e01000387 */ /* 0x0007e20000100a00 */
[----:B------:R-:W-:Y:S05]  /*0760*/  BRA.U UP0, `(.L_x_3460) ;  /* 0x0000008500f47547 */ /* 0x000fea000b800000 */
        /* <DEDUP_REMOVED lines=52> */
[----:B------:R-:W4:Y:S01]  /*0ab0*/  LDCU.U8 UR26, c[0x0][0x410] ;  /* 0x00008200ff1a77ac */ /* 0x000f220008000000 */
[----:B------:R-:W1:Y:S01]  /*0ac0*/  LDCU UR23, c[0x0][0x400] ;  /* 0x00008000ff1777ac */ /* 0x000e620008000800 */
[----:B------:R-:W1:Y:S01]  /*0ad0*/  LDCU.64 UR4, c[0x0][0x478] ;  /* 0x00008f00ff0477ac */ /* 0x000e620008000a00 */
[----:B------:R-:W1:Y:S01]  /*0ae0*/  LDCU.64 UR16, c[0x0][0x438] ;  /* 0x00008700ff1077ac */ /* 0x000e620008000a00 */
[----:B------:R-:W1:Y:S01]  /*0af0*/  LDCU.64 UR18, c[0x0][0x470] ;  /* 0x00008e00ff1277ac */ /* 0x000e620008000a00 */
[----:B------:R-:W1:Y:S01]  /*0b00*/  LDCU.128 UR12, c[0x0][0x3c0] ;  /* 0x00007800ff0c77ac */ /* 0x000e620008000c00 */
[----:B------:R-:W1:Y:S01]  /*0b10*/  LDCU.64 UR20, c[0x0][0x380] ;  /* 0x00007000ff1477ac */ /* 0x000e620008000a00 */
[----:B0-----:R-:W-:-:S11]  /*0b20*/  UISETP.NE.AND UP2, UPT, UR6, URZ, UPT ;  /* 0x000000ff0600728c */ /* 0x001fd6000bf45270 */
.L_x_3535:
[----:B-1----:R-:W-:-:S06]  /*0b30*/  UIMAD.WIDE UR6, UR9, 0x4, UR14 ;  /* 0x00000004090678a5 */ /* 0x002fcc000f8e020e */
[----:B0-234-:R-:W-:Y:S02]  /*0b40*/  MOV R128, UR6 ;  /* 0x0000000600807c02 */ /* 0x01dfe40008000f00 */
[----:B------:R-:W-:Y:S01]  /*0b50*/  MOV R129, UR7 ;  /* 0x0000000700817c02 */ /* 0x000fe20008000f00 */
[----:B------:R-:W-:-:S04]  /*0b60*/  UIMAD.WIDE UR6, UR9, 0x4, UR12 ;  /* 0x00000004090678a5 */ /* 0x000fc8000f8e020c */
[----:B------:R0:W3:Y:S02]  /*0b70*/  LDG.E R10, desc[UR10][R128.64] ;  /* 0x0000000a800a7981 */ /* 0x0000e4000c1e1900 */
[----:B0-----:R-:W-:Y:S02]  /*0b80*/  MOV R128, UR6 ;  /* 0x0000000600807c02 */ /* 0x001fe40008000f00 */
[----:B------:R-:W-:-:S05]  /*0b90*/  MOV R129, UR7 ;  /* 0x0000000700817c02 */ /* 0x000fca0008000f00 */
[----:B------:R0:W4:Y:S01]  /*0ba0*/  LDG.E R162, desc[UR10][R128.64] ;  /* 0x0000000a80a27981 */ /* 0x000122000c1e1900 */
[----:B--2---:R-:W-:Y:S01]  /*0bb0*/  UIMAD UR6, UR9, UR8, URZ ;  /* 0x00000008090672a4 */ /* 0x004fe2000f8e02ff */
[----:B------:R-:W-:Y:S01]  /*0bc0*/  PLOP3.LUT P5, PT, PT, PT, UP2, 0x40, 0x4 ;  /* 0x000000000004781c */ /* 0x000fe20003fae828 */
[----:B------:R-:W-:Y:S01]  /*0bd0*/  BSSY.RECONVERGENT B0, `(.L_x_3461) ;  /* 0x0000058000007945 */ /* 0x000fe20003800200 */
[C---:B------:R-:W-:Y:S01]  /*0be0*/  ISETP.GE.U32.AND P6, PT, R202.reuse, 0x600, PT ;  /* 0x00000600ca00780c */ /* 0x040fe20003fc6070 */
[----:B------:R-:W-:Y:S01]  /*0bf0*/  USHF.R.S32.HI UR7, URZ, 0x1f, UR6 ;  /* 0x0000001fff077899 */ /* 0x000fe20008011406 */
[----:B------:R-:W-:Y:S01]  /*0c00*/  HFMA2 R163, -RZ, RZ, 0, 0 ;  /* 0x00000000ffa37431 */ /* 0x000fe200000001ff */
[C---:B------:R-:W-:Y:S02]  /*0c10*/  ISETP.GE.U32.AND P1, PT, R202.reuse, 0x200, PT ;  /* 0x00000200ca00780c */ /* 0x040fe40003f26070 */
[----:B------:R-:W-:Y:S01]  /*0c20*/  ULEA.HI UR7, UR7, UR6, URZ, 0x2 ;  /* 0x0000000607077291 */ /* 0x000fe2000f8f10ff */
[----:B------:R-:W-:-:S02]  /*0c30*/  ISETP.GE.U32.AND P2, PT, R202, 0x300, PT ;  /* 0x00000300ca00780c */ /* 0x000fc40003f46070 */
[C---:B------:R-:W-:Y:S02]  /*0c40*/  ISETP.GE.U32.AND P3, PT, R202.reuse, 0x400, PT ;  /* 0x00000400ca00780c */ /* 0x040fe40003f66070 */
[----:B------:R-:W-:Y:S02]  /*0c50*/  ISETP.GE.U32.AND P4, PT, R202, 0x500, PT ;  /* 0x00000500ca00780c */ /* 0x000fe40003f86070 */
[----:B0-----:R-:W-:Y:S02]  /*0c60*/  MOV R129, UR7 ;  /* 0x0000000700817c02 */ /* 0x001fe40008000f00 */
[----:B------:R-:W-:Y:S02]  /*0c70*/  P2R R203, PR, RZ, 0x40 ;  /* 0x00000040ffcb7803 */ /* 0x000fe40000000000 */
[----:B------:R-:W-:Y:S02]  /*0c80*/  MOV R200, RZ ;  /* 0x000000ff00c87202 */ /* 0x000fe40000000f00 */
[----:B---3--:R-:W-:-:S02]  /*0c90*/  R2UR UR25, R10 ;  /* 0x000000000a1972ca */ /* 0x008fc400000e0000 */
[----:B------:R-:W-:-:S04]  /*0ca0*/  LEA.HI.SX32 R10, R129, R138, 0x1e ;  /* 0x0000008a810a7211 */ /* 0x000fc800078ff2ff */
[----:B------:R-:W-:Y:S02]  /*0cb0*/  MOV R201, R10 ;  /* 0x0000000a00c97202 */ /* 0x000fe40000000f00 */
[----:B----4-:R-:W-:Y:S01]  /*0cc0*/  FSEL R162, R162, RZ, P5 ;  /* 0x000000ffa2a27208 */ /* 0x010fe20002800000 */
[----:B-----5:R-:W-:Y:S06]  /*0cd0*/  @!P0 BRA `(.L_x_3462) ;  /* 0x00000004001c8947 */ /* 0x020fec0003800000 */
[----:B------:R-:W0:Y:S01]  /*0ce0*/  LDC.64 R132, c[0x0][0x430] ;  /* 0x00010c00ff847b82 */ /* 0x000e220000000a00 */
[----:B------:R-:W2:Y:S04]  /*0cf0*/  LDL R23, [R1] ;  /* 0x0000000001177983 */ /* 0x000ea80000100800 */
[----:B------:R-:W3:Y:S03]  /*0d00*/  LDL R25, [R1+0x10] ;  /* 0x0000100001197983 */ /* 0x000ee60000100800 */
[----:B------:R-:W1:Y:S01]  /*0d10*/  LDC.64 R128, c[0x0][0x3a8] ;  /* 0x0000ea00ff807b82 */ /* 0x000e620000000a00 */
[----:B------:R-:W4:Y:S04]  /*0d20*/  LDL R148, [R1+0x8] ;  /* 0x0000080001947983 */ /* 0x000f280000100800 */
[----:B------:R-:W3:Y:S03]  /*0d30*/  LDL R32, [R1+0x4] ;  /* 0x0000040001207983 */ /* 0x000ee60000100800 */
[----:B------:R-:W1:Y:S01]  /*0d40*/  LDC.64 R136, c[0x0][0x428] ;  /* 0x00010a00ff887b82 */ /* 0x000e620000000a00 */
[----:B------:R-:W4:Y:S04]  /*0d50*/  LDL R150, [R1+0x18] ;  /* 0x0000180001967983 */ /* 0x000f280000100800 */
[----:B------:R-:W4:Y:S01]  /*0d60*/  LDL R141, [R1+0x14] ;  /* 0x00001400018d7983 */ /* 0x000f220000100800 */
[----:B0-----:R-:W-:-:S03]  /*0d70*/  IMAD.WIDE.U32 R132, R10, 0x10, R132 ;  /* 0x000000100a847825 */ /* 0x001fc600078e0084 */
[----:B------:R-:W4:Y:S04]  /*0d80*/  LDL R156, [R1+0xc] ;  /* 0x00000c00019c7983 */ /* 0x000f280000100800 */
[----:B------:R-:W4:Y:S01]  /*0d90*/  LDL R252, [R1+0x1c] ;  /* 0x00001c0001fc7983 */ /* 0x000f220000100800 */
[----:B------:R-:W-:Y:S01]  /*0da0*/  ISETP.NE.U32.AND P0, PT, RZ, UR18, PT ;  /* 0x00000012ff007c0c */ /* 0x000fe2000bf05070 */
[----:B------:R-:W0:Y:S01]  /*0db0*/  LDC.64 R210, c[0x0][0x3b0] ;  /* 0x0000ec00ffd27b82 */ /* 0x000e220000000a00 */
[C---:B-1----:R-:W-:Y:S01]  /*0dc0*/  IMAD.WIDE.U32 R128, R10.reuse, 0x10, R128 ;  /* 0x000000100a807825 */ /* 0x042fe200078e0080 */
[----:B------:R-:W2:Y:S05]  /*0dd0*/  LDG.E.128 R132, desc[UR10][R132.64] ;  /* 0x0000000a84847981 */ /* 0x000eaa000c1e1d00 */
[----:B------:R-:W4:Y:S01]  /*0de0*/  LDG.E.128 R128, desc[UR10][R128.64] ;  /* 0x0000000a80807981 */ /* 0x000f22000c1e1d00 */
[----:B------:R-:W-:-:S06]  /*0df0*/  IMAD.WIDE.U32 R136, R10, 0x10, R136 ;  /* 0x000000100a887825 */ /* 0x000fcc00078e0088 */
[----:B------:R-:W4:Y:S01]  /*0e00*/  LDG.E.128 R136, desc[UR10][R136.64] ;  /* 0x0000000a88887981 */ /* 0x000f22000c1e1d00 */
[----:B------:R-:W-:Y:S02]  /*0e10*/  ISETP.NE.AND.EX P0, PT, RZ, UR19, PT, P0 ;  /* 0x00000013ff007c0c */ /* 0x000fe4000bf05300 */
[----:B------:R-:W-:-:S04]  /*0e20*/  ISETP.NE.U32.AND P5, PT, RZ, UR16, PT ;  /* 0x00000010ff007c0c */ /* 0x000fc8000bfa5070 */
[----:B------:R-:W-:-:S07]  /*0e30*/  ISETP.NE.AND.EX P5, PT, RZ, UR17, PT, P5 ;  /* 0x00000011ff007c0c */ /* 0x000fce000bfa5350 */
[----:B------:R-:W1:Y:S08]  /*0e40*/  @P0 LDC.64 R200, c[0x0][0x3b8] ;  /* 0x0000ee00ffc80b82 */ /* 0x000e700000000a00 */
[----:B------:R-:W0:Y:S01]  /*0e50*/  @P5 LDC.64 R208, c[0x0][0x438] ;  /* 0x00010e00ffd05b82 */ /* 0x000e220000000a00 */
[----:B-1----:R-:W-:-:S05]  /*0e60*/  @P0 IMAD.WIDE.U32 R200, R10, 0x4, R200 ;  /* 0x000000040ac80825 */ /* 0x002fca00078e00c8 */
[----:B------:R0:W5:Y:S02]  /*0e70*/  @P0 LDG.E R9, desc[UR10][R200.64] ;  /* 0x0000000ac8090981 */ /* 0x000164000c1e1900 */
[----:B0-----:R-:W-:-:S05]  /*0e80*/  @P5 IMAD.WIDE.U32 R200, R10, 0x10, R208 ;  /* 0x000000100ac85825 */ /* 0x001fca00078e00d0 */
[----:B------:R0:W5:Y:S02]  /*0e90*/  @P5 LDG.E.128 R100, desc[UR10][R200.64] ;  /* 0x0000000ac8645981 */ /* 0x000164000c1e1d00 */
[----:B0-----:R-:W-:-:S05]  /*0ea0*/  IMAD.WIDE.U32 R200, R10, 0x4, R210 ;  /* 0x000000040ac87825 */ /* 0x001fca00078e00d2 */
[----:B------:R0:W5:Y:S02]  /*0eb0*/  LDG.E R8, desc[UR10][R200.64] ;  /* 0x0000000ac8087981 */ /* 0x000164000c1e1900 */
[----:B0-----:R-:W-:Y:S01]  /*0ec0*/  IADD3 R201, PT, PT, R10, 0x100, RZ ;  /* 0x000001000ac97810 */ /* 0x001fe20007ffe0ff */
[----:B--2---:R-:W-:Y:S01]  /*0ed0*/  FMUL.FTZ R23, R23, R132 ;  /* 0x0000008417177220 */ /* 0x004fe20000410000 */
[----:B---3--:R-:W-:Y:S01]  /*0ee0*/  FMUL.FTZ R32, R32, R133 ;  /* 0x0000008520207220 */ /* 0x008fe20000410000 */
[----:B----4-:R-:W-:-:S04]  /*0ef0*/  FADD.FTZ R0, -R162, R128 ;  /* 0x00000080a2007221 */ /* 0x010fc80000010100 */
[----:B------:R-:W-:Y:S01]  /*0f00*/  FMUL.FTZ R0, R0, UR25 ;  /* 0x0000001900007c20 */ /* 0x000fe20008410000 */
[----:B------:R-:W-:Y:S01]  /*0f10*/  FFMA.FTZ R23, R25, R136, R23 ;  /* 0x0000008819177223 */ /* 0x000fe20000010017 */
[----:B------:R-:W-:Y:S01]  /*0f20*/  FADD.FTZ R25, -R162, R129 ;  /* 0x00000081a2197221 */ /* 0x000fe20000010100 */
[----:B------:R-:W-:Y:S01]  /*0f30*/  FMUL.FTZ R129, R148, R134 ;  /* 0x0000008694817220 */ /* 0x000fe20000410000 */
[----:B------:R-:W-:Y:S01]  /*0f40*/  FFMA.FTZ R32, R141, R137, R32 ;  /* 0x000000898d207223 */ /* 0x000fe20000010020 */
[----:B------:R-:W-:Y:S01]  /*0f50*/  FADD.FTZ R130, -R162, R130 ;  /* 0x00000082a2827221 */ /* 0x000fe20000010100 */
[----:B------:R-:W-:Y:S01]  /*0f60*/  FMUL.FTZ R25, R25, UR25 ;  /* 0x0000001919197c20 */ /* 0x000fe20008410000 */
[----:B------:R-:W-:Y:S01]  /*0f70*/  FFMA.FTZ R148, R150, R138, R129 ;  /* 0x0000008a96947223 */ /* 0x000fe20000010081 */
[----:B------:R-:W-:Y:S01]  /*0f80*/  FADD.FTZ R129, RZ, R23 ;  /* 0x00000017ff817221 */ /* 0x000fe20000010000 */
[----:B------:R-:W-:Y:S01]  /*0f90*/  FFMA.FTZ R128, R0, R23, RZ ;  /* 0x0000001700807223 */ /* 0x000fe200000100ff */
[----:B------:R-:W-:Y:S01]  /*0fa0*/  FADD.FTZ R131, -R162, R131 ;  /* 0x00000083a2837221 */ /* 0x000fe20000010100 */
[----:B------:R-:W-:Y:S01]  /*0fb0*/  FMUL.FTZ R141, R130, UR25 ;  /* 0x00000019828d7c20 */ /* 0x000fe20008410000 */
        /* <DEDUP_REMOVED lines=25> */
.L_x_3462:
[----:B------:R-:W-:Y:S05]  /*1150*/  BSYNC.RECONVERGENT B0 ;  /* 0x0000000000007941 */ /* 0x000fea0003800200 */
.L_x_3461:
[----:B------:R-:W-:Y:S04]  /*1160*/  BSSY.RECONVERGENT B0, `(.L_x_3463) ;  /* 0x0000041000007945 */ /* 0x000fe80003800200 */
[----:B------:R-:W-:Y:S05]  /*1170*/  @!P1 BRA `(.L_x_3464) ;  /* 0x0000000000fc9947 */ /* 0x000fea0003800000 */
[----:B------:R-:W-:Y:S01]  /*1180*/  ISETP.NE.U32.AND P0, PT, RZ, UR18, PT ;  /* 0x00000012ff007c0c */ /* 0x000fe2000bf05070 */
[----:B------:R-:W0:Y:S03]  /*1190*/  LDC.64 R128, c[0x0][0x3a8] ;  /* 0x0000ea00ff807b82 */ /* 0x000e260000000a00 */
[----:B------:R-:W-:-:S05]  /*11a0*/  ISETP.NE.AND.EX P0, PT, RZ, UR19, PT, P0 ;  /* 0x00000013ff007c0c */ /* 0x000fca000bf05300 */
[----:B------:R-:W1:Y:S08]  /*11b0*/  LDC.64 R132, c[0x0][0x430] ;  /* 0x00010c00ff847b82 */ /* 0x000e700000000a00 */
[----:B------:R-:W2:Y:S01]  /*11c0*/  @P0 LDC.64 R208, c[0x0][0x3b8] ;  /* 0x0000ee00ffd00b82 */ /* 0x000ea20000000a00 */
[----:B------:R-:W-:-:S07]  /*11d0*/  ISETP.NE.U32.AND P5, PT, RZ, UR16, PT ;  /* 0x00000010ff007c0c */ /* 0x000fce000bfa5070 */
[----:B------:R-:W3:Y:S01]  /*11e0*/  LDC.64 R136, c[0x0][0x428] ;  /* 0x00010a00ff887b82 */ /* 0x000ee20000000a00 */
[----:B------:R-:W-:Y:S01]  /*11f0*/  ISETP.NE.AND.EX P5, PT, RZ, UR17, PT, P5 ;  /* 0x00000011ff007c0c */ /* 0x000fe2000bfa5350 */
[----:B0-----:R-:W-:-:S04]  /*1200*/  IMAD.WIDE.U32 R128, R201, 0x10, R128 ;  /* 0x00000010c9807825 */ /* 0x001fc800078e0080 */
[C---:B-1----:R-:W-:Y:S02]  /*1210*/  IMAD.WIDE.U32 R132, R201.reuse, 0x10, R132 ;  /* 0x00000010c9847825 */ /* 0x042fe400078e0084 */
[----:B------:R-:W0:Y:S01]  /*1220*/  LDC.64 R210, c[0x0][0x3b0] ;  /* 0x0000ec00ffd27b82 */ /* 0x000e220000000a00 */
[----:B------:R-:W4:Y:S04]  /*1230*/  LDG.E.128 R128, desc[UR10][R128.64] ;  /* 0x0000000a80807981 */ /* 0x000f28000c1e1d00 */
[----:B------:R-:W4:Y:S01]  /*1240*/  LDG.E.128 R132, desc[UR10][R132.64] ;  /* 0x0000000a84847981 */ /* 0x000f22000c1e1d00 */
[----:B--2---:R-:W-:-:S05]  /*1250*/  @P0 IMAD.WIDE.U32 R208, R201, 0x4, R208 ;  /* 0x00000004c9d00825 */ /* 0x004fca00078e00d0 */
[----:B------:R1:W5:Y:S01]  /*1260*/  @P0 LDG.E R7, desc[UR10][R208.64] ;  /* 0x0000000ad0070981 */ /* 0x000362000c1e1900 */
[----:B---3--:R-:W-:-:S06]  /*1270*/  IMAD.WIDE.U32 R136, R201, 0x10, R136 ;  /* 0x00000010c9887825 */ /* 0x008fcc00078e0088 */
[----:B------:R-:W2:Y:S01]  /*1280*/  LDG.E.128 R136, desc[UR10][R136.64] ;  /* 0x0000000a88887981 */ /* 0x000ea2000c1e1d00 */
[----:B-1----:R-:W1:Y:S02]  /*1290*/  @P5 LDC.64 R208, c[0x0][0x438] ;  /* 0x00010e00ffd05b82 */ /* 0x002e640000000a00 */
[----:B-1----:R-:W-:-:S05]  /*12a0*/  @P5 IMAD.WIDE.U32 R208, R201, 0x10, R208 ;  /* 0x00000010c9d05825 */ /* 0x002fca00078e00d0 */
[----:B------:R0:W5:Y:S02]  /*12b0*/  @P5 LDG.E.128 R40, desc[UR10][R208.64] ;  /* 0x0000000ad0285981 */ /* 0x000164000c1e1d00 */
[----:B0-----:R-:W-:-:S05]  /*12c0*/  IMAD.WIDE.U32 R208, R201, 0x4, R210 ;  /* 0x00000004c9d07825 */ /* 0x001fca00078e00d2 */
[----:B------:R0:W5:Y:S01]  /*12d0*/  LDG.E R6, desc[UR10][R208.64] ;  /* 0x0000000ad0067981 */ /* 0x000162000c1e1900 */
[----:B------:R-:W-:Y:S01]  /*12e0*/  IADD3 R201, PT, PT, R201, 0x100, RZ ;  /* 0x00000100c9c97810 */ /* 0x000fe20007ffe0ff */
[----:B----4-:R-:W-:Y:S01]  /*12f0*/  FADD.FTZ R18, -R162, R128 ;  /* 0x00000080a2127221 */ /* 0x010fe20000010100 */
[----:B-----5:R-:W-:Y:S01]  /*1300*/  FMUL.FTZ R31, R244, R132 ;  /* 0x00000084f41f7220 */ /* 0x020fe20000410000 */
[----:B------:R-:W-:Y:S02]  /*1310*/  FMUL.FTZ R128, R245, R133 ;  /* 0x00000085f5807220 */ /* 0x000fe40000410000 */
[----:B------:R-:W-:Y:S01]  /*1320*/  FMUL.FTZ R18, R18, UR25 ;  /* 0x0000001912127c20 */ /* 0x000fe20008410000 */
[C---:B------:R-:W-:Y:S01]  /*1330*/  FADD.FTZ R24, -R162.reuse, R129 ;  /* 0x00000081a2187221 */ /* 0x040fe20000010100 */
[----:B------:R-:W-:Y:S01]  /*1340*/  FADD.FTZ R130, -R162, R130 ;  /* 0x00000082a2827221 */ /* 0x000fe20000010100 */
[----:B------:R-:W-:Y:S02]  /*1350*/  FMUL.FTZ R147, R246, R134 ;  /* 0x00000086f6937220 */ /* 0x000fe40000410000 */
[----:B------:R-:W-:Y:S01]  /*1360*/  FMUL.FTZ R24, R24, UR25 ;  /* 0x0000001918187c20 */ /* 0x000fe20008410000 */
[----:B--2---:R-:W-:Y:S01]  /*1370*/  FFMA.FTZ R22, R248, R136, R31 ;  /* 0x00000088f8167223 */ /* 0x004fe2000001001f */
[----:B------:R-:W-:Y:S01]  /*1380*/  FFMA.FTZ R31, R249, R137, R128 ;  /* 0x00000089f91f7223 */ /* 0x000fe20000010080 */
[----:B------:R-:W-:-:S02]  /*1390*/  FMUL.FTZ R128, R247, R135 ;  /* 0x00000087f7807220 */ /* 0x000fc40000410000 */
[----:B------:R-:W-:Y:S02]  /*13a0*/  FFMA.FTZ R129, R18, R22, R200 ;  /* 0x0000001612817223 */ /* 0x000fe400000100c8 */
[----:B------:R-:W-:Y:S01]  /*13b0*/  FFMA.FTZ R157, R251, R139, R128 ;  /* 0x0000008bfb9d7223 */ /* 0x000fe20000010080 */
[----:B------:R-:W-:Y:S01]  /*13c0*/  FADD.FTZ R128, R163, R22 ;  /* 0x00000016a3807221 */ /* 0x000fe20000010000 */
[----:B------:R-:W-:Y:S01]  /*13d0*/  FMUL.FTZ R140, R130, UR25 ;  /* 0x00000019828c7c20 */ /* 0x000fe20008410000 */
[----:B------:R-:W-:Y:S01]  /*13e0*/  FFMA.FTZ R147, R250, R138, R147 ;  /* 0x0000008afa937223 */ /* 0x000fe20000010093 */
[----:B------:R-:W-:Y:S01]  /*13f0*/  FADD.FTZ R131, -R162, R131 ;  /* 0x00000083a2837221 */ /* 0x000fe20000010100 */
[----:B------:R-:W-:Y:S01]  /*1400*/  FADD.FTZ R128, R128, R31 ;  /* 0x0000001f80807221 */ /* 0x000fe20000010000 */
[----:B------:R-:W-:Y:S02]  /*1410*/  FFMA.FTZ R129, R24, R31, R129 ;  /* 0x0000001f18817223 */ /* 0x000fe40000010081 */
[----:B------:R-:W-:Y:S01]  /*1420*/  FMUL.FTZ R151, R131, UR25 ;  /* 0x0000001983977c20 */ /* 0x000fe20008410000 */
        /* <DEDUP_REMOVED lines=20> */
.L_x_3464:
[----:B------:R-:W-:Y:S05]  /*1570*/  BSYNC.RECONVERGENT B0 ;  /* 0x0000000000007941 */ /* 0x000fea0003800200 */
.L_x_3463:
[----:B------:R-:W-:Y:S04]  /*1580*/  BSSY.RECONVERGENT B0, `(.L_x_3465) ;  /* 0x0000041000007945 */ /* 0x000fe80003800200 */
[----:B------:R-:W-:Y:S05]  /*1590*/  @!P2 BRA `(.L_x_3466) ;  /* 0x0000000000fca947 */ /* 0x000fea0003800000 */
[----:B------:R-:W-:Y:S01]  /*15a0*/  ISETP.NE.U32.AND P0, PT, RZ, UR18, PT ;  /* 0x00000012ff007c0c */ /* 0x000fe2000bf05070 */
[----:B------:R-:W0:Y:S03]  /*15b0*/  LDC.64 R128, c[0x0][0x3a8] ;  /* 0x0000ea00ff807b82 */ /* 0x000e260000000a00 */
[----:B------:R-:W-:Y:S02]  /*15c0*/  ISETP.NE.AND.EX P0, PT, RZ, UR19, PT, P0 ;  /* 0x00000013ff007c0c */ /* 0x000fe4000bf05300 */
[----:B------:R-:W-:-:S03]  /*15d0*/  ISETP.NE.U32.AND P5, PT, RZ, UR16, PT ;  /* 0x00000010ff007c0c */ /* 0x000fc6000bfa5070 */
[----:B------:R-:W1:Y:S08]  /*15e0*/  LDC.64 R132, c[0x0][0x430] ;  /* 0x00010c00ff847b82 */ /* 0x000e700000000a00 */
[----:B------:R-:W2:Y:S01]  /*15f0*/  @P0 LDC.64 R208, c[0x0][0x3b8] ;  /* 0x0000ee00ffd00b82 */ /* 0x000ea20000000a00 */
[----:B------:R-:W-:-:S07]  /*1600*/  ISETP.NE.AND.EX P5, PT, RZ, UR17, PT, P5 ;  /* 0x00000011ff007c0c */ /* 0x000fce000bfa5350 */
[----:B------:R-:W3:Y:S01]  /*1610*/  LDC.64 R136, c[0x0][0x428] ;  /* 0x00010a00ff887b82 */ /* 0x000ee20000000a00 */
[----:B0-----:R-:W-:-:S06]  /*1620*/  IMAD.WIDE.U32 R128, R201, 0x10, R128 ;  /* 0x00000010c9807825 */ /* 0x001fcc00078e0080 */
[----:B------:R-:W4:Y:S01]  /*1630*/  LDG.E.128 R128, desc[UR10][R128.64] ;  /* 0x0000000a80807981 */ /* 0x000f22000c1e1d00 */
[C---:B-1----:R-:W-:Y:S01]  /*1640*/  IMAD.WIDE.U32 R132, R201.reuse, 0x10, R132 ;  /* 0x00000010c9847825 */ /* 0x042fe200078e0084 */
[----:B------:R-:W0:Y:S05]  /*1650*/  LDC.64 R210, c[0x0][0x3b0] ;  /* 0x0000ec00ffd27b82 */ /* 0x000e2a0000000a00 */
        /* <DEDUP_REMOVED lines=11> */
[C---:B----4-:R-:W-:Y:S01]  /*1710*/  FADD.FTZ R17, -R162.reuse, R128 ;  /* 0x00000080a2117221 */ /* 0x050fe20000010100 */
[----:B------:R-:W-:Y:S01]  /*1720*/  FADD.FTZ R26, -R162, R129 ;  /* 0x00000081a21a7221 */ /* 0x000fe20000010100 */
[----:B-----5:R-:W-:Y:S01]  /*1730*/  FMUL.FTZ R21, R236, R132 ;  /* 0x00000084ec157220 */ /* 0x020fe20000410000 */
[----:B------:R-:W-:Y:S01]  /*1740*/  FMUL.FTZ R129, R238, R134 ;  /* 0x00000086ee817220 */ /* 0x000fe20000410000 */
[----:B------:R-:W-:Y:S01]  /*1750*/  FMUL.FTZ R17, R17, UR25 ;  /* 0x0000001911117c20 */ /* 0x000fe20008410000 */
[----:B------:R-:W-:Y:S01]  /*1760*/  FMUL.FTZ R30, R237, R133 ;  /* 0x00000085ed1e7220 */ /* 0x000fe20000410000 */
[----:B------:R-:W-:Y:S01]  /*1770*/  FMUL.FTZ R26, R26, UR25 ;  /* 0x000000191a1a7c20 */ /* 0x000fe20008410000 */
[C---:B------:R-:W-:Y:S01]  /*1780*/  FADD.FTZ R39, -R162.reuse, R130 ;  /* 0x00000082a2277221 */ /* 0x040fe20000010100 */
[----:B------:R-:W-:Y:S01]  /*1790*/  FADD.FTZ R131, -R162, R131 ;  /* 0x00000083a2837221 */ /* 0x000fe20000010100 */
[----:B------:R-:W-:Y:S01]  /*17a0*/  FMUL.FTZ R158, R239, R135 ;  /* 0x00000087ef9e7220 */ /* 0x000fe20000410000 */
[----:B--2---:R-:W-:Y:S01]  /*17b0*/  FFMA.FTZ R21, R240, R136, R21 ;  /* 0x00000088f0157223 */ /* 0x004fe20000010015 */
[----:B------:R-:W-:Y:S01]  /*17c0*/  FFMA.FTZ R146, R242, R138, R129 ;  /* 0x0000008af2927223 */ /* 0x000fe20000010081 */
[----:B------:R-:W-:-:S02]  /*17d0*/  FFMA.FTZ R30, R241, R137, R30 ;  /* 0x00000089f11e7223 */ /* 0x000fc4000001001e */
[----:B------:R-:W-:Y:S01]  /*17e0*/  FADD.FTZ R163, R163, R21 ;  /* 0x00000015a3a37221 */ /* 0x000fe20000010000 */
[----:B------:R-:W-:Y:S01]  /*17f0*/  FFMA.FTZ R129, R17, R21, R200 ;  /* 0x0000001511817223 */ /* 0x000fe200000100c8 */
[----:B------:R-:W-:Y:S02]  /*1800*/  FMUL.FTZ R39, R39, UR25 ;  /* 0x0000001927277c20 */ /* 0x000fe40008410000 */
        /* <DEDUP_REMOVED lines=24> */
.L_x_3466:
[----:B------:R-:W-:Y:S05]  /*1990*/  BSYNC.RECONVERGENT B0 ;  /* 0x0000000000007941 */ /* 0x000fea0003800200 */
.L_x_3465:
        /* <DEDUP_REMOVED lines=25> */
[----:B----45:R-:W-:Y:S01]  /*1b30*/  FMUL.FTZ R27, R228, R132 ;  /* 0x00000084e41b7220 */ /* 0x030fe20000410000 */
[----:B------:R-:W-:Y:S01]  /*1b40*/  FMUL.FTZ R38, R229, R133 ;  /* 0x00000085e5267220 */ /* 0x000fe20000410000 */
[----:B------:R-:W-:Y:S01]  /*1b50*/  FADD.FTZ R16, -R162, R128 ;  /* 0x00000080a2107221 */ /* 0x000fe20000010100 */
[----:B------:R-:W-:-:S03]  /*1b60*/  FMUL.FTZ R128, R231, R135 ;  /* 0x00000087e7807220 */ /* 0x000fc60000410000 */
[----:B------:R-:W-:Y:S01]  /*1b70*/  FMUL.FTZ R16, R16, UR25 ;  /* 0x0000001910107c20 */ /* 0x000fe20008410000 */
[----:B------:R-:W-:Y:S01]  /*1b80*/  FMUL.FTZ R145, R230, R134 ;  /* 0x00000086e6917220 */ /* 0x000fe20000410000 */
[----:B------:R-:W-:Y:S01]  /*1b90*/  FADD.FTZ R131, -R162, R131 ;  /* 0x00000083a2837221 */ /* 0x000fe20000010100 */
[----:B--2---:R-:W-:Y:S01]  /*1ba0*/  FFMA.FTZ R20, R232, R136, R27 ;  /* 0x00000088e8147223 */ /* 0x004fe2000001001b */
[C---:B------:R-:W-:Y:S01]  /*1bb0*/  FADD.FTZ R27, -R162.reuse, R129 ;  /* 0x00000081a21b7221 */ /* 0x040fe20000010100 */
[----:B------:R-:W-:Y:S01]  /*1bc0*/  FFMA.FTZ R33, R233, R137, R38 ;  /* 0x00000089e9217223 */ /* 0x000fe20000010026 */
[----:B------:R-:W-:Y:S01]  /*1bd0*/  FFMA.FTZ R159, R235, R139, R128 ;  /* 0x0000008beb9f7223 */ /* 0x000fe20000010080 */
[----:B------:R-:W-:Y:S01]  /*1be0*/  FADD.FTZ R38, -R162, R130 ;  /* 0x00000082a2267221 */ /* 0x000fe20000010100 */
[----:B------:R-:W-:Y:S01]  /*1bf0*/  FMUL.FTZ R27, R27, UR25 ;  /* 0x000000191b1b7c20 */ /* 0x000fe20008410000 */
[----:B------:R-:W-:Y:S01]  /*1c00*/  FADD.FTZ R128, R163, R20 ;  /* 0x00000014a3807221 */ /* 0x000fe20000010000 */
[----:B------:R-:W-:Y:S01]  /*1c10*/  FFMA.FTZ R200, R16, R20, R200 ;  /* 0x0000001410c87223 */ /* 0x000fe200000100c8 */
[----:B------:R-:W-:Y:S01]  /*1c20*/  FMUL.FTZ R38, R38, UR25 ;  /* 0x0000001926267c20 */ /* 0x000fe20008410000 */
[----:B------:R-:W-:Y:S01]  /*1c30*/  FFMA.FTZ R145, R234, R138, R145 ;  /* 0x0000008aea917223 */ /* 0x000fe20000010091 */
[----:B------:R-:W-:Y:S01]  /*1c40*/  FADD.FTZ R128, R128, R33 ;  /* 0x0000002180807221 */ /* 0x000fe20000010000 */
[----:B------:R-:W-:Y:S01]  /*1c50*/  FFMA.FTZ R129, R27, R33, R200 ;  /* 0x000000211b817223 */ /* 0x000fe200000100c8 */
[----:B------:R-:W-:-:S02]  /*1c60*/  FMUL.FTZ R153, R131, UR25 ;  /* 0x0000001983997c20 */ /* 0x000fc40008410000 */
        /* <DEDUP_REMOVED lines=20> */
.L_x_3468:
[----:B------:R-:W-:Y:S05]  /*1db0*/  BSYNC.RECONVERGENT B0 ;  /* 0x0000000000007941 */ /* 0x000fea0003800200 */
.L_x_3467:
        /* <DEDUP_REMOVED lines=65> */
.L_x_3470:
[----:B------:R-:W-:Y:S05]  /*21d0*/  BSYNC.RECONVERGENT B0 ;  /* 0x0000000000007941 */ /* 0x000fea0003800200 */
.L_x_3469:
[----:B------:R-:W-:Y:S04]  /*21e0*/  BSSY.RECONVERGENT B0, `(.L_x_3471) ;  /* 0x0000040000007945 */ /* 0x000fe80003800200 */
[----:B------:R-:W-:Y:S05]  /*21f0*/  @!P6 BRA `(.L_x_3472) ;  /* 0x0000000000f8e947 */ /* 0x000fea0003800000 */
[----:B------:R-:W0:Y:S08]  /*2200*/  LDC.64 R130, c[0x0][0x3a8] ;  /* 0x0000ea00ff827b82 */ /* 0x000e300000000a00 */
[----:B------:R-:W1:Y:S01]  /*2210*/  LDC.64 R128, c[0x0][0x430] ;  /* 0x00010c00ff807b82 */ /* 0x000e620000000a00 */
[----:B------:R-:W-:Y:S02]  /*2220*/  ISETP.NE.U32.AND P5, PT, RZ, UR18, PT ;  /* 0x00000012ff007c0c */ /* 0x000fe4000bfa5070 */
[----:B------:R-:W-:-:S05]  /*2230*/  ISETP.NE.U32.AND P0, PT, RZ, UR16, PT ;  /* 0x00000010ff007c0c */ /* 0x000fca000bf05070 */
[----:B------:R-:W2:Y:S01]  /*2240*/  LDC.64 R132, c[0x0][0x428] ;  /* 0x00010a00ff847b82 */ /* 0x000ea20000000a00 */
[----:B------:R-:W-:Y:S02]  /*2250*/  ISETP.NE.AND.EX P5, PT, RZ, UR19, PT, P5 ;  /* 0x00000013ff007c0c */ /* 0x000fe4000bfa5350 */
[----:B------:R-:W-:Y:S01]  /*2260*/  ISETP.NE.AND.EX P0, PT, RZ, UR17, PT, P0 ;  /* 0x00000011ff007c0c */ /* 0x000fe2000bf05300 */
[----:B0-----:R-:W-:-:S05]  /*2270*/  IMAD.WIDE.U32 R130, R201, 0x10, R130 ;  /* 0x00000010c9827825 */ /* 0x001fca00078e0082 */
[----:B------:R-:W3:Y:S05]  /*2280*/  LDG.E.128 R136, desc[UR10][R130.64] ;  /* 0x0000000a82887981 */ /* 0x000eea000c1e1d00 */
[----:B------:R-:W0:Y:S01]  /*2290*/  @P5 LDC.64 R208, c[0x0][0x3b8] ;  /* 0x0000ee00ffd05b82 */ /* 0x000e220000000a00 */
[----:B-1----:R-:W-:-:S07]  /*22a0*/  IMAD.WIDE.U32 R128, R201, 0x10, R128 ;  /* 0x00000010c9807825 */ /* 0x002fce00078e0080 */
[----:B------:R-:W1:Y:S01]  /*22b0*/  @P0 LDC.64 R142, c[0x0][0x438] ;  /* 0x00010e00ff8e0b82 */ /* 0x000e620000000a00 */
[----:B------:R-:W4:Y:S01]  /*22c0*/  LDG.E.128 R128, desc[UR10][R128.64] ;  /* 0x0000000a80807981 */ /* 0x000f22000c1e1d00 */
[----:B--2---:R-:W-:-:S06]  /*22d0*/  IMAD.WIDE.U32 R132, R201, 0x10, R132 ;  /* 0x00000010c9847825 */ /* 0x004fcc00078e0084 */
[----:B------:R-:W2:Y:S01]  /*22e0*/  LDG.E.128 R132, desc[UR10][R132.64] ;  /* 0x0000000a84847981 */ /* 0x000ea2000c1e1d00 */
[----:B0-----:R-:W-:-:S05]  /*22f0*/  @P5 IMAD.WIDE.U32 R208, R201, 0x4, R208 ;  /* 0x00000004c9d05825 */ /* 0x001fca00078e00d0 */
[----:B------:R-:W5:Y:S01]  /*2300*/  @P5 LDG.E R13, desc[UR10][R208.64] ;  /* 0x0000000ad00d5981 */ /* 0x000f62000c1e1900 */
[----:B-1----:R-:W-:-:S05]  /*2310*/  @P0 IMAD.WIDE.U32 R142, R201, 0x10, R142 ;  /* 0x00000010c98e0825 */ /* 0x002fca00078e008e */
[----:B------:R0:W5:Y:S02]  /*2320*/  @P0 LDG.E.128 R116, desc[UR10][R142.64] ;  /* 0x0000000a8e740981 */ /* 0x000164000c1e1d00 */
[----:B0-----:R-:W0:Y:S02]  /*2330*/  LDC.64 R142, c[0x0][0x3b0] ;  /* 0x0000ec00ff8e7b82 */ /* 0x001e240000000a00 */
[----:B0-----:R-:W-:-:S05]  /*2340*/  IMAD.WIDE.U32 R142, R201, 0x4, R142 ;  /* 0x00000004c98e7825 */ /* 0x001fca00078e008e */
[----:B------:R0:W5:Y:S01]  /*2350*/  LDG.E R14, desc[UR10][R142.64] ;  /* 0x0000000a8e0e7981 */ /* 0x000162000c1e1900 */
[C---:B---3--:R-:W-:Y:S01]  /*2360*/  FADD.FTZ R29, -R162.reuse, R136 ;  /* 0x00000088a21d7221 */ /* 0x048fe20000010100 */
[C---:B------:R-:W-:Y:S01]  /*2370*/  FADD.FTZ R36, -R162.reuse, R137 ;  /* 0x00000089a2247221 */ /* 0x040fe20000010100 */
[----:B------:R-:W-:Y:S02]  /*2380*/  FADD.FTZ R138, -R162, R138 ;  /* 0x0000008aa28a7221 */ /* 0x000fe40000010100 */
[----:B------:R-:W-:Y:S01]  /*2390*/  FMUL.FTZ R29, R29, UR25 ;  /* 0x000000191d1d7c20 */ /* 0x000fe20008410000 */
[----:B------:R-:W-:Y:S01]  /*23a0*/  FMUL.FTZ R36, R36, UR25 ;  /* 0x0000001924247c20 */ /* 0x000fe20008410000 */
[----:B----45:R-:W-:Y:S01]  /*23b0*/  FMUL.FTZ R35, R212, R128 ;  /* 0x00000080d4237220 */ /* 0x030fe20000410000 */
[----:B0-----:R-:W-:Y:S01]  /*23c0*/  FMUL.FTZ R142, R213, R129 ;  /* 0x00000081d58e7220 */ /* 0x001fe20000410000 */
[----:B------:R-:W-:Y:S01]  /*23d0*/  FADD.FTZ R96, R96, R128 ;  /* 0x0000008060607221 */ /* 0x000fe20000010000 */
[----:B------:R-:W-:Y:S01]  /*23e0*/  FFMA.FTZ R72, R128, R29, R72 ;  /* 0x0000001d80487223 */ /* 0x000fe20000010048 */
[----:B------:R-:W-:Y:S01]  /*23f0*/  FADD.FTZ R97, R97, R129 ;  /* 0x0000008161617221 */ /* 0x000fe20000010000 */
[----:B--2---:R-:W-:Y:S01]  /*2400*/  FFMA.FTZ R35, R216, R132, R35 ;  /* 0x00000084d8237223 */ /* 0x004fe20000010023 */
[----:B------:R-:W-:Y:S01]  /*2410*/  FFMA.FTZ R73, R129, R36, R73 ;  /* 0x0000002481497223 */ /* 0x000fe20000010049 */
[----:B------:R-:W-:Y:S01]  /*2420*/  FMUL.FTZ R143, R138, UR25 ;  /* 0x000000198a8f7c20 */ /* 0x000fe20008410000 */
[----:B------:R-:W-:Y:S01]  /*2430*/  FMUL.FTZ R128, R215, R131 ;  /* 0x00000083d7807220 */ /* 0x000fe20000410000 */
[----:B------:R-:W-:Y:S01]  /*2440*/  FFMA.FTZ R142, R217, R133, R142 ;  /* 0x00000085d98e7223 */ /* 0x000fe2000001008e */
[----:B------:R-:W-:Y:S01]  /*2450*/  FMUL.FTZ R149, R214, R130 ;  /* 0x00000082d6957220 */ /* 0x000fe20000410000 */
[----:B------:R-:W-:Y:S01]  /*2460*/  FADD.FTZ R163, R163, R35 ;  /* 0x00000023a3a37221 */ /* 0x000fe20000010000 */
[----:B------:R-:W-:Y:S01]  /*2470*/  FFMA.FTZ R129, R29, R35, R200 ;  /* 0x000000231d817223 */ /* 0x000fe200000100c8 */
[----:B------:R-:W-:Y:S01]  /*2480*/  FADD.FTZ R98, R98, R130 ;  /* 0x0000008262627221 */ /* 0x000fe20000010000 */
[----:B------:R-:W-:Y:S01]  /*2490*/  FFMA.FTZ R74, R130, R143, R74 ;  /* 0x0000008f824a7223 */ /* 0x000fe2000001004a */
[----:B------:R-:W-:Y:S01]  /*24a0*/  FFMA.FTZ R161, R219, R135, R128 ;  /* 0x00000087dba17223 */ /* 0x000fe20000010080 */
[----:B------:R-:W-:Y:S01]  /*24b0*/  FADD.FTZ R139, -R162, R139 ;  /* 0x0000008ba28b7221 */ /* 0x000fe20000010100 */
        /* <DEDUP_REMOVED lines=18> */
.L_x_3472:
[----:B------:R-:W-:Y:S05]  /*25e0*/  BSYNC.RECONVERGENT B0 ;  /* 0x0000000000007941 */ /* 0x000fea0003800200 */
.L_x_3471:
        /* <DEDUP_REMOVED lines=32> */
.L_x_3474:
[----:B------:R-:W-:Y:S05]  /*27f0*/  BSYNC.RECONVERGENT B0 ;  /* 0x0000000000007941 */ /* 0x000fea0003800200 */
.L_x_3473:
        /* <DEDUP_REMOVED lines=19> */
[----:B------:R-:W-:Y:S01]  /*2930*/  @!UP1 UIADD3 UR22, UPT, UPT, UR6, 0x6030, URZ ;  /* 0x0000603006169890 */ /* 0x000fe2000fffe0ff */
[----:B0-----:R-:W-:Y:S01]  /*2940*/  FADD.FTZ R137, RZ, R128 ;  /* 0x00000080ff897221 */ /* 0x001fe20000010000 */
[----:B------:R-:W-:-:S03]  /*2950*/  FADD.FTZ R128, RZ, R129 ;  /* 0x00000081ff807221 */ /* 0x000fc60000010000 */
[----:B------:R-:W-:Y:S01]  /*2960*/  FADD.FTZ R137, R130, R137 ;  /* 0x0000008982897221 */ /* 0x000fe20000010000 */
[----:B------:R-:W-:-:S03]  /*2970*/  FADD.FTZ R128, R131, R128 ;  /* 0x0000008083807221 */ /* 0x000fc60000010000 */
[----:B-1----:R-:W-:Y:S01]  /*2980*/  FADD.FTZ R137, R137, R132 ;  /* 0x0000008489897221 */ /* 0x002fe20000010000 */
[----:B------:R-:W-:-:S03]  /*2990*/  FADD.FTZ R128, R128, R133 ;  /* 0x0000008580807221 */ /* 0x000fc60000010000 */
[----:B------:R-:W-:Y:S01]  /*29a0*/  FADD.FTZ R137, R134, R137 ;  /* 0x0000008986897221 */ /* 0x000fe20000010000 */
[----:B------:R-:W-:Y:S02]  /*29b0*/  FADD.FTZ R136, R135, R128 ;  /* 0x0000008087887221 */ /* 0x000fe40000010000 */
[----:B------:R-:W0:Y:S04]  /*29c0*/  LDS.128 R128, [UR7] ;  /* 0x00000007ff807984 */ /* 0x000e280008000c00 */
[----:B------:R-:W1:Y:S01]  /*29d0*/  LDS.128 R132, [UR22] ;  /* 0x00000016ff847984 */ /* 0x000e620008000c00 */
[----:B0-----:R-:W-:Y:S01]  /*29e0*/  FADD.FTZ R136, R136, R129 ;  /* 0x0000008188887221 */ /* 0x001fe20000010000 */
[----:B------:R-:W-:-:S03]  /*29f0*/  FADD.FTZ R137, R137, R128 ;  /* 0x0000008089897221 */ /* 0x000fc60000010000 */
        /* <DEDUP_REMOVED lines=45> */
.L_x_3479:
[--C-:B------:R-:W-:Y:S01]  /*2cd0*/  FFMA.FTZ R120, R0, UR6, R134.reuse ;  /* 0x0000000600787c23 */ /* 0x100fe20008010086 */
[--C-:B------:R-:W-:Y:S01]  /*2ce0*/  FFMA.FTZ R121, R25, UR6, R134.reuse ;  /* 0x0000000619797c23 */ /* 0x100fe20008010086 */
[----:B------:R-:W-:Y:S01]  /*2cf0*/  FFMA.FTZ R123, R141, UR6, R134 ;  /* 0x000000068d7b7c23 */ /* 0x000fe20008010086 */
[----:B-----5:R-:W-:Y:S01]  /*2d00*/  LOP3.LUT P5, RZ, R8, 0xff, RZ, 0xc0, !PT ;  /* 0x000000ff08ff7812 */ /* 0x020fe200078ac0ff */
[----:B------:R-:W-:Y:S01]  /*2d10*/  FADD.FTZ R120, R23, -R120 ;  /* 0x8000007817787221 */ /* 0x000fe20000010000 */
[----:B------:R-:W-:Y:S01]  /*2d20*/  FADD.FTZ R121, R32, -R121 ;  /* 0x8000007920797221 */ /* 0x000fe20000010000 */
[----:B------:R-:W-:Y:S02]  /*2d30*/  FADD.FTZ R123, R148, -R123 ;  /* 0x8000007b947b7221 */ /* 0x000fe40000010000 */
[----:B------:R-:W-:Y:S01]  /*2d40*/  FMUL.FTZ R120, R120, UR25 ;  /* 0x0000001978787c20 */ /* 0x000fe20008410000 */
[----:B------:R-:W-:Y:S01]  /*2d50*/  FMUL.FTZ R121, R121, UR25 ;  /* 0x0000001979797c20 */ /* 0x000fe20008410000 */
[----:B------:R-:W-:Y:S01]  /*2d60*/  FMUL.FTZ R122, R123, UR25 ;  /* 0x000000197b7a7c20 */ /* 0x000fe20008410000 */
[----:B------:R-:W-:Y:S01]  /*2d70*/  FFMA.FTZ R123, R150, UR6, R134 ;  /* 0x00000006967b7c23 */ /* 0x000fe20008010086 */
[----:B------:R-:W-:Y:S01]  /*2d80*/  FMUL.FTZ R128, R120, UR24 ;  /* 0x0000001878807c20 */ /* 0x000fe20008410000 */
[----:B------:R-:W-:Y:S01]  /*2d90*/  FMUL.FTZ R129, R121, UR24 ;  /* 0x0000001879817c20 */ /* 0x000fe20008410000 */
[----:B------:R-:W-:Y:S01]  /*2da0*/  FMUL.FTZ R130, R122, UR24 ;  /* 0x000000187a827c20 */ /* 0x000fe20008410000 */
[----:B------:R-:W-:-:S02]  /*2db0*/  FADD.FTZ R123, R156, -R123 ;  /* 0x8000007b9c7b7221 */ /* 0x000fc40000010000 */
[----:B------:R-:W-:Y:S02]  /*2dc0*/  SEL R128, R128, RZ, P5 ;  /* 0x000000ff80807207 */ /* 0x000fe40002800000 */
[----:B------:R-:W-:Y:S01]  /*2dd0*/  LOP3.LUT P5, RZ, R8, 0xff00, RZ, 0xc0, !PT ;  /* 0x0000ff0008ff7812 */ /* 0x000fe200078ac0ff */
[----:B------:R-:W-:-:S03]  /*2de0*/  FMUL.FTZ R123, R123, UR25 ;  /* 0x000000197b7b7c20 */ /* 0x000fc60008410000 */
[----:B------:R-:W-:Y:S01]  /*2df0*/  SEL R129, R129, RZ, P5 ;  /* 0x000000ff81817207 */ /* 0x000fe20002800000 */
[----:B------:R-:W-:Y:S01]  /*2e00*/  FMUL.FTZ R131, R123, UR24 ;  /* 0x000000187b837c20 */ /* 0x000fe20008410000 */
[----:B------:R-:W-:-:S04]  /*2e10*/  LOP3.LUT P5, RZ, R8, 0xff0000, RZ, 0xc0, !PT ;  /* 0x00ff000008ff7812 */ /* 0x000fc800078ac0ff */
[----:B------:R-:W-:Y:S02]  /*2e20*/  SEL R130, R130, RZ, P5 ;  /* 0x000000ff82827207 */ /* 0x000fe40002800000 */
[----:B------:R-:W-:-:S04]  /*2e30*/  ISETP.GE.U32.AND P5, PT, R8, 0x1000000, PT ;  /* 0x010000000800780c */ /* 0x000fc80003fa6070 */
[----:B------:R-:W-:Y:S01]  /*2e40*/  SEL R131, R131, RZ, P5 ;  /* 0x000000ff83837207 */ /* 0x000fe20002800000 */
[----:B------:R-:W-:Y:S08]  /*2e50*/  BRA `(.L_x_3480) ;  /* 0x0000000c00047947 */ /* 0x000ff00003800000 */
.L_x_3478:
[----:B------:R-:W-:-:S04]  /*2e60*/  UISETP.NE.U32.AND UP0, UPT, UR4, URZ, UPT ;  /* 0x000000ff0400728c */ /* 0x000fc8000bf05070 */
[----:B------:R-:W-:-:S09]  /*2e70*/  UISETP.NE.AND.EX UP0, UPT, UR5, URZ, UPT, UP0 ;  /* 0x000000ff0500728c */ /* 0x000fd2000bf05300 */
[----:B------:R-:W-:Y:S05]  /*2e80*/  BRA.U UP0, `(.L_x_3481) ;  /* 0x0000000100647547 */ /* 0x000fea000b800000 */
[--C-:B------:R-:W-:Y:S01]  /*2e90*/  FFMA.FTZ R128, R0, UR6, R134.reuse ;  /* 0x0000000600807c23 */ /* 0x100fe20008010086 */
[----:B------:R-:W-:Y:S01]  /*2ea0*/  FFMA.FTZ R131, R25, UR6, R134 ;  /* 0x0000000619837c23 */ /* 0x000fe20008010086 */
[----:B-----5:R-:W-:Y:S02]  /*2eb0*/  LOP3.LUT P5, RZ, R8, 0xff, RZ, 0xc0, !PT ;  /* 0x000000ff08ff7812 */ /* 0x020fe400078ac0ff */
[----:B------:R-:W-:Y:S01]  /*2ec0*/  FADD.FTZ R129, R23, -R128 ;  /* 0x8000008017817221 */ /* 0x000fe20000010000 */
[----:B------:R-:W-:Y:S01]  /*2ed0*/  FADD.FTZ R130, R32, -R131 ;  /* 0x8000008320827221 */ /* 0x000fe20000010000 */
[----:B------:R-:W-:Y:S02]  /*2ee0*/  FFMA.FTZ R131, R141, UR6, R134 ;  /* 0x000000068d837c23 */ /* 0x000fe40008010086 */
[----:B------:R-:W-:Y:S01]  /*2ef0*/  FFMA.FTZ R128, R129, UR25, R100 ;  /* 0x0000001981807c23 */ /* 0x000fe20008010064 */
[----:B------:R-:W-:Y:S01]  /*2f00*/  FFMA.FTZ R129, R130, UR25, R101 ;  /* 0x0000001982817c23 */ /* 0x000fe20008010065 */
[----:B------:R-:W-:-:S02]  /*2f10*/  FADD.FTZ R131, R148, -R131 ;  /* 0x8000008394837221 */ /* 0x000fc40000010000 */
[----:B------:R-:W-:Y:S01]  /*2f20*/  FMUL.FTZ R128, R128, UR24 ;  /* 0x0000001880807c20 */ /* 0x000fe20008410000 */
[----:B------:R-:W-:Y:S01]  /*2f30*/  FMUL.FTZ R129, R129, UR24 ;  /* 0x0000001881817c20 */ /* 0x000fe20008410000 */
[----:B------:R-:W-:Y:S01]  /*2f40*/  FFMA.FTZ R130, R131, UR25, R102 ;  /* 0x0000001983827c23 */ /* 0x000fe20008010066 */
[----:B------:R-:W-:Y:S02]  /*2f50*/  FFMA.FTZ R131, R150, UR6, R134 ;  /* 0x0000000696837c23 */ /* 0x000fe40008010086 */
[----:B------:R-:W-:Y:S01]  /*2f60*/  SEL R128, R128, RZ, P5 ;  /* 0x000000ff80807207 */ /* 0x000fe20002800000 */
[----:B------:R-:W-:Y:S01]  /*2f70*/  FMUL.FTZ R130, R130, UR24 ;  /* 0x0000001882827c20 */ /* 0x000fe20008410000 */
[----:B------:R-:W-:Y:S01]  /*2f80*/  LOP3.LUT P5, RZ, R8, 0xff00, RZ, 0xc0, !PT ;  /* 0x0000ff0008ff7812 */ /* 0x000fe200078ac0ff */
[----:B------:R-:W-:-:S03]  /*2f90*/  FADD.FTZ R132, R156, -R131 ;  /* 0x800000839c847221 */ /* 0x000fc60000010000 */
[----:B------:R-:W-:Y:S01]  /*2fa0*/  SEL R129, R129, RZ, P5 ;  /* 0x000000ff81817207 */ /* 0x000fe20002800000 */
[----:B------:R-:W-:Y:S01]  /*2fb0*/  FFMA.FTZ R131, R132, UR25, R103 ;  /* 0x0000001984837c23 */ /* 0x000fe20008010067 */
[----:B------:R-:W-:-:S03]  /*2fc0*/  LOP3.LUT P5, RZ, R8, 0xff0000, RZ, 0xc0, !PT ;  /* 0x00ff000008ff7812 */ /* 0x000fc600078ac0ff */
[----:B------:R-:W-:Y:S01]  /*2fd0*/  FMUL.FTZ R131, R131, UR24 ;  /* 0x0000001883837c20 */ /* 0x000fe20008410000 */
[----:B------:R-:W-:Y:S02]  /*2fe0*/  SEL R130, R130, RZ, P5 ;  /* 0x000000ff82827207 */ /* 0x000fe40002800000 */
[----:B------:R-:W-:-:S04]  /*2ff0*/  ISETP.GE.U32.AND P5, PT, R8, 0x1000000, PT ;  /* 0x010000000800780c */ /* 0x000fc80003fa6070 */
[----:B------:R-:W-:Y:S01]  /*3000*/  SEL R131, R131, RZ, P5 ;  /* 0x000000ff83837207 */ /* 0x000fe20002800000 */
[----:B------:R-:W-:Y:S08]  /*3010*/  BRA `(.L_x_3480) ;  /* 0x0000000800947947 */ /* 0x000ff00003800000 */
.L_x_3481:
        /* <DEDUP_REMOVED lines=25> */
.L_x_3477:
        /* <DEDUP_REMOVED lines=39> */
.L_x_3483:
        /* <DEDUP_REMOVED lines=11> */
[----:B------:R-:W-:Y:S01]  /*34d0*/  FMUL.FTZ R125, R121, UR24 ;  /* 0x00000018797d7c20 */ /* 0x000fe20008410000 */
[----:B------:R-:W-:Y:S01]  /*34e0*/  FFMA.FTZ R123, R150, UR6, R134 ;  /* 0x00000006967b7c23 */ /* 0x000fe20008010086 */
[----:B------:R-:W-:-:S02]  /*34f0*/  FMUL.FTZ R126, R122, UR24 ;  /* 0x000000187a7e7c20 */ /* 0x000fc40008410000 */
[----:B------:R-:W-:Y:S01]  /*3500*/  SEL R128, R124, RZ, P5 ;  /* 0x000000ff7c807207 */ /* 0x000fe20002800000 */
[----:B------:R-:W-:Y:S01]  /*3510*/  FADD.FTZ R123, R156, -R123 ;  /* 0x8000007b9c7b7221 */ /* 0x000fe20000010000 */
[----:B------:R-:W-:-:S03]  /*3520*/  LOP3.LUT P5, RZ, R9, 0xff, RZ, 0xc0, !PT ;  /* 0x000000ff09ff7812 */ /* 0x000fc600078ac0ff */
[----:B------:R-:W-:Y:S01]  /*3530*/  FMUL.FTZ R123, R123, UR25 ;  /* 0x000000197b7b7c20 */ /* 0x000fe20008410000 */
        /* <DEDUP_REMOVED lines=15> */
.L_x_3482:
        /* <DEDUP_REMOVED lines=14> */
[----:B------:R-:W-:-:S03]  /*3710*/  FFMA.FTZ R127, R127, UR25, R102 ;  /* 0x000000197f7f7c23 */ /* 0x000fc60008010066 */
[----:B------:R-:W-:Y:S01]  /*3720*/  SEL R128, R125, RZ, P5 ;  /* 0x000000ff7d807207 */ /* 0x000fe20002800000 */
[----:B------:R-:W-:Y:S01]  /*3730*/  FMUL.FTZ R127, R127, UR24 ;  /* 0x000000187f7f7c20 */ /* 0x000fe20008410000 */
        /* <DEDUP_REMOVED lines=19> */
.L_x_3484:
[--C-:B------:R-:W-:Y:S01]  /*3870*/  FFMA.FTZ R120, R0, UR6, R134.reuse ;  /* 0x0000000600787c23 */ /* 0x100fe20008010086 */
[----:B-----5:R-:W-:Y:S01]  /*3880*/  LOP3.LUT P5, RZ, R8, 0xff, RZ, 0xc0, !PT ;  /* 0x000000ff08ff7812 */ /* 0x020fe200078ac0ff */
[----:B------:R-:W-:Y:S02]  /*3890*/  FFMA.FTZ R123, R141, UR6, R134 ;  /* 0x000000068d7b7c23 */ /* 0x000fe40008010086 */
[----:B------:R-:W-:Y:S02]  /*38a0*/  FADD.FTZ R121, R23, -R120 ;  /* 0x8000007817797221 */ /* 0x000fe40000010000 */
[----:B------:R-:W-:Y:S02]  /*38b0*/  FADD.FTZ R123, R148, -R123 ;  /* 0x8000007b947b7221 */ /* 0x000fe40000010000 */
[----:B------:R-:W-:Y:S01]  /*38c0*/  FFMA.FTZ R120, R121, UR25, R100 ;  /* 0x0000001979787c23 */ /* 0x000fe20008010064 */
[----:B------:R-:W-:-:S03]  /*38d0*/  FFMA.FTZ R121, R25, UR6, R134 ;  /* 0x0000000619797c23 */ /* 0x000fc60008010086 */
[----:B------:R-:W-:Y:S01]  /*38e0*/  FMUL.FTZ R124, R120, UR24 ;  /* 0x00000018787c7c20 */ /* 0x000fe20008410000 */
[----:B------:R-:W-:-:S04]  /*38f0*/  FADD.FTZ R122, R32, -R121 ;  /* 0x80000079207a7221 */ /* 0x000fc80000010000 */
[----:B------:R-:W-:Y:S01]  /*3900*/  SEL R128, R124, RZ, P5 ;  /* 0x000000ff7c807207 */ /* 0x000fe20002800000 */
[----:B------:R-:W-:Y:S01]  /*3910*/  FFMA.FTZ R121, R122, UR25, R101 ;  /* 0x000000197a797c23 */ /* 0x000fe20008010065 */
[----:B------:R-:W-:Y:S01]  /*3920*/  LOP3.LUT P5, RZ, R9, 0xff, RZ, 0xc0, !PT ;  /* 0x000000ff09ff7812 */ /* 0x000fe200078ac0ff */
[----:B------:R-:W-:Y:S01]  /*3930*/  FFMA.FTZ R122, R123, UR25, R102 ;  /* 0x000000197b7a7c23 */ /* 0x000fe20008010066 */
[----:B------:R-:W-:Y:S01]  /*3940*/  FFMA.FTZ R123, R150, UR6, R134 ;  /* 0x00000006967b7c23 */ /* 0x000fe20008010086 */
[----:B------:R-:W-:Y:S01]  /*3950*/  FMUL.FTZ R125, R121, UR24 ;  /* 0x00000018797d7c20 */ /* 0x000fe20008410000 */
        /* <DEDUP_REMOVED lines=17> */
.L_x_3480:
[----:B------:R-:W-:Y:S01]  /*3a70*/  ISETP.NE.U32.AND P5, PT, RZ, UR4, PT ;  /* 0x00000004ff007c0c */ /* 0x000fe2000bfa5070 */
[----:B------:R-:W0:Y:S03]  /*3a80*/  LDC.64 R162, c[0x0][0x468] ;  /* 0x00011a00ffa27b82 */ /* 0x000e260000000a00 */
[----:B------:R-:W-:-:S13]  /*3a90*/  ISETP.NE.AND.EX P5, PT, RZ, UR5, PT, P5 ;  /* 0x00000005ff007c0c */ /* 0x000fda000bfa5350 */
[----:B------:R-:W1:Y:S02]  /*3aa0*/  @P5 LDC.64 R132, c[0x0][0x478] ;  /* 0x00011e00ff845b82 */ /* 0x000e640000000a00 */
[----:B-1----:R-:W-:-:S05]  /*3ab0*/  @P5 IMAD.WIDE.U32 R132, R10, 0x10, R132 ;  /* 0x000000100a845825 */ /* 0x002fca00078e0084 */
[----:B------:R0:W-:Y:S01]  /*3ac0*/  @P5 STG.E.128 desc[UR10][R132.64], R120 ;  /* 0x0000007884005986 */ /* 0x0001e2000c101d0a */
[----:B------:R-:W-:-:S04]  /*3ad0*/  ISETP.NE.U32.AND P5, PT, RZ, UR18, PT ;  /* 0x00000012ff007c0c */ /* 0x000fc8000bfa5070 */
[----:B------:R-:W-:-:S13]  /*3ae0*/  ISETP.NE.AND.EX P5, PT, RZ, UR19, PT, P5 ;  /* 0x00000013ff007c0c */ /* 0x000fda000bfa5350 */
[----:B------:R-:W1:Y:S01]  /*3af0*/  @P5 LDC.64 R136, c[0x0][0x470] ;  /* 0x00011c00ff885b82 */ /* 0x000e620000000a00 */
[----:B0-----:R-:W-:-:S05]  /*3b00*/  IMAD.WIDE.U32 R132, R10, 0x10, R162 ;  /* 0x000000100a847825 */ /* 0x001fca00078e00a2 */
[----:B------:R1:W-:Y:S02]  /*3b10*/  STG.E.128 desc[UR10][R132.64], R128 ;  /* 0x0000008084007986 */ /* 0x0003e4000c101d0a */
[C---:B-1----:R-:W-:Y:S01]  /*3b20*/  @P5 IMAD.WIDE.U32 R128, R10.reuse, 0x10, R136 ;  /* 0x000000100a805825 */ /* 0x042fe200078e0088 */
[----:B------:R-:W-:-:S04]  /*3b30*/  IADD3 R10, PT, PT, R10, 0x100, RZ ;  /* 0x000001000a0a7810 */ /* 0x000fc80007ffe0ff */
[----:B------:R0:W-:Y:S03]  /*3b40*/  @P5 STG.E.128 desc[UR10][R128.64], R124 ;  /* 0x0000007c80005986 */ /* 0x0001e6000c101d0a */
.L_x_3476:
[----:B------:R-:W-:Y:S05]  /*3b50*/  BSYNC.RECONVERGENT B0 ;  /* 0x0000000000007941 */ /* 0x000fea0003800200 */
.L_x_3475:
        /* <DEDUP_REMOVED lines=16> */
[----:B------:R-:W-:Y:S02]  /*3c60*/  FADD.FTZ R122, R31, -R122 ;  /* 0x8000007a1f7a7221 */ /* 0x000fe40000010000 */
[----:B------:R-:W-:Y:S01]  /*3c70*/  FADD.FTZ R132, R157, -R132 ;  /* 0x800000849d847221 */ /* 0x000fe20000010000 */
[----:B------:R-:W-:Y:S01]  /*3c80*/  FFMA.FTZ R120, R121, UR25, R40 ;  /* 0x0000001979787c23 */ /* 0x000fe20008010028 */
[----:B------:R-:W-:Y:S01]  /*3c90*/  FFMA.FTZ R121, R122, UR25, R41 ;  /* 0x000000197a797c23 */ /* 0x000fe20008010029 */
[----:B------:R-:W-:-:S02]  /*3ca0*/  FFMA.FTZ R122, R140, UR6, R134 ;  /* 0x000000068c7a7c23 */ /* 0x000fc40008010086 */
[----:B0-----:R-:W-:Y:S01]  /*3cb0*/  FMUL.FTZ R124, R120, UR24 ;  /* 0x00000018787c7c20 */ /* 0x001fe20008410000 */
        /* <DEDUP_REMOVED lines=22> */
.L_x_3489:
[--C-:B0-----:R-:W-:Y:S01]  /*3e20*/  FFMA.FTZ R125, R18, UR6, R134.reuse ;  /* 0x00000006127d7c23 */ /* 0x101fe20008010086 */
[--C-:B------:R-:W-:Y:S01]  /*3e30*/  FFMA.FTZ R126, R24, UR6, R134.reuse ;  /* 0x00000006187e7c23 */ /* 0x100fe20008010086 */
[----:B------:R-:W-:Y:S01]  /*3e40*/  LOP3.LUT P6, RZ, R6, 0xff, RZ, 0xc0, !PT ;  /* 0x000000ff06ff7812 */ /* 0x000fe200078cc0ff */
        /* <DEDUP_REMOVED lines=30> */
.L_x_3488:
        /* <DEDUP_REMOVED lines=14> */
[----:B0-----:R-:W-:Y:S01]  /*4110*/  FMUL.FTZ R124, R120, UR24 ;  /* 0x00000018787c7c20 */ /* 0x001fe20008410000 */
        /* <DEDUP_REMOVED lines=21> */
.L_x_3491:
[--C-:B0-----:R-:W-:Y:S01]  /*4270*/  FFMA.FTZ R125, R18, UR6, R134.reuse ;  /* 0x00000006127d7c23 */ /* 0x101fe20008010086 */
[--C-:B------:R-:W-:Y:S01]  /*4280*/  FFMA.FTZ R126, R24, UR6, R134.reuse ;  /* 0x00000006187e7c23 */ /* 0x100fe20008010086 */
[----:B------:R-:W-:Y:S01]  /*4290*/  LOP3.LUT P6, RZ, R6, 0xff, RZ, 0xc0, !PT ;  /* 0x000000ff06ff7812 */ /* 0x000fe200078cc0ff */
        /* <DEDUP_REMOVED lines=30> */
.L_x_3487:
        /* <DEDUP_REMOVED lines=28> */
[----:B------:R-:W-:-:S04]  /*4640*/  ISETP.GE.U32.AND P6, PT, R6, 0x1000000, PT ;  /* 0x010000000600780c */ /* 0x000fc80003fc6070 */
[----:B------:R-:W-:Y:S01]  /*4650*/  SEL R131, R131, RZ, P6 ;  /* 0x000000ff83837207 */ /* 0x000fe20003000000 */
[----:B------:R-:W-:Y:S08]  /*4660*/  BRA `(.L_x_3490) ;  /* 0x0000000400347947 */ /* 0x000ff00003800000 */
.L_x_3493:
        /* <DEDUP_REMOVED lines=22> */
[----:B------:R-:W-:-:S04]  /*47d0*/  ISETP.GE.U32.AND P6, PT, R6, 0x1000000, PT ;  /* 0x010000000600780c */ /* 0x000fc80003fc6070 */
[----:B------:R-:W-:Y:S01]  /*47e0*/  SEL R131, R132, RZ, P6 ;  /* 0x000000ff84837207 */ /* 0x000fe20003000000 */
[----:B------:R-:W-:Y:S08]  /*47f0*/  BRA `(.L_x_3490) ;  /* 0x0000000000d07947 */ /* 0x000ff00003800000 */
.L_x_3492:
        /* <DEDUP_REMOVED lines=28> */
.L_x_3494:
        /* <DEDUP_REMOVED lines=24> */
.L_x_3490:
[----:B------:R-:W0:Y:S01]  /*4b40*/  @UP0 LDCU.64 UR28, c[0x0][0x478] ;  /* 0x00008f00ff1c07ac */ /* 0x000e220008000a00 */
[----:B------:R-:W-:Y:S01]  /*4b50*/  PLOP3.LUT P6, PT, PT, PT, UP0, 0x80, 0x8 ;  /* 0x000000000008781c */ /* 0x000fe20003fcf008 */
[----:B------:R-:W-:Y:S01]  /*4b60*/  HFMA2 R133, -RZ, RZ, 0, 9.5367431640625e-07 ;  /* 0x00000010ff857431 */ /* 0x000fe200000001ff */
[----:B------:R-:W1:Y:S11]  /*4b70*/  @P5 LDC.64 R136, c[0x0][0x470] ;  /* 0x00011c00ff885b82 */ /* 0x000e760000000a00 */
[----:B0-----:R-:W-:Y:S01]  /*4b80*/  @P6 IMAD.WIDE.U32 R132, R10, R133, UR28 ;  /* 0x0000001c0a846e25 */ /* 0x001fe2000f8e0085 */
[----:B------:R-:W-:-:S13]  /*4b90*/  PLOP3.LUT P6, PT, PT, PT, UP0, 0x80, 0x8 ;  /* 0x000000000008781c */ /* 0x000fda0003fcf008 */
[----:B------:R0:W-:Y:S02]  /*4ba0*/  @P6 STG.E.128 desc[UR10][R132.64], R120 ;  /* 0x0000007884006986 */ /* 0x0001e4000c101d0a */
[----:B0-----:R-:W0:Y:S02]  /*4bb0*/  LDC.64 R132, c[0x0][0x468] ;  /* 0x00011a00ff847b82 */ /* 0x001e240000000a00 */
[----:B0-----:R-:W-:-:S05]  /*4bc0*/  IMAD.WIDE.U32 R132, R10, 0x10, R132 ;  /* 0x000000100a847825 */ /* 0x001fca00078e0084 */
[----:B------:R1:W-:Y:S02]  /*4bd0*/  STG.E.128 desc[UR10][R132.64], R128 ;  /* 0x0000008084007986 */ /* 0x0003e4000c101d0a */
[C---:B-1----:R-:W-:Y:S01]  /*4be0*/  @P5 IMAD.WIDE.U32 R128, R10.reuse, 0x10, R136 ;  /* 0x000000100a805825 */ /* 0x042fe200078e0088 */
[----:B------:R-:W-:-:S04]  /*4bf0*/  IADD3 R10, PT, PT, R10, 0x100, RZ ;  /* 0x000001000a0a7810 */ /* 0x000fc80007ffe0ff */
[----:B------:R1:W-:Y:S03]  /*4c00*/  @P5 STG.E.128 desc[UR10][R128.64], R124 ;  /* 0x0000007c80005986 */ /* 0x0003e6000c101d0a */
.L_x_3486:
[----:B------:R-:W-:Y:S05]  /*4c10*/  BSYNC.RECONVERGENT B0 ;  /* 0x0000000000007941 */ /* 0x000fea0003800200 */
.L_x_3485:
        /* <DEDUP_REMOVED lines=12> */
[----:B------:R-:W-:Y:S01]  /*4ce0*/  LOP3.LUT P6, RZ, R4, 0xff, RZ, 0xc0, !PT ;  /* 0x000000ff04ff7812 */ /* 0x000fe200078cc0ff */
[----:B------:R-:W-:Y:S02]  /*4cf0*/  FFMA.FTZ R123, R39, UR6, R134 ;  /* 0x00000006277b7c23 */ /* 0x000fe40008010086 */
[----:B------:R-:W-:Y:S02]  /*4d00*/  FADD.FTZ R121, R21, -R120 ;  /* 0x8000007815797221 */ /* 0x000fe40000010000 */
[----:B------:R-:W-:Y:S02]  /*4d10*/  FADD.FTZ R123, R146, -R123 ;  /* 0x8000007b927b7221 */ /* 0x000fe40000010000 */
[----:B------:R-:W-:Y:S01]  /*4d20*/  FFMA.FTZ R120, R121, UR25, R104 ;  /* 0x0000001979787c23 */ /* 0x000fe20008010068 */
[----:B------:R-:W-:-:S03]  /*4d30*/  FFMA.FTZ R121, R26, UR6, R134 ;  /* 0x000000061a797c23 */ /* 0x000fc60008010086 */
[----:B01----:R-:W-:Y:S01]  /*4d40*/  FMUL.FTZ R124, R120, UR24 ;  /* 0x00000018787c7c20 */ /* 0x003fe20008410000 */
        /* <DEDUP_REMOVED lines=25> */
.L_x_3499:
[--C-:B01----:R-:W-:Y:S01]  /*4ee0*/  FFMA.FTZ R124, R17, UR6, R134.reuse ;  /* 0x00000006117c7c23 */ /* 0x103fe20008010086 */
[----:B------:R-:W-:Y:S01]  /*4ef0*/  LOP3.LUT P6, RZ, R4, 0xff, RZ, 0xc0, !PT ;  /* 0x000000ff04ff7812 */ /* 0x000fe200078cc0ff */
[----:B------:R-:W-:Y:S02]  /*4f00*/  FFMA.FTZ R127, R39, UR6, R134 ;  /* 0x00000006277f7c23 */ /* 0x000fe40008010086 */
[----:B------:R-:W-:Y:S02]  /*4f10*/  FADD.FTZ R125, R21, -R124 ;  /* 0x8000007c157d7221 */ /* 0x000fe40000010000 */
[----:B------:R-:W-:Y:S02]  /*4f20*/  FADD.FTZ R127, R146, -R127 ;  /* 0x8000007f927f7221 */ /* 0x000fe40000010000 */
[----:B------:R-:W-:Y:S02]  /*4f30*/  FFMA.FTZ R125, R125, UR25, R104 ;  /* 0x000000197d7d7c23 */ /* 0x000fe40008010068 */
[----:B------:R-:W-:-:S02]  /*4f40*/  FFMA.FTZ R127, R127, UR25, R106 ;  /* 0x000000197f7f7c23 */ /* 0x000fc4000801006a */
[----:B------:R-:W-:Y:S02]  /*4f50*/  FMUL.FTZ R125, R125, UR24 ;  /* 0x000000187d7d7c20 */ /* 0x000fe40008410000 */
[----:B------:R-:W-:-:S03]  /*4f60*/  FMUL.FTZ R127, R127, UR24 ;  /* 0x000000187f7f7c20 */ /* 0x000fc60008410000 */
        /* <DEDUP_REMOVED lines=24> */
.L_x_3498:
        /* <DEDUP_REMOVED lines=13> */
[----:B01----:R-:W-:Y:S01]  /*51c0*/  FMUL.FTZ R124, R120, UR24 ;  /* 0x00000018787c7c20 */ /* 0x003fe20008410000 */
        /* <DEDUP_REMOVED lines=22> */
.L_x_3501:
[--C-:B01----:R-:W-:Y:S01]  /*5330*/  FFMA.FTZ R124, R17, UR6, R134.reuse ;  /* 0x00000006117c7c23 */ /* 0x103fe20008010086 */
        /* <DEDUP_REMOVED lines=26> */
[----:B------:R-:W-:-:S04]  /*54e0*/  FMUL.FTZ R127, R127, UR25 ;  /* 0x000000197f7f7c20 */ /* 0x000fc80008410000 */
[----:B------:R-:W-:-:S05]  /*54f0*/  FMUL.FTZ R127, R127, UR24 ;  /* 0x000000187f7f7c20 */ /* 0x000fca0008410000 */
[----:B------:R-:W-:Y:S02]  /*5500*/  SEL R131, R127, RZ, P6 ;  /* 0x000000ff7f837207 */ /* 0x000fe40003000000 */
[----:B------:R-:W-:-:S04]  /*5510*/  ISETP.GE.U32.AND P6, PT, R5, 0x1000000, PT ;  /* 0x010000000500780c */ /* 0x000fc80003fc6070 */
[----:B------:R-:W-:Y:S01]  /*5520*/  SEL R127, R127, RZ, P6 ;  /* 0x000000ff7f7f7207 */ /* 0x000fe20003000000 */
[----:B------:R-:W-:Y:S08]  /*5530*/  BRA `(.L_x_3500) ;  /* 0x0000000400b07947 */ /* 0x000ff00003800000 */
.L_x_3497:
        /* <DEDUP_REMOVED lines=10> */
[----:B------:R-:W-:-:S03]  /*55e0*/  FADD.FTZ R123, R146, -R123 ;  /* 0x8000007b927b7221 */ /* 0x000fc60000010000 */
[----:B------:R-:W-:Y:S01]  /*55f0*/  FFMA.FTZ R120, R121, UR25, R104 ;  /* 0x0000001979787c23 */ /* 0x000fe20008010068 */
[----:B------:R-:W-:-:S03]  /*5600*/  FFMA.FTZ R121, R26, UR6, R134 ;  /* 0x000000061a797c23 */ /* 0x000fc60008010086 */
[----:B01----:R-:W-:Y:S01]  /*5610*/  FMUL.FTZ R128, R120, UR24 ;  /* 0x0000001878807c20 */ /* 0x003fe20008410000 */
[----:B------:R-:W-:-:S04]  /*5620*/  FADD.FTZ R122, R30, -R121 ;  /* 0x800000791e7a7221 */ /* 0x000fc80000010000 */
[----:B------:R-:W-:Y:S01]  /*5630*/  FFMA.FTZ R121, R122, UR25, R105 ;  /* 0x000000197a797c23 */ /* 0x000fe20008010069 */
[----:B------:R-:W-:Y:S01]  /*5640*/  FFMA.FTZ R122, R123, UR25, R106 ;  /* 0x000000197b7a7c23 */ /* 0x000fe2000801006a */
[----:B------:R-:W-:Y:S01]  /*5650*/  FFMA.FTZ R123, R152, UR6, R134 ;  /* 0x00000006987b7c23 */ /* 0x000fe20008010086 */
[----:B------:R-:W-:Y:S01]  /*5660*/  SEL R128, R128, RZ, P6 ;  /* 0x000000ff80807207 */ /* 0x000fe20003000000 */
[----:B------:R-:W-:Y:S01]  /*5670*/  FMUL.FTZ R129, R121, UR24 ;  /* 0x0000001879817c20 */ /* 0x000fe20008410000 */
[----:B------:R-:W-:Y:S01]  /*5680*/  LOP3.LUT P6, RZ, R4, 0xff00, RZ, 0xc0, !PT ;  /* 0x0000ff0004ff7812 */ /* 0x000fe200078cc0ff */
[----:B------:R-:W-:Y:S01]  /*5690*/  FADD.FTZ R132, R158, -R123 ;  /* 0x8000007b9e847221 */ /* 0x000fe20000010000 */
[----:B------:R-:W-:Y:S02]  /*56a0*/  FMUL.FTZ R130, R122, UR24 ;  /* 0x000000187a827c20 */ /* 0x000fe40008410000 */
        /* <DEDUP_REMOVED lines=8> */
.L_x_3503:
        /* <DEDUP_REMOVED lines=25> */
.L_x_3502:
        /* <DEDUP_REMOVED lines=9> */
[----:B------:R-:W-:Y:S02]  /*5950*/  FADD.FTZ R123, R146, -R123 ;  /* 0x8000007b927b7221 */ /* 0x000fe40000010000 */
[----:B------:R-:W-:Y:S01]  /*5960*/  FMUL.FTZ R120, R120, UR25 ;  /* 0x0000001978787c20 */ /* 0x000fe20008410000 */
[----:B------:R-:W-:Y:S01]  /*5970*/  FMUL.FTZ R121, R121, UR25 ;  /* 0x0000001979797c20 */ /* 0x000fe20008410000 */
[----:B------:R-:W-:Y:S01]  /*5980*/  FMUL.FTZ R122, R123, UR25 ;  /* 0x000000197b7a7c20 */ /* 0x000fe20008410000 */
[----:B------:R-:W-:Y:S01]  /*5990*/  FFMA.FTZ R123, R152, UR6, R134 ;  /* 0x00000006987b7c23 */ /* 0x000fe20008010086 */
[----:B01----:R-:W-:Y:S01]  /*59a0*/  FMUL.FTZ R128, R120, UR24 ;  /* 0x0000001878807c20 */ /* 0x003fe20008410000 */
        /* <DEDUP_REMOVED lines=13> */
.L_x_3504:
[--C-:B01----:R-:W-:Y:S01]  /*5a80*/  FFMA.FTZ R128, R17, UR6, R134.reuse ;  /* 0x0000000611807c23 */ /* 0x103fe20008010086 */
        /* <DEDUP_REMOVED lines=8> */
[----:B------:R-:W-:-:S02]  /*5b10*/  FMUL.FTZ R131, R131, UR25 ;  /* 0x0000001983837c20 */ /* 0x000fc40008410000 */
[----:B------:R-:W-:Y:S01]  /*5b20*/  FMUL.FTZ R128, R128, UR24 ;  /* 0x0000001880807c20 */ /* 0x000fe20008410000 */
[----:B------:R-:W-:Y:S01]  /*5b30*/  FMUL.FTZ R129, R129, UR24 ;  /* 0x0000001881817c20 */ /* 0x000fe20008410000 */
[----:B------:R-:W-:-:S03]  /*5b40*/  FMUL.FTZ R131, R131, UR24 ;  /* 0x0000001883837c20 */ /* 0x000fc60008410000 */
        /* <DEDUP_REMOVED lines=10> */
[----:B------:R-:W-:-:S07]  /*5bf0*/  SEL R131, R131, RZ, P6 ;  /* 0x000000ff83837207 */ /* 0x000fce0003000000 */
.L_x_3500:
[----:B------:R-:W0:Y:S01]  /*5c00*/  @UP0 LDCU.64 UR28, c[0x0][0x478] ;  /* 0x00008f00ff1c07ac */ /* 0x000e220008000a00 */
[----:B------:R-:W-:Y:S01]  /*5c10*/  PLOP3.LUT P6, PT, PT, PT, UP0, 0x80, 0x8 ;  /* 0x000000000008781c */ /* 0x000fe20003fcf008 */
[----:B------:R-:W1:Y:S01]  /*5c20*/  @P5 LDC.64 R136, c[0x0][0x470] ;  /* 0x00011c00ff885b82 */ /* 0x000e620000000a00 */
[----:B------:R-:W-:-:S11]  /*5c30*/  MOV R133, 0x10 ;  /* 0x0000001000857802 */ /* 0x000fd60000000f00 */
        /* <DEDUP_REMOVED lines=9> */
.L_x_3496:
[----:B------:R-:W-:Y:S05]  /*5cd0*/  BSYNC.RECONVERGENT B0 ;  /* 0x0000000000007941 */ /* 0x000fea0003800200 */
.L_x_3495:
        /* <DEDUP_REMOVED lines=21> */
[----:B012---:R-:W-:Y:S01]  /*5e30*/  FMUL.FTZ R124, R120, UR24 ;  /* 0x00000018787c7c20 */ /* 0x007fe20008410000 */
        /* <DEDUP_REMOVED lines=22> */
.L_x_3509:
[--C-:B012---:R-:W-:Y:S01]  /*5fa0*/  FFMA.FTZ R125, R16, UR6, R134.reuse ;  /* 0x00000006107d7c23 */ /* 0x107fe20008010086 */
        /* <DEDUP_REMOVED lines=32> */
.L_x_3508:
        /* <DEDUP_REMOVED lines=14> */
[----:B012---:R-:W-:Y:S01]  /*6290*/  FMUL.FTZ R124, R120, UR24 ;  /* 0x00000018787c7c20 */ /* 0x007fe20008410000 */
        /* <DEDUP_REMOVED lines=21> */
.L_x_3511:
[--C-:B012---:R-:W-:Y:S01]  /*63f0*/  FFMA.FTZ R125, R16, UR6, R134.reuse ;  /* 0x00000006107d7c23 */ /* 0x107fe20008010086 */
        /* <DEDUP_REMOVED lines=32> */
.L_x_3507:
        /* <DEDUP_REMOVED lines=31> */
.L_x_3513:
        /* <DEDUP_REMOVED lines=25> */
.L_x_3512:
        /* <DEDUP_REMOVED lines=28> */
.L_x_3514:
        /* <DEDUP_REMOVED lines=24> */
.L_x_3510:
        /* <DEDUP_REMOVED lines=13> */
.L_x_3506:
[----:B------:R-:W-:Y:S05]  /*6d90*/  BSYNC.RECONVERGENT B0 ;  /* 0x0000000000007941 */ /* 0x000fea0003800200 */
.L_x_3505:
        /* <DEDUP_REMOVED lines=18> */
[----:B0123--:R-:W-:Y:S01]  /*6ec0*/  FMUL.FTZ R124, R120, UR24 ;  /* 0x00000018787c7c20 */ /* 0x00ffe20008410000 */
        /* <DEDUP_REMOVED lines=25> */
.L_x_3519:
[--C-:B0123--:R-:W-:Y:S01]  /*7060*/  FFMA.FTZ R124, R15, UR6, R134.reuse ;  /* 0x000000060f7c7c23 */ /* 0x10ffe20008010086 */
        /* <DEDUP_REMOVED lines=32> */
.L_x_3518:
        /* <DEDUP_REMOVED lines=13> */
[----:B0123--:R-:W-:Y:S01]  /*7340*/  FMUL.FTZ R124, R120, UR24 ;  /* 0x00000018787c7c20 */ /* 0x00ffe20008410000 */
        /* <DEDUP_REMOVED lines=22> */
.L_x_3521:
[--C-:B0123--:R-:W-:Y:S01]  /*74b0*/  FFMA.FTZ R124, R15, UR6, R134.reuse ;  /* 0x000000060f7c7c23 */ /* 0x10ffe20008010086 */
        /* <DEDUP_REMOVED lines=32> */
.L_x_3517:
        /* <DEDUP_REMOVED lines=13> */
[----:B0123--:R-:W-:Y:S01]  /*7790*/  FMUL.FTZ R128, R120, UR24 ;  /* 0x0000001878807c20 */ /* 0x00ffe20008410000 */
        /* <DEDUP_REMOVED lines=17> */
.L_x_3523:
        /* <DEDUP_REMOVED lines=25> */
.L_x_3522:
        /* <DEDUP_REMOVED lines=14> */
[----:B0123--:R-:W-:Y:S01]  /*7b20*/  FMUL.FTZ R128, R120, UR24 ;  /* 0x0000001878807c20 */ /* 0x00ffe20008410000 */
        /* <DEDUP_REMOVED lines=13> */
.L_x_3524:
[--C-:B0123--:R-:W-:Y:S01]  /*7c00*/  FFMA.FTZ R128, R15, UR6, R134.reuse ;  /* 0x000000060f807c23 */ /* 0x10ffe20008010086 */
        /* <DEDUP_REMOVED lines=23> */
.L_x_3520:
        /* <DEDUP_REMOVED lines=13> */
.L_x_3516:
[----:B------:R-:W-:Y:S05]  /*7e50*/  BSYNC.RECONVERGENT B0 ;  /* 0x0000000000007941 */ /* 0x000fea0003800200 */
.L_x_3515:
        /* <DEDUP_REMOVED lines=12> */
[----:B------:R-:W-:Y:S01]  /*7f20*/  FFMA.FTZ R120, R29, UR6, R134 ;  /* 0x000000061d787c23 */ /* 0x000fe20008010086 */
[----:B------:R-:W-:-:S03]  /*7f30*/  LOP3.LUT P6, RZ, R14, 0xff, RZ, 0xc0, !PT ;  /* 0x000000ff0eff7812 */ /* 0x000fc600078cc0ff */
[----:B------:R-:W-:-:S04]  /*7f40*/  FADD.FTZ R121, R35, -R120 ;  /* 0x8000007823797221 */ /* 0x000fc80000010000 */
[----:B------:R-:W-:Y:S01]  /*7f50*/  FFMA.FTZ R120, R121, UR25, R116 ;  /* 0x0000001979787c23 */ /* 0x000fe20008010074 */
[----:B------:R-:W-:-:S03]  /*7f60*/  FFMA.FTZ R121, R36, UR6, R134 ;  /* 0x0000000624797c23 */ /* 0x000fc60008010086 */
[----:B01234-:R-:W-:Y:S01]  /*7f70*/  FMUL.FTZ R124, R120, UR24 ;  /* 0x00000018787c7c20 */ /* 0x01ffe20008410000 */
[----:B------:R-:W-:-:S04]  /*7f80*/  FADD.FTZ R122, R142, -R121 ;  /* 0x800000798e7a7221 */ /* 0x000fc80000010000 */
[----:B------:R-:W-:Y:S01]  /*7f90*/  SEL R128, R124, RZ, P6 ;  /* 0x000000ff7c807207 */ /* 0x000fe20003000000 */
[----:B------:R-:W-:Y:S01]  /*7fa0*/  FFMA.FTZ R121, R122, UR25, R117 ;  /* 0x000000197a797c23 */ /* 0x000fe20008010075 */
[----:B------:R-:W-:Y:S01]  /*7fb0*/  LOP3.LUT P6, RZ, R13, 0xff, RZ, 0xc0, !PT ;  /* 0x000000ff0dff7812 */ /* 0x000fe200078cc0ff */
[--C-:B------:R-:W-:Y:S01]  /*7fc0*/  FFMA.FTZ R122, R143, UR6, R134.reuse ;  /* 0x000000068f7a7c23 */ /* 0x100fe20008010086 */
[----:B------:R-:W-:Y:S01]  /*7fd0*/  FFMA.FTZ R134, R155, UR6, R134 ;  /* 0x000000069b867c23 */ /* 0x000fe20008010086 */
[----:B------:R-:W-:Y:S01]  /*7fe0*/  FMUL.FTZ R125, R121, UR24 ;  /* 0x00000018797d7c20 */ /* 0x000fe20008410000 */
[----:B------:R-:W-:Y:S01]  /*7ff0*/  SEL R124, R124, RZ, P6 ;  /* 0x000000ff7c7c7207 */ /* 0x000fe20003000000 */
[----:B------:R-:W-:Y:S01]  /*8000*/  FADD.FTZ R123, R149, -R122 ;  /* 0x8000007a957b7221 */ /* 0x000fe20000010000 */
[----:B------:R-:W-:Y:S01]  /*8010*/  LOP3.LUT P6, RZ, R14, 0xff00, RZ, 0xc0, !PT ;  /* 0x0000ff000eff7812 */ /* 0x000fe200078cc0ff */
[----:B------:R-:W-:Y:S02]  /*8020*/  FADD.FTZ R134, R161, -R134 ;  /* 0x80000086a1867221 */ /* 0x000fe40000010000 */
[----:B------:R-:W-:Y:S01]  /*8030*/  FFMA.FTZ R122, R123, UR25, R118 ;  /* 0x000000197b7a7c23 */ /* 0x000fe20008010076 */
[----:B------:R-:W-:Y:S01]  /*8040*/  SEL R129, R125, RZ, P6 ;  /* 0x000000ff7d817207 */ /* 0x000fe20003000000 */
[----:B------:R-:W-:Y:S01]  /*8050*/  FFMA.FTZ R123, R134, UR25, R119 ;  /* 0x00000019867b7c23 */ /* 0x000fe20008010077 */
[----:B------:R-:W-:Y:S01]  /*8060*/  LOP3.LUT P6, RZ, R13, 0xff00, RZ, 0xc0, !PT ;  /* 0x0000ff000dff7812 */ /* 0x000fe200078cc0ff */
[----:B------:R-:W-:-:S02]  /*8070*/  FMUL.FTZ R126, R122, UR24 ;  /* 0x000000187a7e7c20 */ /* 0x000fc40008410000 */
        /* <DEDUP_REMOVED lines=11> */
.L_x_3529:
[----:B01234-:R-:W-:Y:S01]  /*8130*/  FFMA.FTZ R124, R29, UR6, R134 ;  /* 0x000000061d7c7c23 */ /* 0x01ffe20008010086 */
        /* <DEDUP_REMOVED lines=32> */
.L_x_3528:
        /* <DEDUP_REMOVED lines=15> */
[----:B01234-:R-:W-:Y:S01]  /*8430*/  FMUL.FTZ R124, R120, UR24 ;  /* 0x00000018787c7c20 */ /* 0x01ffe20008410000 */
        /* <DEDUP_REMOVED lines=20> */
.L_x_3531:
[--C-:B01234-:R-:W-:Y:S01]  /*8580*/  FFMA.FTZ R124, R29, UR6, R134.reuse ;  /* 0x000000061d7c7c23 */ /* 0x11ffe20008010086 */
        /* <DEDUP_REMOVED lines=32> */
.L_x_3527:
        /* <DEDUP_REMOVED lines=13> */
[----:B------:R-:W-:Y:S01]  /*8860*/  FFMA.FTZ R121, R122, UR25, R117 ;  /* 0x000000197a797c23 */ /* 0x000fe20008010075 */
[--C-:B------:R-:W-:Y:S01]  /*8870*/  FFMA.FTZ R122, R143, UR6, R134.reuse ;  /* 0x000000068f7a7c23 */ /* 0x100fe20008010086 */
[----:B------:R-:W-:Y:S01]  /*8880*/  FFMA.FTZ R134, R155, UR6, R134 ;  /* 0x000000069b867c23 */ /* 0x000fe20008010086 */
[----:B------:R-:W-:Y:S01]  /*8890*/  SEL R128, R128, RZ, P6 ;  /* 0x000000ff80807207 */ /* 0x000fe20003000000 */
[----:B------:R-:W-:Y:S01]  /*88a0*/  FMUL.FTZ R129, R121, UR24 ;  /* 0x0000001879817c20 */ /* 0x000fe20008410000 */
        /* <DEDUP_REMOVED lines=8> */
[----:B------:R-:W-:-:S03]  /*8930*/  FMUL.FTZ R131, R123, UR24 ;  /* 0x000000187b837c20 */ /* 0x000fc60008410000 */
[----:B------:R-:W-:Y:S02]  /*8940*/  SEL R130, R130, RZ, P6 ;  /* 0x000000ff82827207 */ /* 0x000fe40003000000 */
[----:B------:R-:W-:-:S04]  /*8950*/  ISETP.GE.U32.AND P6, PT, R14, 0x1000000, PT ;  /* 0x010000000e00780c */ /* 0x000fc80003fc6070 */
[----:B------:R-:W-:Y:S01]  /*8960*/  SEL R131, R131, RZ, P6 ;  /* 0x000000ff83837207 */ /* 0x000fe20003000000 */
[----:B------:R-:W-:Y:S08]  /*8970*/  BRA `(.L_x_3530) ;  /* 0x0000000400347947 */ /* 0x000ff00003800000 */
.L_x_3533:
[----:B01234-:R-:W-:Y:S01]  /*8980*/  FFMA.FTZ R128, R155, UR6, R134 ;  /* 0x000000069b807c23 */ /* 0x01ffe20008010086 */
[----:B------:R-:W-:-:S03]  /*8990*/  ISETP.GE.U32.AND P6, PT, R14, 0x1000000, PT ;  /* 0x010000000e00780c */ /* 0x000fc60003fc6070 */
[----:B------:R-:W-:-:S04]  /*89a0*/  FADD.FTZ R128, R161, -R128 ;  /* 0x80000080a1807221 */ /* 0x000fc80000010000 */
[----:B------:R-:W-:-:S04]  /*89b0*/  FFMA.FTZ R128, R128, UR25, R119 ;  /* 0x0000001980807c23 */ /* 0x000fc80008010077 */
[----:B------:R-:W-:-:S05]  /*89c0*/  FMUL.FTZ R128, R128, UR24 ;  /* 0x0000001880807c20 */ /* 0x000fca0008410000 */
[----:B------:R-:W-:Y:S01]  /*89d0*/  SEL R131, R128, RZ, P6 ;  /* 0x000000ff80837207 */ /* 0x000fe20003000000 */
[----:B------:R-:W-:Y:S01]  /*89e0*/  FFMA.FTZ R128, R29, UR6, R134 ;  /* 0x000000061d807c23 */ /* 0x000fe20008010086 */
[----:B------:R-:W-:-:S03]  /*89f0*/  LOP3.LUT P6, RZ, R14, 0xff, RZ, 0xc0, !PT ;  /* 0x000000ff0eff7812 */ /* 0x000fc600078cc0ff */
[----:B------:R-:W-:-:S04]  /*8a00*/  FADD.FTZ R129, R35, -R128 ;  /* 0x8000008023817221 */ /* 0x000fc80000010000 */
[----:B------:R-:W-:-:S04]  /*8a10*/  FFMA.FTZ R129, R129, UR25, R116 ;  /* 0x0000001981817c23 */ /* 0x000fc80008010074 */
[----:B------:R-:W-:-:S05]  /*8a20*/  FMUL.FTZ R129, R129, UR24 ;  /* 0x0000001881817c20 */ /* 0x000fca0008410000 */
        /* <DEDUP_REMOVED lines=14> */
.L_x_3532:
        /* <DEDUP_REMOVED lines=15> */
[----:B01234-:R-:W-:Y:S01]  /*8c00*/  FMUL.FTZ R128, R120, UR24 ;  /* 0x0000001878807c20 */ /* 0x01ffe20008410000 */
        /* <DEDUP_REMOVED lines=12> */
.L_x_3534:
[--C-:B01234-:R-:W-:Y:S01]  /*8cd0*/  FFMA.FTZ R128, R155, UR6, R134.reuse ;  /* 0x000000069b807c23 */ /* 0x11ffe20008010086 */
[----:B------:R-:W-:Y:S01]  /*8ce0*/  ISETP.GE.U32.AND P6, PT, R14, 0x1000000, PT ;  /* 0x010000000e00780c */ /* 0x000fe20003fc6070 */
[----:B------:R-:W-:Y:S02]  /*8cf0*/  FFMA.FTZ R129, R36, UR6, R134 ;  /* 0x0000000624817c23 */ /* 0x000fe40008010086 */
[----:B------:R-:W-:Y:S02]  /*8d00*/  FADD.FTZ R128, R161, -R128 ;  /* 0x80000080a1807221 */ /* 0x000fe40000010000 */
[----:B------:R-:W-:Y:S02]  /*8d10*/  FADD.FTZ R129, R142, -R129 ;  /* 0x800000818e817221 */ /* 0x000fe40000010000 */
[----:B------:R-:W-:Y:S02]  /*8d20*/  FMUL.FTZ R128, R128, UR25 ;  /* 0x0000001980807c20 */ /* 0x000fe40008410000 */
[----:B------:R-:W-:-:S02]  /*8d30*/  FMUL.FTZ R129, R129, UR25 ;  /* 0x0000001981817c20 */ /* 0x000fc40008410000 */
[----:B------:R-:W-:Y:S02]  /*8d40*/  FMUL.FTZ R128, R128, UR24 ;  /* 0x0000001880807c20 */ /* 0x000fe40008410000 */
[----:B------:R-:W-:-:S03]  /*8d50*/  FMUL.FTZ R129, R129, UR24 ;  /* 0x0000001881817c20 */ /* 0x000fc60008410000 */
        /* <DEDUP_REMOVED lines=12> */
[----:B------:R-:W-:Y:S02]  /*8e20*/  SEL R129, R129, RZ, P6 ;  /* 0x000000ff81817207 */ /* 0x000fe40003000000 */
[----:B------:R-:W-:-:S04]  /*8e30*/  LOP3.LUT P6, RZ, R14, 0xff0000, RZ, 0xc0, !PT ;  /* 0x00ff00000eff7812 */ /* 0x000fc800078cc0ff */
[----:B------:R-:W-:-:S09]  /*8e40*/  SEL R130, R134, RZ, P6 ;  /* 0x000000ff86827207 */ /* 0x000fd20003000000 */
.L_x_3530:
        /* <DEDUP_REMOVED lines=10> */
[----:B-1----:R-:W-:-:S05]  /*8ef0*/  @P5 IMAD.WIDE.U32 R128, R10, 0x10, R134 ;  /* 0x000000100a805825 */ /* 0x002fca00078e0086 */
[----:B------:R0:W-:Y:S02]  /*8f00*/  @P5 STG.E.128 desc[UR10][R128.64], R124 ;  /* 0x0000007c80005986 */ /* 0x0001e4000c101d0a */
.L_x_3526:
[----:B------:R-:W-:Y:S05]  /*8f10*/  BSYNC.RECONVERGENT B0 ;  /* 0x0000000000007941 */ /* 0x000fea0003800200 */
.L_x_3525:
[----:B------:R-:W-:Y:S01]  /*8f20*/  UPLOP3.LUT UP1, UPT, UPT, UPT, UP1, 0x40, 0x4 ;  /* 0x000000000004789c */ /* 0x000fe20003f2e810 */
[----:B------:R-:W-:Y:S10]  /*8f30*/  BRA.U !UP3, `(.L_x_3535) ;  /* 0xffffff790bfc7547 */ /* 0x000ff4000b83ffff */
.L_x_3460:
[----:B------:R-:W0:Y:S01]  /*8f40*/  S2UR UR4, SR_CTAID.X ;  /* 0x00000000000479c3 */ /* 0x000e220000002500 */
[----:B------:R-:W-:Y:S01]  /*8f50*/  BSSY.RECONVERGENT B0, `(.L_x_3536) ;  /* 0x0000012000007945 */ /* 0x000fe20003800200 */
[----:B0-----:R-:W-:-:S06]  /*8f60*/  UIMAD UR4, UR4, UR8, URZ ;  /* 0x00000008040472a4 */ /* 0x001fcc000f8e02ff */
[----:B------:R-:W-:-:S04]  /*8f70*/  MOV R11, UR4 ;  /* 0x00000004000b7c02 */ /* 0x000fc80008000f00 */
[----:B------:R-:W-:Y:S01]  /*8f80*/  LEA.HI R11, R11, R138, RZ, 0x1e ;  /* 0x0000008a0b0b7211 */ /* 0x000fe200078ff0ff */
[----:B------:R-:W-:Y:S06]  /*8f90*/  @!P0 BRA `(.L_x_3537) ;  /* 0x0000000000348947 */ /* 0x000fec0003800000 */
[----:B------:R-:W0:Y:S08]  /*8fa0*/  LDC.64 R2, c[0x0][0x440] ;  /* 0x00011000ff027b82 */ /* 0x000e300000000a00 */
[----:B------:R-:W1:Y:S08]  /*8fb0*/  LDC.64 R4, c[0x0][0x448] ;  /* 0x00011200ff047b82 */ /* 0x000e700000000a00 */
[----:B---3--:R-:W3:Y:S08]  /*8fc0*/  LDC.64 R6, c[0x0][0x450] ;  /* 0x00011400ff067b82 */ /* 0x008ef00000000a00 */
[----:B-----5:R-:W2:Y:S01]  /*8fd0*/  LDC.64 R8, c[0x0][0x458] ;  /* 0x00011600ff087b82 */ /* 0x020ea20000000a00 */
[----:B0-----:R-:W-:-:S05]  /*8fe0*/  IMAD.WIDE.U32 R2, R11, 0x10, R2 ;  /* 0x000000100b027825 */ /* 0x001fca00078e0002 */
[----:B------:R0:W-:Y:S01]  /*8ff0*/  STG.E.128 desc[UR10][R2.64], R176 ;  /* 0x000000b002007986 */ /* 0x0001e2000c101d0a */
[----:B-1----:R-:W-:-:S05]  /*9000*/  IMAD.WIDE.U32 R4, R11, 0x10, R4 ;  /* 0x000000100b047825 */ /* 0x002fca00078e0004 */
[----:B------:R0:W-:Y:S01]  /*9010*/  STG.E.128 desc[UR10][R4.64], R204 ;  /* 0x000000cc04007986 */ /* 0x0001e2000c101d0a */
[----:B---3--:R-:W-:-:S05]  /*9020*/  IMAD.WIDE.U32 R6, R11, 0x10, R6 ;  /* 0x000000100b067825 */ /* 0x008fca00078e0006 */
[----:B------:R0:W-:Y:S01]  /*9030*/  STG.E.128 desc[UR10][R6.64], R76 ;  /* 0x0000004c06007986 */ /* 0x0001e2000c101d0a */
[C---:B--2---:R-:W-:Y:S01]  /*9040*/  IMAD.WIDE.U32 R8, R11.reuse, 0x10, R8 ;  /* 0x000000100b087825 */ /* 0x044fe200078e0008 */
[----:B------:R-:W-:-:S04]  /*9050*/  IADD3 R11, PT, PT, R11, 0x100, RZ ;  /* 0x000001000b0b7810 */ /* 0x000fc80007ffe0ff */
[----:B------:R0:W-:Y:S03]  /*9060*/  STG.E.128 desc[UR10][R8.64], R52 ;  /* 0x0000003408007986 */ /* 0x0001e6000c101d0a */
.L_x_3537:
[----:B------:R-:W-:Y:S05]  /*9070*/  BSYNC.RECONVERGENT B0 ;  /* 0x0000000000007941 */ /* 0x000fea0003800200 */
.L_x_3536:
[----:B------:R-:W-:Y:S04]  /*9080*/  BSSY.RECONVERGENT B0, `(.L_x_3538) ;  /* 0x000000f000007945 */ /* 0x000fe80003800200 */
[----:B------:R-:W-:Y:S05]  /*9090*/  @!P1 BRA `(.L_x_3539) ;  /* 0x0000000000349947 */ /* 0x000fea0003800000 */
[----:B0-----:R-:W0:Y:S08]  /*90a0*/  LDC.64 R2, c[0x0][0x440] ;  /* 0x00011000ff027b82 */ /* 0x001e300000000a00 */
        /* <DEDUP_REMOVED lines=12> */
.L_x_3539:
[----:B------:R-:W-:Y:S05]  /*9170*/  BSYNC.RECONVERGENT B0 ;  /* 0x0000000000007941 */ /* 0x000fea0003800200 */
.L_x_3538:
        /* <DEDUP_REMOVED lines=15> */
.L_x_3541:
[----:B------:R-:W-:Y:S05]  /*9270*/  BSYNC.RECONVERGENT B0 ;  /* 0x0000000000007941 */ /* 0x000fea0003800200 */
.L_x_3540:
        /* <DEDUP_REMOVED lines=15> */
.L_x_3543:
[----:B------:R-:W-:Y:S05]  /*9370*/  BSYNC.RECONVERGENT B0 ;  /* 0x0000000000007941 */ /* 0x000fea0003800200 */
.L_x_3542:
        /* <DEDUP_REMOVED lines=15> */
.L_x_3545:
[----:B------:R-:W-:Y:S05]  /*9470*/  BSYNC.RECONVERGENT B0 ;  /* 0x0000000000007941 */ /* 0x000fea0003800200 */
.L_x_3544:
[----:B------:R-:W-:-:S13]  /*9480*/  ISETP.NE.AND P0, PT, R203, RZ, PT ;  /* 0x000000ffcb00720c */ /* 0x000fda0003f05270 */
[----:B------:R-:W-:Y:S05]  /*9490*/  @!P0 EXIT ;  /* 0x000000000000894d */ /* 0x000fea0003800000 */
[----:B0-----:R-:W0:Y:S08]  /*94a0*/  LDC.64 R2, c[0x0][0x440] ;  /* 0x00011000ff027b82 */ /* 0x001e300000000a00 */
[----:B------:R-:W1:Y:S08]  /*94b0*/  LDC.64 R4, c[0x0][0x448] ;  /* 0x00011200ff047b82 */ /* 0x000e700000000a00 */
[----:B---3--:R-:W3:Y:S08]  /*94c0*/  LDC.64 R6, c[0x0][0x450] ;  /* 0x00011400ff067b82 */ /* 0x008ef00000000a00 */
[----:B-----5:R-:W2:Y:S01]  /*94d0*/  LDC.64 R8, c[0x0][0x458] ;  /* 0x00011600ff087b82 */ /* 0x020ea20000000a00 */
[----:B0-----:R-:W-:-:S05]  /*94e0*/  IMAD.WIDE.U32 R2, R11, 0x10, R2 ;  /* 0x000000100b027825 */ /* 0x001fca00078e0002 */
[----:B------:R-:W-:Y:S01]  /*94f0*/  STG.E.128 desc[UR10][R2.64], R48 ;  /* 0x0000003002007986 */ /* 0x000fe2000c101d0a */
[----:B-1----:R-:W-:-:S05]  /*9500*/  IMAD.WIDE.U32 R4, R11, 0x10, R4 ;  /* 0x000000100b047825 */ /* 0x002fca00078e0004 */
[----:B------:R-:W-:Y:S01]  /*9510*/  STG.E.128 desc[UR10][R4.64], R180 ;  /* 0x000000b404007986 */ /* 0x000fe2000c101d0a */
[----:B---3--:R-:W-:-:S05]  /*9520*/  IMAD.WIDE.U32 R6, R11, 0x10, R6 ;  /* 0x000000100b067825 */ /* 0x008fca00078e0006 */
[----:B------:R-:W-:Y:S01]  /*9530*/  STG.E.128 desc[UR10][R6.64], R96 ;  /* 0x0000006006007986 */ /* 0x000fe2000c101d0a */
[----:B--2---:R-:W-:-:S05]  /*9540*/  IMAD.WIDE.U32 R8, R11, 0x10, R8 ;  /* 0x000000100b087825 */ /* 0x004fca00078e0008 */
[----:B------:R-:W-:Y:S01]  /*9550*/  STG.E.128 desc[UR10][R8.64], R72 ;  /* 0x0000004808007986 */ /* 0x000fe2000c101d0a */
[----:B------:R-:W-:Y:S05]  /*9560*/  EXIT ;  /* 0x000000000000794d */ /* 0x000fea0003800000 */
.L_x_3546:
        /* <DEDUP_REMOVED lines=9> */
.L_x_3884:


//--------------------- .text._ZN10layer_norm31ln_parallel_residual_bwd_kernelINS_13Kernel_traitsIfffffjLj6144ELj1ELj1ELj8ELj16ENS_18Kernel_traits_baseILj6144EfffffjLj256EEEEELb1ELb0ELb1EEEvNS_9BwdParamsE --------------------------
	.section	.text._ZN10layer_norm31ln_parallel_residual_bwd_kernelINS_13Kernel_traitsIfffffjLj6144ELj1ELj1ELj8ELj16ENS_18Kernel_traits_baseILj6144EfffffjLj256EEEEELb1ELb0ELb1EEEvNS_9BwdParamsE,"ax",@progbits
	.align	128
        .global         _ZN10layer_norm31ln_parallel_residual_bwd_kernelINS_13Kernel_traitsIfffffjLj6144ELj1ELj1ELj8ELj16ENS_18Kernel_traits_baseILj6144EfffffjLj256EEEEELb1ELb0ELb1EEEvNS_9BwdParamsE
        .type           _ZN10layer_norm31ln_parallel_residual_bwd_kernelINS_13Kernel_traitsIfffffjLj6144ELj1ELj1ELj8ELj16ENS_18Kernel_traits_baseILj6144EfffffjLj256EEEEELb1ELb0ELb1EEEvNS_9BwdParamsE,@function
        .size           _ZN10layer_norm31ln_parallel_residual_bwd_kernelINS_13Kernel_traitsIfffffjLj6144ELj1ELj1ELj8ELj16ENS_18Kernel_traits_baseILj6144EfffffjLj256EEEEELb1ELb0ELb1EEEvNS_9BwdParamsE,(.L_x_3885 - _ZN10layer_norm31ln_parallel_residual_bwd_kernelINS_13Kernel_traitsIfffffjLj6144ELj1ELj1ELj8ELj16ENS_18Kernel_traits_baseILj6144EfffffjLj256EEEEELb1ELb0ELb1EEEvNS_9BwdParamsE)
        .other          _ZN10layer_norm31ln_parallel_residual_bwd_kernelINS_13Kernel_traitsIfffffjLj6144ELj1ELj1ELj8ELj16ENS_18Kernel_traits_baseILj6144EfffffjLj256EEEEELb1ELb0ELb1EEEvNS_9BwdParamsE,@"STO_CUDA_ENTRY STV_DEFAULT"
_ZN10layer_norm31ln_parallel_residual_bwd_kernelINS_13Kernel_traitsIfffffjLj6144ELj1ELj1ELj8ELj16ENS_18Kernel_traits_baseILj6144EfffffjLj256EEEEELb1ELb0ELb1EEEvNS_9BwdParamsE:
.text._ZN10layer_norm31ln_parallel_residual_bwd_kernelINS_13Kernel_traitsIfffffjLj6144ELj1ELj1ELj8ELj16ENS_18Kernel_traits_baseILj6144EfffffjLj256EEEEELb1ELb0ELb1EEEvNS_9BwdParamsE:
        /* <DEDUP_REMOVED lines=61> */
[----:B------:R-:W-:-:S02]  /*03d0*/  HFMA2 R252, -RZ, RZ, 0, 0 ;  /* 0x00000000fffc7431 */ /* 0x000fc400000001ff */
[----:B------:R-:W-:Y:S01]  /*03e0*/  HFMA2 R203, -RZ, RZ, 0, 0 ;  /* 0x00000000ffcb7431 */ /* 0x000fe200000001ff */
        /* <DEDUP_REMOVED lines=10> */
[----:B-1----:R-:W-:Y:S01]  /*0490*/  IMAD.WIDE.U32 R2, R202, 0x10, R2 ;  /* 0x00000010ca027825 */ /* 0x002fe200078e0002 */
[----:B------:R-:W-:Y:S02]  /*04a0*/  CS2R R230, SRZ ;  /* 0x0000000000e67805 */ /* 0x000fe4000001ff00 */
[----:B------:R-:W-:-:S02]  /*04b0*/  CS2R R228, SRZ ;  /* 0x0000000000e47805 */ /* 0x000fc4000001ff00 */
[----:B------:R-:W-:Y:S02]  /*04c0*/  CS2R R226, SRZ ;  /* 0x0000000000e27805 */ /* 0x000fe4000001ff00 */
[----:B------:R-:W-:Y:S01]  /*04d0*/  CS2R R224, SRZ ;  /* 0x0000000000e07805 */ /* 0x000fe2000001ff00 */
[----:B0-----:R0:W5:Y:S01]  /*04e0*/  LDG.E.128 R76, desc[UR10][R2.64] ;  /* 0x0000000a024c7981 */ /* 0x001162000c1e1d00 */
[----:B------:R-:W-:Y:S02]  /*04f0*/  CS2R R222, SRZ ;  /* 0x0000000000de7805 */ /* 0x000fe4000001ff00 */
[----:B------:R-:W-:Y:S01]  /*0500*/  CS2R R220, SRZ ;  /* 0x0000000000dc7805 */ /* 0x000fe2000001ff00 */
[----:B---3--:R-:W-:Y:S01]  /*0510*/  IMAD.WIDE.U32 R4, R202, 0x10, R4 ;  /* 0x00000010ca047825 */ /* 0x008fe200078e0004 */
[----:B------:R0:W5:Y:S01]  /*0520*/  LDG.E.128 R72, desc[UR10][R2.64+0x1000] ;  /* 0x0010000a02487981 */ /* 0x000162000c1e1d00 */
[----:B------:R-:W-:Y:S02]  /*0530*/  CS2R R218, SRZ ;  /* 0x0000000000da7805 */ /* 0x000fe4000001ff00 */
[----:B------:R-:W-:-:S02]  /*0540*/  CS2R R216, SRZ ;  /* 0x0000000000d87805 */ /* 0x000fc4000001ff00 */
[----:B------:R-:W-:Y:S01]  /*0550*/  CS2R R214, SRZ ;  /* 0x0000000000d67805 */ /* 0x000fe2000001ff00 */
[----:B------:R0:W5:Y:S01]  /*0560*/  LDG.E.128 R68, desc[UR10][R2.64+0x2000] ;  /* 0x0020000a02447981 */ /* 0x000162000c1e1d00 */
[----:B------:R-:W-:Y:S02]  /*0570*/  CS2R R212, SRZ ;  /* 0x0000000000d47805 */ /* 0x000fe4000001ff00 */
[----:B------:R-:W-:Y:S02]  /*0580*/  CS2R R210, SRZ ;  /* 0x0000000000d27805 */ /* 0x000fe4000001ff00 */
[----:B------:R-:W-:Y:S01]  /*0590*/  CS2R R208, SRZ ;  /* 0x0000000000d07805 */ /* 0x000fe2000001ff00 */
[----:B------:R0:W5:Y:S01]  /*05a0*/  LDG.E.128 R64, desc[UR10][R2.64+0x3000] ;  /* 0x0030000a02407981 */ /* 0x000162000c1e1d00 */
[----:B------:R-:W-:Y:S02]  /*05b0*/  MOV R207, RZ ;  /* 0x000000ff00cf7202 */ /* 0x000fe40000000f00 */
[----:B------:R-:W-:-:S02]  /*05c0*/  CS2R R204, SRZ ;  /* 0x0000000000cc7805 */ /* 0x000fc4000001ff00 */
[----:B------:R-:W-:Y:S01]  /*05d0*/  MOV R176, RZ ;  /* 0x000000ff00b07202 */ /* 0x000fe20000000f00 */
[----:B------:R0:W5:Y:S01]  /*05e0*/  LDG.E.128 R60, desc[UR10][R2.64+0x4000] ;  /* 0x0040000a023c7981 */ /* 0x000162000c1e1d00 */
        /* <DEDUP_REMOVED lines=21> */
[----:B------:R-:W-:Y:S01]  /*0740*/  CS2R R14, SRZ ;  /* 0x00000000000e7805 */ /* 0x000fe2000001ff00 */
[----:B------:R-:W-:Y:S01]  /*0750*/  UPLOP3.LUT UP1, UPT, UPT, UPT, UPT, 0x40, 0x4 ;  /* 0x000000000004789c */ /* 0x000fe20003f2e870 */
[----:B------:R0:W5:Y:S01]  /*0760*/  LDG.E.128 R36, desc[UR10][R4.64+0x4000] ;  /* 0x0040000a04247981 */ /* 0x000162000c1e1d00 */
[----:B------:R-:W1:Y:S03]  /*0770*/  LDCU UR18, c[0x0][0x388] ;  /* 0x00007100ff1277ac */ /* 0x000e660008000800 */
[----:B------:R0:W5:Y:S01]  /*0780*/  LDG.E.128 R32, desc[UR10][R4.64+0x5000] ;  /* 0x0050000a04207981 */ /* 0x000162000c1e1d00 */
[----:B------:R-:W3:Y:S03]  /*0790*/  LDCU.U8 UR26, c[0x0][0x410] ;  /* 0x00008200ff1a77ac */ /* 0x000ee60008000000 */
[----:B------:R0:W-:Y:S01]  /*07a0*/  STL [R1+0x8], RZ ;  /* 0x000008ff01007387 */ /* 0x0001e20000100800 */
[----:B------:R-:W0:Y:S03]  /*07b0*/  LDCU UR19, c[0x0][0x400] ;  /* 0x00008000ff1377ac */ /* 0x000e260008000800 */
[----:B------:R0:W-:Y:S01]  /*07c0*/  STL [R1+0x4], RZ ;  /* 0x000004ff01007387 */ /* 0x0001e20000100800 */
[----:B------:R-:W0:Y:S03]  /*07d0*/  LDCU.64 UR8, c[0x0][0x478] ;  /* 0x00008f00ff0877ac */ /* 0x000e260008000a00 */
[----:B------:R0:W-:Y:S01]  /*07e0*/  STL [R1], RZ ;  /* 0x000000ff01007387 */ /* 0x0001e20000100800 */
[----:B--2---:R-:W-:-:S02]  /*07f0*/  UISETP.NE.U32.AND UP0, UPT, UR6, URZ, UPT ;  /* 0x000000ff0600728c */ /* 0x004fc4000bf05070 */
[----:B----4-:R-:W-:Y:S02]  /*0800*/  UISETP.NE.AND UP2, UPT, UR5, URZ, UPT ;  /* 0x000000ff0500728c */ /* 0x010fe4000bf45270 */
[----:B------:R-:W-:Y:S01]  /*0810*/  UISETP.NE.AND.EX UP0, UPT, UR7, URZ, UPT, UP0 ;  /* 0x000000ff0700728c */ /* 0x000fe2000bf05300 */
[----:B------:R-:W-:Y:S02]  /*0820*/  CS2R R12, SRZ ;  /* 0x00000000000c7805 */ /* 0x000fe4000001ff00 */
[----:B------:R-:W-:Y:S02]  /*0830*/  CS2R R10, SRZ ;  /* 0x00000000000a7805 */ /* 0x000fe4000001ff00 */
[----:B------:R-:W-:Y:S02]  /*0840*/  CS2R R8, SRZ ;  /* 0x0000000000087805 */ /* 0x000fe4000001ff00 */
[----:B------:R-:W-:Y:S02]  /*0850*/  PLOP3.LUT P3, PT, PT, PT, UP2, 0x80, 0x8 ;  /* 0x000000000008781c */ /* 0x000fe40003f6f028 */
[----:B------:R-:W-:-:S02]  /*0860*/  CS2R R6, SRZ ;  /* 0x0000000000067805 */ /* 0x000fc4000001ff00 */
[----:B------:R-:W-:Y:S01]  /*0870*/  PLOP3.LUT P0, PT, PT, PT, UP0, 0x80, 0x8 ;  /* 0x000000000008781c */ /* 0x000fe20003f0f008 */
[----:B------:R-:W2:Y:S01]  /*0880*/  LDCU UR7, c[0x0][0x408] ;  /* 0x00008100ff0777ac */ /* 0x000ea20008000800 */
[----:B------:R-:W4:Y:S01]  /*0890*/  LDCU.64 UR24, c[0x0][0x438] ;  /* 0x00008700ff1877ac */ /* 0x000f220008000a00 */
[----:B------:R-:W0:Y:S01]  /*08a0*/  LDCU.128 UR12, c[0x0][0x3c0] ;  /* 0x00007800ff0c77ac */ /* 0x000e220008000c00 */
[----:B------:R-:W0:Y:S01]  /*08b0*/  LDCU.64 UR20, c[0x0][0x380] ;  /* 0x00007000ff1477ac */ /* 0x000e220008000a00 */
[----:B-1-3--:R-:W0:Y:S08]  /*08c0*/  LDCU.64 UR22, c[0x0][0x470] ;  /* 0x00008e00ff1677ac */ /* 0x00ae300008000a00 */
.L_x_3598:
[----:B0-----:R-:W-:Y:S01]  /*08d0*/  UIMAD.WIDE UR16, UR4, 0x4, UR14 ;  /* 0x00000004041078a5 */ /* 0x001fe2000f8e020e */
[----:B------:R-:W0:Y:S05]  /*08e0*/  LDC.64 R194, c[0x0][0x3a8] ;  /* 0x0000ea00ffc27b82 */ /* 0x000e2a0000000a00 */
[----:B------:R-:W-:Y:S02]  /*08f0*/  MOV R154, UR16 ;  /* 0x00000010009a7c02 */ /* 0x000fe40008000f00 */
[----:B------:R-:W-:Y:S01]  /*0900*/  MOV R155, UR17 ;  /* 0x00000011009b7c02 */ /* 0x000fe20008000f00 */
[----:B------:R-:W-:Y:S01]  /*0910*/  UIMAD UR5, UR4, UR18, URZ ;  /* 0x00000012040572a4 */ /* 0x000fe2000f8e02ff */
[----:B------:R-:W1:Y:S03]  /*0920*/  LDC.64 R192, c[0x0][0x430] ;  /* 0x00010c00ffc07b82 */ /* 0x000e660000000a00 */
[----:B---3--:R-:W3:Y:S01]  /*0930*/  LDG.E R154, desc[UR10][R154.64] ;  /* 0x0000000a9a9a7981 */ /* 0x008ee2000c1e1900 */
[----:B------:R-:W-:-:S02]  /*0940*/  USHF.R.S32.HI UR6, URZ, 0x1f, UR5 ;  /* 0x0000001fff067899 */ /* 0x000fc40008011405 */
[----:B------:R-:W-:Y:S02]  /*0950*/  UIMAD.WIDE UR16, UR4, 0x4, UR12 ;  /* 0x00000004041078a5 */ /* 0x000fe4000f8e020c */
[----:B------:R-:W-:Y:S01]  /*0960*/  ULEA.HI UR6, UR6, UR5, URZ, 0x2 ;  /* 0x0000000506067291 */ /* 0x000fe2000f8f10ff */
[----:B------:R-:W2:Y:S03]  /*0970*/  LDC.64 R158, c[0x0][0x428] ;  /* 0x00010a00ff9e7b82 */ /* 0x000ea60000000a00 */
[----:B------:R-:W-:Y:S02]  /*0980*/  MOV R112, UR16 ;  /* 0x0000001000707c02 */ /* 0x000fe40008000f00 */
[----:B------:R-:W-:Y:S02]  /*0990*/  MOV R5, UR6 ;  /* 0x0000000600057c02 */ /* 0x000fe40008000f00 */
[----:B------:R-:W-:Y:S01]  /*09a0*/  MOV R113, UR17 ;  /* 0x0000001100717c02 */ /* 0x000fe20008000f00 */
[----:B------:R-:W4:Y:S01]  /*09b0*/  @P0 LDC.64 R148, c[0x0][0x438] ;  /* 0x00010e00ff940b82 */ /* 0x000f220000000a00 */
[----:B------:R-:W-:-:S03]  /*09c0*/  LEA.HI.SX32 R5, R5, R202, 0x1e ;  /* 0x000000ca05057211 */ /* 0x000fc600078ff2ff */
[----:B------:R0:W3:Y:S01]  /*09d0*/  LDG.E R202, desc[UR10][R112.64] ;  /* 0x0000000a70ca7981 */ /* 0x0000e2000c1e1900 */
[----:B------:R-:W-:Y:S02]  /*09e0*/  IADD3 R184, PT, PT, R5, 0x100, RZ ;  /* 0x0000010005b87810 */ /* 0x000fe40007ffe0ff */
[----:B------:R-:W-:Y:S01]  /*09f0*/  ISETP.NE.U32.AND P1, PT, RZ, UR22, PT ;  /* 0x00000016ff007c0c */ /* 0x000fe2000bf25070 */
[----:B------:R-:W4:Y:S02]  /*0a00*/  @P0 LDC.64 R152, c[0x0][0x438] ;  /* 0x00010e00ff980b82 */ /* 0x000f240000000a00 */
[----:B0-----:R-:W-:-:S06]  /*0a10*/  IMAD.WIDE.U32 R112, R184, 0x10, R194 ;  /* 0x00000010b8707825 */ /* 0x001fcc00078e00c2 */
[----:B------:R-:W0:Y:S01]  /*0a20*/  LDC.64 R190, c[0x0][0x3b0] ;  /* 0x0000ec00ffbe7b82 */ /* 0x000e220000000a00 */
[C---:B-1----:R-:W-:Y:S01]  /*0a30*/  IMAD.WIDE.U32 R116, R184.reuse, 0x10, R192 ;  /* 0x00000010b8747825 */ /* 0x042fe200078e00c0 */
[----:B------:R-:W3:Y:S03]  /*0a40*/  LDG.E.128 R112, desc[UR10][R112.64] ;  /* 0x0000000a70707981 */ /* 0x000ee6000c1e1d00 */
[----:B--2---:R-:W-:Y:S02]  /*0a50*/  IMAD.WIDE.U32 R120, R184, 0x10, R158 ;  /* 0x00000010b8787825 */ /* 0x004fe400078e009e */
[----:B------:R-:W2:Y:S04]  /*0a60*/  LDG.E.128 R116, desc[UR10][R116.64] ;  /* 0x0000000a74747981 */ /* 0x000ea8000c1e1d00 */
[----:B------:R-:W2:Y:S01]  /*0a70*/  LDG.E.128 R120, desc[UR10][R120.64] ;  /* 0x0000000a78787981 */ /* 0x000ea2000c1e1d00 */
[----:B------:R-:W-:-:S02]  /*0a80*/  IADD3 R155, PT, PT, R5, 0x200, RZ ;  /* 0x00000200059b7810 */ /* 0x000fc40007ffe0ff */
[----:B------:R-:W-:-:S03]  /*0a90*/  IADD3 R156, PT, PT, R5, 0x300, RZ ;  /* 0x00000300059c7810 */ /* 0x000fc60007ffe0ff */
[----:B------:R-:W-:-:S04]  /*0aa0*/  IMAD.WIDE.U32 R128, R155, 0x10, R192 ;  /* 0x000000109b807825 */ /* 0x000fc800078e00c0 */
[C---:B------:R-:W-:Y:S02]  /*0ab0*/  IMAD.WIDE.U32 R136, R156.reuse, 0x10, R194 ;  /* 0x000000109c887825 */ /* 0x040fe400078e00c2 */
[----:B------:R-:W2:Y:S02]  /*0ac0*/  LDG.E.128 R128, desc[UR10][R128.64] ;  /* 0x0000000a80807981 */ /* 0x000ea4000c1e1d00 */
[C---:B------:R-:W-:Y:S02]  /*0ad0*/  IMAD.WIDE.U32 R132, R155.reuse, 0x10, R158 ;  /* 0x000000109b847825 */ /* 0x040fe400078e009e */
[----:B------:R-:W2:Y:S02]  /*0ae0*/  LDG.E.128 R136, desc[UR10][R136.64] ;  /* 0x0000000a88887981 */ /* 0x000ea4000c1e1d00 */
[----:B------:R-:W-:Y:S02]  /*0af0*/  IMAD.WIDE.U32 R124, R155, 0x10, R194 ;  /* 0x000000109b7c7825 */ /* 0x000fe400078e00c2 */
[----:B------:R-:W2:Y:S02]  /*0b00*/  LDG.E.128 R132, desc[UR10][R132.64] ;  /* 0x0000000a84847981 */ /* 0x000ea4000c1e1d00 */
[----:B------:R-:W-:-:S02]  /*0b10*/  IMAD.WIDE.U32 R140, R156, 0x10, R192 ;  /* 0x000000109c8c7825 */ /* 0x000fc400078e00c0 */
[----:B------:R-:W2:Y:S02]  /*0b20*/  LDG.E.128 R124, desc[UR10][R124.64] ;  /* 0x0000000a7c7c7981 */ /* 0x000ea4000c1e1d00 */
[----:B------:R-:W-:Y:S02]  /*0b30*/  IMAD.WIDE.U32 R144, R156, 0x10, R158 ;  /* 0x000000109c907825 */ /* 0x000fe400078e009e */
[----:B------:R-:W2:Y:S04]  /*0b40*/  LDG.E.128 R140, desc[UR10][R140.64] ;  /* 0x0000000a8c8c7981 */ /* 0x000ea8000c1e1d00 */
[----:B------:R-:W2:Y:S01]  /*0b50*/  LDG.E.128 R144, desc[UR10][R144.64] ;  /* 0x0000000a90907981 */ /* 0x000ea2000c1e1d00 */
[----:B------:R-:W-:Y:S01]  /*0b60*/  ISETP.NE.AND.EX P1, PT, RZ, UR23, PT, P1 ;  /* 0x00000017ff007c0c */ /* 0x000fe2000bf25310 */
[----:B----4-:R-:W-:-:S05]  /*0b70*/  @P0 IMAD.WIDE.U32 R148, R184, 0x10, R148 ;  /* 0x00000010b8940825 */ /* 0x010fca00078e0094 */
[----:B-----5:R1:W5:Y:S07]  /*0b80*/  @P0 LDG.E.128 R80, desc[UR10][R148.64] ;  /* 0x0000000a94500981 */ /* 0x02036e000c1e1d00 */
[----:B------:R-:W4:Y:S08]  /*0b90*/  @P1 LDC.64 R150, c[0x0][0x3b8] ;  /* 0x0000ee00ff961b82 */ /* 0x000f300000000a00 */
[----:B-1----:R-:W1:Y:S01]  /*0ba0*/  @P0 LDC.64 R148, c[0x0][0x438] ;  /* 0x00010e00ff940b82 */ /* 0x002e620000000a00 */
[----:B------:R-:W-:Y:S01]  /*0bb0*/  @P0 IMAD.WIDE.U32 R152, R155, 0x10, R152 ;  /* 0x000000109b980825 */ /* 0x000fe200078e0098 */
[----:B------:R-:W-:-:S04]  /*0bc0*/  ISETP.NE.U32.AND P2, PT, RZ, UR24, PT ;  /* 0x00000018ff007c0c */ /* 0x000fc8000bf45070 */
[----:B------:R0:W5:Y:S01]  /*0bd0*/  @P0 LDG.E.128 R84, desc[UR10][R152.64] ;  /* 0x0000000a98540981 */ /* 0x000162000c1e1d00 */
[----:B------:R-:W-:Y:S01]  /*0be0*/  IADD3 R180, PT, PT, R5, 0x400, RZ ;  /* 0x0000040005b47810 */ /* 0x000fe20007ffe0ff */
[----:B------:R-:W3:Y:S01]  /*0bf0*/  @P1 LDC.64 R188, c[0x0][0x3b8] ;  /* 0x0000ee00ffbc1b82 */ /* 0x000ee20000000a00 */
[----:B----4-:R-:W-:-:S07]  /*0c00*/  @P1 IMAD.WIDE.U32 R150, R184, 0x4, R150 ;  /* 0x00000004b8961825 */ /* 0x010fce00078e0096 */
[----:B0-----:R-:W0:Y:S01]  /*0c10*/  @P1 LDC.64 R152, c[0x0][0x3b8] ;  /* 0x0000ee00ff981b82 */ /* 0x001e220000000a00 */
[----:B------:R4:W5:Y:S01]  /*0c20*/  @P1 LDG.E R4, desc[UR10][R150.64] ;  /* 0x0000000a96041981 */ /* 0x000962000c1e1900 */
[----:B-1----:R-:W-:-:S05]  /*0c30*/  @P0 IMAD.WIDE.U32 R148, R156, 0x10, R148 ;  /* 0x000000109c940825 */ /* 0x002fca00078e0094 */
[----:B------:R1:W5:Y:S01]  /*0c40*/  @P0 LDG.E.128 R88, desc[UR10][R148.64] ;  /* 0x0000000a94580981 */ /* 0x000362000c1e1d00 */
[----:B----4-:R-:W4:Y:S08]  /*0c50*/  @P0 LDC.64 R150, c[0x0][0x438] ;  /* 0x00010e00ff960b82 */ /* 0x010f300000000a00 */
[----:B-1----:R-:W1:Y:S01]  /*0c60*/  @P1 LDC.64 R148, c[0x0][0x3b8] ;  /* 0x0000ee00ff941b82 */ /* 0x002e620000000a00 */
[----:B----4-:R-:W-:-:S05]  /*0c70*/  @P0 IMAD.WIDE.U32 R150, R5, 0x10, R150 ;  /* 0x0000001005960825 */ /* 0x010fca00078e0096 */
[----:B------:R4:W5:Y:S01]  /*0c80*/  @P0 LDG.E.128 R92, desc[UR10][R150.64] ;  /* 0x0000000a965c0981 */ /* 0x000962000c1e1d00 */
[----:B------:R-:W-:Y:S01]  /*0c90*/  ISETP.NE.AND.EX P0, PT, RZ, UR25, PT, P2 ;  /* 0x00000019ff007c0c */ /* 0x000fe2000bf05320 */
[----:B-1----:R-:W-:-:S05]  /*0ca0*/  @P1 IMAD.WIDE.U32 R148, R156, 0x4, R148 ;  /* 0x000000049c941825 */ /* 0x002fca00078e0094 */
[----:B------:R1:W5:Y:S07]  /*0cb0*/  @P1 LDG.E R2, desc[UR10][R148.64] ;  /* 0x0000000a94021981 */ /* 0x00036e000c1e1900 */
[----:B----4-:R-:W4:Y:S01]  /*0cc0*/  @P0 LDC.64 R150, c[0x0][0x438] ;  /* 0x00010e00ff960b82 */ /* 0x010f220000000a00 */
[----:B-1----:R-:W-:-:S05]  /*0cd0*/  IMAD.WIDE.U32 R148, R5, 0x4, R190 ;  /* 0x0000000405947825 */ /* 0x002fca00078e00be */
[----:B------:R1:W5:Y:S02]  /*0ce0*/  LDG.E R187, desc[UR10][R148.64] ;  /* 0x0000000a94bb7981 */ /* 0x000364000c1e1900 */
[----:B-1----:R-:W-:-:S05]  /*0cf0*/  IMAD.WIDE.U32 R148, R155, 0x4, R190 ;  /* 0x000000049b947825 */ /* 0x002fca00078e00be */
[----:B------:R1:W5:Y:S01]  /*0d00*/  LDG.E R183, desc[UR10][R148.64] ;  /* 0x0000000a94b77981 */ /* 0x000362000c1e1900 */
[----:B------:R-:W-:Y:S01]  /*0d10*/  IADD3 R206, PT, PT, R5, 0x500, RZ ;  /* 0x0000050005ce7810 */ /* 0x000fe20007ffe0ff */
[----:B-1----:R-:W-:-:S05]  /*0d20*/  IMAD.WIDE.U32 R148, R156, 0x4, R190 ;  /* 0x000000049c947825 */ /* 0x002fca00078e00be */
[----:B------:R1:W5:Y:S01]  /*0d30*/  LDG.E R182, desc[UR10][R148.64] ;  /* 0x0000000a94b67981 */ /* 0x000362000c1e1900 */
[----:B0-----:R-:W-:-:S04]  /*0d40*/  @P1 IMAD.WIDE.U32 R152, R155, 0x4, R152 ;  /* 0x000000049b981825 */ /* 0x001fc800078e0098 */
[----:B----4-:R-:W-:Y:S01]  /*0d50*/  @P0 IMAD.WIDE.U32 R150, R206, 0x10, R150 ;  /* 0x00000010ce960825 */ /* 0x010fe200078e0096 */
[----:B------:R0:W5:Y:S03]  /*0d60*/  @P1 LDG.E R3, desc[UR10][R152.64] ;  /* 0x0000000a98031981 */ /* 0x000166000c1e1900 */
[----:B-1----:R-:W-:Y:S01]  /*0d70*/  IMAD.WIDE.U32 R148, R180, 0x4, R190 ;  /* 0x00000004b4947825 */ /* 0x002fe200078e00be */
[----:B------:R-:W5:Y:S04]  /*0d80*/  @P0 LDG.E.128 R96, desc[UR10][R150.64] ;  /* 0x0000000a96600981 */ /* 0x000f68000c1e1d00 */
[----:B------:R1:W5:Y:S01]  /*0d90*/  LDG.E R181, desc[UR10][R148.64] ;  /* 0x0000000a94b57981 */ /* 0x000362000c1e1900 */
[----:B0-----:R-:W-:-:S04]  /*0da0*/  IMAD.WIDE.U32 R152, R5, 0x10, R192 ;  /* 0x0000001005987825 */ /* 0x001fc800078e00c0 */
[----:B-1----:R-:W-:-:S04]  /*0db0*/  IMAD.WIDE.U32 R148, R5, 0x10, R194 ;  /* 0x0000001005947825 */ /* 0x002fc800078e00c2 */
[----:B------:R-:W-:Y:S02]  /*0dc0*/  IMAD.WIDE.U32 R156, R5, 0x10, R158 ;  /* 0x00000010059c7825 */ /* 0x000fe400078e009e */
[----:B------:R-:W4:Y:S04]  /*0dd0*/  LDG.E.128 R148, desc[UR10][R148.64] ;  /* 0x0000000a94947981 */ /* 0x000f28000c1e1d00 */
[----:B------:R-:W4:Y:S01]  /*0de0*/  LDG.E.128 R156, desc[UR10][R156.64] ;  /* 0x0000000a9c9c7981 */ /* 0x000f22000c1e1d00 */
[----:B---3--:R-:W-:-:S03]  /*0df0*/  R2UR UR16, R154 ;  /* 0x000000009a1072ca */ /* 0x008fc600000e0000 */
[----:B------:R-:W3:Y:S01]  /*0e00*/  LDG.E.128 R152, desc[UR10][R152.64] ;  /* 0x0000000a98987981 */ /* 0x000ee2000c1e1d00 */
[----:B------:R-:W-:-:S04]  /*0e10*/  @P1 IMAD.WIDE.U32 R188, R206, 0x4, R188 ;  /* 0x00000004cebc1825 */ /* 0x000fc800078e00bc */
[--C-:B------:R-:W-:Y:S01]  /*0e20*/  IMAD.WIDE.U32 R184, R184, 0x4, R190.reuse ;  /* 0x00000004b8b87825 */ /* 0x100fe200078e00be */
[----:B------:R0:W5:Y:S05]  /*0e30*/  @P1 LDG.E R0, desc[UR10][R188.64] ;  /* 0x0000000abc001981 */ /* 0x00016a000c1e1900 */
[----:B------:R1:W5:Y:S01]  /*0e40*/  LDG.E R184, desc[UR10][R184.64] ;  /* 0x0000000ab8b87981 */ /* 0x000362000c1e1900 */
[----:B------:R-:W-:Y:S01]  /*0e50*/  FSEL R202, R202, RZ, !P3 ;  /* 0x000000ffcaca7208 */ /* 0x000fe20005800000 */
[----:B0-----:R-:W-:-:S05]  /*0e60*/  IMAD.WIDE.U32 R188, R206, 0x4, R190 ;  /* 0x00000004cebc7825 */ /* 0x001fca00078e00be */
[----:B------:R0:W5:Y:S01]  /*0e70*/  LDG.E R179, desc[UR10][R188.64] ;  /* 0x0000000abcb37981 */ /* 0x000162000c1e1900 */
[C---:B------:R-:W-:Y:S01]  /*0e80*/  FADD.FTZ R112, -R202.reuse, R112 ;  /* 0x00000070ca707221 */ /* 0x040fe20000010100 */
[----:B------:R-:W-:-:S03]  /*0e90*/  FADD.FTZ R113, -R202, R113 ;  /* 0x00000071ca717221 */ /* 0x000fc60000010100 */
[----:B-1----:R-:W-:Y:S01]  /*0ea0*/  FMUL.FTZ R185, R112, UR16 ;  /* 0x0000001070b97c20 */ /* 0x002fe20008410000 */
[----:B--2---:R-:W-:Y:S01]  /*0eb0*/  FMUL.FTZ R191, R48, R116 ;  /* 0x0000007430bf7220 */ /* 0x004fe20000410000 */
[----:B0-----:R-:W-:Y:S01]  /*0ec0*/  FMUL.FTZ R188, R113, UR16 ;  /* 0x0000001071bc7c20 */ /* 0x001fe20008410000 */
[----:B------:R-:W-:Y:S01]  /*0ed0*/  FMUL.FTZ R112, R49, R117 ;  /* 0x0000007531707220 */ /* 0x000fe20000410000 */
[C---:B------:R-:W-:Y:S01]  /*0ee0*/  FADD.FTZ R162, R120.reuse, R162 ;  /* 0x000000a278a27221 */ /* 0x040fe20000010000 */
[----:B------:R-:W-:Y:S01]  /*0ef0*/  FFMA.FTZ R10, R120, R185, R10 ;  /* 0x000000b9780a7223 */ /* 0x000fe2000001000a */
[----:B------:R-:W-:Y:S01]  /*0f00*/  FFMA.FTZ R186, R72, R120, R191 ;  /* 0x0000007848ba7223 */ /* 0x000fe200000100bf */
[C---:B------:R-:W-:Y:S01]  /*0f10*/  FADD.FTZ R163, R121.reuse, R163 ;  /* 0x000000a379a37221 */ /* 0x040fe20000010000 */
[-C--:B------:R-:W-:Y:S01]  /*0f20*/  FFMA.FTZ R11, R121, R188.reuse, R11 ;  /* 0x000000bc790b7223 */ /* 0x080fe2000001000b */
[----:B------:R-:W-:Y:S01]  /*0f30*/  FFMA.FTZ R189, R73, R121, R112 ;  /* 0x0000007949bd7223 */ /* 0x000fe20000010070 */
[C---:B------:R-:W-:Y:S01]  /*0f40*/  FADD.FTZ R114, -R202.reuse, R114 ;  /* 0x00000072ca727221 */ /* 0x040fe20000010100 */
[----:B------:R-:W-:Y:S01]  /*0f50*/  FADD.FTZ R115, -R202, R115 ;  /* 0x00000073ca737221 */ /* 0x000fe20000010100 */
[----:B------:R-:W0:Y:S01]  /*0f60*/  LDC.64 R120, c[0x0][0x3a8] ;  /* 0x0000ea00ff787b82 */ /* 0x000e220000000a00 */
[C---:B------:R-:W-:Y:S01]  /*0f70*/  FADD.FTZ R235, R116.reuse, R235 ;  /* 0x000000eb74eb7221 */ /* 0x040fe20000010000 */
[----:B------:R-:W-:Y:S01]  /*0f80*/  FFMA.FTZ R213, R116, R185, R213 ;  /* 0x000000b974d57223 */ /* 0x000fe200000100d5 */
[C---:B------:R-:W-:Y:S01]  /*0f90*/  FADD.FTZ R236, R117.reuse, R236 ;  /* 0x000000ec75ec7221 */ /* 0x040fe20000010000 */
[----:B------:R-:W-:Y:S01]  /*0fa0*/  FFMA.FTZ R214, R117, R188, R214 ;  /* 0x000000bc75d67223 */ /* 0x000fe200000100d6 */
[----:B------:R-:W-:Y:S01]  /*0fb0*/  FMUL.FTZ R190, R114, UR16 ;  /* 0x0000001072be7c20 */ /* 0x000fe20008410000 */
[----:B------:R-:W-:-:S02]  /*0fc0*/  FMUL.FTZ R193, R115, UR16 ;  /* 0x0000001073c17c20 */ /* 0x000fc40008410000 */
[----:B------:R-:W1:Y:S01]  /*0fd0*/  LDC.64 R116, c[0x0][0x430] ;  /* 0x00010c00ff747b82 */ /* 0x000e620000000a00 */
[----:B------:R-:W-:-:S07]  /*0fe0*/  FMUL.FTZ R112, R51, R119 ;  /* 0x0000007733707220 */ /* 0x000fce0000410000 */
[----:B------:R-:W2:Y:S01]  /*0ff0*/  LDC.64 R114, c[0x0][0x428] ;  /* 0x00010a00ff727b82 */ /* 0x000ea20000000a00 */
[----:B------:R-:W-:Y:S01]  /*1000*/  FFMA.FTZ R195, R75, R123, R112 ;  /* 0x0000007b4bc37223 */ /* 0x000fe20000010070 */
[----:B------:R-:W-:Y:S01]  /*1010*/  FMUL.FTZ R113, R44, R128 ;  /* 0x000000802c717220 */ /* 0x000fe20000410000 */
[----:B------:R-:W-:Y:S01]  /*1020*/  FMUL.FTZ R112, R45, R129 ;  /* 0x000000812d707220 */ /* 0x000fe20000410000 */
[C---:B------:R-:W-:Y:S01]  /*1030*/  FADD.FTZ R136, -R202.reuse, R136 ;  /* 0x00000088ca887221 */ /* 0x040fe20000010100 */
[----:B------:R-:W-:Y:S01]  /*1040*/  FADD.FTZ R124, -R202, R124 ;  /* 0x0000007cca7c7221 */ /* 0x000fe20000010100 */
[----:B------:R-:W-:Y:S01]  /*1050*/  FFMA.FTZ R194, R68, R132, R113 ;  /* 0x0000008444c27223 */ /* 0x000fe20000010071 */
[----:B------:R-:W-:Y:S01]  /*1060*/  FFMA.FTZ R197, R69, R133, R112 ;  /* 0x0000008545c57223 */ /* 0x000fe20000010070 */
[----:B------:R-:W-:Y:S01]  /*1070*/  FMUL.FTZ R136, R136, UR16 ;  /* 0x0000001088887c20 */ /* 0x000fe20008410000 */
[----:B------:R-:W-:Y:S01]  /*1080*/  FADD.FTZ R125, -R202, R125 ;  /* 0x0000007dca7d7221 */ /* 0x000fe20000010100 */
[----:B------:R-:W-:Y:S01]  /*1090*/  FMUL.FTZ R112, R47, R131 ;  /* 0x000000832f707220 */ /* 0x000fe20000410000 */
[----:B------:R-:W-:Y:S01]  /*10a0*/  FMUL.FTZ R113, R40, R140 ;  /* 0x0000008c28717220 */ /* 0x000fe20000410000 */
[C---:B------:R-:W-:Y:S01]  /*10b0*/  FADD.FTZ R170, R144.reuse, R170 ;  /* 0x000000aa90aa7221 */ /* 0x040fe20000010000 */
[----:B------:R-:W-:Y:S01]  /*10c0*/  FFMA.FTZ R18, R144, R136, R18 ;  /* 0x0000008890127223 */ /* 0x000fe20000010012 */
[----:B------:R-:W-:Y:S01]  /*10d0*/  FMUL.FTZ R192, R124, UR16 ;  /* 0x000000107cc07c20 */ /* 0x000fe20008410000 */
[----:B------:R-:W-:Y:S01]  /*10e0*/  FMUL.FTZ R196, R125, UR16 ;  /* 0x000000107dc47c20 */ /* 0x000fe20008410000 */
[----:B------:R-:W-:Y:S01]  /*10f0*/  FFMA.FTZ R201, R71, R135, R112 ;  /* 0x0000008747c97223 */ /* 0x000fe20000010070 */
[----:B------:R-:W-:Y:S01]  /*1100*/  FFMA.FTZ R144, R64, R144, R113 ;  /* 0x0000009040907223 */ /* 0x000fe20000010071 */
[----:B0-----:R-:W-:-:S04]  /*1110*/  IMAD.WIDE.U32 R112, R180, 0x10, R120 ;  /* 0x00000010b4707825 */ /* 0x001fc800078e0078 */
[C---:B------:R-:W-:Y:S01]  /*1120*/  FADD.FTZ R166, R132.reuse, R166 ;  /* 0x000000a684a67221 */ /* 0x040fe20000010000 */
[----:B------:R-:W-:Y:S01]  /*1130*/  FFMA.FTZ R14, R132, R192, R14 ;  /* 0x000000c0840e7223 */ /* 0x000fe2000001000e */
[C---:B------:R-:W-:Y:S01]  /*1140*/  FADD.FTZ R167, R133.reuse, R167 ;  /* 0x000000a785a77221 */ /* 0x040fe20000010000 */
[----:B------:R-:W-:Y:S01]  /*1150*/  FFMA.FTZ R15, R133, R196, R15 ;  /* 0x000000c4850f7223 */ /* 0x000fe2000001000f */
[----:B-1----:R-:W-:-:S04]  /*1160*/  IMAD.WIDE.U32 R124, R206, 0x10, R116 ;  /* 0x00000010ce7c7825 */ /* 0x002fc800078e0074 */
[C---:B------:R-:W-:Y:S01]  /*1170*/  FADD.FTZ R241, R128.reuse, R241 ;  /* 0x000000f180f17221 */ /* 0x040fe20000010000 */
[----:B------:R-:W-:Y:S01]  /*1180*/  FFMA.FTZ R217, R128, R192, R217 ;  /* 0x000000c080d97223 */ /* 0x000fe200000100d9 */
[C---:B------:R-:W-:Y:S01]  /*1190*/  FADD.FTZ R242, R129.reuse, R242 ;  /* 0x000000f281f27221 */ /* 0x040fe20000010000 */
[----:B------:R-:W-:Y:S01]  /*11a0*/  FFMA.FTZ R218, R129, R196, R218 ;  /* 0x000000c481da7223 */ /* 0x000fe200000100da */
[----:B------:R-:W-:-:S04]  /*11b0*/  IMAD.WIDE.U32 R132, R206, 0x10, R120 ;  /* 0x00000010ce847825 */ /* 0x000fc800078e0078 */
[----:B------:R-:W-:-:S04]  /*11c0*/  IMAD.WIDE.U32 R116, R180, 0x10, R116 ;  /* 0x00000010b4747825 */ /* 0x000fc800078e0074 */
[----:B--2---:R-:W-:-:S04]  /*11d0*/  IMAD.WIDE.U32 R120, R180, 0x10, R114 ;  /* 0x00000010b4787825 */ /* 0x004fc800078e0072 */
[----:B------:R-:W-:Y:S02]  /*11e0*/  IMAD.WIDE.U32 R128, R206, 0x10, R114 ;  /* 0x00000010ce807825 */ /* 0x000fe400078e0072 */
[----:B------:R-:W2:Y:S02]  /*11f0*/  LDG.E.128 R112, desc[UR10][R112.64] ;  /* 0x0000000a70707981 */ /* 0x000ea4000c1e1d00 */
[----:B------:R-:W-:Y:S01]  /*1200*/  FMUL.FTZ R191, R50, R118 ;  /* 0x0000007632bf7220 */ /* 0x000fe20000410000 */
[C---:B------:R-:W-:Y:S01]  /*1210*/  FADD.FTZ R237, R118.reuse, R237 ;  /* 0x000000ed76ed7221 */ /* 0x040fe20000010000 */
[-C--:B------:R-:W-:Y:S01]  /*1220*/  FFMA.FTZ R215, R118, R190.reuse, R215 ;  /* 0x000000be76d77223 */ /* 0x080fe200000100d7 */
[C---:B------:R-:W-:Y:S01]  /*1230*/  FADD.FTZ R238, R119.reuse, R238 ;  /* 0x000000ee77ee7221 */ /* 0x040fe20000010000 */
[-C--:B------:R-:W-:Y:S02]  /*1240*/  FFMA.FTZ R216, R119, R193.reuse, R216 ;  /* 0x000000c177d87223 */ /* 0x080fe400000100d8 */
[----:B------:R-:W2:Y:S01]  /*1250*/  LDG.E.128 R116, desc[UR10][R116.64] ;  /* 0x0000000a74747981 */ /* 0x000ea2000c1e1d00 */
[C---:B------:R-:W-:Y:S01]  /*1260*/  FADD.FTZ R164, R122.reuse, R164 ;  /* 0x000000a47aa47221 */ /* 0x040fe20000010000 */
[----:B------:R-:W-:Y:S01]  /*1270*/  FFMA.FTZ R12, R122, R190, R12 ;  /* 0x000000be7a0c7223 */ /* 0x000fe2000001000c */
[----:B------:R-:W-:Y:S01]  /*1280*/  FFMA.FTZ R191, R74, R122, R191 ;  /* 0x0000007a4abf7223 */ /* 0x000fe200000100bf */
[C---:B------:R-:W-:Y:S01]  /*1290*/  FADD.FTZ R165, R123.reuse, R165 ;  /* 0x000000a57ba57221 */ /* 0x040fe20000010000 */
[----:B------:R-:W-:-:S02]  /*12a0*/  FFMA.FTZ R13, R123, R193, R13 ;  /* 0x000000c17b0d7223 */ /* 0x000fc4000001000d */
[----:B------:R-:W2:Y:S01]  /*12b0*/  LDG.E.128 R120, desc[UR10][R120.64] ;  /* 0x0000000a78787981 */ /* 0x000ea2000c1e1d00 */
[C---:B------:R-:W-:Y:S01]  /*12c0*/  FADD.FTZ R138, -R202.reuse, R138 ;  /* 0x0000008aca8a7221 */ /* 0x040fe20000010100 */
[C---:B------:R-:W-:Y:S01]  /*12d0*/  FADD.FTZ R126, -R202.reuse, R126 ;  /* 0x0000007eca7e7221 */ /* 0x040fe20000010100 */
[C---:B------:R-:W-:Y:S01]  /*12e0*/  FADD.FTZ R127, -R202.reuse, R127 ;  /* 0x0000007fca7f7221 */ /* 0x040fe20000010100 */
[----:B------:R-:W-:Y:S01]  /*12f0*/  FADD.FTZ R137, -R202, R137 ;  /* 0x00000089ca897221 */ /* 0x000fe20000010100 */
[C---:B------:R-:W-:Y:S01]  /*1300*/  FADD.FTZ R245, R140.reuse, R245 ;  /* 0x000000f58cf57221 */ /* 0x040fe20000010000 */
[----:B------:R-:W-:Y:S01]  /*1310*/  FFMA.FTZ R221, R140, R136, R221 ;  /* 0x000000888cdd7223 */ /* 0x000fe200000100dd */
[----:B------:R-:W-:Y:S01]  /*1320*/  FMUL.FTZ R140, R138, UR16 ;  /* 0x000000108a8c7c20 */ /* 0x000fe20008410000 */
[----:B------:R-:W-:Y:S01]  /*1330*/  FMUL.FTZ R198, R126, UR16 ;  /* 0x000000107ec67c20 */ /* 0x000fe20008410000 */
[----:B------:R-:W-:Y:S01]  /*1340*/  FMUL.FTZ R200, R127, UR16 ;  /* 0x000000107fc87c20 */ /* 0x000fe20008410000 */
[----:B------:R-:W-:Y:S01]  /*1350*/  FMUL.FTZ R137, R137, UR16 ;  /* 0x0000001089897c20 */ /* 0x000fe20008410000 */
[----:B------:R-:W-:Y:S01]  /*1360*/  FMUL.FTZ R126, R41, R141 ;  /* 0x0000008d297e7220 */ /* 0x000fe20000410000 */
[----:B------:R-:W-:Y:S01]  /*1370*/  FMUL.FTZ R127, R42, R142 ;  /* 0x0000008e2a7f7220 */ /* 0x000fe20000410000 */
[C---:B------:R-:W-:Y:S01]  /*1380*/  FADD.FTZ R247, R142.reuse, R247 ;  /* 0x000000f78ef77221 */ /* 0x040fe20000010000 */
[-C--:B------:R-:W-:Y:S01]  /*1390*/  FFMA.FTZ R223, R142, R140.reuse, R223 ;  /* 0x0000008c8edf7223 */ /* 0x080fe200000100df */
[----:B------:R-:W-:Y:S01]  /*13a0*/  FADD.FTZ R139, -R202, R139 ;  /* 0x0000008bca8b7221 */ /* 0x000fe20000010100 */
[C---:B------:R-:W-:Y:S01]  /*13b0*/  FADD.FTZ R171, R145.reuse, R171 ;  /* 0x000000ab91ab7221 */ /* 0x040fe20000010000 */
[----:B------:R-:W-:Y:S01]  /*13c0*/  FFMA.FTZ R19, R145, R137, R19 ;  /* 0x0000008991137223 */ /* 0x000fe20000010013 */
[C---:B------:R-:W-:Y:S01]  /*13d0*/  FADD.FTZ R172, R146.reuse, R172 ;  /* 0x000000ac92ac7221 */ /* 0x040fe20000010000 */
[----:B------:R-:W-:Y:S01]  /*13e0*/  FFMA.FTZ R20, R146, R140, R20 ;  /* 0x0000008c92147223 */ /* 0x000fe20000010014 */
[----:B------:R-:W-:Y:S01]  /*13f0*/  FFMA.FTZ R145, R65, R145, R126 ;  /* 0x0000009141917223 */ /* 0x000fe2000001007e */
        /* <DEDUP_REMOVED lines=8> */
[----:B------:R-:W-:Y:S01]  /*1480*/  FMUL.FTZ R199, R46, R130 ;  /* 0x000000822ec77220 */ /* 0x000fe20000410000 */
[C---:B------:R-:W-:Y:S01]  /*1490*/  FADD.FTZ R243, R130.reuse, R243 ;  /* 0x000000f382f37221 */ /* 0x040fe20000010000 */
[----:B------:R-:W-:Y:S01]  /*14a0*/  FFMA.FTZ R219, R130, R198, R219 ;  /* 0x000000c682db7223 */ /* 0x000fe200000100db */
[C---:B------:R-:W-:Y:S01]  /*14b0*/  FADD.FTZ R244, R131.reuse, R244 ;  /* 0x000000f483f47221 */ /* 0x040fe20000010000 */
[----:B------:R-:W-:Y:S02]  /*14c0*/  FFMA.FTZ R220, R131, R200, R220 ;  /* 0x000000c883dc7223 */ /* 0x000fe400000100dc */
[----:B------:R-:W2:Y:S01]  /*14d0*/  LDG.E.128 R128, desc[UR10][R128.64] ;  /* 0x0000000a80807981 */ /* 0x000ea2000c1e1d00 */
[C---:B------:R-:W-:Y:S01]  /*14e0*/  FADD.FTZ R168, R134.reuse, R168 ;  /* 0x000000a886a87221 */ /* 0x040fe20000010000 */
[----:B------:R-:W-:Y:S01]  /*14f0*/  FFMA.FTZ R16, R134, R198, R16 ;  /* 0x000000c686107223 */ /* 0x000fe20000010010 */
[----:B------:R-:W-:Y:S01]  /*1500*/  FFMA.FTZ R199, R70, R134, R199 ;  /* 0x0000008646c77223 */ /* 0x000fe200000100c7 */
[C---:B------:R-:W-:Y:S01]  /*1510*/  FADD.FTZ R169, R135.reuse, R169 ;  /* 0x000000a987a97221 */ /* 0x040fe20000010000 */
[----:B------:R-:W-:Y:S01]  /*1520*/  FFMA.FTZ R17, R135, R200, R17 ;  /* 0x000000c887117223 */ /* 0x000fe20000010011 */
[----:B----4-:R-:W-:-:S04]  /*1530*/  FADD.FTZ R142, -R202, R148 ;  /* 0x00000094ca8e7221 */ /* 0x010fc80000010100 */
[----:B------:R-:W-:Y:S01]  /*1540*/  FMUL.FTZ R142, R142, UR16 ;  /* 0x000000108e8e7c20 */ /* 0x000fe20008410000 */
[----:B------:R-:W-:-:S03]  /*1550*/  FADD.FTZ R30, R156, R30 ;  /* 0x0000001e9c1e7221 */ /* 0x000fc60000010000 */
[----:B------:R-:W-:Y:S01]  /*1560*/  FFMA.FTZ R6, R156, R142, R6 ;  /* 0x0000008e9c067223 */ /* 0x000fe20000010006 */
[C---:B------:R-:W-:Y:S01]  /*1570*/  FADD.FTZ R149, -R202.reuse, R149 ;  /* 0x00000095ca957221 */ /* 0x040fe20000010100 */
[----:B------:R-:W-:-:S03]  /*1580*/  FADD.FTZ R150, -R202, R150 ;  /* 0x00000096ca967221 */ /* 0x000fc60000010100 */
[----:B------:R-:W-:Y:S01]  /*1590*/  FMUL.FTZ R206, R149, UR16 ;  /* 0x0000001095ce7c20 */ /* 0x000fe20008410000 */
[C---:B------:R-:W-:Y:S01]  /*15a0*/  FADD.FTZ R31, R157.reuse, R31 ;  /* 0x0000001f9d1f7221 */ /* 0x040fe20000010000 */
[----:B------:R-:W-:Y:S02]  /*15b0*/  FADD.FTZ R160, R158, R160 ;  /* 0x000000a09ea07221 */ /* 0x000fe40000010000 */
[----:B------:R-:W-:Y:S01]  /*15c0*/  FFMA.FTZ R7, R157, R206, R7 ;  /* 0x000000ce9d077223 */ /* 0x000fe20000010007 */
[----:B---3--:R-:W-:-:S04]  /*15d0*/  FMUL.FTZ R127, R52, R152 ;  /* 0x00000098347f7220 */ /* 0x008fc80000410000 */
[----:B------:R-:W-:Y:S02]  /*15e0*/  FFMA.FTZ R156, R76, R156, R127 ;  /* 0x0000009c4c9c7223 */ /* 0x000fe4000001007f */
[----:B------:R-:W3:Y:S01]  /*15f0*/  LDG.E.128 R124, desc[UR10][R124.64] ;  /* 0x0000000a7c7c7981 */ /* 0x000ee2000c1e1d00 */
[----:B------:R-:W-:Y:S01]  /*1600*/  FMUL.FTZ R134, R53, R153 ;  /* 0x0000009935867220 */ /* 0x000fe20000410000 */
[C---:B------:R-:W-:Y:S01]  /*1610*/  FADD.FTZ R232, R153.reuse, R232 ;  /* 0x000000e899e87221 */ /* 0x040fe20000010000 */
[----:B------:R-:W-:Y:S01]  /*1620*/  FFMA.FTZ R210, R153, R206, R210 ;  /* 0x000000ce99d27223 */ /* 0x000fe200000100d2 */
[----:B------:R-:W-:Y:S01]  /*1630*/  FMUL.FTZ R153, R150, UR16 ;  /* 0x0000001096997c20 */ /* 0x000fe20008410000 */
[----:B------:R-:W-:Y:S01]  /*1640*/  FMUL.FTZ R135, R54, R154 ;  /* 0x0000009a36877220 */ /* 0x000fe20000410000 */
[----:B------:R-:W-:Y:S02]  /*1650*/  FFMA.FTZ R157, R77, R157, R134 ;  /* 0x0000009d4d9d7223 */ /* 0x000fe40000010086 */
[----:B------:R-:W-:Y:S01]  /*1660*/  FFMA.FTZ R8, R158, R153, R8 ;  /* 0x000000999e087223 */ /* 0x000fe20000010008 */
[----:B------:R-:W-:-:S02]  /*1670*/  FFMA.FTZ R158, R78, R158, R135 ;  /* 0x0000009e4e9e7223 */ /* 0x000fc40000010087 */
[----:B------:R-:W4:Y:S01]  /*1680*/  LDG.E.128 R132, desc[UR10][R132.64] ;  /* 0x0000000a84847981 */ /* 0x000f22000c1e1d00 */
[----:B------:R-:W-:Y:S01]  /*1690*/  FADD.FTZ R151, -R202, R151 ;  /* 0x00000097ca977221 */ /* 0x000fe20000010100 */
[C---:B------:R-:W-:Y:S01]  /*16a0*/  FADD.FTZ R248, R143.reuse, R248 ;  /* 0x000000f88ff87221 */ /* 0x040fe20000010000 */
[----:B------:R-:W-:Y:S01]  /*16b0*/  FFMA.FTZ R224, R143, R141, R224 ;  /* 0x0000008d8fe07223 */ /* 0x000fe200000100e0 */
[C---:B------:R-:W-:Y:S01]  /*16c0*/  FADD.FTZ R233, R154.reuse, R233 ;  /* 0x000000e99ae97221 */ /* 0x040fe20000010000 */
[----:B------:R-:W-:Y:S01]  /*16d0*/  FFMA.FTZ R211, R154, R153, R211 ;  /* 0x000000999ad37223 */ /* 0x000fe200000100d3 */
[----:B------:R-:W-:Y:S01]  /*16e0*/  FMUL.FTZ R154, R151, UR16 ;  /* 0x00000010979a7c20 */ /* 0x000fe20008410000 */
[----:B------:R-:W-:Y:S01]  /*16f0*/  FMUL.FTZ R138, R55, R155 ;  /* 0x0000009b378a7220 */ /* 0x000fe20000410000 */
[C---:B------:R-:W-:Y:S02]  /*1700*/  FADD.FTZ R161, R159.reuse, R161 ;  /* 0x000000a19fa17221 */ /* 0x040fe40000010000 */
[----:B------:R-:W-:Y:S01]  /*1710*/  FFMA.FTZ R9, R159, R154, R9 ;  /* 0x0000009a9f097223 */ /* 0x000fe20000010009 */
[----:B------:R-:W-:Y:S01]  /*1720*/  FFMA.FTZ R159, R79, R159, R138 ;  /* 0x0000009f4f9f7223 */ /* 0x000fe2000001008a */
[----:B--2---:R-:W-:-:S04]  /*1730*/  FADD.FTZ R112, -R202, R112 ;  /* 0x00000070ca707221 */ /* 0x004fc80000010100 */
[----:B------:R-:W-:Y:S01]  /*1740*/  FMUL.FTZ R143, R112, UR16 ;  /* 0x00000010708f7c20 */ /* 0x000fe20008410000 */
[----:B------:R-:W-:Y:S01]  /*1750*/  FMUL.FTZ R139, R36, R116 ;  /* 0x00000074248b7220 */ /* 0x000fe20000410000 */
[C---:B------:R-:W-:Y:S02]  /*1760*/  FADD.FTZ R174, R120.reuse, R174 ;  /* 0x000000ae78ae7221 */ /* 0x040fe40000010000 */
[----:B------:R-:W-:Y:S01]  /*1770*/  FFMA.FTZ R22, R120, R143, R22 ;  /* 0x0000008f78167223 */ /* 0x000fe20000010016 */
[----:B------:R-:W-:Y:S02]  /*1780*/  FFMA.FTZ R120, R60, R120, R139 ;  /* 0x000000783c787223 */ /* 0x000fe4000001008b */
[----:B------:R-:W0:Y:S02]  /*1790*/  @P1 LDC.64 R138, c[0x0][0x3b8] ;  /* 0x0000ee00ff8a1b82 */ /* 0x000e240000000a00 */
[----:B0-----:R-:W-:-:S05]  /*17a0*/  @P1 IMAD.WIDE.U32 R138, R5, 0x4, R138 ;  /* 0x00000004058a1825 */ /* 0x001fca00078e008a */
[----:B------:R0:W5:Y:S02]  /*17b0*/  @P1 LDG.E R177, desc[UR10][R138.64] ;  /* 0x0000000a8ab11981 */ /* 0x000164000c1e1900 */
[----:B0-----:R-:W0:Y:S02]  /*17c0*/  @P0 LDC.64 R138, c[0x0][0x438] ;  /* 0x00010e00ff8a0b82 */ /* 0x001e240000000a00 */
[----:B0-----:R-:W-:-:S05]  /*17d0*/  @P0 IMAD.WIDE.U32 R138, R180, 0x10, R138 ;  /* 0x00000010b48a0825 */ /* 0x001fca00078e008a */
[----:B------:R0:W5:Y:S02]  /*17e0*/  @P0 LDG.E.128 R100, desc[UR10][R138.64] ;  /* 0x0000000a8a640981 */ /* 0x000164000c1e1d00 */
[----:B0-----:R-:W0:Y:S01]  /*17f0*/  @P1 LDC.64 R138, c[0x0][0x3b8] ;  /* 0x0000ee00ff8a1b82 */ /* 0x001e220000000a00 */
[C---:B------:R-:W-:Y:S01]  /*1800*/  FADD.FTZ R113, -R202.reuse, R113 ;  /* 0x00000071ca717221 */ /* 0x040fe20000010100 */
[----:B------:R-:W-:Y:S01]  /*1810*/  FADD.FTZ R114, -R202, R114 ;  /* 0x00000072ca727221 */ /* 0x000fe20000010100 */
[----:B------:R-:W-:Y:S01]  /*1820*/  FMUL.FTZ R112, R37, R117 ;  /* 0x0000007525707220 */ /* 0x000fe20000410000 */
[----:B------:R-:W-:Y:S01]  /*1830*/  FADD.FTZ R175, R121, R175 ;  /* 0x000000af79af7221 */ /* 0x000fe20000010000 */
[----:B------:R-:W-:Y:S01]  /*1840*/  FADD.FTZ R176, R122, R176 ;  /* 0x000000b07ab07221 */ /* 0x000fe20000010000 */
[----:B0-----:R-:W-:-:S05]  /*1850*/  @P1 IMAD.WIDE.U32 R138, R180, 0x4, R138 ;  /* 0x00000004b48a1825 */ /* 0x001fca00078e008a */
[----:B------:R0:W5:Y:S02]  /*1860*/  @P1 LDG.E R178, desc[UR10][R138.64] ;  /* 0x0000000a8ab21981 */ /* 0x000164000c1e1900 */
[----:B0-----:R-:W-:Y:S01]  /*1870*/  FMUL.FTZ R138, R113, UR16 ;  /* 0x00000010718a7c20 */ /* 0x001fe20008410000 */
[----:B------:R-:W-:Y:S01]  /*1880*/  FMUL.FTZ R139, R114, UR16 ;  /* 0x00000010728b7c20 */ /* 0x000fe20008410000 */
[----:B------:R-:W-:Y:S02]  /*1890*/  FMUL.FTZ R113, R38, R118 ;  /* 0x0000007626717220 */ /* 0x000fe40000410000 */
[----:B------:R-:W-:Y:S01]  /*18a0*/  FFMA.FTZ R23, R121, R138, R23 ;  /* 0x0000008a79177223 */ /* 0x000fe20000010017 */
[----:B------:R-:W-:Y:S01]  /*18b0*/  FFMA.FTZ R121, R61, R121, R112 ;  /* 0x000000793d797223 */ /* 0x000fe20000010070 */
[----:B------:R-:W-:Y:S01]  /*18c0*/  FADD.FTZ R112, RZ, R156 ;  /* 0x0000009cff707221 */ /* 0x000fe20000010000 */
[----:B------:R-:W-:Y:S01]  /*18d0*/  FFMA.FTZ R24, R122, R139, R24 ;  /* 0x0000008b7a187223 */ /* 0x000fe20000010018 */
[----:B------:R-:W-:-:S02]  /*18e0*/  FFMA.FTZ R122, R62, R122, R113 ;  /* 0x0000007a3e7a7223 */ /* 0x000fc40000010071 */
[----:B------:R-:W-:-:S04]  /*18f0*/  FADD.FTZ R113, R157, R112 ;  /* 0x000000709d717221 */ /* 0x000fc80000010000 */
[----:B------:R-:W-:-:S04]  /*1900*/  FADD.FTZ R112, R158, R113 ;  /* 0x000000719e707221 */ /* 0x000fc80000010000 */
[----:B------:R-:W-:-:S04]  /*1910*/  FADD.FTZ R113, R159, R112 ;  /* 0x000000709f717221 */ /* 0x000fc80000010000 */
        /* <DEDUP_REMOVED lines=25> */
[----:B------:R-:W-:Y:S01]  /*1ab0*/  FADD.FTZ R112, R120, R115 ;  /* 0x0000007378707221 */ /* 0x000fe20000010000 */
[C---:B------:R-:W-:Y:S01]  /*1ac0*/  FADD.FTZ R231, R152.reuse, R231 ;  /* 0x000000e798e77221 */ /* 0x040fe20000010000 */
[----:B------:R-:W-:Y:S01]  /*1ad0*/  FFMA.FTZ R209, R152, R142, R209 ;  /* 0x0000008e98d17223 */ /* 0x000fe200000100d1 */
[----:B------:R-:W-:Y:S01]  /*1ae0*/  FMUL.FTZ R152, R39, R119 ;  /* 0x0000007727987220 */ /* 0x000fe20000410000 */
[----:B------:R-:W-:Y:S01]  /*1af0*/  FFMA.FTZ R113, R200, R201, R113 ;  /* 0x000000c9c8717223 */ /* 0x000fe20000010071 */
[----:B------:R-:W-:Y:S01]  /*1b00*/  FADD.FTZ R115, R121, R112 ;  /* 0x0000007079737221 */ /* 0x000fe20000010000 */
[C---:B------:R-:W-:Y:S01]  /*1b10*/  FADD.FTZ R203, R123.reuse, R203 ;  /* 0x000000cb7bcb7221 */ /* 0x040fe20000010000 */
[----:B------:R-:W-:Y:S01]  /*1b20*/  FFMA.FTZ R25, R123, R151, R25 ;  /* 0x000000977b197223 */ /* 0x000fe20000010019 */
[----:B------:R-:W-:Y:S01]  /*1b30*/  FFMA.FTZ R152, R63, R123, R152 ;  /* 0x0000007b3f987223 */ /* 0x000fe20000010098 */
[----:B------:R-:W-:Y:S01]  /*1b40*/  FFMA.FTZ R112, R136, R144, R113 ;  /* 0x0000009088707223 */ /* 0x000fe20000010071 */
[----:B---3--:R-:W-:Y:S01]  /*1b50*/  FMUL.FTZ R123, R32, R124 ;  /* 0x0000007c207b7220 */ /* 0x008fe20000410000 */
[----:B------:R-:W-:Y:S01]  /*1b60*/  FADD.FTZ R115, R122, R115 ;  /* 0x000000737a737221 */ /* 0x000fe20000010000 */
[----:B------:R-:W-:Y:S01]  /*1b70*/  FMUL.FTZ R148, R33, R125 ;  /* 0x0000007d21947220 */ /* 0x000fe20000410000 */
[----:B------:R-:W-:Y:S01]  /*1b80*/  FFMA.FTZ R113, R137, R145, R112 ;  /* 0x0000009189717223 */ /* 0x000fe20000010070 */
[----:B------:R-:W-:Y:S01]  /*1b90*/  FFMA.FTZ R123, R56, R128, R123 ;  /* 0x00000080387b7223 */ /* 0x000fe2000001007b */
[----:B------:R-:W-:Y:S01]  /*1ba0*/  FADD.FTZ R114, R152, R115 ;  /* 0x0000007398727221 */ /* 0x000fe20000010000 */
[----:B------:R-:W-:Y:S01]  /*1bb0*/  FMUL.FTZ R149, R34, R126 ;  /* 0x0000007e22957220 */ /* 0x000fe20000410000 */
[----:B------:R-:W-:Y:S01]  /*1bc0*/  FFMA.FTZ R112, R140, R146, R113 ;  /* 0x000000928c707223 */ /* 0x000fe20000010071 */
[----:B------:R-:W-:Y:S01]  /*1bd0*/  FFMA.FTZ R148, R57, R129, R148 ;  /* 0x0000008139947223 */ /* 0x000fe20000010094 */
[----:B------:R-:W-:Y:S01]  /*1be0*/  FADD.FTZ R113, R123, R114 ;  /* 0x000000727b717221 */ /* 0x000fe20000010000 */
        /* <DEDUP_REMOVED lines=9> */
[----:B----4-:R-:W-:Y:S01]  /*1c80*/  FADD.FTZ R132, -R202, R132 ;  /* 0x00000084ca847221 */ /* 0x010fe20000010100 */
[----:B------:R-:W-:-:S03]  /*1c90*/  FFMA.FTZ R114, R139, R122, R114 ;  /* 0x0000007a8b727223 */ /* 0x000fc60000010072 */
[----:B------:R-:W0:Y:S01]  /*1ca0*/  SHFL.DOWN PT, R113, R112, 0x10, 0x1f ;  /* 0x0a001f0070717f89 */ /* 0x000e2200000e0000 */
[----:B------:R-:W-:Y:S01]  /*1cb0*/  FADD.FTZ R133, -R202, R133 ;  /* 0x00000085ca857221 */ /* 0x000fe20000010100 */
[----:B------:R-:W-:Y:S01]  /*1cc0*/  FMUL.FTZ R132, R132, UR16 ;  /* 0x0000001084847c20 */ /* 0x000fe20008410000 */
[----:B------:R-:W-:Y:S01]  /*1cd0*/  FFMA.FTZ R115, R151, R152, R114 ;  /* 0x0000009897737223 */ /* 0x000fe20000010072 */
[----:B------:R-:W-:Y:S01]  /*1ce0*/  FADD.FTZ R134, -R202, R134 ;  /* 0x00000086ca867221 */ /* 0x000fe20000010100 */
[----:B------:R-:W-:Y:S02]  /*1cf0*/  FMUL.FTZ R133, R133, UR16 ;  /* 0x0000001085857c20 */ /* 0x000fe40008410000 */
        /* <DEDUP_REMOVED lines=27> */
[----:B------:R-:W1:Y:S01]  /*1eb0*/  S2R R202, SR_TID.X ;  /* 0x0000000000ca7919 */ /* 0x000e620000002100 */
[----:B0-----:R-:W-:Y:S02]  /*1ec0*/  FADD.FTZ R118, R117, R112 ;  /* 0x0000007075767221 */ /* 0x001fe40000010000 */
        /* <DEDUP_REMOVED lines=10> */
[----:B0-----:R-:W-:Y:S01]  /*1f70*/  FADD.FTZ R112, R114, R113 ;  /* 0x0000007172707221 */ /* 0x001fe20000010000 */
[----:B--2---:R-:W-:-:S08]  /*1f80*/  FADD.FTZ R113, R155, R116 ;  /* 0x000000749b717221 */ /* 0x004fd00000010000 */
        /* <DEDUP_REMOVED lines=9> */
.L_x_3549:
[----:B------:R-:W-:Y:S05]  /*2020*/  BSYNC.RECONVERGENT B0 ;  /* 0x0000000000007941 */ /* 0x000fea0003800200 */
.L_x_3548:
[----:B------:R-:W2:Y:S01]  /*2030*/  LDL.LU R118, [R1] ;  /* 0x0000000001767983 */ /* 0x000ea20000300800 */
[C---:B------:R-:W-:Y:S01]  /*2040*/  FADD.FTZ R207, R130.reuse, R207 ;  /* 0x000000cf82cf7221 */ /* 0x040fe20000010000 */
[----:B------:R-:W-:Y:S02]  /*2050*/  FFMA.FTZ R28, R130, R134, R28 ;  /* 0x00000086821c7223 */ /* 0x000fe4000001001c */
[----:B------:R-:W3:Y:S04]  /*2060*/  LDL.LU R128, [R1+0x4] ;  /* 0x0000040001807983 */ /* 0x000ee80000300800 */
[----:B------:R-:W4:Y:S01]  /*2070*/  LDL.LU R155, [R1+0xc] ;  /* 0x00000c00019b7983 */ /* 0x000f220000300800 */
[----:B------:R-:W1:Y:S01]  /*2080*/  S2UR UR6, SR_CgaCtaId ;  /* 0x00000000000679c3 */ /* 0x000e620000008800 */
[----:B------:R-:W-:Y:S01]  /*2090*/  UMOV UR5, 0x400 ;  /* 0x0000040000057882 */ /* 0x000fe20000000000 */
[C---:B------:R-:W-:Y:S01]  /*20a0*/  FADD.FTZ R205, R129.reuse, R205 ;  /* 0x000000cd81cd7221 */ /* 0x040fe20000010000 */
[----:B------:R-:W4:Y:S01]  /*20b0*/  LDL.LU R130, [R1+0x8] ;  /* 0x0000080001827983 */ /* 0x000f220000300800 */
[----:B------:R-:W-:Y:S01]  /*20c0*/  FFMA.FTZ R27, R129, R133, R27 ;  /* 0x00000085811b7223 */ /* 0x000fe2000001001b */
[----:B-1----:R-:W-:-:S04]  /*20d0*/  ULEA UR5, UR6, UR5, 0x18 ;  /* 0x0000000506057291 */ /* 0x002fc8000f8ec0ff */
[----:B------:R-:W-:Y:S02]  /*20e0*/  UIADD3 UR6, UPT, UPT, UR5, 0x6040, URZ ;  /* 0x0000604005067890 */ /* 0x000fe4000fffe0ff */
[----:B------:R-:W-:Y:S01]  /*20f0*/  @!UP1 UIADD3 UR6, UPT, UPT, UR5, 0x6000, URZ ;  /* 0x0000600005069890 */ /* 0x000fe2000fffe0ff */
[----:B------:R-:W-:Y:S08]  /*2100*/  BAR.SYNC.DEFER_BLOCKING 0x0 ;  /* 0x0000000000007b1d */ /* 0x000ff00000010000 */
[----:B0-----:R-:W0:Y:S01]  /*2110*/  LDS.128 R112, [UR6] ;  /* 0x00000006ff707984 */ /* 0x001e220008000c00 */
[----:B------:R-:W-:-:S02]  /*2120*/  UIADD3 UR6, UPT, UPT, UR5, 0x6050, URZ ;  /* 0x0000605005067890 */ /* 0x000fc4000fffe0ff */
        /* <DEDUP_REMOVED lines=18> */
[----:B------:R-:W-:Y:S01]  /*2250*/  FADD.FTZ R113, R114, R113 ;  /* 0x0000007172717221 */ /* 0x000fe20000010000 */
[----:B------:R-:W-:-:S04]  /*2260*/  UISETP.NE.U32.AND UP0, UPT, UR22, URZ, UPT ;  /* 0x000000ff1600728c */ /* 0x000fc8000bf05070 */
[----:B------:R-:W-:Y:S01]  /*2270*/  UISETP.NE.AND.EX UP0, UPT, UR23, URZ, UPT, UP0 ;  /* 0x000000ff1700728c */ /* 0x000fe2000bf05300 */
[----:B------:R-:W-:Y:S01]  /*2280*/  ISETP.NE.AND P3, PT, RZ, UR26, PT ;  /* 0x0000001aff007c0c */ /* 0x000fe2000bf65270 */
[----:B------:R-:W-:Y:S01]  /*2290*/  UIADD3 UR4, UPT, UPT, UR4, UR20, URZ ;  /* 0x0000001404047290 */ /* 0x000fe2000fffe0ff */
[-C--:B------:R-:W-:Y:S01]  /*22a0*/  FFMA.FTZ R240, R127, R135.reuse, R240 ;  /* 0x000000877ff07223 */ /* 0x080fe200000100f0 */
[C---:B------:R-:W-:Y:S01]  /*22b0*/  FADD.FTZ R208, R131.reuse, R208 ;  /* 0x000000d083d07221 */ /* 0x040fe20000010000 */
[----:B------:R-:W-:Y:S01]  /*22c0*/  FFMA.FTZ R29, R131, R135, R29 ;  /* 0x00000087831d7223 */ /* 0x000fe2000001001d */
[----:B------:R-:W-:Y:S01]  /*22d0*/  FFMA.FTZ R229, R124, R132, R229 ;  /* 0x000000847ce57223 */ /* 0x000fe200000100e5 */
[----:B------:R-:W-:Y:S01]  /*22e0*/  FFMA.FTZ R230, R125, R133, R230 ;  /* 0x000000857de67223 */ /* 0x000fe200000100e6 */
[----:B------:R-:W-:Y:S01]  /*22f0*/  FFMA.FTZ R239, R126, R134, R239 ;  /* 0x000000867eef7223 */ /* 0x000fe200000100ef */
[----:B------:R-:W-:Y:S01]  /*2300*/  UISETP.GE.AND UP2, UPT, UR4, UR21, UPT ;  /* 0x000000150400728c */ /* 0x000fe2000bf46270 */
[----:B--2---:R-:W-:-:S05]  /*2310*/  FADD.FTZ R118, R124, R118 ;  /* 0x000000767c767221 */ /* 0x004fca0000010000 */
[----:B------:R-:W-:Y:S04]  /*2320*/  STL [R1], R118 ;  /* 0x0000007601007387 */ /* 0x000fe80000100800 */
[----:B------:R-:W0:Y:S01]  /*2330*/  LDS.128 R116, [UR6] ;  /* 0x00000006ff747984 */ /* 0x000e220008000c00 */
[----:B---3--:R-:W-:Y:S01]  /*2340*/  FADD.FTZ R128, R125, R128 ;  /* 0x000000807d807221 */ /* 0x008fe20000010000 */
[----:B----4-:R-:W-:Y:S01]  /*2350*/  FADD.FTZ R155, R127, R155 ;  /* 0x0000009b7f9b7221 */ /* 0x010fe20000010000 */
[----:B------:R-:W-:-:S03]  /*2360*/  FADD.FTZ R130, R126, R130 ;  /* 0x000000827e827221 */ /* 0x000fc60000010000 */
[----:B------:R1:W-:Y:S04]  /*2370*/  STL [R1+0x4], R128 ;  /* 0x0000048001007387 */ /* 0x0003e80000100800 */
[----:B------:R1:W-:Y:S04]  /*2380*/  STL [R1+0x8], R130 ;  /* 0x0000088201007387 */ /* 0x0003e80000100800 */
[----:B------:R1:W-:Y:S01]  /*2390*/  STL [R1+0xc], R155 ;  /* 0x00000c9b01007387 */ /* 0x0003e20000100800 */
[----:B0-----:R-:W-:-:S04]  /*23a0*/  FADD.FTZ R112, R112, R117 ;  /* 0x0000007570707221 */ /* 0x001fc80000010000 */
[----:B------:R-:W-:Y:S01]  /*23b0*/  FADD.FTZ R112, R119, R112 ;  /* 0x0000007077707221 */ /* 0x000fe20000010000 */
[----:B------:R-:W-:-:S03]  /*23c0*/  FADD.FTZ R113, R113, R116 ;  /* 0x0000007471717221 */ /* 0x000fc60000010000 */
[----:B------:R-:W-:Y:S01]  /*23d0*/  FMUL.FTZ R112, R112, UR19 ;  /* 0x0000001370707c20 */ /* 0x000fe20008410000 */
[----:B------:R-:W-:-:S04]  /*23e0*/  FADD.FTZ R113, R118, R113 ;  /* 0x0000007176717221 */ /* 0x000fc80000010000 */
[----:B------:R-:W-:Y:S01]  /*23f0*/  R2UR UR17, R112 ;  /* 0x00000000701172ca */ /* 0x000fe200000e0000 */
[----:B------:R-:W-:-:S05]  /*2400*/  FMUL.FTZ R113, R113, UR19 ;  /* 0x0000001371717c20 */ /* 0x000fca0008410000 */
[----:B------:R-:W-:Y:S01]  /*2410*/  FSEL R127, R113, RZ, !P3 ;  /* 0x000000ff717f7208 */ /* 0x000fe20005800000 */
[----:B-1----:R-:W-:Y:S08]  /*2420*/  BRA.U UP0, `(.L_x_3550) ;  /* 0x0000000500c47547 */ /* 0x002ff0000b800000 */
        /* <DEDUP_REMOVED lines=33> */
.L_x_3552:
        /* <DEDUP_REMOVED lines=25> */
.L_x_3551:
        /* <DEDUP_REMOVED lines=30> */
.L_x_3554:
        /* <DEDUP_REMOVED lines=25> */
.L_x_3550:
        /* <DEDUP_REMOVED lines=41> */
.L_x_3556:
        /* <DEDUP_REMOVED lines=33> */
.L_x_3555:
        /* <DEDUP_REMOVED lines=38> */
.L_x_3557:
        /* <DEDUP_REMOVED lines=32> */
.L_x_3553:
        /* <DEDUP_REMOVED lines=21> */
[----:B0-----:R-:W-:Y:S01]  /*3590*/  FADD.FTZ R114, R195, -R106 ;  /* 0x8000006ac3727221 */ /* 0x001fe20000010000 */
[----:B------:R-:W-:Y:S01]  /*35a0*/  FFMA.FTZ R104, R185, UR16, R80 ;  /* 0x00000010b9687c23 */ /* 0x000fe20008010050 */
[----:B------:R-:W-:Y:S01]  /*35b0*/  LOP3.LUT P5, RZ, R184, 0xff, RZ, 0xc0, !PT ;  /* 0x000000ffb8ff7812 */ /* 0x000fe200078ac0ff */
[----:B------:R-:W-:Y:S01]  /*35c0*/  FFMA.FTZ R105, R188, UR16, R81 ;  /* 0x00000010bc697c23 */ /* 0x000fe20008010051 */
[----:B------:R-:W-:Y:S01]  /*35d0*/  LOP3.LUT P4, RZ, R4, 0xff, RZ, 0xc0, !PT ;  /* 0x000000ff04ff7812 */ /* 0x000fe2000788c0ff */
[----:B------:R-:W-:Y:S01]  /*35e0*/  FMUL.FTZ R108, R104, UR7 ;  /* 0x00000007686c7c20 */ /* 0x000fe20008410000 */
[----:B------:R-:W-:Y:S01]  /*35f0*/  FFMA.FTZ R106, R191, UR16, R82 ;  /* 0x00000010bf6a7c23 */ /* 0x000fe20008010052 */
[----:B------:R-:W-:Y:S01]  /*3600*/  FMUL.FTZ R109, R105, UR7 ;  /* 0x00000007696d7c20 */ /* 0x000fe20008410000 */
[----:B------:R-:W-:Y:S01]  /*3610*/  LOP3.LUT P6, RZ, R184, 0xff00, RZ, 0xc0, !PT ;  /* 0x0000ff00b8ff7812 */ /* 0x000fe200078cc0ff */
[----:B------:R-:W-:Y:S01]  /*3620*/  FFMA.FTZ R107, R114, UR16, R83 ;  /* 0x00000010726b7c23 */ /* 0x000fe20008010053 */
        /* <DEDUP_REMOVED lines=16> */
.L_x_3560:
[--C-:B------:R-:W-:Y:S01]  /*3730*/  FFMA.FTZ R185, R185, UR17, R127.reuse ;  /* 0x00000011b9b97c23 */ /* 0x100fe2000801007f */
[--C-:B------:R-:W-:Y:S01]  /*3740*/  FFMA.FTZ R188, R188, UR17, R127.reuse ;  /* 0x00000011bcbc7c23 */ /* 0x100fe2000801007f */
[--C-:B------:R-:W-:Y:S01]  /*3750*/  FFMA.FTZ R190, R190, UR17, R127.reuse ;  /* 0x00000011bebe7c23 */ /* 0x100fe2000801007f */
[----:B0-----:R-:W-:Y:S01]  /*3760*/  FFMA.FTZ R108, R193, UR17, R127 ;  /* 0x00000011c16c7c23 */ /* 0x001fe2000801007f */
        /* <DEDUP_REMOVED lines=11> */
[----:B------:R-:W-:Y:S01]  /*3820*/  LOP3.LUT P6, RZ, R184, 0xff00, RZ, 0xc0, !PT ;  /* 0x0000ff00b8ff7812 */ /* 0x000fe200078cc0ff */
[----:B------:R-:W-:Y:S01]  /*3830*/  FMUL.FTZ R191, R191, UR7 ;  /* 0x00000007bfbf7c20 */ /* 0x000fe20008410000 */
[C---:B------:R-:W-:Y:S01]  /*3840*/  SEL R112, R185.reuse, RZ, P5 ;  /* 0x000000ffb9707207 */ /* 0x040fe20002800000 */
[----:B------:R-:W-:Y:S01]  /*3850*/  FFMA.FTZ R110, R110, UR16, R83 ;  /* 0x000000106e6e7c23 */ /* 0x000fe20008010053 */
[----:B------:R-:W-:-:S02]  /*3860*/  SEL R108, R185, RZ, P4 ;  /* 0x000000ffb96c7207 */ /* 0x000fc40002000000 */
[----:B------:R-:W-:Y:S01]  /*3870*/  LOP3.LUT P5, RZ, R4, 0xff00, RZ, 0xc0, !PT ;  /* 0x0000ff0004ff7812 */ /* 0x000fe200078ac0ff */
[----:B------:R-:W-:Y:S01]  /*3880*/  FMUL.FTZ R111, R110, UR7 ;  /* 0x000000076e6f7c20 */ /* 0x000fe20008410000 */
[----:B------:R-:W-:Y:S02]  /*3890*/  LOP3.LUT P4, RZ, R184, 0xff0000, RZ, 0xc0, !PT ;  /* 0x00ff0000b8ff7812 */ /* 0x000fe4000788c0ff */
[----:B------:R-:W-:Y:S02]  /*38a0*/  SEL R113, R188, RZ, P6 ;  /* 0x000000ffbc717207 */ /* 0x000fe40003000000 */
[----:B------:R-:W-:Y:S02]  /*38b0*/  ISETP.GE.U32.AND P6, PT, R184, 0x1000000, PT ;  /* 0x01000000b800780c */ /* 0x000fe40003fc6070 */
[----:B------:R-:W-:Y:S02]  /*38c0*/  SEL R109, R188, RZ, P5 ;  /* 0x000000ffbc6d7207 */ /* 0x000fe40002800000 */
[----:B------:R-:W-:-:S02]  /*38d0*/  SEL R114, R191, RZ, P4 ;  /* 0x000000ffbf727207 */ /* 0x000fc40002000000 */
[C---:B------:R-:W-:Y:S02]  /*38e0*/  LOP3.LUT P5, RZ, R4.reuse, 0xff0000, RZ, 0xc0, !PT ;  /* 0x00ff000004ff7812 */ /* 0x040fe400078ac0ff */
[----:B------:R-:W-:Y:S02]  /*38f0*/  ISETP.GE.U32.AND P4, PT, R4, 0x1000000, PT ;  /* 0x010000000400780c */ /* 0x000fe40003f86070 */
[----:B------:R-:W-:Y:S02]  /*3900*/  SEL R115, R111, RZ, P6 ;  /* 0x000000ff6f737207 */ /* 0x000fe40003000000 */
[----:B------:R-:W-:Y:S02]  /*3910*/  SEL R110, R191, RZ, P5 ;  /* 0x000000ffbf6e7207 */ /* 0x000fe40002800000 */
[----:B------:R-:W-:Y:S01]  /*3920*/  SEL R111, R111, RZ, P4 ;  /* 0x000000ff6f6f7207 */ /* 0x000fe20002000000 */
[----:B------:R-:W-:Y:S06]  /*3930*/  BRA `(.L_x_3561) ;  /* 0x0000000800a47947 */ /* 0x000fec0003800000 */
.L_x_3559:
        /* <DEDUP_REMOVED lines=12> */
[----:B------:R-:W-:Y:S01]  /*3a00*/  LOP3.LUT P4, RZ, R4, 0xff, RZ, 0xc0, !PT ;  /* 0x000000ff04ff7812 */ /* 0x000fe2000788c0ff */
[----:B0-----:R-:W-:Y:S01]  /*3a10*/  FMUL.FTZ R108, R104, UR7 ;  /* 0x00000007686c7c20 */ /* 0x001fe20008410000 */
[----:B------:R-:W-:Y:S01]  /*3a20*/  FMUL.FTZ R106, R190, UR16 ;  /* 0x00000010be6a7c20 */ /* 0x000fe20008410000 */
[----:B------:R-:W-:Y:S01]  /*3a30*/  FMUL.FTZ R109, R105, UR7 ;  /* 0x00000007696d7c20 */ /* 0x000fe20008410000 */
[----:B------:R-:W-:Y:S01]  /*3a40*/  LOP3.LUT P6, RZ, R184, 0xff00, RZ, 0xc0, !PT ;  /* 0x0000ff00b8ff7812 */ /* 0x000fe200078cc0ff */
[----:B------:R-:W-:Y:S01]  /*3a50*/  FMUL.FTZ R107, R107, UR16 ;  /* 0x000000106b6b7c20 */ /* 0x000fe20008410000 */
        /* <DEDUP_REMOVED lines=16> */
.L_x_3562:
[--C-:B------:R-:W-:Y:S01]  /*3b60*/  FFMA.FTZ R185, R185, UR17, R127.reuse ;  /* 0x00000011b9b97c23 */ /* 0x100fe2000801007f */
[--C-:B------:R-:W-:Y:S01]  /*3b70*/  FFMA.FTZ R188, R188, UR17, R127.reuse ;  /* 0x00000011bcbc7c23 */ /* 0x100fe2000801007f */
[--C-:B------:R-:W-:Y:S01]  /*3b80*/  FFMA.FTZ R190, R190, UR17, R127.reuse ;  /* 0x00000011bebe7c23 */ /* 0x100fe2000801007f */
[----:B0-----:R-:W-:Y:S01]  /*3b90*/  FFMA.FTZ R108, R193, UR17, R127 ;  /* 0x00000011c16c7c23 */ /* 0x001fe2000801007f */
[----:B------:R-:W-:Y:S01]  /*3ba0*/  FADD.FTZ R185, R186, -R185 ;  /* 0x800000b9bab97221 */ /* 0x000fe20000010000 */
[----:B------:R-:W-:Y:S01]  /*3bb0*/  FADD.FTZ R188, R189, -R188 ;  /* 0x800000bcbdbc7221 */ /* 0x000fe20000010000 */
[----:B------:R-:W-:Y:S01]  /*3bc0*/  FADD.FTZ R190, R191, -R190 ;  /* 0x800000bebfbe7221 */ /* 0x000fe20000010000 */
[----:B------:R-:W-:Y:S01]  /*3bd0*/  LOP3.LUT P5, RZ, R184, 0xff, RZ, 0xc0, !PT ;  /* 0x000000ffb8ff7812 */ /* 0x000fe200078ac0ff */
[----:B------:R-:W-:Y:S01]  /*3be0*/  FMUL.FTZ R185, R185, UR16 ;  /* 0x00000010b9b97c20 */ /* 0x000fe20008410000 */
[----:B------:R-:W-:Y:S01]  /*3bf0*/  FMUL.FTZ R188, R188, UR16 ;  /* 0x00000010bcbc7c20 */ /* 0x000fe20008410000 */
[----:B------:R-:W-:Y:S01]  /*3c00*/  LOP3.LUT P4, RZ, R4, 0xff, RZ, 0xc0, !PT ;  /* 0x000000ff04ff7812 */ /* 0x000fe2000788c0ff */
[----:B------:R-:W-:Y:S01]  /*3c10*/  FMUL.FTZ R190, R190, UR16 ;  /* 0x00000010bebe7c20 */ /* 0x000fe20008410000 */
[----:B------:R-:W-:Y:S01]  /*3c20*/  FMUL.FTZ R185, R185, UR7 ;  /* 0x00000007b9b97c20 */ /* 0x000fe20008410000 */
[----:B------:R-:W-:Y:S01]  /*3c30*/  FADD.FTZ R195, R195, -R108 ;  /* 0x8000006cc3c37221 */ /* 0x000fe20000010000 */
[----:B------:R-:W-:Y:S01]  /*3c40*/  FMUL.FTZ R188, R188, UR7 ;  /* 0x00000007bcbc7c20 */ /* 0x000fe20008410000 */
[----:B------:R-:W-:Y:S01]  /*3c50*/  FMUL.FTZ R190, R190, UR7 ;  /* 0x00000007bebe7c20 */ /* 0x000fe20008410000 */
[----:B------:R-:W-:Y:S01]  /*3c60*/  LOP3.LUT P6, RZ, R184, 0xff00, RZ, 0xc0, !PT ;  /* 0x0000ff00b8ff7812 */ /* 0x000fe200078cc0ff */
[----:B------:R-:W-:Y:S01]  /*3c70*/  FMUL.FTZ R195, R195, UR16 ;  /* 0x00000010c3c37c20 */ /* 0x000fe20008410000 */
[----:B------:R-:W-:-:S02]  /*3c80*/  SEL R112, R185, RZ, P5 ;  /* 0x000000ffb9707207 */ /* 0x000fc40002800000 */
        /* <DEDUP_REMOVED lines=14> */
.L_x_3558:
        /* <DEDUP_REMOVED lines=13> */
[----:B------:R-:W-:Y:S01]  /*3e40*/  FFMA.FTZ R106, R191, UR16, R82 ;  /* 0x00000010bf6a7c23 */ /* 0x000fe20008010052 */
[----:B------:R-:W-:Y:S01]  /*3e50*/  FMUL.FTZ R112, R104, UR7 ;  /* 0x0000000768707c20 */ /* 0x000fe20008410000 */
[----:B------:R-:W-:Y:S01]  /*3e60*/  FFMA.FTZ R107, R114, UR16, R83 ;  /* 0x00000010726b7c23 */ /* 0x000fe20008010053 */
        /* <DEDUP_REMOVED lines=11> */
.L_x_3564:
        /* <DEDUP_REMOVED lines=25> */
.L_x_3563:
        /* <DEDUP_REMOVED lines=13> */
[----:B0-----:R-:W-:Y:S01]  /*4180*/  FMUL.FTZ R112, R104, UR7 ;  /* 0x0000000768707c20 */ /* 0x001fe20008410000 */
[----:B------:R-:W-:Y:S01]  /*4190*/  FMUL.FTZ R107, R107, UR16 ;  /* 0x000000106b6b7c20 */ /* 0x000fe20008410000 */
        /* <DEDUP_REMOVED lines=11> */
.L_x_3565:
        /* <DEDUP_REMOVED lines=23> */
[----:B------:R-:W-:-:S07]  /*43c0*/  SEL R115, R115, RZ, P6 ;  /* 0x000000ff73737207 */ /* 0x000fce0003000000 */
.L_x_3561:
        /* <DEDUP_REMOVED lines=19> */
[----:B------:R-:W-:Y:S01]  /*4500*/  LOP3.LUT P5, RZ, R183, 0xff, RZ, 0xc0, !PT ;  /* 0x000000ffb7ff7812 */ /* 0x000fe200078ac0ff */
[----:B------:R-:W-:Y:S01]  /*4510*/  FFMA.FTZ R104, R105, UR16, R84 ;  /* 0x0000001069687c23 */ /* 0x000fe20008010054 */
[----:B------:R-:W-:Y:S01]  /*4520*/  FFMA.FTZ R105, R196, UR16, R85 ;  /* 0x00000010c4697c23 */ /* 0x000fe20008010055 */
[----:B------:R-:W-:Y:S01]  /*4530*/  FADD.FTZ R200, R201, -R200 ;  /* 0x800000c8c9c87221 */ /* 0x000fe20000010000 */
        /* <DEDUP_REMOVED lines=11> */
[----:B------:R-:W-:Y:S02]  /*45f0*/  LOP3.LUT P4, RZ, R183, 0xff0000, RZ, 0xc0, !PT ;  /* 0x00ff0000b7ff7812 */ /* 0x000fe4000788c0ff */
[----:B------:R-:W-:Y:S02]  /*4600*/  SEL R113, R109, RZ, P6 ;  /* 0x000000ff6d717207 */ /* 0x000fe40003000000 */
        /* <DEDUP_REMOVED lines=9> */
.L_x_3568:
        /* <DEDUP_REMOVED lines=10> */
[----:B------:R-:W-:Y:S01]  /*4740*/  LOP3.LUT P4, RZ, R3, 0xff, RZ, 0xc0, !PT ;  /* 0x000000ff03ff7812 */ /* 0x000fe2000788c0ff */
[----:B------:R-:W-:Y:S01]  /*4750*/  FFMA.FTZ R199, R199, UR16, R86 ;  /* 0x00000010c7c77c23 */ /* 0x000fe20008010056 */
[----:B------:R-:W-:Y:S01]  /*4760*/  FMUL.FTZ R109, R109, UR7 ;  /* 0x000000076d6d7c20 */ /* 0x000fe20008410000 */
[----:B------:R-:W-:Y:S01]  /*4770*/  FADD.FTZ R200, R201, -R200 ;  /* 0x800000c8c9c87221 */ /* 0x000fe20000010000 */
[----:B------:R-:W-:Y:S01]  /*4780*/  FMUL.FTZ R196, R196, UR7 ;  /* 0x00000007c4c47c20 */ /* 0x000fe20008410000 */
[----:B------:R-:W-:Y:S01]  /*4790*/  FMUL.FTZ R199, R199, UR7 ;  /* 0x00000007c7c77c20 */ /* 0x000fe20008410000 */
[----:B------:R-:W-:Y:S01]  /*47a0*/  LOP3.LUT P6, RZ, R183, 0xff00, RZ, 0xc0, !PT ;  /* 0x0000ff00b7ff7812 */ /* 0x000fe200078cc0ff */
[----:B------:R-:W-:Y:S01]  /*47b0*/  FFMA.FTZ R200, R200, UR16, R87 ;  /* 0x00000010c8c87c23 */ /* 0x000fe20008010057 */
        /* <DEDUP_REMOVED lines=15> */
.L_x_3567:
        /* <DEDUP_REMOVED lines=9> */
[----:B------:R-:W-:Y:S01]  /*4940*/  FMUL.FTZ R104, R105, UR16 ;  /* 0x0000001069687c20 */ /* 0x000fe20008410000 */
        /* <DEDUP_REMOVED lines=24> */
.L_x_3570:
        /* <DEDUP_REMOVED lines=33> */
.L_x_3566:
        /* <DEDUP_REMOVED lines=27> */
.L_x_3572:
        /* <DEDUP_REMOVED lines=25> */
.L_x_3571:
        /* <DEDUP_REMOVED lines=26> */
.L_x_3573:
        /* <DEDUP_REMOVED lines=24> */
.L_x_3569:
        /* <DEDUP_REMOVED lines=45> */
.L_x_3576:
        /* <DEDUP_REMOVED lines=19> */
[----:B------:R-:W-:Y:S01]  /*5740*/  LOP3.LUT P5, RZ, R2, 0xff00, RZ, 0xc0, !PT ;  /* 0x0000ff0002ff7812 */ /* 0x000fe200078ac0ff */
[----:B------:R-:W-:Y:S01]  /*5750*/  FMUL.FTZ R116, R115, UR7 ;  /* 0x0000000773747c20 */ /* 0x000fe20008410000 */
[----:B------:R-:W-:Y:S02]  /*5760*/  SEL R108, R109, RZ, P4 ;  /* 0x000000ff6d6c7207 */ /* 0x000fe40002000000 */
[----:B------:R-:W-:Y:S02]  /*5770*/  LOP3.LUT P4, RZ, R182, 0xff0000, RZ, 0xc0, !PT ;  /* 0x00ff0000b6ff7812 */ /* 0x000fe4000788c0ff */
[C---:B------:R-:W-:Y:S02]  /*5780*/  SEL R109, R110.reuse, RZ, P5 ;  /* 0x000000ff6e6d7207 */ /* 0x040fe40002800000 */
[----:B------:R-:W-:Y:S02]  /*5790*/  SEL R113, R110, RZ, P6 ;  /* 0x000000ff6e717207 */ /* 0x000fe40003000000 */
[----:B------:R-:W-:-:S02]  /*57a0*/  LOP3.LUT P5, RZ, R2, 0xff0000, RZ, 0xc0, !PT ;  /* 0x00ff000002ff7812 */ /* 0x000fc400078ac0ff */
[C---:B------:R-:W-:Y:S02]  /*57b0*/  SEL R114, R111.reuse, RZ, P4 ;  /* 0x000000ff6f727207 */ /* 0x040fe40002000000 */
[----:B------:R-:W-:Y:S02]  /*57c0*/  ISETP.GE.U32.AND P6, PT, R182, 0x1000000, PT ;  /* 0x01000000b600780c */ /* 0x000fe40003fc6070 */
[----:B------:R-:W-:Y:S02]  /*57d0*/  ISETP.GE.U32.AND P4, PT, R2, 0x1000000, PT ;  /* 0x010000000200780c */ /* 0x000fe40003f86070 */
[----:B------:R-:W-:Y:S02]  /*57e0*/  SEL R110, R111, RZ, P5 ;  /* 0x000000ff6f6e7207 */ /* 0x000fe40002800000 */
[C---:B------:R-:W-:Y:S02]  /*57f0*/  SEL R115, R116.reuse, RZ, P6 ;  /* 0x000000ff74737207 */ /* 0x040fe40003000000 */
[----:B------:R-:W-:Y:S01]  /*5800*/  SEL R111, R116, RZ, P4 ;  /* 0x000000ff746f7207 */ /* 0x000fe20002000000 */
[----:B------:R-:W-:Y:S06]  /*5810*/  BRA `(.L_x_3577) ;  /* 0x0000000800a47947 */ /* 0x000fec0003800000 */
.L_x_3575:
        /* <DEDUP_REMOVED lines=34> */
.L_x_3578:
        /* <DEDUP_REMOVED lines=33> */
.L_x_3574:
        /* <DEDUP_REMOVED lines=13> */
[----:B------:R-:W-:Y:S01]  /*5d20*/  LOP3.LUT P6, RZ, R182, 0xff, RZ, 0xc0, !PT ;  /* 0x000000ffb6ff7812 */ /* 0x000fe200078cc0ff */
        /* <DEDUP_REMOVED lines=13> */
.L_x_3580:
        /* <DEDUP_REMOVED lines=15> */
[C---:B------:R-:W-:Y:S01]  /*5ef0*/  LOP3.LUT P5, RZ, R182.reuse, 0xff00, RZ, 0xc0, !PT ;  /* 0x0000ff00b6ff7812 */ /* 0x040fe200078ac0ff */
[----:B------:R-:W-:Y:S01]  /*5f00*/  FMUL.FTZ R115, R115, UR7 ;  /* 0x0000000773737c20 */ /* 0x000fe20008410000 */
[----:B------:R-:W-:Y:S01]  /*5f10*/  LOP3.LUT P4, RZ, R182, 0xff0000, RZ, 0xc0, !PT ;  /* 0x00ff0000b6ff7812 */ /* 0x000fe2000788c0ff */
[----:B------:R-:W-:Y:S01]  /*5f20*/  FMUL.FTZ R116, R116, UR7 ;  /* 0x0000000774747c20 */ /* 0x000fe20008410000 */
[----:B------:R-:W-:-:S02]  /*5f30*/  SEL R112, R113, RZ, P6 ;  /* 0x000000ff71707207 */ /* 0x000fc40003000000 */
[----:B------:R-:W-:Y:S02]  /*5f40*/  ISETP.GE.U32.AND P6, PT, R182, 0x1000000, PT ;  /* 0x01000000b600780c */ /* 0x000fe40003fc6070 */
[----:B------:R-:W-:Y:S02]  /*5f50*/  SEL R113, R114, RZ, P5 ;  /* 0x000000ff72717207 */ /* 0x000fe40002800000 */
[----:B------:R-:W-:Y:S02]  /*5f60*/  SEL R114, R115, RZ, P4 ;  /* 0x000000ff73727207 */ /* 0x000fe40002000000 */
[----:B------:R-:W-:Y:S01]  /*5f70*/  SEL R115, R116, RZ, P6 ;  /* 0x000000ff74737207 */ /* 0x000fe20003000000 */
[----:B------:R-:W-:Y:S06]  /*5f80*/  BRA `(.L_x_3577) ;  /* 0x0000000000c87947 */ /* 0x000fec0003800000 */
.L_x_3579:
        /* <DEDUP_REMOVED lines=26> */
.L_x_3581:
        /* <DEDUP_REMOVED lines=11> */
[----:B------:R-:W-:Y:S01]  /*61e0*/  LOP3.LUT P6, RZ, R182, 0xff, RZ, 0xc0, !PT ;  /* 0x000000ffb6ff7812 */ /* 0x000fe200078cc0ff */
[----:B------:R-:W-:Y:S01]  /*61f0*/  FMUL.FTZ R113, R113, UR7 ;  /* 0x0000000771717c20 */ /* 0x000fe20008410000 */
[----:B------:R-:W-:Y:S01]  /*6200*/  FMUL.FTZ R147, R147, UR16 ;  /* 0x0000001093937c20 */ /* 0x000fe20008410000 */
        /* <DEDUP_REMOVED lines=9> */
[----:B------:R-:W-:-:S07]  /*62a0*/  SEL R115, R147, RZ, P6 ;  /* 0x000000ff93737207 */ /* 0x000fce0003000000 */
.L_x_3577:
        /* <DEDUP_REMOVED lines=19> */
[----:B------:R-:W-:Y:S01]  /*63e0*/  LOP3.LUT P5, RZ, R181, 0xff, RZ, 0xc0, !PT ;  /* 0x000000ffb5ff7812 */ /* 0x000fe200078ac0ff */
[----:B0-----:R-:W-:Y:S01]  /*63f0*/  FFMA.FTZ R104, R143, UR16, R100 ;  /* 0x000000108f687c23 */ /* 0x001fe20008010064 */
        /* <DEDUP_REMOVED lines=24> */
.L_x_3584:
        /* <DEDUP_REMOVED lines=33> */
.L_x_3583:
        /* <DEDUP_REMOVED lines=9> */
[----:B0-----:R-:W-:Y:S01]  /*6820*/  FMUL.FTZ R104, R143, UR16 ;  /* 0x000000108f687c20 */ /* 0x001fe20008410000 */
        /* <DEDUP_REMOVED lines=24> */
.L_x_3586:
        /* <DEDUP_REMOVED lines=33> */
.L_x_3582:
        /* <DEDUP_REMOVED lines=27> */
.L_x_3588:
        /* <DEDUP_REMOVED lines=25> */
.L_x_3587:
        /* <DEDUP_REMOVED lines=26> */
.L_x_3589:
        /* <DEDUP_REMOVED lines=24> */
.L_x_3585:
        /* <DEDUP_REMOVED lines=44> */
.L_x_3592:
        /* <DEDUP_REMOVED lines=33> */
.L_x_3591:
        /* <DEDUP_REMOVED lines=34> */
.L_x_3594:
        /* <DEDUP_REMOVED lines=33> */
.L_x_3590:
        /* <DEDUP_REMOVED lines=27> */
.L_x_3596:
        /* <DEDUP_REMOVED lines=25> */
.L_x_3595:
        /* <DEDUP_REMOVED lines=26> */
.L_x_3597:
        /* <DEDUP_REMOVED lines=24> */
.L_x_3593:
        /* <DEDUP_REMOVED lines=11> */
[----:B------:R1:W5:Y:S01]  /*8230*/  LDL.LU R92, [R1] ;  /* 0x00000000015c7983 */ /* 0x0003620000300800 */
[----:B------:R-:W-:Y:S02]  /*8240*/  MOV R64, R6 ;  /* 0x0000000600407202 */ /* 0x000fe40000000f00 */
[----:B------:R-:W-:Y:S01]  /*8250*/  MOV R65, R7 ;  /* 0x0000000700417202 */ /* 0x000fe20000000f00 */
[----:B------:R1:W5:Y:S01]  /*8260*/  LDL.LU R93, [R1+0x4] ;  /* 0x00000400015d7983 */ /* 0x0003620000300800 */
        /* <DEDUP_REMOVED lines=90> */
.L_x_3547:
[----:B------:R-:W1:Y:S08]  /*8810*/  S2UR UR4, SR_CTAID.X ;  /* 0x00000000000479c3 */ /* 0x000e700000002500 */
[----:B------:R-:W1:Y:S08]  /*8820*/  LDC R31, c[0x0][0x388] ;  /* 0x0000e200ff1f7b82 */ /* 0x000e700000000800 */
[----:B------:R-:W2:Y:S08]  /*8830*/  LDC.64 R2, c[0x0][0x440] ;  /* 0x00011000ff027b82 */ /* 0x000eb00000000a00 */
[----:B------:R-:W4:Y:S08]  /*8840*/  LDC.64 R24, c[0x0][0x448] ;  /* 0x00011200ff187b82 */ /* 0x000f300000000a00 */
[----:B------:R-:W3:Y:S01]  /*8850*/  LDC.64 R26, c[0x0][0x450] ;  /* 0x00011400ff1a7b82 */ /* 0x000ee20000000a00 */
[----:B-1----:R-:W-:-:S05]  /*8860*/  IMAD R31, R31, UR4, RZ ;  /* 0x000000041f1f7c24 */ /* 0x002fca000f8e02ff */
[----:B------:R-:W-:Y:S02]  /*8870*/  LEA.HI R31, R31, R202, RZ, 0x1e ;  /* 0x000000ca1f1f7211 */ /* 0x000fe400078ff0ff */
[----:B------:R-:W1:Y:S03]  /*8880*/  LDC.64 R28, c[0x0][0x458] ;  /* 0x00011600ff1c7b82 */ /* 0x000e660000000a00 */
[----:B--2---:R-:W-:-:S04]  /*8890*/  IMAD.WIDE.U32 R2, R31, 0x10, R2 ;  /* 0x000000101f027825 */ /* 0x004fc800078e0002 */
[C---:B----4-:R-:W-:Y:S01]  /*88a0*/  IMAD.WIDE.U32 R24, R31.reuse, 0x10, R24 ;  /* 0x000000101f187825 */ /* 0x050fe200078e0018 */
[----:B0-----:R-:W-:Y:S04]  /*88b0*/  STG.E.128 desc[UR10][R2.64], R60 ;  /* 0x0000003c02007986 */ /* 0x001fe8000c101d0a */
[----:B------:R-:W-:Y:S01]  /*88c0*/  STG.E.128 desc[UR10][R24.64], R64 ;  /* 0x0000004018007986 */ /* 0x000fe2000c101d0a */
[----:B---3--:R-:W-:-:S05]  /*88d0*/  IMAD.WIDE.U32 R26, R31, 0x10, R26 ;  /* 0x000000101f1a7825 */ /* 0x008fca00078e001a */
        /* <DEDUP_REMOVED lines=22> */
[----:B------:R-:W-:Y:S01]  /*8a40*/  STG.E.128 desc[UR10][R28.64+0x5000], R96 ;  /* 0x005000601c007986 */ /* 0x000fe2000c101d0a */
[----:B------:R-:W-:Y:S05]  /*8a50*/  EXIT ;  /* 0x000000000000794d */ /* 0x000fea0003800000 */
.L_x_3599:
        /* <DEDUP_REMOVED lines=10> */
.L_x_3885:


//--------------------- .text._ZN10layer_norm22ln_bwd_finalize_kernelINS_22Kernel_traits_finalizeILj6144EfffffjLb0ELj1024ELj4ENS_18Kernel_traits_baseILj6144EfffffjLj1024EEEEELb0ELb0EEEvNS_9BwdParamsE --------------------------
	.section	.text._ZN10layer_norm22ln_bwd_finalize_kernelINS_22Kernel_traits_finalizeILj6144EfffffjLb0ELj1024ELj4ENS_18Kernel_traits_baseILj6144EfffffjLj1024EEEEELb0ELb0EEEvNS_9BwdParamsE,"ax",@progbits
	.align	128
        .global         _ZN10layer_norm22ln_bwd_finalize_kernelINS_22Kernel_traits_finalizeILj6144EfffffjLb0ELj1024ELj4ENS_18Kernel_traits_baseILj6144EfffffjLj1024EEEEELb0ELb0EEEvNS_9BwdParamsE
        .type           _ZN10layer_norm22ln_bwd_finalize_kernelINS_22Kernel_traits_finalizeILj6144EfffffjLb0ELj1024ELj4ENS_18Kernel_traits_baseILj6144EfffffjLj1024EEEEELb0ELb0EEEvNS_9BwdParamsE,@function
        .size           _ZN10layer_norm22ln_bwd_finalize_kernelINS_22Kernel_traits_finalizeILj6144EfffffjLb0ELj1024ELj4ENS_18Kernel_traits_baseILj6144EfffffjLj1024EEEEELb0ELb0EEEvNS_9BwdParamsE,(.L_x_3886 - _ZN10layer_norm22ln_bwd_finalize_kernelINS_22Kernel_traits_finalizeILj6144EfffffjLb0ELj1024ELj4ENS_18Kernel_traits_baseILj6144EfffffjLj1024EEEEELb0ELb0EEEvNS_9BwdParamsE)
        .other          _ZN10layer_norm22ln_bwd_finalize_kernelINS_22Kernel_traits_finalizeILj6144EfffffjLb0ELj1024ELj4ENS_18Kernel_traits_baseILj6144EfffffjLj1024EEEEELb0ELb0EEEvNS_9BwdParamsE,@"STO_CUDA_ENTRY STV_DEFAULT"
_ZN10layer_norm22ln_bwd_finalize_kernelINS_22Kernel_traits_finalizeILj6144EfffffjLb0ELj1024ELj4ENS_18Kernel_traits_baseILj6144EfffffjLj1024EEEEELb0ELb0EEEvNS_9BwdParamsE:
.text._ZN10layer_norm22ln_bwd_finalize_kernelINS_22Kernel_traits_finalizeILj6144EfffffjLb0ELj1024ELj4ENS_18Kernel_traits_baseILj6144EfffffjLj1024EEEEELb0ELb0EEEvNS_9BwdParamsE:
        /* <DEDUP_REMOVED lines=78> */
.L_x_3604:
        /* <DEDUP_REMOVED lines=118> */
.L_x_3603:
[----:B------:R-:W-:Y:S05]  /*0c40*/  BSYNC.RECONVERGENT B1 ;  /* 0x0000000000017941 */ /* 0x000fea0003800200 */
.L_x_3602:
        /* <DEDUP_REMOVED lines=68> */
.L_x_3606:
[----:B------:R-:W-:Y:S05]  /*1090*/  BSYNC.RECONVERGENT B1 ;  /* 0x0000000000017941 */ /* 0x000fea0003800200 */
.L_x_3605:
        /* <DEDUP_REMOVED lines=37> */
.L_x_3608:
[----:B------:R-:W-:Y:S05]  /*12f0*/  BSYNC.RECONVERGENT B1 ;  /* 0x0000000000017941 */ /* 0x000fea0003800200 */
.L_x_3607:
[----:B------:R-:W-:Y:S05]  /*1300*/  @!P1 BRA `(.L_x_3601) ;  /* 0x00000000003c9947 */ /* 0x000fea0003800000 */
[----:B------:R-:W0:Y:S01]  /*1310*/  LDC.64 R8, c[0x0][0x440] ;  /* 0x00011000ff087b82 */ /* 0x000e220000000a00 */
[----:B------:R-:W-:Y:S01]  /*1320*/  IMAD R0, R3, R54, R0 ;  /* 0x0000003603007224 */ /* 0x000fe200078e0200 */
[----:B------:R-:W-:-:S04]  /*1330*/  IADD3 R12, PT, PT, -R55, RZ, RZ ;  /* 0x000000ff370c7210 */ /* 0x000fc80007ffe1ff */
[----:B------:R-:W-:Y:S02]  /*1340*/  IADD3 R3, PT, PT, R57, R0, RZ ;  /* 0x0000000039037210 */ /* 0x000fe40007ffe0ff */
[----:B------:R-:W1:Y:S05]  /*1350*/  LDC.64 R10, c[0x0][0x448] ;  /* 0x00011200ff0a7b82 */ /* 0x000e6a0000000a00 */
.L_x_3609:
        /* <DEDUP_REMOVED lines=10> */
.L_x_3601:
[----:B------:R-:W-:Y:S05]  /*1400*/  BSYNC.RECONVERGENT B0 ;  /* 0x0000000000007941 */ /* 0x000fea0003800200 */
.L_x_3600:
        /* <DEDUP_REMOVED lines=60> */
.L_x_3610:
        /* <DEDUP_REMOVED lines=11> */
.L_x_3886:


//--------------------- .text._ZN10layer_norm40ln_parallel_residual_bwd_finalize_kernelINS_22Kernel_traits_finalizeILj6144EfffffjLb0ELj1024ELj4ENS_18Kernel_traits_baseILj6144EfffffjLj1024EEEEELb0EEEvNS_9BwdParamsE --------------------------
	.section	.text._ZN10layer_norm40ln_parallel_residual_bwd_finalize_kernelINS_22Kernel_traits_finalizeILj6144EfffffjLb0ELj1024ELj4ENS_18Kernel_traits_baseILj6144EfffffjLj1024EEEEELb0EEEvNS_9BwdParamsE,"ax",@progbits
	.align	128
        .global         _ZN10layer_norm40ln_parallel_residual_bwd_finalize_kernelINS_22Kernel_traits_finalizeILj6144EfffffjLb0ELj1024ELj4ENS_18Kernel_traits_baseILj6144EfffffjLj1024EEEEELb0EEEvNS_9BwdParamsE
        .type           _ZN10layer_norm40ln_parallel_residual_bwd_finalize_kernelINS_22Kernel_traits_finalizeILj6144EfffffjLb0ELj1024ELj4ENS_18Kernel_traits_baseILj6144EfffffjLj1024EEEEELb0EEEvNS_9BwdParamsE,@function
        .size           _ZN10layer_norm40ln_parallel_residual_bwd_finalize_kernelINS_22Kernel_traits_finalizeILj6144EfffffjLb0ELj1024ELj4ENS_18Kernel_traits_baseILj6144EfffffjLj1024EEEEELb0EEEvNS_9BwdParamsE,(.L_x_3887 - _ZN10layer_norm40ln_parallel_residual_bwd_finalize_kernelINS_22Kernel_traits_finalizeILj6144EfffffjLb0ELj1024ELj4ENS_18Kernel_traits_baseILj6144EfffffjLj1024EEEEELb0EEEvNS_9BwdParamsE)
        .other          _ZN10layer_norm40ln_parallel_residual_bwd_finalize_kernelINS_22Kernel_traits_finalizeILj6144EfffffjLb0ELj1024ELj4ENS_18Kernel_traits_baseILj6144EfffffjLj1024EEEEELb0EEEvNS_9BwdParamsE,@"STO_CUDA_ENTRY STV_DEFAULT"
_ZN10layer_norm40ln_parallel_residual_bwd_finalize_kernelINS_22Kernel_traits_finalizeILj6144EfffffjLb0ELj1024ELj4ENS_18Kernel_traits_baseILj6144EfffffjLj1024EEEEELb0EEEvNS_9BwdParamsE:
.text._ZN10layer_norm40ln_parallel_residual_bwd_finalize_kernelINS_22Kernel_traits_finalizeILj6144EfffffjLb0ELj1024ELj4ENS_18Kernel_traits_baseILj6144EfffffjLj1024EEEEELb0EEEvNS_9BwdParamsE:
        /* <DEDUP_REMOVED lines=58> */
.L_x_3615:
        /* <DEDUP_REMOVED lines=112> */
.L_x_3614:
[----:B------:R-:W-:Y:S05]  /*0aa0*/  BSYNC.RECONVERGENT B1 ;  /* 0x0000000000017941 */ /* 0x000fea0003800200 */
.L_x_3613:
        /* <DEDUP_REMOVED lines=66> */
.L_x_3617:
[----:B------:R-:W-:Y:S05]  /*0ed0*/  BSYNC.RECONVERGENT B1 ;  /* 0x0000000000017941 */ /* 0x000fea0003800200 */
.L_x_3616:
        /* <DEDUP_REMOVED lines=36> */
.L_x_3619:
[----:B------:R-:W-:Y:S05]  /*1120*/  BSYNC.RECONVERGENT B1 ;  /* 0x0000000000017941 */ /* 0x000fea0003800200 */
.L_x_3618:
        /* <DEDUP_REMOVED lines=18> */
.L_x_3612:
[----:B------:R-:W-:Y:S05]  /*1250*/  BSYNC.RECONVERGENT B0 ;  /* 0x0000000000007941 */ /* 0x000fea0003800200 */
.L_x_3611:
        /* <DEDUP_REMOVED lines=92> */
.L_x_3620:
        /* <DEDUP_REMOVED lines=14> */
.L_x_3887:


//--------------------- .text._ZN10layer_norm31ln_parallel_residual_bwd_kernelINS_13Kernel_traitsIfffffjLj6144ELj1ELj1ELj8ELj16ENS_18Kernel_traits_baseILj6144EfffffjLj256EEEEELb1ELb1ELb0EEEvNS_9BwdParamsE --------------------------
	.section	.text._ZN10layer_norm31ln_parallel_residual_bwd_kernelINS_13Kernel_traitsIfffffjLj6144ELj1ELj1ELj8ELj16ENS_18Kernel_traits_baseILj6144EfffffjLj256EEEEELb1ELb1ELb0EEEvNS_9BwdParamsE,"ax",@progbits
	.align	128
        .global         _ZN10layer_norm31ln_parallel_residual_bwd_kernelINS_13Kernel_traitsIfffffjLj6144ELj1ELj1ELj8ELj16ENS_18Kernel_traits_baseILj6144EfffffjLj256EEEEELb1ELb1ELb0EEEvNS_9BwdParamsE
        .type           _ZN10layer_norm31ln_parallel_residual_bwd_kernelINS_13Kernel_traitsIfffffjLj6144ELj1ELj1ELj8ELj16ENS_18Kernel_traits_baseILj6144EfffffjLj256EEEEELb1ELb1ELb0EEEvNS_9BwdParamsE,@function
        .size           _ZN10layer_norm31ln_parallel_residual_bwd_kernelINS_13Kernel_traitsIfffffjLj6144ELj1ELj1ELj8ELj16ENS_18Kernel_traits_baseILj6144EfffffjLj256EEEEELb1ELb1ELb0EEEvNS_9BwdParamsE,(.L_x_3888 - _ZN10layer_norm31ln_parallel_residual_bwd_kernelINS_13Kernel_traitsIfffffjLj6144ELj1ELj1ELj8ELj16ENS_18Kernel_traits_baseILj6144EfffffjLj256EEEEELb1ELb1ELb0EEEvNS_9BwdParamsE)
        .other          _ZN10layer_norm31ln_parallel_residual_bwd_kernelINS_13Kernel_traitsIfffffjLj6144ELj1ELj1ELj8ELj16ENS_18Kernel_traits_baseILj6144EfffffjLj256EEEEELb1ELb1ELb0EEEvNS_9BwdParamsE,@"STO_CUDA_ENTRY STV_DEFAULT"
_ZN10layer_norm31ln_parallel_residual_bwd_kernelINS_13Kernel_traitsIfffffjLj6144ELj1ELj1ELj8ELj16ENS_18Kernel_traits_baseILj6144EfffffjLj256EEEEELb1ELb1ELb0EEEvNS_9BwdParamsE:
.text._ZN10layer_norm31ln_parallel_residual_bwd_kernelINS_13Kernel_traitsIfffffjLj6144ELj1ELj1ELj8ELj16ENS_18Kernel_traits_baseILj6144EfffffjLj256EEEEELb1ELb1ELb0EEEvNS_9BwdParamsE:
        /* <DEDUP_REMOVED lines=100> */
[----:B------:R-:W1:Y:S01]  /*0640*/  LDCU UR9, c[0x0][0x400] ;  /* 0x00008000ff0977ac */ /* 0x000e620008000800 */
[----:B------:R-:W2:Y:S01]  /*0650*/  LDCU.64 UR6, c[0x0][0x478] ;  /* 0x00008f00ff0677ac */ /* 0x000ea20008000a00 */
[----:B------:R-:W3:Y:S01]  /*0660*/  LDCU.64 UR16, c[0x0][0x438] ;  /* 0x00008700ff1077ac */ /* 0x000ee20008000a00 */
[----:B------:R-:W4:Y:S05]  /*0670*/  LDCU.64 UR12, c[0x0][0x470] ;  /* 0x00008e00ff0c77ac */ /* 0x000f2a0008000a00 */
.L_x_3696:
[----:B0----5:R-:W0:Y:S01]  /*0680*/  LDC.64 R12, c[0x0][0x3c0] ;  /* 0x0000f000ff0c7b82 */ /* 0x021e220000000a00 */
[----:B------:R-:W-:Y:S02]  /*0690*/  ISETP.NE.AND P4, PT, R149, RZ, PT ;  /* 0x000000ff9500720c */ /* 0x000fe40003f85270 */
[----:B------:R-:W-:-:S05]  /*06a0*/  ISETP.NE.AND P5, PT, R148, RZ, PT ;  /* 0x000000ff9400720c */ /* 0x000fca0003fa5270 */
[----:B--234-:R-:W1:Y:S08]  /*06b0*/  LDC.64 R144, c[0x0][0x3c8] ;  /* 0x0000f200ff907b82 */ /* 0x01ce700000000a00 */
[----:B------:R-:W2:Y:S01]  /*06c0*/  LDC R17, c[0x0][0x388] ;  /* 0x0000e200ff117b82 */ /* 0x000ea20000000800 */
[----:B0-----:R-:W-:-:S05]  /*06d0*/  IMAD.WIDE R12, R14, 0x4, R12 ;  /* 0x000000040e0c7825 */ /* 0x001fca00078e020c */
[----:B------:R0:W3:Y:S01]  /*06e0*/  LDG.E R152, desc[UR10][R12.64] ;  /* 0x0000000a0c987981 */ /* 0x0000e2000c1e1900 */
[C---:B------:R-:W-:Y:S01]  /*06f0*/  ISETP.GE.U32.AND P6, PT, R15.reuse, 0x600, PT ;  /* 0x000006000f00780c */ /* 0x040fe20003fc6070 */
[C---:B-1----:R-:W-:Y:S01]  /*0700*/  IMAD.WIDE R144, R14.reuse, 0x4, R144 ;  /* 0x000000040e907825 */ /* 0x042fe200078e0290 */
[C---:B------:R-:W-:Y:S02]  /*0710*/  ISETP.GE.U32.AND P0, PT, R15.reuse, 0x200, PT ;  /* 0x000002000f00780c */ /* 0x040fe40003f06070 */
[C---:B------:R-:W-:Y:S02]  /*0720*/  ISETP.GE.U32.AND P1, PT, R15.reuse, 0x300, PT ;  /* 0x000003000f00780c */ /* 0x040fe40003f26070 */
[C---:B------:R-:W-:Y:S01]  /*0730*/  ISETP.GE.U32.AND P2, PT, R15.reuse, 0x400, PT ;  /* 0x000004000f00780c */ /* 0x040fe20003f46070 */
[----:B-----5:R1:W5:Y:S01]  /*0740*/  LDG.E R12, desc[UR10][R144.64] ;  /* 0x0000000a900c7981 */ /* 0x020362000c1e1900 */
[----:B--2---:R-:W-:Y:S01]  /*0750*/  IMAD R16, R14, R17, RZ ;  /* 0x000000110e107224 */ /* 0x004fe200078e02ff */
[----:B------:R-:W-:-:S04]  /*0760*/  ISETP.GE.U32.AND P3, PT, R15, 0x500, PT ;  /* 0x000005000f00780c */ /* 0x000fc80003f66070 */
[----:B------:R-:W-:-:S04]  /*0770*/  SHF.R.S32.HI R147, RZ, 0x1f, R16 ;  /* 0x0000001fff937819 */ /* 0x000fc80000011410 */
[----:B------:R-:W-:Y:S01]  /*0780*/  LEA.HI R16, R147, R16, RZ, 0x2 ;  /* 0x0000001093107211 */ /* 0x000fe200078f10ff */
[----:B------:R-:W-:Y:S01]  /*0790*/  BSSY.RECONVERGENT B0, `(.L_x_3622) ;  /* 0x0000038000007945 */ /* 0x000fe20003800200 */
[----:B------:R-:W-:Y:S02]  /*07a0*/  HFMA2 R153, -RZ, RZ, 0, 0 ;  /* 0x00000000ff997431 */ /* 0x000fe400000001ff */
[----:B0-----:R-:W-:Y:S02]  /*07b0*/  LEA.HI.SX32 R13, R16, R39, 0x1e ;  /* 0x00000027100d7211 */ /* 0x001fe400078ff2ff */
[----:B------:R-:W-:Y:S02]  /*07c0*/  P2R R16, PR, RZ, 0x40 ;  /* 0x00000040ff107803 */ /* 0x000fe40000000000 */
[----:B------:R-:W-:Y:S02]  /*07d0*/  MOV R154, RZ ;  /* 0x000000ff009a7202 */ /* 0x000fe40000000f00 */
[----:B------:R-:W-:-:S02]  /*07e0*/  MOV R155, R13 ;  /* 0x0000000d009b7202 */ /* 0x000fc40000000f00 */
[----:B---3--:R-:W-:Y:S01]  /*07f0*/  FSEL R152, R152, RZ, !P5 ;  /* 0x000000ff98987208 */ /* 0x008fe20006800000 */
[----:B-1----:R-:W-:Y:S06]  /*0800*/  @!P4 BRA `(.L_x_3623) ;  /* 0x0000000000c0c947 */ /* 0x002fec0003800000 */
[----:B------:R-:W0:Y:S01]  /*0810*/  LDC.64 R28, c[0x0][0x3a8] ;  /* 0x0000ea00ff1c7b82 */ /* 0x000e220000000a00 */
[----:B------:R-:W-:Y:S02]  /*0820*/  ISETP.NE.U32.AND P5, PT, RZ, UR16, PT ;  /* 0x00000010ff007c0c */ /* 0x000fe4000bfa5070 */
[----:B----4-:R-:W-:Y:S02]  /*0830*/  ISETP.NE.U32.AND P4, PT, RZ, UR12, PT ;  /* 0x0000000cff007c0c */ /* 0x010fe4000bf85070 */
        /* <DEDUP_REMOVED lines=11> */
[----:B------:R-:W5:Y:S01]  /*08f0*/  LDG.E R10, desc[UR10][R150.64] ;  /* 0x0000000a960a7981 */ /* 0x000f62000c1e1900 */
[----:B0-----:R-:W-:-:S05]  /*0900*/  @P5 IMAD.WIDE.U32 R148, R13, 0x10, R148 ;  /* 0x000000100d945825 */ /* 0x001fca00078e0094 */
[----:B------:R-:W5:Y:S01]  /*0910*/  @P5 LDG.E.128 R40, desc[UR10][R148.64] ;  /* 0x0000000a94285981 */ /* 0x000f62000c1e1d00 */
[----:B-1----:R-:W-:-:S05]  /*0920*/  @P4 IMAD.WIDE.U32 R154, R13, 0x4, R154 ;  /* 0x000000040d9a4825 */ /* 0x002fca00078e009a */
[----:B------:R0:W5:Y:S02]  /*0930*/  @P4 LDG.E R11, desc[UR10][R154.64] ;  /* 0x0000000a9a0b4981 */ /* 0x000164000c1e1900 */
[----:B0-----:R-:W-:Y:S01]  /*0940*/  IADD3 R155, PT, PT, R13, 0x100, RZ ;  /* 0x000001000d9b7810 */ /* 0x001fe20007ffe0ff */
[C---:B---3--:R-:W-:Y:S01]  /*0950*/  FADD.FTZ R3, -R152.reuse, R28 ;  /* 0x0000001c98037221 */ /* 0x048fe20000010100 */
[C---:B------:R-:W-:Y:S01]  /*0960*/  FADD.FTZ R29, -R152.reuse, R29 ;  /* 0x0000001d981d7221 */ /* 0x040fe20000010100 */
[----:B------:R-:W-:Y:S02]  /*0970*/  FADD.FTZ R39, -R152, R30 ;  /* 0x0000001e98277221 */ /* 0x000fe40000010100 */
[----:B-----5:R-:W-:Y:S01]  /*0980*/  FMUL.FTZ R3, R12, R3 ;  /* 0x000000030c037220 */ /* 0x020fe20000410000 */
[----:B------:R-:W-:Y:S01]  /*0990*/  FADD.FTZ R153, -R152, R31 ;  /* 0x0000001f98997221 */ /* 0x000fe20000010100 */
[----:B----4-:R-:W-:Y:S01]  /*09a0*/  FMUL.FTZ R30, R112, R144 ;  /* 0x00000090701e7220 */ /* 0x010fe20000410000 */
[----:B------:R-:W-:Y:S01]  /*09b0*/  FADD.FTZ R64, R64, R144 ;  /* 0x0000009040407221 */ /* 0x000fe20000010000 */
[----:B------:R-:W-:Y:S01]  /*09c0*/  FMUL.FTZ R28, R12, R29 ;  /* 0x0000001d0c1c7220 */ /* 0x000fe20000410000 */
[----:B------:R-:W-:Y:S01]  /*09d0*/  FFMA.FTZ R88, R144, R3, R88 ;  /* 0x0000000390587223 */ /* 0x000fe20000010058 */
[----:B------:R-:W-:Y:S01]  /*09e0*/  FMUL.FTZ R29, R113, R145 ;  /* 0x00000091711d7220 */ /* 0x000fe20000410000 */
[----:B------:R-:W-:Y:S01]  /*09f0*/  FMUL.FTZ R31, R12, R39 ;  /* 0x000000270c1f7220 */ /* 0x000fe20000410000 */
[----:B------:R-:W-:Y:S01]  /*0a00*/  FADD.FTZ R144, RZ, R30 ;  /* 0x0000001eff907221 */ /* 0x000fe20000010000 */
[----:B------:R-:W-:Y:S01]  /*0a10*/  FFMA.FTZ R39, R3, R30, RZ ;  /* 0x0000001e03277223 */ /* 0x000fe200000100ff */
[----:B------:R-:W-:Y:S01]  /*0a20*/  FADD.FTZ R65, R65, R145 ;  /* 0x0000009141417221 */ /* 0x000fe20000010000 */
[----:B------:R-:W-:Y:S01]  /*0a30*/  FFMA.FTZ R89, R145, R28, R89 ;  /* 0x0000001c91597223 */ /* 0x000fe20000010059 */
[----:B------:R-:W-:Y:S01]  /*0a40*/  FADD.FTZ R145, R144, R29 ;  /* 0x0000001d90917221 */ /* 0x000fe20000010000 */
[----:B------:R-:W-:Y:S01]  /*0a50*/  FMUL.FTZ R190, R114, R146 ;  /* 0x0000009272be7220 */ /* 0x000fe20000410000 */
        /* <DEDUP_REMOVED lines=11> */
.L_x_3623:
[----:B----4-:R-:W-:Y:S05]  /*0b10*/  BSYNC.RECONVERGENT B0 ;  /* 0x0000000000007941 */ /* 0x010fea0003800200 */
.L_x_3622:
        /* <DEDUP_REMOVED lines=21> */
[----:B------:R-:W-:Y:S01]  /*0c70*/  IADD3 R155, PT, PT, R155, 0x100, RZ ;  /* 0x000001009b9b7810 */ /* 0x000fe20007ffe0ff */
[C---:B---3--:R-:W-:Y:S01]  /*0c80*/  FADD.FTZ R27, -R152.reuse, R148 ;  /* 0x00000094981b7221 */ /* 0x048fe20000010100 */
[----:B------:R-:W-:-:S03]  /*0c90*/  FADD.FTZ R149, -R152, R149 ;  /* 0x0000009598957221 */ /* 0x000fc60000010100 */
[C---:B-----5:R-:W-:Y:S01]  /*0ca0*/  FMUL.FTZ R27, R12.reuse, R27 ;  /* 0x0000001b0c1b7220 */ /* 0x060fe20000410000 */
[----:B------:R-:W-:Y:S01]  /*0cb0*/  FMUL.FTZ R26, R12, R149 ;  /* 0x000000950c1a7220 */ /* 0x000fe20000410000 */
[----:B----4-:R-:W-:Y:S01]  /*0cc0*/  FMUL.FTZ R32, R108, R144 ;  /* 0x000000906c207220 */ /* 0x010fe20000410000 */
[----:B------:R-:W-:Y:S01]  /*0cd0*/  FADD.FTZ R60, R60, R144 ;  /* 0x000000903c3c7221 */ /* 0x000fe20000010000 */
        /* <DEDUP_REMOVED lines=8> */
[----:B------:R-:W-:Y:S01]  /*0d60*/  FADD.FTZ R151, -R152, R151 ;  /* 0x0000009798977221 */ /* 0x000fe20000010100 */
[----:B------:R-:W-:Y:S01]  /*0d70*/  FMUL.FTZ R161, R12, R161 ;  /* 0x000000a10ca17220 */ /* 0x000fe20000410000 */
        /* <DEDUP_REMOVED lines=11> */
[----:B--2---:R-:W-:-:S07]  /*0e30*/  FFMA.FTZ R154, R174, R172, R39 ;  /* 0x000000acae9a7223 */ /* 0x004fce0000010027 */
.L_x_3625:
[----:B------:R-:W-:Y:S05]  /*0e40*/  BSYNC.RECONVERGENT B0 ;  /* 0x0000000000007941 */ /* 0x000fea0003800200 */
.L_x_3624:
        /* <DEDUP_REMOVED lines=14> */
[----:B------:R4:W4:Y:S01]  /*0f30*/  LDG.E.128 R144, desc[UR10][R24.64] ;  /* 0x0000000a18907981 */ /* 0x000922000c1e1d00 */
[----:B--2---:R-:W-:-:S05]  /*0f40*/  IMAD.WIDE.U32 R158, R155, 0x4, R158 ;  /* 0x000000049b9e7825 */ /* 0x004fca00078e009e */
[----:B------:R-:W5:Y:S01]  /*0f50*/  LDG.E R6, desc[UR10][R158.64] ;  /* 0x0000000a9e067981 */ /* 0x000f62000c1e1900 */
[----:B0-----:R-:W-:-:S05]  /*0f60*/  @P5 IMAD.WIDE.U32 R156, R155, 0x10, R156 ;  /* 0x000000109b9c5825 */ /* 0x001fca00078e009c */
[----:B------:R-:W5:Y:S01]  /*0f70*/  @P5 LDG.E.128 R120, desc[UR10][R156.64] ;  /* 0x0000000a9c785981 */ /* 0x000f62000c1e1d00 */
[----:B-1----:R-:W-:-:S05]  /*0f80*/  @P4 IMAD.WIDE.U32 R176, R155, 0x4, R176 ;  /* 0x000000049bb04825 */ /* 0x002fca00078e00b0 */
[----:B------:R0:W5:Y:S01]  /*0f90*/  @P4 LDG.E R7, desc[UR10][R176.64] ;  /* 0x0000000ab0074981 */ /* 0x000162000c1e1900 */
[----:B------:R-:W-:Y:S01]  /*0fa0*/  IADD3 R155, PT, PT, R155, 0x100, RZ ;  /* 0x000001009b9b7810 */ /* 0x000fe20007ffe0ff */
[C---:B---3--:R-:W-:Y:S01]  /*0fb0*/  FADD.FTZ R39, -R152.reuse, R148 ;  /* 0x0000009498277221 */ /* 0x048fe20000010100 */
[----:B------:R-:W-:-:S03]  /*0fc0*/  FADD.FTZ R149, -R152, R149 ;  /* 0x0000009598957221 */ /* 0x000fc60000010100 */
[----:B----45:R-:W-:Y:S01]  /*0fd0*/  FMUL.FTZ R25, R12, R39 ;  /* 0x000000270c197220 */ /* 0x030fe20000410000 */
[----:B------:R-:W-:Y:S01]  /*0fe0*/  FMUL.FTZ R34, R104, R144 ;  /* 0x0000009068227220 */ /* 0x000fe20000410000 */
[----:B------:R-:W-:Y:S01]  /*0ff0*/  FADD.FTZ R56, R56, R144 ;  /* 0x0000009038387221 */ /* 0x000fe20000010000 */
[----:B------:R-:W-:Y:S01]  /*1000*/  FMUL.FTZ R24, R12, R149 ;  /* 0x000000950c187220 */ /* 0x000fe20000410000 */
        /* <DEDUP_REMOVED lines=9> */
[----:B------:R-:W-:Y:S01]  /*10a0*/  FADD.FTZ R151, -R152, R151 ;  /* 0x0000009798977221 */ /* 0x000fe20000010100 */
[----:B0-----:R-:W-:Y:S01]  /*10b0*/  FMUL.FTZ R176, R106, R146 ;  /* 0x000000926ab07220 */ /* 0x001fe20000410000 */
        /* <DEDUP_REMOVED lines=10> */
[----:B------:R-:W-:-:S07]  /*1160*/  FFMA.FTZ R154, R178, R177, R39 ;  /* 0x000000b1b29a7223 */ /* 0x000fce0000010027 */
.L_x_3627:
[----:B------:R-:W-:Y:S05]  /*1170*/  BSYNC.RECONVERGENT B0 ;  /* 0x0000000000007941 */ /* 0x000fea0003800200 */
.L_x_3626:
        /* <DEDUP_REMOVED lines=24> */
[C---:B----45:R-:W-:Y:S01]  /*1300*/  FMUL.FTZ R23, R12.reuse, R159 ;  /* 0x0000009f0c177220 */ /* 0x070fe20000410000 */
        /* <DEDUP_REMOVED lines=11> */
[----:B------:R-:W-:Y:S01]  /*13c0*/  FADD.FTZ R159, -R152, R147 ;  /* 0x00000093989f7221 */ /* 0x000fe20000010100 */
        /* <DEDUP_REMOVED lines=13> */
.L_x_3629:
[----:B------:R-:W-:Y:S05]  /*14a0*/  BSYNC.RECONVERGENT B0 ;  /* 0x0000000000007941 */ /* 0x000fea0003800200 */
.L_x_3628:
        /* <DEDUP_REMOVED lines=24> */
[----:B-----5:R-:W-:Y:S01]  /*1630*/  FMUL.FTZ R33, R12, R33 ;  /* 0x000000210c217220 */ /* 0x020fe20000410000 */
[----:B----4-:R-:W-:Y:S01]  /*1640*/  FMUL.FTZ R162, R96, R148 ;  /* 0x0000009460a27220 */ /* 0x010fe20000410000 */
[----:B------:R-:W-:Y:S01]  /*1650*/  FMUL.FTZ R169, R97, R149 ;  /* 0x0000009561a97220 */ /* 0x000fe20000410000 */
[----:B------:R-:W-:Y:S01]  /*1660*/  FADD.FTZ R171, -R152, R146 ;  /* 0x0000009298ab7221 */ /* 0x000fe20000010100 */
        /* <DEDUP_REMOVED lines=8> */
[----:B------:R-:W-:Y:S01]  /*16f0*/  FMUL.FTZ R181, R99, R151 ;  /* 0x0000009763b57220 */ /* 0x000fe20000410000 */
[----:B0-----:R-:W-:Y:S01]  /*1700*/  FMUL.FTZ R184, R12, R147 ;  /* 0x000000930cb87220 */ /* 0x001fe20000410000 */
        /* <DEDUP_REMOVED lines=12> */
.L_x_3631:
[----:B------:R-:W-:Y:S05]  /*17d0*/  BSYNC.RECONVERGENT B0 ;  /* 0x0000000000007941 */ /* 0x000fea0003800200 */
.L_x_3630:
        /* <DEDUP_REMOVED lines=22> */
[C---:B---3--:R-:W-:Y:S01]  /*1940*/  FADD.FTZ R21, -R152.reuse, R148 ;  /* 0x0000009498157221 */ /* 0x048fe20000010100 */
[----:B------:R-:W-:-:S03]  /*1950*/  FADD.FTZ R149, -R152, R149 ;  /* 0x0000009598957221 */ /* 0x000fc60000010100 */
[C---:B-----5:R-:W-:Y:S01]  /*1960*/  FMUL.FTZ R21, R12.reuse, R21 ;  /* 0x000000150c157220 */ /* 0x060fe20000410000 */
[----:B------:R-:W-:Y:S01]  /*1970*/  FMUL.FTZ R20, R12, R149 ;  /* 0x000000950c147220 */ /* 0x000fe20000410000 */
        /* <DEDUP_REMOVED lines=24> */
.L_x_3633:
[----:B------:R-:W-:Y:S05]  /*1b00*/  BSYNC.RECONVERGENT B0 ;  /* 0x0000000000007941 */ /* 0x000fea0003800200 */
.L_x_3632:
[----:B------:R-:W0:Y:S01]  /*1b10*/  SHFL.DOWN PT, R144, R153, 0x10, 0x1f ;  /* 0x0a001f0099907f89 */ /* 0x000e2200000e0000 */
[----:B------:R-:W-:Y:S03]  /*1b20*/  BSSY.RECONVERGENT B0, `(.L_x_3634) ;  /* 0x000001f000007945 */ /* 0x000fe60003800200 */
        /* <DEDUP_REMOVED lines=20> */
[----:B-1----:R-:W-:-:S11]  /*1c70*/  FADD.FTZ R147, R150, R145 ;  /* 0x0000009196937221 */ /* 0x002fd60000010000 */
        /* <DEDUP_REMOVED lines=9> */
.L_x_3635:
[----:B------:R-:W-:Y:S05]  /*1d10*/  BSYNC.RECONVERGENT B0 ;  /* 0x0000000000007941 */ /* 0x000fea0003800200 */
.L_x_3634:
        /* <DEDUP_REMOVED lines=60> */
[----:B------:R-:W-:Y:S01]  /*20e0*/  FFMA.FTZ R147, R31, R155, R158 ;  /* 0x0000009b1f937223 */ /* 0x000fe2000001009e */
[----:B------:R-:W-:-:S03]  /*20f0*/  FADD.FTZ R145, R30, -R145 ;  /* 0x800000911e917221 */ /* 0x000fc60000010000 */
        /* <DEDUP_REMOVED lines=20> */
.L_x_3640:
[-CC-:B------:R-:W-:Y:S01]  /*2240*/  FFMA.FTZ R137, R3, R155.reuse, R158.reuse ;  /* 0x0000009b03897223 */ /* 0x180fe2000001009e */
[-CC-:B------:R-:W-:Y:S01]  /*2250*/  FFMA.FTZ R138, R28, R155.reuse, R158.reuse ;  /* 0x0000009b1c8a7223 */ /* 0x180fe2000001009e */
[----:B------:R-:W-:Y:S01]  /*2260*/  FFMA.FTZ R139, R31, R155, R158 ;  /* 0x0000009b1f8b7223 */ /* 0x000fe2000001009e */
[----:B------:R-:W-:Y:S01]  /*2270*/  LOP3.LUT P4, RZ, R10, 0xff, RZ, 0xc0, !PT ;  /* 0x000000ff0aff7812 */ /* 0x000fe2000788c0ff */
[----:B------:R-:W-:Y:S02]  /*2280*/  FADD.FTZ R137, R30, -R137 ;  /* 0x800000891e897221 */ /* 0x000fe40000010000 */
[----:B------:R-:W-:Y:S02]  /*2290*/  FADD.FTZ R139, R190, -R139 ;  /* 0x8000008bbe8b7221 */ /* 0x000fe40000010000 */
[C---:B-----5:R-:W-:Y:S01]  /*22a0*/  FMUL.FTZ R136, R12.reuse, R137 ;  /* 0x000000890c887220 */ /* 0x060fe20000410000 */
[----:B------:R-:W-:Y:S01]  /*22b0*/  FADD.FTZ R137, R29, -R138 ;  /* 0x8000008a1d897221 */ /* 0x000fe20000010000 */
[----:B------:R-:W-:Y:S01]  /*22c0*/  FMUL.FTZ R138, R12, R139 ;  /* 0x0000008b0c8a7220 */ /* 0x000fe20000410000 */
[----:B------:R-:W-:Y:S01]  /*22d0*/  FFMA.FTZ R139, R168, R155, R158 ;  /* 0x0000009ba88b7223 */ /* 0x000fe2000001009e */
[----:B------:R-:W-:Y:S01]  /*22e0*/  FMUL.FTZ R144, R136, UR14 ;  /* 0x0000000e88907c20 */ /* 0x000fe20008410000 */
[----:B------:R-:W-:Y:S01]  /*22f0*/  FMUL.FTZ R137, R12, R137 ;  /* 0x000000890c897220 */ /* 0x000fe20000410000 */
[----:B------:R-:W-:Y:S01]  /*2300*/  FMUL.FTZ R146, R138, UR14 ;  /* 0x0000000e8a927c20 */ /* 0x000fe20008410000 */
[----:B------:R-:W-:-:S02]  /*2310*/  FADD.FTZ R139, R166, -R139 ;  /* 0x8000008ba68b7221 */ /* 0x000fc40000010000 */
        /* <DEDUP_REMOVED lines=8> */
[----:B------:R-:W-:-:S04]  /*23a0*/  ISETP.GE.U32.AND P4, PT, R10, 0x1000000, PT ;  /* 0x010000000a00780c */ /* 0x000fc80003f86070 */
[----:B------:R-:W-:Y:S01]  /*23b0*/  SEL R147, R147, RZ, P4 ;  /* 0x000000ff93937207 */ /* 0x000fe20002000000 */
[----:B------:R-:W-:Y:S08]  /*23c0*/  BRA `(.L_x_3641) ;  /* 0x0000000c001c7947 */ /* 0x000ff00003800000 */
.L_x_3639:
        /* <DEDUP_REMOVED lines=8> */
[----:B------:R-:W-:Y:S01]  /*2450*/  LOP3.LUT P4, RZ, R10, 0xff, RZ, 0xc0, !PT ;  /* 0x000000ff0aff7812 */ /* 0x000fe2000788c0ff */
[----:B------:R-:W-:Y:S02]  /*2460*/  FADD.FTZ R145, R30, -R145 ;  /* 0x800000911e917221 */ /* 0x000fe40000010000 */
[----:B------:R-:W-:Y:S02]  /*2470*/  FADD.FTZ R147, R190, -R147 ;  /* 0x80000093be937221 */ /* 0x000fe40000010000 */
[C---:B-----5:R-:W-:Y:S01]  /*2480*/  FFMA.FTZ R144, R12.reuse, R145, R40 ;  /* 0x000000910c907223 */ /* 0x060fe20000010028 */
[----:B------:R-:W-:Y:S01]  /*2490*/  FADD.FTZ R145, R29, -R146 ;  /* 0x800000921d917221 */ /* 0x000fe20000010000 */
[----:B------:R-:W-:Y:S01]  /*24a0*/  FFMA.FTZ R146, R12, R147, R42 ;  /* 0x000000930c927223 */ /* 0x000fe2000001002a */
[----:B------:R-:W-:Y:S01]  /*24b0*/  FFMA.FTZ R147, R168, R155, R158 ;  /* 0x0000009ba8937223 */ /* 0x000fe2000001009e */
[----:B------:R-:W-:Y:S01]  /*24c0*/  FMUL.FTZ R144, R144, UR14 ;  /* 0x0000000e90907c20 */ /* 0x000fe20008410000 */
[----:B------:R-:W-:Y:S01]  /*24d0*/  FFMA.FTZ R145, R12, R145, R41 ;  /* 0x000000910c917223 */ /* 0x000fe20000010029 */
[----:B------:R-:W-:Y:S01]  /*24e0*/  FMUL.FTZ R146, R146, UR14 ;  /* 0x0000000e92927c20 */ /* 0x000fe20008410000 */
[----:B------:R-:W-:-:S02]  /*24f0*/  FADD.FTZ R147, R166, -R147 ;  /* 0x80000093a6937221 */ /* 0x000fc40000010000 */
[----:B------:R-:W-:Y:S01]  /*2500*/  SEL R144, R144, RZ, P4 ;  /* 0x000000ff90907207 */ /* 0x000fe20002000000 */
[----:B------:R-:W-:Y:S01]  /*2510*/  FMUL.FTZ R145, R145, UR14 ;  /* 0x0000000e91917c20 */ /* 0x000fe20008410000 */
[----:B------:R-:W-:Y:S01]  /*2520*/  LOP3.LUT P4, RZ, R10, 0xff00, RZ, 0xc0, !PT ;  /* 0x0000ff000aff7812 */ /* 0x000fe2000788c0ff */
[----:B------:R-:W-:-:S03]  /*2530*/  FFMA.FTZ R147, R12, R147, R43 ;  /* 0x000000930c937223 */ /* 0x000fc6000001002b */
[----:B------:R-:W-:Y:S01]  /*2540*/  SEL R145, R145, RZ, P4 ;  /* 0x000000ff91917207 */ /* 0x000fe20002000000 */
[----:B------:R-:W-:Y:S01]  /*2550*/  FMUL.FTZ R147, R147, UR14 ;  /* 0x0000000e93937c20 */ /* 0x000fe20008410000 */
[----:B------:R-:W-:-:S04]  /*2560*/  LOP3.LUT P4, RZ, R10, 0xff0000, RZ, 0xc0, !PT ;  /* 0x00ff00000aff7812 */ /* 0x000fc8000788c0ff */
[----:B------:R-:W-:Y:S02]  /*2570*/  SEL R146, R146, RZ, P4 ;  /* 0x000000ff92927207 */ /* 0x000fe40002000000 */
[----:B------:R-:W-:-:S04]  /*2580*/  ISETP.GE.U32.AND P4, PT, R10, 0x1000000, PT ;  /* 0x010000000a00780c */ /* 0x000fc80003f86070 */
[----:B------:R-:W-:Y:S01]  /*2590*/  SEL R147, R147, RZ, P4 ;  /* 0x000000ff93937207 */ /* 0x000fe20002000000 */
[----:B------:R-:W-:Y:S08]  /*25a0*/  BRA `(.L_x_3641) ;  /* 0x0000000800a47947 */ /* 0x000ff00003800000 */
.L_x_3642:
[-CC-:B------:R-:W-:Y:S01]  /*25b0*/  FFMA.FTZ R137, R3, R155.reuse, R158.reuse ;  /* 0x0000009b03897223 */ /* 0x180fe2000001009e */
[-CC-:B------:R-:W-:Y:S01]  /*25c0*/  FFMA.FTZ R138, R28, R155.reuse, R158.reuse ;  /* 0x0000009b1c8a7223 */ /* 0x180fe2000001009e */
[----:B------:R-:W-:Y:S01]  /*25d0*/  FFMA.FTZ R139, R31, R155, R158 ;  /* 0x0000009b1f8b7223 */ /* 0x000fe2000001009e */
[----:B------:R-:W-:Y:S01]  /*25e0*/  LOP3.LUT P4, RZ, R10, 0xff, RZ, 0xc0, !PT ;  /* 0x000000ff0aff7812 */ /* 0x000fe2000788c0ff */
[----:B------:R-:W-:Y:S01]  /*25f0*/  FADD.FTZ R137, R30, -R137 ;  /* 0x800000891e897221 */ /* 0x000fe20000010000 */
[----:B------:R-:W-:Y:S01]  /*2600*/  FADD.FTZ R138, R29, -R138 ;  /* 0x8000008a1d8a7221 */ /* 0x000fe20000010000 */
[----:B------:R-:W-:Y:S02]  /*2610*/  FADD.FTZ R139, R190, -R139 ;  /* 0x8000008bbe8b7221 */ /* 0x000fe40000010000 */
[C---:B-----5:R-:W-:Y:S01]  /*2620*/  FFMA.FTZ R136, R12.reuse, R137, R40 ;  /* 0x000000890c887223 */ /* 0x060fe20000010028 */
[C---:B------:R-:W-:Y:S01]  /*2630*/  FFMA.FTZ R137, R12.reuse, R138, R41 ;  /* 0x0000008a0c897223 */ /* 0x040fe20000010029 */
[----:B------:R-:W-:Y:S01]  /*2640*/  FFMA.FTZ R138, R12, R139, R42 ;  /* 0x0000008b0c8a7223 */ /* 0x000fe2000001002a */
[----:B------:R-:W-:Y:S01]  /*2650*/  FFMA.FTZ R139, R168, R155, R158 ;  /* 0x0000009ba88b7223 */ /* 0x000fe2000001009e */
[----:B------:R-:W-:Y:S01]  /*2660*/  FMUL.FTZ R144, R136, UR14 ;  /* 0x0000000e88907c20 */ /* 0x000fe20008410000 */
[----:B------:R-:W-:Y:S01]  /*2670*/  FMUL.FTZ R145, R137, UR14 ;  /* 0x0000000e89917c20 */ /* 0x000fe20008410000 */
[----:B------:R-:W-:Y:S01]  /*2680*/  FMUL.FTZ R146, R138, UR14 ;  /* 0x0000000e8a927c20 */ /* 0x000fe20008410000 */
[----:B------:R-:W-:-:S02]  /*2690*/  FADD.FTZ R139, R166, -R139 ;  /* 0x8000008ba68b7221 */ /* 0x000fc40000010000 */
[----:B------:R-:W-:Y:S02]  /*26a0*/  SEL R144, R144, RZ, P4 ;  /* 0x000000ff90907207 */ /* 0x000fe40002000000 */
        /* <DEDUP_REMOVED lines=9> */
.L_x_3638:
        /* <DEDUP_REMOVED lines=41> */
.L_x_3644:
[-CC-:B------:R-:W-:Y:S01]  /*29d0*/  FFMA.FTZ R137, R3, R155.reuse, R158.reuse ;  /* 0x0000009b03897223 */ /* 0x180fe2000001009e */
[-CC-:B------:R-:W-:Y:S01]  /*29e0*/  FFMA.FTZ R138, R28, R155.reuse, R158.reuse ;  /* 0x0000009b1c8a7223 */ /* 0x180fe2000001009e */
[----:B------:R-:W-:Y:S01]  /*29f0*/  LOP3.LUT P4, RZ, R10, 0xff, RZ, 0xc0, !PT ;  /* 0x000000ff0aff7812 */ /* 0x000fe2000788c0ff */
[----:B------:R-:W-:Y:S01]  /*2a00*/  FFMA.FTZ R139, R31, R155, R158 ;  /* 0x0000009b1f8b7223 */ /* 0x000fe2000001009e */
[----:B------:R-:W-:-:S03]  /*2a10*/  FADD.FTZ R137, R30, -R137 ;  /* 0x800000891e897221 */ /* 0x000fc60000010000 */
[----:B------:R-:W-:Y:S01]  /*2a20*/  FADD.FTZ R139, R190, -R139 ;  /* 0x8000008bbe8b7221 */ /* 0x000fe20000010000 */
[C---:B-----5:R-:W-:Y:S01]  /*2a30*/  FMUL.FTZ R136, R12.reuse, R137 ;  /* 0x000000890c887220 */ /* 0x060fe20000410000 */
[----:B------:R-:W-:Y:S02]  /*2a40*/  FADD.FTZ R137, R29, -R138 ;  /* 0x8000008a1d897221 */ /* 0x000fe40000010000 */
[----:B------:R-:W-:Y:S01]  /*2a50*/  FMUL.FTZ R138, R12, R139 ;  /* 0x0000008b0c8a7220 */ /* 0x000fe20000410000 */
[----:B------:R-:W-:Y:S01]  /*2a60*/  FMUL.FTZ R140, R136, UR14 ;  /* 0x0000000e888c7c20 */ /* 0x000fe20008410000 */
[----:B------:R-:W-:Y:S01]  /*2a70*/  FMUL.FTZ R137, R12, R137 ;  /* 0x000000890c897220 */ /* 0x000fe20000410000 */
[----:B------:R-:W-:Y:S01]  /*2a80*/  FFMA.FTZ R139, R168, R155, R158 ;  /* 0x0000009ba88b7223 */ /* 0x000fe2000001009e */
[----:B------:R-:W-:Y:S02]  /*2a90*/  FMUL.FTZ R142, R138, UR14 ;  /* 0x0000000e8a8e7c20 */ /* 0x000fe40008410000 */
        /* <DEDUP_REMOVED lines=20> */
.L_x_3643:
        /* <DEDUP_REMOVED lines=10> */
[----:B------:R-:W-:Y:S02]  /*2c80*/  FADD.FTZ R142, R29, -R142 ;  /* 0x8000008e1d8e7221 */ /* 0x000fe40000010000 */
[----:B------:R-:W-:Y:S01]  /*2c90*/  FADD.FTZ R143, R190, -R143 ;  /* 0x8000008fbe8f7221 */ /* 0x000fe20000010000 */
[C---:B-----5:R-:W-:Y:S01]  /*2ca0*/  FFMA.FTZ R141, R12.reuse, R141, R40 ;  /* 0x0000008d0c8d7223 */ /* 0x060fe20000010028 */
[C---:B------:R-:W-:Y:S02]  /*2cb0*/  FFMA.FTZ R142, R12.reuse, R142, R41 ;  /* 0x0000008e0c8e7223 */ /* 0x040fe40000010029 */
[----:B------:R-:W-:Y:S01]  /*2cc0*/  FFMA.FTZ R143, R12, R143, R42 ;  /* 0x0000008f0c8f7223 */ /* 0x000fe2000001002a */
        /* <DEDUP_REMOVED lines=23> */
.L_x_3645:
        /* <DEDUP_REMOVED lines=11> */
[----:B------:R-:W-:Y:S01]  /*2ef0*/  FMUL.FTZ R141, R137, UR14 ;  /* 0x0000000e898d7c20 */ /* 0x000fe20008410000 */
[----:B------:R-:W-:Y:S01]  /*2f00*/  FFMA.FTZ R139, R168, R155, R158 ;  /* 0x0000009ba88b7223 */ /* 0x000fe2000001009e */
[----:B------:R-:W-:-:S02]  /*2f10*/  FMUL.FTZ R142, R138, UR14 ;  /* 0x0000000e8a8e7c20 */ /* 0x000fc40008410000 */
        /* <DEDUP_REMOVED lines=18> */
.L_x_3641:
        /* <DEDUP_REMOVED lines=14> */
.L_x_3637:
[----:B------:R-:W-:Y:S05]  /*3120*/  BSYNC.RECONVERGENT B0 ;  /* 0x0000000000007941 */ /* 0x000fea0003800200 */
.L_x_3636:
        /* <DEDUP_REMOVED lines=45> */
.L_x_3650:
        /* <DEDUP_REMOVED lines=33> */
.L_x_3649:
[----:B0-----:R-:W0:Y:S02]  /*3610*/  LDC.64 R140, c[0x0][0x478] ;  /* 0x00011e00ff8c7b82 */ /* 0x001e240000000a00 */
[----:B0-----:R-:W-:-:S04]  /*3620*/  ISETP.NE.U32.AND P5, PT, R140, RZ, PT ;  /* 0x000000ff8c00720c */ /* 0x001fc80003fa5070 */
[----:B------:R-:W-:-:S13]  /*3630*/  ISETP.NE.AND.EX P5, PT, R141, RZ, PT, P5 ;  /* 0x000000ff8d00720c */ /* 0x000fda0003fa5350 */
[----:B------:R-:W-:Y:S05]  /*3640*/  @!P5 BRA `(.L_x_3652) ;  /* 0x000000000084d947 */ /* 0x000fea0003800000 */
        /* <DEDUP_REMOVED lines=33> */
.L_x_3652:
        /* <DEDUP_REMOVED lines=33> */
.L_x_3648:
        /* <DEDUP_REMOVED lines=32> */
.L_x_3654:
        /* <DEDUP_REMOVED lines=9> */
[----:B------:R-:W-:-:S02]  /*3d00*/  FFMA.FTZ R147, R12, R147, R118 ;  /* 0x000000930c937223 */ /* 0x000fc40000010076 */
        /* <DEDUP_REMOVED lines=13> */
[----:B------:R-:W-:Y:S01]  /*3de0*/  SEL R147, R147, RZ, P6 ;  /* 0x000000ff93937207 */ /* 0x000fe20003000000 */
[----:B------:R-:W-:Y:S06]  /*3df0*/  BRA `(.L_x_3651) ;  /* 0x0000000000d47947 */ /* 0x000fec0003800000 */
.L_x_3653:
        /* <DEDUP_REMOVED lines=29> */
.L_x_3655:
        /* <DEDUP_REMOVED lines=23> */
[----:B------:R-:W-:-:S07]  /*4140*/  SEL R147, R147, RZ, P6 ;  /* 0x000000ff93937207 */ /* 0x000fce0003000000 */
.L_x_3651:
        /* <DEDUP_REMOVED lines=10> */
.L_x_3647:
[----:B------:R-:W-:Y:S05]  /*41f0*/  BSYNC.RECONVERGENT B0 ;  /* 0x0000000000007941 */ /* 0x000fea0003800200 */
.L_x_3646:
        /* <DEDUP_REMOVED lines=45> */
.L_x_3660:
        /* <DEDUP_REMOVED lines=33> */
.L_x_3659:
[----:B0--3--:R-:W0:Y:S02]  /*46e0*/  LDC.64 R140, c[0x0][0x478] ;  /* 0x00011e00ff8c7b82 */ /* 0x009e240000000a00 */
[----:B0-----:R-:W-:-:S04]  /*46f0*/  ISETP.NE.U32.AND P5, PT, R140, RZ, PT ;  /* 0x000000ff8c00720c */ /* 0x001fc80003fa5070 */
[----:B------:R-:W-:-:S13]  /*4700*/  ISETP.NE.AND.EX P5, PT, R141, RZ, PT, P5 ;  /* 0x000000ff8d00720c */ /* 0x000fda0003fa5350 */
[----:B------:R-:W-:Y:S05]  /*4710*/  @!P5 BRA `(.L_x_3662) ;  /* 0x000000000084d947 */ /* 0x000fea0003800000 */
[-CC-:B------:R-:W-:Y:S01]  /*4720*/  FFMA.FTZ R137, R25, R155.reuse, R158.reuse ;  /* 0x0000009b19897223 */ /* 0x180fe2000001009e */
[-CC-:B------:R-:W-:Y:S01]  /*4730*/  FFMA.FTZ R138, R24, R155.reuse, R158.reuse ;  /* 0x0000009b188a7223 */ /* 0x180fe2000001009e */
[----:B------:R-:W-:Y:S01]  /*4740*/  LOP3.LUT P6, RZ, R6, 0xff, RZ, 0xc0, !PT ;  /* 0x000000ff06ff7812 */ /* 0x000fe200078cc0ff */
[-CC-:B------:R-:W-:Y:S01]  /*4750*/  FFMA.FTZ R139, R165, R155.reuse, R158.reuse ;  /* 0x0000009ba58b7223 */ /* 0x180fe2000001009e */
        /* <DEDUP_REMOVED lines=29> */
.L_x_3662:
[-CC-:B------:R-:W-:Y:S01]  /*4930*/  FFMA.FTZ R141, R25, R155.reuse, R158.reuse ;  /* 0x0000009b198d7223 */ /* 0x180fe2000001009e */
[----:B------:R-:W-:Y:S01]  /*4940*/  LOP3.LUT P6, RZ, R6, 0xff, RZ, 0xc0, !PT ;  /* 0x000000ff06ff7812 */ /* 0x000fe200078cc0ff */
[-CC-:B------:R-:W-:Y:S01]  /*4950*/  FFMA.FTZ R142, R24, R155.reuse, R158.reuse ;  /* 0x0000009b188e7223 */ /* 0x180fe2000001009e */
[-CC-:B------:R-:W-:Y:S01]  /*4960*/  FFMA.FTZ R143, R165, R155.reuse, R158.reuse ;  /* 0x0000009ba58f7223 */ /* 0x180fe2000001009e */
        /* <DEDUP_REMOVED lines=29> */
.L_x_3658:
        /* <DEDUP_REMOVED lines=32> */
.L_x_3664:
        /* <DEDUP_REMOVED lines=25> */
.L_x_3663:
[----:B0--3--:R-:W0:Y:S02]  /*4ed0*/  LDC.64 R144, c[0x0][0x478] ;  /* 0x00011e00ff907b82 */ /* 0x009e240000000a00 */
[----:B0-----:R-:W-:-:S04]  /*4ee0*/  ISETP.NE.U32.AND P5, PT, R144, RZ, PT ;  /* 0x000000ff9000720c */ /* 0x001fc80003fa5070 */
[----:B------:R-:W-:-:S13]  /*4ef0*/  ISETP.NE.AND.EX P5, PT, R145, RZ, PT, P5 ;  /* 0x000000ff9100720c */ /* 0x000fda0003fa5350 */
[----:B------:R-:W-:Y:S05]  /*4f00*/  @!P5 BRA `(.L_x_3665) ;  /* 0x000000000064d947 */ /* 0x000fea0003800000 */
[-CC-:B------:R-:W-:Y:S01]  /*4f10*/  FFMA.FTZ R137, R25, R155.reuse, R158.reuse ;  /* 0x0000009b19897223 */ /* 0x180fe2000001009e */
[-CC-:B------:R-:W-:Y:S01]  /*4f20*/  FFMA.FTZ R138, R24, R155.reuse, R158.reuse ;  /* 0x0000009b188a7223 */ /* 0x180fe2000001009e */
[-CC-:B------:R-:W-:Y:S01]  /*4f30*/  FFMA.FTZ R139, R165, R155.reuse, R158.reuse ;  /* 0x0000009ba58b7223 */ /* 0x180fe2000001009e */
        /* <DEDUP_REMOVED lines=22> */
.L_x_3665:
        /* <DEDUP_REMOVED lines=24> */
.L_x_3661:
        /* <DEDUP_REMOVED lines=10> */
.L_x_3657:
[----:B------:R-:W-:Y:S05]  /*52c0*/  BSYNC.RECONVERGENT B0 ;  /* 0x0000000000007941 */ /* 0x000fea0003800200 */
.L_x_3656:
        /* <DEDUP_REMOVED lines=45> */
.L_x_3670:
        /* <DEDUP_REMOVED lines=33> */
.L_x_3669:
[----:B0-23--:R-:W0:Y:S02]  /*57b0*/  LDC.64 R140, c[0x0][0x478] ;  /* 0x00011e00ff8c7b82 */ /* 0x00de240000000a00 */
        /* <DEDUP_REMOVED lines=36> */
.L_x_3672:
        /* <DEDUP_REMOVED lines=33> */
.L_x_3668:
        /* <DEDUP_REMOVED lines=32> */
.L_x_3674:
        /* <DEDUP_REMOVED lines=25> */
.L_x_3673:
[----:B0-23--:R-:W0:Y:S02]  /*5fa0*/  LDC.64 R144, c[0x0][0x478] ;  /* 0x00011e00ff907b82 */ /* 0x00de240000000a00 */
        /* <DEDUP_REMOVED lines=28> */
.L_x_3675:
        /* <DEDUP_REMOVED lines=24> */
.L_x_3671:
        /* <DEDUP_REMOVED lines=10> */
.L_x_3667:
[----:B------:R-:W-:Y:S05]  /*6390*/  BSYNC.RECONVERGENT B0 ;  /* 0x0000000000007941 */ /* 0x000fea0003800200 */
.L_x_3666:
        /* <DEDUP_REMOVED lines=45> */
.L_x_3680:
        /* <DEDUP_REMOVED lines=33> */
.L_x_3679:
[----:B0-234-:R-:W0:Y:S02]  /*6880*/  LDC.64 R140, c[0x0][0x478] ;  /* 0x00011e00ff8c7b82 */ /* 0x01de240000000a00 */
        /* <DEDUP_REMOVED lines=36> */
.L_x_3682:
        /* <DEDUP_REMOVED lines=33> */
.L_x_3678:
        /* <DEDUP_REMOVED lines=32> */
.L_x_3684:
        /* <DEDUP_REMOVED lines=25> */
.L_x_3683:
[----:B0-234-:R-:W0:Y:S02]  /*7070*/  LDC.64 R144, c[0x0][0x478] ;  /* 0x00011e00ff907b82 */ /* 0x01de240000000a00 */
        /* <DEDUP_REMOVED lines=28> */
.L_x_3685:
        /* <DEDUP_REMOVED lines=24> */
.L_x_3681:
        /* <DEDUP_REMOVED lines=10> */
.L_x_3677:
[----:B------:R-:W-:Y:S05]  /*7460*/  BSYNC.RECONVERGENT B0 ;  /* 0x0000000000007941 */ /* 0x000fea0003800200 */
.L_x_3676:
        /* <DEDUP_REMOVED lines=46> */
.L_x_3690:
        /* <DEDUP_REMOVED lines=33> */
.L_x_3689:
        /* <DEDUP_REMOVED lines=37> */
.L_x_3692:
        /* <DEDUP_REMOVED lines=33> */
.L_x_3688:
        /* <DEDUP_REMOVED lines=32> */
.L_x_3694:
        /* <DEDUP_REMOVED lines=25> */
.L_x_3693:
        /* <DEDUP_REMOVED lines=29> */
.L_x_3695:
        /* <DEDUP_REMOVED lines=24> */
.L_x_3691:
        /* <DEDUP_REMOVED lines=9> */
.L_x_3687:
[----:B------:R-:W-:Y:S05]  /*8530*/  BSYNC.RECONVERGENT B0 ;  /* 0x0000000000007941 */ /* 0x000fea0003800200 */
.L_x_3686:
[----:B------:R-:W-:Y:S01]  /*8540*/  ISETP.NE.AND P4, PT, R154, RZ, PT ;  /* 0x000000ff9a00720c */ /* 0x000fe20003f85270 */
[----:B------:R-:W-:-:S12]  /*8550*/  UPLOP3.LUT UP1, UPT, UPT, UPT, UP1, 0x40, 0x4 ;  /* 0x000000000004789c */ /* 0x000fd80003f2e810 */
[----:B------:R-:W-:Y:S05]  /*8560*/  @!P4 BRA `(.L_x_3696) ;  /* 0xffffff800044c947 */ /* 0x000fea000383ffff */
.L_x_3621:
[----:B------:R-:W1:Y:S01]  /*8570*/  S2UR UR4, SR_CTAID.X ;  /* 0x00000000000479c3 */ /* 0x000e620000002500 */
[----:B------:R-:W-:Y:S02]  /*8580*/  ISETP.NE.AND P5, PT, R149, RZ, PT ;  /* 0x000000ff9500720c */ /* 0x000fe40003fa5270 */
[----:B------:R-:W-:-:S05]  /*8590*/  ISETP.NE.AND P4, PT, R16, RZ, PT ;  /* 0x000000ff1000720c */ /* 0x000fca0003f85270 */
[----:B------:R-:W0:Y:S08]  /*85a0*/  LDC.64 R2, c[0x0][0x440] ;  /* 0x00011000ff027b82 */ /* 0x000e300000000a00 */
[----:B------:R-:W2:Y:S08]  /*85b0*/  LDC.64 R4, c[0x0][0x448] ;  /* 0x00011200ff047b82 */ /* 0x000eb00000000a00 */
        /* <DEDUP_REMOVED lines=10> */
[----:B-----5:R-:W4:Y:S01]  /*8660*/  LDC.64 R12, c[0x0][0x448] ;  /* 0x00011200ff0c7b82 */ /* 0x020f220000000a00 */
        /* <DEDUP_REMOVED lines=32> */
.L_x_3697:
        /* <DEDUP_REMOVED lines=9> */
.L_x_3888:


//--------------------- .text._ZN10layer_norm22ln_bwd_finalize_kernelINS_22Kernel_traits_finalizeILj6144EfffffjLb0ELj1024ELj4ENS_18Kernel_traits_baseILj6144EfffffjLj1024EEEEELb0ELb1EEEvNS_9BwdParamsE --------------------------
	.section	.text._ZN10layer_norm22ln_bwd_finalize_kernelINS_22Kernel_traits_finalizeILj6144EfffffjLb0ELj1024ELj4ENS_18Kernel_traits_baseILj6144EfffffjLj1024EEEEELb0ELb1EEEvNS_9BwdParamsE,"ax",@progbits
	.align	128
        .global         _ZN10layer_norm22ln_bwd_finalize_kernelINS_22Kernel_traits_finalizeILj6144EfffffjLb0ELj1024ELj4ENS_18Kernel_traits_baseILj6144EfffffjLj1024EEEEELb0ELb1EEEvNS_9BwdParamsE
        .type           _ZN10layer_norm22ln_bwd_finalize_kernelINS_22Kernel_traits_finalizeILj6144EfffffjLb0ELj1024ELj4ENS_18Kernel_traits_baseILj6144EfffffjLj1024EEEEELb0ELb1EEEvNS_9BwdParamsE,@function
        .size           _ZN10layer_norm22ln_bwd_finalize_kernelINS_22Kernel_traits_finalizeILj6144EfffffjLb0ELj1024ELj4ENS_18Kernel_traits_baseILj6144EfffffjLj1024EEEEELb0ELb1EEEvNS_9BwdParamsE,(.L_x_3889 - _ZN10layer_norm22ln_bwd_finalize_kernelINS_22Kernel_traits_finalizeILj6144EfffffjLb0ELj1024ELj4ENS_18Kernel_traits_baseILj6144EfffffjLj1024EEEEELb0ELb1EEEvNS_9BwdParamsE)
        .other          _ZN10layer_norm22ln_bwd_finalize_kernelINS_22Kernel_traits_finalizeILj6144EfffffjLb0ELj1024ELj4ENS_18Kernel_traits_baseILj6144EfffffjLj1024EEEEELb0ELb1EEEvNS_9BwdParamsE,@"STO_CUDA_ENTRY STV_DEFAULT"
_ZN10layer_norm22ln_bwd_finalize_kernelINS_22Kernel_traits_finalizeILj6144EfffffjLb0ELj1024ELj4ENS_18Kernel_traits_baseILj6144EfffffjLj1024EEEEELb0ELb1EEEvNS_9BwdParamsE:
.text._ZN10layer_norm22ln_bwd_finalize_kernelINS_22Kernel_traits_finalizeILj6144EfffffjLb0ELj1024ELj4ENS_18Kernel_traits_baseILj6144EfffffjLj1024EEEEELb0ELb1EEEvNS_9BwdParamsE:
        /* <DEDUP_REMOVED lines=77> */
.L_x_3702:
        /* <DEDUP_REMOVED lines=118> */
.L_x_3701:
[----:B------:R-:W-:Y:S05]  /*0c30*/  BSYNC.RECONVERGENT B1 ;  /* 0x0000000000017941 */ /* 0x000fea0003800200 */
.L_x_3700:
        /* <DEDUP_REMOVED lines=69> */
.L_x_3704:
[----:B------:R-:W-:Y:S05]  /*1090*/  BSYNC.RECONVERGENT B1 ;  /* 0x0000000000017941 */ /* 0x000fea0003800200 */
.L_x_3703:
        /* <DEDUP_REMOVED lines=38> */
.L_x_3706:
[----:B------:R-:W-:Y:S05]  /*1300*/  BSYNC.RECONVERGENT B1 ;  /* 0x0000000000017941 */ /* 0x000fea0003800200 */
.L_x_3705:
[----:B------:R-:W-:Y:S05]  /*1310*/  @!P1 BRA `(.L_x_3699) ;  /* 0x0000000000409947 */ /* 0x000fea0003800000 */
[----:B------:R-:W0:Y:S01]  /*1320*/  LDC R14, c[0x0][0x388] ;  /* 0x0000e200ff0e7b82 */ /* 0x000e220000000800 */
[----:B------:R-:W-:-:S07]  /*1330*/  IADD3 R12, PT, PT, -R54, RZ, RZ ;  /* 0x000000ff360c7210 */ /* 0x000fce0007ffe1ff */
[----:B------:R-:W1:Y:S08]  /*1340*/  LDC.64 R8, c[0x0][0x440] ;  /* 0x00011000ff087b82 */ /* 0x000e700000000a00 */
[----:B------:R-:W2:Y:S01]  /*1350*/  LDC.64 R10, c[0x0][0x448] ;  /* 0x00011200ff0a7b82 */ /* 0x000ea20000000a00 */
[----:B0-----:R-:W-:-:S05]  /*1360*/  IMAD R0, R3, R14, R0 ;  /* 0x0000000e03007224 */ /* 0x001fca00078e0200 */
[----:B------:R-:W-:-:S07]  /*1370*/  IADD3 R3, PT, PT, R57, R0, RZ ;  /* 0x0000000039037210 */ /* 0x000fce0007ffe0ff */
.L_x_3707:
        /* <DEDUP_REMOVED lines=10> */
.L_x_3699:
[----:B------:R-:W-:Y:S05]  /*1420*/  BSYNC.RECONVERGENT B0 ;  /* 0x0000000000007941 */ /* 0x000fea0003800200 */
.L_x_3698:
        /* <DEDUP_REMOVED lines=57> */
.L_x_3708:
        /* <DEDUP_REMOVED lines=12> */
.L_x_3889:


//--------------------- .text._ZN10layer_norm40ln_parallel_residual_bwd_finalize_kernelINS_22Kernel_traits_finalizeILj6144EfffffjLb0ELj1024ELj4ENS_18Kernel_traits_baseILj6144EfffffjLj1024EEEEELb1EEEvNS_9BwdParamsE --------------------------
	.section	.text._ZN10layer_norm40ln_parallel_residual_bwd_finalize_kernelINS_22Kernel_traits_finalizeILj6144EfffffjLb0ELj1024ELj4ENS_18Kernel_traits_baseILj6144EfffffjLj1024EEEEELb1EEEvNS_9BwdParamsE,"ax",@progbits
	.align	128
        .global         _ZN10layer_norm40ln_parallel_residual_bwd_finalize_kernelINS_22Kernel_traits_finalizeILj6144EfffffjLb0ELj1024ELj4ENS_18Kernel_traits_baseILj6144EfffffjLj1024EEEEELb1EEEvNS_9BwdParamsE
        .type           _ZN10layer_norm40ln_parallel_residual_bwd_finalize_kernelINS_22Kernel_traits_finalizeILj6144EfffffjLb0ELj1024ELj4ENS_18Kernel_traits_baseILj6144EfffffjLj1024EEEEELb1EEEvNS_9BwdParamsE,@function
        .size           _ZN10layer_norm40ln_parallel_residual_bwd_finalize_kernelINS_22Kernel_traits_finalizeILj6144EfffffjLb0ELj1024ELj4ENS_18Kernel_traits_baseILj6144EfffffjLj1024EEEEELb1EEEvNS_9BwdParamsE,(.L_x_3890 - _ZN10layer_norm40ln_parallel_residual_bwd_finalize_kernelINS_22Kernel_traits_finalizeILj6144EfffffjLb0ELj1024ELj4ENS_18Kernel_traits_baseILj6144EfffffjLj1024EEEEELb1EEEvNS_9BwdParamsE)
        .other          _ZN10layer_norm40ln_parallel_residual_bwd_finalize_kernelINS_22Kernel_traits_finalizeILj6144EfffffjLb0ELj1024ELj4ENS_18Kernel_traits_baseILj6144EfffffjLj1024EEEEELb1EEEvNS_9BwdParamsE,@"STO_CUDA_ENTRY STV_DEFAULT"
_ZN10layer_norm40ln_parallel_residual_bwd_finalize_kernelINS_22Kernel_traits_finalizeILj6144EfffffjLb0ELj1024ELj4ENS_18Kernel_traits_baseILj6144EfffffjLj1024EEEEELb1EEEvNS_9BwdParamsE:
.text._ZN10layer_norm40ln_parallel_residual_bwd_finalize_kernelINS_22Kernel_traits_finalizeILj6144EfffffjLb0ELj1024ELj4ENS_18Kernel_traits_baseILj6144EfffffjLj1024EEEEELb1EEEvNS_9BwdParamsE:
        /* <DEDUP_REMOVED lines=57> */
.L_x_3713:
        /* <DEDUP_REMOVED lines=112> */
.L_x_3712:
[----:B------:R-:W-:Y:S05]  /*0a90*/  BSYNC.RECONVERGENT B1 ;  /* 0x0000000000017941 */ /* 0x000fea0003800200 */
.L_x_3711:
        /* <DEDUP_REMOVED lines=67> */
.L_x_3715:
[----:B------:R-:W-:Y:S05]  /*0ed0*/  BSYNC.RECONVERGENT B1 ;  /* 0x0000000000017941 */ /* 0x000fea0003800200 */
.L_x_3714:
        /* <DEDUP_REMOVED lines=37> */
.L_x_3717:
[----:B------:R-:W-:Y:S05]  /*1130*/  BSYNC.RECONVERGENT B1 ;  /* 0x0000000000017941 */ /* 0x000fea0003800200 */
.L_x_3716:
        /* <DEDUP_REMOVED lines=19> */
.L_x_3710:
[----:B------:R-:W-:Y:S05]  /*1270*/  BSYNC.RECONVERGENT B0 ;  /* 0x0000000000007941 */ /* 0x000fea0003800200 */
.L_x_3709:
        /* <DEDUP_REMOVED lines=89> */
.L_x_3718:
        /* <DEDUP_REMOVED lines=15> */
.L_x_3890:


//--------------------- .text._ZN10layer_norm31ln_parallel_residual_bwd_kernelINS_13Kernel_traitsIfffffjLj6144ELj1ELj1ELj8ELj16ENS_18Kernel_traits_baseILj6144EfffffjLj256EEEEELb1ELb1ELb1EEEvNS_9BwdParamsE --------------------------
	.section	.text._ZN10layer_norm31ln_parallel_residual_bwd_kernelINS_13Kernel_traitsIfffffjLj6144ELj1ELj1ELj8ELj16ENS_18Kernel_traits_baseILj6144EfffffjLj256EEEEELb1ELb1ELb1EEEvNS_9BwdParamsE,"ax",@progbits
	.align	128
        .global         _ZN10layer_norm31ln_parallel_residual_bwd_kernelINS_13Kernel_traitsIfffffjLj6144ELj1ELj1ELj8ELj16ENS_18Kernel_traits_baseILj6144EfffffjLj256EEEEELb1ELb1ELb1EEEvNS_9BwdParamsE
        .type           _ZN10layer_norm31ln_parallel_residual_bwd_kernelINS_13Kernel_traitsIfffffjLj6144ELj1ELj1ELj8ELj16ENS_18Kernel_traits_baseILj6144EfffffjLj256EEEEELb1ELb1ELb1EEEvNS_9BwdParamsE,@function
        .size           _ZN10layer_norm31ln_parallel_residual_bwd_kernelINS_13Kernel_traitsIfffffjLj6144ELj1ELj1ELj8ELj16ENS_18Kernel_traits_baseILj6144EfffffjLj256EEEEELb1ELb1ELb1EEEvNS_9BwdParamsE,(.L_x_3891 - _ZN10layer_norm31ln_parallel_residual_bwd_kernelINS_13Kernel_traitsIfffffjLj6144ELj1ELj1ELj8ELj16ENS_18Kernel_traits_baseILj6144EfffffjLj256EEEEELb1ELb1ELb1EEEvNS_9BwdParamsE)
        .other          _ZN10layer_norm31ln_parallel_residual_bwd_kernelINS_13Kernel_traitsIfffffjLj6144ELj1ELj1ELj8ELj16ENS_18Kernel_traits_baseILj6144EfffffjLj256EEEEELb1ELb1ELb1EEEvNS_9BwdParamsE,@"STO_CUDA_ENTRY STV_DEFAULT"
_ZN10layer_norm31ln_parallel_residual_bwd_kernelINS_13Kernel_traitsIfffffjLj6144ELj1ELj1ELj8ELj16ENS_18Kernel_traits_baseILj6144EfffffjLj256EEEEELb1ELb1ELb1EEEvNS_9BwdParamsE:
.text._ZN10layer_norm31ln_parallel_residual_bwd_kernelINS_13Kernel_traitsIfffffjLj6144ELj1ELj1ELj8ELj16ENS_18Kernel_traits_baseILj6144EfffffjLj256EEEEELb1ELb1ELb1EEEvNS_9BwdParamsE:
        /* <DEDUP_REMOVED lines=70> */
[----:B------:R-:W-:Y:S02]  /*0460*/  CS2R R136, SRZ ;  /* 0x0000000000887805 */ /* 0x000fe4000001ff00 */
[----:B------:R-:W-:Y:S01]  /*0470*/  MOV R0, RZ ;  /* 0x000000ff00007202 */ /* 0x000fe20000000f00 */
[----:B-1234-:R-:W0:Y:S06]  /*0480*/  LDCU.64 UR16, c[0x0][0x470] ;  /* 0x00008e00ff1077ac */ /* 0x01ee2c0008000a00 */
.L_x_3770:
[----:B0-2---:R-:W-:Y:S01]  /*0490*/  IMAD R2, R182, UR13, RZ ;  /* 0x0000000db6027c24 */ /* 0x005fe2000f8e02ff */
        /* <DEDUP_REMOVED lines=11> */
[--C-:B-1----:R-:W-:Y:S01]  /*0550*/  IMAD.WIDE.U32 R84, R199, 0x10, R104.reuse ;  /* 0x00000010c7547825 */ /* 0x102fe200078e0068 */
[----:B------:R-:W-:Y:S02]  /*0560*/  ISETP.NE.U32.AND P1, PT, RZ, UR14, PT ;  /* 0x0000000eff007c0c */ /* 0x000fe4000bf25070 */
[----:B------:R-:W1:Y:S01]  /*0570*/  LDC.64 R120, c[0x0][0x3b0] ;  /* 0x0000ec00ff787b82 */ /* 0x000e620000000a00 */
[----:B------:R-:W-:Y:S02]  /*0580*/  IMAD.WIDE.U32 R88, R197, 0x10, R104 ;  /* 0x00000010c5587825 */ /* 0x000fe400078e0068 */
[----:B------:R-:W4:Y:S01]  /*0590*/  LDG.E.128 R84, desc[UR10][R84.64] ;  /* 0x0000000a54547981 */ /* 0x000f22000c1e1d00 */
[C---:B------:R-:W-:Y:S01]  /*05a0*/  IADD3 R193, PT, PT, R199.reuse, 0x300, RZ ;  /* 0x00000300c7c17810 */ /* 0x040fe20007ffe0ff */
[----:B--2---:R-:W-:-:S02]  /*05b0*/  IMAD.WIDE.U32 R80, R199, 0x10, R2 ;  /* 0x00000010c7507825 */ /* 0x004fc400078e0002 */
[----:B------:R-:W2:Y:S02]  /*05c0*/  LDG.E.128 R88, desc[UR10][R88.64] ;  /* 0x0000000a58587981 */ /* 0x000ea4000c1e1d00 */
[----:B0-----:R-:W-:Y:S02]  /*05d0*/  IMAD.WIDE R108, R182, 0x4, R108 ;  /* 0x00000004b66c7825 */ /* 0x001fe400078e026c */
[----:B------:R-:W2:Y:S02]  /*05e0*/  LDG.E.128 R80, desc[UR10][R80.64] ;  /* 0x0000000a50507981 */ /* 0x000ea4000c1e1d00 */
[----:B---3--:R-:W-:Y:S02]  /*05f0*/  IMAD.WIDE.U32 R60, R197, 0x10, R2 ;  /* 0x00000010c53c7825 */ /* 0x008fe400078e0002 */
[----:B------:R0:W3:Y:S02]  /*0600*/  LDG.E R189, desc[UR10][R108.64] ;  /* 0x0000000a6cbd7981 */ /* 0x0000e4000c1e1900 */
[----:B------:R-:W-:-:S02]  /*0610*/  IMAD.WIDE.U32 R92, R195, 0x10, R104 ;  /* 0x00000010c35c7825 */ /* 0x000fc400078e0068 */
[----:B------:R-:W3:Y:S01]  /*0620*/  LDG.E.128 R60, desc[UR10][R60.64] ;  /* 0x0000000a3c3c7981 */ /* 0x000ee2000c1e1d00 */
[----:B------:R-:W-:Y:S01]  /*0630*/  IADD3 R191, PT, PT, R199, 0x400, RZ ;  /* 0x00000400c7bf7810 */ /* 0x000fe20007ffe0ff */
[----:B------:R-:W-:Y:S01]  /*0640*/  IMAD.WIDE.U32 R64, R195, 0x10, R2 ;  /* 0x00000010c3407825 */ /* 0x000fe200078e0002 */
[----:B------:R-:W-:Y:S01]  /*0650*/  IADD3 R185, PT, PT, R199, 0x500, RZ ;  /* 0x00000500c7b97810 */ /* 0x000fe20007ffe0ff */
[----:B------:R-:W3:Y:S02]  /*0660*/  LDG.E.128 R92, desc[UR10][R92.64] ;  /* 0x0000000a5c5c7981 */ /* 0x000ee4000c1e1d00 */
[--C-:B------:R-:W-:Y:S02]  /*0670*/  IMAD.WIDE.U32 R96, R193, 0x10, R104.reuse ;  /* 0x00000010c1607825 */ /* 0x100fe400078e0068 */
[----:B------:R-:W3:Y:S02]  /*0680*/  LDG.E.128 R64, desc[UR10][R64.64] ;  /* 0x0000000a40407981 */ /* 0x000ee4000c1e1d00 */
[----:B------:R-:W-:-:S02]  /*0690*/  IMAD.WIDE.U32 R100, R191, 0x10, R104 ;  /* 0x00000010bf647825 */ /* 0x000fc400078e0068 */
[----:B------:R-:W3:Y:S02]  /*06a0*/  LDG.E.128 R96, desc[UR10][R96.64] ;  /* 0x0000000a60607981 */ /* 0x000ee4000c1e1d00 */
[----:B------:R-:W-:Y:S02]  /*06b0*/  IMAD.WIDE.U32 R104, R185, 0x10, R104 ;  /* 0x00000010b9687825 */ /* 0x000fe400078e0068 */
        /* <DEDUP_REMOVED lines=9> */
[----:B------:R-:W-:-:S04]  /*0750*/  ISETP.NE.U32.AND P0, PT, RZ, UR16, PT ;  /* 0x00000010ff007c0c */ /* 0x000fc8000bf05070 */
[----:B------:R-:W-:-:S07]  /*0760*/  ISETP.NE.AND.EX P0, PT, RZ, UR17, PT, P0 ;  /* 0x00000011ff007c0c */ /* 0x000fce000bf05300 */
[----:B------:R-:W1:Y:S08]  /*0770*/  @P1 LDC.64 R2, c[0x0][0x438] ;  /* 0x00010e00ff021b82 */ /* 0x000e700000000a00 */
[----:B------:R-:W0:Y:S01]  /*0780*/  @P0 LDC.64 R200, c[0x0][0x3b8] ;  /* 0x0000ee00ffc80b82 */ /* 0x000e220000000a00 */
[----:B------:R-:W-:-:S07]  /*0790*/  ISETP.NE.AND P4, PT, RZ, UR12, PT ;  /* 0x0000000cff007c0c */ /* 0x000fce000bf85270 */
[----:B------:R-:W0:Y:S01]  /*07a0*/  @P0 LDC.64 R128, c[0x0][0x3b8] ;  /* 0x0000ee00ff800b82 */ /* 0x000e220000000a00 */
[----:B-1----:R-:W-:-:S07]  /*07b0*/  @P1 IMAD.WIDE.U32 R2, R195, 0x10, R2 ;  /* 0x00000010c3021825 */ /* 0x002fce00078e0002 */
[----:B------:R-:W1:Y:S01]  /*07c0*/  @P0 LDC.64 R124, c[0x0][0x3b8] ;  /* 0x0000ee00ff7c0b82 */ /* 0x000e620000000a00 */
[----:B-----5:R-:W5:Y:S01]  /*07d0*/  @P1 LDG.E.128 R36, desc[UR10][R2.64] ;  /* 0x0000000a02241981 */ /* 0x020f62000c1e1d00 */
[----:B0-----:R-:W-:-:S06]  /*07e0*/  @P0 IMAD.WIDE.U32 R200, R195, 0x4, R200 ;  /* 0x00000004c3c80825 */ /* 0x001fcc00078e00c8 */
[----:B------:R-:W0:Y:S01]  /*07f0*/  @P0 LDC.64 R126, c[0x0][0x3b8] ;  /* 0x0000ee00ff7e0b82 */ /* 0x000e220000000a00 */
[----:B------:R-:W5:Y:S07]  /*0800*/  @P0 LDG.E R186, desc[UR10][R200.64] ;  /* 0x0000000ac8ba0981 */ /* 0x000f6e000c1e1900 */
[----:B------:R-:W0:Y:S01]  /*0810*/  @P1 LDC.64 R108, c[0x0][0x438] ;  /* 0x00010e00ff6c1b82 */ /* 0x000e220000000a00 */
[----:B------:R-:W-:-:S04]  /*0820*/  @P0 IMAD.WIDE.U32 R128, R191, 0x4, R128 ;  /* 0x00000004bf800825 */ /* 0x000fc800078e0080 */
[--C-:B------:R-:W-:Y:S01]  /*0830*/  IMAD.WIDE.U32 R130, R199, 0x4, R120.reuse ;  /* 0x00000004c7827825 */ /* 0x100fe200078e0078 */
[----:B------:R-:W5:Y:S02]  /*0840*/  @P0 LDG.E R187, desc[UR10][R128.64] ;  /* 0x0000000a80bb0981 */ /* 0x000f64000c1e1900 */
[----:B------:R-:W0:Y:S01]  /*0850*/  @P0 LDC.64 R122, c[0x0][0x3b8] ;  /* 0x0000ee00ff7a0b82 */ /* 0x000e220000000a00 */
[--C-:B------:R-:W-:Y:S02]  /*0860*/  IMAD.WIDE.U32 R132, R197, 0x4, R120.reuse ;  /* 0x00000004c5847825 */ /* 0x100fe400078e0078 */
[----:B------:R-:W5:Y:S05]  /*0870*/  LDG.E R130, desc[UR10][R130.64] ;  /* 0x0000000a82827981 */ /* 0x000f6a000c1e1900 */
[----:B------:R-:W0:Y:S01]  /*0880*/  @P1 LDC.64 R114, c[0x0][0x438] ;  /* 0x00010e00ff721b82 */ /* 0x000e220000000a00 */
[----:B------:R-:W-:Y:S01]  /*0890*/  IMAD.WIDE.U32 R134, R195, 0x4, R120 ;  /* 0x00000004c3867825 */ /* 0x000fe200078e0078 */
[----:B------:R-:W5:Y:S06]  /*08a0*/  LDG.E R132, desc[UR10][R132.64] ;  /* 0x0000000a84847981 */ /* 0x000f6c000c1e1900 */
[----:B------:R-:W0:Y:S08]  /*08b0*/  @P1 LDC.64 R110, c[0x0][0x438] ;  /* 0x00010e00ff6e1b82 */ /* 0x000e300000000a00 */
[----:B------:R-:W4:Y:S01]  /*08c0*/  @P1 LDC.64 R112, c[0x0][0x438] ;  /* 0x00010e00ff701b82 */ /* 0x000f220000000a00 */
[----:B-1----:R-:W-:Y:S01]  /*08d0*/  @P0 IMAD.WIDE.U32 R124, R197, 0x4, R124 ;  /* 0x00000004c57c0825 */ /* 0x002fe200078e007c */
[----:B------:R-:W5:Y:S06]  /*08e0*/  LDG.E R134, desc[UR10][R134.64] ;  /* 0x0000000a86867981 */ /* 0x000f6c000c1e1900 */
[----:B------:R-:W1:Y:S01]  /*08f0*/  @P0 LDC.64 R118, c[0x0][0x3b8] ;  /* 0x0000ee00ff760b82 */ /* 0x000e620000000a00 */
[C---:B0-----:R-:W-:Y:S01]  /*0900*/  @P0 IMAD.WIDE.U32 R126, R193.reuse, 0x4, R126 ;  /* 0x00000004c17e0825 */ /* 0x041fe200078e007e */
[----:B------:R0:W5:Y:S06]  /*0910*/  @P0 LDG.E R184, desc[UR10][R124.64] ;  /* 0x0000000a7cb80981 */ /* 0x00016c000c1e1900 */
[----:B------:R-:W1:Y:S01]  /*0920*/  @P1 LDC.64 R116, c[0x0][0x438] ;  /* 0x00010e00ff741b82 */ /* 0x000e620000000a00 */
[----:B------:R-:W-:Y:S01]  /*0930*/  @P1 IMAD.WIDE.U32 R108, R193, 0x10, R108 ;  /* 0x00000010c16c1825 */ /* 0x000fe200078e006c */
[----:B------:R-:W5:Y:S03]  /*0940*/  @P0 LDG.E R192, desc[UR10][R126.64] ;  /* 0x0000000a7ec00981 */ /* 0x000f66000c1e1900 */
[----:B------:R-:W-:Y:S01]  /*0950*/  @P0 IMAD.WIDE.U32 R122, R199, 0x4, R122 ;  /* 0x00000004c77a0825 */ /* 0x000fe200078e007a */
[----:B------:R-:W5:Y:S03]  /*0960*/  @P1 LDG.E.128 R40, desc[UR10][R108.64] ;  /* 0x0000000a6c281981 */ /* 0x000f66000c1e1d00 */
[----:B0-----:R-:W-:Y:S01]  /*0970*/  IMAD.WIDE.U32 R124, R193, 0x4, R120 ;  /* 0x00000004c17c7825 */ /* 0x001fe200078e0078 */
[----:B------:R0:W5:Y:S03]  /*0980*/  @P0 LDG.E R190, desc[UR10][R122.64] ;  /* 0x0000000a7abe0981 */ /* 0x000166000c1e1900 */
[----:B------:R-:W-:-:S02]  /*0990*/  @P1 IMAD.WIDE.U32 R114, R197, 0x10, R114 ;  /* 0x00000010c5721825 */ /* 0x000fc400078e0072 */
[----:B------:R-:W5:Y:S02]  /*09a0*/  LDG.E R124, desc[UR10][R124.64] ;  /* 0x0000000a7c7c7981 */ /* 0x000f64000c1e1900 */
[----:B------:R-:W-:Y:S02]  /*09b0*/  @P1 IMAD.WIDE.U32 R110, R191, 0x10, R110 ;  /* 0x00000010bf6e1825 */ /* 0x000fe400078e006e */
[----:B------:R3:W5:Y:S02]  /*09c0*/  @P1 LDG.E.128 R32, desc[UR10][R114.64] ;  /* 0x0000000a72201981 */ /* 0x000764000c1e1d00 */
[----:B----4-:R-:W-:Y:S02]  /*09d0*/  @P1 IMAD.WIDE.U32 R112, R185, 0x10, R112 ;  /* 0x00000010b9701825 */ /* 0x010fe400078e0070 */
[----:B------:R4:W5:Y:S02]  /*09e0*/  @P1 LDG.E.128 R44, desc[UR10][R110.64] ;  /* 0x0000000a6e2c1981 */ /* 0x000964000c1e1d00 */
[----:B0-----:R-:W-:-:S02]  /*09f0*/  IMAD.WIDE.U32 R122, R191, 0x4, R120 ;  /* 0x00000004bf7a7825 */ /* 0x001fc400078e0078 */
[----:B------:R0:W5:Y:S02]  /*0a00*/  @P1 LDG.E.128 R48, desc[UR10][R112.64] ;  /* 0x0000000a70301981 */ /* 0x000164000c1e1d00 */
[C---:B------:R-:W-:Y:S02]  /*0a10*/  IMAD.WIDE.U32 R120, R185.reuse, 0x4, R120 ;  /* 0x00000004b9787825 */ /* 0x040fe400078e0078 */
[----:B------:R0:W5:Y:S02]  /*0a20*/  LDG.E R122, desc[UR10][R122.64] ;  /* 0x0000000a7a7a7981 */ /* 0x000164000c1e1900 */
[----:B-1----:R-:W-:Y:S02]  /*0a30*/  @P0 IMAD.WIDE.U32 R118, R185, 0x4, R118 ;  /* 0x00000004b9760825 */ /* 0x002fe400078e0076 */
[----:B------:R1:W5:Y:S02]  /*0a40*/  LDG.E R120, desc[UR10][R120.64] ;  /* 0x0000000a78787981 */ /* 0x000364000c1e1900 */
[----:B------:R-:W-:-:S02]  /*0a50*/  @P1 IMAD.WIDE.U32 R116, R199, 0x10, R116 ;  /* 0x00000010c7741825 */ /* 0x000fc400078e0074 */
[----:B------:R1:W5:Y:S04]  /*0a60*/  @P0 LDG.E R188, desc[UR10][R118.64] ;  /* 0x0000000a76bc0981 */ /* 0x000368000c1e1900 */
[----:B------:R1:W5:Y:S01]  /*0a70*/  @P1 LDG.E.128 R28, desc[UR10][R116.64] ;  /* 0x0000000a741c1981 */ /* 0x000362000c1e1d00 */
[----:B------:R-:W-:-:S05]  /*0a80*/  FSEL R194, R194, RZ, !P4 ;  /* 0x000000ffc2c27208 */ /* 0x000fca0006000000 */
        /* <DEDUP_REMOVED lines=47> */
[C---:B------:R-:W-:Y:S01]  /*0d80*/  FADD.FTZ R114, -R194.reuse, R98 ;  /* 0x00000062c2727221 */ /* 0x040fe20000010100 */
[----:B------:R-:W-:Y:S01]  /*0d90*/  FMUL.FTZ R125, R189, R108 ;  /* 0x0000006cbd7d7220 */ /* 0x000fe20000410000 */
[----:B------:R-:W-:Y:S01]  /*0da0*/  FFMA.FTZ R84, R127, R198, R84 ;  /* 0x000000c67f547223 */ /* 0x000fe20000010054 */
[C---:B------:R-:W-:Y:S01]  /*0db0*/  FADD.FTZ R216, -R194.reuse, R100 ;  /* 0x00000064c2d87221 */ /* 0x040fe20000010100 */
[C---:B------:R-:W-:Y:S01]  /*0dc0*/  FADD.FTZ R220, -R194.reuse, R102 ;  /* 0x00000066c2dc7221 */ /* 0x040fe20000010100 */
[C---:B------:R-:W-:Y:S01]  /*0dd0*/  FADD.FTZ R98, -R194.reuse, R104 ;  /* 0x00000068c2627221 */ /* 0x040fe20000010100 */
[C---:B----4-:R-:W-:Y:S01]  /*0de0*/  FADD.FTZ R110, -R194.reuse, R95 ;  /* 0x0000005fc26e7221 */ /* 0x050fe20000010100 */
[C---:B------:R-:W-:Y:S01]  /*0df0*/  FADD.FTZ R96, -R194.reuse, R96 ;  /* 0x00000060c2607221 */ /* 0x040fe20000010100 */
[C---:B0-----:R-:W-:Y:S01]  /*0e00*/  FADD.FTZ R112, -R194.reuse, R97 ;  /* 0x00000061c2707221 */ /* 0x041fe20000010100 */
        /* <DEDUP_REMOVED lines=12> */
[----:B-1----:R-:W-:Y:S01]  /*0ed0*/  FMUL.FTZ R121, R189, R110 ;  /* 0x0000006ebd797220 */ /* 0x002fe20000410000 */
        /* <DEDUP_REMOVED lines=83> */
.L_x_3721:
[----:B------:R-:W-:Y:S05]  /*1410*/  BSYNC.RECONVERGENT B0 ;  /* 0x0000000000007941 */ /* 0x000fea0003800200 */
.L_x_3720:
        /* <DEDUP_REMOVED lines=122> */
.L_x_3724:
        /* <DEDUP_REMOVED lines=25> */
.L_x_3723:
        /* <DEDUP_REMOVED lines=30> */
.L_x_3726:
        /* <DEDUP_REMOVED lines=25> */
.L_x_3722:
        /* <DEDUP_REMOVED lines=41> */
.L_x_3728:
        /* <DEDUP_REMOVED lines=33> */
.L_x_3727:
        /* <DEDUP_REMOVED lines=22> */
[C---:B------:R-:W-:Y:S01]  /*26c0*/  SEL R60, R3.reuse, RZ, P5 ;  /* 0x000000ff033c7207 */ /* 0x040fe20002800000 */
        /* <DEDUP_REMOVED lines=15> */
.L_x_3729:
        /* <DEDUP_REMOVED lines=32> */
.L_x_3725:
        /* <DEDUP_REMOVED lines=47> */
.L_x_3732:
        /* <DEDUP_REMOVED lines=33> */
.L_x_3731:
        /* <DEDUP_REMOVED lines=34> */
.L_x_3734:
        /* <DEDUP_REMOVED lines=33> */
.L_x_3730:
        /* <DEDUP_REMOVED lines=27> */
.L_x_3736:
        /* <DEDUP_REMOVED lines=25> */
.L_x_3735:
        /* <DEDUP_REMOVED lines=26> */
.L_x_3737:
        /* <DEDUP_REMOVED lines=24> */
.L_x_3733:
        /* <DEDUP_REMOVED lines=20> */
[C---:B------:R-:W-:Y:S01]  /*3a90*/  FFMA.FTZ R53, R189.reuse, R196, R37 ;  /* 0x000000c4bd357223 */ /* 0x040fe20000010025 */
        /* <DEDUP_REMOVED lines=23> */
.L_x_3740:
        /* <DEDUP_REMOVED lines=33> */
.L_x_3739:
        /* <DEDUP_REMOVED lines=10> */
[C---:B------:R-:W-:Y:S01]  /*3ec0*/  FMUL.FTZ R53, R189.reuse, R196 ;  /* 0x000000c4bd357220 */ /* 0x040fe20000410000 */
        /* <DEDUP_REMOVED lines=23> */
.L_x_3742:
        /* <DEDUP_REMOVED lines=33> */
.L_x_3738:
        /* <DEDUP_REMOVED lines=27> */
.L_x_3744:
        /* <DEDUP_REMOVED lines=25> */
.L_x_3743:
        /* <DEDUP_REMOVED lines=26> */
.L_x_3745:
        /* <DEDUP_REMOVED lines=24> */
.L_x_3741:
        /* <DEDUP_REMOVED lines=44> */
.L_x_3748:
        /* <DEDUP_REMOVED lines=33> */
.L_x_3747:
        /* <DEDUP_REMOVED lines=34> */
.L_x_3750:
        /* <DEDUP_REMOVED lines=33> */
.L_x_3746:
        /* <DEDUP_REMOVED lines=27> */
.L_x_3752:
        /* <DEDUP_REMOVED lines=25> */
.L_x_3751:
        /* <DEDUP_REMOVED lines=26> */
.L_x_3753:
        /* <DEDUP_REMOVED lines=24> */
.L_x_3749:
        /* <DEDUP_REMOVED lines=44> */
.L_x_3756:
        /* <DEDUP_REMOVED lines=33> */
.L_x_3755:
        /* <DEDUP_REMOVED lines=34> */
.L_x_3758:
        /* <DEDUP_REMOVED lines=33> */
.L_x_3754:
        /* <DEDUP_REMOVED lines=27> */
.L_x_3760:
        /* <DEDUP_REMOVED lines=25> */
.L_x_3759:
        /* <DEDUP_REMOVED lines=26> */
.L_x_3761:
        /* <DEDUP_REMOVED lines=24> */
.L_x_3757:
        /* <DEDUP_REMOVED lines=44> */
.L_x_3764:
[-CC-:B------:R-:W-:Y:S01]  /*6a30*/  FFMA.FTZ R98, R98, R71.reuse, R70.reuse ;  /* 0x0000004762627223 */ /* 0x180fe20000010046 */
[-CC-:B------:R-:W-:Y:S01]  /*6a40*/  FFMA.FTZ R100, R100, R71.reuse, R70.reuse ;  /* 0x0000004764647223 */ /* 0x180fe20000010046 */
[----:B------:R-:W-:Y:S01]  /*6a50*/  LOP3.LUT P5, RZ, R120, 0xff, RZ, 0xc0, !PT ;  /* 0x000000ff78ff7812 */ /* 0x000fe200078ac0ff */
        /* <DEDUP_REMOVED lines=30> */
.L_x_3763:
        /* <DEDUP_REMOVED lines=9> */
[C---:B0-----:R-:W-:Y:S01]  /*6cd0*/  FMUL.FTZ R52, R189.reuse, R98 ;  /* 0x00000062bd347220 */ /* 0x041fe20000410000 */
        /* <DEDUP_REMOVED lines=24> */
.L_x_3766:
        /* <DEDUP_REMOVED lines=33> */
.L_x_3762:
        /* <DEDUP_REMOVED lines=27> */
.L_x_3768:
        /* <DEDUP_REMOVED lines=25> */
.L_x_3767:
        /* <DEDUP_REMOVED lines=26> */
.L_x_3769:
        /* <DEDUP_REMOVED lines=24> */
.L_x_3765:
        /* <DEDUP_REMOVED lines=58> */
.L_x_3719:
        /* <DEDUP_REMOVED lines=21> */
.L_x_3771:
        /* <DEDUP_REMOVED lines=12> */
.L_x_3891:


//--------------------- .nv.shared._ZN10layer_norm31ln_parallel_residual_bwd_kernelINS_13Kernel_traitsI13__nv_bfloat16S2_S2_S2_fjLj6144ELj1ELj1ELj8ELj16ENS_18Kernel_traits_baseILj6144ES2_S2_S2_S2_fjLj256EEEEELb0ELb0ELb0EEEvNS_9BwdParamsE --------------------------
	.section	.nv.shared._ZN10layer_norm31ln_parallel_residual_bwd_kernelINS_13Kernel_traitsI13__nv_bfloat16S2_S2_S2_fjLj6144ELj1ELj1ELj8ELj16ENS_18Kernel_traits_baseILj6144ES2_S2_S2_S2_fjLj256EEEEELb0ELb0ELb0EEEvNS_9BwdParamsE,"aw",@nobits
	.sectionflags	@""
	.align	16
	.zero		1024


//--------------------- .nv.shared.reserved.0     --------------------------
	.section	.nv.shared.reserved.0,"aw",@nobits
	.weak		__nv_reservedSMEM_offset_0_alias
	.size		__nv_reservedSMEM_offset_0_alias, 0, 64
	.other		__nv_reservedSMEM_offset_0_alias,@"STO_CUDA_RESERVED_SHARED STV_DEFAULT"
__nv_reservedSMEM_offset_0_alias:
	.zero		0
	.zero		64


//--------------------- .nv.shared._ZN10layer_norm31ln_parallel_residual_bwd_kernelINS_13Kernel_traitsI13__nv_bfloat16S2_S2_S2_fjLj6144ELj1ELj1ELj8ELj16ENS_18Kernel_traits_baseILj6144ES2_S2_S2_S2_fjLj256EEEEELb0ELb0ELb1EEEvNS_9BwdParamsE --------------------------
	.section	.nv.shared._ZN10layer_norm31ln_parallel_residual_bwd_kernelINS_13Kernel_traitsI13__nv_bfloat16S2_S2_S2_fjLj6144ELj1ELj1ELj8ELj16ENS_18Kernel_traits_baseILj6144ES2_S2_S2_S2_fjLj256EEEEELb0ELb0ELb1EEEvNS_9BwdParamsE,"aw",@nobits
	.sectionflags	@""
	.align	16
	.zero		1024


//--------------------- .nv.shared._ZN10layer_norm31ln_parallel_residual_bwd_kernelINS_13Kernel_traitsI13__nv_bfloat16S2_S2_S2_fjLj6144ELj1ELj1ELj8ELj16ENS_18Kernel_traits_baseILj6144ES2_S2_S2_S2_fjLj256EEEEELb0ELb1ELb0EEEvNS_9BwdParamsE --------------------------
	.section	.nv.shared._ZN10layer_norm31ln_parallel_residual_bwd_kernelINS_13Kernel_traitsI13__nv_bfloat16S2_S2_S2_fjLj6144ELj1ELj1ELj8ELj16ENS_18Kernel_traits_baseILj6144ES2_S2_S2_S2_fjLj256EEEEELb0ELb1ELb0EEEvNS_9BwdParamsE,"aw",@nobits
	.sectionflags	@""
	.align	16
	.zero		1024


//--------------------- .nv.shared._ZN10layer_norm31ln_parallel_residual_bwd_kernelINS_13Kernel_traitsI13__nv_bfloat16S2_S2_S2_fjLj6144ELj1ELj1ELj8ELj16ENS_18Kernel_traits_baseILj6144ES2_S2_S2_S2_fjLj256EEEEELb0ELb1ELb1EEEvNS_9BwdParamsE --------------------------
	.section	.nv.shared._ZN10layer_norm31ln_parallel_residual_bwd_kernelINS_13Kernel_traitsI13__nv_bfloat16S2_S2_S2_fjLj6144ELj1ELj1ELj8ELj16ENS_18Kernel_traits_baseILj6144ES2_S2_S2_S2_fjLj256EEEEELb0ELb1ELb1EEEvNS_9BwdParamsE,"aw",@nobits
	.sectionflags	@""
	.align	16
	.zero		1024


//--------------------- .nv.shared._ZN10layer_norm31ln_parallel_residual_bwd_kernelINS_13Kernel_traitsI13__nv_bfloat16S2_S2_S2_fjLj6144ELj1ELj1ELj8ELj16ENS_18Kernel_traits_baseILj6144ES2_S2_S2_S2_fjLj256EEEEELb1ELb0ELb0EEEvNS_9BwdParamsE --------------------------
	.section	.nv.shared._ZN10layer_norm31ln_parallel_residual_bwd_kernelINS_13Kernel_traitsI13__nv_bfloat16S2_S2_S2_fjLj6144ELj1ELj1ELj8ELj16ENS_18Kernel_traits_baseILj6144ES2_S2_S2_S2_fjLj256EEEEELb1ELb0ELb0EEEvNS_9BwdParamsE,"aw",@nobits
	.sectionflags	@""
	.align	16
	.zero		1024


//--------------------- .nv.shared._ZN10layer_norm31ln_parallel_residual_bwd_kernelINS_13Kernel_traitsI13__nv_bfloat16S2_S2_S2_fjLj6144ELj1ELj1ELj8ELj16ENS_18Kernel_traits_baseILj6144ES2_S2_S2_S2_fjLj256EEEEELb1ELb0ELb1EEEvNS_9BwdParamsE --------------------------
	.section	.nv.shared._ZN10layer_norm31ln_parallel_residual_bwd_kernelINS_13Kernel_traitsI13__nv_bfloat16S2_S2_S2_fjLj6144ELj1ELj1ELj8ELj16ENS_18Kernel_traits_baseILj6144ES2_S2_S2_S2_fjLj256EEEEELb1ELb0ELb1EEEvNS_9BwdParamsE,"aw",@nobits
	.sectionflags	@""
	.align	16
	.zero		1024


//--------------------- .nv.shared._ZN10layer_norm22ln_bwd_finalize_kernelINS_22Kernel_traits_finalizeILj6144E13__nv_bfloat16S2_S2_S2_fjLb0ELj1024ELj4ENS_18Kernel_traits_baseILj6144ES2_S2_S2_S2_fjLj1024EEEEELb0ELb0EEEvNS_9BwdParamsE --------------------------
	.section	.nv.shared._ZN10layer_norm22ln_bwd_finalize_kernelINS_22Kernel_traits_finalizeILj6144E13__nv_bfloat16S2_S2_S2_fjLb0ELj1024ELj4ENS_18Kernel_traits_baseILj6144ES2_S2_S2_S2_fjLj1024EEEEELb0ELb0EEEvNS_9BwdParamsE,"aw",@nobits
	.sectionflags	@""
	.align	16
.nv.shared._ZN10layer_norm22ln_bwd_finalize_kernelINS_22Kernel_traits_finalizeILj6144E13__nv_bfloat16S2_S2_S2_fjLb0ELj1024ELj4ENS_18Kernel_traits_baseILj6144ES2_S2_S2_S2_fjLj1024EEEEELb0ELb0EEEvNS_9BwdParamsE:
	.zero		9472


//--------------------- .nv.shared._ZN10layer_norm40ln_parallel_residual_bwd_finalize_kernelINS_22Kernel_traits_finalizeILj6144E13__nv_bfloat16S2_S2_S2_fjLb0ELj1024ELj4ENS_18Kernel_traits_baseILj6144ES2_S2_S2_S2_fjLj1024EEEEELb0EEEvNS_9BwdParamsE --------------------------
	.section	.nv.shared._ZN10layer_norm40ln_parallel_residual_bwd_finalize_kernelINS_22Kernel_traits_finalizeILj6144E13__nv_bfloat16S2_S2_S2_fjLb0ELj1024ELj4ENS_18Kernel_traits_baseILj6144ES2_S2_S2_S2_fjLj1024EEEEELb0EEEvNS_9BwdParamsE,"aw",@nobits
	.sectionflags	@""
	.align	16
.nv.shared._ZN10layer_norm40ln_parallel_residual_bwd_finalize_kernelINS_22Kernel_traits_finalizeILj6144E13__nv_bfloat16S2_S2_S2_fjLb0ELj1024ELj4ENS_18Kernel_traits_baseILj6144ES2_S2_S2_S2_fjLj1024EEEEELb0EEEvNS_9BwdParamsE:
	.zero		17920


//--------------------- .nv.shared._ZN10layer_norm31ln_parallel_residual_bwd_kernelINS_13Kernel_traitsI13__nv_bfloat16S2_S2_S2_fjLj6144ELj1ELj1ELj8ELj16ENS_18Kernel_traits_baseILj6144ES2_S2_S2_S2_fjLj256EEEEELb1ELb1ELb0EEEvNS_9BwdParamsE --------------------------
	.section	.nv.shared._ZN10layer_norm31ln_parallel_residual_bwd_kernelINS_13Kernel_traitsI13__nv_bfloat16S2_S2_S2_fjLj6144ELj1ELj1ELj8ELj16ENS_18Kernel_traits_baseILj6144ES2_S2_S2_S2_fjLj256EEEEELb1ELb1ELb0EEEvNS_9BwdParamsE,"aw",@nobits
	.sectionflags	@""
	.align	16
	.zero		1024


//--------------------- .nv.shared._ZN10layer_norm22ln_bwd_finalize_kernelINS_22Kernel_traits_finalizeILj6144E13__nv_bfloat16S2_S2_S2_fjLb0ELj1024ELj4ENS_18Kernel_traits_baseILj6144ES2_S2_S2_S2_fjLj1024EEEEELb0ELb1EEEvNS_9BwdParamsE --------------------------
	.section	.nv.shared._ZN10layer_norm22ln_bwd_finalize_kernelINS_22Kernel_traits_finalizeILj6144E13__nv_bfloat16S2_S2_S2_fjLb0ELj1024ELj4ENS_18Kernel_traits_baseILj6144ES2_S2_S2_S2_fjLj1024EEEEELb0ELb1EEEvNS_9BwdParamsE,"aw",@nobits
	.sectionflags	@""
	.align	16
.nv.shared._ZN10layer_norm22ln_bwd_finalize_kernelINS_22Kernel_traits_finalizeILj6144E13__nv_bfloat16S2_S2_S2_fjLb0ELj1024ELj4ENS_18Kernel_traits_baseILj6144ES2_S2_S2_S2_fjLj1024EEEEELb0ELb1EEEvNS_9BwdParamsE:
	.zero		9472


//--------------------- .nv.shared._ZN10layer_norm40ln_parallel_residual_bwd_finalize_kernelINS_22Kernel_traits_finalizeILj6144E13__nv_bfloat16S2_S2_S2_fjLb0ELj1024ELj4ENS_18Kernel_traits_baseILj6144ES2_S2_S2_S2_fjLj1024EEEEELb1EEEvNS_9BwdParamsE --------------------------
	.section	.nv.shared._ZN10layer_norm40ln_parallel_residual_bwd_finalize_kernelINS_22Kernel_traits_finalizeILj6144E13__nv_bfloat16S2_S2_S2_fjLb0ELj1024ELj4ENS_18Kernel_traits_baseILj6144ES2_S2_S2_S2_fjLj1024EEEEELb1EEEvNS_9BwdParamsE,"aw",@nobits
	.sectionflags	@""
	.align	16
.nv.shared._ZN10layer_norm40ln_parallel_residual_bwd_finalize_kernelINS_22Kernel_traits_finalizeILj6144E13__nv_bfloat16S2_S2_S2_fjLb0ELj1024ELj4ENS_18Kernel_traits_baseILj6144ES2_S2_S2_S2_fjLj1024EEEEELb1EEEvNS_9BwdParamsE:
	.zero		17920


//--------------------- .nv.shared._ZN10layer_norm31ln_parallel_residual_bwd_kernelINS_13Kernel_traitsI13__nv_bfloat16S2_S2_S2_fjLj6144ELj1ELj1ELj8ELj16ENS_18Kernel_traits_baseILj6144ES2_S2_S2_S2_fjLj256EEEEELb1ELb1ELb1EEEvNS_9BwdParamsE --------------------------
	.section	.nv.shared._ZN10layer_norm31ln_parallel_residual_bwd_kernelINS_13Kernel_traitsI13__nv_bfloat16S2_S2_S2_fjLj6144ELj1ELj1ELj8ELj16ENS_18Kernel_traits_baseILj6144ES2_S2_S2_S2_fjLj256EEEEELb1ELb1ELb1EEEvNS_9BwdParamsE,"aw",@nobits
	.sectionflags	@""
	.align	16
	.zero		1024


//--------------------- .nv.shared._ZN10layer_norm31ln_parallel_residual_bwd_kernelINS_13Kernel_traitsI6__halfS2_S2_S2_fjLj6144ELj1ELj1ELj8ELj16ENS_18Kernel_traits_baseILj6144ES2_S2_S2_S2_fjLj256EEEEELb0ELb0ELb0EEEvNS_9BwdParamsE --------------------------
	.section	.nv.shared._ZN10layer_norm31ln_parallel_residual_bwd_kernelINS_13Kernel_traitsI6__halfS2_S2_S2_fjLj6144ELj1ELj1ELj8ELj16ENS_18Kernel_traits_baseILj6144ES2_S2_S2_S2_fjLj256EEEEELb0ELb0ELb0EEEvNS_9BwdParamsE,"aw",@nobits
	.sectionflags	@""
	.align	16
	.zero		1024


//--------------------- .nv.shared._ZN10layer_norm31ln_parallel_residual_bwd_kernelINS_13Kernel_traitsI6__halfS2_S2_S2_fjLj6144ELj1ELj1ELj8ELj16ENS_18Kernel_traits_baseILj6144ES2_S2_S2_S2_fjLj256EEEEELb0ELb0ELb1EEEvNS_9BwdParamsE --------------------------
	.section	.nv.shared._ZN10layer_norm31ln_parallel_residual_bwd_kernelINS_13Kernel_traitsI6__halfS2_S2_S2_fjLj6144ELj1ELj1ELj8ELj16ENS_18Kernel_traits_baseILj6144ES2_S2_S2_S2_fjLj256EEEEELb0ELb0ELb1EEEvNS_9BwdParamsE,"aw",@nobits
	.sectionflags	@""
	.align	16
	.zero		1024


//--------------------- .nv.shared._ZN10layer_norm31ln_parallel_residual_bwd_kernelINS_13Kernel_traitsI6__halfS2_S2_S2_fjLj6144ELj1ELj1ELj8ELj16ENS_18Kernel_traits_baseILj6144ES2_S2_S2_S2_fjLj256EEEEELb0ELb1ELb0EEEvNS_9BwdParamsE --------------------------
	.section	.nv.shared._ZN10layer_norm31ln_parallel_residual_bwd_kernelINS_13Kernel_traitsI6__halfS2_S2_S2_fjLj6144ELj1ELj1ELj8ELj16ENS_18Kernel_traits_baseILj6144ES2_S2_S2_S2_fjLj256EEEEELb0ELb1ELb0EEEvNS_9BwdParamsE,"aw",@nobits
	.sectionflags	@""
	.align	16
	.zero		1024


//--------------------- .nv.shared._ZN10layer_norm31ln_parallel_residual_bwd_kernelINS_13Kernel_traitsI6__halfS2_S2_S2_fjLj6144ELj1ELj1ELj8ELj16ENS_18Kernel_traits_baseILj6144ES2_S2_S2_S2_fjLj256EEEEELb0ELb1ELb1EEEvNS_9BwdParamsE --------------------------
	.section	.nv.shared._ZN10layer_norm31ln_parallel_residual_bwd_kernelINS_13Kernel_traitsI6__halfS2_S2_S2_fjLj6144ELj1ELj1ELj8ELj16ENS_18Kernel_traits_baseILj6144ES2_S2_S2_S2_fjLj256EEEEELb0ELb1ELb1EEEvNS_9BwdParamsE,"aw",@nobits
	.sectionflags	@""
	.align	16
	.zero		1024


//--------------------- .nv.shared._ZN10layer_norm31ln_parallel_residual_bwd_kernelINS_13Kernel_traitsI6__halfS2_S2_S2_fjLj6144ELj1ELj1ELj8ELj16ENS_18Kernel_traits_baseILj6144ES2_S2_S2_S2_fjLj256EEEEELb1ELb0ELb0EEEvNS_9BwdParamsE --------------------------
	.section	.nv.shared._ZN10layer_norm31ln_parallel_residual_bwd_kernelINS_13Kernel_traitsI6__halfS2_S2_S2_fjLj6144ELj1ELj1ELj8ELj16ENS_18Kernel_traits_baseILj6144ES2_S2_S2_S2_fjLj256EEEEELb1ELb0ELb0EEEvNS_9BwdParamsE,"aw",@nobits
	.sectionflags	@""
	.align	16
	.zero		1024


//--------------------- .nv.shared._ZN10layer_norm31ln_parallel_residual_bwd_kernelINS_13Kernel_traitsI6__halfS2_S2_S2_fjLj6144ELj1ELj1ELj8ELj16ENS_18Kernel_traits_baseILj6144ES2_S2_S2_S2_fjLj256EEEEELb1ELb0ELb1EEEvNS_9BwdParamsE --------------------------
	.section	.nv.shared._ZN10layer_norm31ln_parallel_residual_bwd_kernelINS_13Kernel_traitsI6__halfS2_S2_S2_fjLj6144ELj1ELj1ELj8ELj16ENS_18Kernel_traits_baseILj6144ES2_S2_S2_S2_fjLj256EEEEELb1ELb0ELb1EEEvNS_9BwdParamsE,"aw",@nobits
	.sectionflags	@""
	.align	16
	.zero		1024


//--------------------- .nv.shared._ZN10layer_norm22ln_bwd_finalize_kernelINS_22Kernel_traits_finalizeILj6144E6__halfS2_S2_S2_fjLb0ELj1024ELj4ENS_18Kernel_traits_baseILj6144ES2_S2_S2_S2_fjLj1024EEEEELb0ELb0EEEvNS_9BwdParamsE --------------------------
	.section	.nv.shared._ZN10layer_norm22ln_bwd_finalize_kernelINS_22Kernel_traits_finalizeILj6144E6__halfS2_S2_S2_fjLb0ELj1024ELj4ENS_18Kernel_traits_baseILj6144ES2_S2_S2_S2_fjLj1024EEEEELb0ELb0EEEvNS_9BwdParamsE,"aw",@nobits
	.sectionflags	@""
	.align	16
.nv.shared._ZN10layer_norm22ln_bwd_finalize_kernelINS_22Kernel_traits_finalizeILj6144E6__halfS2_S2_S2_fjLb0ELj1024ELj4ENS_18Kernel_traits_baseILj6144ES2_S2_S2_S2_fjLj1024EEEEELb0ELb0EEEvNS_9BwdParamsE:
	.zero		9472


//--------------------- .nv.shared._ZN10layer_norm40ln_parallel_residual_bwd_finalize_kernelINS_22Kernel_traits_finalizeILj6144E6__halfS2_S2_S2_fjLb0ELj1024ELj4ENS_18Kernel_traits_baseILj6144ES2_S2_S2_S2_fjLj1024EEEEELb0EEEvNS_9BwdParamsE --------------------------
	.section	.nv.shared._ZN10layer_norm40ln_parallel_residual_bwd_finalize_kernelINS_22Kernel_traits_finalizeILj6144E6__halfS2_S2_S2_fjLb0ELj1024ELj4ENS_18Kernel_traits_baseILj6144ES2_S2_S2_S2_fjLj1024EEEEELb0EEEvNS_9BwdParamsE,"aw",@nobits
	.sectionflags	@""
	.align	16
.nv.shared._ZN10layer_norm40ln_parallel_residual_bwd_finalize_kernelINS_22Kernel_traits_finalizeILj6144E6__halfS2_S2_S2_fjLb0ELj1024ELj4ENS_18Kernel_traits_baseILj6144ES2_S2_S2_S2_fjLj1024EEEEELb0EEEvNS_9BwdParamsE:
	.zero		17920


//--------------------- .nv.shared._ZN10layer_norm31ln_parallel_residual_bwd_kernelINS_13Kernel_traitsI6__halfS2_S2_S2_fjLj6144ELj1ELj1ELj8ELj16ENS_18Kernel_traits_baseILj6144ES2_S2_S2_S2_fjLj256EEEEELb1ELb1ELb0EEEvNS_9BwdParamsE --------------------------
	.section	.nv.shared._ZN10layer_norm31ln_parallel_residual_bwd_kernelINS_13Kernel_traitsI6__halfS2_S2_S2_fjLj6144ELj1ELj1ELj8ELj16ENS_18Kernel_traits_baseILj6144ES2_S2_S2_S2_fjLj256EEEEELb1ELb1ELb0EEEvNS_9BwdParamsE,"aw",@nobits
	.sectionflags	@""
	.align	16
	.zero		1024


//--------------------- .nv.shared._ZN10layer_norm22ln_bwd_finalize_kernelINS_22Kernel_traits_finalizeILj6144E6__halfS2_S2_S2_fjLb0ELj1024ELj4ENS_18Kernel_traits_baseILj6144ES2_S2_S2_S2_fjLj1024EEEEELb0ELb1EEEvNS_9BwdParamsE --------------------------
	.section	.nv.shared._ZN10layer_norm22ln_bwd_finalize_kernelINS_22Kernel_traits_finalizeILj6144E6__halfS2_S2_S2_fjLb0ELj1024ELj4ENS_18Kernel_traits_baseILj6144ES2_S2_S2_S2_fjLj1024EEEEELb0ELb1EEEvNS_9BwdParamsE,"aw",@nobits
	.sectionflags	@""
	.align	16
.nv.shared._ZN10layer_norm22ln_bwd_finalize_kernelINS_22Kernel_traits_finalizeILj6144E6__halfS2_S2_S2_fjLb0ELj1024ELj4ENS_18Kernel_traits_baseILj6144ES2_S2_S2_S2_fjLj1024EEEEELb0ELb1EEEvNS_9BwdParamsE:
	.zero		9472


//--------------------- .nv.shared._ZN10layer_norm40ln_parallel_residual_bwd_finalize_kernelINS_22Kernel_traits_finalizeILj6144E6__halfS2_S2_S2_fjLb0ELj1024ELj4ENS_18Kernel_traits_baseILj6144ES2_S2_S2_S2_fjLj1024EEEEELb1EEEvNS_9BwdParamsE --------------------------
	.section	.nv.shared._ZN10layer_norm40ln_parallel_residual_bwd_finalize_kernelINS_22Kernel_traits_finalizeILj6144E6__halfS2_S2_S2_fjLb0ELj1024ELj4ENS_18Kernel_traits_baseILj6144ES2_S2_S2_S2_fjLj1024EEEEELb1EEEvNS_9BwdParamsE,"aw",@nobits
	.sectionflags	@""
	.align	16
.nv.shared._ZN10layer_norm40ln_parallel_residual_bwd_finalize_kernelINS_22Kernel_traits_finalizeILj6144E6__halfS2_S2_S2_fjLb0ELj1024ELj4ENS_18Kernel_traits_baseILj6144ES2_S2_S2_S2_fjLj1024EEEEELb1EEEvNS_9BwdParamsE:
	.zero		17920


//--------------------- .nv.shared._ZN10layer_norm31ln_parallel_residual_bwd_kernelINS_13Kernel_traitsI6__halfS2_S2_S2_fjLj6144ELj1ELj1ELj8ELj16ENS_18Kernel_traits_baseILj6144ES2_S2_S2_S2_fjLj256EEEEELb1ELb1ELb1EEEvNS_9BwdParamsE --------------------------
	.section	.nv.shared._ZN10layer_norm31ln_parallel_residual_bwd_kernelINS_13Kernel_traitsI6__halfS2_S2_S2_fjLj6144ELj1ELj1ELj8ELj16ENS_18Kernel_traits_baseILj6144ES2_S2_S2_S2_fjLj256EEEEELb1ELb1ELb1EEEvNS_9BwdParamsE,"aw",@nobits
	.sectionflags	@""
	.align	16
	.zero		1024


//--------------------- .nv.shared._ZN10layer_norm31ln_parallel_residual_bwd_kernelINS_13Kernel_traitsIf13__nv_bfloat16S2_S2_fjLj6144ELj1ELj1ELj8ELj16ENS_18Kernel_traits_baseILj6144EfS2_S2_S2_fjLj256EEEEELb0ELb0ELb0EEEvNS_9BwdParamsE --------------------------
	.section	.nv.shared._ZN10layer_norm31ln_parallel_residual_bwd_kernelINS_13Kernel_traitsIf13__nv_bfloat16S2_S2_fjLj6144ELj1ELj1ELj8ELj16ENS_18Kernel_traits_baseILj6144EfS2_S2_S2_fjLj256EEEEELb0ELb0ELb0EEEvNS_9BwdParamsE,"aw",@nobits
	.sectionflags	@""
	.align	16
	.zero		1024


//--------------------- .nv.shared._ZN10layer_norm31ln_parallel_residual_bwd_kernelINS_13Kernel_traitsIf13__nv_bfloat16S2_S2_fjLj6144ELj1ELj1ELj8ELj16ENS_18Kernel_traits_baseILj6144EfS2_S2_S2_fjLj256EEEEELb0ELb0ELb1EEEvNS_9BwdParamsE --------------------------
	.section	.nv.shared._ZN10layer_norm31ln_parallel_residual_bwd_kernelINS_13Kernel_traitsIf13__nv_bfloat16S2_S2_fjLj6144ELj1ELj1ELj8ELj16ENS_18Kernel_traits_baseILj6144EfS2_S2_S2_fjLj256EEEEELb0ELb0ELb1EEEvNS_9BwdParamsE,"aw",@nobits
	.sectionflags	@""
	.align	16
	.zero		1024


//--------------------- .nv.shared._ZN10layer_norm31ln_parallel_residual_bwd_kernelINS_13Kernel_traitsIf13__nv_bfloat16S2_S2_fjLj6144ELj1ELj1ELj8ELj16ENS_18Kernel_traits_baseILj6144EfS2_S2_S2_fjLj256EEEEELb0ELb1ELb0EEEvNS_9BwdParamsE --------------------------
	.section	.nv.shared._ZN10layer_norm31ln_parallel_residual_bwd_kernelINS_13Kernel_traitsIf13__nv_bfloat16S2_S2_fjLj6144ELj1ELj1ELj8ELj16ENS_18Kernel_traits_baseILj6144EfS2_S2_S2_fjLj256EEEEELb0ELb1ELb0EEEvNS_9BwdParamsE,"aw",@nobits
	.sectionflags	@""
	.align	16
	.zero		1024


//--------------------- .nv.shared._ZN10layer_norm31ln_parallel_residual_bwd_kernelINS_13Kernel_traitsIf13__nv_bfloat16S2_S2_fjLj6144ELj1ELj1ELj8ELj16ENS_18Kernel_traits_baseILj6144EfS2_S2_S2_fjLj256EEEEELb0ELb1ELb1EEEvNS_9BwdParamsE --------------------------
	.section	.nv.shared._ZN10layer_norm31ln_parallel_residual_bwd_kernelINS_13Kernel_traitsIf13__nv_bfloat16S2_S2_fjLj6144ELj1ELj1ELj8ELj16ENS_18Kernel_traits_baseILj6144EfS2_S2_S2_fjLj256EEEEELb0ELb1ELb1EEEvNS_9BwdParamsE,"aw",@nobits
	.sectionflags	@""
	.align	16
	.zero		1024


//--------------------- .nv.shared._ZN10layer_norm31ln_parallel_residual_bwd_kernelINS_13Kernel_traitsIf13__nv_bfloat16S2_S2_fjLj6144ELj1ELj1ELj8ELj16ENS_18Kernel_traits_baseILj6144EfS2_S2_S2_fjLj256EEEEELb1ELb0ELb0EEEvNS_9BwdParamsE --------------------------
	.section	.nv.shared._ZN10layer_norm31ln_parallel_residual_bwd_kernelINS_13Kernel_traitsIf13__nv_bfloat16S2_S2_fjLj6144ELj1ELj1ELj8ELj16ENS_18Kernel_traits_baseILj6144EfS2_S2_S2_fjLj256EEEEELb1ELb0ELb0EEEvNS_9BwdParamsE,"aw",@nobits
	.sectionflags	@""
	.align	16
	.zero		1024


//--------------------- .nv.shared._ZN10layer_norm31ln_parallel_residual_bwd_kernelINS_13Kernel_traitsIf13__nv_bfloat16S2_S2_fjLj6144ELj1ELj1ELj8ELj16ENS_18Kernel_traits_baseILj6144EfS2_S2_S2_fjLj256EEEEELb1ELb0ELb1EEEvNS_9BwdParamsE --------------------------
	.section	.nv.shared._ZN10layer_norm31ln_parallel_residual_bwd_kernelINS_13Kernel_traitsIf13__nv_bfloat16S2_S2_fjLj6144ELj1ELj1ELj8ELj16ENS_18Kernel_traits_baseILj6144EfS2_S2_S2_fjLj256EEEEELb1ELb0ELb1EEEvNS_9BwdParamsE,"aw",@nobits
	.sectionflags	@""
	.align	16
	.zero		1024


//--------------------- .nv.shared._ZN10layer_norm22ln_bwd_finalize_kernelINS_22Kernel_traits_finalizeILj6144Ef13__nv_bfloat16S2_S2_fjLb0ELj1024ELj4ENS_18Kernel_traits_baseILj6144EfS2_S2_S2_fjLj1024EEEEELb0ELb0EEEvNS_9BwdParamsE --------------------------
	.section	.nv.shared._ZN10layer_norm22ln_bwd_finalize_kernelINS_22Kernel_traits_finalizeILj6144Ef13__nv_bfloat16S2_S2_fjLb0ELj1024ELj4ENS_18Kernel_traits_baseILj6144EfS2_S2_S2_fjLj1024EEEEELb0ELb0EEEvNS_9BwdParamsE,"aw",@nobits
	.sectionflags	@""
	.align	16
.nv.shared._ZN10layer_norm22ln_bwd_finalize_kernelINS_22Kernel_traits_finalizeILj6144Ef13__nv_bfloat16S2_S2_fjLb0ELj1024ELj4ENS_18Kernel_traits_baseILj6144EfS2_S2_S2_fjLj1024EEEEELb0ELb0EEEvNS_9BwdParamsE:
	.zero		9472


//--------------------- .nv.shared._ZN10layer_norm40ln_parallel_residual_bwd_finalize_kernelINS_22Kernel_traits_finalizeILj6144Ef13__nv_bfloat16S2_S2_fjLb0ELj1024ELj4ENS_18Kernel_traits_baseILj6144EfS2_S2_S2_fjLj1024EEEEELb0EEEvNS_9BwdParamsE --------------------------
	.section	.nv.shared._ZN10layer_norm40ln_parallel_residual_bwd_finalize_kernelINS_22Kernel_traits_finalizeILj6144Ef13__nv_bfloat16S2_S2_fjLb0ELj1024ELj4ENS_18Kernel_traits_baseILj6144EfS2_S2_S2_fjLj1024EEEEELb0EEEvNS_9BwdParamsE,"aw",@nobits
	.sectionflags	@""
	.align	16
.nv.shared._ZN10layer_norm40ln_parallel_residual_bwd_finalize_kernelINS_22Kernel_traits_finalizeILj6144Ef13__nv_bfloat16S2_S2_fjLb0ELj1024ELj4ENS_18Kernel_traits_baseILj6144EfS2_S2_S2_fjLj1024EEEEELb0EEEvNS_9BwdParamsE:
	.zero		17920


//--------------------- .nv.shared._ZN10layer_norm31ln_parallel_residual_bwd_kernelINS_13Kernel_traitsIf13__nv_bfloat16S2_S2_fjLj6144ELj1ELj1ELj8ELj16ENS_18Kernel_traits_baseILj6144EfS2_S2_S2_fjLj256EEEEELb1ELb1ELb0EEEvNS_9BwdParamsE --------------------------
	.section	.nv.shared._ZN10layer_norm31ln_parallel_residual_bwd_kernelINS_13Kernel_traitsIf13__nv_bfloat16S2_S2_fjLj6144ELj1ELj1ELj8ELj16ENS_18Kernel_traits_baseILj6144EfS2_S2_S2_fjLj256EEEEELb1ELb1ELb0EEEvNS_9BwdParamsE,"aw",@nobits
	.sectionflags	@""
	.align	16
	.zero		1024


//--------------------- .nv.shared._ZN10layer_norm22ln_bwd_finalize_kernelINS_22Kernel_traits_finalizeILj6144Ef13__nv_bfloat16S2_S2_fjLb0ELj1024ELj4ENS_18Kernel_traits_baseILj6144EfS2_S2_S2_fjLj1024EEEEELb0ELb1EEEvNS_9BwdParamsE --------------------------
	.section	.nv.shared._ZN10layer_norm22ln_bwd_finalize_kernelINS_22Kernel_traits_finalizeILj6144Ef13__nv_bfloat16S2_S2_fjLb0ELj1024ELj4ENS_18Kernel_traits_baseILj6144EfS2_S2_S2_fjLj1024EEEEELb0ELb1EEEvNS_9BwdParamsE,"aw",@nobits
	.sectionflags	@""
	.align	16
.nv.shared._ZN10layer_norm22ln_bwd_finalize_kernelINS_22Kernel_traits_finalizeILj6144Ef13__nv_bfloat16S2_S2_fjLb0ELj1024ELj4ENS_18Kernel_traits_baseILj6144EfS2_S2_S2_fjLj1024EEEEELb0ELb1EEEvNS_9BwdParamsE:
	.zero		9472


//--------------------- .nv.shared._ZN10layer_norm40ln_parallel_residual_bwd_finalize_kernelINS_22Kernel_traits_finalizeILj6144Ef13__nv_bfloat16S2_S2_fjLb0ELj1024ELj4ENS_18Kernel_traits_baseILj6144EfS2_S2_S2_fjLj1024EEEEELb1EEEvNS_9BwdParamsE --------------------------
	.section	.nv.shared._ZN10layer_norm40ln_parallel_residual_bwd_finalize_kernelINS_22Kernel_traits_finalizeILj6144Ef13__nv_bfloat16S2_S2_fjLb0ELj1024ELj4ENS_18Kernel_traits_baseILj6144EfS2_S2_S2_fjLj1024EEEEELb1EEEvNS_9BwdParamsE,"aw",@nobits
	.sectionflags	@""
	.align	16
.nv.shared._ZN10layer_norm40ln_parallel_residual_bwd_finalize_kernelINS_22Kernel_traits_finalizeILj6144Ef13__nv_bfloat16S2_S2_fjLb0ELj1024ELj4ENS_18Kernel_traits_baseILj6144EfS2_S2_S2_fjLj1024EEEEELb1EEEvNS_9BwdParamsE:
	.zero		17920


//--------------------- .nv.shared._ZN10layer_norm31ln_parallel_residual_bwd_kernelINS_13Kernel_traitsIf13__nv_bfloat16S2_S2_fjLj6144ELj1ELj1ELj8ELj16ENS_18Kernel_traits_baseILj6144EfS2_S2_S2_fjLj256EEEEELb1ELb1ELb1EEEvNS_9BwdParamsE --------------------------
	.section	.nv.shared._ZN10layer_norm31ln_parallel_residual_bwd_kernelINS_13Kernel_traitsIf13__nv_bfloat16S2_S2_fjLj6144ELj1ELj1ELj8ELj16ENS_18Kernel_traits_baseILj6144EfS2_S2_S2_fjLj256EEEEELb1ELb1ELb1EEEvNS_9BwdParamsE,"aw",@nobits
	.sectionflags	@""
	.align	16
	.zero		1024


//--------------------- .nv.shared._ZN10layer_norm31ln_parallel_residual_bwd_kernelINS_13Kernel_traitsI13__nv_bfloat16S2_fS2_fjLj6144ELj1ELj1ELj8ELj16ENS_18Kernel_traits_baseILj6144ES2_S2_fS2_fjLj256EEEEELb0ELb0ELb0EEEvNS_9BwdParamsE --------------------------
	.section	.nv.shared._ZN10layer_norm31ln_parallel_residual_bwd_kernelINS_13Kernel_traitsI13__nv_bfloat16S2_fS2_fjLj6144ELj1ELj1ELj8ELj16ENS_18Kernel_traits_baseILj6144ES2_S2_fS2_fjLj256EEEEELb0ELb0ELb0EEEvNS_9BwdParamsE,"aw",@nobits
	.sectionflags	@""
	.align	16
	.zero		1024


//--------------------- .nv.shared._ZN10layer_norm31ln_parallel_residual_bwd_kernelINS_13Kernel_traitsI13__nv_bfloat16S2_fS2_fjLj6144ELj1ELj1ELj8ELj16ENS_18Kernel_traits_baseILj6144ES2_S2_fS2_fjLj256EEEEELb0ELb0ELb1EEEvNS_9BwdParamsE --------------------------
	.section	.nv.shared._ZN10layer_norm31ln_parallel_residual_bwd_kernelINS_13Kernel_traitsI13__nv_bfloat16S2_fS2_fjLj6144ELj1ELj1ELj8ELj16ENS_18Kernel_traits_baseILj6144ES2_S2_fS2_fjLj256EEEEELb0ELb0ELb1EEEvNS_9BwdParamsE,"aw",@nobits
	.sectionflags	@""
	.align	16
	.zero		1024


//--------------------- .nv.shared._ZN10layer_norm31ln_parallel_residual_bwd_kernelINS_13Kernel_traitsI13__nv_bfloat16S2_fS2_fjLj6144ELj1ELj1ELj8ELj16ENS_18Kernel_traits_baseILj6144ES2_S2_fS2_fjLj256EEEEELb0ELb1ELb0EEEvNS_9BwdParamsE --------------------------
	.section	.nv.shared._ZN10layer_norm31ln_parallel_residual_bwd_kernelINS_13Kernel_traitsI13__nv_bfloat16S2_fS2_fjLj6144ELj1ELj1ELj8ELj16ENS_18Kernel_traits_baseILj6144ES2_S2_fS2_fjLj256EEEEELb0ELb1ELb0EEEvNS_9BwdParamsE,"aw",@nobits
	.sectionflags	@""
	.align	16
	.zero		1024


//--------------------- .nv.shared._ZN10layer_norm31ln_parallel_residual_bwd_kernelINS_13Kernel_traitsI13__nv_bfloat16S2_fS2_fjLj6144ELj1ELj1ELj8ELj16ENS_18Kernel_traits_baseILj6144ES2_S2_fS2_fjLj256EEEEELb0ELb1ELb1EEEvNS_9BwdParamsE --------------------------
	.section	.nv.shared._ZN10layer_norm31ln_parallel_residual_bwd_kernelINS_13Kernel_traitsI13__nv_bfloat16S2_fS2_fjLj6144ELj1ELj1ELj8ELj16ENS_18Kernel_traits_baseILj6144ES2_S2_fS2_fjLj256EEEEELb0ELb1ELb1EEEvNS_9BwdParamsE,"aw",@nobits
	.sectionflags	@""
	.align	16
	.zero		1024


//--------------------- .nv.shared._ZN10layer_norm31ln_parallel_residual_bwd_kernelINS_13Kernel_traitsI13__nv_bfloat16S2_fS2_fjLj6144ELj1ELj1ELj8ELj16ENS_18Kernel_traits_baseILj6144ES2_S2_fS2_fjLj256EEEEELb1ELb0ELb0EEEvNS_9BwdParamsE --------------------------
	.section	.nv.shared._ZN10layer_norm31ln_parallel_residual_bwd_kernelINS_13Kernel_traitsI13__nv_bfloat16S2_fS2_fjLj6144ELj1ELj1ELj8ELj16ENS_18Kernel_traits_baseILj6144ES2_S2_fS2_fjLj256EEEEELb1ELb0ELb0EEEvNS_9BwdParamsE,"aw",@nobits
	.sectionflags	@""
	.align	16
	.zero		1024


//--------------------- .nv.shared._ZN10layer_norm31ln_parallel_residual_bwd_kernelINS_13Kernel_traitsI13__nv_bfloat16S2_fS2_fjLj6144ELj1ELj1ELj8ELj16ENS_18Kernel_traits_baseILj6144ES2_S2_fS2_fjLj256EEEEELb1ELb0ELb1EEEvNS_9BwdParamsE --------------------------
	.section	.nv.shared._ZN10layer_norm31ln_parallel_residual_bwd_kernelINS_13Kernel_traitsI13__nv_bfloat16S2_fS2_fjLj6144ELj1ELj1ELj8ELj16ENS_18Kernel_traits_baseILj6144ES2_S2_fS2_fjLj256EEEEELb1ELb0ELb1EEEvNS_9BwdParamsE,"aw",@nobits
	.sectionflags	@""
	.align	16
	.zero		1024


//--------------------- .nv.shared._ZN10layer_norm22ln_bwd_finalize_kernelINS_22Kernel_traits_finalizeILj6144E13__nv_bfloat16S2_fS2_fjLb0ELj1024ELj4ENS_18Kernel_traits_baseILj6144ES2_S2_fS2_fjLj1024EEEEELb0ELb0EEEvNS_9BwdParamsE --------------------------
	.section	.nv.shared._ZN10layer_norm22ln_bwd_finalize_kernelINS_22Kernel_traits_finalizeILj6144E13__nv_bfloat16S2_fS2_fjLb0ELj1024ELj4ENS_18Kernel_traits_baseILj6144ES2_S2_fS2_fjLj1024EEEEELb0ELb0EEEvNS_9BwdParamsE,"aw",@nobits
	.sectionflags	@""
	.align	16
.nv.shared._ZN10layer_norm22ln_bwd_finalize_kernelINS_22Kernel_traits_finalizeILj6144E13__nv_bfloat16S2_fS2_fjLb0ELj1024ELj4ENS_18Kernel_traits_baseILj6144ES2_S2_fS2_fjLj1024EEEEELb0ELb0EEEvNS_9BwdParamsE:
	.zero		9472


//--------------------- .nv.shared._ZN10layer_norm40ln_parallel_residual_bwd_finalize_kernelINS_22Kernel_traits_finalizeILj6144E13__nv_bfloat16S2_fS2_fjLb0ELj1024ELj4ENS_18Kernel_traits_baseILj6144ES2_S2_fS2_fjLj1024EEEEELb0EEEvNS_9BwdParamsE --------------------------
	.section	.nv.shared._ZN10layer_norm40ln_parallel_residual_bwd_finalize_kernelINS_22Kernel_traits_finalizeILj6144E13__nv_bfloat16S2_fS2_fjLb0ELj1024ELj4ENS_18Kernel_traits_baseILj6144ES2_S2_fS2_fjLj1024EEEEELb0EEEvNS_9BwdParamsE,"aw",@nobits
	.sectionflags	@""
	.align	16
.nv.shared._ZN10layer_norm40ln_parallel_residual_bwd_finalize_kernelINS_22Kernel_traits_finalizeILj6144E13__nv_bfloat16S2_fS2_fjLb0ELj1024ELj4ENS_18Kernel_traits_baseILj6144ES2_S2_fS2_fjLj1024EEEEELb0EEEvNS_9BwdParamsE:
	.zero		17920


//--------------------- .nv.shared._ZN10layer_norm31ln_parallel_residual_bwd_kernelINS_13Kernel_traitsI13__nv_bfloat16S2_fS2_fjLj6144ELj1ELj1ELj8ELj16ENS_18Kernel_traits_baseILj6144ES2_S2_fS2_fjLj256EEEEELb1ELb1ELb0EEEvNS_9BwdParamsE --------------------------
	.section	.nv.shared._ZN10layer_norm31ln_parallel_residual_bwd_kernelINS_13Kernel_traitsI13__nv_bfloat16S2_fS2_fjLj6144ELj1ELj1ELj8ELj16ENS_18Kernel_traits_baseILj6144ES2_S2_fS2_fjLj256EEEEELb1ELb1ELb0EEEvNS_9BwdParamsE,"aw",@nobits
	.sectionflags	@""
	.align	16
	.zero		1024


//--------------------- .nv.shared._ZN10layer_norm22ln_bwd_finalize_kernelINS_22Kernel_traits_finalizeILj6144E13__nv_bfloat16S2_fS2_fjLb0ELj1024ELj4ENS_18Kernel_traits_baseILj6144ES2_S2_fS2_fjLj1024EEEEELb0ELb1EEEvNS_9BwdParamsE --------------------------
	.section	.nv.shared._ZN10layer_norm22ln_bwd_finalize_kernelINS_22Kernel_traits_finalizeILj6144E13__nv_bfloat16S2_fS2_fjLb0ELj1024ELj4ENS_18Kernel_traits_baseILj6144ES2_S2_fS2_fjLj1024EEEEELb0ELb1EEEvNS_9BwdParamsE,"aw",@nobits
	.sectionflags	@""
	.align	16
.nv.shared._ZN10layer_norm22ln_bwd_finalize_kernelINS_22Kernel_traits_finalizeILj6144E13__nv_bfloat16S2_fS2_fjLb0ELj1024ELj4ENS_18Kernel_traits_baseILj6144ES2_S2_fS2_fjLj1024EEEEELb0ELb1EEEvNS_9BwdParamsE:
	.zero		9472


//--------------------- .nv.shared._ZN10layer_norm40ln_parallel_residual_bwd_finalize_kernelINS_22Kernel_traits_finalizeILj6144E13__nv_bfloat16S2_fS2_fjLb0ELj1024ELj4ENS_18Kernel_traits_baseILj6144ES2_S2_fS2_fjLj1024EEEEELb1EEEvNS_9BwdParamsE --------------------------
	.section	.nv.shared._ZN10layer_norm40ln_parallel_residual_bwd_finalize_kernelINS_22Kernel_traits_finalizeILj6144E13__nv_bfloat16S2_fS2_fjLb0ELj1024ELj4ENS_18Kernel_traits_baseILj6144ES2_S2_fS2_fjLj1024EEEEELb1EEEvNS_9BwdParamsE,"aw",@nobits
	.sectionflags	@""
	.align	16
.nv.shared._ZN10layer_norm40ln_parallel_residual_bwd_finalize_kernelINS_22Kernel_traits_finalizeILj6144E13__nv_bfloat16S2_fS2_fjLb0ELj1024ELj4ENS_18Kernel_traits_baseILj6144ES2_S2_fS2_fjLj1024EEEEELb1EEEvNS_9BwdParamsE:
	.zero		17920


//--------------------- .nv.shared._ZN10layer_norm31ln_parallel_residual_bwd_kernelINS_13Kernel_traitsI13__nv_bfloat16S2_fS2_fjLj6144ELj1ELj1ELj8ELj16ENS_18Kernel_traits_baseILj6144ES2_S2_fS2_fjLj256EEEEELb1ELb1ELb1EEEvNS_9BwdParamsE --------------------------
	.section	.nv.shared._ZN10layer_norm31ln_parallel_residual_bwd_kernelINS_13Kernel_traitsI13__nv_bfloat16S2_fS2_fjLj6144ELj1ELj1ELj8ELj16ENS_18Kernel_traits_baseILj6144ES2_S2_fS2_fjLj256EEEEELb1ELb1ELb1EEEvNS_9BwdParamsE,"aw",@nobits
	.sectionflags	@""
	.align	16
	.zero		1024


//--------------------- .nv.shared._ZN10layer_norm31ln_parallel_residual_bwd_kernelINS_13Kernel_traitsIf13__nv_bfloat16fS2_fjLj6144ELj1ELj1ELj8ELj16ENS_18Kernel_traits_baseILj6144EfS2_fS2_fjLj256EEEEELb0ELb0ELb0EEEvNS_9BwdParamsE --------------------------
	.section	.nv.shared._ZN10layer_norm31ln_parallel_residual_bwd_kernelINS_13Kernel_traitsIf13__nv_bfloat16fS2_fjLj6144ELj1ELj1ELj8ELj16ENS_18Kernel_traits_baseILj6144EfS2_fS2_fjLj256EEEEELb0ELb0ELb0EEEvNS_9BwdParamsE,"aw",@nobits
	.sectionflags	@""
	.align	16
	.zero		1024


//--------------------- .nv.shared._ZN10layer_norm31ln_parallel_residual_bwd_kernelINS_13Kernel_traitsIf13__nv_bfloat16fS2_fjLj6144ELj1ELj1ELj8ELj16ENS_18Kernel_traits_baseILj6144EfS2_fS2_fjLj256EEEEELb0ELb0ELb1EEEvNS_9BwdParamsE --------------------------
	.section	.nv.shared._ZN10layer_norm31ln_parallel_residual_bwd_kernelINS_13Kernel_traitsIf13__nv_bfloat16fS2_fjLj6144ELj1ELj1ELj8ELj16ENS_18Kernel_traits_baseILj6144EfS2_fS2_fjLj256EEEEELb0ELb0ELb1EEEvNS_9BwdParamsE,"aw",@nobits
	.sectionflags	@""
	.align	16
	.zero		1024


//--------------------- .nv.shared._ZN10layer_norm31ln_parallel_residual_bwd_kernelINS_13Kernel_traitsIf13__nv_bfloat16fS2_fjLj6144ELj1ELj1ELj8ELj16ENS_18Kernel_traits_baseILj6144EfS2_fS2_fjLj256EEEEELb0ELb1ELb0EEEvNS_9BwdParamsE --------------------------
	.section	.nv.shared._ZN10layer_norm31ln_parallel_residual_bwd_kernelINS_13Kernel_traitsIf13__nv_bfloat16fS2_fjLj6144ELj1ELj1ELj8ELj16ENS_18Kernel_traits_baseILj6144EfS2_fS2_fjLj256EEEEELb0ELb1ELb0EEEvNS_9BwdParamsE,"aw",@nobits
	.sectionflags	@""
	.align	16
	.zero		1024


//--------------------- .nv.shared._ZN10layer_norm31ln_parallel_residual_bwd_kernelINS_13Kernel_traitsIf13__nv_bfloat16fS2_fjLj6144ELj1ELj1ELj8ELj16ENS_18Kernel_traits_baseILj6144EfS2_fS2_fjLj256EEEEELb0ELb1ELb1EEEvNS_9BwdParamsE --------------------------
	.section	.nv.shared._ZN10layer_norm31ln_parallel_residual_bwd_kernelINS_13Kernel_traitsIf13__nv_bfloat16fS2_fjLj6144ELj1ELj1ELj8ELj16ENS_18Kernel_traits_baseILj6144EfS2_fS2_fjLj256EEEEELb0ELb1ELb1EEEvNS_9BwdParamsE,"aw",@nobits
	.sectionflags	@""
	.align	16
	.zero		1024


//--------------------- .nv.shared._ZN10layer_norm31ln_parallel_residual_bwd_kernelINS_13Kernel_traitsIf13__nv_bfloat16fS2_fjLj6144ELj1ELj1ELj8ELj16ENS_18Kernel_traits_baseILj6144EfS2_fS2_fjLj256EEEEELb1ELb0ELb0EEEvNS_9BwdParamsE --------------------------
	.section	.nv.shared._ZN10layer_norm31ln_parallel_residual_bwd_kernelINS_13Kernel_traitsIf13__nv_bfloat16fS2_fjLj6144ELj1ELj1ELj8ELj16ENS_18Kernel_traits_baseILj6144EfS2_fS2_fjLj256EEEEELb1ELb0ELb0EEEvNS_9BwdParamsE,"aw",@nobits
	.sectionflags	@""
	.align	16
	.zero		1024


//--------------------- .nv.shared._ZN10layer_norm31ln_parallel_residual_bwd_kernelINS_13Kernel_traitsIf13__nv_bfloat16fS2_fjLj6144ELj1ELj1ELj8ELj16ENS_18Kernel_traits_baseILj6144EfS2_fS2_fjLj256EEEEELb1ELb0ELb1EEEvNS_9BwdParamsE --------------------------
	.section	.nv.shared._ZN10layer_norm31ln_parallel_residual_bwd_kernelINS_13Kernel_traitsIf13__nv_bfloat16fS2_fjLj6144ELj1ELj1ELj8ELj16ENS_18Kernel_traits_baseILj6144EfS2_fS2_fjLj256EEEEELb1ELb0ELb1EEEvNS_9BwdParamsE,"aw",@nobits
	.sectionflags	@""
	.align	16
	.zero		1024


//--------------------- .nv.shared._ZN10layer_norm22ln_bwd_finalize_kernelINS_22Kernel_traits_finalizeILj6144Ef13__nv_bfloat16fS2_fjLb0ELj1024ELj4ENS_18Kernel_traits_baseILj6144EfS2_fS2_fjLj1024EEEEELb0ELb0EEEvNS_9BwdParamsE --------------------------
	.section	.nv.shared._ZN10layer_norm22ln_bwd_finalize_kernelINS_22Kernel_traits_finalizeILj6144Ef13__nv_bfloat16fS2_fjLb0ELj1024ELj4ENS_18Kernel_traits_baseILj6144EfS2_fS2_fjLj1024EEEEELb0ELb0EEEvNS_9BwdParamsE,"aw",@nobits
	.sectionflags	@""
	.align	16
.nv.shared._ZN10layer_norm22ln_bwd_finalize_kernelINS_22Kernel_traits_finalizeILj6144Ef13__nv_bfloat16fS2_fjLb0ELj1024ELj4ENS_18Kernel_traits_baseILj6144EfS2_fS2_fjLj1024EEEEELb0ELb0EEEvNS_9BwdParamsE:
	.zero		9472


//--------------------- .nv.shared._ZN10layer_norm40ln_parallel_residual_bwd_finalize_kernelINS_22Kernel_traits_finalizeILj6144Ef13__nv_bfloat16fS2_fjLb0ELj1024ELj4ENS_18Kernel_traits_baseILj6144EfS2_fS2_fjLj1024EEEEELb0EEEvNS_9BwdParamsE --------------------------
	.section	.nv.shared._ZN10layer_norm40ln_parallel_residual_bwd_finalize_kernelINS_22Kernel_traits_finalizeILj6144Ef13__nv_bfloat16fS2_fjLb0ELj1024ELj4ENS_18Kernel_traits_baseILj6144EfS2_fS2_fjLj1024EEEEELb0EEEvNS_9BwdParamsE,"aw",@nobits
	.sectionflags	@""
	.align	16
.nv.shared._ZN10layer_norm40ln_parallel_residual_bwd_finalize_kernelINS_22Kernel_traits_finalizeILj6144Ef13__nv_bfloat16fS2_fjLb0ELj1024ELj4ENS_18Kernel_traits_baseILj6144EfS2_fS2_fjLj1024EEEEELb0EEEvNS_9BwdParamsE:
	.zero		17920


//--------------------- .nv.shared._ZN10layer_norm31ln_parallel_residual_bwd_kernelINS_13Kernel_traitsIf13__nv_bfloat16fS2_fjLj6144ELj1ELj1ELj8ELj16ENS_18Kernel_traits_baseILj6144EfS2_fS2_fjLj256EEEEELb1ELb1ELb0EEEvNS_9BwdParamsE --------------------------
	.section	.nv.shared._ZN10layer_norm31ln_parallel_residual_bwd_kernelINS_13Kernel_traitsIf13__nv_bfloat16fS2_fjLj6144ELj1ELj1ELj8ELj16ENS_18Kernel_traits_baseILj6144EfS2_fS2_fjLj256EEEEELb1ELb1ELb0EEEvNS_9BwdParamsE,"aw",@nobits
	.sectionflags	@""
	.align	16
	.zero		1024


//--------------------- .nv.shared._ZN10layer_norm22ln_bwd_finalize_kernelINS_22Kernel_traits_finalizeILj6144Ef13__nv_bfloat16fS2_fjLb0ELj1024ELj4ENS_18Kernel_traits_baseILj6144EfS2_fS2_fjLj1024EEEEELb0ELb1EEEvNS_9BwdParamsE --------------------------
	.section	.nv.shared._ZN10layer_norm22ln_bwd_finalize_kernelINS_22Kernel_traits_finalizeILj6144Ef13__nv_bfloat16fS2_fjLb0ELj1024ELj4ENS_18Kernel_traits_baseILj6144EfS2_fS2_fjLj1024EEEEELb0ELb1EEEvNS_9BwdParamsE,"aw",@nobits
	.sectionflags	@""
	.align	16
.nv.shared._ZN10layer_norm22ln_bwd_finalize_kernelINS_22Kernel_traits_finalizeILj6144Ef13__nv_bfloat16fS2_fjLb0ELj1024ELj4ENS_18Kernel_traits_baseILj6144EfS2_fS2_fjLj1024EEEEELb0ELb1EEEvNS_9BwdParamsE:
	.zero		9472


//--------------------- .nv.shared._ZN10layer_norm40ln_parallel_residual_bwd_finalize_kernelINS_22Kernel_traits_finalizeILj6144Ef13__nv_bfloat16fS2_fjLb0ELj1024ELj4ENS_18Kernel_traits_baseILj6144EfS2_fS2_fjLj1024EEEEELb1EEEvNS_9BwdParamsE --------------------------
	.section	.nv.shared._ZN10layer_norm40ln_parallel_residual_bwd_finalize_kernelINS_22Kernel_traits_finalizeILj6144Ef13__nv_bfloat16fS2_fjLb0ELj1024ELj4ENS_18Kernel_traits_baseILj6144EfS2_fS2_fjLj1024EEEEELb1EEEvNS_9BwdParamsE,"aw",@nobits
	.sectionflags	@""
	.align	16
.nv.shared._ZN10layer_norm40ln_parallel_residual_bwd_finalize_kernelINS_22Kernel_traits_finalizeILj6144Ef13__nv_bfloat16fS2_fjLb0ELj1024ELj4ENS_18Kernel_traits_baseILj6144EfS2_fS2_fjLj1024EEEEELb1EEEvNS_9BwdParamsE:
	.zero		17920


//--------------------- .nv.shared._ZN10layer_norm31ln_parallel_residual_bwd_kernelINS_13Kernel_traitsIf13__nv_bfloat16fS2_fjLj6144ELj1ELj1ELj8ELj16ENS_18Kernel_traits_baseILj6144EfS2_fS2_fjLj256EEEEELb1ELb1ELb1EEEvNS_9BwdParamsE --------------------------
	.section	.nv.shared._ZN10layer_norm31ln_parallel_residual_bwd_kernelINS_13Kernel_traitsIf13__nv_bfloat16fS2_fjLj6144ELj1ELj1ELj8ELj16ENS_18Kernel_traits_baseILj6144EfS2_fS2_fjLj256EEEEELb1ELb1ELb1EEEvNS_9BwdParamsE,"aw",@nobits
	.sectionflags	@""
	.align	16
	.zero		1024


//--------------------- .nv.shared._ZN10layer_norm31ln_parallel_residual_bwd_kernelINS_13Kernel_traitsIf6__halfS2_S2_fjLj6144ELj1ELj1ELj8ELj16ENS_18Kernel_traits_baseILj6144EfS2_S2_S2_fjLj256EEEEELb0ELb0ELb0EEEvNS_9BwdParamsE --------------------------
	.section	.nv.shared._ZN10layer_norm31ln_parallel_residual_bwd_kernelINS_13Kernel_traitsIf6__halfS2_S2_fjLj6144ELj1ELj1ELj8ELj16ENS_18Kernel_traits_baseILj6144EfS2_S2_S2_fjLj256EEEEELb0ELb0ELb0EEEvNS_9BwdParamsE,"aw",@nobits
	.sectionflags	@""
	.align	16
	.zero		1024


//--------------------- .nv.shared._ZN10layer_norm31ln_parallel_residual_bwd_kernelINS_13Kernel_traitsIf6__halfS2_S2_fjLj6144ELj1ELj1ELj8ELj16ENS_18Kernel_traits_baseILj6144EfS2_S2_S2_fjLj256EEEEELb0ELb0ELb1EEEvNS_9BwdParamsE --------------------------
	.section	.nv.shared._ZN10layer_norm31ln_parallel_residual_bwd_kernelINS_13Kernel_traitsIf6__halfS2_S2_fjLj6144ELj1ELj1ELj8ELj16ENS_18Kernel_traits_baseILj6144EfS2_S2_S2_fjLj256EEEEELb0ELb0ELb1EEEvNS_9BwdParamsE,"aw",@nobits
	.sectionflags	@""
	.align	16
	.zero		1024


//--------------------- .nv.shared._ZN10layer_norm31ln_parallel_residual_bwd_kernelINS_13Kernel_traitsIf6__halfS2_S2_fjLj6144ELj1ELj1ELj8ELj16ENS_18Kernel_traits_baseILj6144EfS2_S2_S2_fjLj256EEEEELb0ELb1ELb0EEEvNS_9BwdParamsE --------------------------
	.section	.nv.shared._ZN10layer_norm31ln_parallel_residual_bwd_kernelINS_13Kernel_traitsIf6__halfS2_S2_fjLj6144ELj1ELj1ELj8ELj16ENS_18Kernel_traits_baseILj6144EfS2_S2_S2_fjLj256EEEEELb0ELb1ELb0EEEvNS_9BwdParamsE,"aw",@nobits
	.sectionflags	@""
	.align	16
	.zero		1024


//--------------------- .nv.shared._ZN10layer_norm31ln_parallel_residual_bwd_kernelINS_13Kernel_traitsIf6__halfS2_S2_fjLj6144ELj1ELj1ELj8ELj16ENS_18Kernel_traits_baseILj6144EfS2_S2_S2_fjLj256EEEEELb0ELb1ELb1EEEvNS_9BwdParamsE --------------------------
	.section	.nv.shared._ZN10layer_norm31ln_parallel_residual_bwd_kernelINS_13Kernel_traitsIf6__halfS2_S2_fjLj6144ELj1ELj1ELj8ELj16ENS_18Kernel_traits_baseILj6144EfS2_S2_S2_fjLj256EEEEELb0ELb1ELb1EEEvNS_9BwdParamsE,"aw",@nobits
	.sectionflags	@""
	.align	16
	.zero		1024


//--------------------- .nv.shared._ZN10layer_norm31ln_parallel_residual_bwd_kernelINS_13Kernel_traitsIf6__halfS2_S2_fjLj6144ELj1ELj1ELj8ELj16ENS_18Kernel_traits_baseILj6144EfS2_S2_S2_fjLj256EEEEELb1ELb0ELb0EEEvNS_9BwdParamsE --------------------------
	.section	.nv.shared._ZN10layer_norm31ln_parallel_residual_bwd_kernelINS_13Kernel_traitsIf6__halfS2_S2_fjLj6144ELj1ELj1ELj8ELj16ENS_18Kernel_traits_baseILj6144EfS2_S2_S2_fjLj256EEEEELb1ELb0ELb0EEEvNS_9BwdParamsE,"aw",@nobits
	.sectionflags	@""
	.align	16
	.zero		1024


//--------------------- .nv.shared._ZN10layer_norm31ln_parallel_residual_bwd_kernelINS_13Kernel_traitsIf6__halfS2_S2_fjLj6144ELj1ELj1ELj8ELj16ENS_18Kernel_traits_baseILj6144EfS2_S2_S2_fjLj256EEEEELb1ELb0ELb1EEEvNS_9BwdParamsE --------------------------
	.section	.nv.shared._ZN10layer_norm31ln_parallel_residual_bwd_kernelINS_13Kernel_traitsIf6__halfS2_S2_fjLj6144ELj1ELj1ELj8ELj16ENS_18Kernel_traits_baseILj6144EfS2_S2_S2_fjLj256EEEEELb1ELb0ELb1EEEvNS_9BwdParamsE,"aw",@nobits
	.sectionflags	@""
	.align	16
	.zero		1024


//--------------------- .nv.shared._ZN10layer_norm22ln_bwd_finalize_kernelINS_22Kernel_traits_finalizeILj6144Ef6__halfS2_S2_fjLb0ELj1024ELj4ENS_18Kernel_traits_baseILj6144EfS2_S2_S2_fjLj1024EEEEELb0ELb0EEEvNS_9BwdParamsE --------------------------
	.section	.nv.shared._ZN10layer_norm22ln_bwd_finalize_kernelINS_22Kernel_traits_finalizeILj6144Ef6__halfS2_S2_fjLb0ELj1024ELj4ENS_18Kernel_traits_baseILj6144EfS2_S2_S2_fjLj1024EEEEELb0ELb0EEEvNS_9BwdParamsE,"aw",@nobits
	.sectionflags	@""
	.align	16
.nv.shared._ZN10layer_norm22ln_bwd_finalize_kernelINS_22Kernel_traits_finalizeILj6144Ef6__halfS2_S2_fjLb0ELj1024ELj4ENS_18Kernel_traits_baseILj6144EfS2_S2_S2_fjLj1024EEEEELb0ELb0EEEvNS_9BwdParamsE:
	.zero		9472


//--------------------- .nv.shared._ZN10layer_norm40ln_parallel_residual_bwd_finalize_kernelINS_22Kernel_traits_finalizeILj6144Ef6__halfS2_S2_fjLb0ELj1024ELj4ENS_18Kernel_traits_baseILj6144EfS2_S2_S2_fjLj1024EEEEELb0EEEvNS_9BwdParamsE --------------------------
	.section	.nv.shared._ZN10layer_norm40ln_parallel_residual_bwd_finalize_kernelINS_22Kernel_traits_finalizeILj6144Ef6__halfS2_S2_fjLb0ELj1024ELj4ENS_18Kernel_traits_baseILj6144EfS2_S2_S2_fjLj1024EEEEELb0EEEvNS_9BwdParamsE,"aw",@nobits
	.sectionflags	@""
	.align	16
.nv.shared._ZN10layer_norm40ln_parallel_residual_bwd_finalize_kernelINS_22Kernel_traits_finalizeILj6144Ef6__halfS2_S2_fjLb0ELj1024ELj4ENS_18Kernel_traits_baseILj6144EfS2_S2_S2_fjLj1024EEEEELb0EEEvNS_9BwdParamsE:
	.zero		17920


//--------------------- .nv.shared._ZN10layer_norm31ln_parallel_residual_bwd_kernelINS_13Kernel_traitsIf6__halfS2_S2_fjLj6144ELj1ELj1ELj8ELj16ENS_18Kernel_traits_baseILj6144EfS2_S2_S2_fjLj256EEEEELb1ELb1ELb0EEEvNS_9BwdParamsE --------------------------
	.section	.nv.shared._ZN10layer_norm31ln_parallel_residual_bwd_kernelINS_13Kernel_traitsIf6__halfS2_S2_fjLj6144ELj1ELj1ELj8ELj16ENS_18Kernel_traits_baseILj6144EfS2_S2_S2_fjLj256EEEEELb1ELb1ELb0EEEvNS_9BwdParamsE,"aw",@nobits
	.sectionflags	@""
	.align	16
	.zero		1024


//--------------------- .nv.shared._ZN10layer_norm22ln_bwd_finalize_kernelINS_22Kernel_traits_finalizeILj6144Ef6__halfS2_S2_fjLb0ELj1024ELj4ENS_18Kernel_traits_baseILj6144EfS2_S2_S2_fjLj1024EEEEELb0ELb1EEEvNS_9BwdParamsE --------------------------
	.section	.nv.shared._ZN10layer_norm22ln_bwd_finalize_kernelINS_22Kernel_traits_finalizeILj6144Ef6__halfS2_S2_fjLb0ELj1024ELj4ENS_18Kernel_traits_baseILj6144EfS2_S2_S2_fjLj1024EEEEELb0ELb1EEEvNS_9BwdParamsE,"aw",@nobits
	.sectionflags	@""
	.align	16
.nv.shared._ZN10layer_norm22ln_bwd_finalize_kernelINS_22Kernel_traits_finalizeILj6144Ef6__halfS2_S2_fjLb0ELj1024ELj4ENS_18Kernel_traits_baseILj6144EfS2_S2_S2_fjLj1024EEEEELb0ELb1EEEvNS_9BwdParamsE:
	.zero		9472


//--------------------- .nv.shared._ZN10layer_norm40ln_parallel_residual_bwd_finalize_kernelINS_22Kernel_traits_finalizeILj6144Ef6__halfS2_S2_fjLb0ELj1024ELj4ENS_18Kernel_traits_baseILj6144EfS2_S2_S2_fjLj1024EEEEELb1EEEvNS_9BwdParamsE --------------------------
	.section	.nv.shared._ZN10layer_norm40ln_parallel_residual_bwd_finalize_kernelINS_22Kernel_traits_finalizeILj6144Ef6__halfS2_S2_fjLb0ELj1024ELj4ENS_18Kernel_traits_baseILj6144EfS2_S2_S2_fjLj1024EEEEELb1EEEvNS_9BwdParamsE,"aw",@nobits
	.sectionflags	@""
	.align	16
.nv.shared._ZN10layer_norm40ln_parallel_residual_bwd_finalize_kernelINS_22Kernel_traits_finalizeILj6144Ef6__halfS2_S2_fjLb0ELj1024ELj4ENS_18Kernel_traits_baseILj6144EfS2_S2_S2_fjLj1024EEEEELb1EEEvNS_9BwdParamsE:
	.zero		17920


//--------------------- .nv.shared._ZN10layer_norm31ln_parallel_residual_bwd_kernelINS_13Kernel_traitsIf6__halfS2_S2_fjLj6144ELj1ELj1ELj8ELj16ENS_18Kernel_traits_baseILj6144EfS2_S2_S2_fjLj256EEEEELb1ELb1ELb1EEEvNS_9BwdParamsE --------------------------
	.section	.nv.shared._ZN10layer_norm31ln_parallel_residual_bwd_kernelINS_13Kernel_traitsIf6__halfS2_S2_fjLj6144ELj1ELj1ELj8ELj16ENS_18Kernel_traits_baseILj6144EfS2_S2_S2_fjLj256EEEEELb1ELb1ELb1EEEvNS_9BwdParamsE,"aw",@nobits
	.sectionflags	@""
	.align	16
	.zero		1024


//--------------------- .nv.shared._ZN10layer_norm31ln_parallel_residual_bwd_kernelINS_13Kernel_traitsI6__halfS2_fS2_fjLj6144ELj1ELj1ELj8ELj16ENS_18Kernel_traits_baseILj6144ES2_S2_fS2_fjLj256EEEEELb0ELb0ELb0EEEvNS_9BwdParamsE --------------------------
	.section	.nv.shared._ZN10layer_norm31ln_parallel_residual_bwd_kernelINS_13Kernel_traitsI6__halfS2_fS2_fjLj6144ELj1ELj1ELj8ELj16ENS_18Kernel_traits_baseILj6144ES2_S2_fS2_fjLj256EEEEELb0ELb0ELb0EEEvNS_9BwdParamsE,"aw",@nobits
	.sectionflags	@""
	.align	16
	.zero		1024


//--------------------- .nv.shared._ZN10layer_norm31ln_parallel_residual_bwd_kernelINS_13Kernel_traitsI6__halfS2_fS2_fjLj6144ELj1ELj1ELj8ELj16ENS_18Kernel_traits_baseILj6144ES2_S2_fS2_fjLj256EEEEELb0ELb0ELb1EEEvNS_9BwdParamsE --------------------------
	.section	.nv.shared._ZN10layer_norm31ln_parallel_residual_bwd_kernelINS_13Kernel_traitsI6__halfS2_fS2_fjLj6144ELj1ELj1ELj8ELj16ENS_18Kernel_traits_baseILj6144ES2_S2_fS2_fjLj256EEEEELb0ELb0ELb1EEEvNS_9BwdParamsE,"aw",@nobits
	.sectionflags	@""
	.align	16
	.zero		1024


//--------------------- .nv.shared._ZN10layer_norm31ln_parallel_residual_bwd_kernelINS_13Kernel_traitsI6__halfS2_fS2_fjLj6144ELj1ELj1ELj8ELj16ENS_18Kernel_traits_baseILj6144ES2_S2_fS2_fjLj256EEEEELb0ELb1ELb0EEEvNS_9BwdParamsE --------------------------
	.section	.nv.shared._ZN10layer_norm31ln_parallel_residual_bwd_kernelINS_13Kernel_traitsI6__halfS2_fS2_fjLj6144ELj1ELj1ELj8ELj16ENS_18Kernel_traits_baseILj6144ES2_S2_fS2_fjLj256EEEEELb0ELb1ELb0EEEvNS_9BwdParamsE,"aw",@nobits
	.sectionflags	@""
	.align	16
	.zero		1024


//--------------------- .nv.shared._ZN10layer_norm31ln_parallel_residual_bwd_kernelINS_13Kernel_traitsI6__halfS2_fS2_fjLj6144ELj1ELj1ELj8ELj16ENS_18Kernel_traits_baseILj6144ES2_S2_fS2_fjLj256EEEEELb0ELb1ELb1EEEvNS_9BwdParamsE --------------------------
	.section	.nv.shared._ZN10layer_norm31ln_parallel_residual_bwd_kernelINS_13Kernel_traitsI6__halfS2_fS2_fjLj6144ELj1ELj1ELj8ELj16ENS_18Kernel_traits_baseILj6144ES2_S2_fS2_fjLj256EEEEELb0ELb1ELb1EEEvNS_9BwdParamsE,"aw",@nobits
	.sectionflags	@""
	.align	16
	.zero		1024


//--------------------- .nv.shared._ZN10layer_norm31ln_parallel_residual_bwd_kernelINS_13Kernel_traitsI6__halfS2_fS2_fjLj6144ELj1ELj1ELj8ELj16ENS_18Kernel_traits_baseILj6144ES2_S2_fS2_fjLj256EEEEELb1ELb0ELb0EEEvNS_9BwdParamsE --------------------------
	.section	.nv.shared._ZN10layer_norm31ln_parallel_residual_bwd_kernelINS_13Kernel_traitsI6__halfS2_fS2_fjLj6144ELj1ELj1ELj8ELj16ENS_18Kernel_traits_baseILj6144ES2_S2_fS2_fjLj256EEEEELb1ELb0ELb0EEEvNS_9BwdParamsE,"aw",@nobits
	.sectionflags	@""
	.align	16
	.zero		1024


//--------------------- .nv.shared._ZN10layer_norm31ln_parallel_residual_bwd_kernelINS_13Kernel_traitsI6__halfS2_fS2_fjLj6144ELj1ELj1ELj8ELj16ENS_18Kernel_traits_baseILj6144ES2_S2_fS2_fjLj256EEEEELb1ELb0ELb1EEEvNS_9BwdParamsE --------------------------
	.section	.nv.shared._ZN10layer_norm31ln_parallel_residual_bwd_kernelINS_13Kernel_traitsI6__halfS2_fS2_fjLj6144ELj1ELj1ELj8ELj16ENS_18Kernel_traits_baseILj6144ES2_S2_fS2_fjLj256EEEEELb1ELb0ELb1EEEvNS_9BwdParamsE,"aw",@nobits
	.sectionflags	@""
	.align	16
	.zero		1024


//--------------------- .nv.shared._ZN10layer_norm22ln_bwd_finalize_kernelINS_22Kernel_traits_finalizeILj6144E6__halfS2_fS2_fjLb0ELj1024ELj4ENS_18Kernel_traits_baseILj6144ES2_S2_fS2_fjLj1024EEEEELb0ELb0EEEvNS_9BwdParamsE --------------------------
	.section	.nv.shared._ZN10layer_norm22ln_bwd_finalize_kernelINS_22Kernel_traits_finalizeILj6144E6__halfS2_fS2_fjLb0ELj1024ELj4ENS_18Kernel_traits_baseILj6144ES2_S2_fS2_fjLj1024EEEEELb0ELb0EEEvNS_9BwdParamsE,"aw",@nobits
	.sectionflags	@""
	.align	16
.nv.shared._ZN10layer_norm22ln_bwd_finalize_kernelINS_22Kernel_traits_finalizeILj6144E6__halfS2_fS2_fjLb0ELj1024ELj4ENS_18Kernel_traits_baseILj6144ES2_S2_fS2_fjLj1024EEEEELb0ELb0EEEvNS_9BwdParamsE:
	.zero		9472


//--------------------- .nv.shared._ZN10layer_norm40ln_parallel_residual_bwd_finalize_kernelINS_22Kernel_traits_finalizeILj6144E6__halfS2_fS2_fjLb0ELj1024ELj4ENS_18Kernel_traits_baseILj6144ES2_S2_fS2_fjLj1024EEEEELb0EEEvNS_9BwdParamsE --------------------------
	.section	.nv.shared._ZN10layer_norm40ln_parallel_residual_bwd_finalize_kernelINS_22Kernel_traits_finalizeILj6144E6__halfS2_fS2_fjLb0ELj1024ELj4ENS_18Kernel_traits_baseILj6144ES2_S2_fS2_fjLj1024EEEEELb0EEEvNS_9BwdParamsE,"aw",@nobits
	.sectionflags	@""
	.align	16
.nv.shared._ZN10layer_norm40ln_parallel_residual_bwd_finalize_kernelINS_22Kernel_traits_finalizeILj6144E6__halfS2_fS2_fjLb0ELj1024ELj4ENS_18Kernel_traits_baseILj6144ES2_S2_fS2_fjLj1024EEEEELb0EEEvNS_9BwdParamsE:
	.zero		17920


//--------------------- .nv.shared._ZN10layer_norm31ln_parallel_residual_bwd_kernelINS_13Kernel_traitsI6__halfS2_fS2_fjLj6144ELj1ELj1ELj8ELj16ENS_18Kernel_traits_baseILj6144ES2_S2_fS2_fjLj256EEEEELb1ELb1ELb0EEEvNS_9BwdParamsE --------------------------
	.section	.nv.shared._ZN10layer_norm31ln_parallel_residual_bwd_kernelINS_13Kernel_traitsI6__halfS2_fS2_fjLj6144ELj1ELj1ELj8ELj16ENS_18Kernel_traits_baseILj6144ES2_S2_fS2_fjLj256EEEEELb1ELb1ELb0EEEvNS_9BwdParamsE,"aw",@nobits
	.sectionflags	@""
	.align	16
	.zero		1024


//--------------------- .nv.shared._ZN10layer_norm22ln_bwd_finalize_kernelINS_22Kernel_traits_finalizeILj6144E6__halfS2_fS2_fjLb0ELj1024ELj4ENS_18Kernel_traits_baseILj6144ES2_S2_fS2_fjLj1024EEEEELb0ELb1EEEvNS_9BwdParamsE --------------------------
	.section	.nv.shared._ZN10layer_norm22ln_bwd_finalize_kernelINS_22Kernel_traits_finalizeILj6144E6__halfS2_fS2_fjLb0ELj1024ELj4ENS_18Kernel_traits_baseILj6144ES2_S2_fS2_fjLj1024EEEEELb0ELb1EEEvNS_9BwdParamsE,"aw",@nobits
	.sectionflags	@""
	.align	16
.nv.shared._ZN10layer_norm22ln_bwd_finalize_kernelINS_22Kernel_traits_finalizeILj6144E6__halfS2_fS2_fjLb0ELj1024ELj4ENS_18Kernel_traits_baseILj6144ES2_S2_fS2_fjLj1024EEEEELb0ELb1EEEvNS_9BwdParamsE:
	.zero		9472


//--------------------- .nv.shared._ZN10layer_norm40ln_parallel_residual_bwd_finalize_kernelINS_22Kernel_traits_finalizeILj6144E6__halfS2_fS2_fjLb0ELj1024ELj4ENS_18Kernel_traits_baseILj6144ES2_S2_fS2_fjLj1024EEEEELb1EEEvNS_9BwdParamsE --------------------------
	.section	.nv.shared._ZN10layer_norm40ln_parallel_residual_bwd_finalize_kernelINS_22Kernel_traits_finalizeILj6144E6__halfS2_fS2_fjLb0ELj1024ELj4ENS_18Kernel_traits_baseILj6144ES2_S2_fS2_fjLj1024EEEEELb1EEEvNS_9BwdParamsE,"aw",@nobits
	.sectionflags	@""
	.align	16
.nv.shared._ZN10layer_norm40ln_parallel_residual_bwd_finalize_kernelINS_22Kernel_traits_finalizeILj6144E6__halfS2_fS2_fjLb0ELj1024ELj4ENS_18Kernel_traits_baseILj6144ES2_S2_fS2_fjLj1024EEEEELb1EEEvNS_9BwdParamsE:
	.zero		17920


//--------------------- .nv.shared._ZN10layer_norm31ln_parallel_residual_bwd_kernelINS_13Kernel_traitsI6__halfS2_fS2_fjLj6144ELj1ELj1ELj8ELj16ENS_18Kernel_traits_baseILj6144ES2_S2_fS2_fjLj256EEEEELb1ELb1ELb1EEEvNS_9BwdParamsE --------------------------
	.section	.nv.shared._ZN10layer_norm31ln_parallel_residual_bwd_kernelINS_13Kernel_traitsI6__halfS2_fS2_fjLj6144ELj1ELj1ELj8ELj16ENS_18Kernel_traits_baseILj6144ES2_S2_fS2_fjLj256EEEEELb1ELb1ELb1EEEvNS_9BwdParamsE,"aw",@nobits
	.sectionflags	@""
	.align	16
	.zero		1024


//--------------------- .nv.shared._ZN10layer_norm31ln_parallel_residual_bwd_kernelINS_13Kernel_traitsIf6__halffS2_fjLj6144ELj1ELj1ELj8ELj16ENS_18Kernel_traits_baseILj6144EfS2_fS2_fjLj256EEEEELb0ELb0ELb0EEEvNS_9BwdParamsE --------------------------
	.section	.nv.shared._ZN10layer_norm31ln_parallel_residual_bwd_kernelINS_13Kernel_traitsIf6__halffS2_fjLj6144ELj1ELj1ELj8ELj16ENS_18Kernel_traits_baseILj6144EfS2_fS2_fjLj256EEEEELb0ELb0ELb0EEEvNS_9BwdParamsE,"aw",@nobits
	.sectionflags	@""
	.align	16
	.zero		1024


//--------------------- .nv.shared._ZN10layer_norm31ln_parallel_residual_bwd_kernelINS_13Kernel_traitsIf6__halffS2_fjLj6144ELj1ELj1ELj8ELj16ENS_18Kernel_traits_baseILj6144EfS2_fS2_fjLj256EEEEELb0ELb0ELb1EEEvNS_9BwdParamsE --------------------------
	.section	.nv.shared._ZN10layer_norm31ln_parallel_residual_bwd_kernelINS_13Kernel_traitsIf6__halffS2_fjLj6144ELj1ELj1ELj8ELj16ENS_18Kernel_traits_baseILj6144EfS2_fS2_fjLj256EEEEELb0ELb0ELb1EEEvNS_9BwdParamsE,"aw",@nobits
	.sectionflags	@""
	.align	16
	.zero		1024


//--------------------- .nv.shared._ZN10layer_norm31ln_parallel_residual_bwd_kernelINS_13Kernel_traitsIf6__halffS2_fjLj6144ELj1ELj1ELj8ELj16ENS_18Kernel_traits_baseILj6144EfS2_fS2_fjLj256EEEEELb0ELb1ELb0EEEvNS_9BwdParamsE --------------------------
	.section	.nv.shared._ZN10layer_norm31ln_parallel_residual_bwd_kernelINS_13Kernel_traitsIf6__halffS2_fjLj6144ELj1ELj1ELj8ELj16ENS_18Kernel_traits_baseILj6144EfS2_fS2_fjLj256EEEEELb0ELb1ELb0EEEvNS_9BwdParamsE,"aw",@nobits
	.sectionflags	@""
	.align	16
	.zero		1024


//--------------------- .nv.shared._ZN10layer_norm31ln_parallel_residual_bwd_kernelINS_13Kernel_traitsIf6__halffS2_fjLj6144ELj1ELj1ELj8ELj16ENS_18Kernel_traits_baseILj6144EfS2_fS2_fjLj256EEEEELb0ELb1ELb1EEEvNS_9BwdParamsE --------------------------
	.section	.nv.shared._ZN10layer_norm31ln_parallel_residual_bwd_kernelINS_13Kernel_traitsIf6__halffS2_fjLj6144ELj1ELj1ELj8ELj16ENS_18Kernel_traits_baseILj6144EfS2_fS2_fjLj256EEEEELb0ELb1ELb1EEEvNS_9BwdParamsE,"aw",@nobits
	.sectionflags	@""
	.align	16
	.zero		1024


//--------------------- .nv.shared._ZN10layer_norm31ln_parallel_residual_bwd_kernelINS_13Kernel_traitsIf6__halffS2_fjLj6144ELj1ELj1ELj8ELj16ENS_18Kernel_traits_baseILj6144EfS2_fS2_fjLj256EEEEELb1ELb0ELb0EEEvNS_9BwdParamsE --------------------------
	.section	.nv.shared._ZN10layer_norm31ln_parallel_residual_bwd_kernelINS_13Kernel_traitsIf6__halffS2_fjLj6144ELj1ELj1ELj8ELj16ENS_18Kernel_traits_baseILj6144EfS2_fS2_fjLj256EEEEELb1ELb0ELb0EEEvNS_9BwdParamsE,"aw",@nobits
	.sectionflags	@""
	.align	16
	.zero		1024


//--------------------- .nv.shared._ZN10layer_norm31ln_parallel_residual_bwd_kernelINS_13Kernel_traitsIf6__halffS2_fjLj6144ELj1ELj1ELj8ELj16ENS_18Kernel_traits_baseILj6144EfS2_fS2_fjLj256EEEEELb1ELb0ELb1EEEvNS_9BwdParamsE --------------------------
	.section	.nv.shared._ZN10layer_norm31ln_parallel_residual_bwd_kernelINS_13Kernel_traitsIf6__halffS2_fjLj6144ELj1ELj1ELj8ELj16ENS_18Kernel_traits_baseILj6144EfS2_fS2_fjLj256EEEEELb1ELb0ELb1EEEvNS_9BwdParamsE,"aw",@nobits
	.sectionflags	@""
	.align	16
	.zero		1024


//--------------------- .nv.shared._ZN10layer_norm22ln_bwd_finalize_kernelINS_22Kernel_traits_finalizeILj6144Ef6__halffS2_fjLb0ELj1024ELj4ENS_18Kernel_traits_baseILj6144EfS2_fS2_fjLj1024EEEEELb0ELb0EEEvNS_9BwdParamsE --------------------------
	.section	.nv.shared._ZN10layer_norm22ln_bwd_finalize_kernelINS_22Kernel_traits_finalizeILj6144Ef6__halffS2_fjLb0ELj1024ELj4ENS_18Kernel_traits_baseILj6144EfS2_fS2_fjLj1024EEEEELb0ELb0EEEvNS_9BwdParamsE,"aw",@nobits
	.sectionflags	@""
	.align	16
.nv.shared._ZN10layer_norm22ln_bwd_finalize_kernelINS_22Kernel_traits_finalizeILj6144Ef6__halffS2_fjLb0ELj1024ELj4ENS_18Kernel_traits_baseILj6144EfS2_fS2_fjLj1024EEEEELb0ELb0EEEvNS_9BwdParamsE:
	.zero		9472


//--------------------- .nv.shared._ZN10layer_norm40ln_parallel_residual_bwd_finalize_kernelINS_22Kernel_traits_finalizeILj6144Ef6__halffS2_fjLb0ELj1024ELj4ENS_18Kernel_traits_baseILj6144EfS2_fS2_fjLj1024EEEEELb0EEEvNS_9BwdParamsE --------------------------
	.section	.nv.shared._ZN10layer_norm40ln_parallel_residual_bwd_finalize_kernelINS_22Kernel_traits_finalizeILj6144Ef6__halffS2_fjLb0ELj1024ELj4ENS_18Kernel_traits_baseILj6144EfS2_fS2_fjLj1024EEEEELb0EEEvNS_9BwdParamsE,"aw",@nobits
	.sectionflags	@""
	.align	16
.nv.shared._ZN10layer_norm40ln_parallel_residual_bwd_finalize_kernelINS_22Kernel_traits_finalizeILj6144Ef6__halffS2_fjLb0ELj1024ELj4ENS_18Kernel_traits_baseILj6144EfS2_fS2_fjLj1024EEEEELb0EEEvNS_9BwdParamsE:
	.zero		17920


//--------------------- .nv.shared._ZN10layer_norm31ln_parallel_residual_bwd_kernelINS_13Kernel_traitsIf6__halffS2_fjLj6144ELj1ELj1ELj8ELj16ENS_18Kernel_traits_baseILj6144EfS2_fS2_fjLj256EEEEELb1ELb1ELb0EEEvNS_9BwdParamsE --------------------------
	.section	.nv.shared._ZN10layer_norm31ln_parallel_residual_bwd_kernelINS_13Kernel_traitsIf6__halffS2_fjLj6144ELj1ELj1ELj8ELj16ENS_18Kernel_traits_baseILj6144EfS2_fS2_fjLj256EEEEELb1ELb1ELb0EEEvNS_9BwdParamsE,"aw",@nobits
	.sectionflags	@""
	.align	16
	.zero		1024


//--------------------- .nv.shared._ZN10layer_norm22ln_bwd_finalize_kernelINS_22Kernel_traits_finalizeILj6144Ef6__halffS2_fjLb0ELj1024ELj4ENS_18Kernel_traits_baseILj6144EfS2_fS2_fjLj1024EEEEELb0ELb1EEEvNS_9BwdParamsE --------------------------
	.section	.nv.shared._ZN10layer_norm22ln_bwd_finalize_kernelINS_22Kernel_traits_finalizeILj6144Ef6__halffS2_fjLb0ELj1024ELj4ENS_18Kernel_traits_baseILj6144EfS2_fS2_fjLj1024EEEEELb0ELb1EEEvNS_9BwdParamsE,"aw",@nobits
	.sectionflags	@""
	.align	16
.nv.shared._ZN10layer_norm22ln_bwd_finalize_kernelINS_22Kernel_traits_finalizeILj6144Ef6__halffS2_fjLb0ELj1024ELj4ENS_18Kernel_traits_baseILj6144EfS2_fS2_fjLj1024EEEEELb0ELb1EEEvNS_9BwdParamsE:
	.zero		9472


//--------------------- .nv.shared._ZN10layer_norm40ln_parallel_residual_bwd_finalize_kernelINS_22Kernel_traits_finalizeILj6144Ef6__halffS2_fjLb0ELj1024ELj4ENS_18Kernel_traits_baseILj6144EfS2_fS2_fjLj1024EEEEELb1EEEvNS_9BwdParamsE --------------------------
	.section	.nv.shared._ZN10layer_norm40ln_parallel_residual_bwd_finalize_kernelINS_22Kernel_traits_finalizeILj6144Ef6__halffS2_fjLb0ELj1024ELj4ENS_18Kernel_traits_baseILj6144EfS2_fS2_fjLj1024EEEEELb1EEEvNS_9BwdParamsE,"aw",@nobits
	.sectionflags	@""
	.align	16
.nv.shared._ZN10layer_norm40ln_parallel_residual_bwd_finalize_kernelINS_22Kernel_traits_finalizeILj6144Ef6__halffS2_fjLb0ELj1024ELj4ENS_18Kernel_traits_baseILj6144EfS2_fS2_fjLj1024EEEEELb1EEEvNS_9BwdParamsE:
	.zero		17920


//--------------------- .nv.shared._ZN10layer_norm31ln_parallel_residual_bwd_kernelINS_13Kernel_traitsIf6__halffS2_fjLj6144ELj1ELj1ELj8ELj16ENS_18Kernel_traits_baseILj6144EfS2_fS2_fjLj256EEEEELb1ELb1ELb1EEEvNS_9BwdParamsE --------------------------
	.section	.nv.shared._ZN10layer_norm31ln_parallel_residual_bwd_kernelINS_13Kernel_traitsIf6__halffS2_fjLj6144ELj1ELj1ELj8ELj16ENS_18Kernel_traits_baseILj6144EfS2_fS2_fjLj256EEEEELb1ELb1ELb1EEEvNS_9BwdParamsE,"aw",@nobits
	.sectionflags	@""
	.align	16
	.zero		1024


//--------------------- .nv.shared._ZN10layer_norm31ln_parallel_residual_bwd_kernelINS_13Kernel_traitsI6__halfffffjLj6144ELj1ELj1ELj8ELj16ENS_18Kernel_traits_baseILj6144ES2_ffffjLj256EEEEELb0ELb0ELb0EEEvNS_9BwdParamsE --------------------------
	.section	.nv.shared._ZN10layer_norm31ln_parallel_residual_bwd_kernelINS_13Kernel_traitsI6__halfffffjLj6144ELj1ELj1ELj8ELj16ENS_18Kernel_traits_baseILj6144ES2_ffffjLj256EEEEELb0ELb0ELb0EEEvNS_9BwdParamsE,"aw",@nobits
	.sectionflags	@""
	.align	16
	.zero		1024


//--------------------- .nv.shared._ZN10layer_norm31ln_parallel_residual_bwd_kernelINS_13Kernel_traitsI6__halfffffjLj6144ELj1ELj1ELj8ELj16ENS_18Kernel_traits_baseILj6144ES2_ffffjLj256EEEEELb0ELb0ELb1EEEvNS_9BwdParamsE --------------------------
	.section	.nv.shared._ZN10layer_norm31ln_parallel_residual_bwd_kernelINS_13Kernel_traitsI6__halfffffjLj6144ELj1ELj1ELj8ELj16ENS_18Kernel_traits_baseILj6144ES2_ffffjLj256EEEEELb0ELb0ELb1EEEvNS_9BwdParamsE,"aw",@nobits
	.sectionflags	@""
	.align	16
	.zero		1024


//--------------------- .nv.shared._ZN10layer_norm31ln_parallel_residual_bwd_kernelINS_13Kernel_traitsI6__halfffffjLj6144ELj1ELj1ELj8ELj16ENS_18Kernel_traits_baseILj6144ES2_ffffjLj256EEEEELb0ELb1ELb0EEEvNS_9BwdParamsE --------------------------
	.section	.nv.shared._ZN10layer_norm31ln_parallel_residual_bwd_kernelINS_13Kernel_traitsI6__halfffffjLj6144ELj1ELj1ELj8ELj16ENS_18Kernel_traits_baseILj6144ES2_ffffjLj256EEEEELb0ELb1ELb0EEEvNS_9BwdParamsE,"aw",@nobits
	.sectionflags	@""
	.align	16
	.zero		1024


//--------------------- .nv.shared._ZN10layer_norm31ln_parallel_residual_bwd_kernelINS_13Kernel_traitsI6__halfffffjLj6144ELj1ELj1ELj8ELj16ENS_18Kernel_traits_baseILj6144ES2_ffffjLj256EEEEELb0ELb1ELb1EEEvNS_9BwdParamsE --------------------------
	.section	.nv.shared._ZN10layer_norm31ln_parallel_residual_bwd_kernelINS_13Kernel_traitsI6__halfffffjLj6144ELj1ELj1ELj8ELj16ENS_18Kernel_traits_baseILj6144ES2_ffffjLj256EEEEELb0ELb1ELb1EEEvNS_9BwdParamsE,"aw",@nobits
	.sectionflags	@""
	.align	16
	.zero		1024


//--------------------- .nv.shared._ZN10layer_norm31ln_parallel_residual_bwd_kernelINS_13Kernel_traitsI6__halfffffjLj6144ELj1ELj1ELj8ELj16ENS_18Kernel_traits_baseILj6144ES2_ffffjLj256EEEEELb1ELb0ELb0EEEvNS_9BwdParamsE --------------------------
	.section	.nv.shared._ZN10layer_norm31ln_parallel_residual_bwd_kernelINS_13Kernel_traitsI6__halfffffjLj6144ELj1ELj1ELj8ELj16ENS_18Kernel_traits_baseILj6144ES2_ffffjLj256EEEEELb1ELb0ELb0EEEvNS_9BwdParamsE,"aw",@nobits
	.sectionflags	@""
	.align	16
	.zero		1024


//--------------------- .nv.shared._ZN10layer_norm31ln_parallel_residual_bwd_kernelINS_13Kernel_traitsI6__halfffffjLj6144ELj1ELj1ELj8ELj16ENS_18Kernel_traits_baseILj6144ES2_ffffjLj256EEEEELb1ELb0ELb1EEEvNS_9BwdParamsE --------------------------
	.section	.nv.shared._ZN10layer_norm31ln_parallel_residual_bwd_kernelINS_13Kernel_traitsI6__halfffffjLj6144ELj1ELj1ELj8ELj16ENS_18Kernel_traits_baseILj6144ES2_ffffjLj256EEEEELb1ELb0ELb1EEEvNS_9BwdParamsE,"aw",@nobits
	.sectionflags	@""
	.align	16
	.zero		1024


//--------------------- .nv.shared._ZN10layer_norm22ln_bwd_finalize_kernelINS_22Kernel_traits_finalizeILj6144E6__halfffffjLb0ELj1024ELj4ENS_18Kernel_traits_baseILj6144ES2_ffffjLj1024EEEEELb0ELb0EEEvNS_9BwdParamsE --------------------------
	.section	.nv.shared._ZN10layer_norm22ln_bwd_finalize_kernelINS_22Kernel_traits_finalizeILj6144E6__halfffffjLb0ELj1024ELj4ENS_18Kernel_traits_baseILj6144ES2_ffffjLj1024EEEEELb0ELb0EEEvNS_9BwdParamsE,"aw",@nobits
	.sectionflags	@""
	.align	16
.nv.shared._ZN10layer_norm22ln_bwd_finalize_kernelINS_22Kernel_traits_finalizeILj6144E6__halfffffjLb0ELj1024ELj4ENS_18Kernel_traits_baseILj6144ES2_ffffjLj1024EEEEELb0ELb0EEEvNS_9BwdParamsE:
	.zero		9472


//--------------------- .nv.shared._ZN10layer_norm40ln_parallel_residual_bwd_finalize_kernelINS_22Kernel_traits_finalizeILj6144E6__halfffffjLb0ELj1024ELj4ENS_18Kernel_traits_baseILj6144ES2_ffffjLj1024EEEEELb0EEEvNS_9BwdParamsE --------------------------
	.section	.nv.shared._ZN10layer_norm40ln_parallel_residual_bwd_finalize_kernelINS_22Kernel_traits_finalizeILj6144E6__halfffffjLb0ELj1024ELj4ENS_18Kernel_traits_baseILj6144ES2_ffffjLj1024EEEEELb0EEEvNS_9BwdParamsE,"aw",@nobits
	.sectionflags	@""
	.align	16
.nv.shared._ZN10layer_norm40ln_parallel_residual_bwd_finalize_kernelINS_22Kernel_traits_finalizeILj6144E6__halfffffjLb0ELj1024ELj4ENS_18Kernel_traits_baseILj6144ES2_ffffjLj1024EEEEELb0EEEvNS_9BwdParamsE:
	.zero		17920


//--------------------- .nv.shared._ZN10layer_norm31ln_parallel_residual_bwd_kernelINS_13Kernel_traitsI6__halfffffjLj6144ELj1ELj1ELj8ELj16ENS_18Kernel_traits_baseILj6144ES2_ffffjLj256EEEEELb1ELb1ELb0EEEvNS_9BwdParamsE --------------------------
	.section	.nv.shared._ZN10layer_norm31ln_parallel_residual_bwd_kernelINS_13Kernel_traitsI6__halfffffjLj6144ELj1ELj1ELj8ELj16ENS_18Kernel_traits_baseILj6144ES2_ffffjLj256EEEEELb1ELb1ELb0EEEvNS_9BwdParamsE,"aw",@nobits
	.sectionflags	@""
	.align	16
	.zero		1024


//--------------------- .nv.shared._ZN10layer_norm22ln_bwd_finalize_kernelINS_22Kernel_traits_finalizeILj6144E6__halfffffjLb0ELj1024ELj4ENS_18Kernel_traits_baseILj6144ES2_ffffjLj1024EEEEELb0ELb1EEEvNS_9BwdParamsE --------------------------
	.section	.nv.shared._ZN10layer_norm22ln_bwd_finalize_kernelINS_22Kernel_traits_finalizeILj6144E6__halfffffjLb0ELj1024ELj4ENS_18Kernel_traits_baseILj6144ES2_ffffjLj1024EEEEELb0ELb1EEEvNS_9BwdParamsE,"aw",@nobits
	.sectionflags	@""
	.align	16
.nv.shared._ZN10layer_norm22ln_bwd_finalize_kernelINS_22Kernel_traits_finalizeILj6144E6__halfffffjLb0ELj1024ELj4ENS_18Kernel_traits_baseILj6144ES2_ffffjLj1024EEEEELb0ELb1EEEvNS_9BwdParamsE:
	.zero		9472


//--------------------- .nv.shared._ZN10layer_norm40ln_parallel_residual_bwd_finalize_kernelINS_22Kernel_traits_finalizeILj6144E6__halfffffjLb0ELj1024ELj4ENS_18Kernel_traits_baseILj6144ES2_ffffjLj1024EEEEELb1EEEvNS_9BwdParamsE --------------------------
	.section	.nv.shared._ZN10layer_norm40ln_parallel_residual_bwd_finalize_kernelINS_22Kernel_traits_finalizeILj6144E6__halfffffjLb0ELj1024ELj4ENS_18Kernel_traits_baseILj6144ES2_ffffjLj1024EEEEELb1EEEvNS_9BwdParamsE,"aw",@nobits
	.sectionflags	@""
	.align	16
.nv.shared._ZN10layer_norm40ln_parallel_residual_bwd_finalize_kernelINS_22Kernel_traits_finalizeILj6144E6__halfffffjLb0ELj1024ELj4ENS_18Kernel_traits_baseILj6144ES2_ffffjLj1024EEEEELb1EEEvNS_9BwdParamsE:
	.zero		17920


//--------------------- .nv.shared._ZN10layer_norm31ln_parallel_residual_bwd_kernelINS_13Kernel_traitsI6__halfffffjLj6144ELj1ELj1ELj8ELj16ENS_18Kernel_traits_baseILj6144ES2_ffffjLj256EEEEELb1ELb1ELb1EEEvNS_9BwdParamsE --------------------------
	.section	.nv.shared._ZN10layer_norm31ln_parallel_residual_bwd_kernelINS_13Kernel_traitsI6__halfffffjLj6144ELj1ELj1ELj8ELj16ENS_18Kernel_traits_baseILj6144ES2_ffffjLj256EEEEELb1ELb1ELb1EEEvNS_9BwdParamsE,"aw",@nobits
	.sectionflags	@""
	.align	16
	.zero		1024


//--------------------- .nv.shared._ZN10layer_norm31ln_parallel_residual_bwd_kernelINS_13Kernel_traitsIfffffjLj6144ELj1ELj1ELj8ELj16ENS_18Kernel_traits_baseILj6144EfffffjLj256EEEEELb0ELb0ELb0EEEvNS_9BwdParamsE --------------------------
	.section	.nv.shared._ZN10layer_norm31ln_parallel_residual_bwd_kernelINS_13Kernel_traitsIfffffjLj6144ELj1ELj1ELj8ELj16ENS_18Kernel_traits_baseILj6144EfffffjLj256EEEEELb0ELb0ELb0EEEvNS_9BwdParamsE,"aw",@nobits
	.sectionflags	@""
	.align	16
	.zero		1024


//--------------------- .nv.shared._ZN10layer_norm31ln_parallel_residual_bwd_kernelINS_13Kernel_traitsIfffffjLj6144ELj1ELj1ELj8ELj16ENS_18Kernel_traits_baseILj6144EfffffjLj256EEEEELb0ELb0ELb1EEEvNS_9BwdParamsE --------------------------
	.section	.nv.shared._ZN10layer_norm31ln_parallel_residual_bwd_kernelINS_13Kernel_traitsIfffffjLj6144ELj1ELj1ELj8ELj16ENS_18Kernel_traits_baseILj6144EfffffjLj256EEEEELb0ELb0ELb1EEEvNS_9BwdParamsE,"aw",@nobits
	.sectionflags	@""
	.align	16
	.zero		1024


//--------------------- .nv.shared._ZN10layer_norm31ln_parallel_residual_bwd_kernelINS_13Kernel_traitsIfffffjLj6144ELj1ELj1ELj8ELj16ENS_18Kernel_traits_baseILj6144EfffffjLj256EEEEELb0ELb1ELb0EEEvNS_9BwdParamsE --------------------------
	.section	.nv.shared._ZN10layer_norm31ln_parallel_residual_bwd_kernelINS_13Kernel_traitsIfffffjLj6144ELj1ELj1ELj8ELj16ENS_18Kernel_traits_baseILj6144EfffffjLj256EEEEELb0ELb1ELb0EEEvNS_9BwdParamsE,"aw",@nobits
	.sectionflags	@""
	.align	16
	.zero		1024


//--------------------- .nv.shared._ZN10layer_norm31ln_parallel_residual_bwd_kernelINS_13Kernel_traitsIfffffjLj6144ELj1ELj1ELj8ELj16ENS_18Kernel_traits_baseILj6144EfffffjLj256EEEEELb0ELb1ELb1EEEvNS_9BwdParamsE --------------------------
	.section	.nv.shared._ZN10layer_norm31ln_parallel_residual_bwd_kernelINS_13Kernel_traitsIfffffjLj6144ELj1ELj1ELj8ELj16ENS_18Kernel_traits_baseILj6144EfffffjLj256EEEEELb0ELb1ELb1EEEvNS_9BwdParamsE,"aw",@nobits
	.sectionflags	@""
	.align	16
	.zero		1024


//--------------------- .nv.shared._ZN10layer_norm31ln_parallel_residual_bwd_kernelINS_13Kernel_traitsIfffffjLj6144ELj1ELj1ELj8ELj16ENS_18Kernel_traits_baseILj6144EfffffjLj256EEEEELb1ELb0ELb0EEEvNS_9BwdParamsE --------------------------
	.section	.nv.shared._ZN10layer_norm31ln_parallel_residual_bwd_kernelINS_13Kernel_traitsIfffffjLj6144ELj1ELj1ELj8ELj16ENS_18Kernel_traits_baseILj6144EfffffjLj256EEEEELb1ELb0ELb0EEEvNS_9BwdParamsE,"aw",@nobits
	.sectionflags	@""
	.align	16
	.zero		1024


//--------------------- .nv.shared._ZN10layer_norm31ln_parallel_residual_bwd_kernelINS_13Kernel_traitsIfffffjLj6144ELj1ELj1ELj8ELj16ENS_18Kernel_traits_baseILj6144EfffffjLj256EEEEELb1ELb0ELb1EEEvNS_9BwdParamsE --------------------------
	.section	.nv.shared._ZN10layer_norm31ln_parallel_residual_bwd_kernelINS_13Kernel_traitsIfffffjLj6144ELj1ELj1ELj8ELj16ENS_18Kernel_traits_baseILj6144EfffffjLj256EEEEELb1ELb0ELb1EEEvNS_9BwdParamsE,"aw",@nobits
	.sectionflags	@""
	.align	16
	.zero		1024


//--------------------- .nv.shared._ZN10layer_norm22ln_bwd_finalize_kernelINS_22Kernel_traits_finalizeILj6144EfffffjLb0ELj1024ELj4ENS_18Kernel_traits_baseILj6144EfffffjLj1024EEEEELb0ELb0EEEvNS_9BwdParamsE --------------------------
	.section	.nv.shared._ZN10layer_norm22ln_bwd_finalize_kernelINS_22Kernel_traits_finalizeILj6144EfffffjLb0ELj1024ELj4ENS_18Kernel_traits_baseILj6144EfffffjLj1024EEEEELb0ELb0EEEvNS_9BwdParamsE,"aw",@nobits
	.sectionflags	@""
	.align	16
.nv.shared._ZN10layer_norm22ln_bwd_finalize_kernelINS_22Kernel_traits_finalizeILj6144EfffffjLb0ELj1024ELj4ENS_18Kernel_traits_baseILj6144EfffffjLj1024EEEEELb0ELb0EEEvNS_9BwdParamsE:
	.zero		9472


//--------------------- .nv.shared._ZN10layer_norm40ln_parallel_residual_bwd_finalize_kernelINS_22Kernel_traits_finalizeILj6144EfffffjLb0ELj1024ELj4ENS_18Kernel_traits_baseILj6144EfffffjLj1024EEEEELb0EEEvNS_9BwdParamsE --------------------------
	.section	.nv.shared._ZN10layer_norm40ln_parallel_residual_bwd_finalize_kernelINS_22Kernel_traits_finalizeILj6144EfffffjLb0ELj1024ELj4ENS_18Kernel_traits_baseILj6144EfffffjLj1024EEEEELb0EEEvNS_9BwdParamsE,"aw",@nobits
	.sectionflags	@""
	.align	16
.nv.shared._ZN10layer_norm40ln_parallel_residual_bwd_finalize_kernelINS_22Kernel_traits_finalizeILj6144EfffffjLb0ELj1024ELj4ENS_18Kernel_traits_baseILj6144EfffffjLj1024EEEEELb0EEEvNS_9BwdParamsE:
	.zero		17920


//--------------------- .nv.shared._ZN10layer_norm31ln_parallel_residual_bwd_kernelINS_13Kernel_traitsIfffffjLj6144ELj1ELj1ELj8ELj16ENS_18Kernel_traits_baseILj6144EfffffjLj256EEEEELb1ELb1ELb0EEEvNS_9BwdParamsE --------------------------
	.section	.nv.shared._ZN10layer_norm31ln_parallel_residual_bwd_kernelINS_13Kernel_traitsIfffffjLj6144ELj1ELj1ELj8ELj16ENS_18Kernel_traits_baseILj6144EfffffjLj256EEEEELb1ELb1ELb0EEEvNS_9BwdParamsE,"aw",@nobits
	.sectionflags	@""
	.align	16
	.zero		1024


//--------------------- .nv.shared._ZN10layer_norm22ln_bwd_finalize_kernelINS_22Kernel_traits_finalizeILj6144EfffffjLb0ELj1024ELj4ENS_18Kernel_traits_baseILj6144EfffffjLj1024EEEEELb0ELb1EEEvNS_9BwdParamsE --------------------------
	.section	.nv.shared._ZN10layer_norm22ln_bwd_finalize_kernelINS_22Kernel_traits_finalizeILj6144EfffffjLb0ELj1024ELj4ENS_18Kernel_traits_baseILj6144EfffffjLj1024EEEEELb0ELb1EEEvNS_9BwdParamsE,"aw",@nobits
	.sectionflags	@""
	.align	16
.nv.shared._ZN10layer_norm22ln_bwd_finalize_kernelINS_22Kernel_traits_finalizeILj6144EfffffjLb0ELj1024ELj4ENS_18Kernel_traits_baseILj6144EfffffjLj1024EEEEELb0ELb1EEEvNS_9BwdParamsE:
	.zero		9472


//--------------------- .nv.shared._ZN10layer_norm40ln_parallel_residual_bwd_finalize_kernelINS_22Kernel_traits_finalizeILj6144EfffffjLb0ELj1024ELj4ENS_18Kernel_traits_baseILj6144EfffffjLj1024EEEEELb1EEEvNS_9BwdParamsE --------------------------
	.section	.nv.shared._ZN10layer_norm40ln_parallel_residual_bwd_finalize_kernelINS_22Kernel_traits_finalizeILj6144EfffffjLb0ELj1024ELj4ENS_18Kernel_traits_baseILj6144EfffffjLj1024EEEEELb1EEEvNS_9BwdParamsE,"aw",@nobits
	.sectionflags	@""
	.align	16
.nv.shared._ZN10layer_norm40ln_parallel_residual_bwd_finalize_kernelINS_22Kernel_traits_finalizeILj6144EfffffjLb0ELj1024ELj4ENS_18Kernel_traits_baseILj6144EfffffjLj1024EEEEELb1EEEvNS_9BwdParamsE:
	.zero		17920


//--------------------- .nv.shared._ZN10layer_norm31ln_parallel_residual_bwd_kernelINS_13Kernel_traitsIfffffjLj6144ELj1ELj1ELj8ELj16ENS_18Kernel_traits_baseILj6144EfffffjLj256EEEEELb1ELb1ELb1EEEvNS_9BwdParamsE --------------------------
	.section	.nv.shared._ZN10layer_norm31ln_parallel_residual_bwd_kernelINS_13Kernel_traitsIfffffjLj6144ELj1ELj1ELj8ELj16ENS_18Kernel_traits_baseILj6144EfffffjLj256EEEEELb1ELb1ELb1EEEvNS_9BwdParamsE,"aw",@nobits
	.sectionflags	@""
	.align	16
	.zero		1024


//--------------------- .nv.constant0._ZN10layer_norm31ln_parallel_residual_bwd_kernelINS_13Kernel_traitsI13__nv_bfloat16S2_S2_S2_fjLj6144ELj1ELj1ELj8ELj16ENS_18Kernel_traits_baseILj6144ES2_S2_S2_S2_fjLj256EEEEELb0ELb0ELb0EEEvNS_9BwdParamsE --------------------------
	.section	.nv.constant0._ZN10layer_norm31ln_parallel_residual_bwd_kernelINS_13Kernel_traitsI13__nv_bfloat16S2_S2_S2_fjLj6144ELj1ELj1ELj8ELj16ENS_18Kernel_traits_baseILj6144ES2_S2_S2_S2_fjLj256EEEEELb0ELb0ELb0EEEvNS_9BwdParamsE,"a",@progbits
	.sectionflags	@""
	.align	4
.nv.constant0._ZN10layer_norm31ln_parallel_residual_bwd_kernelINS_13Kernel_traitsI13__nv_bfloat16S2_S2_S2_fjLj6144ELj1ELj1ELj8ELj16ENS_18Kernel_traits_baseILj6144ES2_S2_S2_S2_fjLj256EEEEELb0ELb0ELb0EEEvNS_9BwdParamsE:
	.zero		1192


//--------------------- .nv.constant0._ZN10layer_norm31ln_parallel_residual_bwd_kernelINS_13Kernel_traitsI13__nv_bfloat16S2_S2_S2_fjLj6144ELj1ELj1ELj8ELj16ENS_18Kernel_traits_baseILj6144ES2_S2_S2_S2_fjLj256EEEEELb0ELb0ELb1EEEvNS_9BwdParamsE --------------------------
	.section	.nv.constant0._ZN10layer_norm31ln_parallel_residual_bwd_kernelINS_13Kernel_traitsI13__nv_bfloat16S2_S2_S2_fjLj6144ELj1ELj1ELj8ELj16ENS_18Kernel_traits_baseILj6144ES2_S2_S2_S2_fjLj256EEEEELb0ELb0ELb1EEEvNS_9BwdParamsE,"a",@progbits
	.sectionflags	@""
	.align	4
.nv.constant0._ZN10layer_norm31ln_parallel_residual_bwd_kernelINS_13Kernel_traitsI13__nv_bfloat16S2_S2_S2_fjLj6144ELj1ELj1ELj8ELj16ENS_18Kernel_traits_baseILj6144ES2_S2_S2_S2_fjLj256EEEEELb0ELb0ELb1EEEvNS_9BwdParamsE:
	.zero		1192


//--------------------- .nv.constant0._ZN10layer_norm31ln_parallel_residual_bwd_kernelINS_13Kernel_traitsI13__nv_bfloat16S2_S2_S2_fjLj6144ELj1ELj1ELj8ELj16ENS_18Kernel_traits_baseILj6144ES2_S2_S2_S2_fjLj256EEEEELb0ELb1ELb0EEEvNS_9BwdParamsE --------------------------
	.section	.nv.constant0._ZN10layer_norm31ln_parallel_residual_bwd_kernelINS_13Kernel_traitsI13__nv_bfloat16S2_S2_S2_fjLj6144ELj1ELj1ELj8ELj16ENS_18Kernel_traits_baseILj6144ES2_S2_S2_S2_fjLj256EEEEELb0ELb1ELb0EEEvNS_9BwdParamsE,"a",@progbits
	.sectionflags	@""
	.align	4
.nv.constant0._ZN10layer_norm31ln_parallel_residual_bwd_kernelINS_13Kernel_traitsI13__nv_bfloat16S2_S2_S2_fjLj6144ELj1ELj1ELj8ELj16ENS_18Kernel_traits_baseILj6144ES2_S2_S2_S2_fjLj256EEEEELb0ELb1ELb0EEEvNS_9BwdParamsE:
	.zero		1192


//--------------------- .nv.constant0._ZN10layer_norm31ln_parallel_residual_bwd_kernelINS_13Kernel_traitsI13__nv_bfloat16S2_S2_S2_fjLj6144ELj1ELj1ELj8ELj16ENS_18Kernel_traits_baseILj6144ES2_S2_S2_S2_fjLj256EEEEELb0ELb1ELb1EEEvNS_9BwdParamsE --------------------------
	.section	.nv.constant0._ZN10layer_norm31ln_parallel_residual_bwd_kernelINS_13Kernel_traitsI13__nv_bfloat16S2_S2_S2_fjLj6144ELj1ELj1ELj8ELj16ENS_18Kernel_traits_baseILj6144ES2_S2_S2_S2_fjLj256EEEEELb0ELb1ELb1EEEvNS_9BwdParamsE,"a",@progbits
	.sectionflags	@""
	.align	4
.nv.constant0._ZN10layer_norm31ln_parallel_residual_bwd_kernelINS_13Kernel_traitsI13__nv_bfloat16S2_S2_S2_fjLj6144ELj1ELj1ELj8ELj16ENS_18Kernel_traits_baseILj6144ES2_S2_S2_S2_fjLj256EEEEELb0ELb1ELb1EEEvNS_9BwdParamsE:
	.zero		1192


//--------------------- .nv.constant0._ZN10layer_norm31ln_parallel_residual_bwd_kernelINS_13Kernel_traitsI13__nv_bfloat16S2_S2_S2_fjLj6144ELj1ELj1ELj8ELj16ENS_18Kernel_traits_baseILj6144ES2_S2_S2_S2_fjLj256EEEEELb1ELb0ELb0EEEvNS_9BwdParamsE --------------------------
	.section	.nv.constant0._ZN10layer_norm31ln_parallel_residual_bwd_kernelINS_13Kernel_traitsI13__nv_bfloat16S2_S2_S2_fjLj6144ELj1ELj1ELj8ELj16ENS_18Kernel_traits_baseILj6144ES2_S2_S2_S2_fjLj256EEEEELb1ELb0ELb0EEEvNS_9BwdParamsE,"a",@progbits
	.sectionflags	@""
	.align	4
.nv.constant0._ZN10layer_norm31ln_parallel_residual_bwd_kernelINS_13Kernel_traitsI13__nv_bfloat16S2_S2_S2_fjLj6144ELj1ELj1ELj8ELj16ENS_18Kernel_traits_baseILj6144ES2_S2_S2_S2_fjLj256EEEEELb1ELb0ELb0EEEvNS_9BwdParamsE:
	.zero		1192


//--------------------- .nv.constant0._ZN10layer_norm31ln_parallel_residual_bwd_kernelINS_13Kernel_traitsI13__nv_bfloat16S2_S2_S2_fjLj6144ELj1ELj1ELj8ELj16ENS_18Kernel_traits_baseILj6144ES2_S2_S2_S2_fjLj256EEEEELb1ELb0ELb1EEEvNS_9BwdParamsE --------------------------
	.section	.nv.constant0._ZN10layer_norm31ln_parallel_residual_bwd_kernelINS_13Kernel_traitsI13__nv_bfloat16S2_S2_S2_fjLj6144ELj1ELj1ELj8ELj16ENS_18Kernel_traits_baseILj6144ES2_S2_S2_S2_fjLj256EEEEELb1ELb0ELb1EEEvNS_9BwdParamsE,"a",@progbits
	.sectionflags	@""
	.align	4
.nv.constant0._ZN10layer_norm31ln_parallel_residual_bwd_kernelINS_13Kernel_traitsI13__nv_bfloat16S2_S2_S2_fjLj6144ELj1ELj1ELj8ELj16ENS_18Kernel_traits_baseILj6144ES2_S2_S2_S2_fjLj256EEEEELb1ELb0ELb1EEEvNS_9BwdParamsE:
	.zero		1192


//--------------------- .nv.constant0._ZN10layer_norm22ln_bwd_finalize_kernelINS_22Kernel_traits_finalizeILj6144E13__nv_bfloat16S2_S2_S2_fjLb0ELj1024ELj4ENS_18Kernel_traits_baseILj6144ES2_S2_S2_S2_fjLj1024EEEEELb0ELb0EEEvNS_9BwdParamsE --------------------------
	.section	.nv.constant0._ZN10layer_norm22ln_bwd_finalize_kernelINS_22Kernel_traits_finalizeILj6144E13__nv_bfloat16S2_S2_S2_fjLb0ELj1024ELj4ENS_18Kernel_traits_baseILj6144ES2_S2_S2_S2_fjLj1024EEEEELb0ELb0EEEvNS_9BwdParamsE,"a",@progbits
	.sectionflags	@""
	.align	4
.nv.constant0._ZN10layer_norm22ln_bwd_finalize_kernelINS_22Kernel_traits_finalizeILj6144E13__nv_bfloat16S2_S2_S2_fjLb0ELj1024ELj4ENS_18Kernel_traits_baseILj6144ES2_S2_S2_S2_fjLj1024EEEEELb0ELb0EEEvNS_9BwdParamsE:
	.zero		1192


//--------------------- .nv.constant0._ZN10layer_norm40ln_parallel_residual_bwd_finalize_kernelINS_22Kernel_traits_finalizeILj6144E13__nv_bfloat16S2_S2_S2_fjLb0ELj1024ELj4ENS_18Kernel_traits_baseILj6144ES2_S2_S2_S2_fjLj1024EEEEELb0EEEvNS_9BwdParamsE --------------------------
	.section	.nv.constant0._ZN10layer_norm40ln_parallel_residual_bwd_finalize_kernelINS_22Kernel_traits_finalizeILj6144E13__nv_bfloat16S2_S2_S2_fjLb0ELj1024ELj4ENS_18Kernel_traits_baseILj6144ES2_S2_S2_S2_fjLj1024EEEEELb0EEEvNS_9BwdParamsE,"a",@progbits
	.sectionflags	@""
	.align	4
.nv.constant0._ZN10layer_norm40ln_parallel_residual_bwd_finalize_kernelINS_22Kernel_traits_finalizeILj6144E13__nv_bfloat16S2_S2_S2_fjLb0ELj1024ELj4ENS_18Kernel_traits_baseILj6144ES2_S2_S2_S2_fjLj1024EEEEELb0EEEvNS_9BwdParamsE:
	.zero		1192


//--------------------- .nv.constant0._ZN10layer_norm31ln_parallel_residual_bwd_kernelINS_13Kernel_traitsI13__nv_bfloat16S2_S2_S2_fjLj6144ELj1ELj1ELj8ELj16ENS_18Kernel_traits_baseILj6144ES2_S2_S2_S2_fjLj256EEEEELb1ELb1ELb0EEEvNS_9BwdParamsE --------------------------
	.section	.nv.constant0._ZN10layer_norm31ln_parallel_residual_bwd_kernelINS_13Kernel_traitsI13__nv_bfloat16S2_S2_S2_fjLj6144ELj1ELj1ELj8ELj16ENS_18Kernel_traits_baseILj6144ES2_S2_S2_S2_fjLj256EEEEELb1ELb1ELb0EEEvNS_9BwdParamsE,"a",@progbits
	.sectionflags	@""
	.align	4
.nv.constant0._ZN10layer_norm31ln_parallel_residual_bwd_kernelINS_13Kernel_traitsI13__nv_bfloat16S2_S2_S2_fjLj6144ELj1ELj1ELj8ELj16ENS_18Kernel_traits_baseILj6144ES2_S2_S2_S2_fjLj256EEEEELb1ELb1ELb0EEEvNS_9BwdParamsE:
	.zero		1192


//--------------------- .nv.constant0._ZN10layer_norm22ln_bwd_finalize_kernelINS_22Kernel_traits_finalizeILj6144E13__nv_bfloat16S2_S2_S2_fjLb0ELj1024ELj4ENS_18Kernel_traits_baseILj6144ES2_S2_S2_S2_fjLj1024EEEEELb0ELb1EEEvNS_9BwdParamsE --------------------------
	.section	.nv.constant0._ZN10layer_norm22ln_bwd_finalize_kernelINS_22Kernel_traits_finalizeILj6144E13__nv_bfloat16S2_S2_S2_fjLb0ELj1024ELj4ENS_18Kernel_traits_baseILj6144ES2_S2_S2_S2_fjLj1024EEEEELb0ELb1EEEvNS_9BwdParamsE,"a",@progbits
	.sectionflags	@""
	.align	4
.nv.constant0._ZN10layer_norm22ln_bwd_finalize_kernelINS_22Kernel_traits_finalizeILj6144E13__nv_bfloat16S2_S2_S2_fjLb0ELj1024ELj4ENS_18Kernel_traits_baseILj6144ES2_S2_S2_S2_fjLj1024EEEEELb0ELb1EEEvNS_9BwdParamsE:
	.zero		1192


//--------------------- .nv.constant0._ZN10layer_norm40ln_parallel_residual_bwd_finalize_kernelINS_22Kernel_traits_finalizeILj6144E13__nv_bfloat16S2_S2_S2_fjLb0ELj1024ELj4ENS_18Kernel_traits_baseILj6144ES2_S2_S2_S2_fjLj1024EEEEELb1EEEvNS_9BwdParamsE --------------------------
	.section	.nv.constant0._ZN10layer_norm40ln_parallel_residual_bwd_finalize_kernelINS_22Kernel_traits_finalizeILj6144E13__nv_bfloat16S2_S2_S2_fjLb0ELj1024ELj4ENS_18Kernel_traits_baseILj6144ES2_S2_S2_S2_fjLj1024EEEEELb1EEEvNS_9BwdParamsE,"a",@progbits
	.sectionflags	@""
	.align	4
.nv.constant0._ZN10layer_norm40ln_parallel_residual_bwd_finalize_kernelINS_22Kernel_traits_finalizeILj6144E13__nv_bfloat16S2_S2_S2_fjLb0ELj1024ELj4ENS_18Kernel_traits_baseILj6144ES2_S2_S2_S2_fjLj1024EEEEELb1EEEvNS_9BwdParamsE:
	.zero		1192


//--------------------- .nv.constant0._ZN10layer_norm31ln_parallel_residual_bwd_kernelINS_13Kernel_traitsI13__nv_bfloat16S2_S2_S2_fjLj6144ELj1ELj1ELj8ELj16ENS_18Kernel_traits_baseILj6144ES2_S2_S2_S2_fjLj256EEEEELb1ELb1ELb1EEEvNS_9BwdParamsE --------------------------
	.section	.nv.constant0._ZN10layer_norm31ln_parallel_residual_bwd_kernelINS_13Kernel_traitsI13__nv_bfloat16S2_S2_S2_fjLj6144ELj1ELj1ELj8ELj16ENS_18Kernel_traits_baseILj6144ES2_S2_S2_S2_fjLj256EEEEELb1ELb1ELb1EEEvNS_9BwdParamsE,"a",@progbits
	.sectionflags	@""
	.align	4
.nv.constant0._ZN10layer_norm31ln_parallel_residual_bwd_kernelINS_13Kernel_traitsI13__nv_bfloat16S2_S2_S2_fjLj6144ELj1ELj1ELj8ELj16ENS_18Kernel_traits_baseILj6144ES2_S2_S2_S2_fjLj256EEEEELb1ELb1ELb1EEEvNS_9BwdParamsE:
	.zero		1192


//--------------------- .nv.constant0._ZN10layer_norm31ln_parallel_residual_bwd_kernelINS_13Kernel_traitsI6__halfS2_S2_S2_fjLj6144ELj1ELj1ELj8ELj16ENS_18Kernel_traits_baseILj6144ES2_S2_S2_S2_fjLj256EEEEELb0ELb0ELb0EEEvNS_9BwdParamsE --------------------------
	.section	.nv.constant0._ZN10layer_norm31ln_parallel_residual_bwd_kernelINS_13Kernel_traitsI6__halfS2_S2_S2_fjLj6144ELj1ELj1ELj8ELj16ENS_18Kernel_traits_baseILj6144ES2_S2_S2_S2_fjLj256EEEEELb0ELb0ELb0EEEvNS_9BwdParamsE,"a",@progbits
	.sectionflags	@""
	.align	4
.nv.constant0._ZN10layer_norm31ln_parallel_residual_bwd_kernelINS_13Kernel_traitsI6__halfS2_S2_S2_fjLj6144ELj1ELj1ELj8ELj16ENS_18Kernel_traits_baseILj6144ES2_S2_S2_S2_fjLj256EEEEELb0ELb0ELb0EEEvNS_9BwdParamsE:
	.zero		1192


//--------------------- .nv.constant0._ZN10layer_norm31ln_parallel_residual_bwd_kernelINS_13Kernel_traitsI6__halfS2_S2_S2_fjLj6144ELj1ELj1ELj8ELj16ENS_18Kernel_traits_baseILj6144ES2_S2_S2_S2_fjLj256EEEEELb0ELb0ELb1EEEvNS_9BwdParamsE --------------------------
	.section	.nv.constant0._ZN10layer_norm31ln_parallel_residual_bwd_kernelINS_13Kernel_traitsI6__halfS2_S2_S2_fjLj6144ELj1ELj1ELj8ELj16ENS_18Kernel_traits_baseILj6144ES2_S2_S2_S2_fjLj256EEEEELb0ELb0ELb1EEEvNS_9BwdParamsE,"a",@progbits
	.sectionflags	@""
	.align	4
.nv.constant0._ZN10layer_norm31ln_parallel_residual_bwd_kernelINS_13Kernel_traitsI6__halfS2_S2_S2_fjLj6144ELj1ELj1ELj8ELj16ENS_18Kernel_traits_baseILj6144ES2_S2_S2_S2_fjLj256EEEEELb0ELb0ELb1EEEvNS_9BwdParamsE:
	.zero		1192


//--------------------- .nv.constant0._ZN10layer_norm31ln_parallel_residual_bwd_kernelINS_13Kernel_traitsI6__halfS2_S2_S2_fjLj6144ELj1ELj1ELj8ELj16ENS_18Kernel_traits_baseILj6144ES2_S2_S2_S2_fjLj256EEEEELb0ELb1ELb0EEEvNS_9BwdParamsE --------------------------
	.section	.nv.constant0._ZN10layer_norm31ln_parallel_residual_bwd_kernelINS_13Kernel_traitsI6__halfS2_S2_S2_fjLj6144ELj1ELj1ELj8ELj16ENS_18Kernel_traits_baseILj6144ES2_S2_S2_S2_fjLj256EEEEELb0ELb1ELb0EEEvNS_9BwdParamsE,"a",@progbits
	.sectionflags	@""
	.align	4
.nv.constant0._ZN10layer_norm31ln_parallel_residual_bwd_kernelINS_13Kernel_traitsI6__halfS2_S2_S2_fjLj6144ELj1ELj1ELj8ELj16ENS_18Kernel_traits_baseILj6144ES2_S2_S2_S2_fjLj256EEEEELb0ELb1ELb0EEEvNS_9BwdParamsE:
	.zero		1192


//--------------------- .nv.constant0._ZN10layer_norm31ln_parallel_residual_bwd_kernelINS_13Kernel_traitsI6__halfS2_S2_S2_fjLj6144ELj1ELj1ELj8ELj16ENS_18Kernel_traits_baseILj6144ES2_S2_S2_S2_fjLj256EEEEELb0ELb1ELb1EEEvNS_9BwdParamsE --------------------------
	.section	.nv.constant0._ZN10layer_norm31ln_parallel_residual_bwd_kernelINS_13Kernel_traitsI6__halfS2_S2_S2_fjLj6144ELj1ELj1ELj8ELj16ENS_18Kernel_traits_baseILj6144ES2_S2_S2_S2_fjLj256EEEEELb0ELb1ELb1EEEvNS_9BwdParamsE,"a",@progbits
	.sectionflags	@""
	.align	4
.nv.constant0._ZN10layer_norm31ln_parallel_residual_bwd_kernelINS_13Kernel_traitsI6__halfS2_S2_S2_fjLj6144ELj1ELj1ELj8ELj16ENS_18Kernel_traits_baseILj6144ES2_S2_S2_S2_fjLj256EEEEELb0ELb1ELb1EEEvNS_9BwdParamsE:
	.zero		1192


//--------------------- .nv.constant0._ZN10layer_norm31ln_parallel_residual_bwd_kernelINS_13Kernel_traitsI6__halfS2_S2_S2_fjLj6144ELj1ELj1ELj8ELj16ENS_18Kernel_traits_baseILj6144ES2_S2_S2_S2_fjLj256EEEEELb1ELb0ELb0EEEvNS_9BwdParamsE --------------------------
	.section	.nv.constant0._ZN10layer_norm31ln_parallel_residual_bwd_kernelINS_13Kernel_traitsI6__halfS2_S2_S2_fjLj6144ELj1ELj1ELj8ELj16ENS_18Kernel_traits_baseILj6144ES2_S2_S2_S2_fjLj256EEEEELb1ELb0ELb0EEEvNS_9BwdParamsE,"a",@progbits
	.sectionflags	@""
	.align	4
.nv.constant0._ZN10layer_norm31ln_parallel_residual_bwd_kernelINS_13Kernel_traitsI6__halfS2_S2_S2_fjLj6144ELj1ELj1ELj8ELj16ENS_18Kernel_traits_baseILj6144ES2_S2_S2_S2_fjLj256EEEEELb1ELb0ELb0EEEvNS_9BwdParamsE:
	.zero		1192


//--------------------- .nv.constant0._ZN10layer_norm31ln_parallel_residual_bwd_kernelINS_13Kernel_traitsI6__halfS2_S2_S2_fjLj6144ELj1ELj1ELj8ELj16ENS_18Kernel_traits_baseILj6144ES2_S2_S2_S2_fjLj256EEEEELb1ELb0ELb1EEEvNS_9BwdParamsE --------------------------
	.section	.nv.constant0._ZN10layer_norm31ln_parallel_residual_bwd_kernelINS_13Kernel_traitsI6__halfS2_S2_S2_fjLj6144ELj1ELj1ELj8ELj16ENS_18Kernel_traits_baseILj6144ES2_S2_S2_S2_fjLj256EEEEELb1ELb0ELb1EEEvNS_9BwdParamsE,"a",@progbits
	.sectionflags	@""
	.align	4
.nv.constant0._ZN10layer_norm31ln_parallel_residual_bwd_kernelINS_13Kernel_traitsI6__halfS2_S2_S2_fjLj6144ELj1ELj1ELj8ELj16ENS_18Kernel_traits_baseILj6144ES2_S2_S2_S2_fjLj256EEEEELb1ELb0ELb1EEEvNS_9BwdParamsE:
	.zero		1192


//--------------------- .nv.constant0._ZN10layer_norm22ln_bwd_finalize_kernelINS_22Kernel_traits_finalizeILj6144E6__halfS2_S2_S2_fjLb0ELj1024ELj4ENS_18Kernel_traits_baseILj6144ES2_S2_S2_S2_fjLj1024EEEEELb0ELb0EEEvNS_9BwdParamsE --------------------------
	.section	.nv.constant0._ZN10layer_norm22ln_bwd_finalize_kernelINS_22Kernel_traits_finalizeILj6144E6__halfS2_S2_S2_fjLb0ELj1024ELj4ENS_18Kernel_traits_baseILj6144ES2_S2_S2_S2_fjLj1024EEEEELb0ELb0EEEvNS_9BwdParamsE,"a",@progbits
	.sectionflags	@""
	.align	4
.nv.constant0._ZN10layer_norm22ln_bwd_finalize_kernelINS_22Kernel_traits_finalizeILj6144E6__halfS2_S2_S2_fjLb0ELj1024ELj4ENS_18Kernel_traits_baseILj6144ES2_S2_S2_S2_fjLj1024EEEEELb0ELb0EEEvNS_9BwdParamsE:
	.zero		1192


//--------------------- .nv.constant0._ZN10layer_norm40ln_parallel_residual_bwd_finalize_kernelINS_22Kernel_traits_finalizeILj6144E6__halfS2_S2_S2_fjLb0ELj1024ELj4ENS_18Kernel_traits_baseILj6144ES2_S2_S2_S2_fjLj1024EEEEELb0EEEvNS_9BwdParamsE --------------------------
	.section	.nv.constant0._ZN10layer_norm40ln_parallel_residual_bwd_finalize_kernelINS_22Kernel_traits_finalizeILj6144E6__halfS2_S2_S2_fjLb0ELj1024ELj4ENS_18Kernel_traits_baseILj6144ES2_S2_S2_S2_fjLj1024EEEEELb0EEEvNS_9BwdParamsE,"a",@progbits
	.sectionflags	@""
	.align	4
.nv.constant0._ZN10layer_norm40ln_parallel_residual_bwd_finalize_kernelINS_22Kernel_traits_finalizeILj6144E6__halfS2_S2_S2_fjLb0ELj1024ELj4ENS_18Kernel_traits_baseILj6144ES2_S2_S2_S2_fjLj1024EEEEELb0EEEvNS_9BwdParamsE:
	.zero		1192


//--------------------- .nv.constant0._ZN10layer_norm31ln_parallel_residual_bwd_kernelINS_13Kernel_traitsI6__halfS2_S2_S2_fjLj6144ELj1ELj1ELj8ELj16ENS_18Kernel_traits_baseILj6144ES2_S2_S2_S2_fjLj256EEEEELb1ELb1ELb0EEEvNS_9BwdParamsE --------------------------
	.section	.nv.constant0._ZN10layer_norm31ln_parallel_residual_bwd_kernelINS_13Kernel_traitsI6__halfS2_S2_S2_fjLj6144ELj1ELj1ELj8ELj16ENS_18Kernel_traits_baseILj6144ES2_S2_S2_S2_fjLj256EEEEELb1ELb1ELb0EEEvNS_9BwdParamsE,"a",@progbits
	.sectionflags	@""
	.align	4
.nv.constant0._ZN10layer_norm31ln_parallel_residual_bwd_kernelINS_13Kernel_traitsI6__halfS2_S2_S2_fjLj6144ELj1ELj1ELj8ELj16ENS_18Kernel_traits_baseILj6144ES2_S2_S2_S2_fjLj256EEEEELb1ELb1ELb0EEEvNS_9BwdParamsE:
	.zero		1192


//--------------------- .nv.constant0._ZN10layer_norm22ln_bwd_finalize_kernelINS_22Kernel_traits_finalizeILj6144E6__halfS2_S2_S2_fjLb0ELj1024ELj4ENS_18Kernel_traits_baseILj6144ES2_S2_S2_S2_fjLj1024EEEEELb0ELb1EEEvNS_9BwdParamsE --------------------------
	.section	.nv.constant0._ZN10layer_norm22ln_bwd_finalize_kernelINS_22Kernel_traits_finalizeILj6144E6__halfS2_S2_S2_fjLb0ELj1024ELj4ENS_18Kernel_traits_baseILj6144ES2_S2_S2_S2_fjLj1024EEEEELb0ELb1EEEvNS_9BwdParamsE,"a",@progbits
	.sectionflags	@""
	.align	4
.nv.constant0._ZN10layer_norm22ln_bwd_finalize_kernelINS_22Kernel_traits_finalizeILj6144E6__halfS2_S2_S2_fjLb0ELj1024ELj4ENS_18Kernel_traits_baseILj6144ES2_S2_S2_S2_fjLj1024EEEEELb0ELb1EEEvNS_9BwdParamsE:
	.zero		1192


//--------------------- .nv.constant0._ZN10layer_norm40ln_parallel_residual_bwd_finalize_kernelINS_22Kernel_traits_finalizeILj6144E6__halfS2_S2_S2_fjLb0ELj1024ELj4ENS_18Kernel_traits_baseILj6144ES2_S2_S2_S2_fjLj1024EEEEELb1EEEvNS_9BwdParamsE --------------------------
	.section	.nv.constant0._ZN10layer_norm40ln_parallel_residual_bwd_finalize_kernelINS_22Kernel_traits_finalizeILj6144E6__halfS2_S2_S2_fjLb0ELj1024ELj4ENS_18Kernel_traits_baseILj6144ES2_S2_S2_S2_fjLj1024EEEEELb1EEEvNS_9BwdParamsE,"a",@progbits
	.sectionflags	@""
	.align	4
.nv.constant0._ZN10layer_norm40ln_parallel_residual_bwd_finalize_kernelINS_22Kernel_traits_finalizeILj6144E6__halfS2_S2_S2_fjLb0ELj1024ELj4ENS_18Kernel_traits_baseILj6144ES2_S2_S2_S2_fjLj1024EEEEELb1EEEvNS_9BwdParamsE:
	.zero		1192


//--------------------- .nv.constant0._ZN10layer_norm31ln_parallel_residual_bwd_kernelINS_13Kernel_traitsI6__halfS2_S2_S2_fjLj6144ELj1ELj1ELj8ELj16ENS_18Kernel_traits_baseILj6144ES2_S2_S2_S2_fjLj256EEEEELb1ELb1ELb1EEEvNS_9BwdParamsE --------------------------
	.section	.nv.constant0._ZN10layer_norm31ln_parallel_residual_bwd_kernelINS_13Kernel_traitsI6__halfS2_S2_S2_fjLj6144ELj1ELj1ELj8ELj16ENS_18Kernel_traits_baseILj6144ES2_S2_S2_S2_fjLj256EEEEELb1ELb1ELb1EEEvNS_9BwdParamsE,"a",@progbits
	.sectionflags	@""
	.align	4
.nv.constant0._ZN10layer_norm31ln_parallel_residual_bwd_kernelINS_13Kernel_traitsI6__halfS2_S2_S2_fjLj6144ELj1ELj1ELj8ELj16ENS_18Kernel_traits_baseILj6144ES2_S2_S2_S2_fjLj256EEEEELb1ELb1ELb1EEEvNS_9BwdParamsE:
	.zero		1192


//--------------------- .nv.constant0._ZN10layer_norm31ln_parallel_residual_bwd_kernelINS_13Kernel_traitsIf13__nv_bfloat16S2_S2_fjLj6144ELj1ELj1ELj8ELj16ENS_18Kernel_traits_baseILj6144EfS2_S2_S2_fjLj256EEEEELb0ELb0ELb0EEEvNS_9BwdParamsE --------------------------
	.section	.nv.constant0._ZN10layer_norm31ln_parallel_residual_bwd_kernelINS_13Kernel_traitsIf13__nv_bfloat16S2_S2_fjLj6144ELj1ELj1ELj8ELj16ENS_18Kernel_traits_baseILj6144EfS2_S2_S2_fjLj256EEEEELb0ELb0ELb0EEEvNS_9BwdParamsE,"a",@progbits
	.sectionflags	@""
	.align	4
.nv.constant0._ZN10layer_norm31ln_parallel_residual_bwd_kernelINS_13Kernel_traitsIf13__nv_bfloat16S2_S2_fjLj6144ELj1ELj1ELj8ELj16ENS_18Kernel_traits_baseILj6144EfS2_S2_S2_fjLj256EEEEELb0ELb0ELb0EEEvNS_9BwdParamsE:
	.zero		1192


//--------------------- .nv.constant0._ZN10layer_norm31ln_parallel_residual_bwd_kernelINS_13Kernel_traitsIf13__nv_bfloat16S2_S2_fjLj6144ELj1ELj1ELj8ELj16ENS_18Kernel_traits_baseILj6144EfS2_S2_S2_fjLj256EEEEELb0ELb0ELb1EEEvNS_9BwdParamsE --------------------------
	.section	.nv.constant0._ZN10layer_norm31ln_parallel_residual_bwd_kernelINS_13Kernel_traitsIf13__nv_bfloat16S2_S2_fjLj6144ELj1ELj1ELj8ELj16ENS_18Kernel_traits_baseILj6144EfS2_S2_S2_fjLj256EEEEELb0ELb0ELb1EEEvNS_9BwdParamsE,"a",@progbits
	.sectionflags	@""
	.align	4
.nv.constant0._ZN10layer_norm31ln_parallel_residual_bwd_kernelINS_13Kernel_traitsIf13__nv_bfloat16S2_S2_fjLj6144ELj1ELj1ELj8ELj16ENS_18Kernel_traits_baseILj6144EfS2_S2_S2_fjLj256EEEEELb0ELb0ELb1EEEvNS_9BwdParamsE:
	.zero		1192


//--------------------- .nv.constant0._ZN10layer_norm31ln_parallel_residual_bwd_kernelINS_13Kernel_traitsIf13__nv_bfloat16S2_S2_fjLj6144ELj1ELj1ELj8ELj16ENS_18Kernel_traits_baseILj6144EfS2_S2_S2_fjLj256EEEEELb0ELb1ELb0EEEvNS_9BwdParamsE --------------------------
	.section	.nv.constant0._ZN10layer_norm31ln_parallel_residual_bwd_kernelINS_13Kernel_traitsIf13__nv_bfloat16S2_S2_fjLj6144ELj1ELj1ELj8ELj16ENS_18Kernel_traits_baseILj6144EfS2_S2_S2_fjLj256EEEEELb0ELb1ELb0EEEvNS_9BwdParamsE,"a",@progbits
	.sectionflags	@""
	.align	4
.nv.constant0._ZN10layer_norm31ln_parallel_residual_bwd_kernelINS_13Kernel_traitsIf13__nv_bfloat16S2_S2_fjLj6144ELj1ELj1ELj8ELj16ENS_18Kernel_traits_baseILj6144EfS2_S2_S2_fjLj256EEEEELb0ELb1ELb0EEEvNS_9BwdParamsE:
	.zero		1192


//--------------------- .nv.constant0._ZN10layer_norm31ln_parallel_residual_bwd_kernelINS_13Kernel_traitsIf13__nv_bfloat16S2_S2_fjLj6144ELj1ELj1ELj8ELj16ENS_18Kernel_traits_baseILj6144EfS2_S2_S2_fjLj256EEEEELb0ELb1ELb1EEEvNS_9BwdParamsE --------------------------
	.section	.nv.constant0._ZN10layer_norm31ln_parallel_residual_bwd_kernelINS_13Kernel_traitsIf13__nv_bfloat16S2_S2_fjLj6144ELj1ELj1ELj8ELj16ENS_18Kernel_traits_baseILj6144EfS2_S2_S2_fjLj256EEEEELb0ELb1ELb1EEEvNS_9BwdParamsE,"a",@progbits
	.sectionflags	@""
	.align	4
.nv.constant0._ZN10layer_norm31ln_parallel_residual_bwd_kernelINS_13Kernel_traitsIf13__nv_bfloat16S2_S2_fjLj6144ELj1ELj1ELj8ELj16ENS_18Kernel_traits_baseILj6144EfS2_S2_S2_fjLj256EEEEELb0ELb1ELb1EEEvNS_9BwdParamsE:
	.zero		1192


//--------------------- .nv.constant0._ZN10layer_norm31ln_parallel_residual_bwd_kernelINS_13Kernel_traitsIf13__nv_bfloat16S2_S2_fjLj6144ELj1ELj1ELj8ELj16ENS_18Kernel_traits_baseILj6144EfS2_S2_S2_fjLj256EEEEELb1ELb0ELb0EEEvNS_9BwdParamsE --------------------------
	.section	.nv.constant0._ZN10layer_norm31ln_parallel_residual_bwd_kernelINS_13Kernel_traitsIf13__nv_bfloat16S2_S2_fjLj6144ELj1ELj1ELj8ELj16ENS_18Kernel_traits_baseILj6144EfS2_S2_S2_fjLj256EEEEELb1ELb0ELb0EEEvNS_9BwdParamsE,"a",@progbits
	.sectionflags	@""
	.align	4
.nv.constant0._ZN10layer_norm31ln_parallel_residual_bwd_kernelINS_13Kernel_traitsIf13__nv_bfloat16S2_S2_fjLj6144ELj1ELj1ELj8ELj16ENS_18Kernel_traits_baseILj6144EfS2_S2_S2_fjLj256EEEEELb1ELb0ELb0EEEvNS_9BwdParamsE:
	.zero		1192


//--------------------- .nv.constant0._ZN10layer_norm31ln_parallel_residual_bwd_kernelINS_13Kernel_traitsIf13__nv_bfloat16S2_S2_fjLj6144ELj1ELj1ELj8ELj16ENS_18Kernel_traits_baseILj6144EfS2_S2_S2_fjLj256EEEEELb1ELb0ELb1EEEvNS_9BwdParamsE --------------------------
	.section	.nv.constant0._ZN10layer_norm31ln_parallel_residual_bwd_kernelINS_13Kernel_traitsIf13__nv_bfloat16S2_S2_fjLj6144ELj1ELj1ELj8ELj16ENS_18Kernel_traits_baseILj6144EfS2_S2_S2_fjLj256EEEEELb1ELb0ELb1EEEvNS_9BwdParamsE,"a",@progbits
	.sectionflags	@""
	.align	4
.nv.constant0._ZN10layer_norm31ln_parallel_residual_bwd_kernelINS_13Kernel_traitsIf13__nv_bfloat16S2_S2_fjLj6144ELj1ELj1ELj8ELj16ENS_18Kernel_traits_baseILj6144EfS2_S2_S2_fjLj256EEEEELb1ELb0ELb1EEEvNS_9BwdParamsE:
	.zero		1192


//--------------------- .nv.constant0._ZN10layer_norm22ln_bwd_finalize_kernelINS_22Kernel_traits_finalizeILj6144Ef13__nv_bfloat16S2_S2_fjLb0ELj1024ELj4ENS_18Kernel_traits_baseILj6144EfS2_S2_S2_fjLj1024EEEEELb0ELb0EEEvNS_9BwdParamsE --------------------------
	.section	.nv.constant0._ZN10layer_norm22ln_bwd_finalize_kernelINS_22Kernel_traits_finalizeILj6144Ef13__nv_bfloat16S2_S2_fjLb0ELj1024ELj4ENS_18Kernel_traits_baseILj6144EfS2_S2_S2_fjLj1024EEEEELb0ELb0EEEvNS_9BwdParamsE,"a",@progbits
	.sectionflags	@""
	.align	4
.nv.constant0._ZN10layer_norm22ln_bwd_finalize_kernelINS_22Kernel_traits_finalizeILj6144Ef13__nv_bfloat16S2_S2_fjLb0ELj1024ELj4ENS_18Kernel_traits_baseILj6144EfS2_S2_S2_fjLj1024EEEEELb0ELb0EEEvNS_9BwdParamsE:
	.zero		1192


//--------------------- .nv.constant0._ZN10layer_norm40ln_parallel_residual_bwd_finalize_kernelINS_22Kernel_traits_finalizeILj6144Ef13__nv_bfloat16S2_S2_fjLb0ELj1024ELj4ENS_18Kernel_traits_baseILj6144EfS2_S2_S2_fjLj1024EEEEELb0EEEvNS_9BwdParamsE --------------------------
	.section	.nv.constant0._ZN10layer_norm40ln_parallel_residual_bwd_finalize_kernelINS_22Kernel_traits_finalizeILj6144Ef13__nv_bfloat16S2_S2_fjLb0ELj1024ELj4ENS_18Kernel_traits_baseILj6144EfS2_S2_S2_fjLj1024EEEEELb0EEEvNS_9BwdParamsE,"a",@progbits
	.sectionflags	@""
	.align	4
.nv.constant0._ZN10layer_norm40ln_parallel_residual_bwd_finalize_kernelINS_22Kernel_traits_finalizeILj6144Ef13__nv_bfloat16S2_S2_fjLb0ELj1024ELj4ENS_18Kernel_traits_baseILj6144EfS2_S2_S2_fjLj1024EEEEELb0EEEvNS_9BwdParamsE:
	.zero		1192


//--------------------- .nv.constant0._ZN10layer_norm31ln_parallel_residual_bwd_kernelINS_13Kernel_traitsIf13__nv_bfloat16S2_S2_fjLj6144ELj1ELj1ELj8ELj16ENS_18Kernel_traits_baseILj6144EfS2_S2_S2_fjLj256EEEEELb1ELb1ELb0EEEvNS_9BwdParamsE --------------------------
	.section	.nv.constant0._ZN10layer_norm31ln_parallel_residual_bwd_kernelINS_13Kernel_traitsIf13__nv_bfloat16S2_S2_fjLj6144ELj1ELj1ELj8ELj16ENS_18Kernel_traits_baseILj6144EfS2_S2_S2_fjLj256EEEEELb1ELb1ELb0EEEvNS_9BwdParamsE,"a",@progbits
	.sectionflags	@""
	.align	4
.nv.constant0._ZN10layer_norm31ln_parallel_residual_bwd_kernelINS_13Kernel_traitsIf13__nv_bfloat16S2_S2_fjLj6144ELj1ELj1ELj8ELj16ENS_18Kernel_traits_baseILj6144EfS2_S2_S2_fjLj256EEEEELb1ELb1ELb0EEEvNS_9BwdParamsE:
	.zero		1192


//--------------------- .nv.constant0._ZN10layer_norm22ln_bwd_finalize_kernelINS_22Kernel_traits_finalizeILj6144Ef13__nv_bfloat16S2_S2_fjLb0ELj1024ELj4ENS_18Kernel_traits_baseILj6144EfS2_S2_S2_fjLj1024EEEEELb0ELb1EEEvNS_9BwdParamsE --------------------------
	.section	.nv.constant0._ZN10layer_norm22ln_bwd_finalize_kernelINS_22Kernel_traits_finalizeILj6144Ef13__nv_bfloat16S2_S2_fjLb0ELj1024ELj4ENS_18Kernel_traits_baseILj6144EfS2_S2_S2_fjLj1024EEEEELb0ELb1EEEvNS_9BwdParamsE,"a",@progbits
	.sectionflags	@""
	.align	4
.nv.constant0._ZN10layer_norm22ln_bwd_finalize_kernelINS_22Kernel_traits_finalizeILj6144Ef13__nv_bfloat16S2_S2_fjLb0ELj1024ELj4ENS_18Kernel_traits_baseILj6144EfS2_S2_S2_fjLj1024EEEEELb0ELb1EEEvNS_9BwdParamsE:
	.zero		1192


//--------------------- .nv.constant0._ZN10layer_norm40ln_parallel_residual_bwd_finalize_kernelINS_22Kernel_traits_finalizeILj6144Ef13__nv_bfloat16S2_S2_fjLb0ELj1024ELj4ENS_18Kernel_traits_baseILj6144EfS2_S2_S2_fjLj1024EEEEELb1EEEvNS_9BwdParamsE --------------------------
	.section	.nv.constant0._ZN10layer_norm40ln_parallel_residual_bwd_finalize_kernelINS_22Kernel_traits_finalizeILj6144Ef13__nv_bfloat16S2_S2_fjLb0ELj1024ELj4ENS_18Kernel_traits_baseILj6144EfS2_S2_S2_fjLj1024EEEEELb1EEEvNS_9BwdParamsE,"a",@progbits
	.sectionflags	@""
	.align	4
.nv.constant0._ZN10layer_norm40ln_parallel_residual_bwd_finalize_kernelINS_22Kernel_traits_finalizeILj6144Ef13__nv_bfloat16S2_S2_fjLb0ELj1024ELj4ENS_18Kernel_traits_baseILj6144EfS2_S2_S2_fjLj1024EEEEELb1EEEvNS_9BwdParamsE:
	.zero		1192


//--------------------- .nv.constant0._ZN10layer_norm31ln_parallel_residual_bwd_kernelINS_13Kernel_traitsIf13__nv_bfloat16S2_S2_fjLj6144ELj1ELj1ELj8ELj16ENS_18Kernel_traits_baseILj6144EfS2_S2_S2_fjLj256EEEEELb1ELb1ELb1EEEvNS_9BwdParamsE --------------------------
	.section	.nv.constant0._ZN10layer_norm31ln_parallel_residual_bwd_kernelINS_13Kernel_traitsIf13__nv_bfloat16S2_S2_fjLj6144ELj1ELj1ELj8ELj16ENS_18Kernel_traits_baseILj6144EfS2_S2_S2_fjLj256EEEEELb1ELb1ELb1EEEvNS_9BwdParamsE,"a",@progbits
	.sectionflags	@""
	.align	4
.nv.constant0._ZN10layer_norm31ln_parallel_residual_bwd_kernelINS_13Kernel_traitsIf13__nv_bfloat16S2_S2_fjLj6144ELj1ELj1ELj8ELj16ENS_18Kernel_traits_baseILj6144EfS2_S2_S2_fjLj256EEEEELb1ELb1ELb1EEEvNS_9BwdParamsE:
	.zero		1192


//--------------------- .nv.constant0._ZN10layer_norm31ln_parallel_residual_bwd_kernelINS_13Kernel_traitsI13__nv_bfloat16S2_fS2_fjLj6144ELj1ELj1ELj8ELj16ENS_18Kernel_traits_baseILj6144ES2_S2_fS2_fjLj256EEEEELb0ELb0ELb0EEEvNS_9BwdParamsE --------------------------
	.section	.nv.constant0._ZN10layer_norm31ln_parallel_residual_bwd_kernelINS_13Kernel_traitsI13__nv_bfloat16S2_fS2_fjLj6144ELj1ELj1ELj8ELj16ENS_18Kernel_traits_baseILj6144ES2_S2_fS2_fjLj256EEEEELb0ELb0ELb0EEEvNS_9BwdParamsE,"a",@progbits
	.sectionflags	@""
	.align	4
.nv.constant0._ZN10layer_norm31ln_parallel_residual_bwd_kernelINS_13Kernel_traitsI13__nv_bfloat16S2_fS2_fjLj6144ELj1ELj1ELj8ELj16ENS_18Kernel_traits_baseILj6144ES2_S2_fS2_fjLj256EEEEELb0ELb0ELb0EEEvNS_9BwdParamsE:
	.zero		1192


//--------------------- .nv.constant0._ZN10layer_norm31ln_parallel_residual_bwd_kernelINS_13Kernel_traitsI13__nv_bfloat16S2_fS2_fjLj6144ELj1ELj1ELj8ELj16ENS_18Kernel_traits_baseILj6144ES2_S2_fS2_fjLj256EEEEELb0ELb0ELb1EEEvNS_9BwdParamsE --------------------------
	.section	.nv.constant0._ZN10layer_norm31ln_parallel_residual_bwd_kernelINS_13Kernel_traitsI13__nv_bfloat16S2_fS2_fjLj6144ELj1ELj1ELj8ELj16ENS_18Kernel_traits_baseILj6144ES2_S2_fS2_fjLj256EEEEELb0ELb0ELb1EEEvNS_9BwdParamsE,"a",@progbits
	.sectionflags	@""
	.align	4
.nv.constant0._ZN10layer_norm31ln_parallel_residual_bwd_kernelINS_13Kernel_traitsI13__nv_bfloat16S2_fS2_fjLj6144ELj1ELj1ELj8ELj16ENS_18Kernel_traits_baseILj6144ES2_S2_fS2_fjLj256EEEEELb0ELb0ELb1EEEvNS_9BwdParamsE:
	.zero		1192


//--------------------- .nv.constant0._ZN10layer_norm31ln_parallel_residual_bwd_kernelINS_13Kernel_traitsI13__nv_bfloat16S2_fS2_fjLj6144ELj1ELj1ELj8ELj16ENS_18Kernel_traits_baseILj6144ES2_S2_fS2_fjLj256EEEEELb0ELb1ELb0EEEvNS_9BwdParamsE --------------------------
	.section	.nv.constant0._ZN10layer_norm31ln_parallel_residual_bwd_kernelINS_13Kernel_traitsI13__nv_bfloat16S2_fS2_fjLj6144ELj1ELj1ELj8ELj16ENS_18Kernel_traits_baseILj6144ES2_S2_fS2_fjLj256EEEEELb0ELb1ELb0EEEvNS_9BwdParamsE,"a",@progbits
	.sectionflags	@""
	.align	4
.nv.constant0._ZN10layer_norm31ln_parallel_residual_bwd_kernelINS_13Kernel_traitsI13__nv_bfloat16S2_fS2_fjLj6144ELj1ELj1ELj8ELj16ENS_18Kernel_traits_baseILj6144ES2_S2_fS2_fjLj256EEEEELb0ELb1ELb0EEEvNS_9BwdParamsE:
	.zero		1192


//--------------------- .nv.constant0._ZN10layer_norm31ln_parallel_residual_bwd_kernelINS_13Kernel_traitsI13__nv_bfloat16S2_fS2_fjLj6144ELj1ELj1ELj8ELj16ENS_18Kernel_traits_baseILj6144ES2_S2_fS2_fjLj256EEEEELb0ELb1ELb1EEEvNS_9BwdParamsE --------------------------
	.section	.nv.constant0._ZN10layer_norm31ln_parallel_residual_bwd_kernelINS_13Kernel_traitsI13__nv_bfloat16S2_fS2_fjLj6144ELj1ELj1ELj8ELj16ENS_18Kernel_traits_baseILj6144ES2_S2_fS2_fjLj256EEEEELb0ELb1ELb1EEEvNS_9BwdParamsE,"a",@progbits
	.sectionflags	@""
	.align	4
.nv.constant0._ZN10layer_norm31ln_parallel_residual_bwd_kernelINS_13Kernel_traitsI13__nv_bfloat16S2_fS2_fjLj6144ELj1ELj1ELj8ELj16ENS_18Kernel_traits_baseILj6144ES2_S2_fS2_fjLj256EEEEELb0ELb1ELb1EEEvNS_9BwdParamsE:
	.zero		1192


//--------------------- .nv.constant0._ZN10layer_norm31ln_parallel_residual_bwd_kernelINS_13Kernel_traitsI13__nv_bfloat16S2_fS2_fjLj6144ELj1ELj1ELj8ELj16ENS_18Kernel_traits_baseILj6144ES2_S2_fS2_fjLj256EEEEELb1ELb0ELb0EEEvNS_9BwdParamsE --------------------------
	.section	.nv.constant0._ZN10layer_norm31ln_parallel_residual_bwd_kernelINS_13Kernel_traitsI13__nv_bfloat16S2_fS2_fjLj6144ELj1ELj1ELj8ELj16ENS_18Kernel_traits_baseILj6144ES2_S2_fS2_fjLj256EEEEELb1ELb0ELb0EEEvNS_9BwdParamsE,"a",@progbits
	.sectionflags	@""
	.align	4
.nv.constant0._ZN10layer_norm31ln_parallel_residual_bwd_kernelINS_13Kernel_traitsI13__nv_bfloat16S2_fS2_fjLj6144ELj1ELj1ELj8ELj16ENS_18Kernel_traits_baseILj6144ES2_S2_fS2_fjLj256EEEEELb1ELb0ELb0EEEvNS_9BwdParamsE:
	.zero		1192


//--------------------- .nv.constant0._ZN10layer_norm31ln_parallel_residual_bwd_kernelINS_13Kernel_traitsI13__nv_bfloat16S2_fS2_fjLj6144ELj1ELj1ELj8ELj16ENS_18Kernel_traits_baseILj6144ES2_S2_fS2_fjLj256EEEEELb1ELb0ELb1EEEvNS_9BwdParamsE --------------------------
	.section	.nv.constant0._ZN10layer_norm31ln_parallel_residual_bwd_kernelINS_13Kernel_traitsI13__nv_bfloat16S2_fS2_fjLj6144ELj1ELj1ELj8ELj16ENS_18Kernel_traits_baseILj6144ES2_S2_fS2_fjLj256EEEEELb1ELb0ELb1EEEvNS_9BwdParamsE,"a",@progbits
	.sectionflags	@""
	.align	4
.nv.constant0._ZN10layer_norm31ln_parallel_residual_bwd_kernelINS_13Kernel_traitsI13__nv_bfloat16S2_fS2_fjLj6144ELj1ELj1ELj8ELj16ENS_18Kernel_traits_baseILj6144ES2_S2_fS2_fjLj256EEEEELb1ELb0ELb1EEEvNS_9BwdParamsE:
	.zero		1192


//--------------------- .nv.constant0._ZN10layer_norm22ln_bwd_finalize_kernelINS_22Kernel_traits_finalizeILj6144E13__nv_bfloat16S2_fS2_fjLb0ELj1024ELj4ENS_18Kernel_traits_baseILj6144ES2_S2_fS2_fjLj1024EEEEELb0ELb0EEEvNS_9BwdParamsE --------------------------
	.section	.nv.constant0._ZN10layer_norm22ln_bwd_finalize_kernelINS_22Kernel_traits_finalizeILj6144E13__nv_bfloat16S2_fS2_fjLb0ELj1024ELj4ENS_18Kernel_traits_baseILj6144ES2_S2_fS2_fjLj1024EEEEELb0ELb0EEEvNS_9BwdParamsE,"a",@progbits
	.sectionflags	@""
	.align	4
.nv.constant0._ZN10layer_norm22ln_bwd_finalize_kernelINS_22Kernel_traits_finalizeILj6144E13__nv_bfloat16S2_fS2_fjLb0ELj1024ELj4ENS_18Kernel_traits_baseILj6144ES2_S2_fS2_fjLj1024EEEEELb0ELb0EEEvNS_9BwdParamsE:
	.zero		1192


//--------------------- .nv.constant0._ZN10layer_norm40ln_parallel_residual_bwd_finalize_kernelINS_22Kernel_traits_finalizeILj6144E13__nv_bfloat16S2_fS2_fjLb0ELj1024ELj4ENS_18Kernel_traits_baseILj6144ES2_S2_fS2_fjLj1024EEEEELb0EEEvNS_9BwdParamsE --------------------------
	.section	.nv.constant0._ZN10layer_norm40ln_parallel_residual_bwd_finalize_kernelINS_22Kernel_traits_finalizeILj6144E13__nv_bfloat16S2_fS2_fjLb0ELj1024ELj4ENS_18Kernel_traits_baseILj6144ES2_S2_fS2_fjLj1024EEEEELb0EEEvNS_9BwdParamsE,"a",@progbits
	.sectionflags	@""
	.align	4
.nv.constant0._ZN10layer_norm40ln_parallel_residual_bwd_finalize_kernelINS_22Kernel_traits_finalizeILj6144E13__nv_bfloat16S2_fS2_fjLb0ELj1024ELj4ENS_18Kernel_traits_baseILj6144ES2_S2_fS2_fjLj1024EEEEELb0EEEvNS_9BwdParamsE:
	.zero		1192


//--------------------- .nv.constant0._ZN10layer_norm31ln_parallel_residual_bwd_kernelINS_13Kernel_traitsI13__nv_bfloat16S2_fS2_fjLj6144ELj1ELj1ELj8ELj16ENS_18Kernel_traits_baseILj6144ES2_S2_fS2_fjLj256EEEEELb1ELb1ELb0EEEvNS_9BwdParamsE --------------------------
	.section	.nv.constant0._ZN10layer_norm31ln_parallel_residual_bwd_kernelINS_13Kernel_traitsI13__nv_bfloat16S2_fS2_fjLj6144ELj1ELj1ELj8ELj16ENS_18Kernel_traits_baseILj6144ES2_S2_fS2_fjLj256EEEEELb1ELb1ELb0EEEvNS_9BwdParamsE,"a",@progbits
	.sectionflags	@""
	.align	4
.nv.constant0._ZN10layer_norm31ln_parallel_residual_bwd_kernelINS_13Kernel_traitsI13__nv_bfloat16S2_fS2_fjLj6144ELj1ELj1ELj8ELj16ENS_18Kernel_traits_baseILj6144ES2_S2_fS2_fjLj256EEEEELb1ELb1ELb0EEEvNS_9BwdParamsE:
	.zero		1192


//--------------------- .nv.constant0._ZN10layer_norm22ln_bwd_finalize_kernelINS_22Kernel_traits_finalizeILj6144E13__nv_bfloat16S2_fS2_fjLb0ELj1024ELj4ENS_18Kernel_traits_baseILj6144ES2_S2_fS2_fjLj1024EEEEELb0ELb1EEEvNS_9BwdParamsE --------------------------
	.section	.nv.constant0._ZN10layer_norm22ln_bwd_finalize_kernelINS_22Kernel_traits_finalizeILj6144E13__nv_bfloat16S2_fS2_fjLb0ELj1024ELj4ENS_18Kernel_traits_baseILj6144ES2_S2_fS2_fjLj1024EEEEELb0ELb1EEEvNS_9BwdParamsE,"a",@progbits
	.sectionflags	@""
	.align	4
.nv.constant0._ZN10layer_norm22ln_bwd_finalize_kernelINS_22Kernel_traits_finalizeILj6144E13__nv_bfloat16S2_fS2_fjLb0ELj1024ELj4ENS_18Kernel_traits_baseILj6144ES2_S2_fS2_fjLj1024EEEEELb0ELb1EEEvNS_9BwdParamsE:
	.zero		1192


//--------------------- .nv.constant0._ZN10layer_norm40ln_parallel_residual_bwd_finalize_kernelINS_22Kernel_traits_finalizeILj6144E13__nv_bfloat16S2_fS2_fjLb0ELj1024ELj4ENS_18Kernel_traits_baseILj6144ES2_S2_fS2_fjLj1024EEEEELb1EEEvNS_9BwdParamsE --------------------------
	.section	.nv.constant0._ZN10layer_norm40ln_parallel_residual_bwd_finalize_kernelINS_22Kernel_traits_finalizeILj6144E13__nv_bfloat16S2_fS2_fjLb0ELj1024ELj4ENS_18Kernel_traits_baseILj6144ES2_S2_fS2_fjLj1024EEEEELb1EEEvNS_9BwdParamsE,"a",@progbits
	.sectionflags	@""
	.align	4
.nv.constant0._ZN10layer_norm40ln_parallel_residual_bwd_finalize_kernelINS_22Kernel_traits_finalizeILj6144E13__nv_bfloat16S2_fS2_fjLb0ELj1024ELj4ENS_18Kernel_traits_baseILj6144ES2_S2_fS2_fjLj1024EEEEELb1EEEvNS_9BwdParamsE:
	.zero		1192


//--------------------- .nv.constant0._ZN10layer_norm31ln_parallel_residual_bwd_kernelINS_13Kernel_traitsI13__nv_bfloat16S2_fS2_fjLj6144ELj1ELj1ELj8ELj16ENS_18Kernel_traits_baseILj6144ES2_S2_fS2_fjLj256EEEEELb1ELb1ELb1EEEvNS_9BwdParamsE --------------------------
	.section	.nv.constant0._ZN10layer_norm31ln_parallel_residual_bwd_kernelINS_13Kernel_traitsI13__nv_bfloat16S2_fS2_fjLj6144ELj1ELj1ELj8ELj16ENS_18Kernel_traits_baseILj6144ES2_S2_fS2_fjLj256EEEEELb1ELb1ELb1EEEvNS_9BwdParamsE,"a",@progbits
	.sectionflags	@""
	.align	4
.nv.constant0._ZN10layer_norm31ln_parallel_residual_bwd_kernelINS_13Kernel_traitsI13__nv_bfloat16S2_fS2_fjLj6144ELj1ELj1ELj8ELj16ENS_18Kernel_traits_baseILj6144ES2_S2_fS2_fjLj256EEEEELb1ELb1ELb1EEEvNS_9BwdParamsE:
	.zero		1192


//--------------------- .nv.constant0._ZN10layer_norm31ln_parallel_residual_bwd_kernelINS_13Kernel_traitsIf13__nv_bfloat16fS2_fjLj6144ELj1ELj1ELj8ELj16ENS_18Kernel_traits_baseILj6144EfS2_fS2_fjLj256EEEEELb0ELb0ELb0EEEvNS_9BwdParamsE --------------------------
	.section	.nv.constant0._ZN10layer_norm31ln_parallel_residual_bwd_kernelINS_13Kernel_traitsIf13__nv_bfloat16fS2_fjLj6144ELj1ELj1ELj8ELj16ENS_18Kernel_traits_baseILj6144EfS2_fS2_fjLj256EEEEELb0ELb0ELb0EEEvNS_9BwdParamsE,"a",@progbits
	.sectionflags	@""
	.align	4
.nv.constant0._ZN10layer_norm31ln_parallel_residual_bwd_kernelINS_13Kernel_traitsIf13__nv_bfloat16fS2_fjLj6144ELj1ELj1ELj8ELj16ENS_18Kernel_traits_baseILj6144EfS2_fS2_fjLj256EEEEELb0ELb0ELb0EEEvNS_9BwdParamsE:
	.zero		1192


//--------------------- .nv.constant0._ZN10layer_norm31ln_parallel_residual_bwd_kernelINS_13Kernel_traitsIf13__nv_bfloat16fS2_fjLj6144ELj1ELj1ELj8ELj16ENS_18Kernel_traits_baseILj6144EfS2_fS2_fjLj256EEEEELb0ELb0ELb1EEEvNS_9BwdParamsE --------------------------
	.section	.nv.constant0._ZN10layer_norm31ln_parallel_residual_bwd_kernelINS_13Kernel_traitsIf13__nv_bfloat16fS2_fjLj6144ELj1ELj1ELj8ELj16ENS_18Kernel_traits_baseILj6144EfS2_fS2_fjLj256EEEEELb0ELb0ELb1EEEvNS_9BwdParamsE,"a",@progbits
	.sectionflags	@""
	.align	4
.nv.constant0._ZN10layer_norm31ln_parallel_residual_bwd_kernelINS_13Kernel_traitsIf13__nv_bfloat16fS2_fjLj6144ELj1ELj1ELj8ELj16ENS_18Kernel_traits_baseILj6144EfS2_fS2_fjLj256EEEEELb0ELb0ELb1EEEvNS_9BwdParamsE:
	.zero		1192


//--------------------- .nv.constant0._ZN10layer_norm31ln_parallel_residual_bwd_kernelINS_13Kernel_traitsIf13__nv_bfloat16fS2_fjLj6144ELj1ELj1ELj8ELj16ENS_18Kernel_traits_baseILj6144EfS2_fS2_fjLj256EEEEELb0ELb1ELb0EEEvNS_9BwdParamsE --------------------------
	.section	.nv.constant0._ZN10layer_norm31ln_parallel_residual_bwd_kernelINS_13Kernel_traitsIf13__nv_bfloat16fS2_fjLj6144ELj1ELj1ELj8ELj16ENS_18Kernel_traits_baseILj6144EfS2_fS2_fjLj256EEEEELb0ELb1ELb0EEEvNS_9BwdParamsE,"a",@progbits
	.sectionflags	@""
	.align	4
.nv.constant0._ZN10layer_norm31ln_parallel_residual_bwd_kernelINS_13Kernel_traitsIf13__nv_bfloat16fS2_fjLj6144ELj1ELj1ELj8ELj16ENS_18Kernel_traits_baseILj6144EfS2_fS2_fjLj256EEEEELb0ELb1ELb0EEEvNS_9BwdParamsE:
	.zero		1192


//--------------------- .nv.constant0._ZN10layer_norm31ln_parallel_residual_bwd_kernelINS_13Kernel_traitsIf13__nv_bfloat16fS2_fjLj6144ELj1ELj1ELj8ELj16ENS_18Kernel_traits_baseILj6144EfS2_fS2_fjLj256EEEEELb0ELb1ELb1EEEvNS_9BwdParamsE --------------------------
	.section	.nv.constant0._ZN10layer_norm31ln_parallel_residual_bwd_kernelINS_13Kernel_traitsIf13__nv_bfloat16fS2_fjLj6144ELj1ELj1ELj8ELj16ENS_18Kernel_traits_baseILj6144EfS2_fS2_fjLj256EEEEELb0ELb1ELb1EEEvNS_9BwdParamsE,"a",@progbits
	.sectionflags	@""
	.align	4
.nv.constant0._ZN10layer_norm31ln_parallel_residual_bwd_kernelINS_13Kernel_traitsIf13__nv_bfloat16fS2_fjLj6144ELj1ELj1ELj8ELj16ENS_18Kernel_traits_baseILj6144EfS2_fS2_fjLj256EEEEELb0ELb1ELb1EEEvNS_9BwdParamsE:
	.zero		1192


//--------------------- .nv.constant0._ZN10layer_norm31ln_parallel_residual_bwd_kernelINS_13Kernel_traitsIf13__nv_bfloat16fS2_fjLj6144ELj1ELj1ELj8ELj16ENS_18Kernel_traits_baseILj6144EfS2_fS2_fjLj256EEEEELb1ELb0ELb0EEEvNS_9BwdParamsE --------------------------
	.section	.nv.constant0._ZN10layer_norm31ln_parallel_residual_bwd_kernelINS_13Kernel_traitsIf13__nv_bfloat16fS2_fjLj6144ELj1ELj1ELj8ELj16ENS_18Kernel_traits_baseILj6144EfS2_fS2_fjLj256EEEEELb1ELb0ELb0EEEvNS_9BwdParamsE,"a",@progbits
	.sectionflags	@""
	.align	4
.nv.constant0._ZN10layer_norm31ln_parallel_residual_bwd_kernelINS_13Kernel_traitsIf13__nv_bfloat16fS2_fjLj6144ELj1ELj1ELj8ELj16ENS_18Kernel_traits_baseILj6144EfS2_fS2_fjLj256EEEEELb1ELb0ELb0EEEvNS_9BwdParamsE:
	.zero		1192


//--------------------- .nv.constant0._ZN10layer_norm31ln_parallel_residual_bwd_kernelINS_13Kernel_traitsIf13__nv_bfloat16fS2_fjLj6144ELj1ELj1ELj8ELj16ENS_18Kernel_traits_baseILj6144EfS2_fS2_fjLj256EEEEELb1ELb0ELb1EEEvNS_9BwdParamsE --------------------------
	.section	.nv.constant0._ZN10layer_norm31ln_parallel_residual_bwd_kernelINS_13Kernel_traitsIf13__nv_bfloat16fS2_fjLj6144ELj1ELj1ELj8ELj16ENS_18Kernel_traits_baseILj6144EfS2_fS2_fjLj256EEEEELb1ELb0ELb1EEEvNS_9BwdParamsE,"a",@progbits
	.sectionflags	@""
	.align	4
.nv.constant0._ZN10layer_norm31ln_parallel_residual_bwd_kernelINS_13Kernel_traitsIf13__nv_bfloat16fS2_fjLj6144ELj1ELj1ELj8ELj16ENS_18Kernel_traits_baseILj6144EfS2_fS2_fjLj256EEEEELb1ELb0ELb1EEEvNS_9BwdParamsE:
	.zero		1192


//--------------------- .nv.constant0._ZN10layer_norm22ln_bwd_finalize_kernelINS_22Kernel_traits_finalizeILj6144Ef13__nv_bfloat16fS2_fjLb0ELj1024ELj4ENS_18Kernel_traits_baseILj6144EfS2_fS2_fjLj1024EEEEELb0ELb0EEEvNS_9BwdParamsE --------------------------
	.section	.nv.constant0._ZN10layer_norm22ln_bwd_finalize_kernelINS_22Kernel_traits_finalizeILj6144Ef13__nv_bfloat16fS2_fjLb0ELj1024ELj4ENS_18Kernel_traits_baseILj6144EfS2_fS2_fjLj1024EEEEELb0ELb0EEEvNS_9BwdParamsE,"a",@progbits
	.sectionflags	@""
	.align	4
.nv.constant0._ZN10layer_norm22ln_bwd_finalize_kernelINS_22Kernel_traits_finalizeILj6144Ef13__nv_bfloat16fS2_fjLb0ELj1024ELj4ENS_18Kernel_traits_baseILj6144EfS2_fS2_fjLj1024EEEEELb0ELb0EEEvNS_9BwdParamsE:
	.zero		1192


//--------------------- .nv.constant0._ZN10layer_norm40ln_parallel_residual_bwd_finalize_kernelINS_22Kernel_traits_finalizeILj6144Ef13__nv_bfloat16fS2_fjLb0ELj1024ELj4ENS_18Kernel_traits_baseILj6144EfS2_fS2_fjLj1024EEEEELb0EEEvNS_9BwdParamsE --------------------------
	.section	.nv.constant0._ZN10layer_norm40ln_parallel_residual_bwd_finalize_kernelINS_22Kernel_traits_finalizeILj6144Ef13__nv_bfloat16fS2_fjLb0ELj1024ELj4ENS_18Kernel_traits_baseILj6144EfS2_fS2_fjLj1024EEEEELb0EEEvNS_9BwdParamsE,"a",@progbits
	.sectionflags	@""
	.align	4
.nv.constant0._ZN10layer_norm40ln_parallel_residual_bwd_finalize_kernelINS_22Kernel_traits_finalizeILj6144Ef13__nv_bfloat16fS2_fjLb0ELj1024ELj4ENS_18Kernel_traits_baseILj6144EfS2_fS2_fjLj1024EEEEELb0EEEvNS_9BwdParamsE:
	.zero		1192


//--------------------- .nv.constant0._ZN10layer_norm31ln_parallel_residual_bwd_kernelINS_13Kernel_traitsIf13__nv_bfloat16fS2_fjLj6144ELj1ELj1ELj8ELj16ENS_18Kernel_traits_baseILj6144EfS2_fS2_fjLj256EEEEELb1ELb1ELb0EEEvNS_9BwdParamsE --------------------------
	.section	.nv.constant0._ZN10layer_norm31ln_parallel_residual_bwd_kernelINS_13Kernel_traitsIf13__nv_bfloat16fS2_fjLj6144ELj1ELj1ELj8ELj16ENS_18Kernel_traits_baseILj6144EfS2_fS2_fjLj256EEEEELb1ELb1ELb0EEEvNS_9BwdParamsE,"a",@progbits
	.sectionflags	@""
	.align	4
.nv.constant0._ZN10layer_norm31ln_parallel_residual_bwd_kernelINS_13Kernel_traitsIf13__nv_bfloat16fS2_fjLj6144ELj1ELj1ELj8ELj16ENS_18Kernel_traits_baseILj6144EfS2_fS2_fjLj256EEEEELb1ELb1ELb0EEEvNS_9BwdParamsE:
	.zero		1192


//--------------------- .nv.constant0._ZN10layer_norm22ln_bwd_finalize_kernelINS_22Kernel_traits_finalizeILj6144Ef13__nv_bfloat16fS2_fjLb0ELj1024ELj4ENS_18Kernel_traits_baseILj6144EfS2_fS2_fjLj1024EEEEELb0ELb1EEEvNS_9BwdParamsE --------------------------
	.section	.nv.constant0._ZN10layer_norm22ln_bwd_finalize_kernelINS_22Kernel_traits_finalizeILj6144Ef13__nv_bfloat16fS2_fjLb0ELj1024ELj4ENS_18Kernel_traits_baseILj6144EfS2_fS2_fjLj1024EEEEELb0ELb1EEEvNS_9BwdParamsE,"a",@progbits
	.sectionflags	@""
	.align	4
.nv.constant0._ZN10layer_norm22ln_bwd_finalize_kernelINS_22Kernel_traits_finalizeILj6144Ef13__nv_bfloat16fS2_fjLb0ELj1024ELj4ENS_18Kernel_traits_baseILj6144EfS2_fS2_fjLj1024EEEEELb0ELb1EEEvNS_9BwdParamsE:
	.zero		1192


//--------------------- .nv.constant0._ZN10layer_norm40ln_parallel_residual_bwd_finalize_kernelINS_22Kernel_traits_finalizeILj6144Ef13__nv_bfloat16fS2_fjLb0ELj1024ELj4ENS_18Kernel_traits_baseILj6144EfS2_fS2_fjLj1024EEEEELb1EEEvNS_9BwdParamsE --------------------------
	.section	.nv.constant0._ZN10layer_norm40ln_parallel_residual_bwd_finalize_kernelINS_22Kernel_traits_finalizeILj6144Ef13__nv_bfloat16fS2_fjLb0ELj1024ELj4ENS_18Kernel_traits_baseILj6144EfS2_fS2_fjLj1024EEEEELb1EEEvNS_9BwdParamsE,"a",@progbits
	.sectionflags	@""
	.align	4
.nv.constant0._ZN10layer_norm40ln_parallel_residual_bwd_finalize_kernelINS_22Kernel_traits_finalizeILj6144Ef13__nv_bfloat16fS2_fjLb0ELj1024ELj4ENS_18Kernel_traits_baseILj6144EfS2_fS2_fjLj1024EEEEELb1EEEvNS_9BwdParamsE:
	.zero		1192


//--------------------- .nv.constant0._ZN10layer_norm31ln_parallel_residual_bwd_kernelINS_13Kernel_traitsIf13__nv_bfloat16fS2_fjLj6144ELj1ELj1ELj8ELj16ENS_18Kernel_traits_baseILj6144EfS2_fS2_fjLj256EEEEELb1ELb1ELb1EEEvNS_9BwdParamsE --------------------------
	.section	.nv.constant0._ZN10layer_norm31ln_parallel_residual_bwd_kernelINS_13Kernel_traitsIf13__nv_bfloat16fS2_fjLj6144ELj1ELj1ELj8ELj16ENS_18Kernel_traits_baseILj6144EfS2_fS2_fjLj256EEEEELb1ELb1ELb1EEEvNS_9BwdParamsE,"a",@progbits
	.sectionflags	@""
	.align	4
.nv.constant0._ZN10layer_norm31ln_parallel_residual_bwd_kernelINS_13Kernel_traitsIf13__nv_bfloat16fS2_fjLj6144ELj1ELj1ELj8ELj16ENS_18Kernel_traits_baseILj6144EfS2_fS2_fjLj256EEEEELb1ELb1ELb1EEEvNS_9BwdParamsE:
	.zero		1192


//--------------------- .nv.constant0._ZN10layer_norm31ln_parallel_residual_bwd_kernelINS_13Kernel_traitsIf6__halfS2_S2_fjLj6144ELj1ELj1ELj8ELj16ENS_18Kernel_traits_baseILj6144EfS2_S2_S2_fjLj256EEEEELb0ELb0ELb0EEEvNS_9BwdParamsE --------------------------
	.section	.nv.constant0._ZN10layer_norm31ln_parallel_residual_bwd_kernelINS_13Kernel_traitsIf6__halfS2_S2_fjLj6144ELj1ELj1ELj8ELj16ENS_18Kernel_traits_baseILj6144EfS2_S2_S2_fjLj256EEEEELb0ELb0ELb0EEEvNS_9BwdParamsE,"a",@progbits
	.sectionflags	@""
	.align	4
.nv.constant0._ZN10layer_norm31ln_parallel_residual_bwd_kernelINS_13Kernel_traitsIf6__halfS2_S2_fjLj6144ELj1ELj1ELj8ELj16ENS_18Kernel_traits_baseILj6144EfS2_S2_S2_fjLj256EEEEELb0ELb0ELb0EEEvNS_9BwdParamsE:
	.zero		1192


//--------------------- .nv.constant0._ZN10layer_norm31ln_parallel_residual_bwd_kernelINS_13Kernel_traitsIf6__halfS2_S2_fjLj6144ELj1ELj1ELj8ELj16ENS_18Kernel_traits_baseILj6144EfS2_S2_S2_fjLj256EEEEELb0ELb0ELb1EEEvNS_9BwdParamsE --------------------------
	.section	.nv.constant0._ZN10layer_norm31ln_parallel_residual_bwd_kernelINS_13Kernel_traitsIf6__halfS2_S2_fjLj6144ELj1ELj1ELj8ELj16ENS_18Kernel_traits_baseILj6144EfS2_S2_S2_fjLj256EEEEELb0ELb0ELb1EEEvNS_9BwdParamsE,"a",@progbits
	.sectionflags	@""
	.align	4
.nv.constant0._ZN10layer_norm31ln_parallel_residual_bwd_kernelINS_13Kernel_traitsIf6__halfS2_S2_fjLj6144ELj1ELj1ELj8ELj16ENS_18Kernel_traits_baseILj6144EfS2_S2_S2_fjLj256EEEEELb0ELb0ELb1EEEvNS_9BwdParamsE:
	.zero		1192


//--------------------- .nv.constant0._ZN10layer_norm31ln_parallel_residual_bwd_kernelINS_13Kernel_traitsIf6__halfS2_S2_fjLj6144ELj1ELj1ELj8ELj16ENS_18Kernel_traits_baseILj6144EfS2_S2_S2_fjLj256EEEEELb0ELb1ELb0EEEvNS_9BwdParamsE --------------------------
	.section	.nv.constant0._ZN10layer_norm31ln_parallel_residual_bwd_kernelINS_13Kernel_traitsIf6__halfS2_S2_fjLj6144ELj1ELj1ELj8ELj16ENS_18Kernel_traits_baseILj6144EfS2_S2_S2_fjLj256EEEEELb0ELb1ELb0EEEvNS_9BwdParamsE,"a",@progbits
	.sectionflags	@""
	.align	4
.nv.constant0._ZN10layer_norm31ln_parallel_residual_bwd_kernelINS_13Kernel_traitsIf6__halfS2_S2_fjLj6144ELj1ELj1ELj8ELj16ENS_18Kernel_traits_baseILj6144EfS2_S2_S2_fjLj256EEEEELb0ELb1ELb0EEEvNS_9BwdParamsE:
	.zero		1192


//--------------------- .nv.constant0._ZN10layer_norm31ln_parallel_residual_bwd_kernelINS_13Kernel_traitsIf6__halfS2_S2_fjLj6144ELj1ELj1ELj8ELj16ENS_18Kernel_traits_baseILj6144EfS2_S2_S2_fjLj256EEEEELb0ELb1ELb1EEEvNS_9BwdParamsE --------------------------
	.section	.nv.constant0._ZN10layer_norm31ln_parallel_residual_bwd_kernelINS_13Kernel_traitsIf6__halfS2_S2_fjLj6144ELj1ELj1ELj8ELj16ENS_18Kernel_traits_baseILj6144EfS2_S2_S2_fjLj256EEEEELb0ELb1ELb1EEEvNS_9BwdParamsE,"a",@progbits
	.sectionflags	@""
	.align	4
.nv.constant0._ZN10layer_norm31ln_parallel_residual_bwd_kernelINS_13Kernel_traitsIf6__halfS2_S2_fjLj6144ELj1ELj1ELj8ELj16ENS_18Kernel_traits_baseILj6144EfS2_S2_S2_fjLj256EEEEELb0ELb1ELb1EEEvNS_9BwdParamsE:
	.zero		1192


//--------------------- .nv.constant0._ZN10layer_norm31ln_parallel_residual_bwd_kernelINS_13Kernel_traitsIf6__halfS2_S2_fjLj6144ELj1ELj1ELj8ELj16ENS_18Kernel_traits_baseILj6144EfS2_S2_S2_fjLj256EEEEELb1ELb0ELb0EEEvNS_9BwdParamsE --------------------------
	.section	.nv.constant0._ZN10layer_norm31ln_parallel_residual_bwd_kernelINS_13Kernel_traitsIf6__halfS2_S2_fjLj6144ELj1ELj1ELj8ELj16ENS_18Kernel_traits_baseILj6144EfS2_S2_S2_fjLj256EEEEELb1ELb0ELb0EEEvNS_9BwdParamsE,"a",@progbits
	.sectionflags	@""
	.align	4
.nv.constant0._ZN10layer_norm31ln_parallel_residual_bwd_kernelINS_13Kernel_traitsIf6__halfS2_S2_fjLj6144ELj1ELj1ELj8ELj16ENS_18Kernel_traits_baseILj6144EfS2_S2_S2_fjLj256EEEEELb1ELb0ELb0EEEvNS_9BwdParamsE:
	.zero		1192


//--------------------- .nv.constant0._ZN10layer_norm31ln_parallel_residual_bwd_kernelINS_13Kernel_traitsIf6__halfS2_S2_fjLj6144ELj1ELj1ELj8ELj16ENS_18Kernel_traits_baseILj6144EfS2_S2_S2_fjLj256EEEEELb1ELb0ELb1EEEvNS_9BwdParamsE --------------------------
	.section	.nv.constant0._ZN10layer_norm31ln_parallel_residual_bwd_kernelINS_13Kernel_traitsIf6__halfS2_S2_fjLj6144ELj1ELj1ELj8ELj16ENS_18Kernel_traits_baseILj6144EfS2_S2_S2_fjLj256EEEEELb1ELb0ELb1EEEvNS_9BwdParamsE,"a",@progbits
	.sectionflags	@""
	.align	4
.nv.constant0._ZN10layer_norm31ln_parallel_residual_bwd_kernelINS_13Kernel_traitsIf6__halfS2_S2_fjLj6144ELj1ELj1ELj8ELj16ENS_18Kernel_traits_baseILj6144EfS2_S2_S2_fjLj256EEEEELb1ELb0ELb1EEEvNS_9BwdParamsE:
	.zero		1192


//--------------------- .nv.constant0._ZN10layer_norm22ln_bwd_finalize_kernelINS_22Kernel_traits_finalizeILj6144Ef6__halfS2_S2_fjLb0ELj1024ELj4ENS_18Kernel_traits_baseILj6144EfS2_S2_S2_fjLj1024EEEEELb0ELb0EEEvNS_9BwdParamsE --------------------------
	.section	.nv.constant0._ZN10layer_norm22ln_bwd_finalize_kernelINS_22Kernel_traits_finalizeILj6144Ef6__halfS2_S2_fjLb0ELj1024ELj4ENS_18Kernel_traits_baseILj6144EfS2_S2_S2_fjLj1024EEEEELb0ELb0EEEvNS_9BwdParamsE,"a",@progbits
	.sectionflags	@""
	.align	4
.nv.constant0._ZN10layer_norm22ln_bwd_finalize_kernelINS_22Kernel_traits_finalizeILj6144Ef6__halfS2_S2_fjLb0ELj1024ELj4ENS_18Kernel_traits_baseILj6144EfS2_S2_S2_fjLj1024EEEEELb0ELb0EEEvNS_9BwdParamsE:
	.zero		1192


//--------------------- .nv.constant0._ZN10layer_norm40ln_parallel_residual_bwd_finalize_kernelINS_22Kernel_traits_finalizeILj6144Ef6__halfS2_S2_fjLb0ELj1024ELj4ENS_18Kernel_traits_baseILj6144EfS2_S2_S2_fjLj1024EEEEELb0EEEvNS_9BwdParamsE --------------------------
	.section	.nv.constant0._ZN10layer_norm40ln_parallel_residual_bwd_finalize_kernelINS_22Kernel_traits_finalizeILj6144Ef6__halfS2_S2_fjLb0ELj1024ELj4ENS_18Kernel_traits_baseILj6144EfS2_S2_S2_fjLj1024EEEEELb0EEEvNS_9BwdParamsE,"a",@progbits
	.sectionflags	@""
	.align	4
.nv.constant0._ZN10layer_norm40ln_parallel_residual_bwd_finalize_kernelINS_22Kernel_traits_finalizeILj6144Ef6__halfS2_S2_fjLb0ELj1024ELj4ENS_18Kernel_traits_baseILj6144EfS2_S2_S2_fjLj1024EEEEELb0EEEvNS_9BwdParamsE:
	.zero		1192


//--------------------- .nv.constant0._ZN10layer_norm31ln_parallel_residual_bwd_kernelINS_13Kernel_traitsIf6__halfS2_S2_fjLj6144ELj1ELj1ELj8ELj16ENS_18Kernel_traits_baseILj6144EfS2_S2_S2_fjLj256EEEEELb1ELb1ELb0EEEvNS_9BwdParamsE --------------------------
	.section	.nv.constant0._ZN10layer_norm31ln_parallel_residual_bwd_kernelINS_13Kernel_traitsIf6__halfS2_S2_fjLj6144ELj1ELj1ELj8ELj16ENS_18Kernel_traits_baseILj6144EfS2_S2_S2_fjLj256EEEEELb1ELb1ELb0EEEvNS_9BwdParamsE,"a",@progbits
	.sectionflags	@""
	.align	4
.nv.constant0._ZN10layer_norm31ln_parallel_residual_bwd_kernelINS_13Kernel_traitsIf6__halfS2_S2_fjLj6144ELj1ELj1ELj8ELj16ENS_18Kernel_traits_baseILj6144EfS2_S2_S2_fjLj256EEEEELb1ELb1ELb0EEEvNS_9BwdParamsE:
	.zero		1192


//--------------------- .nv.constant0._ZN10layer_norm22ln_bwd_finalize_kernelINS_22Kernel_traits_finalizeILj6144Ef6__halfS2_S2_fjLb0ELj1024ELj4ENS_18Kernel_traits_baseILj6144EfS2_S2_S2_fjLj1024EEEEELb0ELb1EEEvNS_9BwdParamsE --------------------------
	.section	.nv.constant0._ZN10layer_norm22ln_bwd_finalize_kernelINS_22Kernel_traits_finalizeILj6144Ef6__halfS2_S2_fjLb0ELj1024ELj4ENS_18Kernel_traits_baseILj6144EfS2_S2_S2_fjLj1024EEEEELb0ELb1EEEvNS_9BwdParamsE,"a",@progbits
	.sectionflags	@""
	.align	4
.nv.constant0._ZN10layer_norm22ln_bwd_finalize_kernelINS_22Kernel_traits_finalizeILj6144Ef6__halfS2_S2_fjLb0ELj1024ELj4ENS_18Kernel_traits_baseILj6144EfS2_S2_S2_fjLj1024EEEEELb0ELb1EEEvNS_9BwdParamsE:
	.zero		1192


//--------------------- .nv.constant0._ZN10layer_norm40ln_parallel_residual_bwd_finalize_kernelINS_22Kernel_traits_finalizeILj6144Ef6__halfS2_S2_fjLb0ELj1024ELj4ENS_18Kernel_traits_baseILj6144EfS2_S2_S2_fjLj1024EEEEELb1EEEvNS_9BwdParamsE --------------------------
	.section	.nv.constant0._ZN10layer_norm40ln_parallel_residual_bwd_finalize_kernelINS_22Kernel_traits_finalizeILj6144Ef6__halfS2_S2_fjLb0ELj1024ELj4ENS_18Kernel_traits_baseILj6144EfS2_S2_S2_fjLj1024EEEEELb1EEEvNS_9BwdParamsE,"a",@progbits
	.sectionflags	@""
	.align	4
.nv.constant0._ZN10layer_norm40ln_parallel_residual_bwd_finalize_kernelINS_22Kernel_traits_finalizeILj6144Ef6__halfS2_S2_fjLb0ELj1024ELj4ENS_18Kernel_traits_baseILj6144EfS2_S2_S2_fjLj1024EEEEELb1EEEvNS_9BwdParamsE:
	.zero		1192


//--------------------- .nv.constant0._ZN10layer_norm31ln_parallel_residual_bwd_kernelINS_13Kernel_traitsIf6__halfS2_S2_fjLj6144ELj1ELj1ELj8ELj16ENS_18Kernel_traits_baseILj6144EfS2_S2_S2_fjLj256EEEEELb1ELb1ELb1EEEvNS_9BwdParamsE --------------------------
	.section	.nv.constant0._ZN10layer_norm31ln_parallel_residual_bwd_kernelINS_13Kernel_traitsIf6__halfS2_S2_fjLj6144ELj1ELj1ELj8ELj16ENS_18Kernel_traits_baseILj6144EfS2_S2_S2_fjLj256EEEEELb1ELb1ELb1EEEvNS_9BwdParamsE,"a",@progbits
	.sectionflags	@""
	.align	4
.nv.constant0._ZN10layer_norm31ln_parallel_residual_bwd_kernelINS_13Kernel_traitsIf6__halfS2_S2_fjLj6144ELj1ELj1ELj8ELj16ENS_18Kernel_traits_baseILj6144EfS2_S2_S2_fjLj256EEEEELb1ELb1ELb1EEEvNS_9BwdParamsE:
	.zero		1192


//--------------------- .nv.constant0._ZN10layer_norm31ln_parallel_residual_bwd_kernelINS_13Kernel_traitsI6__halfS2_fS2_fjLj6144ELj1ELj1ELj8ELj16ENS_18Kernel_traits_baseILj6144ES2_S2_fS2_fjLj256EEEEELb0ELb0ELb0EEEvNS_9BwdParamsE --------------------------
	.section	.nv.constant0._ZN10layer_norm31ln_parallel_residual_bwd_kernelINS_13Kernel_traitsI6__halfS2_fS2_fjLj6144ELj1ELj1ELj8ELj16ENS_18Kernel_traits_baseILj6144ES2_S2_fS2_fjLj256EEEEELb0ELb0ELb0EEEvNS_9BwdParamsE,"a",@progbits
	.sectionflags	@""
	.align	4
.nv.constant0._ZN10layer_norm31ln_parallel_residual_bwd_kernelINS_13Kernel_traitsI6__halfS2_fS2_fjLj6144ELj1ELj1ELj8ELj16ENS_18Kernel_traits_baseILj6144ES2_S2_fS2_fjLj256EEEEELb0ELb0ELb0EEEvNS_9BwdParamsE:
	.zero		1192


//--------------------- .nv.constant0._ZN10layer_norm31ln_parallel_residual_bwd_kernelINS_13Kernel_traitsI6__halfS2_fS2_fjLj6144ELj1ELj1ELj8ELj16ENS_18Kernel_traits_baseILj6144ES2_S2_fS2_fjLj256EEEEELb0ELb0ELb1EEEvNS_9BwdParamsE --------------------------
	.section	.nv.constant0._ZN10layer_norm31ln_parallel_residual_bwd_kernelINS_13Kernel_traitsI6__halfS2_fS2_fjLj6144ELj1ELj1ELj8ELj16ENS_18Kernel_traits_baseILj6144ES2_S2_fS2_fjLj256EEEEELb0ELb0ELb1EEEvNS_9BwdParamsE,"a",@progbits
	.sectionflags	@""
	.align	4
.nv.constant0._ZN10layer_norm31ln_parallel_residual_bwd_kernelINS_13Kernel_traitsI6__halfS2_fS2_fjLj6144ELj1ELj1ELj8ELj16ENS_18Kernel_traits_baseILj6144ES2_S2_fS2_fjLj256EEEEELb0ELb0ELb1EEEvNS_9BwdParamsE:
	.zero		1192


//--------------------- .nv.constant0._ZN10layer_norm31ln_parallel_residual_bwd_kernelINS_13Kernel_traitsI6__halfS2_fS2_fjLj6144ELj1ELj1ELj8ELj16ENS_18Kernel_traits_baseILj6144ES2_S2_fS2_fjLj256EEEEELb0ELb1ELb0EEEvNS_9BwdParamsE --------------------------
	.section	.nv.constant0._ZN10layer_norm31ln_parallel_residual_bwd_kernelINS_13Kernel_traitsI6__halfS2_fS2_fjLj6144ELj1ELj1ELj8ELj16ENS_18Kernel_traits_baseILj6144ES2_S2_fS2_fjLj256EEEEELb0ELb1ELb0EEEvNS_9BwdParamsE,"a",@progbits
	.sectionflags	@""
	.align	4
.nv.constant0._ZN10layer_norm31ln_parallel_residual_bwd_kernelINS_13Kernel_traitsI6__halfS2_fS2_fjLj6144ELj1ELj1ELj8ELj16ENS_18Kernel_traits_baseILj6144ES2_S2_fS2_fjLj256EEEEELb0ELb1ELb0EEEvNS_9BwdParamsE:
	.zero		1192


//--------------------- .nv.constant0._ZN10layer_norm31ln_parallel_residual_bwd_kernelINS_13Kernel_traitsI6__halfS2_fS2_fjLj6144ELj1ELj1ELj8ELj16ENS_18Kernel_traits_baseILj6144ES2_S2_fS2_fjLj256EEEEELb0ELb1ELb1EEEvNS_9BwdParamsE --------------------------
	.section	.nv.constant0._ZN10layer_norm31ln_parallel_residual_bwd_kernelINS_13Kernel_traitsI6__halfS2_fS2_fjLj6144ELj1ELj1ELj8ELj16ENS_18Kernel_traits_baseILj6144ES2_S2_fS2_fjLj256EEEEELb0ELb1ELb1EEEvNS_9BwdParamsE,"a",@progbits
	.sectionflags	@""
	.align	4
.nv.constant0._ZN10layer_norm31ln_parallel_residual_bwd_kernelINS_13Kernel_traitsI6__halfS2_fS2_fjLj6144ELj1ELj1ELj8ELj16ENS_18Kernel_traits_baseILj6144ES2_S2_fS2_fjLj256EEEEELb0ELb1ELb1EEEvNS_9BwdParamsE:
	.zero		1192


//--------------------- .nv.constant0._ZN10layer_norm31ln_parallel_residual_bwd_kernelINS_13Kernel_traitsI6__halfS2_fS2_fjLj6144ELj1ELj1ELj8ELj16ENS_18Kernel_traits_baseILj6144ES2_S2_fS2_fjLj256EEEEELb1ELb0ELb0EEEvNS_9BwdParamsE --------------------------
	.section	.nv.constant0._ZN10layer_norm31ln_parallel_residual_bwd_kernelINS_13Kernel_traitsI6__halfS2_fS2_fjLj6144ELj1ELj1ELj8ELj16ENS_18Kernel_traits_baseILj6144ES2_S2_fS2_fjLj256EEEEELb1ELb0ELb0EEEvNS_9BwdParamsE,"a",@progbits
	.sectionflags	@""
	.align	4
.nv.constant0._ZN10layer_norm31ln_parallel_residual_bwd_kernelINS_13Kernel_traitsI6__halfS2_fS2_fjLj6144ELj1ELj1ELj8ELj16ENS_18Kernel_traits_baseILj6144ES2_S2_fS2_fjLj256EEEEELb1ELb0ELb0EEEvNS_9BwdParamsE:
	.zero		1192


//--------------------- .nv.constant0._ZN10layer_norm31ln_parallel_residual_bwd_kernelINS_13Kernel_traitsI6__halfS2_fS2_fjLj6144ELj1ELj1ELj8ELj16ENS_18Kernel_traits_baseILj6144ES2_S2_fS2_fjLj256EEEEELb1ELb0ELb1EEEvNS_9BwdParamsE --------------------------
	.section	.nv.constant0._ZN10layer_norm31ln_parallel_residual_bwd_kernelINS_13Kernel_traitsI6__halfS2_fS2_fjLj6144ELj1ELj1ELj8ELj16ENS_18Kernel_traits_baseILj6144ES2_S2_fS2_fjLj256EEEEELb1ELb0ELb1EEEvNS_9BwdParamsE,"a",@progbits
	.sectionflags	@""
	.align	4
.nv.constant0._ZN10layer_norm31ln_parallel_residual_bwd_kernelINS_13Kernel_traitsI6__halfS2_fS2_fjLj6144ELj1ELj1ELj8ELj16ENS_18Kernel_traits_baseILj6144ES2_S2_fS2_fjLj256EEEEELb1ELb0ELb1EEEvNS_9BwdParamsE:
	.zero		1192


//--------------------- .nv.constant0._ZN10layer_norm22ln_bwd_finalize_kernelINS_22Kernel_traits_finalizeILj6144E6__halfS2_fS2_fjLb0ELj1024ELj4ENS_18Kernel_traits_baseILj6144ES2_S2_fS2_fjLj1024EEEEELb0ELb0EEEvNS_9BwdParamsE --------------------------
	.section	.nv.constant0._ZN10layer_norm22ln_bwd_finalize_kernelINS_22Kernel_traits_finalizeILj6144E6__halfS2_fS2_fjLb0ELj1024ELj4ENS_18Kernel_traits_baseILj6144ES2_S2_fS2_fjLj1024EEEEELb0ELb0EEEvNS_9BwdParamsE,"a",@progbits
	.sectionflags	@""
	.align	4
.nv.constant0._ZN10layer_norm22ln_bwd_finalize_kernelINS_22Kernel_traits_finalizeILj6144E6__halfS2_fS2_fjLb0ELj1024ELj4ENS_18Kernel_traits_baseILj6144ES2_S2_fS2_fjLj1024EEEEELb0ELb0EEEvNS_9BwdParamsE:
	.zero		1192


//--------------------- .nv.constant0._ZN10layer_norm40ln_parallel_residual_bwd_finalize_kernelINS_22Kernel_traits_finalizeILj6144E6__halfS2_fS2_fjLb0ELj1024ELj4ENS_18Kernel_traits_baseILj6144ES2_S2_fS2_fjLj1024EEEEELb0EEEvNS_9BwdParamsE --------------------------
	.section	.nv.constant0._ZN10layer_norm40ln_parallel_residual_bwd_finalize_kernelINS_22Kernel_traits_finalizeILj6144E6__halfS2_fS2_fjLb0ELj1024ELj4ENS_18Kernel_traits_baseILj6144ES2_S2_fS2_fjLj1024EEEEELb0EEEvNS_9BwdParamsE,"a",@progbits
	.sectionflags	@""
	.align	4
.nv.constant0._ZN10layer_norm40ln_parallel_residual_bwd_finalize_kernelINS_22Kernel_traits_finalizeILj6144E6__halfS2_fS2_fjLb0ELj1024ELj4ENS_18Kernel_traits_baseILj6144ES2_S2_fS2_fjLj1024EEEEELb0EEEvNS_9BwdParamsE:
	.zero		1192


//--------------------- .nv.constant0._ZN10layer_norm31ln_parallel_residual_bwd_kernelINS_13Kernel_traitsI6__halfS2_fS2_fjLj6144ELj1ELj1ELj8ELj16ENS_18Kernel_traits_baseILj6144ES2_S2_fS2_fjLj256EEEEELb1ELb1ELb0EEEvNS_9BwdParamsE --------------------------
	.section	.nv.constant0._ZN10layer_norm31ln_parallel_residual_bwd_kernelINS_13Kernel_traitsI6__halfS2_fS2_fjLj6144ELj1ELj1ELj8ELj16ENS_18Kernel_traits_baseILj6144ES2_S2_fS2_fjLj256EEEEELb1ELb1ELb0EEEvNS_9BwdParamsE,"a",@progbits
	.sectionflags	@""
	.align	4
.nv.constant0._ZN10layer_norm31ln_parallel_residual_bwd_kernelINS_13Kernel_traitsI6__halfS2_fS2_fjLj6144ELj1ELj1ELj8ELj16ENS_18Kernel_traits_baseILj6144ES2_S2_fS2_fjLj256EEEEELb1ELb1ELb0EEEvNS_9BwdParamsE:
	.zero		1192


//--------------------- .nv.constant0._ZN10layer_norm22ln_bwd_finalize_kernelINS_22Kernel_traits_finalizeILj6144E6__halfS2_fS2_fjLb0ELj1024ELj4ENS_18Kernel_traits_baseILj6144ES2_S2_fS2_fjLj1024EEEEELb0ELb1EEEvNS_9BwdParamsE --------------------------
	.section	.nv.constant0._ZN10layer_norm22ln_bwd_finalize_kernelINS_22Kernel_traits_finalizeILj6144E6__halfS2_fS2_fjLb0ELj1024ELj4ENS_18Kernel_traits_baseILj6144ES2_S2_fS2_fjLj1024EEEEELb0ELb1EEEvNS_9BwdParamsE,"a",@progbits
	.sectionflags	@""
	.align	4
.nv.constant0._ZN10layer_norm22ln_bwd_finalize_kernelINS_22Kernel_traits_finalizeILj6144E6__halfS2_fS2_fjLb0ELj1024ELj4ENS_18Kernel_traits_baseILj6144ES2_S2_fS2_fjLj1024EEEEELb0ELb1EEEvNS_9BwdParamsE:
	.zero		1192


//--------------------- .nv.constant0._ZN10layer_norm40ln_parallel_residual_bwd_finalize_kernelINS_22Kernel_traits_finalizeILj6144E6__halfS2_fS2_fjLb0ELj1024ELj4ENS_18Kernel_traits_baseILj6144ES2_S2_fS2_fjLj1024EEEEELb1EEEvNS_9BwdParamsE --------------------------
	.section	.nv.constant0._ZN10layer_norm40ln_parallel_residual_bwd_finalize_kernelINS_22Kernel_traits_finalizeILj6144E6__halfS2_fS2_fjLb0ELj1024ELj4ENS_18Kernel_traits_baseILj6144ES2_S2_fS2_fjLj1024EEEEELb1EEEvNS_9BwdParamsE,"a",@progbits
	.sectionflags	@""
	.align	4
.nv.constant0._ZN10layer_norm40ln_parallel_residual_bwd_finalize_kernelINS_22Kernel_traits_finalizeILj6144E6__halfS2_fS2_fjLb0ELj1024ELj4ENS_18Kernel_traits_baseILj6144ES2_S2_fS2_fjLj1024EEEEELb1EEEvNS_9BwdParamsE:
	.zero		1192


//--------------------- .nv.constant0._ZN10layer_norm31ln_parallel_residual_bwd_kernelINS_13Kernel_traitsI6__halfS2_fS2_fjLj6144ELj1ELj1ELj8ELj16ENS_18Kernel_traits_baseILj6144ES2_S2_fS2_fjLj256EEEEELb1ELb1ELb1EEEvNS_9BwdParamsE --------------------------
	.section	.nv.constant0._ZN10layer_norm31ln_parallel_residual_bwd_kernelINS_13Kernel_traitsI6__halfS2_fS2_fjLj6144ELj1ELj1ELj8ELj16ENS_18Kernel_traits_baseILj6144ES2_S2_fS2_fjLj256EEEEELb1ELb1ELb1EEEvNS_9BwdParamsE,"a",@progbits
	.sectionflags	@""
	.align	4
.nv.constant0._ZN10layer_norm31ln_parallel_residual_bwd_kernelINS_13Kernel_traitsI6__halfS2_fS2_fjLj6144ELj1ELj1ELj8ELj16ENS_18Kernel_traits_baseILj6144ES2_S2_fS2_fjLj256EEEEELb1ELb1ELb1EEEvNS_9BwdParamsE:
	.zero		1192


//--------------------- .nv.constant0._ZN10layer_norm31ln_parallel_residual_bwd_kernelINS_13Kernel_traitsIf6__halffS2_fjLj6144ELj1ELj1ELj8ELj16ENS_18Kernel_traits_baseILj6144EfS2_fS2_fjLj256EEEEELb0ELb0ELb0EEEvNS_9BwdParamsE --------------------------
	.section	.nv.constant0._ZN10layer_norm31ln_parallel_residual_bwd_kernelINS_13Kernel_traitsIf6__halffS2_fjLj6144ELj1ELj1ELj8ELj16ENS_18Kernel_traits_baseILj6144EfS2_fS2_fjLj256EEEEELb0ELb0ELb0EEEvNS_9BwdParamsE,"a",@progbits
	.sectionflags	@""
	.align	4
.nv.constant0._ZN10layer_norm31ln_parallel_residual_bwd_kernelINS_13Kernel_traitsIf6__halffS2_fjLj6144ELj1ELj1ELj8ELj16ENS_18Kernel_traits_baseILj6144EfS2_fS2_fjLj256EEEEELb0ELb0ELb0EEEvNS_9BwdParamsE:
	.zero		1192


//--------------------- .nv.constant0._ZN10layer_norm31ln_parallel_residual_bwd_kernelINS_13Kernel_traitsIf6__halffS2_fjLj6144ELj1ELj1ELj8ELj16ENS_18Kernel_traits_baseILj6144EfS2_fS2_fjLj256EEEEELb0ELb0ELb1EEEvNS_9BwdParamsE --------------------------
	.section	.nv.constant0._ZN10layer_norm31ln_parallel_residual_bwd_kernelINS_13Kernel_traitsIf6__halffS2_fjLj6144ELj1ELj1ELj8ELj16ENS_18Kernel_traits_baseILj6144EfS2_fS2_fjLj256EEEEELb0ELb0ELb1EEEvNS_9BwdParamsE,"a",@progbits
	.sectionflags	@""
	.align	4
.nv.constant0._ZN10layer_norm31ln_parallel_residual_bwd_kernelINS_13Kernel_traitsIf6__halffS2_fjLj6144ELj1ELj1ELj8ELj16ENS_18Kernel_traits_baseILj6144EfS2_fS2_fjLj256EEEEELb0ELb0ELb1EEEvNS_9BwdParamsE:
	.zero		1192


//--------------------- .nv.constant0._ZN10layer_norm31ln_parallel_residual_bwd_kernelINS_13Kernel_traitsIf6__halffS2_fjLj6144ELj1ELj1ELj8ELj16ENS_18Kernel_traits_baseILj6144EfS2_fS2_fjLj256EEEEELb0ELb1ELb0EEEvNS_9BwdParamsE --------------------------
	.section	.nv.constant0._ZN10layer_norm31ln_parallel_residual_bwd_kernelINS_13Kernel_traitsIf6__halffS2_fjLj6144ELj1ELj1ELj8ELj16ENS_18Kernel_traits_baseILj6144EfS2_fS2_fjLj256EEEEELb0ELb1ELb0EEEvNS_9BwdParamsE,"a",@progbits
	.sectionflags	@""
	.align	4
.nv.constant0._ZN10layer_norm31ln_parallel_residual_bwd_kernelINS_13Kernel_traitsIf6__halffS2_fjLj6144ELj1ELj1ELj8ELj16ENS_18Kernel_traits_baseILj6144EfS2_fS2_fjLj256EEEEELb0ELb1ELb0EEEvNS_9BwdParamsE:
	.zero		1192


//--------------------- .nv.constant0._ZN10layer_norm31ln_parallel_residual_bwd_kernelINS_13Kernel_traitsIf6__halffS2_fjLj6144ELj1ELj1ELj8ELj16ENS_18Kernel_traits_baseILj6144EfS2_fS2_fjLj256EEEEELb0ELb1ELb1EEEvNS_9BwdParamsE --------------------------
	.section	.nv.constant0._ZN10layer_norm31ln_parallel_residual_bwd_kernelINS_13Kernel_traitsIf6__halffS2_fjLj6144ELj1ELj1ELj8ELj16ENS_18Kernel_traits_baseILj6144EfS2_fS2_fjLj256EEEEELb0ELb1ELb1EEEvNS_9BwdParamsE,"a",@progbits
	.sectionflags	@""
	.align	4
.nv.constant0._ZN10layer_norm31ln_parallel_residual_bwd_kernelINS_13Kernel_traitsIf6__halffS2_fjLj6144ELj1ELj1ELj8ELj16ENS_18Kernel_traits_baseILj6144EfS2_fS2_fjLj256EEEEELb0ELb1ELb1EEEvNS_9BwdParamsE:
	.zero		1192


//--------------------- .nv.constant0._ZN10layer_norm31ln_parallel_residual_bwd_kernelINS_13Kernel_traitsIf6__halffS2_fjLj6144ELj1ELj1ELj8ELj16ENS_18Kernel_traits_baseILj6144EfS2_fS2_fjLj256EEEEELb1ELb0ELb0EEEvNS_9BwdParamsE --------------------------
	.section	.nv.constant0._ZN10layer_norm31ln_parallel_residual_bwd_kernelINS_13Kernel_traitsIf6__halffS2_fjLj6144ELj1ELj1ELj8ELj16ENS_18Kernel_traits_baseILj6144EfS2_fS2_fjLj256EEEEELb1ELb0ELb0EEEvNS_9BwdParamsE,"a",@progbits
	.sectionflags	@""
	.align	4
.nv.constant0._ZN10layer_norm31ln_parallel_residual_bwd_kernelINS_13Kernel_traitsIf6__halffS2_fjLj6144ELj1ELj1ELj8ELj16ENS_18Kernel_traits_baseILj6144EfS2_fS2_fjLj256EEEEELb1ELb0ELb0EEEvNS_9BwdParamsE:
	.zero		1192


//--------------------- .nv.constant0._ZN10layer_norm31ln_parallel_residual_bwd_kernelINS_13Kernel_traitsIf6__halffS2_fjLj6144ELj1ELj1ELj8ELj16ENS_18Kernel_traits_baseILj6144EfS2_fS2_fjLj256EEEEELb1ELb0ELb1EEEvNS_9BwdParamsE --------------------------
	.section	.nv.constant0._ZN10layer_norm31ln_parallel_residual_bwd_kernelINS_13Kernel_traitsIf6__halffS2_fjLj6144ELj1ELj1ELj8ELj16ENS_18Kernel_traits_baseILj6144EfS2_fS2_fjLj256EEEEELb1ELb0ELb1EEEvNS_9BwdParamsE,"a",@progbits
	.sectionflags	@""
	.align	4
.nv.constant0._ZN10layer_norm31ln_parallel_residual_bwd_kernelINS_13Kernel_traitsIf6__halffS2_fjLj6144ELj1ELj1ELj8ELj16ENS_18Kernel_traits_baseILj6144EfS2_fS2_fjLj256EEEEELb1ELb0ELb1EEEvNS_9BwdParamsE:
	.zero		1192


//--------------------- .nv.constant0._ZN10layer_norm22ln_bwd_finalize_kernelINS_22Kernel_traits_finalizeILj6144Ef6__halffS2_fjLb0ELj1024ELj4ENS_18Kernel_traits_baseILj6144EfS2_fS2_fjLj1024EEEEELb0ELb0EEEvNS_9BwdParamsE --------------------------
	.section	.nv.constant0._ZN10layer_norm22ln_bwd_finalize_kernelINS_22Kernel_traits_finalizeILj6144Ef6__halffS2_fjLb0ELj1024ELj4ENS_18Kernel_traits_baseILj6144EfS2_fS2_fjLj1024EEEEELb0ELb0EEEvNS_9BwdParamsE,"a",@progbits
	.sectionflags	@""
	.align	4
.nv.constant0._ZN10layer_norm22ln_bwd_finalize_kernelINS_22Kernel_traits_finalizeILj6144Ef6__halffS2_fjLb0ELj1024ELj4ENS_18Kernel_traits_baseILj6144EfS2_fS2_fjLj1024EEEEELb0ELb0EEEvNS_9BwdParamsE:
	.zero		1192


//--------------------- .nv.constant0._ZN10layer_norm40ln_parallel_residual_bwd_finalize_kernelINS_22Kernel_traits_finalizeILj6144Ef6__halffS2_fjLb0ELj1024ELj4ENS_18Kernel_traits_baseILj6144EfS2_fS2_fjLj1024EEEEELb0EEEvNS_9BwdParamsE --------------------------
	.section	.nv.constant0._ZN10layer_norm40ln_parallel_residual_bwd_finalize_kernelINS_22Kernel_traits_finalizeILj6144Ef6__halffS2_fjLb0ELj1024ELj4ENS_18Kernel_traits_baseILj6144EfS2_fS2_fjLj1024EEEEELb0EEEvNS_9BwdParamsE,"a",@progbits
	.sectionflags	@""
	.align	4
.nv.constant0._ZN10layer_norm40ln_parallel_residual_bwd_finalize_kernelINS_22Kernel_traits_finalizeILj6144Ef6__halffS2_fjLb0ELj1024ELj4ENS_18Kernel_traits_baseILj6144EfS2_fS2_fjLj1024EEEEELb0EEEvNS_9BwdParamsE:
	.zero		1192


//--------------------- .nv.constant0._ZN10layer_norm31ln_parallel_residual_bwd_kernelINS_13Kernel_traitsIf6__halffS2_fjLj6144ELj1ELj1ELj8ELj16ENS_18Kernel_traits_baseILj6144EfS2_fS2_fjLj256EEEEELb1ELb1ELb0EEEvNS_9BwdParamsE --------------------------
	.section	.nv.constant0._ZN10layer_norm31ln_parallel_residual_bwd_kernelINS_13Kernel_traitsIf6__halffS2_fjLj6144ELj1ELj1ELj8ELj16ENS_18Kernel_traits_baseILj6144EfS2_fS2_fjLj256EEEEELb1ELb1ELb0EEEvNS_9BwdParamsE,"a",@progbits
	.sectionflags	@""
	.align	4
.nv.constant0._ZN10layer_norm31ln_parallel_residual_bwd_kernelINS_13Kernel_traitsIf6__halffS2_fjLj6144ELj1ELj1ELj8ELj16ENS_18Kernel_traits_baseILj6144EfS2_fS2_fjLj256EEEEELb1ELb1ELb0EEEvNS_9BwdParamsE:
	.zero		1192


//--------------------- .nv.constant0._ZN10layer_norm22ln_bwd_finalize_kernelINS_22Kernel_traits_finalizeILj6144Ef6__halffS2_fjLb0ELj1024ELj4ENS_18Kernel_traits_baseILj6144EfS2_fS2_fjLj1024EEEEELb0ELb1EEEvNS_9BwdParamsE --------------------------
	.section	.nv.constant0._ZN10layer_norm22ln_bwd_finalize_kernelINS_22Kernel_traits_finalizeILj6144Ef6__halffS2_fjLb0ELj1024ELj4ENS_18Kernel_traits_baseILj6144EfS2_fS2_fjLj1024EEEEELb0ELb1EEEvNS_9BwdParamsE,"a",@progbits
	.sectionflags	@""
	.align	4
.nv.constant0._ZN10layer_norm22ln_bwd_finalize_kernelINS_22Kernel_traits_finalizeILj6144Ef6__halffS2_fjLb0ELj1024ELj4ENS_18Kernel_traits_baseILj6144EfS2_fS2_fjLj1024EEEEELb0ELb1EEEvNS_9BwdParamsE:
	.zero		1192


//--------------------- .nv.constant0._ZN10layer_norm40ln_parallel_residual_bwd_finalize_kernelINS_22Kernel_traits_finalizeILj6144Ef6__halffS2_fjLb0ELj1024ELj4ENS_18Kernel_traits_baseILj6144EfS2_fS2_fjLj1024EEEEELb1EEEvNS_9BwdParamsE --------------------------
	.section	.nv.constant0._ZN10layer_norm40ln_parallel_residual_bwd_finalize_kernelINS_22Kernel_traits_finalizeILj6144Ef6__halffS2_fjLb0ELj1024ELj4ENS_18Kernel_traits_baseILj6144EfS2_fS2_fjLj1024EEEEELb1EEEvNS_9BwdParamsE,"a",@progbits
	.sectionflags	@""
	.align	4
.nv.constant0._ZN10layer_norm40ln_parallel_residual_bwd_finalize_kernelINS_22Kernel_traits_finalizeILj6144Ef6__halffS2_fjLb0ELj1024ELj4ENS_18Kernel_traits_baseILj6144EfS2_fS2_fjLj1024EEEEELb1EEEvNS_9BwdParamsE:
	.zero		1192


//--------------------- .nv.constant0._ZN10layer_norm31ln_parallel_residual_bwd_kernelINS_13Kernel_traitsIf6__halffS2_fjLj6144ELj1ELj1ELj8ELj16ENS_18Kernel_traits_baseILj6144EfS2_fS2_fjLj256EEEEELb1ELb1ELb1EEEvNS_9BwdParamsE --------------------------
	.section	.nv.constant0._ZN10layer_norm31ln_parallel_residual_bwd_kernelINS_13Kernel_traitsIf6__halffS2_fjLj6144ELj1ELj1ELj8ELj16ENS_18Kernel_traits_baseILj6144EfS2_fS2_fjLj256EEEEELb1ELb1ELb1EEEvNS_9BwdParamsE,"a",@progbits
	.sectionflags	@""
	.align	4
.nv.constant0._ZN10layer_norm31ln_parallel_residual_bwd_kernelINS_13Kernel_traitsIf6__halffS2_fjLj6144ELj1ELj1ELj8ELj16ENS_18Kernel_traits_baseILj6144EfS2_fS2_fjLj256EEEEELb1ELb1ELb1EEEvNS_9BwdParamsE:
	.zero		1192


//--------------------- .nv.constant0._ZN10layer_norm31ln_parallel_residual_bwd_kernelINS_13Kernel_traitsI6__halfffffjLj6144ELj1ELj1ELj8ELj16ENS_18Kernel_traits_baseILj6144ES2_ffffjLj256EEEEELb0ELb0ELb0EEEvNS_9BwdParamsE --------------------------
	.section	.nv.constant0._ZN10layer_norm31ln_parallel_residual_bwd_kernelINS_13Kernel_traitsI6__halfffffjLj6144ELj1ELj1ELj8ELj16ENS_18Kernel_traits_baseILj6144ES2_ffffjLj256EEEEELb0ELb0ELb0EEEvNS_9BwdParamsE,"a",@progbits
	.sectionflags	@""
	.align	4
.nv.constant0._ZN10layer_norm31ln_parallel_residual_bwd_kernelINS_13Kernel_traitsI6__halfffffjLj6144ELj1ELj1ELj8ELj16ENS_18Kernel_traits_baseILj6144ES2_ffffjLj256EEEEELb0ELb0ELb0EEEvNS_9BwdParamsE:
	.zero		1192


//--------------------- .nv.constant0._ZN10layer_norm31ln_parallel_residual_bwd_kernelINS_13Kernel_traitsI6__halfffffjLj6144ELj1ELj1ELj8ELj16ENS_18Kernel_traits_baseILj6144ES2_ffffjLj256EEEEELb0ELb0ELb1EEEvNS_9BwdParamsE --------------------------
	.section	.nv.constant0._ZN10layer_norm31ln_parallel_residual_bwd_kernelINS_13Kernel_traitsI6__halfffffjLj6144ELj1ELj1ELj8ELj16ENS_18Kernel_traits_baseILj6144ES2_ffffjLj256EEEEELb0ELb0ELb1EEEvNS_9BwdParamsE,"a",@progbits
	.sectionflags	@""
	.align	4
.nv.constant0._ZN10layer_norm31ln_parallel_residual_bwd_kernelINS_13Kernel_traitsI6__halfffffjLj6144ELj1ELj1ELj8ELj16ENS_18Kernel_traits_baseILj6144ES2_ffffjLj256EEEEELb0ELb0ELb1EEEvNS_9BwdParamsE:
	.zero		1192


//--------------------- .nv.constant0._ZN10layer_norm31ln_parallel_residual_bwd_kernelINS_13Kernel_traitsI6__halfffffjLj6144ELj1ELj1ELj8ELj16ENS_18Kernel_traits_baseILj6144ES2_ffffjLj256EEEEELb0ELb1ELb0EEEvNS_9BwdParamsE --------------------------
	.section	.nv.constant0._ZN10layer_norm31ln_parallel_residual_bwd_kernelINS_13Kernel_traitsI6__halfffffjLj6144ELj1ELj1ELj8ELj16ENS_18Kernel_traits_baseILj6144ES2_ffffjLj256EEEEELb0ELb1ELb0EEEvNS_9BwdParamsE,"a",@progbits
	.sectionflags	@""
	.align	4
.nv.constant0._ZN10layer_norm31ln_parallel_residual_bwd_kernelINS_13Kernel_traitsI6__halfffffjLj6144ELj1ELj1ELj8ELj16ENS_18Kernel_traits_baseILj6144ES2_ffffjLj256EEEEELb0ELb1ELb0EEEvNS_9BwdParamsE:
	.zero		1192


//--------------------- .nv.constant0._ZN10layer_norm31ln_parallel_residual_bwd_kernelINS_13Kernel_traitsI6__halfffffjLj6144ELj1ELj1ELj8ELj16ENS_18Kernel_traits_baseILj6144ES2_ffffjLj256EEEEELb0ELb1ELb1EEEvNS_9BwdParamsE --------------------------
	.section	.nv.constant0._ZN10layer_norm31ln_parallel_residual_bwd_kernelINS_13Kernel_traitsI6__halfffffjLj6144ELj1ELj1ELj8ELj16ENS_18Kernel_traits_baseILj6144ES2_ffffjLj256EEEEELb0ELb1ELb1EEEvNS_9BwdParamsE,"a",@progbits
	.sectionflags	@""
	.align	4
.nv.constant0._ZN10layer_norm31ln_parallel_residual_bwd_kernelINS_13Kernel_traitsI6__halfffffjLj6144ELj1ELj1ELj8ELj16ENS_18Kernel_traits_baseILj6144ES2_ffffjLj256EEEEELb0ELb1ELb1EEEvNS_9BwdParamsE:
	.zero		1192


//--------------------- .nv.constant0._ZN10layer_norm31ln_parallel_residual_bwd_kernelINS_13Kernel_traitsI6__halfffffjLj6144ELj1ELj1ELj8ELj16ENS_18Kernel_traits_baseILj6144ES2_ffffjLj256EEEEELb1ELb0ELb0EEEvNS_9BwdParamsE --------------------------
	.section	.nv.constant0._ZN10layer_norm31ln_parallel_residual_bwd_kernelINS_13Kernel_traitsI6__halfffffjLj6144ELj1ELj1ELj8ELj16ENS_18Kernel_traits_baseILj6144ES2_ffffjLj256EEEEELb1ELb0ELb0EEEvNS_9BwdParamsE,"a",@progbits
	.sectionflags	@""
	.align	4
.nv.constant0._ZN10layer_norm31ln_parallel_residual_bwd_kernelINS_13Kernel_traitsI6__halfffffjLj6144ELj1ELj1ELj8ELj16ENS_18Kernel_traits_baseILj6144ES2_ffffjLj256EEEEELb1ELb0ELb0EEEvNS_9BwdParamsE:
	.zero		1192


//--------------------- .nv.constant0._ZN10layer_norm31ln_parallel_residual_bwd_kernelINS_13Kernel_traitsI6__halfffffjLj6144ELj1ELj1ELj8ELj16ENS_18Kernel_traits_baseILj6144ES2_ffffjLj256EEEEELb1ELb0ELb1EEEvNS_9BwdParamsE --------------------------
	.section	.nv.constant0._ZN10layer_norm31ln_parallel_residual_bwd_kernelINS_13Kernel_traitsI6__halfffffjLj6144ELj1ELj1ELj8ELj16ENS_18Kernel_traits_baseILj6144ES2_ffffjLj256EEEEELb1ELb0ELb1EEEvNS_9BwdParamsE,"a",@progbits
	.sectionflags	@""
	.align	4
.nv.constant0._ZN10layer_norm31ln_parallel_residual_bwd_kernelINS_13Kernel_traitsI6__halfffffjLj6144ELj1ELj1ELj8ELj16ENS_18Kernel_traits_baseILj6144ES2_ffffjLj256EEEEELb1ELb0ELb1EEEvNS_9BwdParamsE:
	.zero		1192


//--------------------- .nv.constant0._ZN10layer_norm22ln_bwd_finalize_kernelINS_22Kernel_traits_finalizeILj6144E6__halfffffjLb0ELj1024ELj4ENS_18Kernel_traits_baseILj6144ES2_ffffjLj1024EEEEELb0ELb0EEEvNS_9BwdParamsE --------------------------
	.section	.nv.constant0._ZN10layer_norm22ln_bwd_finalize_kernelINS_22Kernel_traits_finalizeILj6144E6__halfffffjLb0ELj1024ELj4ENS_18Kernel_traits_baseILj6144ES2_ffffjLj1024EEEEELb0ELb0EEEvNS_9BwdParamsE,"a",@progbits
	.sectionflags	@""
	.align	4
.nv.constant0._ZN10layer_norm22ln_bwd_finalize_kernelINS_22Kernel_traits_finalizeILj6144E6__halfffffjLb0ELj1024ELj4ENS_18Kernel_traits_baseILj6144ES2_ffffjLj1024EEEEELb0ELb0EEEvNS_9BwdParamsE:
	.zero		1192


//--------------------- .nv.constant0._ZN10layer_norm40ln_parallel_residual_bwd_finalize_kernelINS_22Kernel_traits_finalizeILj6144E6__halfffffjLb0ELj1024ELj4ENS_18Kernel_traits_baseILj6144ES2_ffffjLj1024EEEEELb0EEEvNS_9BwdParamsE --------------------------
	.section	.nv.constant0._ZN10layer_norm40ln_parallel_residual_bwd_finalize_kernelINS_22Kernel_traits_finalizeILj6144E6__halfffffjLb0ELj1024ELj4ENS_18Kernel_traits_baseILj6144ES2_ffffjLj1024EEEEELb0EEEvNS_9BwdParamsE,"a",@progbits
	.sectionflags	@""
	.align	4
.nv.constant0._ZN10layer_norm40ln_parallel_residual_bwd_finalize_kernelINS_22Kernel_traits_finalizeILj6144E6__halfffffjLb0ELj1024ELj4ENS_18Kernel_traits_baseILj6144ES2_ffffjLj1024EEEEELb0EEEvNS_9BwdParamsE:
	.zero		1192


//--------------------- .nv.constant0._ZN10layer_norm31ln_parallel_residual_bwd_kernelINS_13Kernel_traitsI6__halfffffjLj6144ELj1ELj1ELj8ELj16ENS_18Kernel_traits_baseILj6144ES2_ffffjLj256EEEEELb1ELb1ELb0EEEvNS_9BwdParamsE --------------------------
	.section	.nv.constant0._ZN10layer_norm31ln_parallel_residual_bwd_kernelINS_13Kernel_traitsI6__halfffffjLj6144ELj1ELj1ELj8ELj16ENS_18Kernel_traits_baseILj6144ES2_ffffjLj256EEEEELb1ELb1ELb0EEEvNS_9BwdParamsE,"a",@progbits
	.sectionflags	@""
	.align	4
.nv.constant0._ZN10layer_norm31ln_parallel_residual_bwd_kernelINS_13Kernel_traitsI6__halfffffjLj6144ELj1ELj1ELj8ELj16ENS_18Kernel_traits_baseILj6144ES2_ffffjLj256EEEEELb1ELb1ELb0EEEvNS_9BwdParamsE:
	.zero		1192


//--------------------- .nv.constant0._ZN10layer_norm22ln_bwd_finalize_kernelINS_22Kernel_traits_finalizeILj6144E6__halfffffjLb0ELj1024ELj4ENS_18Kernel_traits_baseILj6144ES2_ffffjLj1024EEEEELb0ELb1EEEvNS_9BwdParamsE --------------------------
	.section	.nv.constant0._ZN10layer_norm22ln_bwd_finalize_kernelINS_22Kernel_traits_finalizeILj6144E6__halfffffjLb0ELj1024ELj4ENS_18Kernel_traits_baseILj6144ES2_ffffjLj1024EEEEELb0ELb1EEEvNS_9BwdParamsE,"a",@progbits
	.sectionflags	@""
	.align	4
.nv.constant0._ZN10layer_norm22ln_bwd_finalize_kernelINS_22Kernel_traits_finalizeILj6144E6__halfffffjLb0ELj1024ELj4ENS_18Kernel_traits_baseILj6144ES2_ffffjLj1024EEEEELb0ELb1EEEvNS_9BwdParamsE:
	.zero		1192


//--------------------- .nv.constant0._ZN10layer_norm40ln_parallel_residual_bwd_finalize_kernelINS_22Kernel_traits_finalizeILj6144E6__halfffffjLb0ELj1024ELj4ENS_18Kernel_traits_baseILj6144ES2_ffffjLj1024EEEEELb1EEEvNS_9BwdParamsE --------------------------
	.section	.nv.constant0._ZN10layer_norm40ln_parallel_residual_bwd_finalize_kernelINS_22Kernel_traits_finalizeILj6144E6__halfffffjLb0ELj1024ELj4ENS_18Kernel_traits_baseILj6144ES2_ffffjLj1024EEEEELb1EEEvNS_9BwdParamsE,"a",@progbits
	.sectionflags	@""
	.align	4
.nv.constant0._ZN10layer_norm40ln_parallel_residual_bwd_finalize_kernelINS_22Kernel_traits_finalizeILj6144E6__halfffffjLb0ELj1024ELj4ENS_18Kernel_traits_baseILj6144ES2_ffffjLj1024EEEEELb1EEEvNS_9BwdParamsE:
	.zero		1192


//--------------------- .nv.constant0._ZN10layer_norm31ln_parallel_residual_bwd_kernelINS_13Kernel_traitsI6__halfffffjLj6144ELj1ELj1ELj8ELj16ENS_18Kernel_traits_baseILj6144ES2_ffffjLj256EEEEELb1ELb1ELb1EEEvNS_9BwdParamsE --------------------------
	.section	.nv.constant0._ZN10layer_norm31ln_parallel_residual_bwd_kernelINS_13Kernel_traitsI6__halfffffjLj6144ELj1ELj1ELj8ELj16ENS_18Kernel_traits_baseILj6144ES2_ffffjLj256EEEEELb1ELb1ELb1EEEvNS_9BwdParamsE,"a",@progbits
	.sectionflags	@""
	.align	4
.nv.constant0._ZN10layer_norm31ln_parallel_residual_bwd_kernelINS_13Kernel_traitsI6__halfffffjLj6144ELj1ELj1ELj8ELj16ENS_18Kernel_traits_baseILj6144ES2_ffffjLj256EEEEELb1ELb1ELb1EEEvNS_9BwdParamsE:
	.zero		1192


//--------------------- .nv.constant0._ZN10layer_norm31ln_parallel_residual_bwd_kernelINS_13Kernel_traitsIfffffjLj6144ELj1ELj1ELj8ELj16ENS_18Kernel_traits_baseILj6144EfffffjLj256EEEEELb0ELb0ELb0EEEvNS_9BwdParamsE --------------------------
	.section	.nv.constant0._ZN10layer_norm31ln_parallel_residual_bwd_kernelINS_13Kernel_traitsIfffffjLj6144ELj1ELj1ELj8ELj16ENS_18Kernel_traits_baseILj6144EfffffjLj256EEEEELb0ELb0ELb0EEEvNS_9BwdParamsE,"a",@progbits
	.sectionflags	@""
	.align	4
.nv.constant0._ZN10layer_norm31ln_parallel_residual_bwd_kernelINS_13Kernel_traitsIfffffjLj6144ELj1ELj1ELj8ELj16ENS_18Kernel_traits_baseILj6144EfffffjLj256EEEEELb0ELb0ELb0EEEvNS_9BwdParamsE:
	.zero		1192


//--------------------- .nv.constant0._ZN10layer_norm31ln_parallel_residual_bwd_kernelINS_13Kernel_traitsIfffffjLj6144ELj1ELj1ELj8ELj16ENS_18Kernel_traits_baseILj6144EfffffjLj256EEEEELb0ELb0ELb1EEEvNS_9BwdParamsE --------------------------
	.section	.nv.constant0._ZN10layer_norm31ln_parallel_residual_bwd_kernelINS_13Kernel_traitsIfffffjLj6144ELj1ELj1ELj8ELj16ENS_18Kernel_traits_baseILj6144EfffffjLj256EEEEELb0ELb0ELb1EEEvNS_9BwdParamsE,"a",@progbits
	.sectionflags	@""
	.align	4
.nv.constant0._ZN10layer_norm31ln_parallel_residual_bwd_kernelINS_13Kernel_traitsIfffffjLj6144ELj1ELj1ELj8ELj16ENS_18Kernel_traits_baseILj6144EfffffjLj256EEEEELb0ELb0ELb1EEEvNS_9BwdParamsE:
	.zero		1192


//--------------------- .nv.constant0._ZN10layer_norm31ln_parallel_residual_bwd_kernelINS_13Kernel_traitsIfffffjLj6144ELj1ELj1ELj8ELj16ENS_18Kernel_traits_baseILj6144EfffffjLj256EEEEELb0ELb1ELb0EEEvNS_9BwdParamsE --------------------------
	.section	.nv.constant0._ZN10layer_norm31ln_parallel_residual_bwd_kernelINS_13Kernel_traitsIfffffjLj6144ELj1ELj1ELj8ELj16ENS_18Kernel_traits_baseILj6144EfffffjLj256EEEEELb0ELb1ELb0EEEvNS_9BwdParamsE,"a",@progbits
	.sectionflags	@""
	.align	4
.nv.constant0._ZN10layer_norm31ln_parallel_residual_bwd_kernelINS_13Kernel_traitsIfffffjLj6144ELj1ELj1ELj8ELj16ENS_18Kernel_traits_baseILj6144EfffffjLj256EEEEELb0ELb1ELb0EEEvNS_9BwdParamsE:
	.zero		1192


//--------------------- .nv.constant0._ZN10layer_norm31ln_parallel_residual_bwd_kernelINS_13Kernel_traitsIfffffjLj6144ELj1ELj1ELj8ELj16ENS_18Kernel_traits_baseILj6144EfffffjLj256EEEEELb0ELb1ELb1EEEvNS_9BwdParamsE --------------------------
	.section	.nv.constant0._ZN10layer_norm31ln_parallel_residual_bwd_kernelINS_13Kernel_traitsIfffffjLj6144ELj1ELj1ELj8ELj16ENS_18Kernel_traits_baseILj6144EfffffjLj256EEEEELb0ELb1ELb1EEEvNS_9BwdParamsE,"a",@progbits
	.sectionflags	@""
	.align	4
.nv.constant0._ZN10layer_norm31ln_parallel_residual_bwd_kernelINS_13Kernel_traitsIfffffjLj6144ELj1ELj1ELj8ELj16ENS_18Kernel_traits_baseILj6144EfffffjLj256EEEEELb0ELb1ELb1EEEvNS_9BwdParamsE:
	.zero		1192


//--------------------- .nv.constant0._ZN10layer_norm31ln_parallel_residual_bwd_kernelINS_13Kernel_traitsIfffffjLj6144ELj1ELj1ELj8ELj16ENS_18Kernel_traits_baseILj6144EfffffjLj256EEEEELb1ELb0ELb0EEEvNS_9BwdParamsE --------------------------
	.section	.nv.constant0._ZN10layer_norm31ln_parallel_residual_bwd_kernelINS_13Kernel_traitsIfffffjLj6144ELj1ELj1ELj8ELj16ENS_18Kernel_traits_baseILj6144EfffffjLj256EEEEELb1ELb0ELb0EEEvNS_9BwdParamsE,"a",@progbits
	.sectionflags	@""
	.align	4
.nv.constant0._ZN10layer_norm31ln_parallel_residual_bwd_kernelINS_13Kernel_traitsIfffffjLj6144ELj1ELj1ELj8ELj16ENS_18Kernel_traits_baseILj6144EfffffjLj256EEEEELb1ELb0ELb0EEEvNS_9BwdParamsE:
	.zero		1192


//--------------------- .nv.constant0._ZN10layer_norm31ln_parallel_residual_bwd_kernelINS_13Kernel_traitsIfffffjLj6144ELj1ELj1ELj8ELj16ENS_18Kernel_traits_baseILj6144EfffffjLj256EEEEELb1ELb0ELb1EEEvNS_9BwdParamsE --------------------------
	.section	.nv.constant0._ZN10layer_norm31ln_parallel_residual_bwd_kernelINS_13Kernel_traitsIfffffjLj6144ELj1ELj1ELj8ELj16ENS_18Kernel_traits_baseILj6144EfffffjLj256EEEEELb1ELb0ELb1EEEvNS_9BwdParamsE,"a",@progbits
	.sectionflags	@""
	.align	4
.nv.constant0._ZN10layer_norm31ln_parallel_residual_bwd_kernelINS_13Kernel_traitsIfffffjLj6144ELj1ELj1ELj8ELj16ENS_18Kernel_traits_baseILj6144EfffffjLj256EEEEELb1ELb0ELb1EEEvNS_9BwdParamsE:
	.zero		1192


//--------------------- .nv.constant0._ZN10layer_norm22ln_bwd_finalize_kernelINS_22Kernel_traits_finalizeILj6144EfffffjLb0ELj1024ELj4ENS_18Kernel_traits_baseILj6144EfffffjLj1024EEEEELb0ELb0EEEvNS_9BwdParamsE --------------------------
	.section	.nv.constant0._ZN10layer_norm22ln_bwd_finalize_kernelINS_22Kernel_traits_finalizeILj6144EfffffjLb0ELj1024ELj4ENS_18Kernel_traits_baseILj6144EfffffjLj1024EEEEELb0ELb0EEEvNS_9BwdParamsE,"a",@progbits
	.sectionflags	@""
	.align	4
.nv.constant0._ZN10layer_norm22ln_bwd_finalize_kernelINS_22Kernel_traits_finalizeILj6144EfffffjLb0ELj1024ELj4ENS_18Kernel_traits_baseILj6144EfffffjLj1024EEEEELb0ELb0EEEvNS_9BwdParamsE:
	.zero		1192


//--------------------- .nv.constant0._ZN10layer_norm40ln_parallel_residual_bwd_finalize_kernelINS_22Kernel_traits_finalizeILj6144EfffffjLb0ELj1024ELj4ENS_18Kernel_traits_baseILj6144EfffffjLj1024EEEEELb0EEEvNS_9BwdParamsE --------------------------
	.section	.nv.constant0._ZN10layer_norm40ln_parallel_residual_bwd_finalize_kernelINS_22Kernel_traits_finalizeILj6144EfffffjLb0ELj1024ELj4ENS_18Kernel_traits_baseILj6144EfffffjLj1024EEEEELb0EEEvNS_9BwdParamsE,"a",@progbits
	.sectionflags	@""
	.align	4
.nv.constant0._ZN10layer_norm40ln_parallel_residual_bwd_finalize_kernelINS_22Kernel_traits_finalizeILj6144EfffffjLb0ELj1024ELj4ENS_18Kernel_traits_baseILj6144EfffffjLj1024EEEEELb0EEEvNS_9BwdParamsE:
	.zero		1192


//--------------------- .nv.constant0._ZN10layer_norm31ln_parallel_residual_bwd_kernelINS_13Kernel_traitsIfffffjLj6144ELj1ELj1ELj8ELj16ENS_18Kernel_traits_baseILj6144EfffffjLj256EEEEELb1ELb1ELb0EEEvNS_9BwdParamsE --------------------------
	.section	.nv.constant0._ZN10layer_norm31ln_parallel_residual_bwd_kernelINS_13Kernel_traitsIfffffjLj6144ELj1ELj1ELj8ELj16ENS_18Kernel_traits_baseILj6144EfffffjLj256EEEEELb1ELb1ELb0EEEvNS_9BwdParamsE,"a",@progbits
	.sectionflags	@""
	.align	4
.nv.constant0._ZN10layer_norm31ln_parallel_residual_bwd_kernelINS_13Kernel_traitsIfffffjLj6144ELj1ELj1ELj8ELj16ENS_18Kernel_traits_baseILj6144EfffffjLj256EEEEELb1ELb1ELb0EEEvNS_9BwdParamsE:
	.zero		1192


//--------------------- .nv.constant0._ZN10layer_norm22ln_bwd_finalize_kernelINS_22Kernel_traits_finalizeILj6144EfffffjLb0ELj1024ELj4ENS_18Kernel_traits_baseILj6144EfffffjLj1024EEEEELb0ELb1EEEvNS_9BwdParamsE --------------------------
	.section	.nv.constant0._ZN10layer_norm22ln_bwd_finalize_kernelINS_22Kernel_traits_finalizeILj6144EfffffjLb0ELj1024ELj4ENS_18Kernel_traits_baseILj6144EfffffjLj1024EEEEELb0ELb1EEEvNS_9BwdParamsE,"a",@progbits
	.sectionflags	@""
	.align	4
.nv.constant0._ZN10layer_norm22ln_bwd_finalize_kernelINS_22Kernel_traits_finalizeILj6144EfffffjLb0ELj1024ELj4ENS_18Kernel_traits_baseILj6144EfffffjLj1024EEEEELb0ELb1EEEvNS_9BwdParamsE:
	.zero		1192


//--------------------- .nv.constant0._ZN10layer_norm40ln_parallel_residual_bwd_finalize_kernelINS_22Kernel_traits_finalizeILj6144EfffffjLb0ELj1024ELj4ENS_18Kernel_traits_baseILj6144EfffffjLj1024EEEEELb1EEEvNS_9BwdParamsE --------------------------
	.section	.nv.constant0._ZN10layer_norm40ln_parallel_residual_bwd_finalize_kernelINS_22Kernel_traits_finalizeILj6144EfffffjLb0ELj1024ELj4ENS_18Kernel_traits_baseILj6144EfffffjLj1024EEEEELb1EEEvNS_9BwdParamsE,"a",@progbits
	.sectionflags	@""
	.align	4
.nv.constant0._ZN10layer_norm40ln_parallel_residual_bwd_finalize_kernelINS_22Kernel_traits_finalizeILj6144EfffffjLb0ELj1024ELj4ENS_18Kernel_traits_baseILj6144EfffffjLj1024EEEEELb1EEEvNS_9BwdParamsE:
	.zero		1192


//--------------------- .nv.constant0._ZN10layer_norm31ln_parallel_residual_bwd_kernelINS_13Kernel_traitsIfffffjLj6144ELj1ELj1ELj8ELj16ENS_18Kernel_traits_baseILj6144EfffffjLj256EEEEELb1ELb1ELb1EEEvNS_9BwdParamsE --------------------------
	.section	.nv.constant0._ZN10layer_norm31ln_parallel_residual_bwd_kernelINS_13Kernel_traitsIfffffjLj6144ELj1ELj1ELj8ELj16ENS_18Kernel_traits_baseILj6144EfffffjLj256EEEEELb1ELb1ELb1EEEvNS_9BwdParamsE,"a",@progbits
	.sectionflags	@""
	.align	4
.nv.constant0._ZN10layer_norm31ln_parallel_residual_bwd_kernelINS_13Kernel_traitsIfffffjLj6144ELj1ELj1ELj8ELj16ENS_18Kernel_traits_baseILj6144EfffffjLj256EEEEELb1ELb1ELb1EEEvNS_9BwdParamsE:
	.zero		1192


//--------------------- SYMBOLS --------------------------

	.type		.nv.reservedSmem.offset0,@object
	.size		.nv.reservedSmem.offset0,0x4
	.type		.nv.reservedSmem.cap,@object
	.size		.nv.reservedSmem.cap,0x4
